	.target	sm_80

	.elftype	@"ET_EXEC"


//--------------------- .note.nv.tkinfo           --------------------------
	.section	.note.nv.tkinfo,"",@"SHT_NOTE"
	.sectionflags	@"SHF_NOTE_NV_TKINFO"
	.tkinfo
        /*0018*/ 	.word	0x00000002
        /*0030*/ 	.string	""
        /*0030*/ 	.string	"ptxas"
        /*0030*/ 	.string	"Cuda compilation tools, release 13.0, V13.0.88"
        /*0030*/ 	.string	"Build cuda_13.0.r13.0/compiler.36424714_0"
        /*0030*/ 	.string	"-arch sm_80 -m 64 "



//--------------------- .note.nv.cuinfo           --------------------------
	.section	.note.nv.cuinfo,"",@"SHT_NOTE"
	.sectionflags	@"SHF_NOTE_NV_CUINFO"
        /*0018*/ 	.short	0x0002
        /*001a*/ 	.short	0x0050
        /*001c*/ 	.short	0x0082
	.zero		2


//--------------------- .nv.info                  --------------------------
	.section	.nv.info,"",@"SHT_CUDA_INFO"
	.align	4


	//----- nvinfo : EIATTR_REGCOUNT
	.align		4
        /*0000*/ 	.byte	0x04, 0x2f
        /*0002*/ 	.short	(.L_12 - .L_11)
	.align		4
.L_11:
        /*0004*/ 	.word	index@(_ZN7cutlass13device_kernelIN5flash19enable_sm80_to_sm89INS1_16FlashAttnFwdSm80INS1_25CollectiveMainloopFwdSm80ILi8ELi1ELb0EN4cute5tupleIJNS5_1CILi128EEENS7_ILi48EEENS7_ILi256EEEEEELi256ENS_6half_tEfNS_4arch4Sm80ELb1ELb0ELb0ELb1ELb1ELb1ELb1ELb1EEENS1_21CollectiveEpilogueFwdINS6_IJS8_SA_S9_EEENS6_IJNS7_ILi1EEESI_SI_EEESC_SE_Li256ELb1ELb1ELb1ELb0EEENS1_36VarlenDynamicPersistentTileSchedulerILi128ELi48ELi256ELi256ELb1ELb1ELb0ELb1ELb1ELb1EEEEEEEEEvNT_6ParamsE)
        /*0008*/ 	.word	0x000000ff


	//----- nvinfo : EIATTR_FRAME_SIZE
	.align		4
.L_12:
        /*000c*/ 	.byte	0x04, 0x11
        /*000e*/ 	.short	(.L_14 - .L_13)
	.align		4
.L_13:
        /*0010*/ 	.word	index@($__internal_105_$__cuda_sm70_votesync_ballot)
        /*0014*/ 	.word	0x00000000


	//----- nvinfo : EIATTR_FRAME_SIZE
	.align		4
.L_14:
        /*0018*/ 	.byte	0x04, 0x11
        /*001a*/ 	.short	(.L_16 - .L_15)
	.align		4
.L_15:
        /*001c*/ 	.word	index@($__internal_104_$__cuda_sm70_shflsync_up_p)
        /*0020*/ 	.word	0x00000000


	//----- nvinfo : EIATTR_FRAME_SIZE
	.align		4
.L_16:
        /*0024*/ 	.byte	0x04, 0x11
        /*0026*/ 	.short	(.L_18 - .L_17)
	.align		4
.L_17:
        /*0028*/ 	.word	index@($__internal_103_$__cuda_sm70_shflsync_idx_p)
        /*002c*/ 	.word	0x00000000


	//----- nvinfo : EIATTR_FRAME_SIZE
	.align		4
.L_18:
        /*0030*/ 	.byte	0x04, 0x11
        /*0032*/ 	.short	(.L_20 - .L_19)
	.align		4
.L_19:
        /*0034*/ 	.word	index@($__internal_102_$__cuda_sm70_shflsync_bfly_p)
        /*0038*/ 	.word	0x00000000


	//----- nvinfo : EIATTR_FRAME_SIZE
	.align		4
.L_20:
        /*003c*/ 	.byte	0x04, 0x11
        /*003e*/ 	.short	(.L_22 - .L_21)
	.align		4
.L_21:
        /*0040*/ 	.word	index@(_ZN7cutlass13device_kernelIN5flash19enable_sm80_to_sm89INS1_16FlashAttnFwdSm80INS1_25CollectiveMainloopFwdSm80ILi8ELi1ELb0EN4cute5tupleIJNS5_1CILi128EEENS7_ILi48EEENS7_ILi256EEEEEELi256ENS_6half_tEfNS_4arch4Sm80ELb1ELb0ELb0ELb1ELb1ELb1ELb1ELb1EEENS1_21CollectiveEpilogueFwdINS6_IJS8_SA_S9_EEENS6_IJNS7_ILi1EEESI_SI_EEESC_SE_Li256ELb1ELb1ELb1ELb0EEENS1_36VarlenDynamicPersistentTileSchedulerILi128ELi48ELi256ELi256ELb1ELb1ELb0ELb1ELb1ELb1EEEEEEEEEvNT_6ParamsE)
        /*0044*/ 	.word	0x00000198


	//----- nvinfo : EIATTR_REGCOUNT
	.align		4
.L_22:
        /*0048*/ 	.byte	0x04, 0x2f
        /*004a*/ 	.short	(.L_24 - .L_23)
	.align		4
.L_23:
        /*004c*/ 	.word	index@(_ZN7cutlass13device_kernelIN5flash19enable_sm80_to_sm89INS1_16FlashAttnFwdSm80INS1_25CollectiveMainloopFwdSm80ILi8ELi1ELb0EN4cute5tupleIJNS5_1CILi128EEENS7_ILi64EEENS7_ILi256EEEEEELi256ENS_6half_tEfNS_4arch4Sm80ELb1ELb0ELb0ELb1ELb1ELb0ELb1ELb1EEENS1_21CollectiveEpilogueFwdINS6_IJS8_SA_S9_EEENS6_IJNS7_ILi1EEESI_SI_EEESC_SE_Li256ELb1ELb1ELb1ELb0EEENS1_36VarlenDynamicPersistentTileSchedulerILi128ELi64ELi256ELi256ELb1ELb1ELb0ELb1ELb1ELb1EEEEEEEEEvNT_6ParamsE)
        /*0050*/ 	.word	0x000000ff


	//----- nvinfo : EIATTR_FRAME_SIZE
	.align		4
.L_24:
        /*0054*/ 	.byte	0x04, 0x11
        /*0056*/ 	.short	(.L_26 - .L_25)
	.align		4
.L_25:
        /*0058*/ 	.word	index@($__internal_101_$__cuda_sm70_votesync_ballot)
        /*005c*/ 	.word	0x00000000


	//----- nvinfo : EIATTR_FRAME_SIZE
	.align		4
.L_26:
        /*0060*/ 	.byte	0x04, 0x11
        /*0062*/ 	.short	(.L_28 - .L_27)
	.align		4
.L_27:
        /*0064*/ 	.word	index@($__internal_100_$__cuda_sm70_shflsync_up_p)
        /*0068*/ 	.word	0x00000000


	//----- nvinfo : EIATTR_FRAME_SIZE
	.align		4
.L_28:
        /*006c*/ 	.byte	0x04, 0x11
        /*006e*/ 	.short	(.L_30 - .L_29)
	.align		4
.L_29:
        /*0070*/ 	.word	index@($__internal_99_$__cuda_sm70_shflsync_idx_p)
        /*0074*/ 	.word	0x00000000


	//----- nvinfo : EIATTR_FRAME_SIZE
	.align		4
.L_30:
        /*0078*/ 	.byte	0x04, 0x11
        /*007a*/ 	.short	(.L_32 - .L_31)
	.align		4
.L_31:
        /*007c*/ 	.word	index@($__internal_98_$__cuda_sm70_shflsync_bfly_p)
        /*0080*/ 	.word	0x00000000


	//----- nvinfo : EIATTR_FRAME_SIZE
	.align		4
.L_32:
        /*0084*/ 	.byte	0x04, 0x11
        /*0086*/ 	.short	(.L_34 - .L_33)
	.align		4
.L_33:
        /*0088*/ 	.word	index@(_ZN7cutlass13device_kernelIN5flash19enable_sm80_to_sm89INS1_16FlashAttnFwdSm80INS1_25CollectiveMainloopFwdSm80ILi8ELi1ELb0EN4cute5tupleIJNS5_1CILi128EEENS7_ILi64EEENS7_ILi256EEEEEELi256ENS_6half_tEfNS_4arch4Sm80ELb1ELb0ELb0ELb1ELb1ELb0ELb1ELb1EEENS1_21CollectiveEpilogueFwdINS6_IJS8_SA_S9_EEENS6_IJNS7_ILi1EEESI_SI_EEESC_SE_Li256ELb1ELb1ELb1ELb0EEENS1_36VarlenDynamicPersistentTileSchedulerILi128ELi64ELi256ELi256ELb1ELb1ELb0ELb1ELb1ELb1EEEEEEEEEvNT_6ParamsE)
        /*008c*/ 	.word	0x00000038


	//----- nvinfo : EIATTR_REGCOUNT
	.align		4
.L_34:
        /*0090*/ 	.byte	0x04, 0x2f
        /*0092*/ 	.short	(.L_36 - .L_35)
	.align		4
.L_35:
        /*0094*/ 	.word	index@(_ZN7cutlass13device_kernelIN5flash19enable_sm80_to_sm89INS1_16FlashAttnFwdSm80INS1_25CollectiveMainloopFwdSm80ILi8ELi1ELb0EN4cute5tupleIJNS5_1CILi128EEENS7_ILi96EEENS7_ILi256EEEEEELi256ENS_6half_tEfNS_4arch4Sm80ELb1ELb0ELb0ELb0ELb1ELb0ELb1ELb1EEENS1_21CollectiveEpilogueFwdINS6_IJS8_SA_S9_EEENS6_IJNS7_ILi1EEESI_SI_EEESC_SE_Li256ELb0ELb1ELb1ELb0EEENS1_30DynamicPersistentTileSchedulerILi256ELi256ELb1ELb1ELb0EEEEEEEEEvNT_6ParamsE)
        /*0098*/ 	.word	0x000000ff


	//----- nvinfo : EIATTR_FRAME_SIZE
	.align		4
.L_36:
        /*009c*/ 	.byte	0x04, 0x11
        /*009e*/ 	.short	(.L_38 - .L_37)
	.align		4
.L_37:
        /*00a0*/ 	.word	index@($__internal_97_$__cuda_sm70_shflsync_idx_p)
        /*00a4*/ 	.word	0x00000000


	//----- nvinfo : EIATTR_FRAME_SIZE
	.align		4
.L_38:
        /*00a8*/ 	.byte	0x04, 0x11
        /*00aa*/ 	.short	(.L_40 - .L_39)
	.align		4
.L_39:
        /*00ac*/ 	.word	index@($__internal_96_$__cuda_sm70_shflsync_bfly_p)
        /*00b0*/ 	.word	0x00000000


	//----- nvinfo : EIATTR_FRAME_SIZE
	.align		4
.L_40:
        /*00b4*/ 	.byte	0x04, 0x11
        /*00b6*/ 	.short	(.L_42 - .L_41)
	.align		4
.L_41:
        /*00b8*/ 	.word	index@(_ZN7cutlass13device_kernelIN5flash19enable_sm80_to_sm89INS1_16FlashAttnFwdSm80INS1_25CollectiveMainloopFwdSm80ILi8ELi1ELb0EN4cute5tupleIJNS5_1CILi128EEENS7_ILi96EEENS7_ILi256EEEEEELi256ENS_6half_tEfNS_4arch4Sm80ELb1ELb0ELb0ELb0ELb1ELb0ELb1ELb1EEENS1_21CollectiveEpilogueFwdINS6_IJS8_SA_S9_EEENS6_IJNS7_ILi1EEESI_SI_EEESC_SE_Li256ELb0ELb1ELb1ELb0EEENS1_30DynamicPersistentTileSchedulerILi256ELi256ELb1ELb1ELb0EEEEEEEEEvNT_6ParamsE)
        /*00bc*/ 	.word	0x00000198


	//----- nvinfo : EIATTR_REGCOUNT
	.align		4
.L_42:
        /*00c0*/ 	.byte	0x04, 0x2f
        /*00c2*/ 	.short	(.L_44 - .L_43)
	.align		4
.L_43:
        /*00c4*/ 	.word	index@(_ZN7cutlass13device_kernelIN5flash19enable_sm80_to_sm89INS1_16FlashAttnFwdSm80INS1_25CollectiveMainloopFwdSm80ILi8ELi1ELb0EN4cute5tupleIJNS5_1CILi128EEENS7_ILi48EEENS7_ILi256EEEEEELi256ENS_6half_tEfNS_4arch4Sm80ELb0ELb1ELb0ELb1ELb1ELb1ELb1ELb1EEENS1_21CollectiveEpilogueFwdINS6_IJS8_SA_S9_EEENS6_IJNS7_ILi1EEESI_SI_EEESC_SE_Li256ELb1ELb1ELb1ELb0EEENS1_36VarlenDynamicPersistentTileSchedulerILi128ELi48ELi256ELi256ELb1ELb1ELb0ELb1ELb0ELb1EEEEEEEEEvNT_6ParamsE)
        /*00c8*/ 	.word	0x000000ff


	//----- nvinfo : EIATTR_FRAME_SIZE
	.align		4
.L_44:
        /*00cc*/ 	.byte	0x04, 0x11
        /*00ce*/ 	.short	(.L_46 - .L_45)
	.align		4
.L_45:
        /*00d0*/ 	.word	index@($__internal_95_$__cuda_sm70_votesync_ballot)
        /*00d4*/ 	.word	0x00000000


	//----- nvinfo : EIATTR_FRAME_SIZE
	.align		4
.L_46:
        /*00d8*/ 	.byte	0x04, 0x11
        /*00da*/ 	.short	(.L_48 - .L_47)
	.align		4
.L_47:
        /*00dc*/ 	.word	index@($__internal_94_$__cuda_sm70_shflsync_up_p)
        /*00e0*/ 	.word	0x00000000


	//----- nvinfo : EIATTR_FRAME_SIZE
	.align		4
.L_48:
        /*00e4*/ 	.byte	0x04, 0x11
        /*00e6*/ 	.short	(.L_50 - .L_49)
	.align		4
.L_49:
        /*00e8*/ 	.word	index@($__internal_93_$__cuda_sm70_shflsync_idx_p)
        /*00ec*/ 	.word	0x00000000


	//----- nvinfo : EIATTR_FRAME_SIZE
	.align		4
.L_50:
        /*00f0*/ 	.byte	0x04, 0x11
        /*00f2*/ 	.short	(.L_52 - .L_51)
	.align		4
.L_51:
        /*00f4*/ 	.word	index@($__internal_92_$__cuda_sm70_shflsync_bfly_p)
        /*00f8*/ 	.word	0x00000000


	//----- nvinfo : EIATTR_FRAME_SIZE
	.align		4
.L_52:
        /*00fc*/ 	.byte	0x04, 0x11
        /*00fe*/ 	.short	(.L_54 - .L_53)
	.align		4
.L_53:
        /*0100*/ 	.word	index@($_ZN7cutlass13device_kernelIN5flash19enable_sm80_to_sm89INS1_16FlashAttnFwdSm80INS1_25CollectiveMainloopFwdSm80ILi8ELi1ELb0EN4cute5tupleIJNS5_1CILi128EEENS7_ILi48EEENS7_ILi256EEEEEELi256ENS_6half_tEfNS_4arch4Sm80ELb0ELb1ELb0ELb1ELb1ELb1ELb1ELb1EEENS1_21CollectiveEpilogueFwdINS6_IJS8_SA_S9_EEENS6_IJNS7_ILi1EEESI_SI_EEESC_SE_Li256ELb1ELb1ELb1ELb0EEENS1_36VarlenDynamicPersistentTileSchedulerILi128ELi48ELi256ELi256ELb1ELb1ELb0ELb1ELb0ELb1EEEEEEEEEvNT_6ParamsE$_ZZN5flash25CollectiveMainloopFwdSm80ILi8ELi1ELb0EN4cute5tupleIJNS1_1CILi128EEENS3_ILi48EEENS3_ILi256EEEEEELi256EN7cutlass6half_tEfNS8_4arch4Sm80ELb0ELb1ELb0ELb1ELb1ELb1ELb1ELb1EE3mmaINS_16FlashAttnFwdSm80ISC_NS_21CollectiveEpilogueFwdINS2_IJS4_S6_S5_EEENS2_IJNS3_ILi1EEESH_SH_EEES9_SB_Li256ELb1ELb1ELb1ELb0EEENS_36VarlenDynamicPersistentTileSchedulerILi128ELi48ELi256ELi256ELb1ELb1ELb0ELb1ELb0ELb1EEEE13SharedStorageENS1_6TensorINS1_11ArrayEngineIfLm128EEENS1_6LayoutINS2_IJNS2_IJNS3_ILi2EEESS_EEESH_NS3_ILi32EEEEEENS2_IJNS2_IJSH_SS_EEENS3_ILi0EEENS3_ILi4EEEEEEEEEENS_7SoftmaxILi2ELi0EEEEEbRKNSC_6ParamsERT0_RT1_iRKNS_16SeqlenInfoQKNewKILb1ELb1EEENS2_IJiiiiEEERT_ENKUlvE_clEv)
        /*0104*/ 	.word	0x00000000


	//----- nvinfo : EIATTR_FRAME_SIZE
	.align		4
.L_54:
        /*0108*/ 	.byte	0x04, 0x11
        /*010a*/ 	.short	(.L_56 - .L_55)
	.align		4
.L_55:
        /*010c*/ 	.word	index@(_ZN7cutlass13device_kernelIN5flash19enable_sm80_to_sm89INS1_16FlashAttnFwdSm80INS1_25CollectiveMainloopFwdSm80ILi8ELi1ELb0EN4cute5tupleIJNS5_1CILi128EEENS7_ILi48EEENS7_ILi256EEEEEELi256ENS_6half_tEfNS_4arch4Sm80ELb0ELb1ELb0ELb1ELb1ELb1ELb1ELb1EEENS1_21CollectiveEpilogueFwdINS6_IJS8_SA_S9_EEENS6_IJNS7_ILi1EEESI_SI_EEESC_SE_Li256ELb1ELb1ELb1ELb0EEENS1_36VarlenDynamicPersistentTileSchedulerILi128ELi48ELi256ELi256ELb1ELb1ELb0ELb1ELb0ELb1EEEEEEEEEvNT_6ParamsE)
        /*0110*/ 	.word	0x000001e8


	//----- nvinfo : EIATTR_REGCOUNT
	.align		4
.L_56:
        /*0114*/ 	.byte	0x04, 0x2f
        /*0116*/ 	.short	(.L_58 - .L_57)
	.align		4
.L_57:
        /*0118*/ 	.word	index@(_ZN7cutlass13device_kernelIN5flash19enable_sm80_to_sm89INS1_16FlashAttnFwdSm80INS1_25CollectiveMainloopFwdSm80ILi8ELi1ELb0EN4cute5tupleIJNS5_1CILi128EEENS7_ILi64EEENS7_ILi256EEEEEELi256ENS_6half_tEfNS_4arch4Sm80ELb0ELb1ELb0ELb1ELb1ELb0ELb1ELb1EEENS1_21CollectiveEpilogueFwdINS6_IJS8_SA_S9_EEENS6_IJNS7_ILi1EEESI_SI_EEESC_SE_Li256ELb1ELb1ELb1ELb0EEENS1_36VarlenDynamicPersistentTileSchedulerILi128ELi64ELi256ELi256ELb1ELb1ELb0ELb1ELb0ELb1EEEEEEEEEvNT_6ParamsE)
        /*011c*/ 	.word	0x000000ff


	//----- nvinfo : EIATTR_FRAME_SIZE
	.align		4
.L_58:
        /*0120*/ 	.byte	0x04, 0x11
        /*0122*/ 	.short	(.L_60 - .L_59)
	.align		4
.L_59:
        /*0124*/ 	.word	index@($__internal_91_$__cuda_sm70_votesync_ballot)
        /*0128*/ 	.word	0x00000000


	//----- nvinfo : EIATTR_FRAME_SIZE
	.align		4
.L_60:
        /*012c*/ 	.byte	0x04, 0x11
        /*012e*/ 	.short	(.L_62 - .L_61)
	.align		4
.L_61:
        /*0130*/ 	.word	index@($__internal_90_$__cuda_sm70_shflsync_up_p)
        /*0134*/ 	.word	0x00000000


	//----- nvinfo : EIATTR_FRAME_SIZE
	.align		4
.L_62:
        /*0138*/ 	.byte	0x04, 0x11
        /*013a*/ 	.short	(.L_64 - .L_63)
	.align		4
.L_63:
        /*013c*/ 	.word	index@($__internal_89_$__cuda_sm70_shflsync_idx_p)
        /*0140*/ 	.word	0x00000000


	//----- nvinfo : EIATTR_FRAME_SIZE
	.align		4
.L_64:
        /*0144*/ 	.byte	0x04, 0x11
        /*0146*/ 	.short	(.L_66 - .L_65)
	.align		4
.L_65:
        /*0148*/ 	.word	index@($__internal_88_$__cuda_sm70_shflsync_bfly_p)
        /*014c*/ 	.word	0x00000000


	//----- nvinfo : EIATTR_FRAME_SIZE
	.align		4
.L_66:
        /*0150*/ 	.byte	0x04, 0x11
        /*0152*/ 	.short	(.L_68 - .L_67)
	.align		4
.L_67:
        /*0154*/ 	.word	index@(_ZN7cutlass13device_kernelIN5flash19enable_sm80_to_sm89INS1_16FlashAttnFwdSm80INS1_25CollectiveMainloopFwdSm80ILi8ELi1ELb0EN4cute5tupleIJNS5_1CILi128EEENS7_ILi64EEENS7_ILi256EEEEEELi256ENS_6half_tEfNS_4arch4Sm80ELb0ELb1ELb0ELb1ELb1ELb0ELb1ELb1EEENS1_21CollectiveEpilogueFwdINS6_IJS8_SA_S9_EEENS6_IJNS7_ILi1EEESI_SI_EEESC_SE_Li256ELb1ELb1ELb1ELb0EEENS1_36VarlenDynamicPersistentTileSchedulerILi128ELi64ELi256ELi256ELb1ELb1ELb0ELb1ELb0ELb1EEEEEEEEEvNT_6ParamsE)
        /*0158*/ 	.word	0x00000030


	//----- nvinfo : EIATTR_REGCOUNT
	.align		4
.L_68:
        /*015c*/ 	.byte	0x04, 0x2f
        /*015e*/ 	.short	(.L_70 - .L_69)
	.align		4
.L_69:
        /*0160*/ 	.word	index@(_ZN7cutlass13device_kernelIN5flash19enable_sm80_to_sm89INS1_16FlashAttnFwdSm80INS1_25CollectiveMainloopFwdSm80ILi8ELi1ELb0EN4cute5tupleIJNS5_1CILi128EEENS7_ILi64EEENS7_ILi256EEEEEELi256ENS_6half_tEfNS_4arch4Sm80ELb0ELb1ELb0ELb0ELb1ELb0ELb1ELb1EEENS1_21CollectiveEpilogueFwdINS6_IJS8_SA_S9_EEENS6_IJNS7_ILi1EEESI_SI_EEESC_SE_Li256ELb0ELb1ELb1ELb0EEENS1_19SingleTileSchedulerILb0ELb1ELb1ELi128EEEEEEEEEvNT_6ParamsE)
        /*0164*/ 	.word	0x000000ff


	//----- nvinfo : EIATTR_FRAME_SIZE
	.align		4
.L_70:
        /*0168*/ 	.byte	0x04, 0x11
        /*016a*/ 	.short	(.L_72 - .L_71)
	.align		4
.L_71:
        /*016c*/ 	.word	index@(_ZN7cutlass13device_kernelIN5flash19enable_sm80_to_sm89INS1_16FlashAttnFwdSm80INS1_25CollectiveMainloopFwdSm80ILi8ELi1ELb0EN4cute5tupleIJNS5_1CILi128EEENS7_ILi64EEENS7_ILi256EEEEEELi256ENS_6half_tEfNS_4arch4Sm80ELb0ELb1ELb0ELb0ELb1ELb0ELb1ELb1EEENS1_21CollectiveEpilogueFwdINS6_IJS8_SA_S9_EEENS6_IJNS7_ILi1EEESI_SI_EEESC_SE_Li256ELb0ELb1ELb1ELb0EEENS1_19SingleTileSchedulerILb0ELb1ELb1ELi128EEEEEEEEEvNT_6ParamsE)
        /*0170*/ 	.word	0x00000000


	//----- nvinfo : EIATTR_REGCOUNT
	.align		4
.L_72:
        /*0174*/ 	.byte	0x04, 0x2f
        /*0176*/ 	.short	(.L_74 - .L_73)
	.align		4
.L_73:
        /*0178*/ 	.word	index@(_ZN7cutlass13device_kernelIN5flash19enable_sm80_to_sm89INS1_16FlashAttnFwdSm80INS1_25CollectiveMainloopFwdSm80ILi8ELi1ELb0EN4cute5tupleIJNS5_1CILi128EEENS7_ILi48EEENS7_ILi256EEEEEELi256ENS_6half_tEfNS_4arch4Sm80ELb0ELb0ELb0ELb1ELb1ELb1ELb1ELb1EEENS1_21CollectiveEpilogueFwdINS6_IJS8_SA_S9_EEENS6_IJNS7_ILi1EEESI_SI_EEESC_SE_Li256ELb1ELb1ELb1ELb0EEENS1_36VarlenDynamicPersistentTileSchedulerILi128ELi48ELi256ELi256ELb1ELb1ELb0ELb0ELb1ELb1EEEEEEEEEvNT_6ParamsE)
        /*017c*/ 	.word	0x000000ff


	//----- nvinfo : EIATTR_FRAME_SIZE
	.align		4
.L_74:
        /*0180*/ 	.byte	0x04, 0x11
        /*0182*/ 	.short	(.L_76 - .L_75)
	.align		4
.L_75:
        /*0184*/ 	.word	index@($__internal_87_$__cuda_sm70_votesync_ballot)
        /*0188*/ 	.word	0x00000000


	//----- nvinfo : EIATTR_FRAME_SIZE
	.align		4
.L_76:
        /*018c*/ 	.byte	0x04, 0x11
        /*018e*/ 	.short	(.L_78 - .L_77)
	.align		4
.L_77:
        /*0190*/ 	.word	index@($__internal_86_$__cuda_sm70_shflsync_up_p)
        /*0194*/ 	.word	0x00000000


	//----- nvinfo : EIATTR_FRAME_SIZE
	.align		4
.L_78:
        /*0198*/ 	.byte	0x04, 0x11
        /*019a*/ 	.short	(.L_80 - .L_79)
	.align		4
.L_79:
        /*019c*/ 	.word	index@($__internal_85_$__cuda_sm70_shflsync_idx_p)
        /*01a0*/ 	.word	0x00000000


	//----- nvinfo : EIATTR_FRAME_SIZE
	.align		4
.L_80:
        /*01a4*/ 	.byte	0x04, 0x11
        /*01a6*/ 	.short	(.L_82 - .L_81)
	.align		4
.L_81:
        /*01a8*/ 	.word	index@($__internal_84_$__cuda_sm70_shflsync_bfly_p)
        /*01ac*/ 	.word	0x00000000


	//----- nvinfo : EIATTR_FRAME_SIZE
	.align		4
.L_82:
        /*01b0*/ 	.byte	0x04, 0x11
        /*01b2*/ 	.short	(.L_84 - .L_83)
	.align		4
.L_83:
        /*01b4*/ 	.word	index@(_ZN7cutlass13device_kernelIN5flash19enable_sm80_to_sm89INS1_16FlashAttnFwdSm80INS1_25CollectiveMainloopFwdSm80ILi8ELi1ELb0EN4cute5tupleIJNS5_1CILi128EEENS7_ILi48EEENS7_ILi256EEEEEELi256ENS_6half_tEfNS_4arch4Sm80ELb0ELb0ELb0ELb1ELb1ELb1ELb1ELb1EEENS1_21CollectiveEpilogueFwdINS6_IJS8_SA_S9_EEENS6_IJNS7_ILi1EEESI_SI_EEESC_SE_Li256ELb1ELb1ELb1ELb0EEENS1_36VarlenDynamicPersistentTileSchedulerILi128ELi48ELi256ELi256ELb1ELb1ELb0ELb0ELb1ELb1EEEEEEEEEvNT_6ParamsE)
        /*01b8*/ 	.word	0x00000190


	//----- nvinfo : EIATTR_REGCOUNT
	.align		4
.L_84:
        /*01bc*/ 	.byte	0x04, 0x2f
        /*01be*/ 	.short	(.L_86 - .L_85)
	.align		4
.L_85:
        /*01c0*/ 	.word	index@(_ZN7cutlass13device_kernelIN5flash19enable_sm80_to_sm89INS1_16FlashAttnFwdSm80INS1_25CollectiveMainloopFwdSm80ILi8ELi1ELb0EN4cute5tupleIJNS5_1CILi128EEENS7_ILi64EEENS7_ILi256EEEEEELi256ENS_6half_tEfNS_4arch4Sm80ELb0ELb0ELb0ELb1ELb1ELb0ELb1ELb1EEENS1_21CollectiveEpilogueFwdINS6_IJS8_SA_S9_EEENS6_IJNS7_ILi1EEESI_SI_EEESC_SE_Li256ELb1ELb1ELb1ELb0EEENS1_36VarlenDynamicPersistentTileSchedulerILi128ELi64ELi256ELi256ELb1ELb1ELb0ELb0ELb1ELb1EEEEEEEEEvNT_6ParamsE)
        /*01c4*/ 	.word	0x000000ff


	//----- nvinfo : EIATTR_FRAME_SIZE
	.align		4
.L_86:
        /*01c8*/ 	.byte	0x04, 0x11
        /*01ca*/ 	.short	(.L_88 - .L_87)
	.align		4
.L_87:
        /*01cc*/ 	.word	index@($__internal_83_$__cuda_sm70_votesync_ballot)
        /*01d0*/ 	.word	0x00000000


	//----- nvinfo : EIATTR_FRAME_SIZE
	.align		4
.L_88:
        /*01d4*/ 	.byte	0x04, 0x11
        /*01d6*/ 	.short	(.L_90 - .L_89)
	.align		4
.L_89:
        /*01d8*/ 	.word	index@($__internal_82_$__cuda_sm70_shflsync_up_p)
        /*01dc*/ 	.word	0x00000000


	//----- nvinfo : EIATTR_FRAME_SIZE
	.align		4
.L_90:
        /*01e0*/ 	.byte	0x04, 0x11
        /*01e2*/ 	.short	(.L_92 - .L_91)
	.align		4
.L_91:
        /*01e4*/ 	.word	index@($__internal_81_$__cuda_sm70_shflsync_idx_p)
        /*01e8*/ 	.word	0x00000000


	//----- nvinfo : EIATTR_FRAME_SIZE
	.align		4
.L_92:
        /*01ec*/ 	.byte	0x04, 0x11
        /*01ee*/ 	.short	(.L_94 - .L_93)
	.align		4
.L_93:
        /*01f0*/ 	.word	index@($__internal_80_$__cuda_sm70_shflsync_bfly_p)
        /*01f4*/ 	.word	0x00000000


	//----- nvinfo : EIATTR_FRAME_SIZE
	.align		4
.L_94:
        /*01f8*/ 	.byte	0x04, 0x11
        /*01fa*/ 	.short	(.L_96 - .L_95)
	.align		4
.L_95:
        /*01fc*/ 	.word	index@(_ZN7cutlass13device_kernelIN5flash19enable_sm80_to_sm89INS1_16FlashAttnFwdSm80INS1_25CollectiveMainloopFwdSm80ILi8ELi1ELb0EN4cute5tupleIJNS5_1CILi128EEENS7_ILi64EEENS7_ILi256EEEEEELi256ENS_6half_tEfNS_4arch4Sm80ELb0ELb0ELb0ELb1ELb1ELb0ELb1ELb1EEENS1_21CollectiveEpilogueFwdINS6_IJS8_SA_S9_EEENS6_IJNS7_ILi1EEESI_SI_EEESC_SE_Li256ELb1ELb1ELb1ELb0EEENS1_36VarlenDynamicPersistentTileSchedulerILi128ELi64ELi256ELi256ELb1ELb1ELb0ELb0ELb1ELb1EEEEEEEEEvNT_6ParamsE)
        /*0200*/ 	.word	0x00000158


	//----- nvinfo : EIATTR_REGCOUNT
	.align		4
.L_96:
        /*0204*/ 	.byte	0x04, 0x2f
        /*0206*/ 	.short	(.L_98 - .L_97)
	.align		4
.L_97:
        /*0208*/ 	.word	index@(_ZN7cutlass13device_kernelIN5flash19enable_sm80_to_sm89INS1_16FlashAttnFwdSm80INS1_25CollectiveMainloopFwdSm80ILi8ELi1ELb0EN4cute5tupleIJNS5_1CILi128EEENS7_ILi96EEENS7_ILi256EEEEEELi256ENS_6half_tEfNS_4arch4Sm80ELb0ELb0ELb0ELb0ELb1ELb0ELb1ELb1EEENS1_21CollectiveEpilogueFwdINS6_IJS8_SA_S9_EEENS6_IJNS7_ILi1EEESI_SI_EEESC_SE_Li256ELb0ELb1ELb1ELb0EEENS1_19SingleTileSchedulerILb0ELb1ELb1ELi128EEEEEEEEEvNT_6ParamsE)
        /*020c*/ 	.word	0x000000ff


	//----- nvinfo : EIATTR_FRAME_SIZE
	.align		4
.L_98:
        /*0210*/ 	.byte	0x04, 0x11
        /*0212*/ 	.short	(.L_100 - .L_99)
	.align		4
.L_99:
        /*0214*/ 	.word	index@(_ZN7cutlass13device_kernelIN5flash19enable_sm80_to_sm89INS1_16FlashAttnFwdSm80INS1_25CollectiveMainloopFwdSm80ILi8ELi1ELb0EN4cute5tupleIJNS5_1CILi128EEENS7_ILi96EEENS7_ILi256EEEEEELi256ENS_6half_tEfNS_4arch4Sm80ELb0ELb0ELb0ELb0ELb1ELb0ELb1ELb1EEENS1_21CollectiveEpilogueFwdINS6_IJS8_SA_S9_EEENS6_IJNS7_ILi1EEESI_SI_EEESC_SE_Li256ELb0ELb1ELb1ELb0EEENS1_19SingleTileSchedulerILb0ELb1ELb1ELi128EEEEEEEEEvNT_6ParamsE)
        /*0218*/ 	.word	0x00000048


	//----- nvinfo : EIATTR_REGCOUNT
	.align		4
.L_100:
        /*021c*/ 	.byte	0x04, 0x2f
        /*021e*/ 	.short	(.L_102 - .L_101)
	.align		4
.L_101:
        /*0220*/ 	.word	index@(_ZN7cutlass13device_kernelIN5flash19enable_sm80_to_sm89INS1_16FlashAttnFwdSm80INS1_25CollectiveMainloopFwdSm80ILi8ELi1ELb0EN4cute5tupleIJNS5_1CILi128EEENS7_ILi32EEENS7_ILi256EEEEEELi256ENS_6half_tEfNS_4arch4Sm80ELb1ELb0ELb0ELb1ELb1ELb1ELb1ELb1EEENS1_21CollectiveEpilogueFwdINS6_IJS8_SA_S9_EEENS6_IJNS7_ILi1EEESI_SI_EEESC_SE_Li256ELb1ELb1ELb1ELb0EEENS1_36VarlenDynamicPersistentTileSchedulerILi128ELi32ELi256ELi256ELb1ELb1ELb0ELb1ELb1ELb1EEEEEEEEEvNT_6ParamsE)
        /*0224*/ 	.word	0x000000ff


	//----- nvinfo : EIATTR_FRAME_SIZE
	.align		4
.L_102:
        /*0228*/ 	.byte	0x04, 0x11
        /*022a*/ 	.short	(.L_104 - .L_103)
	.align		4
.L_103:
        /*022c*/ 	.word	index@($__internal_79_$__cuda_sm70_votesync_ballot)
        /*0230*/ 	.word	0x00000000


	//----- nvinfo : EIATTR_FRAME_SIZE
	.align		4
.L_104:
        /*0234*/ 	.byte	0x04, 0x11
        /*0236*/ 	.short	(.L_106 - .L_105)
	.align		4
.L_105:
        /*0238*/ 	.word	index@($__internal_78_$__cuda_sm70_shflsync_up_p)
        /*023c*/ 	.word	0x00000000


	//----- nvinfo : EIATTR_FRAME_SIZE
	.align		4
.L_106:
        /*0240*/ 	.byte	0x04, 0x11
        /*0242*/ 	.short	(.L_108 - .L_107)
	.align		4
.L_107:
        /*0244*/ 	.word	index@($__internal_77_$__cuda_sm70_shflsync_idx_p)
        /*0248*/ 	.word	0x00000000


	//----- nvinfo : EIATTR_FRAME_SIZE
	.align		4
.L_108:
        /*024c*/ 	.byte	0x04, 0x11
        /*024e*/ 	.short	(.L_110 - .L_109)
	.align		4
.L_109:
        /*0250*/ 	.word	index@($__internal_76_$__cuda_sm70_shflsync_bfly_p)
        /*0254*/ 	.word	0x00000000


	//----- nvinfo : EIATTR_FRAME_SIZE
	.align		4
.L_110:
        /*0258*/ 	.byte	0x04, 0x11
        /*025a*/ 	.short	(.L_112 - .L_111)
	.align		4
.L_111:
        /*025c*/ 	.word	index@(_ZN7cutlass13device_kernelIN5flash19enable_sm80_to_sm89INS1_16FlashAttnFwdSm80INS1_25CollectiveMainloopFwdSm80ILi8ELi1ELb0EN4cute5tupleIJNS5_1CILi128EEENS7_ILi32EEENS7_ILi256EEEEEELi256ENS_6half_tEfNS_4arch4Sm80ELb1ELb0ELb0ELb1ELb1ELb1ELb1ELb1EEENS1_21CollectiveEpilogueFwdINS6_IJS8_SA_S9_EEENS6_IJNS7_ILi1EEESI_SI_EEESC_SE_Li256ELb1ELb1ELb1ELb0EEENS1_36VarlenDynamicPersistentTileSchedulerILi128ELi32ELi256ELi256ELb1ELb1ELb0ELb1ELb1ELb1EEEEEEEEEvNT_6ParamsE)
        /*0260*/ 	.word	0x00000048


	//----- nvinfo : EIATTR_REGCOUNT
	.align		4
.L_112:
        /*0264*/ 	.byte	0x04, 0x2f
        /*0266*/ 	.short	(.L_114 - .L_113)
	.align		4
.L_113:
        /*0268*/ 	.word	index@(_ZN7cutlass13device_kernelIN5flash19enable_sm80_to_sm89INS1_16FlashAttnFwdSm80INS1_25CollectiveMainloopFwdSm80ILi8ELi1ELb1EN4cute5tupleIJNS5_1CILi128EEENS7_ILi48EEENS7_ILi256EEEEEELi256ENS_6half_tEfNS_4arch4Sm80ELb1ELb0ELb0ELb1ELb1ELb0ELb1ELb1EEENS1_21CollectiveEpilogueFwdINS6_IJS8_SA_S9_EEENS6_IJNS7_ILi1EEESI_SI_EEESC_SE_Li256ELb1ELb1ELb1ELb0EEENS1_36VarlenDynamicPersistentTileSchedulerILi128ELi48ELi256ELi256ELb1ELb1ELb0ELb1ELb1ELb1EEEEEEEEEvNT_6ParamsE)
        /*026c*/ 	.word	0x000000ff


	//----- nvinfo : EIATTR_FRAME_SIZE
	.align		4
.L_114:
        /*0270*/ 	.byte	0x04, 0x11
        /*0272*/ 	.short	(.L_116 - .L_115)
	.align		4
.L_115:
        /*0274*/ 	.word	index@($__internal_75_$__cuda_sm70_votesync_ballot)
        /*0278*/ 	.word	0x00000000


	//----- nvinfo : EIATTR_FRAME_SIZE
	.align		4
.L_116:
        /*027c*/ 	.byte	0x04, 0x11
        /*027e*/ 	.short	(.L_118 - .L_117)
	.align		4
.L_117:
        /*0280*/ 	.word	index@($__internal_74_$__cuda_sm70_shflsync_up_p)
        /*0284*/ 	.word	0x00000000


	//----- nvinfo : EIATTR_FRAME_SIZE
	.align		4
.L_118:
        /*0288*/ 	.byte	0x04, 0x11
        /*028a*/ 	.short	(.L_120 - .L_119)
	.align		4
.L_119:
        /*028c*/ 	.word	index@($__internal_73_$__cuda_sm70_shflsync_idx_p)
        /*0290*/ 	.word	0x00000000


	//----- nvinfo : EIATTR_FRAME_SIZE
	.align		4
.L_120:
        /*0294*/ 	.byte	0x04, 0x11
        /*0296*/ 	.short	(.L_122 - .L_121)
	.align		4
.L_121:
        /*0298*/ 	.word	index@($__internal_72_$__cuda_sm70_shflsync_bfly_p)
        /*029c*/ 	.word	0x00000000


	//----- nvinfo : EIATTR_FRAME_SIZE
	.align		4
.L_122:
        /*02a0*/ 	.byte	0x04, 0x11
        /*02a2*/ 	.short	(.L_124 - .L_123)
	.align		4
.L_123:
        /*02a4*/ 	.word	index@(_ZN7cutlass13device_kernelIN5flash19enable_sm80_to_sm89INS1_16FlashAttnFwdSm80INS1_25CollectiveMainloopFwdSm80ILi8ELi1ELb1EN4cute5tupleIJNS5_1CILi128EEENS7_ILi48EEENS7_ILi256EEEEEELi256ENS_6half_tEfNS_4arch4Sm80ELb1ELb0ELb0ELb1ELb1ELb0ELb1ELb1EEENS1_21CollectiveEpilogueFwdINS6_IJS8_SA_S9_EEENS6_IJNS7_ILi1EEESI_SI_EEESC_SE_Li256ELb1ELb1ELb1ELb0EEENS1_36VarlenDynamicPersistentTileSchedulerILi128ELi48ELi256ELi256ELb1ELb1ELb0ELb1ELb1ELb1EEEEEEEEEvNT_6ParamsE)
        /*02a8*/ 	.word	0x00000220


	//----- nvinfo : EIATTR_REGCOUNT
	.align		4
.L_124:
        /*02ac*/ 	.byte	0x04, 0x2f
        /*02ae*/ 	.short	(.L_126 - .L_125)
	.align		4
.L_125:
        /*02b0*/ 	.word	index@(_ZN7cutlass13device_kernelIN5flash19enable_sm80_to_sm89INS1_16FlashAttnFwdSm80INS1_25CollectiveMainloopFwdSm80ILi8ELi1ELb1EN4cute5tupleIJNS5_1CILi128EEENS7_ILi64EEENS7_ILi256EEEEEELi256ENS_6half_tEfNS_4arch4Sm80ELb1ELb0ELb0ELb0ELb1ELb0ELb1ELb1EEENS1_21CollectiveEpilogueFwdINS6_IJS8_SA_S9_EEENS6_IJNS7_ILi1EEESI_SI_EEESC_SE_Li256ELb0ELb1ELb1ELb0EEENS1_30DynamicPersistentTileSchedulerILi256ELi256ELb1ELb1ELb0EEEEEEEEEvNT_6ParamsE)
        /*02b4*/ 	.word	0x000000ff


	//----- nvinfo : EIATTR_FRAME_SIZE
	.align		4
.L_126:
        /*02b8*/ 	.byte	0x04, 0x11
        /*02ba*/ 	.short	(.L_128 - .L_127)
	.align		4
.L_127:
        /*02bc*/ 	.word	index@($__internal_71_$__cuda_sm70_shflsync_idx_p)
        /*02c0*/ 	.word	0x00000000


	//----- nvinfo : EIATTR_FRAME_SIZE
	.align		4
.L_128:
        /*02c4*/ 	.byte	0x04, 0x11
        /*02c6*/ 	.short	(.L_130 - .L_129)
	.align		4
.L_129:
        /*02c8*/ 	.word	index@($__internal_70_$__cuda_sm70_shflsync_bfly_p)
        /*02cc*/ 	.word	0x00000000


	//----- nvinfo : EIATTR_FRAME_SIZE
	.align		4
.L_130:
        /*02d0*/ 	.byte	0x04, 0x11
        /*02d2*/ 	.short	(.L_132 - .L_131)
	.align		4
.L_131:
        /*02d4*/ 	.word	index@(_ZN7cutlass13device_kernelIN5flash19enable_sm80_to_sm89INS1_16FlashAttnFwdSm80INS1_25CollectiveMainloopFwdSm80ILi8ELi1ELb1EN4cute5tupleIJNS5_1CILi128EEENS7_ILi64EEENS7_ILi256EEEEEELi256ENS_6half_tEfNS_4arch4Sm80ELb1ELb0ELb0ELb0ELb1ELb0ELb1ELb1EEENS1_21CollectiveEpilogueFwdINS6_IJS8_SA_S9_EEENS6_IJNS7_ILi1EEESI_SI_EEESC_SE_Li256ELb0ELb1ELb1ELb0EEENS1_30DynamicPersistentTileSchedulerILi256ELi256ELb1ELb1ELb0EEEEEEEEEvNT_6ParamsE)
        /*02d8*/ 	.word	0x000001f8


	//----- nvinfo : EIATTR_REGCOUNT
	.align		4
.L_132:
        /*02dc*/ 	.byte	0x04, 0x2f
        /*02de*/ 	.short	(.L_134 - .L_133)
	.align		4
.L_133:
        /*02e0*/ 	.word	index@(_ZN7cutlass13device_kernelIN5flash19enable_sm80_to_sm89INS1_16FlashAttnFwdSm80INS1_25CollectiveMainloopFwdSm80ILi8ELi1ELb0EN4cute5tupleIJNS5_1CILi128EEENS7_ILi32EEENS7_ILi256EEEEEELi256ENS_6half_tEfNS_4arch4Sm80ELb0ELb1ELb0ELb1ELb1ELb1ELb1ELb1EEENS1_21CollectiveEpilogueFwdINS6_IJS8_SA_S9_EEENS6_IJNS7_ILi1EEESI_SI_EEESC_SE_Li256ELb1ELb1ELb1ELb0EEENS1_36VarlenDynamicPersistentTileSchedulerILi128ELi32ELi256ELi256ELb1ELb1ELb0ELb1ELb0ELb1EEEEEEEEEvNT_6ParamsE)
        /*02e4*/ 	.word	0x000000ff


	//----- nvinfo : EIATTR_FRAME_SIZE
	.align		4
.L_134:
        /*02e8*/ 	.byte	0x04, 0x11
        /*02ea*/ 	.short	(.L_136 - .L_135)
	.align		4
.L_135:
        /*02ec*/ 	.word	index@($__internal_69_$__cuda_sm70_votesync_ballot)
        /*02f0*/ 	.word	0x00000000


	//----- nvinfo : EIATTR_FRAME_SIZE
	.align		4
.L_136:
        /*02f4*/ 	.byte	0x04, 0x11
        /*02f6*/ 	.short	(.L_138 - .L_137)
	.align		4
.L_137:
        /*02f8*/ 	.word	index@($__internal_68_$__cuda_sm70_shflsync_up_p)
        /*02fc*/ 	.word	0x00000000


	//----- nvinfo : EIATTR_FRAME_SIZE
	.align		4
.L_138:
        /*0300*/ 	.byte	0x04, 0x11
        /*0302*/ 	.short	(.L_140 - .L_139)
	.align		4
.L_139:
        /*0304*/ 	.word	index@($__internal_67_$__cuda_sm70_shflsync_idx_p)
        /*0308*/ 	.word	0x00000000


	//----- nvinfo : EIATTR_FRAME_SIZE
	.align		4
.L_140:
        /*030c*/ 	.byte	0x04, 0x11
        /*030e*/ 	.short	(.L_142 - .L_141)
	.align		4
.L_141:
        /*0310*/ 	.word	index@($__internal_66_$__cuda_sm70_shflsync_bfly_p)
        /*0314*/ 	.word	0x00000000


	//----- nvinfo : EIATTR_FRAME_SIZE
	.align		4
.L_142:
        /*0318*/ 	.byte	0x04, 0x11
        /*031a*/ 	.short	(.L_144 - .L_143)
	.align		4
.L_143:
        /*031c*/ 	.word	index@(_ZN7cutlass13device_kernelIN5flash19enable_sm80_to_sm89INS1_16FlashAttnFwdSm80INS1_25CollectiveMainloopFwdSm80ILi8ELi1ELb0EN4cute5tupleIJNS5_1CILi128EEENS7_ILi32EEENS7_ILi256EEEEEELi256ENS_6half_tEfNS_4arch4Sm80ELb0ELb1ELb0ELb1ELb1ELb1ELb1ELb1EEENS1_21CollectiveEpilogueFwdINS6_IJS8_SA_S9_EEENS6_IJNS7_ILi1EEESI_SI_EEESC_SE_Li256ELb1ELb1ELb1ELb0EEENS1_36VarlenDynamicPersistentTileSchedulerILi128ELi32ELi256ELi256ELb1ELb1ELb0ELb1ELb0ELb1EEEEEEEEEvNT_6ParamsE)
        /*0320*/ 	.word	0x00000048


	//----- nvinfo : EIATTR_REGCOUNT
	.align		4
.L_144:
        /*0324*/ 	.byte	0x04, 0x2f
        /*0326*/ 	.short	(.L_146 - .L_145)
	.align		4
.L_145:
        /*0328*/ 	.word	index@(_ZN7cutlass13device_kernelIN5flash19enable_sm80_to_sm89INS1_16FlashAttnFwdSm80INS1_25CollectiveMainloopFwdSm80ILi8ELi1ELb1EN4cute5tupleIJNS5_1CILi128EEENS7_ILi48EEENS7_ILi256EEEEEELi256ENS_6half_tEfNS_4arch4Sm80ELb0ELb1ELb0ELb1ELb1ELb0ELb1ELb1EEENS1_21CollectiveEpilogueFwdINS6_IJS8_SA_S9_EEENS6_IJNS7_ILi1EEESI_SI_EEESC_SE_Li256ELb1ELb1ELb1ELb0EEENS1_36VarlenDynamicPersistentTileSchedulerILi128ELi48ELi256ELi256ELb1ELb1ELb0ELb1ELb0ELb1EEEEEEEEEvNT_6ParamsE)
        /*032c*/ 	.word	0x000000ff


	//----- nvinfo : EIATTR_FRAME_SIZE
	.align		4
.L_146:
        /*0330*/ 	.byte	0x04, 0x11
        /*0332*/ 	.short	(.L_148 - .L_147)
	.align		4
.L_147:
        /*0334*/ 	.word	index@($__internal_65_$__cuda_sm70_votesync_ballot)
        /*0338*/ 	.word	0x00000000


	//----- nvinfo : EIATTR_FRAME_SIZE
	.align		4
.L_148:
        /*033c*/ 	.byte	0x04, 0x11
        /*033e*/ 	.short	(.L_150 - .L_149)
	.align		4
.L_149:
        /*0340*/ 	.word	index@($__internal_64_$__cuda_sm70_shflsync_up_p)
        /*0344*/ 	.word	0x00000000


	//----- nvinfo : EIATTR_FRAME_SIZE
	.align		4
.L_150:
        /*0348*/ 	.byte	0x04, 0x11
        /*034a*/ 	.short	(.L_152 - .L_151)
	.align		4
.L_151:
        /*034c*/ 	.word	index@($__internal_63_$__cuda_sm70_shflsync_idx_p)
        /*0350*/ 	.word	0x00000000


	//----- nvinfo : EIATTR_FRAME_SIZE
	.align		4
.L_152:
        /*0354*/ 	.byte	0x04, 0x11
        /*0356*/ 	.short	(.L_154 - .L_153)
	.align		4
.L_153:
        /*0358*/ 	.word	index@($__internal_62_$__cuda_sm70_shflsync_bfly_p)
        /*035c*/ 	.word	0x00000000


	//----- nvinfo : EIATTR_FRAME_SIZE
	.align		4
.L_154:
        /*0360*/ 	.byte	0x04, 0x11
        /*0362*/ 	.short	(.L_156 - .L_155)
	.align		4
.L_155:
        /*0364*/ 	.word	index@(_ZN7cutlass13device_kernelIN5flash19enable_sm80_to_sm89INS1_16FlashAttnFwdSm80INS1_25CollectiveMainloopFwdSm80ILi8ELi1ELb1EN4cute5tupleIJNS5_1CILi128EEENS7_ILi48EEENS7_ILi256EEEEEELi256ENS_6half_tEfNS_4arch4Sm80ELb0ELb1ELb0ELb1ELb1ELb0ELb1ELb1EEENS1_21CollectiveEpilogueFwdINS6_IJS8_SA_S9_EEENS6_IJNS7_ILi1EEESI_SI_EEESC_SE_Li256ELb1ELb1ELb1ELb0EEENS1_36VarlenDynamicPersistentTileSchedulerILi128ELi48ELi256ELi256ELb1ELb1ELb0ELb1ELb0ELb1EEEEEEEEEvNT_6ParamsE)
        /*0368*/ 	.word	0x00000218


	//----- nvinfo : EIATTR_REGCOUNT
	.align		4
.L_156:
        /*036c*/ 	.byte	0x04, 0x2f
        /*036e*/ 	.short	(.L_158 - .L_157)
	.align		4
.L_157:
        /*0370*/ 	.word	index@(_ZN7cutlass13device_kernelIN5flash19enable_sm80_to_sm89INS1_16FlashAttnFwdSm80INS1_25CollectiveMainloopFwdSm80ILi8ELi1ELb1EN4cute5tupleIJNS5_1CILi128EEENS7_ILi48EEENS7_ILi256EEEEEELi256ENS_6half_tEfNS_4arch4Sm80ELb0ELb1ELb0ELb0ELb1ELb0ELb1ELb1EEENS1_21CollectiveEpilogueFwdINS6_IJS8_SA_S9_EEENS6_IJNS7_ILi1EEESI_SI_EEESC_SE_Li256ELb0ELb1ELb1ELb0EEENS1_19SingleTileSchedulerILb0ELb1ELb1ELi128EEEEEEEEEvNT_6ParamsE)
        /*0374*/ 	.word	0x000000ff


	//----- nvinfo : EIATTR_FRAME_SIZE
	.align		4
.L_158:
        /*0378*/ 	.byte	0x04, 0x11
        /*037a*/ 	.short	(.L_160 - .L_159)
	.align		4
.L_159:
        /*037c*/ 	.word	index@($__internal_61_$__cuda_sm70_shflsync_idx_p)
        /*0380*/ 	.word	0x00000000


	//----- nvinfo : EIATTR_FRAME_SIZE
	.align		4
.L_160:
        /*0384*/ 	.byte	0x04, 0x11
        /*0386*/ 	.short	(.L_162 - .L_161)
	.align		4
.L_161:
        /*0388*/ 	.word	index@(_ZN7cutlass13device_kernelIN5flash19enable_sm80_to_sm89INS1_16FlashAttnFwdSm80INS1_25CollectiveMainloopFwdSm80ILi8ELi1ELb1EN4cute5tupleIJNS5_1CILi128EEENS7_ILi48EEENS7_ILi256EEEEEELi256ENS_6half_tEfNS_4arch4Sm80ELb0ELb1ELb0ELb0ELb1ELb0ELb1ELb1EEENS1_21CollectiveEpilogueFwdINS6_IJS8_SA_S9_EEENS6_IJNS7_ILi1EEESI_SI_EEESC_SE_Li256ELb0ELb1ELb1ELb0EEENS1_19SingleTileSchedulerILb0ELb1ELb1ELi128EEEEEEEEEvNT_6ParamsE)
        /*038c*/ 	.word	0x00000078


	//----- nvinfo : EIATTR_REGCOUNT
	.align		4
.L_162:
        /*0390*/ 	.byte	0x04, 0x2f
        /*0392*/ 	.short	(.L_164 - .L_163)
	.align		4
.L_163:
        /*0394*/ 	.word	index@(_ZN7cutlass13device_kernelIN5flash19enable_sm80_to_sm89INS1_16FlashAttnFwdSm80INS1_25CollectiveMainloopFwdSm80ILi8ELi1ELb0EN4cute5tupleIJNS5_1CILi128EEENS7_ILi32EEENS7_ILi256EEEEEELi256ENS_6half_tEfNS_4arch4Sm80ELb0ELb0ELb0ELb1ELb1ELb1ELb1ELb1EEENS1_21CollectiveEpilogueFwdINS6_IJS8_SA_S9_EEENS6_IJNS7_ILi1EEESI_SI_EEESC_SE_Li256ELb1ELb1ELb1ELb0EEENS1_36VarlenDynamicPersistentTileSchedulerILi128ELi32ELi256ELi256ELb1ELb1ELb0ELb0ELb1ELb1EEEEEEEEEvNT_6ParamsE)
        /*0398*/ 	.word	0x000000ff


	//----- nvinfo : EIATTR_FRAME_SIZE
	.align		4
.L_164:
        /*039c*/ 	.byte	0x04, 0x11
        /*039e*/ 	.short	(.L_166 - .L_165)
	.align		4
.L_165:
        /*03a0*/ 	.word	index@($__internal_60_$__cuda_sm70_votesync_ballot)
        /*03a4*/ 	.word	0x00000000


	//----- nvinfo : EIATTR_FRAME_SIZE
	.align		4
.L_166:
        /*03a8*/ 	.byte	0x04, 0x11
        /*03aa*/ 	.short	(.L_168 - .L_167)
	.align		4
.L_167:
        /*03ac*/ 	.word	index@($__internal_59_$__cuda_sm70_shflsync_up_p)
        /*03b0*/ 	.word	0x00000000


	//----- nvinfo : EIATTR_FRAME_SIZE
	.align		4
.L_168:
        /*03b4*/ 	.byte	0x04, 0x11
        /*03b6*/ 	.short	(.L_170 - .L_169)
	.align		4
.L_169:
        /*03b8*/ 	.word	index@($__internal_58_$__cuda_sm70_shflsync_idx_p)
        /*03bc*/ 	.word	0x00000000


	//----- nvinfo : EIATTR_FRAME_SIZE
	.align		4
.L_170:
        /*03c0*/ 	.byte	0x04, 0x11
        /*03c2*/ 	.short	(.L_172 - .L_171)
	.align		4
.L_171:
        /*03c4*/ 	.word	index@($__internal_57_$__cuda_sm70_shflsync_bfly_p)
        /*03c8*/ 	.word	0x00000000


	//----- nvinfo : EIATTR_FRAME_SIZE
	.align		4
.L_172:
        /*03cc*/ 	.byte	0x04, 0x11
        /*03ce*/ 	.short	(.L_174 - .L_173)
	.align		4
.L_173:
        /*03d0*/ 	.word	index@(_ZN7cutlass13device_kernelIN5flash19enable_sm80_to_sm89INS1_16FlashAttnFwdSm80INS1_25CollectiveMainloopFwdSm80ILi8ELi1ELb0EN4cute5tupleIJNS5_1CILi128EEENS7_ILi32EEENS7_ILi256EEEEEELi256ENS_6half_tEfNS_4arch4Sm80ELb0ELb0ELb0ELb1ELb1ELb1ELb1ELb1EEENS1_21CollectiveEpilogueFwdINS6_IJS8_SA_S9_EEENS6_IJNS7_ILi1EEESI_SI_EEESC_SE_Li256ELb1ELb1ELb1ELb0EEENS1_36VarlenDynamicPersistentTileSchedulerILi128ELi32ELi256ELi256ELb1ELb1ELb0ELb0ELb1ELb1EEEEEEEEEvNT_6ParamsE)
        /*03d4*/ 	.word	0x00000058


	//----- nvinfo : EIATTR_REGCOUNT
	.align		4
.L_174:
        /*03d8*/ 	.byte	0x04, 0x2f
        /*03da*/ 	.short	(.L_176 - .L_175)
	.align		4
.L_175:
        /*03dc*/ 	.word	index@(_ZN7cutlass13device_kernelIN5flash19enable_sm80_to_sm89INS1_16FlashAttnFwdSm80INS1_25CollectiveMainloopFwdSm80ILi8ELi1ELb1EN4cute5tupleIJNS5_1CILi128EEENS7_ILi48EEENS7_ILi256EEEEEELi256ENS_6half_tEfNS_4arch4Sm80ELb0ELb0ELb0ELb1ELb1ELb0ELb1ELb1EEENS1_21CollectiveEpilogueFwdINS6_IJS8_SA_S9_EEENS6_IJNS7_ILi1EEESI_SI_EEESC_SE_Li256ELb1ELb1ELb1ELb0EEENS1_36VarlenDynamicPersistentTileSchedulerILi128ELi48ELi256ELi256ELb1ELb1ELb0ELb0ELb1ELb1EEEEEEEEEvNT_6ParamsE)
        /*03e0*/ 	.word	0x000000ff


	//----- nvinfo : EIATTR_FRAME_SIZE
	.align		4
.L_176:
        /*03e4*/ 	.byte	0x04, 0x11
        /*03e6*/ 	.short	(.L_178 - .L_177)
	.align		4
.L_177:
        /*03e8*/ 	.word	index@($__internal_56_$__cuda_sm70_votesync_ballot)
        /*03ec*/ 	.word	0x00000000


	//----- nvinfo : EIATTR_FRAME_SIZE
	.align		4
.L_178:
        /*03f0*/ 	.byte	0x04, 0x11
        /*03f2*/ 	.short	(.L_180 - .L_179)
	.align		4
.L_179:
        /*03f4*/ 	.word	index@($__internal_55_$__cuda_sm70_shflsync_up_p)
        /*03f8*/ 	.word	0x00000000


	//----- nvinfo : EIATTR_FRAME_SIZE
	.align		4
.L_180:
        /*03fc*/ 	.byte	0x04, 0x11
        /*03fe*/ 	.short	(.L_182 - .L_181)
	.align		4
.L_181:
        /*0400*/ 	.word	index@($__internal_54_$__cuda_sm70_shflsync_idx_p)
        /*0404*/ 	.word	0x00000000


	//----- nvinfo : EIATTR_FRAME_SIZE
	.align		4
.L_182:
        /*0408*/ 	.byte	0x04, 0x11
        /*040a*/ 	.short	(.L_184 - .L_183)
	.align		4
.L_183:
        /*040c*/ 	.word	index@($__internal_53_$__cuda_sm70_shflsync_bfly_p)
        /*0410*/ 	.word	0x00000000


	//----- nvinfo : EIATTR_FRAME_SIZE
	.align		4
.L_184:
        /*0414*/ 	.byte	0x04, 0x11
        /*0416*/ 	.short	(.L_186 - .L_185)
	.align		4
.L_185:
        /*0418*/ 	.word	index@(_ZN7cutlass13device_kernelIN5flash19enable_sm80_to_sm89INS1_16FlashAttnFwdSm80INS1_25CollectiveMainloopFwdSm80ILi8ELi1ELb1EN4cute5tupleIJNS5_1CILi128EEENS7_ILi48EEENS7_ILi256EEEEEELi256ENS_6half_tEfNS_4arch4Sm80ELb0ELb0ELb0ELb1ELb1ELb0ELb1ELb1EEENS1_21CollectiveEpilogueFwdINS6_IJS8_SA_S9_EEENS6_IJNS7_ILi1EEESI_SI_EEESC_SE_Li256ELb1ELb1ELb1ELb0EEENS1_36VarlenDynamicPersistentTileSchedulerILi128ELi48ELi256ELi256ELb1ELb1ELb0ELb0ELb1ELb1EEEEEEEEEvNT_6ParamsE)
        /*041c*/ 	.word	0x00000198


	//----- nvinfo : EIATTR_REGCOUNT
	.align		4
.L_186:
        /*0420*/ 	.byte	0x04, 0x2f
        /*0422*/ 	.short	(.L_188 - .L_187)
	.align		4
.L_187:
        /*0424*/ 	.word	index@(_ZN7cutlass13device_kernelIN5flash19enable_sm80_to_sm89INS1_16FlashAttnFwdSm80INS1_25CollectiveMainloopFwdSm80ILi8ELi1ELb1EN4cute5tupleIJNS5_1CILi128EEENS7_ILi64EEENS7_ILi256EEEEEELi256ENS_6half_tEfNS_4arch4Sm80ELb0ELb0ELb0ELb0ELb1ELb0ELb1ELb1EEENS1_21CollectiveEpilogueFwdINS6_IJS8_SA_S9_EEENS6_IJNS7_ILi1EEESI_SI_EEESC_SE_Li256ELb0ELb1ELb1ELb0EEENS1_19SingleTileSchedulerILb0ELb1ELb1ELi128EEEEEEEEEvNT_6ParamsE)
        /*0428*/ 	.word	0x000000ff


	//----- nvinfo : EIATTR_FRAME_SIZE
	.align		4
.L_188:
        /*042c*/ 	.byte	0x04, 0x11
        /*042e*/ 	.short	(.L_190 - .L_189)
	.align		4
.L_189:
        /*0430*/ 	.word	index@(_ZN7cutlass13device_kernelIN5flash19enable_sm80_to_sm89INS1_16FlashAttnFwdSm80INS1_25CollectiveMainloopFwdSm80ILi8ELi1ELb1EN4cute5tupleIJNS5_1CILi128EEENS7_ILi64EEENS7_ILi256EEEEEELi256ENS_6half_tEfNS_4arch4Sm80ELb0ELb0ELb0ELb0ELb1ELb0ELb1ELb1EEENS1_21CollectiveEpilogueFwdINS6_IJS8_SA_S9_EEENS6_IJNS7_ILi1EEESI_SI_EEESC_SE_Li256ELb0ELb1ELb1ELb0EEENS1_19SingleTileSchedulerILb0ELb1ELb1ELi128EEEEEEEEEvNT_6ParamsE)
        /*0434*/ 	.word	0x00000060


	//----- nvinfo : EIATTR_REGCOUNT
	.align		4
.L_190:
        /*0438*/ 	.byte	0x04, 0x2f
        /*043a*/ 	.short	(.L_192 - .L_191)
	.align		4
.L_191:
        /*043c*/ 	.word	index@(_ZN7cutlass13device_kernelIN5flash19enable_sm80_to_sm89INS1_16FlashAttnFwdSm80INS1_25CollectiveMainloopFwdSm80ILi8ELi1ELb0EN4cute5tupleIJNS5_1CILi128EEENS7_ILi48EEENS7_ILi256EEEEEELi256ENS_6half_tEfNS_4arch4Sm80ELb1ELb0ELb1ELb1ELb1ELb1ELb1ELb1EEENS1_21CollectiveEpilogueFwdINS6_IJS8_SA_S9_EEENS6_IJNS7_ILi1EEESI_SI_EEESC_SE_Li256ELb1ELb1ELb1ELb0EEENS1_36VarlenDynamicPersistentTileSchedulerILi128ELi48ELi256ELi256ELb1ELb1ELb0ELb1ELb1ELb1EEEEEEEEEvNT_6ParamsE)
        /*0440*/ 	.word	0x000000ff


	//----- nvinfo : EIATTR_FRAME_SIZE
	.align		4
.L_192:
        /*0444*/ 	.byte	0x04, 0x11
        /*0446*/ 	.short	(.L_194 - .L_193)
	.align		4
.L_193:
        /*0448*/ 	.word	index@($__internal_52_$__cuda_sm70_votesync_ballot)
        /*044c*/ 	.word	0x00000000


	//----- nvinfo : EIATTR_FRAME_SIZE
	.align		4
.L_194:
        /*0450*/ 	.byte	0x04, 0x11
        /*0452*/ 	.short	(.L_196 - .L_195)
	.align		4
.L_195:
        /*0454*/ 	.word	index@($__internal_51_$__cuda_sm70_shflsync_up_p)
        /*0458*/ 	.word	0x00000000


	//----- nvinfo : EIATTR_FRAME_SIZE
	.align		4
.L_196:
        /*045c*/ 	.byte	0x04, 0x11
        /*045e*/ 	.short	(.L_198 - .L_197)
	.align		4
.L_197:
        /*0460*/ 	.word	index@($__internal_50_$__cuda_sm70_shflsync_idx_p)
        /*0464*/ 	.word	0x00000000


	//----- nvinfo : EIATTR_FRAME_SIZE
	.align		4
.L_198:
        /*0468*/ 	.byte	0x04, 0x11
        /*046a*/ 	.short	(.L_200 - .L_199)
	.align		4
.L_199:
        /*046c*/ 	.word	index@($__internal_49_$__cuda_sm70_shflsync_bfly_p)
        /*0470*/ 	.word	0x00000000


	//----- nvinfo : EIATTR_FRAME_SIZE
	.align		4
.L_200:
        /*0474*/ 	.byte	0x04, 0x11
        /*0476*/ 	.short	(.L_202 - .L_201)
	.align		4
.L_201:
        /*0478*/ 	.word	index@(_ZN7cutlass13device_kernelIN5flash19enable_sm80_to_sm89INS1_16FlashAttnFwdSm80INS1_25CollectiveMainloopFwdSm80ILi8ELi1ELb0EN4cute5tupleIJNS5_1CILi128EEENS7_ILi48EEENS7_ILi256EEEEEELi256ENS_6half_tEfNS_4arch4Sm80ELb1ELb0ELb1ELb1ELb1ELb1ELb1ELb1EEENS1_21CollectiveEpilogueFwdINS6_IJS8_SA_S9_EEENS6_IJNS7_ILi1EEESI_SI_EEESC_SE_Li256ELb1ELb1ELb1ELb0EEENS1_36VarlenDynamicPersistentTileSchedulerILi128ELi48ELi256ELi256ELb1ELb1ELb0ELb1ELb1ELb1EEEEEEEEEvNT_6ParamsE)
        /*047c*/ 	.word	0x00000198


	//----- nvinfo : EIATTR_REGCOUNT
	.align		4
.L_202:
        /*0480*/ 	.byte	0x04, 0x2f
        /*0482*/ 	.short	(.L_204 - .L_203)
	.align		4
.L_203:
        /*0484*/ 	.word	index@(_ZN7cutlass13device_kernelIN5flash19enable_sm80_to_sm89INS1_16FlashAttnFwdSm80INS1_25CollectiveMainloopFwdSm80ILi8ELi1ELb0EN4cute5tupleIJNS5_1CILi128EEENS7_ILi64EEENS7_ILi256EEEEEELi256ENS_6half_tEfNS_4arch4Sm80ELb1ELb0ELb1ELb1ELb1ELb0ELb1ELb1EEENS1_21CollectiveEpilogueFwdINS6_IJS8_SA_S9_EEENS6_IJNS7_ILi1EEESI_SI_EEESC_SE_Li256ELb1ELb1ELb1ELb0EEENS1_36VarlenDynamicPersistentTileSchedulerILi128ELi64ELi256ELi256ELb1ELb1ELb0ELb1ELb1ELb1EEEEEEEEEvNT_6ParamsE)
        /*0488*/ 	.word	0x000000ff


	//----- nvinfo : EIATTR_FRAME_SIZE
	.align		4
.L_204:
        /*048c*/ 	.byte	0x04, 0x11
        /*048e*/ 	.short	(.L_206 - .L_205)
	.align		4
.L_205:
        /*0490*/ 	.word	index@($__internal_48_$__cuda_sm70_votesync_ballot)
        /*0494*/ 	.word	0x00000000


	//----- nvinfo : EIATTR_FRAME_SIZE
	.align		4
.L_206:
        /*0498*/ 	.byte	0x04, 0x11
        /*049a*/ 	.short	(.L_208 - .L_207)
	.align		4
.L_207:
        /*049c*/ 	.word	index@($__internal_47_$__cuda_sm70_shflsync_up_p)
        /*04a0*/ 	.word	0x00000000


	//----- nvinfo : EIATTR_FRAME_SIZE
	.align		4
.L_208:
        /*04a4*/ 	.byte	0x04, 0x11
        /*04a6*/ 	.short	(.L_210 - .L_209)
	.align		4
.L_209:
        /*04a8*/ 	.word	index@($__internal_46_$__cuda_sm70_shflsync_idx_p)
        /*04ac*/ 	.word	0x00000000


	//----- nvinfo : EIATTR_FRAME_SIZE
	.align		4
.L_210:
        /*04b0*/ 	.byte	0x04, 0x11
        /*04b2*/ 	.short	(.L_212 - .L_211)
	.align		4
.L_211:
        /*04b4*/ 	.word	index@($__internal_45_$__cuda_sm70_shflsync_bfly_p)
        /*04b8*/ 	.word	0x00000000


	//----- nvinfo : EIATTR_FRAME_SIZE
	.align		4
.L_212:
        /*04bc*/ 	.byte	0x04, 0x11
        /*04be*/ 	.short	(.L_214 - .L_213)
	.align		4
.L_213:
        /*04c0*/ 	.word	index@(_ZN7cutlass13device_kernelIN5flash19enable_sm80_to_sm89INS1_16FlashAttnFwdSm80INS1_25CollectiveMainloopFwdSm80ILi8ELi1ELb0EN4cute5tupleIJNS5_1CILi128EEENS7_ILi64EEENS7_ILi256EEEEEELi256ENS_6half_tEfNS_4arch4Sm80ELb1ELb0ELb1ELb1ELb1ELb0ELb1ELb1EEENS1_21CollectiveEpilogueFwdINS6_IJS8_SA_S9_EEENS6_IJNS7_ILi1EEESI_SI_EEESC_SE_Li256ELb1ELb1ELb1ELb0EEENS1_36VarlenDynamicPersistentTileSchedulerILi128ELi64ELi256ELi256ELb1ELb1ELb0ELb1ELb1ELb1EEEEEEEEEvNT_6ParamsE)
        /*04c4*/ 	.word	0x00000038


	//----- nvinfo : EIATTR_REGCOUNT
	.align		4
.L_214:
        /*04c8*/ 	.byte	0x04, 0x2f
        /*04ca*/ 	.short	(.L_216 - .L_215)
	.align		4
.L_215:
        /*04cc*/ 	.word	index@(_ZN7cutlass13device_kernelIN5flash19enable_sm80_to_sm89INS1_16FlashAttnFwdSm80INS1_25CollectiveMainloopFwdSm80ILi8ELi1ELb0EN4cute5tupleIJNS5_1CILi128EEENS7_ILi96EEENS7_ILi256EEEEEELi256ENS_6half_tEfNS_4arch4Sm80ELb1ELb0ELb1ELb0ELb1ELb0ELb1ELb1EEENS1_21CollectiveEpilogueFwdINS6_IJS8_SA_S9_EEENS6_IJNS7_ILi1EEESI_SI_EEESC_SE_Li256ELb0ELb1ELb1ELb0EEENS1_30DynamicPersistentTileSchedulerILi256ELi256ELb1ELb1ELb0EEEEEEEEEvNT_6ParamsE)
        /*04d0*/ 	.word	0x000000ff


	//----- nvinfo : EIATTR_FRAME_SIZE
	.align		4
.L_216:
        /*04d4*/ 	.byte	0x04, 0x11
        /*04d6*/ 	.short	(.L_218 - .L_217)
	.align		4
.L_217:
        /*04d8*/ 	.word	index@($__internal_44_$__cuda_sm70_shflsync_idx_p)
        /*04dc*/ 	.word	0x00000000


	//----- nvinfo : EIATTR_FRAME_SIZE
	.align		4
.L_218:
        /*04e0*/ 	.byte	0x04, 0x11
        /*04e2*/ 	.short	(.L_220 - .L_219)
	.align		4
.L_219:
        /*04e4*/ 	.word	index@($__internal_43_$__cuda_sm70_shflsync_bfly_p)
        /*04e8*/ 	.word	0x00000000


	//----- nvinfo : EIATTR_FRAME_SIZE
	.align		4
.L_220:
        /*04ec*/ 	.byte	0x04, 0x11
        /*04ee*/ 	.short	(.L_222 - .L_221)
	.align		4
.L_221:
        /*04f0*/ 	.word	index@(_ZN7cutlass13device_kernelIN5flash19enable_sm80_to_sm89INS1_16FlashAttnFwdSm80INS1_25CollectiveMainloopFwdSm80ILi8ELi1ELb0EN4cute5tupleIJNS5_1CILi128EEENS7_ILi96EEENS7_ILi256EEEEEELi256ENS_6half_tEfNS_4arch4Sm80ELb1ELb0ELb1ELb0ELb1ELb0ELb1ELb1EEENS1_21CollectiveEpilogueFwdINS6_IJS8_SA_S9_EEENS6_IJNS7_ILi1EEESI_SI_EEESC_SE_Li256ELb0ELb1ELb1ELb0EEENS1_30DynamicPersistentTileSchedulerILi256ELi256ELb1ELb1ELb0EEEEEEEEEvNT_6ParamsE)
        /*04f4*/ 	.word	0x000001a0


	//----- nvinfo : EIATTR_REGCOUNT
	.align		4
.L_222:
        /*04f8*/ 	.byte	0x04, 0x2f
        /*04fa*/ 	.short	(.L_224 - .L_223)
	.align		4
.L_223:
        /*04fc*/ 	.word	index@(_ZN7cutlass13device_kernelIN5flash19enable_sm80_to_sm89INS1_16FlashAttnFwdSm80INS1_25CollectiveMainloopFwdSm80ILi8ELi1ELb0EN4cute5tupleIJNS5_1CILi128EEENS7_ILi48EEENS7_ILi256EEEEEELi256ENS_6half_tEfNS_4arch4Sm80ELb0ELb1ELb1ELb1ELb1ELb1ELb1ELb1EEENS1_21CollectiveEpilogueFwdINS6_IJS8_SA_S9_EEENS6_IJNS7_ILi1EEESI_SI_EEESC_SE_Li256ELb1ELb1ELb1ELb0EEENS1_36VarlenDynamicPersistentTileSchedulerILi128ELi48ELi256ELi256ELb1ELb1ELb0ELb1ELb0ELb1EEEEEEEEEvNT_6ParamsE)
        /*0500*/ 	.word	0x000000ff


	//----- nvinfo : EIATTR_FRAME_SIZE
	.align		4
.L_224:
        /*0504*/ 	.byte	0x04, 0x11
        /*0506*/ 	.short	(.L_226 - .L_225)
	.align		4
.L_225:
        /*0508*/ 	.word	index@($__internal_42_$__cuda_sm70_votesync_ballot)
        /*050c*/ 	.word	0x00000000


	//----- nvinfo : EIATTR_FRAME_SIZE
	.align		4
.L_226:
        /*0510*/ 	.byte	0x04, 0x11
        /*0512*/ 	.short	(.L_228 - .L_227)
	.align		4
.L_227:
        /*0514*/ 	.word	index@($__internal_41_$__cuda_sm70_shflsync_up_p)
        /*0518*/ 	.word	0x00000000


	//----- nvinfo : EIATTR_FRAME_SIZE
	.align		4
.L_228:
        /*051c*/ 	.byte	0x04, 0x11
        /*051e*/ 	.short	(.L_230 - .L_229)
	.align		4
.L_229:
        /*0520*/ 	.word	index@($__internal_40_$__cuda_sm70_shflsync_idx_p)
        /*0524*/ 	.word	0x00000000


	//----- nvinfo : EIATTR_FRAME_SIZE
	.align		4
.L_230:
        /*0528*/ 	.byte	0x04, 0x11
        /*052a*/ 	.short	(.L_232 - .L_231)
	.align		4
.L_231:
        /*052c*/ 	.word	index@($__internal_39_$__cuda_sm70_shflsync_bfly_p)
        /*0530*/ 	.word	0x00000000


	//----- nvinfo : EIATTR_FRAME_SIZE
	.align		4
.L_232:
        /*0534*/ 	.byte	0x04, 0x11
        /*0536*/ 	.short	(.L_234 - .L_233)
	.align		4
.L_233:
        /*0538*/ 	.word	index@($_ZN7cutlass13device_kernelIN5flash19enable_sm80_to_sm89INS1_16FlashAttnFwdSm80INS1_25CollectiveMainloopFwdSm80ILi8ELi1ELb0EN4cute5tupleIJNS5_1CILi128EEENS7_ILi48EEENS7_ILi256EEEEEELi256ENS_6half_tEfNS_4arch4Sm80ELb0ELb1ELb1ELb1ELb1ELb1ELb1ELb1EEENS1_21CollectiveEpilogueFwdINS6_IJS8_SA_S9_EEENS6_IJNS7_ILi1EEESI_SI_EEESC_SE_Li256ELb1ELb1ELb1ELb0EEENS1_36VarlenDynamicPersistentTileSchedulerILi128ELi48ELi256ELi256ELb1ELb1ELb0ELb1ELb0ELb1EEEEEEEEEvNT_6ParamsE$_ZZN5flash25CollectiveMainloopFwdSm80ILi8ELi1ELb0EN4cute5tupleIJNS1_1CILi128EEENS3_ILi48EEENS3_ILi256EEEEEELi256EN7cutlass6half_tEfNS8_4arch4Sm80ELb0ELb1ELb1ELb1ELb1ELb1ELb1ELb1EE3mmaINS_16FlashAttnFwdSm80ISC_NS_21CollectiveEpilogueFwdINS2_IJS4_S6_S5_EEENS2_IJNS3_ILi1EEESH_SH_EEES9_SB_Li256ELb1ELb1ELb1ELb0EEENS_36VarlenDynamicPersistentTileSchedulerILi128ELi48ELi256ELi256ELb1ELb1ELb0ELb1ELb0ELb1EEEE13SharedStorageENS1_6TensorINS1_11ArrayEngineIfLm128EEENS1_6LayoutINS2_IJNS2_IJNS3_ILi2EEESS_EEESH_NS3_ILi32EEEEEENS2_IJNS2_IJSH_SS_EEENS3_ILi0EEENS3_ILi4EEEEEEEEEENS_7SoftmaxILi2ELi0EEEEEbRKNSC_6ParamsERT0_RT1_iRKNS_16SeqlenInfoQKNewKILb1ELb1EEENS2_IJiiiiEEERT_ENKUlvE_clEv)
        /*053c*/ 	.word	0x00000000


	//----- nvinfo : EIATTR_FRAME_SIZE
	.align		4
.L_234:
        /*0540*/ 	.byte	0x04, 0x11
        /*0542*/ 	.short	(.L_236 - .L_235)
	.align		4
.L_235:
        /*0544*/ 	.word	index@(_ZN7cutlass13device_kernelIN5flash19enable_sm80_to_sm89INS1_16FlashAttnFwdSm80INS1_25CollectiveMainloopFwdSm80ILi8ELi1ELb0EN4cute5tupleIJNS5_1CILi128EEENS7_ILi48EEENS7_ILi256EEEEEELi256ENS_6half_tEfNS_4arch4Sm80ELb0ELb1ELb1ELb1ELb1ELb1ELb1ELb1EEENS1_21CollectiveEpilogueFwdINS6_IJS8_SA_S9_EEENS6_IJNS7_ILi1EEESI_SI_EEESC_SE_Li256ELb1ELb1ELb1ELb0EEENS1_36VarlenDynamicPersistentTileSchedulerILi128ELi48ELi256ELi256ELb1ELb1ELb0ELb1ELb0ELb1EEEEEEEEEvNT_6ParamsE)
        /*0548*/ 	.word	0x000001e8


	//----- nvinfo : EIATTR_REGCOUNT
	.align		4
.L_236:
        /*054c*/ 	.byte	0x04, 0x2f
        /*054e*/ 	.short	(.L_238 - .L_237)
	.align		4
.L_237:
        /*0550*/ 	.word	index@(_ZN7cutlass13device_kernelIN5flash19enable_sm80_to_sm89INS1_16FlashAttnFwdSm80INS1_25CollectiveMainloopFwdSm80ILi8ELi1ELb0EN4cute5tupleIJNS5_1CILi128EEENS7_ILi64EEENS7_ILi256EEEEEELi256ENS_6half_tEfNS_4arch4Sm80ELb0ELb1ELb1ELb1ELb1ELb0ELb1ELb1EEENS1_21CollectiveEpilogueFwdINS6_IJS8_SA_S9_EEENS6_IJNS7_ILi1EEESI_SI_EEESC_SE_Li256ELb1ELb1ELb1ELb0EEENS1_36VarlenDynamicPersistentTileSchedulerILi128ELi64ELi256ELi256ELb1ELb1ELb0ELb1ELb0ELb1EEEEEEEEEvNT_6ParamsE)
        /*0554*/ 	.word	0x000000ff


	//----- nvinfo : EIATTR_FRAME_SIZE
	.align		4
.L_238:
        /*0558*/ 	.byte	0x04, 0x11
        /*055a*/ 	.short	(.L_240 - .L_239)
	.align		4
.L_239:
        /*055c*/ 	.word	index@($__internal_38_$__cuda_sm70_votesync_ballot)
        /*0560*/ 	.word	0x00000000


	//----- nvinfo : EIATTR_FRAME_SIZE
	.align		4
.L_240:
        /*0564*/ 	.byte	0x04, 0x11
        /*0566*/ 	.short	(.L_242 - .L_241)
	.align		4
.L_241:
        /*0568*/ 	.word	index@($__internal_37_$__cuda_sm70_shflsync_up_p)
        /*056c*/ 	.word	0x00000000


	//----- nvinfo : EIATTR_FRAME_SIZE
	.align		4
.L_242:
        /*0570*/ 	.byte	0x04, 0x11
        /*0572*/ 	.short	(.L_244 - .L_243)
	.align		4
.L_243:
        /*0574*/ 	.word	index@($__internal_36_$__cuda_sm70_shflsync_idx_p)
        /*0578*/ 	.word	0x00000000


	//----- nvinfo : EIATTR_FRAME_SIZE
	.align		4
.L_244:
        /*057c*/ 	.byte	0x04, 0x11
        /*057e*/ 	.short	(.L_246 - .L_245)
	.align		4
.L_245:
        /*0580*/ 	.word	index@($__internal_35_$__cuda_sm70_shflsync_bfly_p)
        /*0584*/ 	.word	0x00000000


	//----- nvinfo : EIATTR_FRAME_SIZE
	.align		4
.L_246:
        /*0588*/ 	.byte	0x04, 0x11
        /*058a*/ 	.short	(.L_248 - .L_247)
	.align		4
.L_247:
        /*058c*/ 	.word	index@(_ZN7cutlass13device_kernelIN5flash19enable_sm80_to_sm89INS1_16FlashAttnFwdSm80INS1_25CollectiveMainloopFwdSm80ILi8ELi1ELb0EN4cute5tupleIJNS5_1CILi128EEENS7_ILi64EEENS7_ILi256EEEEEELi256ENS_6half_tEfNS_4arch4Sm80ELb0ELb1ELb1ELb1ELb1ELb0ELb1ELb1EEENS1_21CollectiveEpilogueFwdINS6_IJS8_SA_S9_EEENS6_IJNS7_ILi1EEESI_SI_EEESC_SE_Li256ELb1ELb1ELb1ELb0EEENS1_36VarlenDynamicPersistentTileSchedulerILi128ELi64ELi256ELi256ELb1ELb1ELb0ELb1ELb0ELb1EEEEEEEEEvNT_6ParamsE)
        /*0590*/ 	.word	0x00000030


	//----- nvinfo : EIATTR_REGCOUNT
	.align		4
.L_248:
        /*0594*/ 	.byte	0x04, 0x2f
        /*0596*/ 	.short	(.L_250 - .L_249)
	.align		4
.L_249:
        /*0598*/ 	.word	index@(_ZN7cutlass13device_kernelIN5flash19enable_sm80_to_sm89INS1_16FlashAttnFwdSm80INS1_25CollectiveMainloopFwdSm80ILi8ELi1ELb0EN4cute5tupleIJNS5_1CILi128EEENS7_ILi64EEENS7_ILi256EEEEEELi256ENS_6half_tEfNS_4arch4Sm80ELb0ELb1ELb1ELb0ELb1ELb0ELb1ELb1EEENS1_21CollectiveEpilogueFwdINS6_IJS8_SA_S9_EEENS6_IJNS7_ILi1EEESI_SI_EEESC_SE_Li256ELb0ELb1ELb1ELb0EEENS1_19SingleTileSchedulerILb0ELb1ELb1ELi128EEEEEEEEEvNT_6ParamsE)
        /*059c*/ 	.word	0x000000ff


	//----- nvinfo : EIATTR_FRAME_SIZE
	.align		4
.L_250:
        /*05a0*/ 	.byte	0x04, 0x11
        /*05a2*/ 	.short	(.L_252 - .L_251)
	.align		4
.L_251:
        /*05a4*/ 	.word	index@(_ZN7cutlass13device_kernelIN5flash19enable_sm80_to_sm89INS1_16FlashAttnFwdSm80INS1_25CollectiveMainloopFwdSm80ILi8ELi1ELb0EN4cute5tupleIJNS5_1CILi128EEENS7_ILi64EEENS7_ILi256EEEEEELi256ENS_6half_tEfNS_4arch4Sm80ELb0ELb1ELb1ELb0ELb1ELb0ELb1ELb1EEENS1_21CollectiveEpilogueFwdINS6_IJS8_SA_S9_EEENS6_IJNS7_ILi1EEESI_SI_EEESC_SE_Li256ELb0ELb1ELb1ELb0EEENS1_19SingleTileSchedulerILb0ELb1ELb1ELi128EEEEEEEEEvNT_6ParamsE)
        /*05a8*/ 	.word	0x00000008


	//----- nvinfo : EIATTR_REGCOUNT
	.align		4
.L_252:
        /*05ac*/ 	.byte	0x04, 0x2f
        /*05ae*/ 	.short	(.L_254 - .L_253)
	.align		4
.L_253:
        /*05b0*/ 	.word	index@(_ZN7cutlass13device_kernelIN5flash19enable_sm80_to_sm89INS1_16FlashAttnFwdSm80INS1_25CollectiveMainloopFwdSm80ILi8ELi1ELb0EN4cute5tupleIJNS5_1CILi128EEENS7_ILi48EEENS7_ILi256EEEEEELi256ENS_6half_tEfNS_4arch4Sm80ELb0ELb0ELb1ELb1ELb1ELb1ELb1ELb1EEENS1_21CollectiveEpilogueFwdINS6_IJS8_SA_S9_EEENS6_IJNS7_ILi1EEESI_SI_EEESC_SE_Li256ELb1ELb1ELb1ELb0EEENS1_36VarlenDynamicPersistentTileSchedulerILi128ELi48ELi256ELi256ELb1ELb1ELb0ELb0ELb1ELb1EEEEEEEEEvNT_6ParamsE)
        /*05b4*/ 	.word	0x000000ff


	//----- nvinfo : EIATTR_FRAME_SIZE
	.align		4
.L_254:
        /*05b8*/ 	.byte	0x04, 0x11
        /*05ba*/ 	.short	(.L_256 - .L_255)
	.align		4
.L_255:
        /*05bc*/ 	.word	index@($__internal_34_$__cuda_sm70_votesync_ballot)
        /*05c0*/ 	.word	0x00000000


	//----- nvinfo : EIATTR_FRAME_SIZE
	.align		4
.L_256:
        /*05c4*/ 	.byte	0x04, 0x11
        /*05c6*/ 	.short	(.L_258 - .L_257)
	.align		4
.L_257:
        /*05c8*/ 	.word	index@($__internal_33_$__cuda_sm70_shflsync_up_p)
        /*05cc*/ 	.word	0x00000000


	//----- nvinfo : EIATTR_FRAME_SIZE
	.align		4
.L_258:
        /*05d0*/ 	.byte	0x04, 0x11
        /*05d2*/ 	.short	(.L_260 - .L_259)
	.align		4
.L_259:
        /*05d4*/ 	.word	index@($__internal_32_$__cuda_sm70_shflsync_idx_p)
        /*05d8*/ 	.word	0x00000000


	//----- nvinfo : EIATTR_FRAME_SIZE
	.align		4
.L_260:
        /*05dc*/ 	.byte	0x04, 0x11
        /*05de*/ 	.short	(.L_262 - .L_261)
	.align		4
.L_261:
        /*05e0*/ 	.word	index@($__internal_31_$__cuda_sm70_shflsync_bfly_p)
        /*05e4*/ 	.word	0x00000000


	//----- nvinfo : EIATTR_FRAME_SIZE
	.align		4
.L_262:
        /*05e8*/ 	.byte	0x04, 0x11
        /*05ea*/ 	.short	(.L_264 - .L_263)
	.align		4
.L_263:
        /*05ec*/ 	.word	index@(_ZN7cutlass13device_kernelIN5flash19enable_sm80_to_sm89INS1_16FlashAttnFwdSm80INS1_25CollectiveMainloopFwdSm80ILi8ELi1ELb0EN4cute5tupleIJNS5_1CILi128EEENS7_ILi48EEENS7_ILi256EEEEEELi256ENS_6half_tEfNS_4arch4Sm80ELb0ELb0ELb1ELb1ELb1ELb1ELb1ELb1EEENS1_21CollectiveEpilogueFwdINS6_IJS8_SA_S9_EEENS6_IJNS7_ILi1EEESI_SI_EEESC_SE_Li256ELb1ELb1ELb1ELb0EEENS1_36VarlenDynamicPersistentTileSchedulerILi128ELi48ELi256ELi256ELb1ELb1ELb0ELb0ELb1ELb1EEEEEEEEEvNT_6ParamsE)
        /*05f0*/ 	.word	0x00000190


	//----- nvinfo : EIATTR_REGCOUNT
	.align		4
.L_264:
        /*05f4*/ 	.byte	0x04, 0x2f
        /*05f6*/ 	.short	(.L_266 - .L_265)
	.align		4
.L_265:
        /*05f8*/ 	.word	index@(_ZN7cutlass13device_kernelIN5flash19enable_sm80_to_sm89INS1_16FlashAttnFwdSm80INS1_25CollectiveMainloopFwdSm80ILi8ELi1ELb0EN4cute5tupleIJNS5_1CILi128EEENS7_ILi64EEENS7_ILi256EEEEEELi256ENS_6half_tEfNS_4arch4Sm80ELb0ELb0ELb1ELb1ELb1ELb0ELb1ELb1EEENS1_21CollectiveEpilogueFwdINS6_IJS8_SA_S9_EEENS6_IJNS7_ILi1EEESI_SI_EEESC_SE_Li256ELb1ELb1ELb1ELb0EEENS1_36VarlenDynamicPersistentTileSchedulerILi128ELi64ELi256ELi256ELb1ELb1ELb0ELb0ELb1ELb1EEEEEEEEEvNT_6ParamsE)
        /*05fc*/ 	.word	0x000000ff


	//----- nvinfo : EIATTR_FRAME_SIZE
	.align		4
.L_266:
        /*0600*/ 	.byte	0x04, 0x11
        /*0602*/ 	.short	(.L_268 - .L_267)
	.align		4
.L_267:
        /*0604*/ 	.word	index@($__internal_30_$__cuda_sm70_votesync_ballot)
        /*0608*/ 	.word	0x00000000


	//----- nvinfo : EIATTR_FRAME_SIZE
	.align		4
.L_268:
        /*060c*/ 	.byte	0x04, 0x11
        /*060e*/ 	.short	(.L_270 - .L_269)
	.align		4
.L_269:
        /*0610*/ 	.word	index@($__internal_29_$__cuda_sm70_shflsync_up_p)
        /*0614*/ 	.word	0x00000000


	//----- nvinfo : EIATTR_FRAME_SIZE
	.align		4
.L_270:
        /*0618*/ 	.byte	0x04, 0x11
        /*061a*/ 	.short	(.L_272 - .L_271)
	.align		4
.L_271:
        /*061c*/ 	.word	index@($__internal_28_$__cuda_sm70_shflsync_idx_p)
        /*0620*/ 	.word	0x00000000


	//----- nvinfo : EIATTR_FRAME_SIZE
	.align		4
.L_272:
        /*0624*/ 	.byte	0x04, 0x11
        /*0626*/ 	.short	(.L_274 - .L_273)
	.align		4
.L_273:
        /*0628*/ 	.word	index@($__internal_27_$__cuda_sm70_shflsync_bfly_p)
        /*062c*/ 	.word	0x00000000


	//----- nvinfo : EIATTR_FRAME_SIZE
	.align		4
.L_274:
        /*0630*/ 	.byte	0x04, 0x11
        /*0632*/ 	.short	(.L_276 - .L_275)
	.align		4
.L_275:
        /*0634*/ 	.word	index@(_ZN7cutlass13device_kernelIN5flash19enable_sm80_to_sm89INS1_16FlashAttnFwdSm80INS1_25CollectiveMainloopFwdSm80ILi8ELi1ELb0EN4cute5tupleIJNS5_1CILi128EEENS7_ILi64EEENS7_ILi256EEEEEELi256ENS_6half_tEfNS_4arch4Sm80ELb0ELb0ELb1ELb1ELb1ELb0ELb1ELb1EEENS1_21CollectiveEpilogueFwdINS6_IJS8_SA_S9_EEENS6_IJNS7_ILi1EEESI_SI_EEESC_SE_Li256ELb1ELb1ELb1ELb0EEENS1_36VarlenDynamicPersistentTileSchedulerILi128ELi64ELi256ELi256ELb1ELb1ELb0ELb0ELb1ELb1EEEEEEEEEvNT_6ParamsE)
        /*0638*/ 	.word	0x00000158


	//----- nvinfo : EIATTR_REGCOUNT
	.align		4
.L_276:
        /*063c*/ 	.byte	0x04, 0x2f
        /*063e*/ 	.short	(.L_278 - .L_277)
	.align		4
.L_277:
        /*0640*/ 	.word	index@(_ZN7cutlass13device_kernelIN5flash19enable_sm80_to_sm89INS1_16FlashAttnFwdSm80INS1_25CollectiveMainloopFwdSm80ILi8ELi1ELb0EN4cute5tupleIJNS5_1CILi128EEENS7_ILi96EEENS7_ILi256EEEEEELi256ENS_6half_tEfNS_4arch4Sm80ELb0ELb0ELb1ELb0ELb1ELb0ELb1ELb1EEENS1_21CollectiveEpilogueFwdINS6_IJS8_SA_S9_EEENS6_IJNS7_ILi1EEESI_SI_EEESC_SE_Li256ELb0ELb1ELb1ELb0EEENS1_19SingleTileSchedulerILb0ELb1ELb1ELi128EEEEEEEEEvNT_6ParamsE)
        /*0644*/ 	.word	0x000000ff


	//----- nvinfo : EIATTR_FRAME_SIZE
	.align		4
.L_278:
        /*0648*/ 	.byte	0x04, 0x11
        /*064a*/ 	.short	(.L_280 - .L_279)
	.align		4
.L_279:
        /*064c*/ 	.word	index@(_ZN7cutlass13device_kernelIN5flash19enable_sm80_to_sm89INS1_16FlashAttnFwdSm80INS1_25CollectiveMainloopFwdSm80ILi8ELi1ELb0EN4cute5tupleIJNS5_1CILi128EEENS7_ILi96EEENS7_ILi256EEEEEELi256ENS_6half_tEfNS_4arch4Sm80ELb0ELb0ELb1ELb0ELb1ELb0ELb1ELb1EEENS1_21CollectiveEpilogueFwdINS6_IJS8_SA_S9_EEENS6_IJNS7_ILi1EEESI_SI_EEESC_SE_Li256ELb0ELb1ELb1ELb0EEENS1_19SingleTileSchedulerILb0ELb1ELb1ELi128EEEEEEEEEvNT_6ParamsE)
        /*0650*/ 	.word	0x00000060


	//----- nvinfo : EIATTR_REGCOUNT
	.align		4
.L_280:
        /*0654*/ 	.byte	0x04, 0x2f
        /*0656*/ 	.short	(.L_282 - .L_281)
	.align		4
.L_281:
        /*0658*/ 	.word	index@(_ZN7cutlass13device_kernelIN5flash19enable_sm80_to_sm89INS1_16FlashAttnFwdSm80INS1_25CollectiveMainloopFwdSm80ILi8ELi1ELb0EN4cute5tupleIJNS5_1CILi128EEENS7_ILi32EEENS7_ILi256EEEEEELi256ENS_6half_tEfNS_4arch4Sm80ELb1ELb0ELb1ELb1ELb1ELb1ELb1ELb1EEENS1_21CollectiveEpilogueFwdINS6_IJS8_SA_S9_EEENS6_IJNS7_ILi1EEESI_SI_EEESC_SE_Li256ELb1ELb1ELb1ELb0EEENS1_36VarlenDynamicPersistentTileSchedulerILi128ELi32ELi256ELi256ELb1ELb1ELb0ELb1ELb1ELb1EEEEEEEEEvNT_6ParamsE)
        /*065c*/ 	.word	0x000000ff


	//----- nvinfo : EIATTR_FRAME_SIZE
	.align		4
.L_282:
        /*0660*/ 	.byte	0x04, 0x11
        /*0662*/ 	.short	(.L_284 - .L_283)
	.align		4
.L_283:
        /*0664*/ 	.word	index@($__internal_26_$__cuda_sm70_votesync_ballot)
        /*0668*/ 	.word	0x00000000


	//----- nvinfo : EIATTR_FRAME_SIZE
	.align		4
.L_284:
        /*066c*/ 	.byte	0x04, 0x11
        /*066e*/ 	.short	(.L_286 - .L_285)
	.align		4
.L_285:
        /*0670*/ 	.word	index@($__internal_25_$__cuda_sm70_shflsync_up_p)
        /*0674*/ 	.word	0x00000000


	//----- nvinfo : EIATTR_FRAME_SIZE
	.align		4
.L_286:
        /*0678*/ 	.byte	0x04, 0x11
        /*067a*/ 	.short	(.L_288 - .L_287)
	.align		4
.L_287:
        /*067c*/ 	.word	index@($__internal_24_$__cuda_sm70_shflsync_idx_p)
        /*0680*/ 	.word	0x00000000


	//----- nvinfo : EIATTR_FRAME_SIZE
	.align		4
.L_288:
        /*0684*/ 	.byte	0x04, 0x11
        /*0686*/ 	.short	(.L_290 - .L_289)
	.align		4
.L_289:
        /*0688*/ 	.word	index@($__internal_23_$__cuda_sm70_shflsync_bfly_p)
        /*068c*/ 	.word	0x00000000


	//----- nvinfo : EIATTR_FRAME_SIZE
	.align		4
.L_290:
        /*0690*/ 	.byte	0x04, 0x11
        /*0692*/ 	.short	(.L_292 - .L_291)
	.align		4
.L_291:
        /*0694*/ 	.word	index@(_ZN7cutlass13device_kernelIN5flash19enable_sm80_to_sm89INS1_16FlashAttnFwdSm80INS1_25CollectiveMainloopFwdSm80ILi8ELi1ELb0EN4cute5tupleIJNS5_1CILi128EEENS7_ILi32EEENS7_ILi256EEEEEELi256ENS_6half_tEfNS_4arch4Sm80ELb1ELb0ELb1ELb1ELb1ELb1ELb1ELb1EEENS1_21CollectiveEpilogueFwdINS6_IJS8_SA_S9_EEENS6_IJNS7_ILi1EEESI_SI_EEESC_SE_Li256ELb1ELb1ELb1ELb0EEENS1_36VarlenDynamicPersistentTileSchedulerILi128ELi32ELi256ELi256ELb1ELb1ELb0ELb1ELb1ELb1EEEEEEEEEvNT_6ParamsE)
        /*0698*/ 	.word	0x00000048


	//----- nvinfo : EIATTR_REGCOUNT
	.align		4
.L_292:
        /*069c*/ 	.byte	0x04, 0x2f
        /*069e*/ 	.short	(.L_294 - .L_293)
	.align		4
.L_293:
        /*06a0*/ 	.word	index@(_ZN7cutlass13device_kernelIN5flash19enable_sm80_to_sm89INS1_16FlashAttnFwdSm80INS1_25CollectiveMainloopFwdSm80ILi8ELi1ELb1EN4cute5tupleIJNS5_1CILi128EEENS7_ILi48EEENS7_ILi256EEEEEELi256ENS_6half_tEfNS_4arch4Sm80ELb1ELb0ELb1ELb1ELb1ELb0ELb1ELb1EEENS1_21CollectiveEpilogueFwdINS6_IJS8_SA_S9_EEENS6_IJNS7_ILi1EEESI_SI_EEESC_SE_Li256ELb1ELb1ELb1ELb0EEENS1_36VarlenDynamicPersistentTileSchedulerILi128ELi48ELi256ELi256ELb1ELb1ELb0ELb1ELb1ELb1EEEEEEEEEvNT_6ParamsE)
        /*06a4*/ 	.word	0x000000ff


	//----- nvinfo : EIATTR_FRAME_SIZE
	.align		4
.L_294:
        /*06a8*/ 	.byte	0x04, 0x11
        /*06aa*/ 	.short	(.L_296 - .L_295)
	.align		4
.L_295:
        /*06ac*/ 	.word	index@($__internal_22_$__cuda_sm70_votesync_ballot)
        /*06b0*/ 	.word	0x00000000


	//----- nvinfo : EIATTR_FRAME_SIZE
	.align		4
.L_296:
        /*06b4*/ 	.byte	0x04, 0x11
        /*06b6*/ 	.short	(.L_298 - .L_297)
	.align		4
.L_297:
        /*06b8*/ 	.word	index@($__internal_21_$__cuda_sm70_shflsync_up_p)
        /*06bc*/ 	.word	0x00000000


	//----- nvinfo : EIATTR_FRAME_SIZE
	.align		4
.L_298:
        /*06c0*/ 	.byte	0x04, 0x11
        /*06c2*/ 	.short	(.L_300 - .L_299)
	.align		4
.L_299:
        /*06c4*/ 	.word	index@($__internal_20_$__cuda_sm70_shflsync_idx_p)
        /*06c8*/ 	.word	0x00000000


	//----- nvinfo : EIATTR_FRAME_SIZE
	.align		4
.L_300:
        /*06cc*/ 	.byte	0x04, 0x11
        /*06ce*/ 	.short	(.L_302 - .L_301)
	.align		4
.L_301:
        /*06d0*/ 	.word	index@($__internal_19_$__cuda_sm70_shflsync_bfly_p)
        /*06d4*/ 	.word	0x00000000


	//----- nvinfo : EIATTR_FRAME_SIZE
	.align		4
.L_302:
        /*06d8*/ 	.byte	0x04, 0x11
        /*06da*/ 	.short	(.L_304 - .L_303)
	.align		4
.L_303:
        /*06dc*/ 	.word	index@(_ZN7cutlass13device_kernelIN5flash19enable_sm80_to_sm89INS1_16FlashAttnFwdSm80INS1_25CollectiveMainloopFwdSm80ILi8ELi1ELb1EN4cute5tupleIJNS5_1CILi128EEENS7_ILi48EEENS7_ILi256EEEEEELi256ENS_6half_tEfNS_4arch4Sm80ELb1ELb0ELb1ELb1ELb1ELb0ELb1ELb1EEENS1_21CollectiveEpilogueFwdINS6_IJS8_SA_S9_EEENS6_IJNS7_ILi1EEESI_SI_EEESC_SE_Li256ELb1ELb1ELb1ELb0EEENS1_36VarlenDynamicPersistentTileSchedulerILi128ELi48ELi256ELi256ELb1ELb1ELb0ELb1ELb1ELb1EEEEEEEEEvNT_6ParamsE)
        /*06e0*/ 	.word	0x00000220


	//----- nvinfo : EIATTR_REGCOUNT
	.align		4
.L_304:
        /*06e4*/ 	.byte	0x04, 0x2f
        /*06e6*/ 	.short	(.L_306 - .L_305)
	.align		4
.L_305:
        /*06e8*/ 	.word	index@(_ZN7cutlass13device_kernelIN5flash19enable_sm80_to_sm89INS1_16FlashAttnFwdSm80INS1_25CollectiveMainloopFwdSm80ILi8ELi1ELb1EN4cute5tupleIJNS5_1CILi128EEENS7_ILi64EEENS7_ILi256EEEEEELi256ENS_6half_tEfNS_4arch4Sm80ELb1ELb0ELb1ELb0ELb1ELb0ELb1ELb1EEENS1_21CollectiveEpilogueFwdINS6_IJS8_SA_S9_EEENS6_IJNS7_ILi1EEESI_SI_EEESC_SE_Li256ELb0ELb1ELb1ELb0EEENS1_30DynamicPersistentTileSchedulerILi256ELi256ELb1ELb1ELb0EEEEEEEEEvNT_6ParamsE)
        /*06ec*/ 	.word	0x000000ff


	//----- nvinfo : EIATTR_FRAME_SIZE
	.align		4
.L_306:
        /*06f0*/ 	.byte	0x04, 0x11
        /*06f2*/ 	.short	(.L_308 - .L_307)
	.align		4
.L_307:
        /*06f4*/ 	.word	index@($__internal_18_$__cuda_sm70_shflsync_idx_p)
        /*06f8*/ 	.word	0x00000000


	//----- nvinfo : EIATTR_FRAME_SIZE
	.align		4
.L_308:
        /*06fc*/ 	.byte	0x04, 0x11
        /*06fe*/ 	.short	(.L_310 - .L_309)
	.align		4
.L_309:
        /*0700*/ 	.word	index@($__internal_17_$__cuda_sm70_shflsync_bfly_p)
        /*0704*/ 	.word	0x00000000


	//----- nvinfo : EIATTR_FRAME_SIZE
	.align		4
.L_310:
        /*0708*/ 	.byte	0x04, 0x11
        /*070a*/ 	.short	(.L_312 - .L_311)
	.align		4
.L_311:
        /*070c*/ 	.word	index@(_ZN7cutlass13device_kernelIN5flash19enable_sm80_to_sm89INS1_16FlashAttnFwdSm80INS1_25CollectiveMainloopFwdSm80ILi8ELi1ELb1EN4cute5tupleIJNS5_1CILi128EEENS7_ILi64EEENS7_ILi256EEEEEELi256ENS_6half_tEfNS_4arch4Sm80ELb1ELb0ELb1ELb0ELb1ELb0ELb1ELb1EEENS1_21CollectiveEpilogueFwdINS6_IJS8_SA_S9_EEENS6_IJNS7_ILi1EEESI_SI_EEESC_SE_Li256ELb0ELb1ELb1ELb0EEENS1_30DynamicPersistentTileSchedulerILi256ELi256ELb1ELb1ELb0EEEEEEEEEvNT_6ParamsE)
        /*0710*/ 	.word	0x00000210


	//----- nvinfo : EIATTR_REGCOUNT
	.align		4
.L_312:
        /*0714*/ 	.byte	0x04, 0x2f
        /*0716*/ 	.short	(.L_314 - .L_313)
	.align		4
.L_313:
        /*0718*/ 	.word	index@(_ZN7cutlass13device_kernelIN5flash19enable_sm80_to_sm89INS1_16FlashAttnFwdSm80INS1_25CollectiveMainloopFwdSm80ILi8ELi1ELb0EN4cute5tupleIJNS5_1CILi128EEENS7_ILi32EEENS7_ILi256EEEEEELi256ENS_6half_tEfNS_4arch4Sm80ELb0ELb1ELb1ELb1ELb1ELb1ELb1ELb1EEENS1_21CollectiveEpilogueFwdINS6_IJS8_SA_S9_EEENS6_IJNS7_ILi1EEESI_SI_EEESC_SE_Li256ELb1ELb1ELb1ELb0EEENS1_36VarlenDynamicPersistentTileSchedulerILi128ELi32ELi256ELi256ELb1ELb1ELb0ELb1ELb0ELb1EEEEEEEEEvNT_6ParamsE)
        /*071c*/ 	.word	0x000000ff


	//----- nvinfo : EIATTR_FRAME_SIZE
	.align		4
.L_314:
        /*0720*/ 	.byte	0x04, 0x11
        /*0722*/ 	.short	(.L_316 - .L_315)
	.align		4
.L_315:
        /*0724*/ 	.word	index@($__internal_16_$__cuda_sm70_votesync_ballot)
        /*0728*/ 	.word	0x00000000


	//----- nvinfo : EIATTR_FRAME_SIZE
	.align		4
.L_316:
        /*072c*/ 	.byte	0x04, 0x11
        /*072e*/ 	.short	(.L_318 - .L_317)
	.align		4
.L_317:
        /*0730*/ 	.word	index@($__internal_15_$__cuda_sm70_shflsync_up_p)
        /*0734*/ 	.word	0x00000000


	//----- nvinfo : EIATTR_FRAME_SIZE
	.align		4
.L_318:
        /*0738*/ 	.byte	0x04, 0x11
        /*073a*/ 	.short	(.L_320 - .L_319)
	.align		4
.L_319:
        /*073c*/ 	.word	index@($__internal_14_$__cuda_sm70_shflsync_idx_p)
        /*0740*/ 	.word	0x00000000


	//----- nvinfo : EIATTR_FRAME_SIZE
	.align		4
.L_320:
        /*0744*/ 	.byte	0x04, 0x11
        /*0746*/ 	.short	(.L_322 - .L_321)
	.align		4
.L_321:
        /*0748*/ 	.word	index@($__internal_13_$__cuda_sm70_shflsync_bfly_p)
        /*074c*/ 	.word	0x00000000


	//----- nvinfo : EIATTR_FRAME_SIZE
	.align		4
.L_322:
        /*0750*/ 	.byte	0x04, 0x11
        /*0752*/ 	.short	(.L_324 - .L_323)
	.align		4
.L_323:
        /*0754*/ 	.word	index@(_ZN7cutlass13device_kernelIN5flash19enable_sm80_to_sm89INS1_16FlashAttnFwdSm80INS1_25CollectiveMainloopFwdSm80ILi8ELi1ELb0EN4cute5tupleIJNS5_1CILi128EEENS7_ILi32EEENS7_ILi256EEEEEELi256ENS_6half_tEfNS_4arch4Sm80ELb0ELb1ELb1ELb1ELb1ELb1ELb1ELb1EEENS1_21CollectiveEpilogueFwdINS6_IJS8_SA_S9_EEENS6_IJNS7_ILi1EEESI_SI_EEESC_SE_Li256ELb1ELb1ELb1ELb0EEENS1_36VarlenDynamicPersistentTileSchedulerILi128ELi32ELi256ELi256ELb1ELb1ELb0ELb1ELb0ELb1EEEEEEEEEvNT_6ParamsE)
        /*0758*/ 	.word	0x00000048


	//----- nvinfo : EIATTR_REGCOUNT
	.align		4
.L_324:
        /*075c*/ 	.byte	0x04, 0x2f
        /*075e*/ 	.short	(.L_326 - .L_325)
	.align		4
.L_325:
        /*0760*/ 	.word	index@(_ZN7cutlass13device_kernelIN5flash19enable_sm80_to_sm89INS1_16FlashAttnFwdSm80INS1_25CollectiveMainloopFwdSm80ILi8ELi1ELb1EN4cute5tupleIJNS5_1CILi128EEENS7_ILi48EEENS7_ILi256EEEEEELi256ENS_6half_tEfNS_4arch4Sm80ELb0ELb1ELb1ELb1ELb1ELb0ELb1ELb1EEENS1_21CollectiveEpilogueFwdINS6_IJS8_SA_S9_EEENS6_IJNS7_ILi1EEESI_SI_EEESC_SE_Li256ELb1ELb1ELb1ELb0EEENS1_36VarlenDynamicPersistentTileSchedulerILi128ELi48ELi256ELi256ELb1ELb1ELb0ELb1ELb0ELb1EEEEEEEEEvNT_6ParamsE)
        /*0764*/ 	.word	0x000000ff


	//----- nvinfo : EIATTR_FRAME_SIZE
	.align		4
.L_326:
        /*0768*/ 	.byte	0x04, 0x11
        /*076a*/ 	.short	(.L_328 - .L_327)
	.align		4
.L_327:
        /*076c*/ 	.word	index@($__internal_12_$__cuda_sm70_votesync_ballot)
        /*0770*/ 	.word	0x00000000


	//----- nvinfo : EIATTR_FRAME_SIZE
	.align		4
.L_328:
        /*0774*/ 	.byte	0x04, 0x11
        /*0776*/ 	.short	(.L_330 - .L_329)
	.align		4
.L_329:
        /*0778*/ 	.word	index@($__internal_11_$__cuda_sm70_shflsync_up_p)
        /*077c*/ 	.word	0x00000000


	//----- nvinfo : EIATTR_FRAME_SIZE
	.align		4
.L_330:
        /*0780*/ 	.byte	0x04, 0x11
        /*0782*/ 	.short	(.L_332 - .L_331)
	.align		4
.L_331:
        /*0784*/ 	.word	index@($__internal_10_$__cuda_sm70_shflsync_idx_p)
        /*0788*/ 	.word	0x00000000


	//----- nvinfo : EIATTR_FRAME_SIZE
	.align		4
.L_332:
        /*078c*/ 	.byte	0x04, 0x11
        /*078e*/ 	.short	(.L_334 - .L_333)
	.align		4
.L_333:
        /*0790*/ 	.word	index@($__internal_9_$__cuda_sm70_shflsync_bfly_p)
        /*0794*/ 	.word	0x00000000


	//----- nvinfo : EIATTR_FRAME_SIZE
	.align		4
.L_334:
        /*0798*/ 	.byte	0x04, 0x11
        /*079a*/ 	.short	(.L_336 - .L_335)
	.align		4
.L_335:
        /*079c*/ 	.word	index@(_ZN7cutlass13device_kernelIN5flash19enable_sm80_to_sm89INS1_16FlashAttnFwdSm80INS1_25CollectiveMainloopFwdSm80ILi8ELi1ELb1EN4cute5tupleIJNS5_1CILi128EEENS7_ILi48EEENS7_ILi256EEEEEELi256ENS_6half_tEfNS_4arch4Sm80ELb0ELb1ELb1ELb1ELb1ELb0ELb1ELb1EEENS1_21CollectiveEpilogueFwdINS6_IJS8_SA_S9_EEENS6_IJNS7_ILi1EEESI_SI_EEESC_SE_Li256ELb1ELb1ELb1ELb0EEENS1_36VarlenDynamicPersistentTileSchedulerILi128ELi48ELi256ELi256ELb1ELb1ELb0ELb1ELb0ELb1EEEEEEEEEvNT_6ParamsE)
        /*07a0*/ 	.word	0x00000218


	//----- nvinfo : EIATTR_REGCOUNT
	.align		4
.L_336:
        /*07a4*/ 	.byte	0x04, 0x2f
        /*07a6*/ 	.short	(.L_338 - .L_337)
	.align		4
.L_337:
        /*07a8*/ 	.word	index@(_ZN7cutlass13device_kernelIN5flash19enable_sm80_to_sm89INS1_16FlashAttnFwdSm80INS1_25CollectiveMainloopFwdSm80ILi8ELi1ELb1EN4cute5tupleIJNS5_1CILi128EEENS7_ILi48EEENS7_ILi256EEEEEELi256ENS_6half_tEfNS_4arch4Sm80ELb0ELb1ELb1ELb0ELb1ELb0ELb1ELb1EEENS1_21CollectiveEpilogueFwdINS6_IJS8_SA_S9_EEENS6_IJNS7_ILi1EEESI_SI_EEESC_SE_Li256ELb0ELb1ELb1ELb0EEENS1_19SingleTileSchedulerILb0ELb1ELb1ELi128EEEEEEEEEvNT_6ParamsE)
        /*07ac*/ 	.word	0x000000ff


	//----- nvinfo : EIATTR_FRAME_SIZE
	.align		4
.L_338:
        /*07b0*/ 	.byte	0x04, 0x11
        /*07b2*/ 	.short	(.L_340 - .L_339)
	.align		4
.L_339:
        /*07b4*/ 	.word	index@($__internal_8_$__cuda_sm70_shflsync_idx_p)
        /*07b8*/ 	.word	0x00000000


	//----- nvinfo : EIATTR_FRAME_SIZE
	.align		4
.L_340:
        /*07bc*/ 	.byte	0x04, 0x11
        /*07be*/ 	.short	(.L_342 - .L_341)
	.align		4
.L_341:
        /*07c0*/ 	.word	index@(_ZN7cutlass13device_kernelIN5flash19enable_sm80_to_sm89INS1_16FlashAttnFwdSm80INS1_25CollectiveMainloopFwdSm80ILi8ELi1ELb1EN4cute5tupleIJNS5_1CILi128EEENS7_ILi48EEENS7_ILi256EEEEEELi256ENS_6half_tEfNS_4arch4Sm80ELb0ELb1ELb1ELb0ELb1ELb0ELb1ELb1EEENS1_21CollectiveEpilogueFwdINS6_IJS8_SA_S9_EEENS6_IJNS7_ILi1EEESI_SI_EEESC_SE_Li256ELb0ELb1ELb1ELb0EEENS1_19SingleTileSchedulerILb0ELb1ELb1ELi128EEEEEEEEEvNT_6ParamsE)
        /*07c4*/ 	.word	0x00000060


	//----- nvinfo : EIATTR_REGCOUNT
	.align		4
.L_342:
        /*07c8*/ 	.byte	0x04, 0x2f
        /*07ca*/ 	.short	(.L_344 - .L_343)
	.align		4
.L_343:
        /*07cc*/ 	.word	index@(_ZN7cutlass13device_kernelIN5flash19enable_sm80_to_sm89INS1_16FlashAttnFwdSm80INS1_25CollectiveMainloopFwdSm80ILi8ELi1ELb0EN4cute5tupleIJNS5_1CILi128EEENS7_ILi32EEENS7_ILi256EEEEEELi256ENS_6half_tEfNS_4arch4Sm80ELb0ELb0ELb1ELb1ELb1ELb1ELb1ELb1EEENS1_21CollectiveEpilogueFwdINS6_IJS8_SA_S9_EEENS6_IJNS7_ILi1EEESI_SI_EEESC_SE_Li256ELb1ELb1ELb1ELb0EEENS1_36VarlenDynamicPersistentTileSchedulerILi128ELi32ELi256ELi256ELb1ELb1ELb0ELb0ELb1ELb1EEEEEEEEEvNT_6ParamsE)
        /*07d0*/ 	.word	0x000000ff


	//----- nvinfo : EIATTR_FRAME_SIZE
	.align		4
.L_344:
        /*07d4*/ 	.byte	0x04, 0x11
        /*07d6*/ 	.short	(.L_346 - .L_345)
	.align		4
.L_345:
        /*07d8*/ 	.word	index@($__internal_7_$__cuda_sm70_votesync_ballot)
        /*07dc*/ 	.word	0x00000000


	//----- nvinfo : EIATTR_FRAME_SIZE
	.align		4
.L_346:
        /*07e0*/ 	.byte	0x04, 0x11
        /*07e2*/ 	.short	(.L_348 - .L_347)
	.align		4
.L_347:
        /*07e4*/ 	.word	index@($__internal_6_$__cuda_sm70_shflsync_up_p)
        /*07e8*/ 	.word	0x00000000


	//----- nvinfo : EIATTR_FRAME_SIZE
	.align		4
.L_348:
        /*07ec*/ 	.byte	0x04, 0x11
        /*07ee*/ 	.short	(.L_350 - .L_349)
	.align		4
.L_349:
        /*07f0*/ 	.word	index@($__internal_5_$__cuda_sm70_shflsync_idx_p)
        /*07f4*/ 	.word	0x00000000


	//----- nvinfo : EIATTR_FRAME_SIZE
	.align		4
.L_350:
        /*07f8*/ 	.byte	0x04, 0x11
        /*07fa*/ 	.short	(.L_352 - .L_351)
	.align		4
.L_351:
        /*07fc*/ 	.word	index@($__internal_4_$__cuda_sm70_shflsync_bfly_p)
        /*0800*/ 	.word	0x00000000


	//----- nvinfo : EIATTR_FRAME_SIZE
	.align		4
.L_352:
        /*0804*/ 	.byte	0x04, 0x11
        /*0806*/ 	.short	(.L_354 - .L_353)
	.align		4
.L_353:
        /*0808*/ 	.word	index@(_ZN7cutlass13device_kernelIN5flash19enable_sm80_to_sm89INS1_16FlashAttnFwdSm80INS1_25CollectiveMainloopFwdSm80ILi8ELi1ELb0EN4cute5tupleIJNS5_1CILi128EEENS7_ILi32EEENS7_ILi256EEEEEELi256ENS_6half_tEfNS_4arch4Sm80ELb0ELb0ELb1ELb1ELb1ELb1ELb1ELb1EEENS1_21CollectiveEpilogueFwdINS6_IJS8_SA_S9_EEENS6_IJNS7_ILi1EEESI_SI_EEESC_SE_Li256ELb1ELb1ELb1ELb0EEENS1_36VarlenDynamicPersistentTileSchedulerILi128ELi32ELi256ELi256ELb1ELb1ELb0ELb0ELb1ELb1EEEEEEEEEvNT_6ParamsE)
        /*080c*/ 	.word	0x00000058


	//----- nvinfo : EIATTR_REGCOUNT
	.align		4
.L_354:
        /*0810*/ 	.byte	0x04, 0x2f
        /*0812*/ 	.short	(.L_356 - .L_355)
	.align		4
.L_355:
        /*0814*/ 	.word	index@(_ZN7cutlass13device_kernelIN5flash19enable_sm80_to_sm89INS1_16FlashAttnFwdSm80INS1_25CollectiveMainloopFwdSm80ILi8ELi1ELb1EN4cute5tupleIJNS5_1CILi128EEENS7_ILi48EEENS7_ILi256EEEEEELi256ENS_6half_tEfNS_4arch4Sm80ELb0ELb0ELb1ELb1ELb1ELb0ELb1ELb1EEENS1_21CollectiveEpilogueFwdINS6_IJS8_SA_S9_EEENS6_IJNS7_ILi1EEESI_SI_EEESC_SE_Li256ELb1ELb1ELb1ELb0EEENS1_36VarlenDynamicPersistentTileSchedulerILi128ELi48ELi256ELi256ELb1ELb1ELb0ELb0ELb1ELb1EEEEEEEEEvNT_6ParamsE)
        /*0818*/ 	.word	0x000000ff


	//----- nvinfo : EIATTR_FRAME_SIZE
	.align		4
.L_356:
        /*081c*/ 	.byte	0x04, 0x11
        /*081e*/ 	.short	(.L_358 - .L_357)
	.align		4
.L_357:
        /*0820*/ 	.word	index@($__internal_3_$__cuda_sm70_votesync_ballot)
        /*0824*/ 	.word	0x00000000


	//----- nvinfo : EIATTR_FRAME_SIZE
	.align		4
.L_358:
        /*0828*/ 	.byte	0x04, 0x11
        /*082a*/ 	.short	(.L_360 - .L_359)
	.align		4
.L_359:
        /*082c*/ 	.word	index@($__internal_2_$__cuda_sm70_shflsync_up_p)
        /*0830*/ 	.word	0x00000000


	//----- nvinfo : EIATTR_FRAME_SIZE
	.align		4
.L_360:
        /*0834*/ 	.byte	0x04, 0x11
        /*0836*/ 	.short	(.L_362 - .L_361)
	.align		4
.L_361:
        /*0838*/ 	.word	index@($__internal_1_$__cuda_sm70_shflsync_idx_p)
        /*083c*/ 	.word	0x00000000


	//----- nvinfo : EIATTR_FRAME_SIZE
	.align		4
.L_362:
        /*0840*/ 	.byte	0x04, 0x11
        /*0842*/ 	.short	(.L_364 - .L_363)
	.align		4
.L_363:
        /*0844*/ 	.word	index@($__internal_0_$__cuda_sm70_shflsync_bfly_p)
        /*0848*/ 	.word	0x00000000


	//----- nvinfo : EIATTR_FRAME_SIZE
	.align		4
.L_364:
        /*084c*/ 	.byte	0x04, 0x11
        /*084e*/ 	.short	(.L_366 - .L_365)
	.align		4
.L_365:
        /*0850*/ 	.word	index@(_ZN7cutlass13device_kernelIN5flash19enable_sm80_to_sm89INS1_16FlashAttnFwdSm80INS1_25CollectiveMainloopFwdSm80ILi8ELi1ELb1EN4cute5tupleIJNS5_1CILi128EEENS7_ILi48EEENS7_ILi256EEEEEELi256ENS_6half_tEfNS_4arch4Sm80ELb0ELb0ELb1ELb1ELb1ELb0ELb1ELb1EEENS1_21CollectiveEpilogueFwdINS6_IJS8_SA_S9_EEENS6_IJNS7_ILi1EEESI_SI_EEESC_SE_Li256ELb1ELb1ELb1ELb0EEENS1_36VarlenDynamicPersistentTileSchedulerILi128ELi48ELi256ELi256ELb1ELb1ELb0ELb0ELb1ELb1EEEEEEEEEvNT_6ParamsE)
        /*0854*/ 	.word	0x00000190


	//----- nvinfo : EIATTR_REGCOUNT
	.align		4
.L_366:
        /*0858*/ 	.byte	0x04, 0x2f
        /*085a*/ 	.short	(.L_368 - .L_367)
	.align		4
.L_367:
        /*085c*/ 	.word	index@(_ZN7cutlass13device_kernelIN5flash19enable_sm80_to_sm89INS1_16FlashAttnFwdSm80INS1_25CollectiveMainloopFwdSm80ILi8ELi1ELb1EN4cute5tupleIJNS5_1CILi128EEENS7_ILi64EEENS7_ILi256EEEEEELi256ENS_6half_tEfNS_4arch4Sm80ELb0ELb0ELb1ELb0ELb1ELb0ELb1ELb1EEENS1_21CollectiveEpilogueFwdINS6_IJS8_SA_S9_EEENS6_IJNS7_ILi1EEESI_SI_EEESC_SE_Li256ELb0ELb1ELb1ELb0EEENS1_19SingleTileSchedulerILb0ELb1ELb1ELi128EEEEEEEEEvNT_6ParamsE)
        /*0860*/ 	.word	0x000000ff


	//----- nvinfo : EIATTR_FRAME_SIZE
	.align		4
.L_368:
        /*0864*/ 	.byte	0x04, 0x11
        /*0866*/ 	.short	(.L_370 - .L_369)
	.align		4
.L_369:
        /*0868*/ 	.word	index@(_ZN7cutlass13device_kernelIN5flash19enable_sm80_to_sm89INS1_16FlashAttnFwdSm80INS1_25CollectiveMainloopFwdSm80ILi8ELi1ELb1EN4cute5tupleIJNS5_1CILi128EEENS7_ILi64EEENS7_ILi256EEEEEELi256ENS_6half_tEfNS_4arch4Sm80ELb0ELb0ELb1ELb0ELb1ELb0ELb1ELb1EEENS1_21CollectiveEpilogueFwdINS6_IJS8_SA_S9_EEENS6_IJNS7_ILi1EEESI_SI_EEESC_SE_Li256ELb0ELb1ELb1ELb0EEENS1_19SingleTileSchedulerILb0ELb1ELb1ELi128EEEEEEEEEvNT_6ParamsE)
        /*086c*/ 	.word	0x00000068


	//----- nvinfo : EIATTR_MIN_STACK_SIZE
	.align		4
.L_370:
        /*0870*/ 	.byte	0x04, 0x12
        /*0872*/ 	.short	(.L_372 - .L_371)
	.align		4
.L_371:
        /*0874*/ 	.word	index@(_ZN7cutlass13device_kernelIN5flash19enable_sm80_to_sm89INS1_16FlashAttnFwdSm80INS1_25CollectiveMainloopFwdSm80ILi8ELi1ELb1EN4cute5tupleIJNS5_1CILi128EEENS7_ILi64EEENS7_ILi256EEEEEELi256ENS_6half_tEfNS_4arch4Sm80ELb0ELb0ELb1ELb0ELb1ELb0ELb1ELb1EEENS1_21CollectiveEpilogueFwdINS6_IJS8_SA_S9_EEENS6_IJNS7_ILi1EEESI_SI_EEESC_SE_Li256ELb0ELb1ELb1ELb0EEENS1_19SingleTileSchedulerILb0ELb1ELb1ELi128EEEEEEEEEvNT_6ParamsE)
        /*0878*/ 	.word	0x00000068


	//----- nvinfo : EIATTR_MIN_STACK_SIZE
	.align		4
.L_372:
        /*087c*/ 	.byte	0x04, 0x12
        /*087e*/ 	.short	(.L_374 - .L_373)
	.align		4
.L_373:
        /*0880*/ 	.word	index@(_ZN7cutlass13device_kernelIN5flash19enable_sm80_to_sm89INS1_16FlashAttnFwdSm80INS1_25CollectiveMainloopFwdSm80ILi8ELi1ELb1EN4cute5tupleIJNS5_1CILi128EEENS7_ILi48EEENS7_ILi256EEEEEELi256ENS_6half_tEfNS_4arch4Sm80ELb0ELb0ELb1ELb1ELb1ELb0ELb1ELb1EEENS1_21CollectiveEpilogueFwdINS6_IJS8_SA_S9_EEENS6_IJNS7_ILi1EEESI_SI_EEESC_SE_Li256ELb1ELb1ELb1ELb0EEENS1_36VarlenDynamicPersistentTileSchedulerILi128ELi48ELi256ELi256ELb1ELb1ELb0ELb0ELb1ELb1EEEEEEEEEvNT_6ParamsE)
        /*0884*/ 	.word	0x00000190


	//----- nvinfo : EIATTR_MIN_STACK_SIZE
	.align		4
.L_374:
        /*0888*/ 	.byte	0x04, 0x12
        /*088a*/ 	.short	(.L_376 - .L_375)
	.align		4
.L_375:
        /*088c*/ 	.word	index@(_ZN7cutlass13device_kernelIN5flash19enable_sm80_to_sm89INS1_16FlashAttnFwdSm80INS1_25CollectiveMainloopFwdSm80ILi8ELi1ELb0EN4cute5tupleIJNS5_1CILi128EEENS7_ILi32EEENS7_ILi256EEEEEELi256ENS_6half_tEfNS_4arch4Sm80ELb0ELb0ELb1ELb1ELb1ELb1ELb1ELb1EEENS1_21CollectiveEpilogueFwdINS6_IJS8_SA_S9_EEENS6_IJNS7_ILi1EEESI_SI_EEESC_SE_Li256ELb1ELb1ELb1ELb0EEENS1_36VarlenDynamicPersistentTileSchedulerILi128ELi32ELi256ELi256ELb1ELb1ELb0ELb0ELb1ELb1EEEEEEEEEvNT_6ParamsE)
        /*0890*/ 	.word	0x00000058


	//----- nvinfo : EIATTR_MIN_STACK_SIZE
	.align		4
.L_376:
        /*0894*/ 	.byte	0x04, 0x12
        /*0896*/ 	.short	(.L_378 - .L_377)
	.align		4
.L_377:
        /*0898*/ 	.word	index@(_ZN7cutlass13device_kernelIN5flash19enable_sm80_to_sm89INS1_16FlashAttnFwdSm80INS1_25CollectiveMainloopFwdSm80ILi8ELi1ELb1EN4cute5tupleIJNS5_1CILi128EEENS7_ILi48EEENS7_ILi256EEEEEELi256ENS_6half_tEfNS_4arch4Sm80ELb0ELb1ELb1ELb0ELb1ELb0ELb1ELb1EEENS1_21CollectiveEpilogueFwdINS6_IJS8_SA_S9_EEENS6_IJNS7_ILi1EEESI_SI_EEESC_SE_Li256ELb0ELb1ELb1ELb0EEENS1_19SingleTileSchedulerILb0ELb1ELb1ELi128EEEEEEEEEvNT_6ParamsE)
        /*089c*/ 	.word	0x00000060


	//----- nvinfo : EIATTR_MIN_STACK_SIZE
	.align		4
.L_378:
        /*08a0*/ 	.byte	0x04, 0x12
        /*08a2*/ 	.short	(.L_380 - .L_379)
	.align		4
.L_379:
        /*08a4*/ 	.word	index@(_ZN7cutlass13device_kernelIN5flash19enable_sm80_to_sm89INS1_16FlashAttnFwdSm80INS1_25CollectiveMainloopFwdSm80ILi8ELi1ELb1EN4cute5tupleIJNS5_1CILi128EEENS7_ILi48EEENS7_ILi256EEEEEELi256ENS_6half_tEfNS_4arch4Sm80ELb0ELb1ELb1ELb1ELb1ELb0ELb1ELb1EEENS1_21CollectiveEpilogueFwdINS6_IJS8_SA_S9_EEENS6_IJNS7_ILi1EEESI_SI_EEESC_SE_Li256ELb1ELb1ELb1ELb0EEENS1_36VarlenDynamicPersistentTileSchedulerILi128ELi48ELi256ELi256ELb1ELb1ELb0ELb1ELb0ELb1EEEEEEEEEvNT_6ParamsE)
        /*08a8*/ 	.word	0x00000218


	//----- nvinfo : EIATTR_MIN_STACK_SIZE
	.align		4
.L_380:
        /*08ac*/ 	.byte	0x04, 0x12
        /*08ae*/ 	.short	(.L_382 - .L_381)
	.align		4
.L_381:
        /*08b0*/ 	.word	index@(_ZN7cutlass13device_kernelIN5flash19enable_sm80_to_sm89INS1_16FlashAttnFwdSm80INS1_25CollectiveMainloopFwdSm80ILi8ELi1ELb0EN4cute5tupleIJNS5_1CILi128EEENS7_ILi32EEENS7_ILi256EEEEEELi256ENS_6half_tEfNS_4arch4Sm80ELb0ELb1ELb1ELb1ELb1ELb1ELb1ELb1EEENS1_21CollectiveEpilogueFwdINS6_IJS8_SA_S9_EEENS6_IJNS7_ILi1EEESI_SI_EEESC_SE_Li256ELb1ELb1ELb1ELb0EEENS1_36VarlenDynamicPersistentTileSchedulerILi128ELi32ELi256ELi256ELb1ELb1ELb0ELb1ELb0ELb1EEEEEEEEEvNT_6ParamsE)
        /*08b4*/ 	.word	0x00000048


	//----- nvinfo : EIATTR_MIN_STACK_SIZE
	.align		4
.L_382:
        /*08b8*/ 	.byte	0x04, 0x12
        /*08ba*/ 	.short	(.L_384 - .L_383)
	.align		4
.L_383:
        /*08bc*/ 	.word	index@(_ZN7cutlass13device_kernelIN5flash19enable_sm80_to_sm89INS1_16FlashAttnFwdSm80INS1_25CollectiveMainloopFwdSm80ILi8ELi1ELb1EN4cute5tupleIJNS5_1CILi128EEENS7_ILi64EEENS7_ILi256EEEEEELi256ENS_6half_tEfNS_4arch4Sm80ELb1ELb0ELb1ELb0ELb1ELb0ELb1ELb1EEENS1_21CollectiveEpilogueFwdINS6_IJS8_SA_S9_EEENS6_IJNS7_ILi1EEESI_SI_EEESC_SE_Li256ELb0ELb1ELb1ELb0EEENS1_30DynamicPersistentTileSchedulerILi256ELi256ELb1ELb1ELb0EEEEEEEEEvNT_6ParamsE)
        /*08c0*/ 	.word	0x00000210


	//----- nvinfo : EIATTR_MIN_STACK_SIZE
	.align		4
.L_384:
        /*08c4*/ 	.byte	0x04, 0x12
        /*08c6*/ 	.short	(.L_386 - .L_385)
	.align		4
.L_385:
        /*08c8*/ 	.word	index@(_ZN7cutlass13device_kernelIN5flash19enable_sm80_to_sm89INS1_16FlashAttnFwdSm80INS1_25CollectiveMainloopFwdSm80ILi8ELi1ELb1EN4cute5tupleIJNS5_1CILi128EEENS7_ILi48EEENS7_ILi256EEEEEELi256ENS_6half_tEfNS_4arch4Sm80ELb1ELb0ELb1ELb1ELb1ELb0ELb1ELb1EEENS1_21CollectiveEpilogueFwdINS6_IJS8_SA_S9_EEENS6_IJNS7_ILi1EEESI_SI_EEESC_SE_Li256ELb1ELb1ELb1ELb0EEENS1_36VarlenDynamicPersistentTileSchedulerILi128ELi48ELi256ELi256ELb1ELb1ELb0ELb1ELb1ELb1EEEEEEEEEvNT_6ParamsE)
        /*08cc*/ 	.word	0x00000220


	//----- nvinfo : EIATTR_MIN_STACK_SIZE
	.align		4
.L_386:
        /*08d0*/ 	.byte	0x04, 0x12
        /*08d2*/ 	.short	(.L_388 - .L_387)
	.align		4
.L_387:
        /*08d4*/ 	.word	index@(_ZN7cutlass13device_kernelIN5flash19enable_sm80_to_sm89INS1_16FlashAttnFwdSm80INS1_25CollectiveMainloopFwdSm80ILi8ELi1ELb0EN4cute5tupleIJNS5_1CILi128EEENS7_ILi32EEENS7_ILi256EEEEEELi256ENS_6half_tEfNS_4arch4Sm80ELb1ELb0ELb1ELb1ELb1ELb1ELb1ELb1EEENS1_21CollectiveEpilogueFwdINS6_IJS8_SA_S9_EEENS6_IJNS7_ILi1EEESI_SI_EEESC_SE_Li256ELb1ELb1ELb1ELb0EEENS1_36VarlenDynamicPersistentTileSchedulerILi128ELi32ELi256ELi256ELb1ELb1ELb0ELb1ELb1ELb1EEEEEEEEEvNT_6ParamsE)
        /*08d8*/ 	.word	0x00000048


	//----- nvinfo : EIATTR_MIN_STACK_SIZE
	.align		4
.L_388:
        /*08dc*/ 	.byte	0x04, 0x12
        /*08de*/ 	.short	(.L_390 - .L_389)
	.align		4
.L_389:
        /*08e0*/ 	.word	index@(_ZN7cutlass13device_kernelIN5flash19enable_sm80_to_sm89INS1_16FlashAttnFwdSm80INS1_25CollectiveMainloopFwdSm80ILi8ELi1ELb0EN4cute5tupleIJNS5_1CILi128EEENS7_ILi96EEENS7_ILi256EEEEEELi256ENS_6half_tEfNS_4arch4Sm80ELb0ELb0ELb1ELb0ELb1ELb0ELb1ELb1EEENS1_21CollectiveEpilogueFwdINS6_IJS8_SA_S9_EEENS6_IJNS7_ILi1EEESI_SI_EEESC_SE_Li256ELb0ELb1ELb1ELb0EEENS1_19SingleTileSchedulerILb0ELb1ELb1ELi128EEEEEEEEEvNT_6ParamsE)
        /*08e4*/ 	.word	0x00000060


	//----- nvinfo : EIATTR_MIN_STACK_SIZE
	.align		4
.L_390:
        /*08e8*/ 	.byte	0x04, 0x12
        /*08ea*/ 	.short	(.L_392 - .L_391)
	.align		4
.L_391:
        /*08ec*/ 	.word	index@(_ZN7cutlass13device_kernelIN5flash19enable_sm80_to_sm89INS1_16FlashAttnFwdSm80INS1_25CollectiveMainloopFwdSm80ILi8ELi1ELb0EN4cute5tupleIJNS5_1CILi128EEENS7_ILi64EEENS7_ILi256EEEEEELi256ENS_6half_tEfNS_4arch4Sm80ELb0ELb0ELb1ELb1ELb1ELb0ELb1ELb1EEENS1_21CollectiveEpilogueFwdINS6_IJS8_SA_S9_EEENS6_IJNS7_ILi1EEESI_SI_EEESC_SE_Li256ELb1ELb1ELb1ELb0EEENS1_36VarlenDynamicPersistentTileSchedulerILi128ELi64ELi256ELi256ELb1ELb1ELb0ELb0ELb1ELb1EEEEEEEEEvNT_6ParamsE)
        /*08f0*/ 	.word	0x00000158


	//----- nvinfo : EIATTR_MIN_STACK_SIZE
	.align		4
.L_392:
        /*08f4*/ 	.byte	0x04, 0x12
        /*08f6*/ 	.short	(.L_394 - .L_393)
	.align		4
.L_393:
        /*08f8*/ 	.word	index@(_ZN7cutlass13device_kernelIN5flash19enable_sm80_to_sm89INS1_16FlashAttnFwdSm80INS1_25CollectiveMainloopFwdSm80ILi8ELi1ELb0EN4cute5tupleIJNS5_1CILi128EEENS7_ILi48EEENS7_ILi256EEEEEELi256ENS_6half_tEfNS_4arch4Sm80ELb0ELb0ELb1ELb1ELb1ELb1ELb1ELb1EEENS1_21CollectiveEpilogueFwdINS6_IJS8_SA_S9_EEENS6_IJNS7_ILi1EEESI_SI_EEESC_SE_Li256ELb1ELb1ELb1ELb0EEENS1_36VarlenDynamicPersistentTileSchedulerILi128ELi48ELi256ELi256ELb1ELb1ELb0ELb0ELb1ELb1EEEEEEEEEvNT_6ParamsE)
        /*08fc*/ 	.word	0x00000190


	//----- nvinfo : EIATTR_MIN_STACK_SIZE
	.align		4
.L_394:
        /*0900*/ 	.byte	0x04, 0x12
        /*0902*/ 	.short	(.L_396 - .L_395)
	.align		4
.L_395:
        /*0904*/ 	.word	index@(_ZN7cutlass13device_kernelIN5flash19enable_sm80_to_sm89INS1_16FlashAttnFwdSm80INS1_25CollectiveMainloopFwdSm80ILi8ELi1ELb0EN4cute5tupleIJNS5_1CILi128EEENS7_ILi64EEENS7_ILi256EEEEEELi256ENS_6half_tEfNS_4arch4Sm80ELb0ELb1ELb1ELb0ELb1ELb0ELb1ELb1EEENS1_21CollectiveEpilogueFwdINS6_IJS8_SA_S9_EEENS6_IJNS7_ILi1EEESI_SI_EEESC_SE_Li256ELb0ELb1ELb1ELb0EEENS1_19SingleTileSchedulerILb0ELb1ELb1ELi128EEEEEEEEEvNT_6ParamsE)
        /*0908*/ 	.word	0x00000008


	//----- nvinfo : EIATTR_MIN_STACK_SIZE
	.align		4
.L_396:
        /*090c*/ 	.byte	0x04, 0x12
        /*090e*/ 	.short	(.L_398 - .L_397)
	.align		4
.L_397:
        /*0910*/ 	.word	index@(_ZN7cutlass13device_kernelIN5flash19enable_sm80_to_sm89INS1_16FlashAttnFwdSm80INS1_25CollectiveMainloopFwdSm80ILi8ELi1ELb0EN4cute5tupleIJNS5_1CILi128EEENS7_ILi64EEENS7_ILi256EEEEEELi256ENS_6half_tEfNS_4arch4Sm80ELb0ELb1ELb1ELb1ELb1ELb0ELb1ELb1EEENS1_21CollectiveEpilogueFwdINS6_IJS8_SA_S9_EEENS6_IJNS7_ILi1EEESI_SI_EEESC_SE_Li256ELb1ELb1ELb1ELb0EEENS1_36VarlenDynamicPersistentTileSchedulerILi128ELi64ELi256ELi256ELb1ELb1ELb0ELb1ELb0ELb1EEEEEEEEEvNT_6ParamsE)
        /*0914*/ 	.word	0x00000030


	//----- nvinfo : EIATTR_MIN_STACK_SIZE
	.align		4
.L_398:
        /*0918*/ 	.byte	0x04, 0x12
        /*091a*/ 	.short	(.L_400 - .L_399)
	.align		4
.L_399:
        /*091c*/ 	.word	index@(_ZN7cutlass13device_kernelIN5flash19enable_sm80_to_sm89INS1_16FlashAttnFwdSm80INS1_25CollectiveMainloopFwdSm80ILi8ELi1ELb0EN4cute5tupleIJNS5_1CILi128EEENS7_ILi48EEENS7_ILi256EEEEEELi256ENS_6half_tEfNS_4arch4Sm80ELb0ELb1ELb1ELb1ELb1ELb1ELb1ELb1EEENS1_21CollectiveEpilogueFwdINS6_IJS8_SA_S9_EEENS6_IJNS7_ILi1EEESI_SI_EEESC_SE_Li256ELb1ELb1ELb1ELb0EEENS1_36VarlenDynamicPersistentTileSchedulerILi128ELi48ELi256ELi256ELb1ELb1ELb0ELb1ELb0ELb1EEEEEEEEEvNT_6ParamsE)
        /*0920*/ 	.word	0x000001e8


	//----- nvinfo : EIATTR_MIN_STACK_SIZE
	.align		4
.L_400:
        /*0924*/ 	.byte	0x04, 0x12
        /*0926*/ 	.short	(.L_402 - .L_401)
	.align		4
.L_401:
        /*0928*/ 	.word	index@(_ZN7cutlass13device_kernelIN5flash19enable_sm80_to_sm89INS1_16FlashAttnFwdSm80INS1_25CollectiveMainloopFwdSm80ILi8ELi1ELb0EN4cute5tupleIJNS5_1CILi128EEENS7_ILi96EEENS7_ILi256EEEEEELi256ENS_6half_tEfNS_4arch4Sm80ELb1ELb0ELb1ELb0ELb1ELb0ELb1ELb1EEENS1_21CollectiveEpilogueFwdINS6_IJS8_SA_S9_EEENS6_IJNS7_ILi1EEESI_SI_EEESC_SE_Li256ELb0ELb1ELb1ELb0EEENS1_30DynamicPersistentTileSchedulerILi256ELi256ELb1ELb1ELb0EEEEEEEEEvNT_6ParamsE)
        /*092c*/ 	.word	0x000001a0


	//----- nvinfo : EIATTR_MIN_STACK_SIZE
	.align		4
.L_402:
        /*0930*/ 	.byte	0x04, 0x12
        /*0932*/ 	.short	(.L_404 - .L_403)
	.align		4
.L_403:
        /*0934*/ 	.word	index@(_ZN7cutlass13device_kernelIN5flash19enable_sm80_to_sm89INS1_16FlashAttnFwdSm80INS1_25CollectiveMainloopFwdSm80ILi8ELi1ELb0EN4cute5tupleIJNS5_1CILi128EEENS7_ILi64EEENS7_ILi256EEEEEELi256ENS_6half_tEfNS_4arch4Sm80ELb1ELb0ELb1ELb1ELb1ELb0ELb1ELb1EEENS1_21CollectiveEpilogueFwdINS6_IJS8_SA_S9_EEENS6_IJNS7_ILi1EEESI_SI_EEESC_SE_Li256ELb1ELb1ELb1ELb0EEENS1_36VarlenDynamicPersistentTileSchedulerILi128ELi64ELi256ELi256ELb1ELb1ELb0ELb1ELb1ELb1EEEEEEEEEvNT_6ParamsE)
        /*0938*/ 	.word	0x00000038


	//----- nvinfo : EIATTR_MIN_STACK_SIZE
	.align		4
.L_404:
        /*093c*/ 	.byte	0x04, 0x12
        /*093e*/ 	.short	(.L_406 - .L_405)
	.align		4
.L_405:
        /*0940*/ 	.word	index@(_ZN7cutlass13device_kernelIN5flash19enable_sm80_to_sm89INS1_16FlashAttnFwdSm80INS1_25CollectiveMainloopFwdSm80ILi8ELi1ELb0EN4cute5tupleIJNS5_1CILi128EEENS7_ILi48EEENS7_ILi256EEEEEELi256ENS_6half_tEfNS_4arch4Sm80ELb1ELb0ELb1ELb1ELb1ELb1ELb1ELb1EEENS1_21CollectiveEpilogueFwdINS6_IJS8_SA_S9_EEENS6_IJNS7_ILi1EEESI_SI_EEESC_SE_Li256ELb1ELb1ELb1ELb0EEENS1_36VarlenDynamicPersistentTileSchedulerILi128ELi48ELi256ELi256ELb1ELb1ELb0ELb1ELb1ELb1EEEEEEEEEvNT_6ParamsE)
        /*0944*/ 	.word	0x00000198


	//----- nvinfo : EIATTR_MIN_STACK_SIZE
	.align		4
.L_406:
        /*0948*/ 	.byte	0x04, 0x12
        /*094a*/ 	.short	(.L_408 - .L_407)
	.align		4
.L_407:
        /*094c*/ 	.word	index@(_ZN7cutlass13device_kernelIN5flash19enable_sm80_to_sm89INS1_16FlashAttnFwdSm80INS1_25CollectiveMainloopFwdSm80ILi8ELi1ELb1EN4cute5tupleIJNS5_1CILi128EEENS7_ILi64EEENS7_ILi256EEEEEELi256ENS_6half_tEfNS_4arch4Sm80ELb0ELb0ELb0ELb0ELb1ELb0ELb1ELb1EEENS1_21CollectiveEpilogueFwdINS6_IJS8_SA_S9_EEENS6_IJNS7_ILi1EEESI_SI_EEESC_SE_Li256ELb0ELb1ELb1ELb0EEENS1_19SingleTileSchedulerILb0ELb1ELb1ELi128EEEEEEEEEvNT_6ParamsE)
        /*0950*/ 	.word	0x00000060


	//----- nvinfo : EIATTR_MIN_STACK_SIZE
	.align		4
.L_408:
        /*0954*/ 	.byte	0x04, 0x12
        /*0956*/ 	.short	(.L_410 - .L_409)
	.align		4
.L_409:
        /*0958*/ 	.word	index@(_ZN7cutlass13device_kernelIN5flash19enable_sm80_to_sm89INS1_16FlashAttnFwdSm80INS1_25CollectiveMainloopFwdSm80ILi8ELi1ELb1EN4cute5tupleIJNS5_1CILi128EEENS7_ILi48EEENS7_ILi256EEEEEELi256ENS_6half_tEfNS_4arch4Sm80ELb0ELb0ELb0ELb1ELb1ELb0ELb1ELb1EEENS1_21CollectiveEpilogueFwdINS6_IJS8_SA_S9_EEENS6_IJNS7_ILi1EEESI_SI_EEESC_SE_Li256ELb1ELb1ELb1ELb0EEENS1_36VarlenDynamicPersistentTileSchedulerILi128ELi48ELi256ELi256ELb1ELb1ELb0ELb0ELb1ELb1EEEEEEEEEvNT_6ParamsE)
        /*095c*/ 	.word	0x00000198


	//----- nvinfo : EIATTR_MIN_STACK_SIZE
	.align		4
.L_410:
        /*0960*/ 	.byte	0x04, 0x12
        /*0962*/ 	.short	(.L_412 - .L_411)
	.align		4
.L_411:
        /*0964*/ 	.word	index@(_ZN7cutlass13device_kernelIN5flash19enable_sm80_to_sm89INS1_16FlashAttnFwdSm80INS1_25CollectiveMainloopFwdSm80ILi8ELi1ELb0EN4cute5tupleIJNS5_1CILi128EEENS7_ILi32EEENS7_ILi256EEEEEELi256ENS_6half_tEfNS_4arch4Sm80ELb0ELb0ELb0ELb1ELb1ELb1ELb1ELb1EEENS1_21CollectiveEpilogueFwdINS6_IJS8_SA_S9_EEENS6_IJNS7_ILi1EEESI_SI_EEESC_SE_Li256ELb1ELb1ELb1ELb0EEENS1_36VarlenDynamicPersistentTileSchedulerILi128ELi32ELi256ELi256ELb1ELb1ELb0ELb0ELb1ELb1EEEEEEEEEvNT_6ParamsE)
        /*0968*/ 	.word	0x00000058


	//----- nvinfo : EIATTR_MIN_STACK_SIZE
	.align		4
.L_412:
        /*096c*/ 	.byte	0x04, 0x12
        /*096e*/ 	.short	(.L_414 - .L_413)
	.align		4
.L_413:
        /*0970*/ 	.word	index@(_ZN7cutlass13device_kernelIN5flash19enable_sm80_to_sm89INS1_16FlashAttnFwdSm80INS1_25CollectiveMainloopFwdSm80ILi8ELi1ELb1EN4cute5tupleIJNS5_1CILi128EEENS7_ILi48EEENS7_ILi256EEEEEELi256ENS_6half_tEfNS_4arch4Sm80ELb0ELb1ELb0ELb0ELb1ELb0ELb1ELb1EEENS1_21CollectiveEpilogueFwdINS6_IJS8_SA_S9_EEENS6_IJNS7_ILi1EEESI_SI_EEESC_SE_Li256ELb0ELb1ELb1ELb0EEENS1_19SingleTileSchedulerILb0ELb1ELb1ELi128EEEEEEEEEvNT_6ParamsE)
        /*0974*/ 	.word	0x00000078


	//----- nvinfo : EIATTR_MIN_STACK_SIZE
	.align		4
.L_414:
        /*0978*/ 	.byte	0x04, 0x12
        /*097a*/ 	.short	(.L_416 - .L_415)
	.align		4
.L_415:
        /*097c*/ 	.word	index@(_ZN7cutlass13device_kernelIN5flash19enable_sm80_to_sm89INS1_16FlashAttnFwdSm80INS1_25CollectiveMainloopFwdSm80ILi8ELi1ELb1EN4cute5tupleIJNS5_1CILi128EEENS7_ILi48EEENS7_ILi256EEEEEELi256ENS_6half_tEfNS_4arch4Sm80ELb0ELb1ELb0ELb1ELb1ELb0ELb1ELb1EEENS1_21CollectiveEpilogueFwdINS6_IJS8_SA_S9_EEENS6_IJNS7_ILi1EEESI_SI_EEESC_SE_Li256ELb1ELb1ELb1ELb0EEENS1_36VarlenDynamicPersistentTileSchedulerILi128ELi48ELi256ELi256ELb1ELb1ELb0ELb1ELb0ELb1EEEEEEEEEvNT_6ParamsE)
        /*0980*/ 	.word	0x00000218


	//----- nvinfo : EIATTR_MIN_STACK_SIZE
	.align		4
.L_416:
        /*0984*/ 	.byte	0x04, 0x12
        /*0986*/ 	.short	(.L_418 - .L_417)
	.align		4
.L_417:
        /*0988*/ 	.word	index@(_ZN7cutlass13device_kernelIN5flash19enable_sm80_to_sm89INS1_16FlashAttnFwdSm80INS1_25CollectiveMainloopFwdSm80ILi8ELi1ELb0EN4cute5tupleIJNS5_1CILi128EEENS7_ILi32EEENS7_ILi256EEEEEELi256ENS_6half_tEfNS_4arch4Sm80ELb0ELb1ELb0ELb1ELb1ELb1ELb1ELb1EEENS1_21CollectiveEpilogueFwdINS6_IJS8_SA_S9_EEENS6_IJNS7_ILi1EEESI_SI_EEESC_SE_Li256ELb1ELb1ELb1ELb0EEENS1_36VarlenDynamicPersistentTileSchedulerILi128ELi32ELi256ELi256ELb1ELb1ELb0ELb1ELb0ELb1EEEEEEEEEvNT_6ParamsE)
        /*098c*/ 	.word	0x00000048


	//----- nvinfo : EIATTR_MIN_STACK_SIZE
	.align		4
.L_418:
        /*0990*/ 	.byte	0x04, 0x12
        /*0992*/ 	.short	(.L_420 - .L_419)
	.align		4
.L_419:
        /*0994*/ 	.word	index@(_ZN7cutlass13device_kernelIN5flash19enable_sm80_to_sm89INS1_16FlashAttnFwdSm80INS1_25CollectiveMainloopFwdSm80ILi8ELi1ELb1EN4cute5tupleIJNS5_1CILi128EEENS7_ILi64EEENS7_ILi256EEEEEELi256ENS_6half_tEfNS_4arch4Sm80ELb1ELb0ELb0ELb0ELb1ELb0ELb1ELb1EEENS1_21CollectiveEpilogueFwdINS6_IJS8_SA_S9_EEENS6_IJNS7_ILi1EEESI_SI_EEESC_SE_Li256ELb0ELb1ELb1ELb0EEENS1_30DynamicPersistentTileSchedulerILi256ELi256ELb1ELb1ELb0EEEEEEEEEvNT_6ParamsE)
        /*0998*/ 	.word	0x000001f8


	//----- nvinfo : EIATTR_MIN_STACK_SIZE
	.align		4
.L_420:
        /*099c*/ 	.byte	0x04, 0x12
        /*099e*/ 	.short	(.L_422 - .L_421)
	.align		4
.L_421:
        /*09a0*/ 	.word	index@(_ZN7cutlass13device_kernelIN5flash19enable_sm80_to_sm89INS1_16FlashAttnFwdSm80INS1_25CollectiveMainloopFwdSm80ILi8ELi1ELb1EN4cute5tupleIJNS5_1CILi128EEENS7_ILi48EEENS7_ILi256EEEEEELi256ENS_6half_tEfNS_4arch4Sm80ELb1ELb0ELb0ELb1ELb1ELb0ELb1ELb1EEENS1_21CollectiveEpilogueFwdINS6_IJS8_SA_S9_EEENS6_IJNS7_ILi1EEESI_SI_EEESC_SE_Li256ELb1ELb1ELb1ELb0EEENS1_36VarlenDynamicPersistentTileSchedulerILi128ELi48ELi256ELi256ELb1ELb1ELb0ELb1ELb1ELb1EEEEEEEEEvNT_6ParamsE)
        /*09a4*/ 	.word	0x00000220


	//----- nvinfo : EIATTR_MIN_STACK_SIZE
	.align		4
.L_422:
        /*09a8*/ 	.byte	0x04, 0x12
        /*09aa*/ 	.short	(.L_424 - .L_423)
	.align		4
.L_423:
        /*09ac*/ 	.word	index@(_ZN7cutlass13device_kernelIN5flash19enable_sm80_to_sm89INS1_16FlashAttnFwdSm80INS1_25CollectiveMainloopFwdSm80ILi8ELi1ELb0EN4cute5tupleIJNS5_1CILi128EEENS7_ILi32EEENS7_ILi256EEEEEELi256ENS_6half_tEfNS_4arch4Sm80ELb1ELb0ELb0ELb1ELb1ELb1ELb1ELb1EEENS1_21CollectiveEpilogueFwdINS6_IJS8_SA_S9_EEENS6_IJNS7_ILi1EEESI_SI_EEESC_SE_Li256ELb1ELb1ELb1ELb0EEENS1_36VarlenDynamicPersistentTileSchedulerILi128ELi32ELi256ELi256ELb1ELb1ELb0ELb1ELb1ELb1EEEEEEEEEvNT_6ParamsE)
        /*09b0*/ 	.word	0x00000048


	//----- nvinfo : EIATTR_MIN_STACK_SIZE
	.align		4
.L_424:
        /*09b4*/ 	.byte	0x04, 0x12
        /*09b6*/ 	.short	(.L_426 - .L_425)
	.align		4
.L_425:
        /*09b8*/ 	.word	index@(_ZN7cutlass13device_kernelIN5flash19enable_sm80_to_sm89INS1_16FlashAttnFwdSm80INS1_25CollectiveMainloopFwdSm80ILi8ELi1ELb0EN4cute5tupleIJNS5_1CILi128EEENS7_ILi96EEENS7_ILi256EEEEEELi256ENS_6half_tEfNS_4arch4Sm80ELb0ELb0ELb0ELb0ELb1ELb0ELb1ELb1EEENS1_21CollectiveEpilogueFwdINS6_IJS8_SA_S9_EEENS6_IJNS7_ILi1EEESI_SI_EEESC_SE_Li256ELb0ELb1ELb1ELb0EEENS1_19SingleTileSchedulerILb0ELb1ELb1ELi128EEEEEEEEEvNT_6ParamsE)
        /*09bc*/ 	.word	0x00000048


	//----- nvinfo : EIATTR_MIN_STACK_SIZE
	.align		4
.L_426:
        /*09c0*/ 	.byte	0x04, 0x12
        /*09c2*/ 	.short	(.L_428 - .L_427)
	.align		4
.L_427:
        /*09c4*/ 	.word	index@(_ZN7cutlass13device_kernelIN5flash19enable_sm80_to_sm89INS1_16FlashAttnFwdSm80INS1_25CollectiveMainloopFwdSm80ILi8ELi1ELb0EN4cute5tupleIJNS5_1CILi128EEENS7_ILi64EEENS7_ILi256EEEEEELi256ENS_6half_tEfNS_4arch4Sm80ELb0ELb0ELb0ELb1ELb1ELb0ELb1ELb1EEENS1_21CollectiveEpilogueFwdINS6_IJS8_SA_S9_EEENS6_IJNS7_ILi1EEESI_SI_EEESC_SE_Li256ELb1ELb1ELb1ELb0EEENS1_36VarlenDynamicPersistentTileSchedulerILi128ELi64ELi256ELi256ELb1ELb1ELb0ELb0ELb1ELb1EEEEEEEEEvNT_6ParamsE)
        /*09c8*/ 	.word	0x00000158


	//----- nvinfo : EIATTR_MIN_STACK_SIZE
	.align		4
.L_428:
        /*09cc*/ 	.byte	0x04, 0x12
        /*09ce*/ 	.short	(.L_430 - .L_429)
	.align		4
.L_429:
        /*09d0*/ 	.word	index@(_ZN7cutlass13device_kernelIN5flash19enable_sm80_to_sm89INS1_16FlashAttnFwdSm80INS1_25CollectiveMainloopFwdSm80ILi8ELi1ELb0EN4cute5tupleIJNS5_1CILi128EEENS7_ILi48EEENS7_ILi256EEEEEELi256ENS_6half_tEfNS_4arch4Sm80ELb0ELb0ELb0ELb1ELb1ELb1ELb1ELb1EEENS1_21CollectiveEpilogueFwdINS6_IJS8_SA_S9_EEENS6_IJNS7_ILi1EEESI_SI_EEESC_SE_Li256ELb1ELb1ELb1ELb0EEENS1_36VarlenDynamicPersistentTileSchedulerILi128ELi48ELi256ELi256ELb1ELb1ELb0ELb0ELb1ELb1EEEEEEEEEvNT_6ParamsE)
        /*09d4*/ 	.word	0x00000190


	//----- nvinfo : EIATTR_MIN_STACK_SIZE
	.align		4
.L_430:
        /*09d8*/ 	.byte	0x04, 0x12
        /*09da*/ 	.short	(.L_432 - .L_431)
	.align		4
.L_431:
        /*09dc*/ 	.word	index@(_ZN7cutlass13device_kernelIN5flash19enable_sm80_to_sm89INS1_16FlashAttnFwdSm80INS1_25CollectiveMainloopFwdSm80ILi8ELi1ELb0EN4cute5tupleIJNS5_1CILi128EEENS7_ILi64EEENS7_ILi256EEEEEELi256ENS_6half_tEfNS_4arch4Sm80ELb0ELb1ELb0ELb0ELb1ELb0ELb1ELb1EEENS1_21CollectiveEpilogueFwdINS6_IJS8_SA_S9_EEENS6_IJNS7_ILi1EEESI_SI_EEESC_SE_Li256ELb0ELb1ELb1ELb0EEENS1_19SingleTileSchedulerILb0ELb1ELb1ELi128EEEEEEEEEvNT_6ParamsE)
        /*09e0*/ 	.word	0x00000000


	//----- nvinfo : EIATTR_MIN_STACK_SIZE
	.align		4
.L_432:
        /*09e4*/ 	.byte	0x04, 0x12
        /*09e6*/ 	.short	(.L_434 - .L_433)
	.align		4
.L_433:
        /*09e8*/ 	.word	index@(_ZN7cutlass13device_kernelIN5flash19enable_sm80_to_sm89INS1_16FlashAttnFwdSm80INS1_25CollectiveMainloopFwdSm80ILi8ELi1ELb0EN4cute5tupleIJNS5_1CILi128EEENS7_ILi64EEENS7_ILi256EEEEEELi256ENS_6half_tEfNS_4arch4Sm80ELb0ELb1ELb0ELb1ELb1ELb0ELb1ELb1EEENS1_21CollectiveEpilogueFwdINS6_IJS8_SA_S9_EEENS6_IJNS7_ILi1EEESI_SI_EEESC_SE_Li256ELb1ELb1ELb1ELb0EEENS1_36VarlenDynamicPersistentTileSchedulerILi128ELi64ELi256ELi256ELb1ELb1ELb0ELb1ELb0ELb1EEEEEEEEEvNT_6ParamsE)
        /*09ec*/ 	.word	0x00000030


	//----- nvinfo : EIATTR_MIN_STACK_SIZE
	.align		4
.L_434:
        /*09f0*/ 	.byte	0x04, 0x12
        /*09f2*/ 	.short	(.L_436 - .L_435)
	.align		4
.L_435:
        /*09f4*/ 	.word	index@(_ZN7cutlass13device_kernelIN5flash19enable_sm80_to_sm89INS1_16FlashAttnFwdSm80INS1_25CollectiveMainloopFwdSm80ILi8ELi1ELb0EN4cute5tupleIJNS5_1CILi128EEENS7_ILi48EEENS7_ILi256EEEEEELi256ENS_6half_tEfNS_4arch4Sm80ELb0ELb1ELb0ELb1ELb1ELb1ELb1ELb1EEENS1_21CollectiveEpilogueFwdINS6_IJS8_SA_S9_EEENS6_IJNS7_ILi1EEESI_SI_EEESC_SE_Li256ELb1ELb1ELb1ELb0EEENS1_36VarlenDynamicPersistentTileSchedulerILi128ELi48ELi256ELi256ELb1ELb1ELb0ELb1ELb0ELb1EEEEEEEEEvNT_6ParamsE)
        /*09f8*/ 	.word	0x000001e8


	//----- nvinfo : EIATTR_MIN_STACK_SIZE
	.align		4
.L_436:
        /*09fc*/ 	.byte	0x04, 0x12
        /*09fe*/ 	.short	(.L_438 - .L_437)
	.align		4
.L_437:
        /*0a00*/ 	.word	index@(_ZN7cutlass13device_kernelIN5flash19enable_sm80_to_sm89INS1_16FlashAttnFwdSm80INS1_25CollectiveMainloopFwdSm80ILi8ELi1ELb0EN4cute5tupleIJNS5_1CILi128EEENS7_ILi96EEENS7_ILi256EEEEEELi256ENS_6half_tEfNS_4arch4Sm80ELb1ELb0ELb0ELb0ELb1ELb0ELb1ELb1EEENS1_21CollectiveEpilogueFwdINS6_IJS8_SA_S9_EEENS6_IJNS7_ILi1EEESI_SI_EEESC_SE_Li256ELb0ELb1ELb1ELb0EEENS1_30DynamicPersistentTileSchedulerILi256ELi256ELb1ELb1ELb0EEEEEEEEEvNT_6ParamsE)
        /*0a04*/ 	.word	0x00000198


	//----- nvinfo : EIATTR_MIN_STACK_SIZE
	.align		4
.L_438:
        /*0a08*/ 	.byte	0x04, 0x12
        /*0a0a*/ 	.short	(.L_440 - .L_439)
	.align		4
.L_439:
        /*0a0c*/ 	.word	index@(_ZN7cutlass13device_kernelIN5flash19enable_sm80_to_sm89INS1_16FlashAttnFwdSm80INS1_25CollectiveMainloopFwdSm80ILi8ELi1ELb0EN4cute5tupleIJNS5_1CILi128EEENS7_ILi64EEENS7_ILi256EEEEEELi256ENS_6half_tEfNS_4arch4Sm80ELb1ELb0ELb0ELb1ELb1ELb0ELb1ELb1EEENS1_21CollectiveEpilogueFwdINS6_IJS8_SA_S9_EEENS6_IJNS7_ILi1EEESI_SI_EEESC_SE_Li256ELb1ELb1ELb1ELb0EEENS1_36VarlenDynamicPersistentTileSchedulerILi128ELi64ELi256ELi256ELb1ELb1ELb0ELb1ELb1ELb1EEEEEEEEEvNT_6ParamsE)
        /*0a10*/ 	.word	0x00000038


	//----- nvinfo : EIATTR_MIN_STACK_SIZE
	.align		4
.L_440:
        /*0a14*/ 	.byte	0x04, 0x12
        /*0a16*/ 	.short	(.L_442 - .L_441)
	.align		4
.L_441:
        /*0a18*/ 	.word	index@(_ZN7cutlass13device_kernelIN5flash19enable_sm80_to_sm89INS1_16FlashAttnFwdSm80INS1_25CollectiveMainloopFwdSm80ILi8ELi1ELb0EN4cute5tupleIJNS5_1CILi128EEENS7_ILi48EEENS7_ILi256EEEEEELi256ENS_6half_tEfNS_4arch4Sm80ELb1ELb0ELb0ELb1ELb1ELb1ELb1ELb1EEENS1_21CollectiveEpilogueFwdINS6_IJS8_SA_S9_EEENS6_IJNS7_ILi1EEESI_SI_EEESC_SE_Li256ELb1ELb1ELb1ELb0EEENS1_36VarlenDynamicPersistentTileSchedulerILi128ELi48ELi256ELi256ELb1ELb1ELb0ELb1ELb1ELb1EEEEEEEEEvNT_6ParamsE)
        /*0a1c*/ 	.word	0x00000198
.L_442:


//--------------------- .nv.info._ZN7cutlass13device_kernelIN5flash19enable_sm80_to_sm89INS1_16FlashAttnFwdSm80INS1_25CollectiveMainloopFwdSm80ILi8ELi1ELb1EN4cute5tupleIJNS5_1CILi128EEENS7_ILi64EEENS7_ILi256EEEEEELi256ENS_6half_tEfNS_4arch4Sm80ELb0ELb0ELb1ELb0ELb1ELb0ELb1ELb1EEENS1_21CollectiveEpilogueFwdINS6_IJS8_SA_S9_EEENS6_IJNS7_ILi1EEESI_SI_EEESC_SE_Li256ELb0ELb1ELb1ELb0EEENS1_19SingleTileSchedulerILb0ELb1ELb1ELi128EEEEEEEEEvNT_6ParamsE --------------------------
	.section	.nv.info._ZN7cutlass13device_kernelIN5flash19enable_sm80_to_sm89INS1_16FlashAttnFwdSm80INS1_25CollectiveMainloopFwdSm80ILi8ELi1ELb1EN4cute5tupleIJNS5_1CILi128EEENS7_ILi64EEENS7_ILi256EEEEEELi256ENS_6half_tEfNS_4arch4Sm80ELb0ELb0ELb1ELb0ELb1ELb0ELb1ELb1EEENS1_21CollectiveEpilogueFwdINS6_IJS8_SA_S9_EEENS6_IJNS7_ILi1EEESI_SI_EEESC_SE_Li256ELb0ELb1ELb1ELb0EEENS1_19SingleTileSchedulerILb0ELb1ELb1ELi128EEEEEEEEEvNT_6ParamsE,"",@"SHT_CUDA_INFO"
	.sectionflags	@""
	.align	4


	//----- nvinfo : EIATTR_CUDA_API_VERSION
	.align		4
        /*0000*/ 	.byte	0x04, 0x37
        /*0002*/ 	.short	(.L_444 - .L_443)
.L_443:
        /*0004*/ 	.word	0x00000082


	//----- nvinfo : EIATTR_SW2861232_WAR
	.align		4
.L_444:
        /*0008*/ 	.byte	0x01, 0x35
	.zero		2


	//----- nvinfo : EIATTR_PARAM_CBANK
	.align		4
        /*000c*/ 	.byte	0x04, 0x0a
        /*000e*/ 	.short	(.L_446 - .L_445)
	.align		4
.L_445:
        /*0010*/ 	.word	index@(.nv.constant0._ZN7cutlass13device_kernelIN5flash19enable_sm80_to_sm89INS1_16FlashAttnFwdSm80INS1_25CollectiveMainloopFwdSm80ILi8ELi1ELb1EN4cute5tupleIJNS5_1CILi128EEENS7_ILi64EEENS7_ILi256EEEEEELi256ENS_6half_tEfNS_4arch4Sm80ELb0ELb0ELb1ELb0ELb1ELb0ELb1ELb1EEENS1_21CollectiveEpilogueFwdINS6_IJS8_SA_S9_EEENS6_IJNS7_ILi1EEESI_SI_EEESC_SE_Li256ELb0ELb1ELb1ELb0EEENS1_19SingleTileSchedulerILb0ELb1ELb1ELi128EEEEEEEEEvNT_6ParamsE)
        /*0014*/ 	.short	0x0160
        /*0016*/ 	.short	0x0418


	//----- nvinfo : EIATTR_CBANK_PARAM_SIZE
	.align		4
.L_446:
        /*0018*/ 	.byte	0x03, 0x19
        /*001a*/ 	.short	0x0418


	//----- nvinfo : EIATTR_KPARAM_INFO
	.align		4
        /*001c*/ 	.byte	0x04, 0x17
        /*001e*/ 	.short	(.L_448 - .L_447)
.L_447:
        /*0020*/ 	.word	0x00000000
        /*0024*/ 	.short	0x0000
        /*0026*/ 	.short	0x0000
        /*0028*/ 	.byte	0x00, 0xf0, 0x61, 0x10


	//----- nvinfo : EIATTR_MAXREG_COUNT
	.align		4
.L_448:
        /*002c*/ 	.byte	0x03, 0x1b
        /*002e*/ 	.short	0x00ff


	//----- nvinfo : EIATTR_NUM_BARRIERS
	.align		4
        /*0030*/ 	.byte	0x02, 0x4c
        /*0032*/ 	.byte	0x02
	.zero		1


	//----- nvinfo : EIATTR_ANNOTATIONS
	.align		4
        /*0034*/ 	.byte	0x04, 0x55
        /*0036*/ 	.short	(.L_450 - .L_449)


	//   ....[0]....
.L_449:
        /*0038*/ 	.word	0x00000001
        /*003c*/ 	.byte	0xc0, 0x0c, 0x00, 0x00, 0x01, 0x00, 0x00, 0x00, 0x30, 0x14, 0x00, 0x00, 0x01, 0x00, 0x00, 0x00
        /* <DEDUP_REMOVED lines=32> */
        /*024c*/ 	.byte	0xd0, 0x96, 0x00, 0x00, 0x01, 0x00, 0x00, 0x00, 0xe0, 0x96, 0x00, 0x00


	//----- nvinfo : EIATTR_MERCURY_ISA_VERSION
	.align		4
.L_450:
        /*0258*/ 	.byte	0x03, 0x5f
        /*025a*/ 	.short	0x0000


	//----- nvinfo : EIATTR_COOP_GROUP_MASK_REGIDS
	.align		4
        /*025c*/ 	.byte	0x04, 0x29
        /*025e*/ 	.short	(.L_452 - .L_451)


	//   ....[0]....
.L_451:
        /*0260*/ 	.word	0xffffffff


	//   ....[1]....
        /*0264*/ 	.word	0xffffffff


	//   ....[2]....
        /*0268*/ 	.word	0xffffffff


	//   ....[3]....
        /*026c*/ 	.word	0xffffffff


	//   ....[4]....
        /*0270*/ 	.word	0xffffffff


	//   ....[5]....
        /*0274*/ 	.word	0xffffffff


	//   ....[6]....
        /*0278*/ 	.word	0xffffffff


	//   ....[7]....
        /*027c*/ 	.word	0xffffffff


	//   ....[8]....
        /*0280*/ 	.word	0xffffffff


	//   ....[9]....
        /*0284*/ 	.word	0xffffffff


	//   ....[10]....
        /*0288*/ 	.word	0xffffffff


	//   ....[11]....
        /*028c*/ 	.word	0xffffffff


	//   ....[12]....
        /*0290*/ 	.word	0xffffffff


	//   ....[13]....
        /*0294*/ 	.word	0xffffffff


	//   ....[14]....
        /*0298*/ 	.word	0xffffffff


	//   ....[15]....
        /*029c*/ 	.word	0xffffffff


	//   ....[16]....
        /*02a0*/ 	.word	0xffffffff


	//   ....[17]....
        /*02a4*/ 	.word	0xffffffff


	//   ....[18]....
        /*02a8*/ 	.word	0xffffffff


	//   ....[19]....
        /*02ac*/ 	.word	0xffffffff


	//   ....[20]....
        /*02b0*/ 	.word	0xffffffff


	//   ....[21]....
        /*02b4*/ 	.word	0xffffffff


	//   ....[22]....
        /*02b8*/ 	.word	0xffffffff


	//   ....[23]....
        /*02bc*/ 	.word	0xffffffff


	//   ....[24]....
        /*02c0*/ 	.word	0xffffffff


	//   ....[25]....
        /*02c4*/ 	.word	0xffffffff


	//   ....[26]....
        /*02c8*/ 	.word	0xffffffff


	//   ....[27]....
        /*02cc*/ 	.word	0xffffffff


	//   ....[28]....
        /*02d0*/ 	.word	0xffffffff


	//   ....[29]....
        /*02d4*/ 	.word	0xffffffff


	//   ....[30]....
        /*02d8*/ 	.word	0xffffffff


	//   ....[31]....
        /*02dc*/ 	.word	0xffffffff


	//   ....[32]....
        /*02e0*/ 	.word	0xffffffff


	//   ....[33]....
        /*02e4*/ 	.word	0xffffffff


	//   ....[34]....
        /*02e8*/ 	.word	0xffffffff


	//   ....[35]....
        /*02ec*/ 	.word	0xffffffff


	//   ....[36]....
        /*02f0*/ 	.word	0xffffffff


	//   ....[37]....
        /*02f4*/ 	.word	0xffffffff


	//   ....[38]....
        /*02f8*/ 	.word	0xffffffff


	//   ....[39]....
        /*02fc*/ 	.word	0xffffffff


	//   ....[40]....
        /*0300*/ 	.word	0xffffffff


	//   ....[41]....
        /*0304*/ 	.word	0xffffffff


	//   ....[42]....
        /*0308*/ 	.word	0xffffffff


	//   ....[43]....
        /*030c*/ 	.word	0xffffffff


	//   ....[44]....
        /*0310*/ 	.word	0xffffffff


	//   ....[45]....
        /*0314*/ 	.word	0xffffffff


	//   ....[46]....
        /*0318*/ 	.word	0xffffffff


	//   ....[47]....
        /*031c*/ 	.word	0xffffffff


	//   ....[48]....
        /*0320*/ 	.word	0xffffffff


	//----- nvinfo : EIATTR_COOP_GROUP_INSTR_OFFSETS
	.align		4
.L_452:
        /*0324*/ 	.byte	0x04, 0x28
        /*0326*/ 	.short	(.L_454 - .L_453)


	//   ....[0]....
.L_453:
        /*0328*/ 	.word	0x00000060


	//   ....[1]....
        /*032c*/ 	.word	0x00001100


	//   ....[2]....
        /*0330*/ 	.word	0x00001140


	//   ....[3]....
        /*0334*/ 	.word	0x000011d0


	//   ....[4]....
        /*0338*/ 	.word	0x00001230


	//   ....[5]....
        /*033c*/ 	.word	0x00001450


	//   ....[6]....
        /*0340*/ 	.word	0x00001470


	//   ....[7]....
        /*0344*/ 	.word	0x000014f0


	//   ....[8]....
        /*0348*/ 	.word	0x00001500


	//   ....[9]....
        /*034c*/ 	.word	0x000015a0


	//   ....[10]....
        /*0350*/ 	.word	0x000015e0


	//   ....[11]....
        /*0354*/ 	.word	0x00001610


	//   ....[12]....
        /*0358*/ 	.word	0x00001620


	//   ....[13]....
        /*035c*/ 	.word	0x00001660


	//   ....[14]....
        /*0360*/ 	.word	0x00001680


	//   ....[15]....
        /*0364*/ 	.word	0x00001860


	//   ....[16]....
        /*0368*/ 	.word	0x00001880


	//   ....[17]....
        /*036c*/ 	.word	0x000033e0


	//   ....[18]....
        /*0370*/ 	.word	0x000033f0


	//   ....[19]....
        /*0374*/ 	.word	0x00003480


	//   ....[20]....
        /*0378*/ 	.word	0x000034a0


	//   ....[21]....
        /*037c*/ 	.word	0x00003bd0


	//   ....[22]....
        /*0380*/ 	.word	0x00003c70


	//   ....[23]....
        /*0384*/ 	.word	0x00003c90


	//   ....[24]....
        /*0388*/ 	.word	0x00003cf0


	//   ....[25]....
        /*038c*/ 	.word	0x00005fb0


	//   ....[26]....
        /*0390*/ 	.word	0x00005fc0


	//   ....[27]....
        /*0394*/ 	.word	0x00005fd0


	//   ....[28]....
        /*0398*/ 	.word	0x00005fe0


	//   ....[29]....
        /*039c*/ 	.word	0x00006410


	//   ....[30]....
        /*03a0*/ 	.word	0x00006420


	//   ....[31]....
        /*03a4*/ 	.word	0x00006430


	//   ....[32]....
        /*03a8*/ 	.word	0x00006440


	//   ....[33]....
        /*03ac*/ 	.word	0x000077f0


	//   ....[34]....
        /*03b0*/ 	.word	0x00007810


	//   ....[35]....
        /*03b4*/ 	.word	0x00007ec0


	//   ....[36]....
        /*03b8*/ 	.word	0x00007ee0


	//   ....[37]....
        /*03bc*/ 	.word	0x00009720


	//   ....[38]....
        /*03c0*/ 	.word	0x00009730


	//   ....[39]....
        /*03c4*/ 	.word	0x00009760


	//   ....[40]....
        /*03c8*/ 	.word	0x00009770


	//   ....[41]....
        /*03cc*/ 	.word	0x0000a650


	//   ....[42]....
        /*03d0*/ 	.word	0x0000a690


	//   ....[43]....
        /*03d4*/ 	.word	0x0000a6d0


	//   ....[44]....
        /*03d8*/ 	.word	0x0000a700


	//   ....[45]....
        /*03dc*/ 	.word	0x0000a7f0


	//   ....[46]....
        /*03e0*/ 	.word	0x0000a810


	//   ....[47]....
        /*03e4*/ 	.word	0x0000b430


	//   ....[48]....
        /*03e8*/ 	.word	0x0000b440


	//----- nvinfo : EIATTR_EXIT_INSTR_OFFSETS
	.align		4
.L_454:
        /*03ec*/ 	.byte	0x04, 0x1c
        /*03ee*/ 	.short	(.L_456 - .L_455)


	//   ....[0]....
.L_455:
        /*03f0*/ 	.word	0x000001c0


	//   ....[1]....
        /*03f4*/ 	.word	0x0000b450


	//   ....[2]....
        /*03f8*/ 	.word	0x0000bff0


	//   ....[3]....
        /*03fc*/ 	.word	0x0000c040


	//   ....[4]....
        /*0400*/ 	.word	0x0000c070


	//   ....[5]....
        /*0404*/ 	.word	0x0000c0d0


	//   ....[6]....
        /*0408*/ 	.word	0x0000c360


	//----- nvinfo : EIATTR_CTAIDZ_USED
	.align		4
.L_456:
        /*040c*/ 	.byte	0x01, 0x04
	.zero		2


	//----- nvinfo : EIATTR_MAX_THREADS
	.align		4
        /*0410*/ 	.byte	0x04, 0x05
        /*0412*/ 	.short	(.L_458 - .L_457)
.L_457:
        /*0414*/ 	.word	0x00000100
        /*0418*/ 	.word	0x00000001
        /*041c*/ 	.word	0x00000001


	//----- nvinfo : EIATTR_CRS_STACK_SIZE
	.align		4
.L_458:
        /*0420*/ 	.byte	0x04, 0x1e
        /*0422*/ 	.short	(.L_460 - .L_459)
.L_459:
        /*0424*/ 	.word	0x00000000
.L_460:


//--------------------- .nv.info._ZN7cutlass13device_kernelIN5flash19enable_sm80_to_sm89INS1_16FlashAttnFwdSm80INS1_25CollectiveMainloopFwdSm80ILi8ELi1ELb1EN4cute5tupleIJNS5_1CILi128EEENS7_ILi48EEENS7_ILi256EEEEEELi256ENS_6half_tEfNS_4arch4Sm80ELb0ELb0ELb1ELb1ELb1ELb0ELb1ELb1EEENS1_21CollectiveEpilogueFwdINS6_IJS8_SA_S9_EEENS6_IJNS7_ILi1EEESI_SI_EEESC_SE_Li256ELb1ELb1ELb1ELb0EEENS1_36VarlenDynamicPersistentTileSchedulerILi128ELi48ELi256ELi256ELb1ELb1ELb0ELb0ELb1ELb1EEEEEEEEEvNT_6ParamsE --------------------------
	.section	.nv.info._ZN7cutlass13device_kernelIN5flash19enable_sm80_to_sm89INS1_16FlashAttnFwdSm80INS1_25CollectiveMainloopFwdSm80ILi8ELi1ELb1EN4cute5tupleIJNS5_1CILi128EEENS7_ILi48EEENS7_ILi256EEEEEELi256ENS_6half_tEfNS_4arch4Sm80ELb0ELb0ELb1ELb1ELb1ELb0ELb1ELb1EEENS1_21CollectiveEpilogueFwdINS6_IJS8_SA_S9_EEENS6_IJNS7_ILi1EEESI_SI_EEESC_SE_Li256ELb1ELb1ELb1ELb0EEENS1_36VarlenDynamicPersistentTileSchedulerILi128ELi48ELi256ELi256ELb1ELb1ELb0ELb0ELb1ELb1EEEEEEEEEvNT_6ParamsE,"",@"SHT_CUDA_INFO"
	.sectionflags	@""
	.align	4


	//----- nvinfo : EIATTR_CUDA_API_VERSION
	.align		4
        /*0000*/ 	.byte	0x04, 0x37
        /*0002*/ 	.short	(.L_462 - .L_461)
.L_461:
        /*0004*/ 	.word	0x00000082


	//----- nvinfo : EIATTR_SW2861232_WAR
	.align		4
.L_462:
        /*0008*/ 	.byte	0x01, 0x35
	.zero		2


	//----- nvinfo : EIATTR_PARAM_CBANK
	.align		4
        /*000c*/ 	.byte	0x04, 0x0a
        /*000e*/ 	.short	(.L_464 - .L_463)
	.align		4
.L_463:
        /*0010*/ 	.word	index@(.nv.constant0._ZN7cutlass13device_kernelIN5flash19enable_sm80_to_sm89INS1_16FlashAttnFwdSm80INS1_25CollectiveMainloopFwdSm80ILi8ELi1ELb1EN4cute5tupleIJNS5_1CILi128EEENS7_ILi48EEENS7_ILi256EEEEEELi256ENS_6half_tEfNS_4arch4Sm80ELb0ELb0ELb1ELb1ELb1ELb0ELb1ELb1EEENS1_21CollectiveEpilogueFwdINS6_IJS8_SA_S9_EEENS6_IJNS7_ILi1EEESI_SI_EEESC_SE_Li256ELb1ELb1ELb1ELb0EEENS1_36VarlenDynamicPersistentTileSchedulerILi128ELi48ELi256ELi256ELb1ELb1ELb0ELb0ELb1ELb1EEEEEEEEEvNT_6ParamsE)
        /*0014*/ 	.short	0x0160
        /*0016*/ 	.short	0x0438


	//----- nvinfo : EIATTR_CBANK_PARAM_SIZE
	.align		4
.L_464:
        /*0018*/ 	.byte	0x03, 0x19
        /*001a*/ 	.short	0x0438


	//----- nvinfo : EIATTR_KPARAM_INFO
	.align		4
        /*001c*/ 	.byte	0x04, 0x17
        /*001e*/ 	.short	(.L_466 - .L_465)
.L_465:
        /*0020*/ 	.word	0x00000000
        /*0024*/ 	.short	0x0000
        /*0026*/ 	.short	0x0000
        /*0028*/ 	.byte	0x00, 0xf0, 0xe1, 0x10


	//----- nvinfo : EIATTR_MAXREG_COUNT
	.align		4
.L_466:
        /*002c*/ 	.byte	0x03, 0x1b
        /*002e*/ 	.short	0x00ff


	//----- nvinfo : EIATTR_NUM_BARRIERS
	.align		4
        /*0030*/ 	.byte	0x02, 0x4c
        /*0032*/ 	.byte	0x06
	.zero		1


	//----- nvinfo : EIATTR_ANNOTATIONS
	.align		4
        /*0034*/ 	.byte	0x04, 0x55
        /*0036*/ 	.short	(.L_468 - .L_467)


	//   ....[0]....
.L_467:
        /* <DEDUP_REMOVED lines=162> */
        /*0a4c*/ 	.byte	0xe0, 0x13, 0x01, 0x00


	//----- nvinfo : EIATTR_MERCURY_ISA_VERSION
	.align		4
.L_468:
        /*0a50*/ 	.byte	0x03, 0x5f
        /*0a52*/ 	.short	0x0000


	//----- nvinfo : EIATTR_INT_WARP_WIDE_INSTR_OFFSETS
	.align		4
        /*0a54*/ 	.byte	0x04, 0x31
        /*0a56*/ 	.short	(.L_470 - .L_469)


	//   ....[0]....
.L_469:
        /*0a58*/ 	.word	0x0000a4c0


	//   ....[1]....
        /*0a5c*/ 	.word	0x0000a540


	//----- nvinfo : EIATTR_COOP_GROUP_MASK_REGIDS
	.align		4
.L_470:
        /*0a60*/ 	.byte	0x04, 0x29
        /*0a62*/ 	.short	(.L_472 - .L_471)


	//   ....[0]....
.L_471:
        /*0a64*/ 	.word	0xffffffff


	//   ....[1]....
        /*0a68*/ 	.word	0xffffffff


	//   ....[2]....
        /*0a6c*/ 	.word	0xffffffff


	//   ....[3]....
        /*0a70*/ 	.word	0xffffffff


	//   ....[4]....
        /*0a74*/ 	.word	0xffffffff


	//   ....[5]....
        /*0a78*/ 	.word	0xffffffff


	//   ....[6]....
        /*0a7c*/ 	.word	0xffffffff


	//   ....[7]....
        /*0a80*/ 	.word	0xffffffff


	//   ....[8]....
        /*0a84*/ 	.word	0xffffffff


	//   ....[9]....
        /*0a88*/ 	.word	0xffffffff


	//   ....[10]....
        /*0a8c*/ 	.word	0xffffffff


	//   ....[11]....
        /*0a90*/ 	.word	0xffffffff


	//   ....[12]....
        /*0a94*/ 	.word	0xffffffff


	//   ....[13]....
        /*0a98*/ 	.word	0xffffffff


	//   ....[14]....
        /*0a9c*/ 	.word	0xffffffff


	//   ....[15]....
        /*0aa0*/ 	.word	0xffffffff


	//   ....[16]....
        /*0aa4*/ 	.word	0xffffffff


	//   ....[17]....
        /*0aa8*/ 	.word	0xffffffff


	//   ....[18]....
        /*0aac*/ 	.word	0xffffffff


	//   ....[19]....
        /*0ab0*/ 	.word	0xffffffff


	//   ....[20]....
        /*0ab4*/ 	.word	0xffffffff


	//   ....[21]....
        /*0ab8*/ 	.word	0xffffffff


	//   ....[22]....
        /*0abc*/ 	.word	0xffffffff


	//   ....[23]....
        /*0ac0*/ 	.word	0xffffffff


	//   ....[24]....
        /*0ac4*/ 	.word	0xffffffff


	//   ....[25]....
        /*0ac8*/ 	.word	0xffffffff


	//   ....[26]....
        /*0acc*/ 	.word	0xffffffff


	//   ....[27]....
        /*0ad0*/ 	.word	0xffffffff


	//   ....[28]....
        /*0ad4*/ 	.word	0xffffffff


	//   ....[29]....
        /*0ad8*/ 	.word	0xffffffff


	//   ....[30]....
        /*0adc*/ 	.word	0xffffffff


	//   ....[31]....
        /*0ae0*/ 	.word	0xffffffff


	//   ....[32]....
        /*0ae4*/ 	.word	0xffffffff


	//   ....[33]....
        /*0ae8*/ 	.word	0xffffffff


	//   ....[34]....
        /*0aec*/ 	.word	0xffffffff


	//   ....[35]....
        /*0af0*/ 	.word	0xffffffff


	//   ....[36]....
        /*0af4*/ 	.word	0xffffffff


	//   ....[37]....
        /*0af8*/ 	.word	0xffffffff


	//   ....[38]....
        /*0afc*/ 	.word	0xffffffff


	//   ....[39]....
        /*0b00*/ 	.word	0xffffffff


	//   ....[40]....
        /*0b04*/ 	.word	0xffffffff


	//   ....[41]....
        /*0b08*/ 	.word	0xffffffff


	//   ....[42]....
        /*0b0c*/ 	.word	0xffffffff


	//   ....[43]....
        /*0b10*/ 	.word	0xffffffff


	//   ....[44]....
        /*0b14*/ 	.word	0xffffffff


	//   ....[45]....
        /*0b18*/ 	.word	0xffffffff


	//   ....[46]....
        /*0b1c*/ 	.word	0xffffffff


	//   ....[47]....
        /*0b20*/ 	.word	0xffffffff


	//   ....[48]....
        /*0b24*/ 	.word	0xffffffff


	//   ....[49]....
        /*0b28*/ 	.word	0xffffffff


	//   ....[50]....
        /*0b2c*/ 	.word	0xffffffff


	//   ....[51]....
        /*0b30*/ 	.word	0xffffffff


	//   ....[52]....
        /*0b34*/ 	.word	0xffffffff


	//   ....[53]....
        /*0b38*/ 	.word	0xffffffff


	//   ....[54]....
        /*0b3c*/ 	.word	0xffffffff


	//   ....[55]....
        /*0b40*/ 	.word	0xffffffff


	//   ....[56]....
        /*0b44*/ 	.word	0xffffffff


	//   ....[57]....
        /*0b48*/ 	.word	0xffffffff


	//   ....[58]....
        /*0b4c*/ 	.word	0xffffffff


	//   ....[59]....
        /*0b50*/ 	.word	0xffffffff


	//   ....[60]....
        /*0b54*/ 	.word	0xffffffff


	//   ....[61]....
        /*0b58*/ 	.word	0xffffffff


	//   ....[62]....
        /*0b5c*/ 	.word	0xffffffff


	//   ....[63]....
        /*0b60*/ 	.word	0xffffffff


	//   ....[64]....
        /*0b64*/ 	.word	0xffffffff


	//   ....[65]....
        /*0b68*/ 	.word	0xffffffff


	//   ....[66]....
        /*0b6c*/ 	.word	0xffffffff


	//   ....[67]....
        /*0b70*/ 	.word	0xffffffff


	//   ....[68]....
        /*0b74*/ 	.word	0xffffffff


	//   ....[69]....
        /*0b78*/ 	.word	0xffffffff


	//   ....[70]....
        /*0b7c*/ 	.word	0xffffffff


	//   ....[71]....
        /*0b80*/ 	.word	0xffffffff


	//   ....[72]....
        /*0b84*/ 	.word	0xffffffff


	//   ....[73]....
        /*0b88*/ 	.word	0xffffffff


	//   ....[74]....
        /*0b8c*/ 	.word	0xffffffff


	//   ....[75]....
        /*0b90*/ 	.word	0xffffffff


	//   ....[76]....
        /*0b94*/ 	.word	0xffffffff


	//   ....[77]....
        /*0b98*/ 	.word	0xffffffff


	//   ....[78]....
        /*0b9c*/ 	.word	0xffffffff


	//   ....[79]....
        /*0ba0*/ 	.word	0xffffffff


	//   ....[80]....
        /*0ba4*/ 	.word	0xffffffff


	//   ....[81]....
        /*0ba8*/ 	.word	0xffffffff


	//   ....[82]....
        /*0bac*/ 	.word	0xffffffff


	//   ....[83]....
        /*0bb0*/ 	.word	0xffffffff


	//   ....[84]....
        /*0bb4*/ 	.word	0xffffffff


	//   ....[85]....
        /*0bb8*/ 	.word	0xffffffff


	//   ....[86]....
        /*0bbc*/ 	.word	0xffffffff


	//   ....[87]....
        /*0bc0*/ 	.word	0xffffffff


	//   ....[88]....
        /*0bc4*/ 	.word	0xffffffff


	//   ....[89]....
        /*0bc8*/ 	.word	0xffffffff


	//   ....[90]....
        /*0bcc*/ 	.word	0xffffffff


	//   ....[91]....
        /*0bd0*/ 	.word	0xffffffff


	//   ....[92]....
        /*0bd4*/ 	.word	0xffffffff


	//   ....[93]....
        /*0bd8*/ 	.word	0xffffffff


	//   ....[94]....
        /*0bdc*/ 	.word	0xffffffff


	//   ....[95]....
        /*0be0*/ 	.word	0xffffffff


	//   ....[96]....
        /*0be4*/ 	.word	0xffffffff


	//   ....[97]....
        /*0be8*/ 	.word	0xffffffff


	//   ....[98]....
        /*0bec*/ 	.word	0xffffffff


	//   ....[99]....
        /*0bf0*/ 	.word	0xffffffff


	//   ....[100]....
        /*0bf4*/ 	.word	0xffffffff


	//   ....[101]....
        /*0bf8*/ 	.word	0xffffffff


	//   ....[102]....
        /*0bfc*/ 	.word	0xffffffff


	//   ....[103]....
        /*0c00*/ 	.word	0xffffffff


	//   ....[104]....
        /*0c04*/ 	.word	0xffffffff


	//   ....[105]....
        /*0c08*/ 	.word	0xffffffff


	//   ....[106]....
        /*0c0c*/ 	.word	0xffffffff


	//   ....[107]....
        /*0c10*/ 	.word	0xffffffff


	//   ....[108]....
        /*0c14*/ 	.word	0xffffffff


	//   ....[109]....
        /*0c18*/ 	.word	0xffffffff


	//   ....[110]....
        /*0c1c*/ 	.word	0xffffffff


	//   ....[111]....
        /*0c20*/ 	.word	0xffffffff


	//   ....[112]....
        /*0c24*/ 	.word	0xffffffff


	//   ....[113]....
        /*0c28*/ 	.word	0xffffffff


	//   ....[114]....
        /*0c2c*/ 	.word	0xffffffff


	//   ....[115]....
        /*0c30*/ 	.word	0xffffffff


	//   ....[116]....
        /*0c34*/ 	.word	0xffffffff


	//   ....[117]....
        /*0c38*/ 	.word	0xffffffff


	//   ....[118]....
        /*0c3c*/ 	.word	0xffffffff


	//   ....[119]....
        /*0c40*/ 	.word	0xffffffff


	//   ....[120]....
        /*0c44*/ 	.word	0xffffffff


	//   ....[121]....
        /*0c48*/ 	.word	0xffffffff


	//   ....[122]....
        /*0c4c*/ 	.word	0xffffffff


	//   ....[123]....
        /*0c50*/ 	.word	0xffffffff


	//   ....[124]....
        /*0c54*/ 	.word	0xffffffff


	//   ....[125]....
        /*0c58*/ 	.word	0xffffffff


	//   ....[126]....
        /*0c5c*/ 	.word	0xffffffff


	//   ....[127]....
        /*0c60*/ 	.word	0xffffffff


	//   ....[128]....
        /*0c64*/ 	.word	0xffffffff


	//   ....[129]....
        /*0c68*/ 	.word	0xffffffff


	//   ....[130]....
        /*0c6c*/ 	.word	0xffffffff


	//   ....[131]....
        /*0c70*/ 	.word	0xffffffff


	//   ....[132]....
        /*0c74*/ 	.word	0xffffffff


	//   ....[133]....
        /*0c78*/ 	.word	0xffffffff


	//   ....[134]....
        /*0c7c*/ 	.word	0xffffffff


	//   ....[135]....
        /*0c80*/ 	.word	0xffffffff


	//   ....[136]....
        /*0c84*/ 	.word	0xffffffff


	//   ....[137]....
        /*0c88*/ 	.word	0xffffffff


	//   ....[138]....
        /*0c8c*/ 	.word	0xffffffff


	//   ....[139]....
        /*0c90*/ 	.word	0xffffffff


	//   ....[140]....
        /*0c94*/ 	.word	0xffffffff


	//   ....[141]....
        /*0c98*/ 	.word	0xffffffff


	//   ....[142]....
        /*0c9c*/ 	.word	0xffffffff


	//   ....[143]....
        /*0ca0*/ 	.word	0xffffffff


	//   ....[144]....
        /*0ca4*/ 	.word	0xffffffff


	//   ....[145]....
        /*0ca8*/ 	.word	0xffffffff


	//   ....[146]....
        /*0cac*/ 	.word	0xffffffff


	//   ....[147]....
        /*0cb0*/ 	.word	0xffffffff


	//   ....[148]....
        /*0cb4*/ 	.word	0xffffffff


	//   ....[149]....
        /*0cb8*/ 	.word	0xffffffff


	//   ....[150]....
        /*0cbc*/ 	.word	0xffffffff


	//   ....[151]....
        /*0cc0*/ 	.word	0xffffffff


	//   ....[152]....
        /*0cc4*/ 	.word	0xffffffff


	//   ....[153]....
        /*0cc8*/ 	.word	0xffffffff


	//   ....[154]....
        /*0ccc*/ 	.word	0xffffffff


	//   ....[155]....
        /*0cd0*/ 	.word	0xffffffff


	//   ....[156]....
        /*0cd4*/ 	.word	0xffffffff


	//   ....[157]....
        /*0cd8*/ 	.word	0xffffffff


	//   ....[158]....
        /*0cdc*/ 	.word	0xffffffff


	//   ....[159]....
        /*0ce0*/ 	.word	0xffffffff


	//   ....[160]....
        /*0ce4*/ 	.word	0xffffffff


	//   ....[161]....
        /*0ce8*/ 	.word	0xffffffff


	//   ....[162]....
        /*0cec*/ 	.word	0xffffffff


	//   ....[163]....
        /*0cf0*/ 	.word	0xffffffff


	//   ....[164]....
        /*0cf4*/ 	.word	0xffffffff


	//   ....[165]....
        /*0cf8*/ 	.word	0xffffffff


	//   ....[166]....
        /*0cfc*/ 	.word	0xffffffff


	//   ....[167]....
        /*0d00*/ 	.word	0xffffffff


	//   ....[168]....
        /*0d04*/ 	.word	0xffffffff


	//   ....[169]....
        /*0d08*/ 	.word	0xffffffff


	//   ....[170]....
        /*0d0c*/ 	.word	0xffffffff


	//   ....[171]....
        /*0d10*/ 	.word	0xffffffff


	//----- nvinfo : EIATTR_COOP_GROUP_INSTR_OFFSETS
	.align		4
.L_472:
        /*0d14*/ 	.byte	0x04, 0x28
        /*0d16*/ 	.short	(.L_474 - .L_473)


	//   ....[0]....
.L_473:
        /*0d18*/ 	.word	0x00000050


	//   ....[1]....
        /*0d1c*/ 	.word	0x00000200


	//   ....[2]....
        /*0d20*/ 	.word	0x00000230


	//   ....[3]....
        /*0d24*/ 	.word	0x00000260


	//   ....[4]....
        /*0d28*/ 	.word	0x00000290


	//   ....[5]....
        /*0d2c*/ 	.word	0x000002c0


	//   ....[6]....
        /*0d30*/ 	.word	0x000002f0


	//   ....[7]....
        /*0d34*/ 	.word	0x00000460


	//   ....[8]....
        /*0d38*/ 	.word	0x000004a0


	//   ....[9]....
        /*0d3c*/ 	.word	0x000004d0


	//   ....[10]....
        /*0d40*/ 	.word	0x00000500


	//   ....[11]....
        /*0d44*/ 	.word	0x00000530


	//   ....[12]....
        /*0d48*/ 	.word	0x00000560


	//   ....[13]....
        /*0d4c*/ 	.word	0x000005f0


	//   ....[14]....
        /*0d50*/ 	.word	0x00000620


	//   ....[15]....
        /*0d54*/ 	.word	0x00000640


	//   ....[16]....
        /*0d58*/ 	.word	0x000006a0


	//   ....[17]....
        /*0d5c*/ 	.word	0x00002b60


	//   ....[18]....
        /*0d60*/ 	.word	0x00002b80


	//   ....[19]....
        /*0d64*/ 	.word	0x00002bb0


	//   ....[20]....
        /*0d68*/ 	.word	0x00002c20


	//   ....[21]....
        /*0d6c*/ 	.word	0x00002db0


	//   ....[22]....
        /*0d70*/ 	.word	0x00002df0


	//   ....[23]....
        /*0d74*/ 	.word	0x00002f30


	//   ....[24]....
        /*0d78*/ 	.word	0x00002fd0


	//   ....[25]....
        /*0d7c*/ 	.word	0x00003100


	//   ....[26]....
        /*0d80*/ 	.word	0x00003120


	//   ....[27]....
        /*0d84*/ 	.word	0x000031b0


	//   ....[28]....
        /*0d88*/ 	.word	0x00003210


	//   ....[29]....
        /*0d8c*/ 	.word	0x000034d0


	//   ....[30]....
        /*0d90*/ 	.word	0x000034e0


	//   ....[31]....
        /*0d94*/ 	.word	0x000038e0


	//   ....[32]....
        /*0d98*/ 	.word	0x000038f0


	//   ....[33]....
        /*0d9c*/ 	.word	0x00004a70


	//   ....[34]....
        /*0da0*/ 	.word	0x00004a90


	//   ....[35]....
        /*0da4*/ 	.word	0x00004c80


	//   ....[36]....
        /*0da8*/ 	.word	0x00004c90


	//   ....[37]....
        /*0dac*/ 	.word	0x00005230


	//   ....[38]....
        /*0db0*/ 	.word	0x00005260


	//   ....[39]....
        /*0db4*/ 	.word	0x00005270


	//   ....[40]....
        /*0db8*/ 	.word	0x000052a0


	//   ....[41]....
        /*0dbc*/ 	.word	0x00006910


	//   ....[42]....
        /*0dc0*/ 	.word	0x00006930


	//   ....[43]....
        /*0dc4*/ 	.word	0x00006b10


	//   ....[44]....
        /*0dc8*/ 	.word	0x00006b20


	//   ....[45]....
        /*0dcc*/ 	.word	0x00007c70


	//   ....[46]....
        /*0dd0*/ 	.word	0x00007c90


	//   ....[47]....
        /*0dd4*/ 	.word	0x00007e50


	//   ....[48]....
        /*0dd8*/ 	.word	0x00007e60


	//   ....[49]....
        /*0ddc*/ 	.word	0x000081b0


	//   ....[50]....
        /*0de0*/ 	.word	0x000081e0


	//   ....[51]....
        /*0de4*/ 	.word	0x00008200


	//   ....[52]....
        /*0de8*/ 	.word	0x00008220


	//   ....[53]....
        /*0dec*/ 	.word	0x00009ab0


	//   ....[54]....
        /*0df0*/ 	.word	0x00009ac0


	//   ....[55]....
        /*0df4*/ 	.word	0x00009af0


	//   ....[56]....
        /*0df8*/ 	.word	0x00009b00


	//   ....[57]....
        /*0dfc*/ 	.word	0x0000b3b0


	//   ....[58]....
        /*0e00*/ 	.word	0x0000b3c0


	//   ....[59]....
        /*0e04*/ 	.word	0x0000b3e0


	//   ....[60]....
        /*0e08*/ 	.word	0x0000b3f0


	//   ....[61]....
        /*0e0c*/ 	.word	0x0000b820


	//   ....[62]....
        /*0e10*/ 	.word	0x0000b840


	//   ....[63]....
        /*0e14*/ 	.word	0x0000baa0


	//   ....[64]....
        /*0e18*/ 	.word	0x0000bab0


	//   ....[65]....
        /*0e1c*/ 	.word	0x0000bcc0


	//   ....[66]....
        /*0e20*/ 	.word	0x0000bce0


	//   ....[67]....
        /*0e24*/ 	.word	0x0000bef0


	//   ....[68]....
        /*0e28*/ 	.word	0x0000bf00


	//   ....[69]....
        /*0e2c*/ 	.word	0x0000c300


	//   ....[70]....
        /*0e30*/ 	.word	0x0000c320


	//   ....[71]....
        /*0e34*/ 	.word	0x0000cf70


	//   ....[72]....
        /*0e38*/ 	.word	0x0000cf80


	//   ....[73]....
        /*0e3c*/ 	.word	0x0000e3b0


	//   ....[74]....
        /*0e40*/ 	.word	0x0000e3d0


	//   ....[75]....
        /*0e44*/ 	.word	0x0000e640


	//   ....[76]....
        /*0e48*/ 	.word	0x0000e650


	//   ....[77]....
        /*0e4c*/ 	.word	0x0000e860


	//   ....[78]....
        /*0e50*/ 	.word	0x0000e880


	//   ....[79]....
        /*0e54*/ 	.word	0x0000ea90


	//   ....[80]....
        /*0e58*/ 	.word	0x0000eaa0


	//   ....[81]....
        /*0e5c*/ 	.word	0x0000ed70


	//   ....[82]....
        /*0e60*/ 	.word	0x0000ed90


	//   ....[83]....
        /*0e64*/ 	.word	0x0000eec0


	//   ....[84]....
        /*0e68*/ 	.word	0x0000ef00


	//   ....[85]....
        /*0e6c*/ 	.word	0x0000ef30


	//   ....[86]....
        /*0e70*/ 	.word	0x0000ef60


	//   ....[87]....
        /*0e74*/ 	.word	0x0000ef90


	//   ....[88]....
        /*0e78*/ 	.word	0x0000efc0


	//   ....[89]....
        /*0e7c*/ 	.word	0x0000f120


	//   ....[90]....
        /*0e80*/ 	.word	0x0000f160


	//   ....[91]....
        /*0e84*/ 	.word	0x0000f190


	//   ....[92]....
        /*0e88*/ 	.word	0x0000f1c0


	//   ....[93]....
        /*0e8c*/ 	.word	0x0000f1f0


	//   ....[94]....
        /*0e90*/ 	.word	0x0000f220


	//   ....[95]....
        /*0e94*/ 	.word	0x0000f2b0


	//   ....[96]....
        /*0e98*/ 	.word	0x0000f2e0


	//   ....[97]....
        /*0e9c*/ 	.word	0x0000f2f0


	//   ....[98]....
        /*0ea0*/ 	.word	0x0000f350


	//   ....[99]....
        /*0ea4*/ 	.word	0x0000f930


	//   ....[100]....
        /*0ea8*/ 	.word	0x0000f990


	//   ....[101]....
        /*0eac*/ 	.word	0x0000f9e0


	//   ....[102]....
        /*0eb0*/ 	.word	0x0000fa30


	//   ....[103]....
        /*0eb4*/ 	.word	0x0000fa80


	//   ....[104]....
        /*0eb8*/ 	.word	0x0000faf0


	//   ....[105]....
        /*0ebc*/ 	.word	0x0000fb30


	//   ....[106]....
        /*0ec0*/ 	.word	0x0000fba0


	//   ....[107]....
        /*0ec4*/ 	.word	0x0000fc10


	//   ....[108]....
        /*0ec8*/ 	.word	0x0000fc70


	//   ....[109]....
        /*0ecc*/ 	.word	0x0000fce0


	//   ....[110]....
        /*0ed0*/ 	.word	0x0000fd40


	//   ....[111]....
        /*0ed4*/ 	.word	0x0000fda0


	//   ....[112]....
        /*0ed8*/ 	.word	0x0000fe10


	//   ....[113]....
        /*0edc*/ 	.word	0x0000fe70


	//   ....[114]....
        /*0ee0*/ 	.word	0x0000fed0


	//   ....[115]....
        /*0ee4*/ 	.word	0x0000ff10


	//   ....[116]....
        /*0ee8*/ 	.word	0x0000ff50


	//   ....[117]....
        /*0eec*/ 	.word	0x0000ffa0


	//   ....[118]....
        /*0ef0*/ 	.word	0x0000fff0


	//   ....[119]....
        /*0ef4*/ 	.word	0x00010060


	//   ....[120]....
        /*0ef8*/ 	.word	0x000100c0


	//   ....[121]....
        /*0efc*/ 	.word	0x00010120


	//   ....[122]....
        /*0f00*/ 	.word	0x00010180


	//   ....[123]....
        /*0f04*/ 	.word	0x000101f0


	//   ....[124]....
        /*0f08*/ 	.word	0x00010250


	//   ....[125]....
        /*0f0c*/ 	.word	0x000102b0


	//   ....[126]....
        /*0f10*/ 	.word	0x000102f0


	//   ....[127]....
        /*0f14*/ 	.word	0x00010330


	//   ....[128]....
        /*0f18*/ 	.word	0x00010380


	//   ....[129]....
        /*0f1c*/ 	.word	0x000103c0


	//   ....[130]....
        /*0f20*/ 	.word	0x00010410


	//   ....[131]....
        /*0f24*/ 	.word	0x00010460


	//   ....[132]....
        /*0f28*/ 	.word	0x000104b0


	//   ....[133]....
        /*0f2c*/ 	.word	0x00010500


	//   ....[134]....
        /*0f30*/ 	.word	0x00010570


	//   ....[135]....
        /*0f34*/ 	.word	0x000105e0


	//   ....[136]....
        /*0f38*/ 	.word	0x00010640


	//   ....[137]....
        /*0f3c*/ 	.word	0x000106a0


	//   ....[138]....
        /*0f40*/ 	.word	0x00010700


	//   ....[139]....
        /*0f44*/ 	.word	0x00010770


	//   ....[140]....
        /*0f48*/ 	.word	0x000107d0


	//   ....[141]....
        /*0f4c*/ 	.word	0x00010830


	//   ....[142]....
        /*0f50*/ 	.word	0x00010890


	//   ....[143]....
        /*0f54*/ 	.word	0x00010900


	//   ....[144]....
        /*0f58*/ 	.word	0x00010960


	//   ....[145]....
        /*0f5c*/ 	.word	0x000109c0


	//   ....[146]....
        /*0f60*/ 	.word	0x00010a20


	//   ....[147]....
        /*0f64*/ 	.word	0x00010a90


	//   ....[148]....
        /*0f68*/ 	.word	0x00010af0


	//   ....[149]....
        /*0f6c*/ 	.word	0x00010b50


	//   ....[150]....
        /*0f70*/ 	.word	0x00010bb0


	//   ....[151]....
        /*0f74*/ 	.word	0x00010c20


	//   ....[152]....
        /*0f78*/ 	.word	0x00010c80


	//   ....[153]....
        /*0f7c*/ 	.word	0x00010ce0


	//   ....[154]....
        /*0f80*/ 	.word	0x00010d40


	//   ....[155]....
        /*0f84*/ 	.word	0x00010db0


	//   ....[156]....
        /*0f88*/ 	.word	0x00010e00


	//   ....[157]....
        /*0f8c*/ 	.word	0x00010e40


	//   ....[158]....
        /*0f90*/ 	.word	0x00010e90


	//   ....[159]....
        /*0f94*/ 	.word	0x00010ee0


	//   ....[160]....
        /*0f98*/ 	.word	0x00010f30


	//   ....[161]....
        /*0f9c*/ 	.word	0x00010fa0


	//   ....[162]....
        /*0fa0*/ 	.word	0x00010fe0


	//   ....[163]....
        /*0fa4*/ 	.word	0x00011030


	//   ....[164]....
        /*0fa8*/ 	.word	0x00011080


	//   ....[165]....
        /*0fac*/ 	.word	0x000110d0


	//   ....[166]....
        /*0fb0*/ 	.word	0x00011120


	//   ....[167]....
        /*0fb4*/ 	.word	0x00011190


	//   ....[168]....
        /*0fb8*/ 	.word	0x000111d0


	//   ....[169]....
        /*0fbc*/ 	.word	0x00011240


	//   ....[170]....
        /*0fc0*/ 	.word	0x000112a0


	//   ....[171]....
        /*0fc4*/ 	.word	0x00011310


	//----- nvinfo : EIATTR_EXIT_INSTR_OFFSETS
	.align		4
.L_474:
        /*0fc8*/ 	.byte	0x04, 0x1c
        /*0fca*/ 	.short	(.L_476 - .L_475)


	//   ....[0]....
.L_475:
        /*0fcc*/ 	.word	0x00000c10


	//   ....[1]....
        /*0fd0*/ 	.word	0x0000f8f0


	//----- nvinfo : EIATTR_MAX_THREADS
	.align		4
.L_476:
        /*0fd4*/ 	.byte	0x04, 0x05
        /*0fd6*/ 	.short	(.L_478 - .L_477)
.L_477:
        /*0fd8*/ 	.word	0x00000100
        /*0fdc*/ 	.word	0x00000001
        /*0fe0*/ 	.word	0x00000001


	//----- nvinfo : EIATTR_CRS_STACK_SIZE
	.align		4
.L_478:
        /*0fe4*/ 	.byte	0x04, 0x1e
        /*0fe6*/ 	.short	(.L_480 - .L_479)
.L_479:
        /*0fe8*/ 	.word	0x00000000
.L_480:


//--------------------- .nv.info._ZN7cutlass13device_kernelIN5flash19enable_sm80_to_sm89INS1_16FlashAttnFwdSm80INS1_25CollectiveMainloopFwdSm80ILi8ELi1ELb0EN4cute5tupleIJNS5_1CILi128EEENS7_ILi32EEENS7_ILi256EEEEEELi256ENS_6half_tEfNS_4arch4Sm80ELb0ELb0ELb1ELb1ELb1ELb1ELb1ELb1EEENS1_21CollectiveEpilogueFwdINS6_IJS8_SA_S9_EEENS6_IJNS7_ILi1EEESI_SI_EEESC_SE_Li256ELb1ELb1ELb1ELb0EEENS1_36VarlenDynamicPersistentTileSchedulerILi128ELi32ELi256ELi256ELb1ELb1ELb0ELb0ELb1ELb1EEEEEEEEEvNT_6ParamsE --------------------------
	.section	.nv.info._ZN7cutlass13device_kernelIN5flash19enable_sm80_to_sm89INS1_16FlashAttnFwdSm80INS1_25CollectiveMainloopFwdSm80ILi8ELi1ELb0EN4cute5tupleIJNS5_1CILi128EEENS7_ILi32EEENS7_ILi256EEEEEELi256ENS_6half_tEfNS_4arch4Sm80ELb0ELb0ELb1ELb1ELb1ELb1ELb1ELb1EEENS1_21CollectiveEpilogueFwdINS6_IJS8_SA_S9_EEENS6_IJNS7_ILi1EEESI_SI_EEESC_SE_Li256ELb1ELb1ELb1ELb0EEENS1_36VarlenDynamicPersistentTileSchedulerILi128ELi32ELi256ELi256ELb1ELb1ELb0ELb0ELb1ELb1EEEEEEEEEvNT_6ParamsE,"",@"SHT_CUDA_INFO"
	.sectionflags	@""
	.align	4


	//----- nvinfo : EIATTR_CUDA_API_VERSION
	.align		4
        /*0000*/ 	.byte	0x04, 0x37
        /*0002*/ 	.short	(.L_482 - .L_481)
.L_481:
        /*0004*/ 	.word	0x00000082


	//----- nvinfo : EIATTR_SW2861232_WAR
	.align		4
.L_482:
        /*0008*/ 	.byte	0x01, 0x35
	.zero		2


	//----- nvinfo : EIATTR_PARAM_CBANK
	.align		4
        /*000c*/ 	.byte	0x04, 0x0a
        /*000e*/ 	.short	(.L_484 - .L_483)
	.align		4
.L_483:
        /*0010*/ 	.word	index@(.nv.constant0._ZN7cutlass13device_kernelIN5flash19enable_sm80_to_sm89INS1_16FlashAttnFwdSm80INS1_25CollectiveMainloopFwdSm80ILi8ELi1ELb0EN4cute5tupleIJNS5_1CILi128EEENS7_ILi32EEENS7_ILi256EEEEEELi256ENS_6half_tEfNS_4arch4Sm80ELb0ELb0ELb1ELb1ELb1ELb1ELb1ELb1EEENS1_21CollectiveEpilogueFwdINS6_IJS8_SA_S9_EEENS6_IJNS7_ILi1EEESI_SI_EEESC_SE_Li256ELb1ELb1ELb1ELb0EEENS1_36VarlenDynamicPersistentTileSchedulerILi128ELi32ELi256ELi256ELb1ELb1ELb0ELb0ELb1ELb1EEEEEEEEEvNT_6ParamsE)
        /*0014*/ 	.short	0x0160
        /*0016*/ 	.short	0x0438


	//----- nvinfo : EIATTR_CBANK_PARAM_SIZE
	.align		4
.L_484:
        /*0018*/ 	.byte	0x03, 0x19
        /*001a*/ 	.short	0x0438


	//----- nvinfo : EIATTR_KPARAM_INFO
	.align		4
        /*001c*/ 	.byte	0x04, 0x17
        /*001e*/ 	.short	(.L_486 - .L_485)
.L_485:
        /*0020*/ 	.word	0x00000000
        /*0024*/ 	.short	0x0000
        /*0026*/ 	.short	0x0000
        /*0028*/ 	.byte	0x00, 0xf0, 0xe1, 0x10


	//----- nvinfo : EIATTR_MAXREG_COUNT
	.align		4
.L_486:
        /*002c*/ 	.byte	0x03, 0x1b
        /*002e*/ 	.short	0x00ff


	//----- nvinfo : EIATTR_NUM_BARRIERS
	.align		4
        /*0030*/ 	.byte	0x02, 0x4c
        /*0032*/ 	.byte	0x06
	.zero		1


	//----- nvinfo : EIATTR_ANNOTATIONS
	.align		4
        /*0034*/ 	.byte	0x04, 0x55
        /*0036*/ 	.short	(.L_488 - .L_487)


	//   ....[0]....
.L_487:
        /* <DEDUP_REMOVED lines=25> */


	//----- nvinfo : EIATTR_MERCURY_ISA_VERSION
	.align		4
.L_488:
        /*01b0*/ 	.byte	0x03, 0x5f
        /*01b2*/ 	.short	0x0000


	//----- nvinfo : EIATTR_INT_WARP_WIDE_INSTR_OFFSETS
	.align		4
        /*01b4*/ 	.byte	0x04, 0x31
        /*01b6*/ 	.short	(.L_490 - .L_489)


	//   ....[0]....
.L_489:
        /*01b8*/ 	.word	0x00012560


	//   ....[1]....
        /*01bc*/ 	.word	0x000125d0


	//----- nvinfo : EIATTR_COOP_GROUP_MASK_REGIDS
	.align		4
.L_490:
        /*01c0*/ 	.byte	0x04, 0x29
        /*01c2*/ 	.short	(.L_492 - .L_491)


	//   ....[0]....
.L_491:
        /*01c4*/ 	.word	0xffffffff


	//   ....[1]....
        /*01c8*/ 	.word	0xffffffff


	//   ....[2]....
        /*01cc*/ 	.word	0xffffffff


	//   ....[3]....
        /*01d0*/ 	.word	0xffffffff


	//   ....[4]....
        /*01d4*/ 	.word	0xffffffff


	//   ....[5]....
        /*01d8*/ 	.word	0xffffffff


	//   ....[6]....
        /*01dc*/ 	.word	0xffffffff


	//   ....[7]....
        /*01e0*/ 	.word	0xffffffff


	//   ....[8]....
        /*01e4*/ 	.word	0xffffffff


	//   ....[9]....
        /*01e8*/ 	.word	0xffffffff


	//   ....[10]....
        /*01ec*/ 	.word	0xffffffff


	//   ....[11]....
        /*01f0*/ 	.word	0xffffffff


	//   ....[12]....
        /*01f4*/ 	.word	0xffffffff


	//   ....[13]....
        /*01f8*/ 	.word	0xffffffff


	//   ....[14]....
        /*01fc*/ 	.word	0xffffffff


	//   ....[15]....
        /*0200*/ 	.word	0xffffffff


	//   ....[16]....
        /*0204*/ 	.word	0xffffffff


	//   ....[17]....
        /*0208*/ 	.word	0xffffffff


	//   ....[18]....
        /*020c*/ 	.word	0xffffffff


	//   ....[19]....
        /*0210*/ 	.word	0xffffffff


	//   ....[20]....
        /*0214*/ 	.word	0xffffffff


	//   ....[21]....
        /*0218*/ 	.word	0xffffffff


	//   ....[22]....
        /*021c*/ 	.word	0xffffffff


	//   ....[23]....
        /*0220*/ 	.word	0xffffffff


	//   ....[24]....
        /*0224*/ 	.word	0xffffffff


	//   ....[25]....
        /*0228*/ 	.word	0xffffffff


	//   ....[26]....
        /*022c*/ 	.word	0xffffffff


	//   ....[27]....
        /*0230*/ 	.word	0xffffffff


	//   ....[28]....
        /*0234*/ 	.word	0xffffffff


	//   ....[29]....
        /*0238*/ 	.word	0xffffffff


	//   ....[30]....
        /*023c*/ 	.word	0xffffffff


	//   ....[31]....
        /*0240*/ 	.word	0xffffffff


	//   ....[32]....
        /*0244*/ 	.word	0xffffffff


	//   ....[33]....
        /*0248*/ 	.word	0xffffffff


	//   ....[34]....
        /*024c*/ 	.word	0xffffffff


	//   ....[35]....
        /*0250*/ 	.word	0xffffffff


	//   ....[36]....
        /*0254*/ 	.word	0xffffffff


	//   ....[37]....
        /*0258*/ 	.word	0xffffffff


	//   ....[38]....
        /*025c*/ 	.word	0xffffffff


	//   ....[39]....
        /*0260*/ 	.word	0xffffffff


	//   ....[40]....
        /*0264*/ 	.word	0xffffffff


	//   ....[41]....
        /*0268*/ 	.word	0xffffffff


	//   ....[42]....
        /*026c*/ 	.word	0xffffffff


	//   ....[43]....
        /*0270*/ 	.word	0xffffffff


	//   ....[44]....
        /*0274*/ 	.word	0xffffffff


	//   ....[45]....
        /*0278*/ 	.word	0xffffffff


	//   ....[46]....
        /*027c*/ 	.word	0xffffffff


	//   ....[47]....
        /*0280*/ 	.word	0xffffffff


	//   ....[48]....
        /*0284*/ 	.word	0xffffffff


	//   ....[49]....
        /*0288*/ 	.word	0xffffffff


	//   ....[50]....
        /*028c*/ 	.word	0xffffffff


	//   ....[51]....
        /*0290*/ 	.word	0xffffffff


	//   ....[52]....
        /*0294*/ 	.word	0xffffffff


	//   ....[53]....
        /*0298*/ 	.word	0xffffffff


	//   ....[54]....
        /*029c*/ 	.word	0xffffffff


	//   ....[55]....
        /*02a0*/ 	.word	0xffffffff


	//   ....[56]....
        /*02a4*/ 	.word	0xffffffff


	//   ....[57]....
        /*02a8*/ 	.word	0xffffffff


	//   ....[58]....
        /*02ac*/ 	.word	0xffffffff


	//   ....[59]....
        /*02b0*/ 	.word	0xffffffff


	//   ....[60]....
        /*02b4*/ 	.word	0xffffffff


	//   ....[61]....
        /*02b8*/ 	.word	0xffffffff


	//   ....[62]....
        /*02bc*/ 	.word	0xffffffff


	//   ....[63]....
        /*02c0*/ 	.word	0xffffffff


	//   ....[64]....
        /*02c4*/ 	.word	0xffffffff


	//   ....[65]....
        /*02c8*/ 	.word	0xffffffff


	//   ....[66]....
        /*02cc*/ 	.word	0xffffffff


	//   ....[67]....
        /*02d0*/ 	.word	0xffffffff


	//   ....[68]....
        /*02d4*/ 	.word	0xffffffff


	//   ....[69]....
        /*02d8*/ 	.word	0xffffffff


	//   ....[70]....
        /*02dc*/ 	.word	0xffffffff


	//   ....[71]....
        /*02e0*/ 	.word	0xffffffff


	//   ....[72]....
        /*02e4*/ 	.word	0xffffffff


	//   ....[73]....
        /*02e8*/ 	.word	0xffffffff


	//   ....[74]....
        /*02ec*/ 	.word	0xffffffff


	//   ....[75]....
        /*02f0*/ 	.word	0xffffffff


	//   ....[76]....
        /*02f4*/ 	.word	0xffffffff


	//   ....[77]....
        /*02f8*/ 	.word	0xffffffff


	//   ....[78]....
        /*02fc*/ 	.word	0xffffffff


	//   ....[79]....
        /*0300*/ 	.word	0xffffffff


	//   ....[80]....
        /*0304*/ 	.word	0xffffffff


	//   ....[81]....
        /*0308*/ 	.word	0xffffffff


	//   ....[82]....
        /*030c*/ 	.word	0xffffffff


	//   ....[83]....
        /*0310*/ 	.word	0xffffffff


	//   ....[84]....
        /*0314*/ 	.word	0xffffffff


	//   ....[85]....
        /*0318*/ 	.word	0xffffffff


	//   ....[86]....
        /*031c*/ 	.word	0xffffffff


	//   ....[87]....
        /*0320*/ 	.word	0xffffffff


	//   ....[88]....
        /*0324*/ 	.word	0xffffffff


	//   ....[89]....
        /*0328*/ 	.word	0xffffffff


	//   ....[90]....
        /*032c*/ 	.word	0xffffffff


	//   ....[91]....
        /*0330*/ 	.word	0xffffffff


	//   ....[92]....
        /*0334*/ 	.word	0xffffffff


	//   ....[93]....
        /*0338*/ 	.word	0xffffffff


	//   ....[94]....
        /*033c*/ 	.word	0xffffffff


	//   ....[95]....
        /*0340*/ 	.word	0xffffffff


	//   ....[96]....
        /*0344*/ 	.word	0xffffffff


	//   ....[97]....
        /*0348*/ 	.word	0xffffffff


	//   ....[98]....
        /*034c*/ 	.word	0xffffffff


	//   ....[99]....
        /*0350*/ 	.word	0xffffffff


	//   ....[100]....
        /*0354*/ 	.word	0xffffffff


	//   ....[101]....
        /*0358*/ 	.word	0xffffffff


	//   ....[102]....
        /*035c*/ 	.word	0xffffffff


	//   ....[103]....
        /*0360*/ 	.word	0xffffffff


	//   ....[104]....
        /*0364*/ 	.word	0xffffffff


	//   ....[105]....
        /*0368*/ 	.word	0xffffffff


	//   ....[106]....
        /*036c*/ 	.word	0xffffffff


	//   ....[107]....
        /*0370*/ 	.word	0xffffffff


	//   ....[108]....
        /*0374*/ 	.word	0xffffffff


	//   ....[109]....
        /*0378*/ 	.word	0xffffffff


	//   ....[110]....
        /*037c*/ 	.word	0xffffffff


	//   ....[111]....
        /*0380*/ 	.word	0xffffffff


	//   ....[112]....
        /*0384*/ 	.word	0xffffffff


	//   ....[113]....
        /*0388*/ 	.word	0xffffffff


	//   ....[114]....
        /*038c*/ 	.word	0xffffffff


	//   ....[115]....
        /*0390*/ 	.word	0xffffffff


	//   ....[116]....
        /*0394*/ 	.word	0xffffffff


	//   ....[117]....
        /*0398*/ 	.word	0xffffffff


	//   ....[118]....
        /*039c*/ 	.word	0xffffffff


	//   ....[119]....
        /*03a0*/ 	.word	0xffffffff


	//   ....[120]....
        /*03a4*/ 	.word	0xffffffff


	//   ....[121]....
        /*03a8*/ 	.word	0xffffffff


	//   ....[122]....
        /*03ac*/ 	.word	0xffffffff


	//   ....[123]....
        /*03b0*/ 	.word	0xffffffff


	//   ....[124]....
        /*03b4*/ 	.word	0xffffffff


	//   ....[125]....
        /*03b8*/ 	.word	0xffffffff


	//   ....[126]....
        /*03bc*/ 	.word	0xffffffff


	//   ....[127]....
        /*03c0*/ 	.word	0xffffffff


	//   ....[128]....
        /*03c4*/ 	.word	0xffffffff


	//   ....[129]....
        /*03c8*/ 	.word	0xffffffff


	//   ....[130]....
        /*03cc*/ 	.word	0xffffffff


	//   ....[131]....
        /*03d0*/ 	.word	0xffffffff


	//   ....[132]....
        /*03d4*/ 	.word	0xffffffff


	//   ....[133]....
        /*03d8*/ 	.word	0xffffffff


	//   ....[134]....
        /*03dc*/ 	.word	0xffffffff


	//   ....[135]....
        /*03e0*/ 	.word	0xffffffff


	//   ....[136]....
        /*03e4*/ 	.word	0xffffffff


	//   ....[137]....
        /*03e8*/ 	.word	0xffffffff


	//   ....[138]....
        /*03ec*/ 	.word	0xffffffff


	//   ....[139]....
        /*03f0*/ 	.word	0xffffffff


	//   ....[140]....
        /*03f4*/ 	.word	0xffffffff


	//   ....[141]....
        /*03f8*/ 	.word	0xffffffff


	//   ....[142]....
        /*03fc*/ 	.word	0xffffffff


	//   ....[143]....
        /*0400*/ 	.word	0xffffffff


	//   ....[144]....
        /*0404*/ 	.word	0xffffffff


	//   ....[145]....
        /*0408*/ 	.word	0xffffffff


	//   ....[146]....
        /*040c*/ 	.word	0xffffffff


	//   ....[147]....
        /*0410*/ 	.word	0xffffffff


	//   ....[148]....
        /*0414*/ 	.word	0xffffffff


	//   ....[149]....
        /*0418*/ 	.word	0xffffffff


	//   ....[150]....
        /*041c*/ 	.word	0xffffffff


	//   ....[151]....
        /*0420*/ 	.word	0xffffffff


	//   ....[152]....
        /*0424*/ 	.word	0xffffffff


	//   ....[153]....
        /*0428*/ 	.word	0xffffffff


	//   ....[154]....
        /*042c*/ 	.word	0xffffffff


	//   ....[155]....
        /*0430*/ 	.word	0xffffffff


	//   ....[156]....
        /*0434*/ 	.word	0xffffffff


	//   ....[157]....
        /*0438*/ 	.word	0xffffffff


	//   ....[158]....
        /*043c*/ 	.word	0xffffffff


	//   ....[159]....
        /*0440*/ 	.word	0xffffffff


	//   ....[160]....
        /*0444*/ 	.word	0xffffffff


	//   ....[161]....
        /*0448*/ 	.word	0xffffffff


	//   ....[162]....
        /*044c*/ 	.word	0xffffffff


	//   ....[163]....
        /*0450*/ 	.word	0xffffffff


	//   ....[164]....
        /*0454*/ 	.word	0xffffffff


	//   ....[165]....
        /*0458*/ 	.word	0xffffffff


	//   ....[166]....
        /*045c*/ 	.word	0xffffffff


	//   ....[167]....
        /*0460*/ 	.word	0xffffffff


	//   ....[168]....
        /*0464*/ 	.word	0xffffffff


	//   ....[169]....
        /*0468*/ 	.word	0xffffffff


	//   ....[170]....
        /*046c*/ 	.word	0xffffffff


	//   ....[171]....
        /*0470*/ 	.word	0xffffffff


	//   ....[172]....
        /*0474*/ 	.word	0xffffffff


	//   ....[173]....
        /*0478*/ 	.word	0xffffffff


	//   ....[174]....
        /*047c*/ 	.word	0xffffffff


	//   ....[175]....
        /*0480*/ 	.word	0xffffffff


	//   ....[176]....
        /*0484*/ 	.word	0xffffffff


	//   ....[177]....
        /*0488*/ 	.word	0xffffffff


	//----- nvinfo : EIATTR_COOP_GROUP_INSTR_OFFSETS
	.align		4
.L_492:
        /*048c*/ 	.byte	0x04, 0x28
        /*048e*/ 	.short	(.L_494 - .L_493)


	//   ....[0]....
.L_493:
        /*0490*/ 	.word	0x00000050


	//   ....[1]....
        /*0494*/ 	.word	0x000001e0


	//   ....[2]....
        /*0498*/ 	.word	0x00000210


	//   ....[3]....
        /*049c*/ 	.word	0x00000240


	//   ....[4]....
        /*04a0*/ 	.word	0x00000270


	//   ....[5]....
        /*04a4*/ 	.word	0x000002a0


	//   ....[6]....
        /*04a8*/ 	.word	0x000002d0


	//   ....[7]....
        /*04ac*/ 	.word	0x00000440


	//   ....[8]....
        /*04b0*/ 	.word	0x00000480


	//   ....[9]....
        /*04b4*/ 	.word	0x000004b0


	//   ....[10]....
        /*04b8*/ 	.word	0x000004e0


	//   ....[11]....
        /*04bc*/ 	.word	0x00000510


	//   ....[12]....
        /*04c0*/ 	.word	0x00000540


	//   ....[13]....
        /*04c4*/ 	.word	0x000005d0


	//   ....[14]....
        /*04c8*/ 	.word	0x00000600


	//   ....[15]....
        /*04cc*/ 	.word	0x00000620


	//   ....[16]....
        /*04d0*/ 	.word	0x00000680


	//   ....[17]....
        /*04d4*/ 	.word	0x000033b0


	//   ....[18]....
        /*04d8*/ 	.word	0x000033c0


	//   ....[19]....
        /*04dc*/ 	.word	0x000045d0


	//   ....[20]....
        /*04e0*/ 	.word	0x000045e0


	//   ....[21]....
        /*04e4*/ 	.word	0x000056f0


	//   ....[22]....
        /*04e8*/ 	.word	0x00005710


	//   ....[23]....
        /*04ec*/ 	.word	0x00005ad0


	//   ....[24]....
        /*04f0*/ 	.word	0x00005ae0


	//   ....[25]....
        /*04f4*/ 	.word	0x00006790


	//   ....[26]....
        /*04f8*/ 	.word	0x000067b0


	//   ....[27]....
        /*04fc*/ 	.word	0x00006930


	//   ....[28]....
        /*0500*/ 	.word	0x00006940


	//   ....[29]....
        /*0504*/ 	.word	0x00006aa0


	//   ....[30]....
        /*0508*/ 	.word	0x00006ac0


	//   ....[31]....
        /*050c*/ 	.word	0x00006c20


	//   ....[32]....
        /*0510*/ 	.word	0x00006c30


	//   ....[33]....
        /*0514*/ 	.word	0x00007040


	//   ....[34]....
        /*0518*/ 	.word	0x00007050


	//   ....[35]....
        /*051c*/ 	.word	0x000072c0


	//   ....[36]....
        /*0520*/ 	.word	0x00007300


	//   ....[37]....
        /*0524*/ 	.word	0x00007340


	//   ....[38]....
        /*0528*/ 	.word	0x00007370


	//   ....[39]....
        /*052c*/ 	.word	0x0000a490


	//   ....[40]....
        /*0530*/ 	.word	0x0000a4d0


	//   ....[41]....
        /*0534*/ 	.word	0x0000a510


	//   ....[42]....
        /*0538*/ 	.word	0x0000a540


	//   ....[43]....
        /*053c*/ 	.word	0x0000dbb0


	//   ....[44]....
        /*0540*/ 	.word	0x0000dbc0


	//   ....[45]....
        /*0544*/ 	.word	0x0000e870


	//   ....[46]....
        /*0548*/ 	.word	0x0000e890


	//   ....[47]....
        /*054c*/ 	.word	0x0000ec40


	//   ....[48]....
        /*0550*/ 	.word	0x0000ec50


	//   ....[49]....
        /*0554*/ 	.word	0x0000ec80


	//   ....[50]....
        /*0558*/ 	.word	0x0000ec90


	//   ....[51]....
        /*055c*/ 	.word	0x0000f9e0


	//   ....[52]....
        /*0560*/ 	.word	0x0000f9f0


	//   ....[53]....
        /*0564*/ 	.word	0x000105d0


	//   ....[54]....
        /*0568*/ 	.word	0x000105f0


	//   ....[55]....
        /*056c*/ 	.word	0x00010830


	//   ....[56]....
        /*0570*/ 	.word	0x00010850


	//   ....[57]....
        /*0574*/ 	.word	0x00010870


	//   ....[58]....
        /*0578*/ 	.word	0x00010890


	//   ....[59]....
        /*057c*/ 	.word	0x00011b50


	//   ....[60]....
        /*0580*/ 	.word	0x00011b80


	//   ....[61]....
        /*0584*/ 	.word	0x00011ba0


	//   ....[62]....
        /*0588*/ 	.word	0x00011bc0


	//   ....[63]....
        /*058c*/ 	.word	0x00013340


	//   ....[64]....
        /*0590*/ 	.word	0x00013360


	//   ....[65]....
        /*0594*/ 	.word	0x00013370


	//   ....[66]....
        /*0598*/ 	.word	0x00013390


	//   ....[67]....
        /*059c*/ 	.word	0x00013750


	//   ....[68]....
        /*05a0*/ 	.word	0x00013770


	//   ....[69]....
        /*05a4*/ 	.word	0x000138d0


	//   ....[70]....
        /*05a8*/ 	.word	0x000138e0


	//   ....[71]....
        /*05ac*/ 	.word	0x00013a50


	//   ....[72]....
        /*05b0*/ 	.word	0x00013a70


	//   ....[73]....
        /*05b4*/ 	.word	0x00013be0


	//   ....[74]....
        /*05b8*/ 	.word	0x00013bf0


	//   ....[75]....
        /*05bc*/ 	.word	0x00013f50


	//   ....[76]....
        /*05c0*/ 	.word	0x00013f70


	//   ....[77]....
        /*05c4*/ 	.word	0x00014ce0


	//   ....[78]....
        /*05c8*/ 	.word	0x00014cf0


	//   ....[79]....
        /*05cc*/ 	.word	0x00016230


	//   ....[80]....
        /*05d0*/ 	.word	0x00016250


	//   ....[81]....
        /*05d4*/ 	.word	0x000163c0


	//   ....[82]....
        /*05d8*/ 	.word	0x000163d0


	//   ....[83]....
        /*05dc*/ 	.word	0x00016540


	//   ....[84]....
        /*05e0*/ 	.word	0x00016560


	//   ....[85]....
        /*05e4*/ 	.word	0x000166d0


	//   ....[86]....
        /*05e8*/ 	.word	0x000166e0


	//   ....[87]....
        /*05ec*/ 	.word	0x000168f0


	//   ....[88]....
        /*05f0*/ 	.word	0x00016910


	//   ....[89]....
        /*05f4*/ 	.word	0x00016a30


	//   ....[90]....
        /*05f8*/ 	.word	0x00016a70


	//   ....[91]....
        /*05fc*/ 	.word	0x00016aa0


	//   ....[92]....
        /*0600*/ 	.word	0x00016ad0


	//   ....[93]....
        /*0604*/ 	.word	0x00016b00


	//   ....[94]....
        /*0608*/ 	.word	0x00016b30


	//   ....[95]....
        /*060c*/ 	.word	0x00016c90


	//   ....[96]....
        /*0610*/ 	.word	0x00016cd0


	//   ....[97]....
        /*0614*/ 	.word	0x00016d00


	//   ....[98]....
        /*0618*/ 	.word	0x00016d30


	//   ....[99]....
        /*061c*/ 	.word	0x00016d60


	//   ....[100]....
        /*0620*/ 	.word	0x00016d90


	//   ....[101]....
        /*0624*/ 	.word	0x00016e20


	//   ....[102]....
        /*0628*/ 	.word	0x00016e50


	//   ....[103]....
        /*062c*/ 	.word	0x00016e60


	//   ....[104]....
        /*0630*/ 	.word	0x00016ec0


	//   ....[105]....
        /*0634*/ 	.word	0x00017400


	//   ....[106]....
        /*0638*/ 	.word	0x00017460


	//   ....[107]....
        /*063c*/ 	.word	0x000174b0


	//   ....[108]....
        /*0640*/ 	.word	0x00017500


	//   ....[109]....
        /*0644*/ 	.word	0x00017550


	//   ....[110]....
        /*0648*/ 	.word	0x000175c0


	//   ....[111]....
        /*064c*/ 	.word	0x00017610


	//   ....[112]....
        /*0650*/ 	.word	0x00017670


	//   ....[113]....
        /*0654*/ 	.word	0x000176e0


	//   ....[114]....
        /*0658*/ 	.word	0x00017740


	//   ....[115]....
        /*065c*/ 	.word	0x000177b0


	//   ....[116]....
        /*0660*/ 	.word	0x00017820


	//   ....[117]....
        /*0664*/ 	.word	0x00017890


	//   ....[118]....
        /*0668*/ 	.word	0x000178f0


	//   ....[119]....
        /*066c*/ 	.word	0x00017960


	//   ....[120]....
        /*0670*/ 	.word	0x000179d0


	//   ....[121]....
        /*0674*/ 	.word	0x00017a40


	//   ....[122]....
        /*0678*/ 	.word	0x00017aa0


	//   ....[123]....
        /*067c*/ 	.word	0x00017b10


	//   ....[124]....
        /*0680*/ 	.word	0x00017b80


	//   ....[125]....
        /*0684*/ 	.word	0x00017bd0


	//   ....[126]....
        /*0688*/ 	.word	0x00017c10


	//   ....[127]....
        /*068c*/ 	.word	0x00017c60


	//   ....[128]....
        /*0690*/ 	.word	0x00017cb0


	//   ....[129]....
        /*0694*/ 	.word	0x00017d10


	//   ....[130]....
        /*0698*/ 	.word	0x00017d80


	//   ....[131]....
        /*069c*/ 	.word	0x00017df0


	//   ....[132]....
        /*06a0*/ 	.word	0x00017e40


	//   ....[133]....
        /*06a4*/ 	.word	0x00017e80


	//   ....[134]....
        /*06a8*/ 	.word	0x00017ed0


	//   ....[135]....
        /*06ac*/ 	.word	0x00017f10


	//   ....[136]....
        /*06b0*/ 	.word	0x00017f60


	//   ....[137]....
        /*06b4*/ 	.word	0x00017fb0


	//   ....[138]....
        /*06b8*/ 	.word	0x00018000


	//   ....[139]....
        /*06bc*/ 	.word	0x00018040


	//   ....[140]....
        /*06c0*/ 	.word	0x000180b0


	//   ....[141]....
        /*06c4*/ 	.word	0x00018120


	//   ....[142]....
        /*06c8*/ 	.word	0x00018190


	//   ....[143]....
        /*06cc*/ 	.word	0x000181f0


	//   ....[144]....
        /*06d0*/ 	.word	0x00018260


	//   ....[145]....
        /*06d4*/ 	.word	0x000182d0


	//   ....[146]....
        /*06d8*/ 	.word	0x00018340


	//   ....[147]....
        /*06dc*/ 	.word	0x000183a0


	//   ....[148]....
        /*06e0*/ 	.word	0x00018410


	//   ....[149]....
        /*06e4*/ 	.word	0x00018480


	//   ....[150]....
        /*06e8*/ 	.word	0x000184f0


	//   ....[151]....
        /*06ec*/ 	.word	0x00018550


	//   ....[152]....
        /*06f0*/ 	.word	0x000185c0


	//   ....[153]....
        /*06f4*/ 	.word	0x00018630


	//   ....[154]....
        /*06f8*/ 	.word	0x000186a0


	//   ....[155]....
        /*06fc*/ 	.word	0x00018700


	//   ....[156]....
        /*0700*/ 	.word	0x00018770


	//   ....[157]....
        /*0704*/ 	.word	0x000187e0


	//   ....[158]....
        /*0708*/ 	.word	0x00018850


	//   ....[159]....
        /*070c*/ 	.word	0x000188b0


	//   ....[160]....
        /*0710*/ 	.word	0x00018920


	//   ....[161]....
        /*0714*/ 	.word	0x00018990


	//   ....[162]....
        /*0718*/ 	.word	0x000189e0


	//   ....[163]....
        /*071c*/ 	.word	0x00018a20


	//   ....[164]....
        /*0720*/ 	.word	0x00018a70


	//   ....[165]....
        /*0724*/ 	.word	0x00018ac0


	//   ....[166]....
        /*0728*/ 	.word	0x00018b10


	//   ....[167]....
        /*072c*/ 	.word	0x00018b80


	//   ....[168]....
        /*0730*/ 	.word	0x00018bd0


	//   ....[169]....
        /*0734*/ 	.word	0x00018c20


	//   ....[170]....
        /*0738*/ 	.word	0x00018c70


	//   ....[171]....
        /*073c*/ 	.word	0x00018cc0


	//   ....[172]....
        /*0740*/ 	.word	0x00018d10


	//   ....[173]....
        /*0744*/ 	.word	0x00018d80


	//   ....[174]....
        /*0748*/ 	.word	0x00018dd0


	//   ....[175]....
        /*074c*/ 	.word	0x00018e30


	//   ....[176]....
        /*0750*/ 	.word	0x00018e90


	//   ....[177]....
        /*0754*/ 	.word	0x00018f00


	//----- nvinfo : EIATTR_EXIT_INSTR_OFFSETS
	.align		4
.L_494:
        /*0758*/ 	.byte	0x04, 0x1c
        /*075a*/ 	.short	(.L_496 - .L_495)


	//   ....[0]....
.L_495:
        /*075c*/ 	.word	0x00000b40


	//   ....[1]....
        /*0760*/ 	.word	0x000173c0


	//----- nvinfo : EIATTR_MAX_THREADS
	.align		4
.L_496:
        /*0764*/ 	.byte	0x04, 0x05
        /*0766*/ 	.short	(.L_498 - .L_497)
.L_497:
        /*0768*/ 	.word	0x00000100
        /*076c*/ 	.word	0x00000001
        /*0770*/ 	.word	0x00000001


	//----- nvinfo : EIATTR_CRS_STACK_SIZE
	.align		4
.L_498:
        /*0774*/ 	.byte	0x04, 0x1e
        /*0776*/ 	.short	(.L_500 - .L_499)
.L_499:
        /*0778*/ 	.word	0x00000000
.L_500:


//--------------------- .nv.info._ZN7cutlass13device_kernelIN5flash19enable_sm80_to_sm89INS1_16FlashAttnFwdSm80INS1_25CollectiveMainloopFwdSm80ILi8ELi1ELb1EN4cute5tupleIJNS5_1CILi128EEENS7_ILi48EEENS7_ILi256EEEEEELi256ENS_6half_tEfNS_4arch4Sm80ELb0ELb1ELb1ELb0ELb1ELb0ELb1ELb1EEENS1_21CollectiveEpilogueFwdINS6_IJS8_SA_S9_EEENS6_IJNS7_ILi1EEESI_SI_EEESC_SE_Li256ELb0ELb1ELb1ELb0EEENS1_19SingleTileSchedulerILb0ELb1ELb1ELi128EEEEEEEEEvNT_6ParamsE --------------------------
	.section	.nv.info._ZN7cutlass13device_kernelIN5flash19enable_sm80_to_sm89INS1_16FlashAttnFwdSm80INS1_25CollectiveMainloopFwdSm80ILi8ELi1ELb1EN4cute5tupleIJNS5_1CILi128EEENS7_ILi48EEENS7_ILi256EEEEEELi256ENS_6half_tEfNS_4arch4Sm80ELb0ELb1ELb1ELb0ELb1ELb0ELb1ELb1EEENS1_21CollectiveEpilogueFwdINS6_IJS8_SA_S9_EEENS6_IJNS7_ILi1EEESI_SI_EEESC_SE_Li256ELb0ELb1ELb1ELb0EEENS1_19SingleTileSchedulerILb0ELb1ELb1ELi128EEEEEEEEEvNT_6ParamsE,"",@"SHT_CUDA_INFO"
	.sectionflags	@""
	.align	4


	//----- nvinfo : EIATTR_CUDA_API_VERSION
	.align		4
        /*0000*/ 	.byte	0x04, 0x37
        /*0002*/ 	.short	(.L_502 - .L_501)
.L_501:
        /*0004*/ 	.word	0x00000082


	//----- nvinfo : EIATTR_SW2861232_WAR
	.align		4
.L_502:
        /*0008*/ 	.byte	0x01, 0x35
	.zero		2


	//----- nvinfo : EIATTR_PARAM_CBANK
	.align		4
        /*000c*/ 	.byte	0x04, 0x0a
        /*000e*/ 	.short	(.L_504 - .L_503)
	.align		4
.L_503:
        /*0010*/ 	.word	index@(.nv.constant0._ZN7cutlass13device_kernelIN5flash19enable_sm80_to_sm89INS1_16FlashAttnFwdSm80INS1_25CollectiveMainloopFwdSm80ILi8ELi1ELb1EN4cute5tupleIJNS5_1CILi128EEENS7_ILi48EEENS7_ILi256EEEEEELi256ENS_6half_tEfNS_4arch4Sm80ELb0ELb1ELb1ELb0ELb1ELb0ELb1ELb1EEENS1_21CollectiveEpilogueFwdINS6_IJS8_SA_S9_EEENS6_IJNS7_ILi1EEESI_SI_EEESC_SE_Li256ELb0ELb1ELb1ELb0EEENS1_19SingleTileSchedulerILb0ELb1ELb1ELi128EEEEEEEEEvNT_6ParamsE)
        /*0014*/ 	.short	0x0160
        /*0016*/ 	.short	0x0418


	//----- nvinfo : EIATTR_CBANK_PARAM_SIZE
	.align		4
.L_504:
        /*0018*/ 	.byte	0x03, 0x19
        /*001a*/ 	.short	0x0418


	//----- nvinfo : EIATTR_KPARAM_INFO
	.align		4
        /*001c*/ 	.byte	0x04, 0x17
        /*001e*/ 	.short	(.L_506 - .L_505)
.L_505:
        /*0020*/ 	.word	0x00000000
        /*0024*/ 	.short	0x0000
        /*0026*/ 	.short	0x0000
        /*0028*/ 	.byte	0x00, 0xf0, 0x61, 0x10


	//----- nvinfo : EIATTR_MAXREG_COUNT
	.align		4
.L_506:
        /*002c*/ 	.byte	0x03, 0x1b
        /*002e*/ 	.short	0x00ff


	//----- nvinfo : EIATTR_NUM_BARRIERS
	.align		4
        /*0030*/ 	.byte	0x02, 0x4c
        /*0032*/ 	.byte	0x02
	.zero		1


	//----- nvinfo : EIATTR_ANNOTATIONS
	.align		4
        /*0034*/ 	.byte	0x04, 0x55
        /*0036*/ 	.short	(.L_508 - .L_507)


	//   ....[0]....
.L_507:
        /* <DEDUP_REMOVED lines=81> */


	//----- nvinfo : EIATTR_MERCURY_ISA_VERSION
	.align		4
.L_508:
        /*0538*/ 	.byte	0x03, 0x5f
        /*053a*/ 	.short	0x0000


	//----- nvinfo : EIATTR_COOP_GROUP_MASK_REGIDS
	.align		4
        /*053c*/ 	.byte	0x04, 0x29
        /*053e*/ 	.short	(.L_510 - .L_509)


	//   ....[0]....
.L_509:
        /*0540*/ 	.word	0xffffffff


	//   ....[1]....
        /*0544*/ 	.word	0xffffffff


	//   ....[2]....
        /*0548*/ 	.word	0xffffffff


	//   ....[3]....
        /*054c*/ 	.word	0xffffffff


	//   ....[4]....
        /*0550*/ 	.word	0xffffffff


	//   ....[5]....
        /*0554*/ 	.word	0xffffffff


	//   ....[6]....
        /*0558*/ 	.word	0xffffffff


	//   ....[7]....
        /*055c*/ 	.word	0xffffffff


	//   ....[8]....
        /*0560*/ 	.word	0xffffffff


	//   ....[9]....
        /*0564*/ 	.word	0xffffffff


	//   ....[10]....
        /*0568*/ 	.word	0xffffffff


	//   ....[11]....
        /*056c*/ 	.word	0xffffffff


	//   ....[12]....
        /*0570*/ 	.word	0xffffffff


	//   ....[13]....
        /*0574*/ 	.word	0xffffffff


	//   ....[14]....
        /*0578*/ 	.word	0xffffffff


	//   ....[15]....
        /*057c*/ 	.word	0xffffffff


	//   ....[16]....
        /*0580*/ 	.word	0xffffffff


	//   ....[17]....
        /*0584*/ 	.word	0xffffffff


	//   ....[18]....
        /*0588*/ 	.word	0xffffffff


	//   ....[19]....
        /*058c*/ 	.word	0xffffffff


	//   ....[20]....
        /*0590*/ 	.word	0xffffffff


	//   ....[21]....
        /*0594*/ 	.word	0xffffffff


	//   ....[22]....
        /*0598*/ 	.word	0xffffffff


	//   ....[23]....
        /*059c*/ 	.word	0xffffffff


	//   ....[24]....
        /*05a0*/ 	.word	0xffffffff


	//   ....[25]....
        /*05a4*/ 	.word	0xffffffff


	//   ....[26]....
        /*05a8*/ 	.word	0xffffffff


	//   ....[27]....
        /*05ac*/ 	.word	0xffffffff


	//   ....[28]....
        /*05b0*/ 	.word	0xffffffff


	//   ....[29]....
        /*05b4*/ 	.word	0xffffffff


	//   ....[30]....
        /*05b8*/ 	.word	0xffffffff


	//   ....[31]....
        /*05bc*/ 	.word	0xffffffff


	//   ....[32]....
        /*05c0*/ 	.word	0xffffffff


	//   ....[33]....
        /*05c4*/ 	.word	0xffffffff


	//   ....[34]....
        /*05c8*/ 	.word	0xffffffff


	//   ....[35]....
        /*05cc*/ 	.word	0xffffffff


	//   ....[36]....
        /*05d0*/ 	.word	0xffffffff


	//   ....[37]....
        /*05d4*/ 	.word	0xffffffff


	//   ....[38]....
        /*05d8*/ 	.word	0xffffffff


	//   ....[39]....
        /*05dc*/ 	.word	0xffffffff


	//   ....[40]....
        /*05e0*/ 	.word	0xffffffff


	//   ....[41]....
        /*05e4*/ 	.word	0xffffffff


	//   ....[42]....
        /*05e8*/ 	.word	0xffffffff


	//   ....[43]....
        /*05ec*/ 	.word	0xffffffff


	//   ....[44]....
        /*05f0*/ 	.word	0xffffffff


	//   ....[45]....
        /*05f4*/ 	.word	0xffffffff


	//   ....[46]....
        /*05f8*/ 	.word	0xffffffff


	//   ....[47]....
        /*05fc*/ 	.word	0xffffffff


	//   ....[48]....
        /*0600*/ 	.word	0xffffffff


	//   ....[49]....
        /*0604*/ 	.word	0xffffffff


	//   ....[50]....
        /*0608*/ 	.word	0xffffffff


	//   ....[51]....
        /*060c*/ 	.word	0xffffffff


	//   ....[52]....
        /*0610*/ 	.word	0xffffffff


	//   ....[53]....
        /*0614*/ 	.word	0xffffffff


	//   ....[54]....
        /*0618*/ 	.word	0xffffffff


	//   ....[55]....
        /*061c*/ 	.word	0xffffffff


	//   ....[56]....
        /*0620*/ 	.word	0xffffffff


	//   ....[57]....
        /*0624*/ 	.word	0xffffffff


	//   ....[58]....
        /*0628*/ 	.word	0xffffffff


	//   ....[59]....
        /*062c*/ 	.word	0xffffffff


	//   ....[60]....
        /*0630*/ 	.word	0xffffffff


	//   ....[61]....
        /*0634*/ 	.word	0xffffffff


	//   ....[62]....
        /*0638*/ 	.word	0xffffffff


	//   ....[63]....
        /*063c*/ 	.word	0xffffffff


	//   ....[64]....
        /*0640*/ 	.word	0xffffffff


	//   ....[65]....
        /*0644*/ 	.word	0xffffffff


	//   ....[66]....
        /*0648*/ 	.word	0xffffffff


	//   ....[67]....
        /*064c*/ 	.word	0xffffffff


	//   ....[68]....
        /*0650*/ 	.word	0xffffffff


	//   ....[69]....
        /*0654*/ 	.word	0xffffffff


	//   ....[70]....
        /*0658*/ 	.word	0xffffffff


	//   ....[71]....
        /*065c*/ 	.word	0xffffffff


	//   ....[72]....
        /*0660*/ 	.word	0xffffffff


	//   ....[73]....
        /*0664*/ 	.word	0xffffffff


	//   ....[74]....
        /*0668*/ 	.word	0xffffffff


	//   ....[75]....
        /*066c*/ 	.word	0xffffffff


	//   ....[76]....
        /*0670*/ 	.word	0xffffffff


	//   ....[77]....
        /*0674*/ 	.word	0xffffffff


	//   ....[78]....
        /*0678*/ 	.word	0xffffffff


	//   ....[79]....
        /*067c*/ 	.word	0xffffffff


	//   ....[80]....
        /*0680*/ 	.word	0xffffffff


	//   ....[81]....
        /*0684*/ 	.word	0xffffffff


	//   ....[82]....
        /*0688*/ 	.word	0xffffffff


	//   ....[83]....
        /*068c*/ 	.word	0xffffffff


	//   ....[84]....
        /*0690*/ 	.word	0xffffffff


	//   ....[85]....
        /*0694*/ 	.word	0xffffffff


	//   ....[86]....
        /*0698*/ 	.word	0xffffffff


	//----- nvinfo : EIATTR_COOP_GROUP_INSTR_OFFSETS
	.align		4
.L_510:
        /*069c*/ 	.byte	0x04, 0x28
        /*069e*/ 	.short	(.L_512 - .L_511)


	//   ....[0]....
.L_511:
        /*06a0*/ 	.word	0x00000060


	//   ....[1]....
        /*06a4*/ 	.word	0x00001710


	//   ....[2]....
        /*06a8*/ 	.word	0x00001740


	//   ....[3]....
        /*06ac*/ 	.word	0x00001770


	//   ....[4]....
        /*06b0*/ 	.word	0x000017b0


	//   ....[5]....
        /*06b4*/ 	.word	0x000017e0


	//   ....[6]....
        /*06b8*/ 	.word	0x000019d0


	//   ....[7]....
        /*06bc*/ 	.word	0x000019f0


	//   ....[8]....
        /*06c0*/ 	.word	0x00001a00


	//   ....[9]....
        /*06c4*/ 	.word	0x00001b70


	//   ....[10]....
        /*06c8*/ 	.word	0x00001bb0


	//   ....[11]....
        /*06cc*/ 	.word	0x00001bd0


	//   ....[12]....
        /*06d0*/ 	.word	0x00001c60


	//   ....[13]....
        /*06d4*/ 	.word	0x00002100


	//   ....[14]....
        /*06d8*/ 	.word	0x00002130


	//   ....[15]....
        /*06dc*/ 	.word	0x000025a0


	//   ....[16]....
        /*06e0*/ 	.word	0x000025b0


	//   ....[17]....
        /*06e4*/ 	.word	0x00003680


	//   ....[18]....
        /*06e8*/ 	.word	0x00003690


	//   ....[19]....
        /*06ec*/ 	.word	0x000037a0


	//   ....[20]....
        /*06f0*/ 	.word	0x000037c0


	//   ....[21]....
        /*06f4*/ 	.word	0x00003c40


	//   ....[22]....
        /*06f8*/ 	.word	0x00004340


	//   ....[23]....
        /*06fc*/ 	.word	0x00004bf0


	//   ....[24]....
        /*0700*/ 	.word	0x00004c90


	//   ....[25]....
        /*0704*/ 	.word	0x00004cb0


	//   ....[26]....
        /*0708*/ 	.word	0x00004db0


	//   ....[27]....
        /*070c*/ 	.word	0x00006060


	//   ....[28]....
        /*0710*/ 	.word	0x00006080


	//   ....[29]....
        /*0714*/ 	.word	0x000061d0


	//   ....[30]....
        /*0718*/ 	.word	0x000061e0


	//   ....[31]....
        /*071c*/ 	.word	0x00007280


	//   ....[32]....
        /*0720*/ 	.word	0x000072c0


	//   ....[33]....
        /*0724*/ 	.word	0x000072d0


	//   ....[34]....
        /*0728*/ 	.word	0x000072e0


	//   ....[35]....
        /*072c*/ 	.word	0x00007590


	//   ....[36]....
        /*0730*/ 	.word	0x000078c0


	//   ....[37]....
        /*0734*/ 	.word	0x00007f70


	//   ....[38]....
        /*0738*/ 	.word	0x00007f90


	//   ....[39]....
        /*073c*/ 	.word	0x000087b0


	//   ....[40]....
        /*0740*/ 	.word	0x000088b0


	//   ....[41]....
        /*0744*/ 	.word	0x0000a210


	//   ....[42]....
        /*0748*/ 	.word	0x0000a220


	//   ....[43]....
        /*074c*/ 	.word	0x0000a390


	//   ....[44]....
        /*0750*/ 	.word	0x0000a3a0


	//   ....[45]....
        /*0754*/ 	.word	0x0000b3b0


	//   ....[46]....
        /*0758*/ 	.word	0x0000b3f0


	//   ....[47]....
        /*075c*/ 	.word	0x0000b400


	//   ....[48]....
        /*0760*/ 	.word	0x0000b410


	//   ....[49]....
        /*0764*/ 	.word	0x0000b700


	//   ....[50]....
        /*0768*/ 	.word	0x0000b720


	//   ....[51]....
        /*076c*/ 	.word	0x0000bd30


	//   ....[52]....
        /*0770*/ 	.word	0x0000bd50


	//   ....[53]....
        /*0774*/ 	.word	0x0000d3a0


	//   ....[54]....
        /*0778*/ 	.word	0x0000d3c0


	//   ....[55]....
        /*077c*/ 	.word	0x0000d570


	//   ....[56]....
        /*0780*/ 	.word	0x0000d580


	//   ....[57]....
        /*0784*/ 	.word	0x0000e580


	//   ....[58]....
        /*0788*/ 	.word	0x0000e5a0


	//   ....[59]....
        /*078c*/ 	.word	0x0000e5b0


	//   ....[60]....
        /*0790*/ 	.word	0x0000e5c0


	//   ....[61]....
        /*0794*/ 	.word	0x0000e8d0


	//   ....[62]....
        /*0798*/ 	.word	0x0000eda0


	//   ....[63]....
        /*079c*/ 	.word	0x0000f280


	//   ....[64]....
        /*07a0*/ 	.word	0x0000f2a0


	//   ....[65]....
        /*07a4*/ 	.word	0x0000faa0


	//   ....[66]....
        /*07a8*/ 	.word	0x0000fbc0


	//   ....[67]....
        /*07ac*/ 	.word	0x00010f80


	//   ....[68]....
        /*07b0*/ 	.word	0x00010f90


	//   ....[69]....
        /*07b4*/ 	.word	0x00010fc0


	//   ....[70]....
        /*07b8*/ 	.word	0x00010fd0


	//   ....[71]....
        /*07bc*/ 	.word	0x00011ef0


	//   ....[72]....
        /*07c0*/ 	.word	0x00011f20


	//   ....[73]....
        /*07c4*/ 	.word	0x00011f50


	//   ....[74]....
        /*07c8*/ 	.word	0x00011f80


	//   ....[75]....
        /*07cc*/ 	.word	0x00012020


	//   ....[76]....
        /*07d0*/ 	.word	0x00012070


	//   ....[77]....
        /*07d4*/ 	.word	0x00012c80


	//   ....[78]....
        /*07d8*/ 	.word	0x00012c90


	//   ....[79]....
        /*07dc*/ 	.word	0x00013c00


	//   ....[80]....
        /*07e0*/ 	.word	0x00013c60


	//   ....[81]....
        /*07e4*/ 	.word	0x00013cc0


	//   ....[82]....
        /*07e8*/ 	.word	0x00013d20


	//   ....[83]....
        /*07ec*/ 	.word	0x00013d70


	//   ....[84]....
        /*07f0*/ 	.word	0x00013dd0


	//   ....[85]....
        /*07f4*/ 	.word	0x00013e20


	//   ....[86]....
        /*07f8*/ 	.word	0x00013e80


	//----- nvinfo : EIATTR_EXIT_INSTR_OFFSETS
	.align		4
.L_512:
        /*07fc*/ 	.byte	0x04, 0x1c
        /*07fe*/ 	.short	(.L_514 - .L_513)


	//   ....[0]....
.L_513:
        /*0800*/ 	.word	0x000001c0


	//   ....[1]....
        /*0804*/ 	.word	0x00012ca0


	//   ....[2]....
        /*0808*/ 	.word	0x00013840


	//   ....[3]....
        /*080c*/ 	.word	0x00013890


	//   ....[4]....
        /*0810*/ 	.word	0x000138c0


	//   ....[5]....
        /*0814*/ 	.word	0x00013920


	//   ....[6]....
        /*0818*/ 	.word	0x00013bb0


	//----- nvinfo : EIATTR_CTAIDZ_USED
	.align		4
.L_514:
        /*081c*/ 	.byte	0x01, 0x04
	.zero		2


	//----- nvinfo : EIATTR_MAX_THREADS
	.align		4
        /*0820*/ 	.byte	0x04, 0x05
        /*0822*/ 	.short	(.L_516 - .L_515)
.L_515:
        /*0824*/ 	.word	0x00000100
        /*0828*/ 	.word	0x00000001
        /*082c*/ 	.word	0x00000001


	//----- nvinfo : EIATTR_CRS_STACK_SIZE
	.align		4
.L_516:
        /*0830*/ 	.byte	0x04, 0x1e
        /*0832*/ 	.short	(.L_518 - .L_517)
.L_517:
        /*0834*/ 	.word	0x00000000
.L_518:


//--------------------- .nv.info._ZN7cutlass13device_kernelIN5flash19enable_sm80_to_sm89INS1_16FlashAttnFwdSm80INS1_25CollectiveMainloopFwdSm80ILi8ELi1ELb1EN4cute5tupleIJNS5_1CILi128EEENS7_ILi48EEENS7_ILi256EEEEEELi256ENS_6half_tEfNS_4arch4Sm80ELb0ELb1ELb1ELb1ELb1ELb0ELb1ELb1EEENS1_21CollectiveEpilogueFwdINS6_IJS8_SA_S9_EEENS6_IJNS7_ILi1EEESI_SI_EEESC_SE_Li256ELb1ELb1ELb1ELb0EEENS1_36VarlenDynamicPersistentTileSchedulerILi128ELi48ELi256ELi256ELb1ELb1ELb0ELb1ELb0ELb1EEEEEEEEEvNT_6ParamsE --------------------------
	.section	.nv.info._ZN7cutlass13device_kernelIN5flash19enable_sm80_to_sm89INS1_16FlashAttnFwdSm80INS1_25CollectiveMainloopFwdSm80ILi8ELi1ELb1EN4cute5tupleIJNS5_1CILi128EEENS7_ILi48EEENS7_ILi256EEEEEELi256ENS_6half_tEfNS_4arch4Sm80ELb0ELb1ELb1ELb1ELb1ELb0ELb1ELb1EEENS1_21CollectiveEpilogueFwdINS6_IJS8_SA_S9_EEENS6_IJNS7_ILi1EEESI_SI_EEESC_SE_Li256ELb1ELb1ELb1ELb0EEENS1_36VarlenDynamicPersistentTileSchedulerILi128ELi48ELi256ELi256ELb1ELb1ELb0ELb1ELb0ELb1EEEEEEEEEvNT_6ParamsE,"",@"SHT_CUDA_INFO"
	.sectionflags	@""
	.align	4


	//----- nvinfo : EIATTR_CUDA_API_VERSION
	.align		4
        /*0000*/ 	.byte	0x04, 0x37
        /*0002*/ 	.short	(.L_520 - .L_519)
.L_519:
        /*0004*/ 	.word	0x00000082


	//----- nvinfo : EIATTR_SW2861232_WAR
	.align		4
.L_520:
        /*0008*/ 	.byte	0x01, 0x35
	.zero		2


	//----- nvinfo : EIATTR_PARAM_CBANK
	.align		4
        /*000c*/ 	.byte	0x04, 0x0a
        /*000e*/ 	.short	(.L_522 - .L_521)
	.align		4
.L_521:
        /*0010*/ 	.word	index@(.nv.constant0._ZN7cutlass13device_kernelIN5flash19enable_sm80_to_sm89INS1_16FlashAttnFwdSm80INS1_25CollectiveMainloopFwdSm80ILi8ELi1ELb1EN4cute5tupleIJNS5_1CILi128EEENS7_ILi48EEENS7_ILi256EEEEEELi256ENS_6half_tEfNS_4arch4Sm80ELb0ELb1ELb1ELb1ELb1ELb0ELb1ELb1EEENS1_21CollectiveEpilogueFwdINS6_IJS8_SA_S9_EEENS6_IJNS7_ILi1EEESI_SI_EEESC_SE_Li256ELb1ELb1ELb1ELb0EEENS1_36VarlenDynamicPersistentTileSchedulerILi128ELi48ELi256ELi256ELb1ELb1ELb0ELb1ELb0ELb1EEEEEEEEEvNT_6ParamsE)
        /*0014*/ 	.short	0x0160
        /*0016*/ 	.short	0x0438


	//----- nvinfo : EIATTR_CBANK_PARAM_SIZE
	.align		4
.L_522:
        /*0018*/ 	.byte	0x03, 0x19
        /*001a*/ 	.short	0x0438


	//----- nvinfo : EIATTR_KPARAM_INFO
	.align		4
        /*001c*/ 	.byte	0x04, 0x17
        /*001e*/ 	.short	(.L_524 - .L_523)
.L_523:
        /*0020*/ 	.word	0x00000000
        /*0024*/ 	.short	0x0000
        /*0026*/ 	.short	0x0000
        /*0028*/ 	.byte	0x00, 0xf0, 0xe1, 0x10


	//----- nvinfo : EIATTR_MAXREG_COUNT
	.align		4
.L_524:
        /*002c*/ 	.byte	0x03, 0x1b
        /*002e*/ 	.short	0x00ff


	//----- nvinfo : EIATTR_NUM_BARRIERS
	.align		4
        /*0030*/ 	.byte	0x02, 0x4c
        /*0032*/ 	.byte	0x06
	.zero		1


	//----- nvinfo : EIATTR_ANNOTATIONS
	.align		4
        /*0034*/ 	.byte	0x04, 0x55
        /*0036*/ 	.short	(.L_526 - .L_525)


	//   ....[0]....
.L_525:
        /* <DEDUP_REMOVED lines=476> */


	//----- nvinfo : EIATTR_MERCURY_ISA_VERSION
	.align		4
.L_526:
        /*1de8*/ 	.byte	0x03, 0x5f
        /*1dea*/ 	.short	0x0000


	//----- nvinfo : EIATTR_INT_WARP_WIDE_INSTR_OFFSETS
	.align		4
        /*1dec*/ 	.byte	0x04, 0x31
        /*1dee*/ 	.short	(.L_528 - .L_527)


	//   ....[0]....
.L_527:
        /*1df0*/ 	.word	0x000144f0


	//   ....[1]....
        /*1df4*/ 	.word	0x00014570


	//----- nvinfo : EIATTR_COOP_GROUP_MASK_REGIDS
	.align		4
.L_528:
        /*1df8*/ 	.byte	0x04, 0x29
        /*1dfa*/ 	.short	(.L_530 - .L_529)


	//   ....[0]....
.L_529:
        /*1dfc*/ 	.word	0xffffffff


	//   ....[1]....
        /*1e00*/ 	.word	0xffffffff


	//   ....[2]....
        /*1e04*/ 	.word	0xffffffff


	//   ....[3]....
        /*1e08*/ 	.word	0xffffffff


	//   ....[4]....
        /*1e0c*/ 	.word	0xffffffff


	//   ....[5]....
        /*1e10*/ 	.word	0xffffffff


	//   ....[6]....
        /*1e14*/ 	.word	0xffffffff


	//   ....[7]....
        /*1e18*/ 	.word	0xffffffff


	//   ....[8]....
        /*1e1c*/ 	.word	0xffffffff


	//   ....[9]....
        /*1e20*/ 	.word	0xffffffff


	//   ....[10]....
        /*1e24*/ 	.word	0xffffffff


	//   ....[11]....
        /*1e28*/ 	.word	0xffffffff


	//   ....[12]....
        /*1e2c*/ 	.word	0xffffffff


	//   ....[13]....
        /*1e30*/ 	.word	0xffffffff


	//   ....[14]....
        /*1e34*/ 	.word	0xffffffff


	//   ....[15]....
        /*1e38*/ 	.word	0xffffffff


	//   ....[16]....
        /*1e3c*/ 	.word	0xffffffff


	//   ....[17]....
        /*1e40*/ 	.word	0xffffffff


	//   ....[18]....
        /*1e44*/ 	.word	0xffffffff


	//   ....[19]....
        /*1e48*/ 	.word	0xffffffff


	//   ....[20]....
        /*1e4c*/ 	.word	0xffffffff


	//   ....[21]....
        /*1e50*/ 	.word	0xffffffff


	//   ....[22]....
        /*1e54*/ 	.word	0xffffffff


	//   ....[23]....
        /*1e58*/ 	.word	0xffffffff


	//   ....[24]....
        /*1e5c*/ 	.word	0xffffffff


	//   ....[25]....
        /*1e60*/ 	.word	0xffffffff


	//   ....[26]....
        /*1e64*/ 	.word	0xffffffff


	//   ....[27]....
        /*1e68*/ 	.word	0xffffffff


	//   ....[28]....
        /*1e6c*/ 	.word	0xffffffff


	//   ....[29]....
        /*1e70*/ 	.word	0xffffffff


	//   ....[30]....
        /*1e74*/ 	.word	0xffffffff


	//   ....[31]....
        /*1e78*/ 	.word	0xffffffff


	//   ....[32]....
        /*1e7c*/ 	.word	0xffffffff


	//   ....[33]....
        /*1e80*/ 	.word	0xffffffff


	//   ....[34]....
        /*1e84*/ 	.word	0xffffffff


	//   ....[35]....
        /*1e88*/ 	.word	0xffffffff


	//   ....[36]....
        /*1e8c*/ 	.word	0xffffffff


	//   ....[37]....
        /*1e90*/ 	.word	0xffffffff


	//   ....[38]....
        /*1e94*/ 	.word	0xffffffff


	//   ....[39]....
        /*1e98*/ 	.word	0xffffffff


	//   ....[40]....
        /*1e9c*/ 	.word	0xffffffff


	//   ....[41]....
        /*1ea0*/ 	.word	0xffffffff


	//   ....[42]....
        /*1ea4*/ 	.word	0xffffffff


	//   ....[43]....
        /*1ea8*/ 	.word	0xffffffff


	//   ....[44]....
        /*1eac*/ 	.word	0xffffffff


	//   ....[45]....
        /*1eb0*/ 	.word	0xffffffff


	//   ....[46]....
        /*1eb4*/ 	.word	0xffffffff


	//   ....[47]....
        /*1eb8*/ 	.word	0xffffffff


	//   ....[48]....
        /*1ebc*/ 	.word	0xffffffff


	//   ....[49]....
        /*1ec0*/ 	.word	0xffffffff


	//   ....[50]....
        /*1ec4*/ 	.word	0xffffffff


	//   ....[51]....
        /*1ec8*/ 	.word	0xffffffff


	//   ....[52]....
        /*1ecc*/ 	.word	0xffffffff


	//   ....[53]....
        /*1ed0*/ 	.word	0xffffffff


	//   ....[54]....
        /*1ed4*/ 	.word	0xffffffff


	//   ....[55]....
        /*1ed8*/ 	.word	0xffffffff


	//   ....[56]....
        /*1edc*/ 	.word	0xffffffff


	//   ....[57]....
        /*1ee0*/ 	.word	0xffffffff


	//   ....[58]....
        /*1ee4*/ 	.word	0xffffffff


	//   ....[59]....
        /*1ee8*/ 	.word	0xffffffff


	//   ....[60]....
        /*1eec*/ 	.word	0xffffffff


	//   ....[61]....
        /*1ef0*/ 	.word	0xffffffff


	//   ....[62]....
        /*1ef4*/ 	.word	0xffffffff


	//   ....[63]....
        /*1ef8*/ 	.word	0xffffffff


	//   ....[64]....
        /*1efc*/ 	.word	0xffffffff


	//   ....[65]....
        /*1f00*/ 	.word	0xffffffff


	//   ....[66]....
        /*1f04*/ 	.word	0xffffffff


	//   ....[67]....
        /*1f08*/ 	.word	0xffffffff


	//   ....[68]....
        /*1f0c*/ 	.word	0xffffffff


	//   ....[69]....
        /*1f10*/ 	.word	0xffffffff


	//   ....[70]....
        /*1f14*/ 	.word	0xffffffff


	//   ....[71]....
        /*1f18*/ 	.word	0xffffffff


	//   ....[72]....
        /*1f1c*/ 	.word	0xffffffff


	//   ....[73]....
        /*1f20*/ 	.word	0xffffffff


	//   ....[74]....
        /*1f24*/ 	.word	0xffffffff


	//   ....[75]....
        /*1f28*/ 	.word	0xffffffff


	//   ....[76]....
        /*1f2c*/ 	.word	0xffffffff


	//   ....[77]....
        /*1f30*/ 	.word	0xffffffff


	//   ....[78]....
        /*1f34*/ 	.word	0xffffffff


	//   ....[79]....
        /*1f38*/ 	.word	0xffffffff


	//   ....[80]....
        /*1f3c*/ 	.word	0xffffffff


	//   ....[81]....
        /*1f40*/ 	.word	0xffffffff


	//   ....[82]....
        /*1f44*/ 	.word	0xffffffff


	//   ....[83]....
        /*1f48*/ 	.word	0xffffffff


	//   ....[84]....
        /*1f4c*/ 	.word	0xffffffff


	//   ....[85]....
        /*1f50*/ 	.word	0xffffffff


	//   ....[86]....
        /*1f54*/ 	.word	0xffffffff


	//   ....[87]....
        /*1f58*/ 	.word	0xffffffff


	//   ....[88]....
        /*1f5c*/ 	.word	0xffffffff


	//   ....[89]....
        /*1f60*/ 	.word	0xffffffff


	//   ....[90]....
        /*1f64*/ 	.word	0xffffffff


	//   ....[91]....
        /*1f68*/ 	.word	0xffffffff


	//   ....[92]....
        /*1f6c*/ 	.word	0xffffffff


	//   ....[93]....
        /*1f70*/ 	.word	0xffffffff


	//   ....[94]....
        /*1f74*/ 	.word	0xffffffff


	//   ....[95]....
        /*1f78*/ 	.word	0xffffffff


	//   ....[96]....
        /*1f7c*/ 	.word	0xffffffff


	//   ....[97]....
        /*1f80*/ 	.word	0xffffffff


	//   ....[98]....
        /*1f84*/ 	.word	0xffffffff


	//   ....[99]....
        /*1f88*/ 	.word	0xffffffff


	//   ....[100]....
        /*1f8c*/ 	.word	0xffffffff


	//   ....[101]....
        /*1f90*/ 	.word	0xffffffff


	//   ....[102]....
        /*1f94*/ 	.word	0xffffffff


	//   ....[103]....
        /*1f98*/ 	.word	0xffffffff


	//   ....[104]....
        /*1f9c*/ 	.word	0xffffffff


	//   ....[105]....
        /*1fa0*/ 	.word	0xffffffff


	//   ....[106]....
        /*1fa4*/ 	.word	0xffffffff


	//   ....[107]....
        /*1fa8*/ 	.word	0xffffffff


	//   ....[108]....
        /*1fac*/ 	.word	0xffffffff


	//   ....[109]....
        /*1fb0*/ 	.word	0xffffffff


	//   ....[110]....
        /*1fb4*/ 	.word	0xffffffff


	//   ....[111]....
        /*1fb8*/ 	.word	0xffffffff


	//   ....[112]....
        /*1fbc*/ 	.word	0xffffffff


	//   ....[113]....
        /*1fc0*/ 	.word	0xffffffff


	//   ....[114]....
        /*1fc4*/ 	.word	0xffffffff


	//   ....[115]....
        /*1fc8*/ 	.word	0xffffffff


	//   ....[116]....
        /*1fcc*/ 	.word	0xffffffff


	//   ....[117]....
        /*1fd0*/ 	.word	0xffffffff


	//   ....[118]....
        /*1fd4*/ 	.word	0xffffffff


	//   ....[119]....
        /*1fd8*/ 	.word	0xffffffff


	//   ....[120]....
        /*1fdc*/ 	.word	0xffffffff


	//   ....[121]....
        /*1fe0*/ 	.word	0xffffffff


	//   ....[122]....
        /*1fe4*/ 	.word	0xffffffff


	//   ....[123]....
        /*1fe8*/ 	.word	0xffffffff


	//   ....[124]....
        /*1fec*/ 	.word	0xffffffff


	//   ....[125]....
        /*1ff0*/ 	.word	0xffffffff


	//   ....[126]....
        /*1ff4*/ 	.word	0xffffffff


	//   ....[127]....
        /*1ff8*/ 	.word	0xffffffff


	//   ....[128]....
        /*1ffc*/ 	.word	0xffffffff


	//   ....[129]....
        /*2000*/ 	.word	0xffffffff


	//   ....[130]....
        /*2004*/ 	.word	0xffffffff


	//   ....[131]....
        /*2008*/ 	.word	0xffffffff


	//   ....[132]....
        /*200c*/ 	.word	0xffffffff


	//   ....[133]....
        /*2010*/ 	.word	0xffffffff


	//   ....[134]....
        /*2014*/ 	.word	0xffffffff


	//   ....[135]....
        /*2018*/ 	.word	0xffffffff


	//   ....[136]....
        /*201c*/ 	.word	0xffffffff


	//   ....[137]....
        /*2020*/ 	.word	0xffffffff


	//   ....[138]....
        /*2024*/ 	.word	0xffffffff


	//   ....[139]....
        /*2028*/ 	.word	0xffffffff


	//   ....[140]....
        /*202c*/ 	.word	0xffffffff


	//   ....[141]....
        /*2030*/ 	.word	0xffffffff


	//   ....[142]....
        /*2034*/ 	.word	0xffffffff


	//   ....[143]....
        /*2038*/ 	.word	0xffffffff


	//   ....[144]....
        /*203c*/ 	.word	0xffffffff


	//   ....[145]....
        /*2040*/ 	.word	0xffffffff


	//   ....[146]....
        /*2044*/ 	.word	0xffffffff


	//   ....[147]....
        /*2048*/ 	.word	0xffffffff


	//   ....[148]....
        /*204c*/ 	.word	0xffffffff


	//   ....[149]....
        /*2050*/ 	.word	0xffffffff


	//   ....[150]....
        /*2054*/ 	.word	0xffffffff


	//   ....[151]....
        /*2058*/ 	.word	0xffffffff


	//   ....[152]....
        /*205c*/ 	.word	0xffffffff


	//   ....[153]....
        /*2060*/ 	.word	0xffffffff


	//   ....[154]....
        /*2064*/ 	.word	0xffffffff


	//   ....[155]....
        /*2068*/ 	.word	0xffffffff


	//   ....[156]....
        /*206c*/ 	.word	0xffffffff


	//   ....[157]....
        /*2070*/ 	.word	0xffffffff


	//   ....[158]....
        /*2074*/ 	.word	0xffffffff


	//   ....[159]....
        /*2078*/ 	.word	0xffffffff


	//   ....[160]....
        /*207c*/ 	.word	0xffffffff


	//   ....[161]....
        /*2080*/ 	.word	0xffffffff


	//   ....[162]....
        /*2084*/ 	.word	0xffffffff


	//   ....[163]....
        /*2088*/ 	.word	0xffffffff


	//   ....[164]....
        /*208c*/ 	.word	0xffffffff


	//   ....[165]....
        /*2090*/ 	.word	0xffffffff


	//   ....[166]....
        /*2094*/ 	.word	0xffffffff


	//   ....[167]....
        /*2098*/ 	.word	0xffffffff


	//   ....[168]....
        /*209c*/ 	.word	0xffffffff


	//   ....[169]....
        /*20a0*/ 	.word	0xffffffff


	//   ....[170]....
        /*20a4*/ 	.word	0xffffffff


	//   ....[171]....
        /*20a8*/ 	.word	0xffffffff


	//   ....[172]....
        /*20ac*/ 	.word	0xffffffff


	//   ....[173]....
        /*20b0*/ 	.word	0xffffffff


	//   ....[174]....
        /*20b4*/ 	.word	0xffffffff


	//   ....[175]....
        /*20b8*/ 	.word	0xffffffff


	//   ....[176]....
        /*20bc*/ 	.word	0xffffffff


	//   ....[177]....
        /*20c0*/ 	.word	0xffffffff


	//   ....[178]....
        /*20c4*/ 	.word	0xffffffff


	//   ....[179]....
        /*20c8*/ 	.word	0xffffffff


	//   ....[180]....
        /*20cc*/ 	.word	0xffffffff


	//   ....[181]....
        /*20d0*/ 	.word	0xffffffff


	//   ....[182]....
        /*20d4*/ 	.word	0xffffffff


	//   ....[183]....
        /*20d8*/ 	.word	0xffffffff


	//   ....[184]....
        /*20dc*/ 	.word	0xffffffff


	//   ....[185]....
        /*20e0*/ 	.word	0xffffffff


	//   ....[186]....
        /*20e4*/ 	.word	0xffffffff


	//   ....[187]....
        /*20e8*/ 	.word	0xffffffff


	//   ....[188]....
        /*20ec*/ 	.word	0xffffffff


	//   ....[189]....
        /*20f0*/ 	.word	0xffffffff


	//   ....[190]....
        /*20f4*/ 	.word	0xffffffff


	//   ....[191]....
        /*20f8*/ 	.word	0xffffffff


	//   ....[192]....
        /*20fc*/ 	.word	0xffffffff


	//   ....[193]....
        /*2100*/ 	.word	0xffffffff


	//   ....[194]....
        /*2104*/ 	.word	0xffffffff


	//   ....[195]....
        /*2108*/ 	.word	0xffffffff


	//   ....[196]....
        /*210c*/ 	.word	0xffffffff


	//   ....[197]....
        /*2110*/ 	.word	0xffffffff


	//   ....[198]....
        /*2114*/ 	.word	0xffffffff


	//   ....[199]....
        /*2118*/ 	.word	0xffffffff


	//   ....[200]....
        /*211c*/ 	.word	0xffffffff


	//   ....[201]....
        /*2120*/ 	.word	0xffffffff


	//   ....[202]....
        /*2124*/ 	.word	0xffffffff


	//   ....[203]....
        /*2128*/ 	.word	0xffffffff


	//   ....[204]....
        /*212c*/ 	.word	0xffffffff


	//   ....[205]....
        /*2130*/ 	.word	0xffffffff


	//   ....[206]....
        /*2134*/ 	.word	0xffffffff


	//   ....[207]....
        /*2138*/ 	.word	0xffffffff


	//   ....[208]....
        /*213c*/ 	.word	0xffffffff


	//   ....[209]....
        /*2140*/ 	.word	0xffffffff


	//   ....[210]....
        /*2144*/ 	.word	0xffffffff


	//   ....[211]....
        /*2148*/ 	.word	0xffffffff


	//   ....[212]....
        /*214c*/ 	.word	0xffffffff


	//   ....[213]....
        /*2150*/ 	.word	0xffffffff


	//   ....[214]....
        /*2154*/ 	.word	0xffffffff


	//   ....[215]....
        /*2158*/ 	.word	0xffffffff


	//   ....[216]....
        /*215c*/ 	.word	0xffffffff


	//   ....[217]....
        /*2160*/ 	.word	0xffffffff


	//   ....[218]....
        /*2164*/ 	.word	0xffffffff


	//   ....[219]....
        /*2168*/ 	.word	0xffffffff


	//   ....[220]....
        /*216c*/ 	.word	0xffffffff


	//   ....[221]....
        /*2170*/ 	.word	0xffffffff


	//   ....[222]....
        /*2174*/ 	.word	0xffffffff


	//   ....[223]....
        /*2178*/ 	.word	0xffffffff


	//   ....[224]....
        /*217c*/ 	.word	0xffffffff


	//   ....[225]....
        /*2180*/ 	.word	0xffffffff


	//   ....[226]....
        /*2184*/ 	.word	0xffffffff


	//   ....[227]....
        /*2188*/ 	.word	0xffffffff


	//   ....[228]....
        /*218c*/ 	.word	0xffffffff


	//   ....[229]....
        /*2190*/ 	.word	0xffffffff


	//   ....[230]....
        /*2194*/ 	.word	0xffffffff


	//   ....[231]....
        /*2198*/ 	.word	0xffffffff


	//----- nvinfo : EIATTR_COOP_GROUP_INSTR_OFFSETS
	.align		4
.L_530:
        /*219c*/ 	.byte	0x04, 0x28
        /*219e*/ 	.short	(.L_532 - .L_531)


	//   ....[0]....
.L_531:
        /*21a0*/ 	.word	0x00000050


	//   ....[1]....
        /*21a4*/ 	.word	0x00000200


	//   ....[2]....
        /*21a8*/ 	.word	0x00000230


	//   ....[3]....
        /*21ac*/ 	.word	0x00000260


	//   ....[4]....
        /*21b0*/ 	.word	0x00000290


	//   ....[5]....
        /*21b4*/ 	.word	0x000002c0


	//   ....[6]....
        /*21b8*/ 	.word	0x000002f0


	//   ....[7]....
        /*21bc*/ 	.word	0x00000450


	//   ....[8]....
        /*21c0*/ 	.word	0x00000490


	//   ....[9]....
        /*21c4*/ 	.word	0x000004c0


	//   ....[10]....
        /*21c8*/ 	.word	0x000004f0


	//   ....[11]....
        /*21cc*/ 	.word	0x00000520


	//   ....[12]....
        /*21d0*/ 	.word	0x00000550


	//   ....[13]....
        /*21d4*/ 	.word	0x000005e0


	//   ....[14]....
        /*21d8*/ 	.word	0x00000630


	//   ....[15]....
        /*21dc*/ 	.word	0x00000650


	//   ....[16]....
        /*21e0*/ 	.word	0x000006b0


	//   ....[17]....
        /*21e4*/ 	.word	0x00003550


	//   ....[18]....
        /*21e8*/ 	.word	0x00003580


	//   ....[19]....
        /*21ec*/ 	.word	0x000035b0


	//   ....[20]....
        /*21f0*/ 	.word	0x000035d0


	//   ....[21]....
        /*21f4*/ 	.word	0x000037b0


	//   ....[22]....
        /*21f8*/ 	.word	0x000037d0


	//   ....[23]....
        /*21fc*/ 	.word	0x00003810


	//   ....[24]....
        /*2200*/ 	.word	0x00003840


	//   ....[25]....
        /*2204*/ 	.word	0x00003a90


	//   ....[26]....
        /*2208*/ 	.word	0x00003ac0


	//   ....[27]....
        /*220c*/ 	.word	0x00003cc0


	//   ....[28]....
        /*2210*/ 	.word	0x00003d10


	//   ....[29]....
        /*2214*/ 	.word	0x00003ff0


	//   ....[30]....
        /*2218*/ 	.word	0x00004000


	//   ....[31]....
        /*221c*/ 	.word	0x00004500


	//   ....[32]....
        /*2220*/ 	.word	0x00004510


	//   ....[33]....
        /*2224*/ 	.word	0x00005760


	//   ....[34]....
        /*2228*/ 	.word	0x00005780


	//   ....[35]....
        /*222c*/ 	.word	0x000059e0


	//   ....[36]....
        /*2230*/ 	.word	0x000059f0


	//   ....[37]....
        /*2234*/ 	.word	0x00005d60


	//   ....[38]....
        /*2238*/ 	.word	0x00006320


	//   ....[39]....
        /*223c*/ 	.word	0x00006910


	//   ....[40]....
        /*2240*/ 	.word	0x00006940


	//   ....[41]....
        /*2244*/ 	.word	0x00006960


	//   ....[42]....
        /*2248*/ 	.word	0x00006970


	//   ....[43]....
        /*224c*/ 	.word	0x00008190


	//   ....[44]....
        /*2250*/ 	.word	0x000081b0


	//   ....[45]....
        /*2254*/ 	.word	0x00008400


	//   ....[46]....
        /*2258*/ 	.word	0x00008410


	//   ....[47]....
        /*225c*/ 	.word	0x00009500


	//   ....[48]....
        /*2260*/ 	.word	0x00009520


	//   ....[49]....
        /*2264*/ 	.word	0x00009790


	//   ....[50]....
        /*2268*/ 	.word	0x000097a0


	//   ....[51]....
        /*226c*/ 	.word	0x00009b20


	//   ....[52]....
        /*2270*/ 	.word	0x0000a140


	//   ....[53]....
        /*2274*/ 	.word	0x0000a7f0


	//   ....[54]....
        /*2278*/ 	.word	0x0000a820


	//   ....[55]....
        /*227c*/ 	.word	0x0000a840


	//   ....[56]....
        /*2280*/ 	.word	0x0000a860


	//   ....[57]....
        /*2284*/ 	.word	0x0000c690


	//   ....[58]....
        /*2288*/ 	.word	0x0000c6b0


	//   ....[59]....
        /*228c*/ 	.word	0x0000c900


	//   ....[60]....
        /*2290*/ 	.word	0x0000c910


	//   ....[61]....
        /*2294*/ 	.word	0x0000d9d0


	//   ....[62]....
        /*2298*/ 	.word	0x0000d9f0


	//   ....[63]....
        /*229c*/ 	.word	0x0000dc60


	//   ....[64]....
        /*22a0*/ 	.word	0x0000dc70


	//   ....[65]....
        /*22a4*/ 	.word	0x0000e090


	//   ....[66]....
        /*22a8*/ 	.word	0x0000e0c0


	//   ....[67]....
        /*22ac*/ 	.word	0x0000e0e0


	//   ....[68]....
        /*22b0*/ 	.word	0x0000e100


	//   ....[69]....
        /*22b4*/ 	.word	0x0000fc10


	//   ....[70]....
        /*22b8*/ 	.word	0x0000fd00


	//   ....[71]....
        /*22bc*/ 	.word	0x0000fe70


	//   ....[72]....
        /*22c0*/ 	.word	0x0000fe80


	//   ....[73]....
        /*22c4*/ 	.word	0x00010f70


	//   ....[74]....
        /*22c8*/ 	.word	0x00010f90


	//   ....[75]....
        /*22cc*/ 	.word	0x00011140


	//   ....[76]....
        /*22d0*/ 	.word	0x00011150


	//   ....[77]....
        /*22d4*/ 	.word	0x00011410


	//   ....[78]....
        /*22d8*/ 	.word	0x00011a30


	//   ....[79]....
        /*22dc*/ 	.word	0x000120e0


	//   ....[80]....
        /*22e0*/ 	.word	0x00012110


	//   ....[81]....
        /*22e4*/ 	.word	0x00012130


	//   ....[82]....
        /*22e8*/ 	.word	0x00012150


	//   ....[83]....
        /*22ec*/ 	.word	0x00013ab0


	//   ....[84]....
        /*22f0*/ 	.word	0x00013b00


	//   ....[85]....
        /*22f4*/ 	.word	0x00013b20


	//   ....[86]....
        /*22f8*/ 	.word	0x00013b30


	//   ....[87]....
        /*22fc*/ 	.word	0x000153b0


	//   ....[88]....
        /*2300*/ 	.word	0x000153d0


	//   ....[89]....
        /*2304*/ 	.word	0x000153f0


	//   ....[90]....
        /*2308*/ 	.word	0x00015410


	//   ....[91]....
        /*230c*/ 	.word	0x000157d0


	//   ....[92]....
        /*2310*/ 	.word	0x000157f0


	//   ....[93]....
        /*2314*/ 	.word	0x00015a30


	//   ....[94]....
        /*2318*/ 	.word	0x00015a40


	//   ....[95]....
        /*231c*/ 	.word	0x00015c30


	//   ....[96]....
        /*2320*/ 	.word	0x00015c50


	//   ....[97]....
        /*2324*/ 	.word	0x00015e40


	//   ....[98]....
        /*2328*/ 	.word	0x00015e50


	//   ....[99]....
        /*232c*/ 	.word	0x00016230


	//   ....[100]....
        /*2330*/ 	.word	0x00016250


	//   ....[101]....
        /*2334*/ 	.word	0x00016ea0


	//   ....[102]....
        /*2338*/ 	.word	0x00016eb0


	//   ....[103]....
        /*233c*/ 	.word	0x00018330


	//   ....[104]....
        /*2340*/ 	.word	0x00018350


	//   ....[105]....
        /*2344*/ 	.word	0x000185a0


	//   ....[106]....
        /*2348*/ 	.word	0x000185b0


	//   ....[107]....
        /*234c*/ 	.word	0x000187a0


	//   ....[108]....
        /*2350*/ 	.word	0x000187c0


	//   ....[109]....
        /*2354*/ 	.word	0x000189b0


	//   ....[110]....
        /*2358*/ 	.word	0x000189c0


	//   ....[111]....
        /*235c*/ 	.word	0x00018c70


	//   ....[112]....
        /*2360*/ 	.word	0x00018c90


	//   ....[113]....
        /*2364*/ 	.word	0x00018dc0


	//   ....[114]....
        /*2368*/ 	.word	0x00018e00


	//   ....[115]....
        /*236c*/ 	.word	0x00018e30


	//   ....[116]....
        /*2370*/ 	.word	0x00018e60


	//   ....[117]....
        /*2374*/ 	.word	0x00018e90


	//   ....[118]....
        /*2378*/ 	.word	0x00018ec0


	//   ....[119]....
        /*237c*/ 	.word	0x00019020


	//   ....[120]....
        /*2380*/ 	.word	0x00019060


	//   ....[121]....
        /*2384*/ 	.word	0x00019090


	//   ....[122]....
        /*2388*/ 	.word	0x000190c0


	//   ....[123]....
        /*238c*/ 	.word	0x000190f0


	//   ....[124]....
        /*2390*/ 	.word	0x00019120


	//   ....[125]....
        /*2394*/ 	.word	0x000191b0


	//   ....[126]....
        /*2398*/ 	.word	0x00019210


	//   ....[127]....
        /*239c*/ 	.word	0x00019220


	//   ....[128]....
        /*23a0*/ 	.word	0x00019280


	//   ....[129]....
        /*23a4*/ 	.word	0x00019cf0


	//   ....[130]....
        /*23a8*/ 	.word	0x00019d50


	//   ....[131]....
        /*23ac*/ 	.word	0x00019da0


	//   ....[132]....
        /*23b0*/ 	.word	0x00019df0


	//   ....[133]....
        /*23b4*/ 	.word	0x00019e40


	//   ....[134]....
        /*23b8*/ 	.word	0x00019ed0


	//   ....[135]....
        /*23bc*/ 	.word	0x00019f20


	//   ....[136]....
        /*23c0*/ 	.word	0x00019fb0


	//   ....[137]....
        /*23c4*/ 	.word	0x0001a040


	//   ....[138]....
        /*23c8*/ 	.word	0x0001a0d0


	//   ....[139]....
        /*23cc*/ 	.word	0x0001a160


	//   ....[140]....
        /*23d0*/ 	.word	0x0001a1e0


	//   ....[141]....
        /*23d4*/ 	.word	0x0001a270


	//   ....[142]....
        /*23d8*/ 	.word	0x0001a300


	//   ....[143]....
        /*23dc*/ 	.word	0x0001a390


	//   ....[144]....
        /*23e0*/ 	.word	0x0001a410


	//   ....[145]....
        /*23e4*/ 	.word	0x0001a4a0


	//   ....[146]....
        /*23e8*/ 	.word	0x0001a530


	//   ....[147]....
        /*23ec*/ 	.word	0x0001a580


	//   ....[148]....
        /*23f0*/ 	.word	0x0001a5c0


	//   ....[149]....
        /*23f4*/ 	.word	0x0001a610


	//   ....[150]....
        /*23f8*/ 	.word	0x0001a660


	//   ....[151]....
        /*23fc*/ 	.word	0x0001a6f0


	//   ....[152]....
        /*2400*/ 	.word	0x0001a780


	//   ....[153]....
        /*2404*/ 	.word	0x0001a810


	//   ....[154]....
        /*2408*/ 	.word	0x0001a890


	//   ....[155]....
        /*240c*/ 	.word	0x0001a920


	//   ....[156]....
        /*2410*/ 	.word	0x0001a9b0


	//   ....[157]....
        /*2414*/ 	.word	0x0001aa40


	//   ....[158]....
        /*2418*/ 	.word	0x0001aac0


	//   ....[159]....
        /*241c*/ 	.word	0x0001ab50


	//   ....[160]....
        /*2420*/ 	.word	0x0001abe0


	//   ....[161]....
        /*2424*/ 	.word	0x0001ac30


	//   ....[162]....
        /*2428*/ 	.word	0x0001ac70


	//   ....[163]....
        /*242c*/ 	.word	0x0001acc0


	//   ....[164]....
        /*2430*/ 	.word	0x0001ad00


	//   ....[165]....
        /*2434*/ 	.word	0x0001ad80


	//   ....[166]....
        /*2438*/ 	.word	0x0001ae10


	//   ....[167]....
        /*243c*/ 	.word	0x0001aea0


	//   ....[168]....
        /*2440*/ 	.word	0x0001af20


	//   ....[169]....
        /*2444*/ 	.word	0x0001afb0


	//   ....[170]....
        /*2448*/ 	.word	0x0001b040


	//   ....[171]....
        /*244c*/ 	.word	0x0001b0d0


	//   ....[172]....
        /*2450*/ 	.word	0x0001b150


	//   ....[173]....
        /*2454*/ 	.word	0x0001b1a0


	//   ....[174]....
        /*2458*/ 	.word	0x0001b1e0


	//   ....[175]....
        /*245c*/ 	.word	0x0001b230


	//   ....[176]....
        /*2460*/ 	.word	0x0001b270


	//   ....[177]....
        /*2464*/ 	.word	0x0001b2f0


	//   ....[178]....
        /*2468*/ 	.word	0x0001b380


	//   ....[179]....
        /*246c*/ 	.word	0x0001b400


	//   ....[180]....
        /*2470*/ 	.word	0x0001b490


	//   ....[181]....
        /*2474*/ 	.word	0x0001b520


	//   ....[182]....
        /*2478*/ 	.word	0x0001b5b0


	//   ....[183]....
        /*247c*/ 	.word	0x0001b630


	//   ....[184]....
        /*2480*/ 	.word	0x0001b6c0


	//   ....[185]....
        /*2484*/ 	.word	0x0001b750


	//   ....[186]....
        /*2488*/ 	.word	0x0001b7a0


	//   ....[187]....
        /*248c*/ 	.word	0x0001b7e0


	//   ....[188]....
        /*2490*/ 	.word	0x0001b830


	//   ....[189]....
        /*2494*/ 	.word	0x0001b870


	//   ....[190]....
        /*2498*/ 	.word	0x0001b8c0


	//   ....[191]....
        /*249c*/ 	.word	0x0001b910


	//   ....[192]....
        /*24a0*/ 	.word	0x0001b960


	//   ....[193]....
        /*24a4*/ 	.word	0x0001b9b0


	//   ....[194]....
        /*24a8*/ 	.word	0x0001ba40


	//   ....[195]....
        /*24ac*/ 	.word	0x0001bad0


	//   ....[196]....
        /*24b0*/ 	.word	0x0001bb60


	//   ....[197]....
        /*24b4*/ 	.word	0x0001bbe0


	//   ....[198]....
        /*24b8*/ 	.word	0x0001bc70


	//   ....[199]....
        /*24bc*/ 	.word	0x0001bd00


	//   ....[200]....
        /*24c0*/ 	.word	0x0001bd90


	//   ....[201]....
        /*24c4*/ 	.word	0x0001be10


	//   ....[202]....
        /*24c8*/ 	.word	0x0001bea0


	//   ....[203]....
        /*24cc*/ 	.word	0x0001bf30


	//   ....[204]....
        /*24d0*/ 	.word	0x0001bfc0


	//   ....[205]....
        /*24d4*/ 	.word	0x0001c040


	//   ....[206]....
        /*24d8*/ 	.word	0x0001c0d0


	//   ....[207]....
        /*24dc*/ 	.word	0x0001c160


	//   ....[208]....
        /*24e0*/ 	.word	0x0001c1f0


	//   ....[209]....
        /*24e4*/ 	.word	0x0001c270


	//   ....[210]....
        /*24e8*/ 	.word	0x0001c300


	//   ....[211]....
        /*24ec*/ 	.word	0x0001c390


	//   ....[212]....
        /*24f0*/ 	.word	0x0001c420


	//   ....[213]....
        /*24f4*/ 	.word	0x0001c4a0


	//   ....[214]....
        /*24f8*/ 	.word	0x0001c530


	//   ....[215]....
        /*24fc*/ 	.word	0x0001c5c0


	//   ....[216]....
        /*2500*/ 	.word	0x0001c610


	//   ....[217]....
        /*2504*/ 	.word	0x0001c650


	//   ....[218]....
        /*2508*/ 	.word	0x0001c6a0


	//   ....[219]....
        /*250c*/ 	.word	0x0001c6f0


	//   ....[220]....
        /*2510*/ 	.word	0x0001c740


	//   ....[221]....
        /*2514*/ 	.word	0x0001c7d0


	//   ....[222]....
        /*2518*/ 	.word	0x0001c820


	//   ....[223]....
        /*251c*/ 	.word	0x0001c870


	//   ....[224]....
        /*2520*/ 	.word	0x0001c8c0


	//   ....[225]....
        /*2524*/ 	.word	0x0001c910


	//   ....[226]....
        /*2528*/ 	.word	0x0001c960


	//   ....[227]....
        /*252c*/ 	.word	0x0001c9f0


	//   ....[228]....
        /*2530*/ 	.word	0x0001ca40


	//   ....[229]....
        /*2534*/ 	.word	0x0001cad0


	//   ....[230]....
        /*2538*/ 	.word	0x0001cb50


	//   ....[231]....
        /*253c*/ 	.word	0x0001cbe0


	//----- nvinfo : EIATTR_EXIT_INSTR_OFFSETS
	.align		4
.L_532:
        /*2540*/ 	.byte	0x04, 0x1c
        /*2542*/ 	.short	(.L_534 - .L_533)


	//   ....[0]....
.L_533:
        /*2544*/ 	.word	0x000010d0


	//   ....[1]....
        /*2548*/ 	.word	0x00019cb0


	//----- nvinfo : EIATTR_MAX_THREADS
	.align		4
.L_534:
        /*254c*/ 	.byte	0x04, 0x05
        /*254e*/ 	.short	(.L_536 - .L_535)
.L_535:
        /*2550*/ 	.word	0x00000100
        /*2554*/ 	.word	0x00000001
        /*2558*/ 	.word	0x00000001


	//----- nvinfo : EIATTR_CRS_STACK_SIZE
	.align		4
.L_536:
        /*255c*/ 	.byte	0x04, 0x1e
        /*255e*/ 	.short	(.L_538 - .L_537)
.L_537:
        /*2560*/ 	.word	0x00000000
.L_538:


//--------------------- .nv.info._ZN7cutlass13device_kernelIN5flash19enable_sm80_to_sm89INS1_16FlashAttnFwdSm80INS1_25CollectiveMainloopFwdSm80ILi8ELi1ELb0EN4cute5tupleIJNS5_1CILi128EEENS7_ILi32EEENS7_ILi256EEEEEELi256ENS_6half_tEfNS_4arch4Sm80ELb0ELb1ELb1ELb1ELb1ELb1ELb1ELb1EEENS1_21CollectiveEpilogueFwdINS6_IJS8_SA_S9_EEENS6_IJNS7_ILi1EEESI_SI_EEESC_SE_Li256ELb1ELb1ELb1ELb0EEENS1_36VarlenDynamicPersistentTileSchedulerILi128ELi32ELi256ELi256ELb1ELb1ELb0ELb1ELb0ELb1EEEEEEEEEvNT_6ParamsE --------------------------
	.section	.nv.info._ZN7cutlass13device_kernelIN5flash19enable_sm80_to_sm89INS1_16FlashAttnFwdSm80INS1_25CollectiveMainloopFwdSm80ILi8ELi1ELb0EN4cute5tupleIJNS5_1CILi128EEENS7_ILi32EEENS7_ILi256EEEEEELi256ENS_6half_tEfNS_4arch4Sm80ELb0ELb1ELb1ELb1ELb1ELb1ELb1ELb1EEENS1_21CollectiveEpilogueFwdINS6_IJS8_SA_S9_EEENS6_IJNS7_ILi1EEESI_SI_EEESC_SE_Li256ELb1ELb1ELb1ELb0EEENS1_36VarlenDynamicPersistentTileSchedulerILi128ELi32ELi256ELi256ELb1ELb1ELb0ELb1ELb0ELb1EEEEEEEEEvNT_6ParamsE,"",@"SHT_CUDA_INFO"
	.sectionflags	@""
	.align	4


	//----- nvinfo : EIATTR_CUDA_API_VERSION
	.align		4
        /*0000*/ 	.byte	0x04, 0x37
        /*0002*/ 	.short	(.L_540 - .L_539)
.L_539:
        /*0004*/ 	.word	0x00000082


	//----- nvinfo : EIATTR_SW2861232_WAR
	.align		4
.L_540:
        /*0008*/ 	.byte	0x01, 0x35
	.zero		2


	//----- nvinfo : EIATTR_PARAM_CBANK
	.align		4
        /*000c*/ 	.byte	0x04, 0x0a
        /*000e*/ 	.short	(.L_542 - .L_541)
	.align		4
.L_541:
        /*0010*/ 	.word	index@(.nv.constant0._ZN7cutlass13device_kernelIN5flash19enable_sm80_to_sm89INS1_16FlashAttnFwdSm80INS1_25CollectiveMainloopFwdSm80ILi8ELi1ELb0EN4cute5tupleIJNS5_1CILi128EEENS7_ILi32EEENS7_ILi256EEEEEELi256ENS_6half_tEfNS_4arch4Sm80ELb0ELb1ELb1ELb1ELb1ELb1ELb1ELb1EEENS1_21CollectiveEpilogueFwdINS6_IJS8_SA_S9_EEENS6_IJNS7_ILi1EEESI_SI_EEESC_SE_Li256ELb1ELb1ELb1ELb0EEENS1_36VarlenDynamicPersistentTileSchedulerILi128ELi32ELi256ELi256ELb1ELb1ELb0ELb1ELb0ELb1EEEEEEEEEvNT_6ParamsE)
        /*0014*/ 	.short	0x0160
        /*0016*/ 	.short	0x0438


	//----- nvinfo : EIATTR_CBANK_PARAM_SIZE
	.align		4
.L_542:
        /*0018*/ 	.byte	0x03, 0x19
        /*001a*/ 	.short	0x0438


	//----- nvinfo : EIATTR_KPARAM_INFO
	.align		4
        /*001c*/ 	.byte	0x04, 0x17
        /*001e*/ 	.short	(.L_544 - .L_543)
.L_543:
        /*0020*/ 	.word	0x00000000
        /*0024*/ 	.short	0x0000
        /*0026*/ 	.short	0x0000
        /*0028*/ 	.byte	0x00, 0xf0, 0xe1, 0x10


	//----- nvinfo : EIATTR_MAXREG_COUNT
	.align		4
.L_544:
        /*002c*/ 	.byte	0x03, 0x1b
        /*002e*/ 	.short	0x00ff


	//----- nvinfo : EIATTR_NUM_BARRIERS
	.align		4
        /*0030*/ 	.byte	0x02, 0x4c
        /*0032*/ 	.byte	0x06
	.zero		1


	//----- nvinfo : EIATTR_ANNOTATIONS
	.align		4
        /*0034*/ 	.byte	0x04, 0x55
        /*0036*/ 	.short	(.L_546 - .L_545)


	//   ....[0]....
.L_545:
        /* <DEDUP_REMOVED lines=21> */


	//----- nvinfo : EIATTR_MERCURY_ISA_VERSION
	.align		4
.L_546:
        /*0170*/ 	.byte	0x03, 0x5f
        /*0172*/ 	.short	0x0000


	//----- nvinfo : EIATTR_INT_WARP_WIDE_INSTR_OFFSETS
	.align		4
        /*0174*/ 	.byte	0x04, 0x31
        /*0176*/ 	.short	(.L_548 - .L_547)


	//   ....[0]....
.L_547:
        /*0178*/ 	.word	0x0001b7a0


	//   ....[1]....
        /*017c*/ 	.word	0x0001b810


	//----- nvinfo : EIATTR_COOP_GROUP_MASK_REGIDS
	.align		4
.L_548:
        /*0180*/ 	.byte	0x04, 0x29
        /*0182*/ 	.short	(.L_550 - .L_549)


	//   ....[0]....
.L_549:
        /*0184*/ 	.word	0xffffffff


	//   ....[1]....
        /*0188*/ 	.word	0xffffffff


	//   ....[2]....
        /*018c*/ 	.word	0xffffffff


	//   ....[3]....
        /*0190*/ 	.word	0xffffffff


	//   ....[4]....
        /*0194*/ 	.word	0xffffffff


	//   ....[5]....
        /*0198*/ 	.word	0xffffffff


	//   ....[6]....
        /*019c*/ 	.word	0xffffffff


	//   ....[7]....
        /*01a0*/ 	.word	0xffffffff


	//   ....[8]....
        /*01a4*/ 	.word	0xffffffff


	//   ....[9]....
        /*01a8*/ 	.word	0xffffffff


	//   ....[10]....
        /*01ac*/ 	.word	0xffffffff


	//   ....[11]....
        /*01b0*/ 	.word	0xffffffff


	//   ....[12]....
        /*01b4*/ 	.word	0xffffffff


	//   ....[13]....
        /*01b8*/ 	.word	0xffffffff


	//   ....[14]....
        /*01bc*/ 	.word	0xffffffff


	//   ....[15]....
        /*01c0*/ 	.word	0xffffffff


	//   ....[16]....
        /*01c4*/ 	.word	0xffffffff


	//   ....[17]....
        /*01c8*/ 	.word	0xffffffff


	//   ....[18]....
        /*01cc*/ 	.word	0xffffffff


	//   ....[19]....
        /*01d0*/ 	.word	0xffffffff


	//   ....[20]....
        /*01d4*/ 	.word	0xffffffff


	//   ....[21]....
        /*01d8*/ 	.word	0xffffffff


	//   ....[22]....
        /*01dc*/ 	.word	0xffffffff


	//   ....[23]....
        /*01e0*/ 	.word	0xffffffff


	//   ....[24]....
        /*01e4*/ 	.word	0xffffffff


	//   ....[25]....
        /*01e8*/ 	.word	0xffffffff


	//   ....[26]....
        /*01ec*/ 	.word	0xffffffff


	//   ....[27]....
        /*01f0*/ 	.word	0xffffffff


	//   ....[28]....
        /*01f4*/ 	.word	0xffffffff


	//   ....[29]....
        /*01f8*/ 	.word	0xffffffff


	//   ....[30]....
        /*01fc*/ 	.word	0xffffffff


	//   ....[31]....
        /*0200*/ 	.word	0xffffffff


	//   ....[32]....
        /*0204*/ 	.word	0xffffffff


	//   ....[33]....
        /*0208*/ 	.word	0xffffffff


	//   ....[34]....
        /*020c*/ 	.word	0xffffffff


	//   ....[35]....
        /*0210*/ 	.word	0xffffffff


	//   ....[36]....
        /*0214*/ 	.word	0xffffffff


	//   ....[37]....
        /*0218*/ 	.word	0xffffffff


	//   ....[38]....
        /*021c*/ 	.word	0xffffffff


	//   ....[39]....
        /*0220*/ 	.word	0xffffffff


	//   ....[40]....
        /*0224*/ 	.word	0xffffffff


	//   ....[41]....
        /*0228*/ 	.word	0xffffffff


	//   ....[42]....
        /*022c*/ 	.word	0xffffffff


	//   ....[43]....
        /*0230*/ 	.word	0xffffffff


	//   ....[44]....
        /*0234*/ 	.word	0xffffffff


	//   ....[45]....
        /*0238*/ 	.word	0xffffffff


	//   ....[46]....
        /*023c*/ 	.word	0xffffffff


	//   ....[47]....
        /*0240*/ 	.word	0xffffffff


	//   ....[48]....
        /*0244*/ 	.word	0xffffffff


	//   ....[49]....
        /*0248*/ 	.word	0xffffffff


	//   ....[50]....
        /*024c*/ 	.word	0xffffffff


	//   ....[51]....
        /*0250*/ 	.word	0xffffffff


	//   ....[52]....
        /*0254*/ 	.word	0xffffffff


	//   ....[53]....
        /*0258*/ 	.word	0xffffffff


	//   ....[54]....
        /*025c*/ 	.word	0xffffffff


	//   ....[55]....
        /*0260*/ 	.word	0xffffffff


	//   ....[56]....
        /*0264*/ 	.word	0xffffffff


	//   ....[57]....
        /*0268*/ 	.word	0xffffffff


	//   ....[58]....
        /*026c*/ 	.word	0xffffffff


	//   ....[59]....
        /*0270*/ 	.word	0xffffffff


	//   ....[60]....
        /*0274*/ 	.word	0xffffffff


	//   ....[61]....
        /*0278*/ 	.word	0xffffffff


	//   ....[62]....
        /*027c*/ 	.word	0xffffffff


	//   ....[63]....
        /*0280*/ 	.word	0xffffffff


	//   ....[64]....
        /*0284*/ 	.word	0xffffffff


	//   ....[65]....
        /*0288*/ 	.word	0xffffffff


	//   ....[66]....
        /*028c*/ 	.word	0xffffffff


	//   ....[67]....
        /*0290*/ 	.word	0xffffffff


	//   ....[68]....
        /*0294*/ 	.word	0xffffffff


	//   ....[69]....
        /*0298*/ 	.word	0xffffffff


	//   ....[70]....
        /*029c*/ 	.word	0xffffffff


	//   ....[71]....
        /*02a0*/ 	.word	0xffffffff


	//   ....[72]....
        /*02a4*/ 	.word	0xffffffff


	//   ....[73]....
        /*02a8*/ 	.word	0xffffffff


	//   ....[74]....
        /*02ac*/ 	.word	0xffffffff


	//   ....[75]....
        /*02b0*/ 	.word	0xffffffff


	//   ....[76]....
        /*02b4*/ 	.word	0xffffffff


	//   ....[77]....
        /*02b8*/ 	.word	0xffffffff


	//   ....[78]....
        /*02bc*/ 	.word	0xffffffff


	//   ....[79]....
        /*02c0*/ 	.word	0xffffffff


	//   ....[80]....
        /*02c4*/ 	.word	0xffffffff


	//   ....[81]....
        /*02c8*/ 	.word	0xffffffff


	//   ....[82]....
        /*02cc*/ 	.word	0xffffffff


	//   ....[83]....
        /*02d0*/ 	.word	0xffffffff


	//   ....[84]....
        /*02d4*/ 	.word	0xffffffff


	//   ....[85]....
        /*02d8*/ 	.word	0xffffffff


	//   ....[86]....
        /*02dc*/ 	.word	0xffffffff


	//   ....[87]....
        /*02e0*/ 	.word	0xffffffff


	//   ....[88]....
        /*02e4*/ 	.word	0xffffffff


	//   ....[89]....
        /*02e8*/ 	.word	0xffffffff


	//   ....[90]....
        /*02ec*/ 	.word	0xffffffff


	//   ....[91]....
        /*02f0*/ 	.word	0xffffffff


	//   ....[92]....
        /*02f4*/ 	.word	0xffffffff


	//   ....[93]....
        /*02f8*/ 	.word	0xffffffff


	//   ....[94]....
        /*02fc*/ 	.word	0xffffffff


	//   ....[95]....
        /*0300*/ 	.word	0xffffffff


	//   ....[96]....
        /*0304*/ 	.word	0xffffffff


	//   ....[97]....
        /*0308*/ 	.word	0xffffffff


	//   ....[98]....
        /*030c*/ 	.word	0xffffffff


	//   ....[99]....
        /*0310*/ 	.word	0xffffffff


	//   ....[100]....
        /*0314*/ 	.word	0xffffffff


	//   ....[101]....
        /*0318*/ 	.word	0xffffffff


	//   ....[102]....
        /*031c*/ 	.word	0xffffffff


	//   ....[103]....
        /*0320*/ 	.word	0xffffffff


	//   ....[104]....
        /*0324*/ 	.word	0xffffffff


	//   ....[105]....
        /*0328*/ 	.word	0xffffffff


	//   ....[106]....
        /*032c*/ 	.word	0xffffffff


	//   ....[107]....
        /*0330*/ 	.word	0xffffffff


	//   ....[108]....
        /*0334*/ 	.word	0xffffffff


	//   ....[109]....
        /*0338*/ 	.word	0xffffffff


	//   ....[110]....
        /*033c*/ 	.word	0xffffffff


	//   ....[111]....
        /*0340*/ 	.word	0xffffffff


	//   ....[112]....
        /*0344*/ 	.word	0xffffffff


	//   ....[113]....
        /*0348*/ 	.word	0xffffffff


	//   ....[114]....
        /*034c*/ 	.word	0xffffffff


	//   ....[115]....
        /*0350*/ 	.word	0xffffffff


	//   ....[116]....
        /*0354*/ 	.word	0xffffffff


	//   ....[117]....
        /*0358*/ 	.word	0xffffffff


	//   ....[118]....
        /*035c*/ 	.word	0xffffffff


	//   ....[119]....
        /*0360*/ 	.word	0xffffffff


	//   ....[120]....
        /*0364*/ 	.word	0xffffffff


	//   ....[121]....
        /*0368*/ 	.word	0xffffffff


	//   ....[122]....
        /*036c*/ 	.word	0xffffffff


	//   ....[123]....
        /*0370*/ 	.word	0xffffffff


	//   ....[124]....
        /*0374*/ 	.word	0xffffffff


	//   ....[125]....
        /*0378*/ 	.word	0xffffffff


	//   ....[126]....
        /*037c*/ 	.word	0xffffffff


	//   ....[127]....
        /*0380*/ 	.word	0xffffffff


	//   ....[128]....
        /*0384*/ 	.word	0xffffffff


	//   ....[129]....
        /*0388*/ 	.word	0xffffffff


	//   ....[130]....
        /*038c*/ 	.word	0xffffffff


	//   ....[131]....
        /*0390*/ 	.word	0xffffffff


	//   ....[132]....
        /*0394*/ 	.word	0xffffffff


	//   ....[133]....
        /*0398*/ 	.word	0xffffffff


	//   ....[134]....
        /*039c*/ 	.word	0xffffffff


	//   ....[135]....
        /*03a0*/ 	.word	0xffffffff


	//   ....[136]....
        /*03a4*/ 	.word	0xffffffff


	//   ....[137]....
        /*03a8*/ 	.word	0xffffffff


	//   ....[138]....
        /*03ac*/ 	.word	0xffffffff


	//   ....[139]....
        /*03b0*/ 	.word	0xffffffff


	//   ....[140]....
        /*03b4*/ 	.word	0xffffffff


	//   ....[141]....
        /*03b8*/ 	.word	0xffffffff


	//   ....[142]....
        /*03bc*/ 	.word	0xffffffff


	//   ....[143]....
        /*03c0*/ 	.word	0xffffffff


	//   ....[144]....
        /*03c4*/ 	.word	0xffffffff


	//   ....[145]....
        /*03c8*/ 	.word	0xffffffff


	//   ....[146]....
        /*03cc*/ 	.word	0xffffffff


	//   ....[147]....
        /*03d0*/ 	.word	0xffffffff


	//   ....[148]....
        /*03d4*/ 	.word	0xffffffff


	//   ....[149]....
        /*03d8*/ 	.word	0xffffffff


	//   ....[150]....
        /*03dc*/ 	.word	0xffffffff


	//   ....[151]....
        /*03e0*/ 	.word	0xffffffff


	//   ....[152]....
        /*03e4*/ 	.word	0xffffffff


	//   ....[153]....
        /*03e8*/ 	.word	0xffffffff


	//   ....[154]....
        /*03ec*/ 	.word	0xffffffff


	//   ....[155]....
        /*03f0*/ 	.word	0xffffffff


	//   ....[156]....
        /*03f4*/ 	.word	0xffffffff


	//   ....[157]....
        /*03f8*/ 	.word	0xffffffff


	//   ....[158]....
        /*03fc*/ 	.word	0xffffffff


	//   ....[159]....
        /*0400*/ 	.word	0xffffffff


	//   ....[160]....
        /*0404*/ 	.word	0xffffffff


	//   ....[161]....
        /*0408*/ 	.word	0xffffffff


	//   ....[162]....
        /*040c*/ 	.word	0xffffffff


	//   ....[163]....
        /*0410*/ 	.word	0xffffffff


	//   ....[164]....
        /*0414*/ 	.word	0xffffffff


	//   ....[165]....
        /*0418*/ 	.word	0xffffffff


	//   ....[166]....
        /*041c*/ 	.word	0xffffffff


	//   ....[167]....
        /*0420*/ 	.word	0xffffffff


	//   ....[168]....
        /*0424*/ 	.word	0xffffffff


	//   ....[169]....
        /*0428*/ 	.word	0xffffffff


	//   ....[170]....
        /*042c*/ 	.word	0xffffffff


	//   ....[171]....
        /*0430*/ 	.word	0xffffffff


	//   ....[172]....
        /*0434*/ 	.word	0xffffffff


	//   ....[173]....
        /*0438*/ 	.word	0xffffffff


	//   ....[174]....
        /*043c*/ 	.word	0xffffffff


	//   ....[175]....
        /*0440*/ 	.word	0xffffffff


	//   ....[176]....
        /*0444*/ 	.word	0xffffffff


	//   ....[177]....
        /*0448*/ 	.word	0xffffffff


	//   ....[178]....
        /*044c*/ 	.word	0xffffffff


	//   ....[179]....
        /*0450*/ 	.word	0xffffffff


	//   ....[180]....
        /*0454*/ 	.word	0xffffffff


	//   ....[181]....
        /*0458*/ 	.word	0xffffffff


	//   ....[182]....
        /*045c*/ 	.word	0xffffffff


	//   ....[183]....
        /*0460*/ 	.word	0xffffffff


	//   ....[184]....
        /*0464*/ 	.word	0xffffffff


	//   ....[185]....
        /*0468*/ 	.word	0xffffffff


	//   ....[186]....
        /*046c*/ 	.word	0xffffffff


	//   ....[187]....
        /*0470*/ 	.word	0xffffffff


	//   ....[188]....
        /*0474*/ 	.word	0xffffffff


	//   ....[189]....
        /*0478*/ 	.word	0xffffffff


	//   ....[190]....
        /*047c*/ 	.word	0xffffffff


	//   ....[191]....
        /*0480*/ 	.word	0xffffffff


	//   ....[192]....
        /*0484*/ 	.word	0xffffffff


	//   ....[193]....
        /*0488*/ 	.word	0xffffffff


	//   ....[194]....
        /*048c*/ 	.word	0xffffffff


	//   ....[195]....
        /*0490*/ 	.word	0xffffffff


	//   ....[196]....
        /*0494*/ 	.word	0xffffffff


	//   ....[197]....
        /*0498*/ 	.word	0xffffffff


	//   ....[198]....
        /*049c*/ 	.word	0xffffffff


	//   ....[199]....
        /*04a0*/ 	.word	0xffffffff


	//   ....[200]....
        /*04a4*/ 	.word	0xffffffff


	//   ....[201]....
        /*04a8*/ 	.word	0xffffffff


	//   ....[202]....
        /*04ac*/ 	.word	0xffffffff


	//   ....[203]....
        /*04b0*/ 	.word	0xffffffff


	//   ....[204]....
        /*04b4*/ 	.word	0xffffffff


	//   ....[205]....
        /*04b8*/ 	.word	0xffffffff


	//   ....[206]....
        /*04bc*/ 	.word	0xffffffff


	//   ....[207]....
        /*04c0*/ 	.word	0xffffffff


	//   ....[208]....
        /*04c4*/ 	.word	0xffffffff


	//   ....[209]....
        /*04c8*/ 	.word	0xffffffff


	//   ....[210]....
        /*04cc*/ 	.word	0xffffffff


	//   ....[211]....
        /*04d0*/ 	.word	0xffffffff


	//   ....[212]....
        /*04d4*/ 	.word	0xffffffff


	//   ....[213]....
        /*04d8*/ 	.word	0xffffffff


	//   ....[214]....
        /*04dc*/ 	.word	0xffffffff


	//   ....[215]....
        /*04e0*/ 	.word	0xffffffff


	//   ....[216]....
        /*04e4*/ 	.word	0xffffffff


	//   ....[217]....
        /*04e8*/ 	.word	0xffffffff


	//   ....[218]....
        /*04ec*/ 	.word	0xffffffff


	//   ....[219]....
        /*04f0*/ 	.word	0xffffffff


	//   ....[220]....
        /*04f4*/ 	.word	0xffffffff


	//   ....[221]....
        /*04f8*/ 	.word	0xffffffff


	//   ....[222]....
        /*04fc*/ 	.word	0xffffffff


	//   ....[223]....
        /*0500*/ 	.word	0xffffffff


	//   ....[224]....
        /*0504*/ 	.word	0xffffffff


	//   ....[225]....
        /*0508*/ 	.word	0xffffffff


	//   ....[226]....
        /*050c*/ 	.word	0xffffffff


	//   ....[227]....
        /*0510*/ 	.word	0xffffffff


	//   ....[228]....
        /*0514*/ 	.word	0xffffffff


	//   ....[229]....
        /*0518*/ 	.word	0xffffffff


	//   ....[230]....
        /*051c*/ 	.word	0xffffffff


	//   ....[231]....
        /*0520*/ 	.word	0xffffffff


	//   ....[232]....
        /*0524*/ 	.word	0xffffffff


	//   ....[233]....
        /*0528*/ 	.word	0xffffffff


	//   ....[234]....
        /*052c*/ 	.word	0xffffffff


	//   ....[235]....
        /*0530*/ 	.word	0xffffffff


	//   ....[236]....
        /*0534*/ 	.word	0xffffffff


	//   ....[237]....
        /*0538*/ 	.word	0xffffffff


	//   ....[238]....
        /*053c*/ 	.word	0xffffffff


	//   ....[239]....
        /*0540*/ 	.word	0xffffffff


	//   ....[240]....
        /*0544*/ 	.word	0xffffffff


	//   ....[241]....
        /*0548*/ 	.word	0xffffffff


	//   ....[242]....
        /*054c*/ 	.word	0xffffffff


	//   ....[243]....
        /*0550*/ 	.word	0xffffffff


	//   ....[244]....
        /*0554*/ 	.word	0xffffffff


	//   ....[245]....
        /*0558*/ 	.word	0xffffffff


	//----- nvinfo : EIATTR_COOP_GROUP_INSTR_OFFSETS
	.align		4
.L_550:
        /*055c*/ 	.byte	0x04, 0x28
        /*055e*/ 	.short	(.L_552 - .L_551)


	//   ....[0]....
.L_551:
        /*0560*/ 	.word	0x00000050


	//   ....[1]....
        /*0564*/ 	.word	0x000001e0


	//   ....[2]....
        /*0568*/ 	.word	0x00000210


	//   ....[3]....
        /*056c*/ 	.word	0x00000240


	//   ....[4]....
        /*0570*/ 	.word	0x00000270


	//   ....[5]....
        /*0574*/ 	.word	0x000002a0


	//   ....[6]....
        /*0578*/ 	.word	0x000002d0


	//   ....[7]....
        /*057c*/ 	.word	0x00000430


	//   ....[8]....
        /*0580*/ 	.word	0x00000470


	//   ....[9]....
        /*0584*/ 	.word	0x000004a0


	//   ....[10]....
        /*0588*/ 	.word	0x000004d0


	//   ....[11]....
        /*058c*/ 	.word	0x00000500


	//   ....[12]....
        /*0590*/ 	.word	0x00000530


	//   ....[13]....
        /*0594*/ 	.word	0x000005c0


	//   ....[14]....
        /*0598*/ 	.word	0x00000600


	//   ....[15]....
        /*059c*/ 	.word	0x00000620


	//   ....[16]....
        /*05a0*/ 	.word	0x00000680


	//   ....[17]....
        /*05a4*/ 	.word	0x00003b00


	//   ....[18]....
        /*05a8*/ 	.word	0x00003b10


	//   ....[19]....
        /*05ac*/ 	.word	0x00004d20


	//   ....[20]....
        /*05b0*/ 	.word	0x00004d30


	//   ....[21]....
        /*05b4*/ 	.word	0x00005e40


	//   ....[22]....
        /*05b8*/ 	.word	0x00005e60


	//   ....[23]....
        /*05bc*/ 	.word	0x00006220


	//   ....[24]....
        /*05c0*/ 	.word	0x00006230


	//   ....[25]....
        /*05c4*/ 	.word	0x000072a0


	//   ....[26]....
        /*05c8*/ 	.word	0x000072c0


	//   ....[27]....
        /*05cc*/ 	.word	0x00007440


	//   ....[28]....
        /*05d0*/ 	.word	0x00007450


	//   ....[29]....
        /*05d4*/ 	.word	0x000075d0


	//   ....[30]....
        /*05d8*/ 	.word	0x000075f0


	//   ....[31]....
        /*05dc*/ 	.word	0x00007770


	//   ....[32]....
        /*05e0*/ 	.word	0x00007780


	//   ....[33]....
        /*05e4*/ 	.word	0x00007b70


	//   ....[34]....
        /*05e8*/ 	.word	0x00007b80


	//   ....[35]....
        /*05ec*/ 	.word	0x00007f60


	//   ....[36]....
        /*05f0*/ 	.word	0x00007f80


	//   ....[37]....
        /*05f4*/ 	.word	0x00007fa0


	//   ....[38]....
        /*05f8*/ 	.word	0x00007fc0


	//   ....[39]....
        /*05fc*/ 	.word	0x000084a0


	//   ....[40]....
        /*0600*/ 	.word	0x000084e0


	//   ....[41]....
        /*0604*/ 	.word	0x00008520


	//   ....[42]....
        /*0608*/ 	.word	0x00008560


	//   ....[43]....
        /*060c*/ 	.word	0x00008a10


	//   ....[44]....
        /*0610*/ 	.word	0x00008a50


	//   ....[45]....
        /*0614*/ 	.word	0x00008a90


	//   ....[46]....
        /*0618*/ 	.word	0x00008ad0


	//   ....[47]....
        /*061c*/ 	.word	0x00008e10


	//   ....[48]....
        /*0620*/ 	.word	0x00008e50


	//   ....[49]....
        /*0624*/ 	.word	0x00008e90


	//   ....[50]....
        /*0628*/ 	.word	0x00009000


	//   ....[51]....
        /*062c*/ 	.word	0x0000c570


	//   ....[52]....
        /*0630*/ 	.word	0x0000c5c0


	//   ....[53]....
        /*0634*/ 	.word	0x0000c5e0


	//   ....[54]....
        /*0638*/ 	.word	0x0000c5f0


	//   ....[55]....
        /*063c*/ 	.word	0x0000c7f0


	//   ....[56]....
        /*0640*/ 	.word	0x0000c890


	//   ....[57]....
        /*0644*/ 	.word	0x0000c900


	//   ....[58]....
        /*0648*/ 	.word	0x0000c9c0


	//   ....[59]....
        /*064c*/ 	.word	0x0000cc50


	//   ....[60]....
        /*0650*/ 	.word	0x0000cd00


	//   ....[61]....
        /*0654*/ 	.word	0x0000cd80


	//   ....[62]....
        /*0658*/ 	.word	0x0000ce00


	//   ....[63]....
        /*065c*/ 	.word	0x0000d0a0


	//   ....[64]....
        /*0660*/ 	.word	0x0000d0e0


	//   ....[65]....
        /*0664*/ 	.word	0x0000d120


	//   ....[66]....
        /*0668*/ 	.word	0x0000d190


	//   ....[67]....
        /*066c*/ 	.word	0x00010c80


	//   ....[68]....
        /*0670*/ 	.word	0x00010ca0


	//   ....[69]....
        /*0674*/ 	.word	0x000119a0


	//   ....[70]....
        /*0678*/ 	.word	0x000119c0


	//   ....[71]....
        /*067c*/ 	.word	0x00011c00


	//   ....[72]....
        /*0680*/ 	.word	0x00011f60


	//   ....[73]....
        /*0684*/ 	.word	0x00012390


	//   ....[74]....
        /*0688*/ 	.word	0x000123c0


	//   ....[75]....
        /*068c*/ 	.word	0x000123d0


	//   ....[76]....
        /*0690*/ 	.word	0x00012400


	//   ....[77]....
        /*0694*/ 	.word	0x00013250


	//   ....[78]....
        /*0698*/ 	.word	0x00013270


	//   ....[79]....
        /*069c*/ 	.word	0x00013e80


	//   ....[80]....
        /*06a0*/ 	.word	0x00013ea0


	//   ....[81]....
        /*06a4*/ 	.word	0x000140c0


	//   ....[82]....
        /*06a8*/ 	.word	0x00014450


	//   ....[83]....
        /*06ac*/ 	.word	0x000148d0


	//   ....[84]....
        /*06b0*/ 	.word	0x00014900


	//   ....[85]....
        /*06b4*/ 	.word	0x00014920


	//   ....[86]....
        /*06b8*/ 	.word	0x00014940


	//   ....[87]....
        /*06bc*/ 	.word	0x00016030


	//   ....[88]....
        /*06c0*/ 	.word	0x00016050


	//   ....[89]....
        /*06c4*/ 	.word	0x00016c90


	//   ....[90]....
        /*06c8*/ 	.word	0x00016cb0


	//   ....[91]....
        /*06cc*/ 	.word	0x00016f30


	//   ....[92]....
        /*06d0*/ 	.word	0x00016f60


	//   ....[93]....
        /*06d4*/ 	.word	0x00016f80


	//   ....[94]....
        /*06d8*/ 	.word	0x00016fa0


	//   ....[95]....
        /*06dc*/ 	.word	0x000183e0


	//   ....[96]....
        /*06e0*/ 	.word	0x00018400


	//   ....[97]....
        /*06e4*/ 	.word	0x00018ff0


	//   ....[98]....
        /*06e8*/ 	.word	0x00019010


	//   ....[99]....
        /*06ec*/ 	.word	0x000191f0


	//   ....[100]....
        /*06f0*/ 	.word	0x00019580


	//   ....[101]....
        /*06f4*/ 	.word	0x00019a00


	//   ....[102]....
        /*06f8*/ 	.word	0x00019a30


	//   ....[103]....
        /*06fc*/ 	.word	0x00019a50


	//   ....[104]....
        /*0700*/ 	.word	0x00019a70


	//   ....[105]....
        /*0704*/ 	.word	0x0001ad90


	//   ....[106]....
        /*0708*/ 	.word	0x0001adc0


	//   ....[107]....
        /*070c*/ 	.word	0x0001ade0


	//   ....[108]....
        /*0710*/ 	.word	0x0001ae00


	//   ....[109]....
        /*0714*/ 	.word	0x0001c580


	//   ....[110]....
        /*0718*/ 	.word	0x0001c5a0


	//   ....[111]....
        /*071c*/ 	.word	0x0001c5b0


	//   ....[112]....
        /*0720*/ 	.word	0x0001c5c0


	//   ....[113]....
        /*0724*/ 	.word	0x0001c980


	//   ....[114]....
        /*0728*/ 	.word	0x0001c9a0


	//   ....[115]....
        /*072c*/ 	.word	0x0001cb00


	//   ....[116]....
        /*0730*/ 	.word	0x0001cb10


	//   ....[117]....
        /*0734*/ 	.word	0x0001cc80


	//   ....[118]....
        /*0738*/ 	.word	0x0001cca0


	//   ....[119]....
        /*073c*/ 	.word	0x0001ce10


	//   ....[120]....
        /*0740*/ 	.word	0x0001ce20


	//   ....[121]....
        /*0744*/ 	.word	0x0001d180


	//   ....[122]....
        /*0748*/ 	.word	0x0001d1a0


	//   ....[123]....
        /*074c*/ 	.word	0x0001ded0


	//   ....[124]....
        /*0750*/ 	.word	0x0001dee0


	//   ....[125]....
        /*0754*/ 	.word	0x0001f3e0


	//   ....[126]....
        /*0758*/ 	.word	0x0001f400


	//   ....[127]....
        /*075c*/ 	.word	0x0001f570


	//   ....[128]....
        /*0760*/ 	.word	0x0001f580


	//   ....[129]....
        /*0764*/ 	.word	0x0001f6f0


	//   ....[130]....
        /*0768*/ 	.word	0x0001f710


	//   ....[131]....
        /*076c*/ 	.word	0x0001f880


	//   ....[132]....
        /*0770*/ 	.word	0x0001f890


	//   ....[133]....
        /*0774*/ 	.word	0x0001faa0


	//   ....[134]....
        /*0778*/ 	.word	0x0001fac0


	//   ....[135]....
        /*077c*/ 	.word	0x0001fbe0


	//   ....[136]....
        /*0780*/ 	.word	0x0001fc20


	//   ....[137]....
        /*0784*/ 	.word	0x0001fc50


	//   ....[138]....
        /*0788*/ 	.word	0x0001fc80


	//   ....[139]....
        /*078c*/ 	.word	0x0001fcb0


	//   ....[140]....
        /*0790*/ 	.word	0x0001fce0


	//   ....[141]....
        /*0794*/ 	.word	0x0001fe40


	//   ....[142]....
        /*0798*/ 	.word	0x0001fe80


	//   ....[143]....
        /*079c*/ 	.word	0x0001feb0


	//   ....[144]....
        /*07a0*/ 	.word	0x0001fee0


	//   ....[145]....
        /*07a4*/ 	.word	0x0001ff10


	//   ....[146]....
        /*07a8*/ 	.word	0x0001ff40


	//   ....[147]....
        /*07ac*/ 	.word	0x0001ffd0


	//   ....[148]....
        /*07b0*/ 	.word	0x00020010


	//   ....[149]....
        /*07b4*/ 	.word	0x00020020


	//   ....[150]....
        /*07b8*/ 	.word	0x00020080


	//   ....[151]....
        /*07bc*/ 	.word	0x00020a50


	//   ....[152]....
        /*07c0*/ 	.word	0x00020ab0


	//   ....[153]....
        /*07c4*/ 	.word	0x00020b00


	//   ....[154]....
        /*07c8*/ 	.word	0x00020b50


	//   ....[155]....
        /*07cc*/ 	.word	0x00020ba0


	//   ....[156]....
        /*07d0*/ 	.word	0x00020c10


	//   ....[157]....
        /*07d4*/ 	.word	0x00020c50


	//   ....[158]....
        /*07d8*/ 	.word	0x00020cc0


	//   ....[159]....
        /*07dc*/ 	.word	0x00020d30


	//   ....[160]....
        /*07e0*/ 	.word	0x00020d90


	//   ....[161]....
        /*07e4*/ 	.word	0x00020e00


	//   ....[162]....
        /*07e8*/ 	.word	0x00020e70


	//   ....[163]....
        /*07ec*/ 	.word	0x00020ed0


	//   ....[164]....
        /*07f0*/ 	.word	0x00020f30


	//   ....[165]....
        /*07f4*/ 	.word	0x00020f90


	//   ....[166]....
        /*07f8*/ 	.word	0x00021000


	//   ....[167]....
        /*07fc*/ 	.word	0x00021060


	//   ....[168]....
        /*0800*/ 	.word	0x000210c0


	//   ....[169]....
        /*0804*/ 	.word	0x00021110


	//   ....[170]....
        /*0808*/ 	.word	0x00021180


	//   ....[171]....
        /*080c*/ 	.word	0x000211e0


	//   ....[172]....
        /*0810*/ 	.word	0x00021250


	//   ....[173]....
        /*0814*/ 	.word	0x000212a0


	//   ....[174]....
        /*0818*/ 	.word	0x000212e0


	//   ....[175]....
        /*081c*/ 	.word	0x00021330


	//   ....[176]....
        /*0820*/ 	.word	0x00021380


	//   ....[177]....
        /*0824*/ 	.word	0x000213e0


	//   ....[178]....
        /*0828*/ 	.word	0x00021450


	//   ....[179]....
        /*082c*/ 	.word	0x000214a0


	//   ....[180]....
        /*0830*/ 	.word	0x00021510


	//   ....[181]....
        /*0834*/ 	.word	0x00021570


	//   ....[182]....
        /*0838*/ 	.word	0x000215e0


	//   ....[183]....
        /*083c*/ 	.word	0x00021630


	//   ....[184]....
        /*0840*/ 	.word	0x00021670


	//   ....[185]....
        /*0844*/ 	.word	0x000216c0


	//   ....[186]....
        /*0848*/ 	.word	0x00021700


	//   ....[187]....
        /*084c*/ 	.word	0x00021750


	//   ....[188]....
        /*0850*/ 	.word	0x000217c0


	//   ....[189]....
        /*0854*/ 	.word	0x00021810


	//   ....[190]....
        /*0858*/ 	.word	0x00021880


	//   ....[191]....
        /*085c*/ 	.word	0x000218c0


	//   ....[192]....
        /*0860*/ 	.word	0x00021900


	//   ....[193]....
        /*0864*/ 	.word	0x00021950


	//   ....[194]....
        /*0868*/ 	.word	0x00021990


	//   ....[195]....
        /*086c*/ 	.word	0x000219e0


	//   ....[196]....
        /*0870*/ 	.word	0x00021a30


	//   ....[197]....
        /*0874*/ 	.word	0x00021aa0


	//   ....[198]....
        /*0878*/ 	.word	0x00021b00


	//   ....[199]....
        /*087c*/ 	.word	0x00021b70


	//   ....[200]....
        /*0880*/ 	.word	0x00021bc0


	//   ....[201]....
        /*0884*/ 	.word	0x00021c00


	//   ....[202]....
        /*0888*/ 	.word	0x00021c50


	//   ....[203]....
        /*088c*/ 	.word	0x00021c90


	//   ....[204]....
        /*0890*/ 	.word	0x00021ce0


	//   ....[205]....
        /*0894*/ 	.word	0x00021d30


	//   ....[206]....
        /*0898*/ 	.word	0x00021d80


	//   ....[207]....
        /*089c*/ 	.word	0x00021dc0


	//   ....[208]....
        /*08a0*/ 	.word	0x00021e30


	//   ....[209]....
        /*08a4*/ 	.word	0x00021ea0


	//   ....[210]....
        /*08a8*/ 	.word	0x00021f00


	//   ....[211]....
        /*08ac*/ 	.word	0x00021f60


	//   ....[212]....
        /*08b0*/ 	.word	0x00021fc0


	//   ....[213]....
        /*08b4*/ 	.word	0x00022030


	//   ....[214]....
        /*08b8*/ 	.word	0x00022090


	//   ....[215]....
        /*08bc*/ 	.word	0x000220f0


	//   ....[216]....
        /*08c0*/ 	.word	0x00022150


	//   ....[217]....
        /*08c4*/ 	.word	0x000221c0


	//   ....[218]....
        /*08c8*/ 	.word	0x00022220


	//   ....[219]....
        /*08cc*/ 	.word	0x00022280


	//   ....[220]....
        /*08d0*/ 	.word	0x000222e0


	//   ....[221]....
        /*08d4*/ 	.word	0x00022350


	//   ....[222]....
        /*08d8*/ 	.word	0x000223b0


	//   ....[223]....
        /*08dc*/ 	.word	0x00022410


	//   ....[224]....
        /*08e0*/ 	.word	0x00022470


	//   ....[225]....
        /*08e4*/ 	.word	0x000224e0


	//   ....[226]....
        /*08e8*/ 	.word	0x00022540


	//   ....[227]....
        /*08ec*/ 	.word	0x000225a0


	//   ....[228]....
        /*08f0*/ 	.word	0x00022600


	//   ....[229]....
        /*08f4*/ 	.word	0x00022670


	//   ....[230]....
        /*08f8*/ 	.word	0x000226c0


	//   ....[231]....
        /*08fc*/ 	.word	0x00022700


	//   ....[232]....
        /*0900*/ 	.word	0x00022750


	//   ....[233]....
        /*0904*/ 	.word	0x000227a0


	//   ....[234]....
        /*0908*/ 	.word	0x000227f0


	//   ....[235]....
        /*090c*/ 	.word	0x00022860


	//   ....[236]....
        /*0910*/ 	.word	0x000228a0


	//   ....[237]....
        /*0914*/ 	.word	0x000228f0


	//   ....[238]....
        /*0918*/ 	.word	0x00022940


	//   ....[239]....
        /*091c*/ 	.word	0x00022990


	//   ....[240]....
        /*0920*/ 	.word	0x000229e0


	//   ....[241]....
        /*0924*/ 	.word	0x00022a50


	//   ....[242]....
        /*0928*/ 	.word	0x00022a90


	//   ....[243]....
        /*092c*/ 	.word	0x00022b00


	//   ....[244]....
        /*0930*/ 	.word	0x00022b60


	//   ....[245]....
        /*0934*/ 	.word	0x00022bd0


	//----- nvinfo : EIATTR_EXIT_INSTR_OFFSETS
	.align		4
.L_552:
        /*0938*/ 	.byte	0x04, 0x1c
        /*093a*/ 	.short	(.L_554 - .L_553)


	//   ....[0]....
.L_553:
        /*093c*/ 	.word	0x00000fe0


	//   ....[1]....
        /*0940*/ 	.word	0x00020a10


	//----- nvinfo : EIATTR_MAX_THREADS
	.align		4
.L_554:
        /*0944*/ 	.byte	0x04, 0x05
        /*0946*/ 	.short	(.L_556 - .L_555)
.L_555:
        /*0948*/ 	.word	0x00000100
        /*094c*/ 	.word	0x00000001
        /*0950*/ 	.word	0x00000001


	//----- nvinfo : EIATTR_CRS_STACK_SIZE
	.align		4
.L_556:
        /*0954*/ 	.byte	0x04, 0x1e
        /*0956*/ 	.short	(.L_558 - .L_557)
.L_557:
        /*0958*/ 	.word	0x00000000
.L_558:


//--------------------- .nv.info._ZN7cutlass13device_kernelIN5flash19enable_sm80_to_sm89INS1_16FlashAttnFwdSm80INS1_25CollectiveMainloopFwdSm80ILi8ELi1ELb1EN4cute5tupleIJNS5_1CILi128EEENS7_ILi64EEENS7_ILi256EEEEEELi256ENS_6half_tEfNS_4arch4Sm80ELb1ELb0ELb1ELb0ELb1ELb0ELb1ELb1EEENS1_21CollectiveEpilogueFwdINS6_IJS8_SA_S9_EEENS6_IJNS7_ILi1EEESI_SI_EEESC_SE_Li256ELb0ELb1ELb1ELb0EEENS1_30DynamicPersistentTileSchedulerILi256ELi256ELb1ELb1ELb0EEEEEEEEEvNT_6ParamsE --------------------------
	.section	.nv.info._ZN7cutlass13device_kernelIN5flash19enable_sm80_to_sm89INS1_16FlashAttnFwdSm80INS1_25CollectiveMainloopFwdSm80ILi8ELi1ELb1EN4cute5tupleIJNS5_1CILi128EEENS7_ILi64EEENS7_ILi256EEEEEELi256ENS_6half_tEfNS_4arch4Sm80ELb1ELb0ELb1ELb0ELb1ELb0ELb1ELb1EEENS1_21CollectiveEpilogueFwdINS6_IJS8_SA_S9_EEENS6_IJNS7_ILi1EEESI_SI_EEESC_SE_Li256ELb0ELb1ELb1ELb0EEENS1_30DynamicPersistentTileSchedulerILi256ELi256ELb1ELb1ELb0EEEEEEEEEvNT_6ParamsE,"",@"SHT_CUDA_INFO"
	.sectionflags	@""
	.align	4


	//----- nvinfo : EIATTR_CUDA_API_VERSION
	.align		4
        /*0000*/ 	.byte	0x04, 0x37
        /*0002*/ 	.short	(.L_560 - .L_559)
.L_559:
        /*0004*/ 	.word	0x00000082


	//----- nvinfo : EIATTR_SW2861232_WAR
	.align		4
.L_560:
        /*0008*/ 	.byte	0x01, 0x35
	.zero		2


	//----- nvinfo : EIATTR_PARAM_CBANK
	.align		4
        /*000c*/ 	.byte	0x04, 0x0a
        /*000e*/ 	.short	(.L_562 - .L_561)
	.align		4
.L_561:
        /*0010*/ 	.word	index@(.nv.constant0._ZN7cutlass13device_kernelIN5flash19enable_sm80_to_sm89INS1_16FlashAttnFwdSm80INS1_25CollectiveMainloopFwdSm80ILi8ELi1ELb1EN4cute5tupleIJNS5_1CILi128EEENS7_ILi64EEENS7_ILi256EEEEEELi256ENS_6half_tEfNS_4arch4Sm80ELb1ELb0ELb1ELb0ELb1ELb0ELb1ELb1EEENS1_21CollectiveEpilogueFwdINS6_IJS8_SA_S9_EEENS6_IJNS7_ILi1EEESI_SI_EEESC_SE_Li256ELb0ELb1ELb1ELb0EEENS1_30DynamicPersistentTileSchedulerILi256ELi256ELb1ELb1ELb0EEEEEEEEEvNT_6ParamsE)
        /*0014*/ 	.short	0x0160
        /*0016*/ 	.short	0x0428


	//----- nvinfo : EIATTR_CBANK_PARAM_SIZE
	.align		4
.L_562:
        /*0018*/ 	.byte	0x03, 0x19
        /*001a*/ 	.short	0x0428


	//----- nvinfo : EIATTR_KPARAM_INFO
	.align		4
        /*001c*/ 	.byte	0x04, 0x17
        /*001e*/ 	.short	(.L_564 - .L_563)
.L_563:
        /*0020*/ 	.word	0x00000000
        /*0024*/ 	.short	0x0000
        /*0026*/ 	.short	0x0000
        /*0028*/ 	.byte	0x00, 0xf0, 0xa1, 0x10


	//----- nvinfo : EIATTR_MAXREG_COUNT
	.align		4
.L_564:
        /*002c*/ 	.byte	0x03, 0x1b
        /*002e*/ 	.short	0x00ff


	//----- nvinfo : EIATTR_NUM_BARRIERS
	.align		4
        /*0030*/ 	.byte	0x02, 0x4c
        /*0032*/ 	.byte	0x06
	.zero		1


	//----- nvinfo : EIATTR_ANNOTATIONS
	.align		4
        /*0034*/ 	.byte	0x04, 0x55
        /*0036*/ 	.short	(.L_566 - .L_565)


	//   ....[0]....
.L_565:
        /* <DEDUP_REMOVED lines=223> */


	//----- nvinfo : EIATTR_MERCURY_ISA_VERSION
	.align		4
.L_566:
        /*0e10*/ 	.byte	0x03, 0x5f
        /*0e12*/ 	.short	0x0000


	//----- nvinfo : EIATTR_INT_WARP_WIDE_INSTR_OFFSETS
	.align		4
        /*0e14*/ 	.byte	0x04, 0x31
        /*0e16*/ 	.short	(.L_568 - .L_567)


	//   ....[0]....
.L_567:
        /*0e18*/ 	.word	0x0000faa0


	//   ....[1]....
        /*0e1c*/ 	.word	0x0000fb20


	//----- nvinfo : EIATTR_COOP_GROUP_MASK_REGIDS
	.align		4
.L_568:
        /*0e20*/ 	.byte	0x04, 0x29
        /*0e22*/ 	.short	(.L_570 - .L_569)


	//   ....[0]....
.L_569:
        /*0e24*/ 	.word	0xffffffff


	//   ....[1]....
        /*0e28*/ 	.word	0xffffffff


	//   ....[2]....
        /*0e2c*/ 	.word	0xffffffff


	//   ....[3]....
        /*0e30*/ 	.word	0xffffffff


	//   ....[4]....
        /*0e34*/ 	.word	0xffffffff


	//   ....[5]....
        /*0e38*/ 	.word	0xffffffff


	//   ....[6]....
        /*0e3c*/ 	.word	0xffffffff


	//   ....[7]....
        /*0e40*/ 	.word	0xffffffff


	//   ....[8]....
        /*0e44*/ 	.word	0xffffffff


	//   ....[9]....
        /*0e48*/ 	.word	0xffffffff


	//   ....[10]....
        /*0e4c*/ 	.word	0xffffffff


	//   ....[11]....
        /*0e50*/ 	.word	0xffffffff


	//   ....[12]....
        /*0e54*/ 	.word	0xffffffff


	//   ....[13]....
        /*0e58*/ 	.word	0xffffffff


	//   ....[14]....
        /*0e5c*/ 	.word	0xffffffff


	//   ....[15]....
        /*0e60*/ 	.word	0xffffffff


	//   ....[16]....
        /*0e64*/ 	.word	0xffffffff


	//   ....[17]....
        /*0e68*/ 	.word	0xffffffff


	//   ....[18]....
        /*0e6c*/ 	.word	0xffffffff


	//   ....[19]....
        /*0e70*/ 	.word	0xffffffff


	//   ....[20]....
        /*0e74*/ 	.word	0xffffffff


	//   ....[21]....
        /*0e78*/ 	.word	0xffffffff


	//   ....[22]....
        /*0e7c*/ 	.word	0xffffffff


	//   ....[23]....
        /*0e80*/ 	.word	0xffffffff


	//   ....[24]....
        /*0e84*/ 	.word	0xffffffff


	//   ....[25]....
        /*0e88*/ 	.word	0xffffffff


	//   ....[26]....
        /*0e8c*/ 	.word	0xffffffff


	//   ....[27]....
        /*0e90*/ 	.word	0xffffffff


	//   ....[28]....
        /*0e94*/ 	.word	0xffffffff


	//   ....[29]....
        /*0e98*/ 	.word	0xffffffff


	//   ....[30]....
        /*0e9c*/ 	.word	0xffffffff


	//   ....[31]....
        /*0ea0*/ 	.word	0xffffffff


	//   ....[32]....
        /*0ea4*/ 	.word	0xffffffff


	//   ....[33]....
        /*0ea8*/ 	.word	0xffffffff


	//   ....[34]....
        /*0eac*/ 	.word	0xffffffff


	//   ....[35]....
        /*0eb0*/ 	.word	0xffffffff


	//   ....[36]....
        /*0eb4*/ 	.word	0xffffffff


	//   ....[37]....
        /*0eb8*/ 	.word	0xffffffff


	//   ....[38]....
        /*0ebc*/ 	.word	0xffffffff


	//   ....[39]....
        /*0ec0*/ 	.word	0xffffffff


	//   ....[40]....
        /*0ec4*/ 	.word	0xffffffff


	//   ....[41]....
        /*0ec8*/ 	.word	0xffffffff


	//   ....[42]....
        /*0ecc*/ 	.word	0xffffffff


	//   ....[43]....
        /*0ed0*/ 	.word	0xffffffff


	//   ....[44]....
        /*0ed4*/ 	.word	0xffffffff


	//   ....[45]....
        /*0ed8*/ 	.word	0xffffffff


	//   ....[46]....
        /*0edc*/ 	.word	0xffffffff


	//   ....[47]....
        /*0ee0*/ 	.word	0xffffffff


	//   ....[48]....
        /*0ee4*/ 	.word	0xffffffff


	//   ....[49]....
        /*0ee8*/ 	.word	0xffffffff


	//   ....[50]....
        /*0eec*/ 	.word	0xffffffff


	//   ....[51]....
        /*0ef0*/ 	.word	0xffffffff


	//   ....[52]....
        /*0ef4*/ 	.word	0xffffffff


	//   ....[53]....
        /*0ef8*/ 	.word	0xffffffff


	//   ....[54]....
        /*0efc*/ 	.word	0xffffffff


	//   ....[55]....
        /*0f00*/ 	.word	0xffffffff


	//   ....[56]....
        /*0f04*/ 	.word	0xffffffff


	//   ....[57]....
        /*0f08*/ 	.word	0xffffffff


	//   ....[58]....
        /*0f0c*/ 	.word	0xffffffff


	//   ....[59]....
        /*0f10*/ 	.word	0xffffffff


	//   ....[60]....
        /*0f14*/ 	.word	0xffffffff


	//   ....[61]....
        /*0f18*/ 	.word	0xffffffff


	//   ....[62]....
        /*0f1c*/ 	.word	0xffffffff


	//   ....[63]....
        /*0f20*/ 	.word	0xffffffff


	//   ....[64]....
        /*0f24*/ 	.word	0xffffffff


	//   ....[65]....
        /*0f28*/ 	.word	0xffffffff


	//   ....[66]....
        /*0f2c*/ 	.word	0xffffffff


	//   ....[67]....
        /*0f30*/ 	.word	0xffffffff


	//   ....[68]....
        /*0f34*/ 	.word	0xffffffff


	//   ....[69]....
        /*0f38*/ 	.word	0xffffffff


	//   ....[70]....
        /*0f3c*/ 	.word	0xffffffff


	//   ....[71]....
        /*0f40*/ 	.word	0xffffffff


	//   ....[72]....
        /*0f44*/ 	.word	0xffffffff


	//   ....[73]....
        /*0f48*/ 	.word	0xffffffff


	//   ....[74]....
        /*0f4c*/ 	.word	0xffffffff


	//   ....[75]....
        /*0f50*/ 	.word	0xffffffff


	//   ....[76]....
        /*0f54*/ 	.word	0xffffffff


	//   ....[77]....
        /*0f58*/ 	.word	0xffffffff


	//   ....[78]....
        /*0f5c*/ 	.word	0xffffffff


	//   ....[79]....
        /*0f60*/ 	.word	0xffffffff


	//   ....[80]....
        /*0f64*/ 	.word	0xffffffff


	//   ....[81]....
        /*0f68*/ 	.word	0xffffffff


	//   ....[82]....
        /*0f6c*/ 	.word	0xffffffff


	//   ....[83]....
        /*0f70*/ 	.word	0xffffffff


	//   ....[84]....
        /*0f74*/ 	.word	0xffffffff


	//   ....[85]....
        /*0f78*/ 	.word	0xffffffff


	//   ....[86]....
        /*0f7c*/ 	.word	0xffffffff


	//   ....[87]....
        /*0f80*/ 	.word	0xffffffff


	//   ....[88]....
        /*0f84*/ 	.word	0xffffffff


	//   ....[89]....
        /*0f88*/ 	.word	0xffffffff


	//   ....[90]....
        /*0f8c*/ 	.word	0xffffffff


	//   ....[91]....
        /*0f90*/ 	.word	0xffffffff


	//   ....[92]....
        /*0f94*/ 	.word	0xffffffff


	//   ....[93]....
        /*0f98*/ 	.word	0xffffffff


	//   ....[94]....
        /*0f9c*/ 	.word	0xffffffff


	//   ....[95]....
        /*0fa0*/ 	.word	0xffffffff


	//   ....[96]....
        /*0fa4*/ 	.word	0xffffffff


	//   ....[97]....
        /*0fa8*/ 	.word	0xffffffff


	//   ....[98]....
        /*0fac*/ 	.word	0xffffffff


	//   ....[99]....
        /*0fb0*/ 	.word	0xffffffff


	//   ....[100]....
        /*0fb4*/ 	.word	0xffffffff


	//   ....[101]....
        /*0fb8*/ 	.word	0xffffffff


	//   ....[102]....
        /*0fbc*/ 	.word	0xffffffff


	//   ....[103]....
        /*0fc0*/ 	.word	0xffffffff


	//   ....[104]....
        /*0fc4*/ 	.word	0xffffffff


	//----- nvinfo : EIATTR_COOP_GROUP_INSTR_OFFSETS
	.align		4
.L_570:
        /*0fc8*/ 	.byte	0x04, 0x28
        /*0fca*/ 	.short	(.L_572 - .L_571)


	//   ....[0]....
.L_571:
        /*0fcc*/ 	.word	0x00000050


	//   ....[1]....
        /*0fd0*/ 	.word	0x00002010


	//   ....[2]....
        /*0fd4*/ 	.word	0x00002030


	//   ....[3]....
        /*0fd8*/ 	.word	0x00002060


	//   ....[4]....
        /*0fdc*/ 	.word	0x00002080


	//   ....[5]....
        /*0fe0*/ 	.word	0x00002250


	//   ....[6]....
        /*0fe4*/ 	.word	0x00002270


	//   ....[7]....
        /*0fe8*/ 	.word	0x000022b0


	//   ....[8]....
        /*0fec*/ 	.word	0x000022f0


	//   ....[9]....
        /*0ff0*/ 	.word	0x000025f0


	//   ....[10]....
        /*0ff4*/ 	.word	0x00002610


	//   ....[11]....
        /*0ff8*/ 	.word	0x00002650


	//   ....[12]....
        /*0ffc*/ 	.word	0x00002670


	//   ....[13]....
        /*1000*/ 	.word	0x00002a50


	//   ....[14]....
        /*1004*/ 	.word	0x00002b50


	//   ....[15]....
        /*1008*/ 	.word	0x00002ba0


	//   ....[16]....
        /*100c*/ 	.word	0x00002bc0


	//   ....[17]....
        /*1010*/ 	.word	0x00004320


	//   ....[18]....
        /*1014*/ 	.word	0x00004390


	//   ....[19]....
        /*1018*/ 	.word	0x00004430


	//   ....[20]....
        /*101c*/ 	.word	0x00004470


	//   ....[21]....
        /*1020*/ 	.word	0x000047e0


	//   ....[22]....
        /*1024*/ 	.word	0x00004a20


	//   ....[23]....
        /*1028*/ 	.word	0x00004e20


	//   ....[24]....
        /*102c*/ 	.word	0x00004e40


	//   ....[25]....
        /*1030*/ 	.word	0x00004e60


	//   ....[26]....
        /*1034*/ 	.word	0x00004e80


	//   ....[27]....
        /*1038*/ 	.word	0x00006b60


	//   ....[28]....
        /*103c*/ 	.word	0x00006be0


	//   ....[29]....
        /*1040*/ 	.word	0x00006ce0


	//   ....[30]....
        /*1044*/ 	.word	0x00006d10


	//   ....[31]....
        /*1048*/ 	.word	0x000084c0


	//   ....[32]....
        /*104c*/ 	.word	0x00008530


	//   ....[33]....
        /*1050*/ 	.word	0x00008640


	//   ....[34]....
        /*1054*/ 	.word	0x00008670


	//   ....[35]....
        /*1058*/ 	.word	0x00008990


	//   ....[36]....
        /*105c*/ 	.word	0x00008c40


	//   ....[37]....
        /*1060*/ 	.word	0x00008f80


	//   ....[38]....
        /*1064*/ 	.word	0x00008fa0


	//   ....[39]....
        /*1068*/ 	.word	0x000090d0


	//   ....[40]....
        /*106c*/ 	.word	0x000090f0


	//   ....[41]....
        /*1070*/ 	.word	0x0000b350


	//   ....[42]....
        /*1074*/ 	.word	0x0000b3d0


	//   ....[43]....
        /*1078*/ 	.word	0x0000b4c0


	//   ....[44]....
        /*107c*/ 	.word	0x0000b4d0


	//   ....[45]....
        /*1080*/ 	.word	0x0000cbe0


	//   ....[46]....
        /*1084*/ 	.word	0x0000cc20


	//   ....[47]....
        /*1088*/ 	.word	0x0000cd10


	//   ....[48]....
        /*108c*/ 	.word	0x0000cd40


	//   ....[49]....
        /*1090*/ 	.word	0x0000d100


	//   ....[50]....
        /*1094*/ 	.word	0x0000d120


	//   ....[51]....
        /*1098*/ 	.word	0x0000d140


	//   ....[52]....
        /*109c*/ 	.word	0x0000d160


	//   ....[53]....
        /*10a0*/ 	.word	0x0000f010


	//   ....[54]....
        /*10a4*/ 	.word	0x0000f060


	//   ....[55]....
        /*10a8*/ 	.word	0x0000f080


	//   ....[56]....
        /*10ac*/ 	.word	0x0000f0a0


	//   ....[57]....
        /*10b0*/ 	.word	0x0000fc70


	//   ....[58]....
        /*10b4*/ 	.word	0x000104a0


	//   ....[59]....
        /*10b8*/ 	.word	0x000104b0


	//   ....[60]....
        /*10bc*/ 	.word	0x000104c0


	//   ....[61]....
        /*10c0*/ 	.word	0x000104d0


	//   ....[62]....
        /*10c4*/ 	.word	0x00010600


	//   ....[63]....
        /*10c8*/ 	.word	0x00010620


	//   ....[64]....
        /*10cc*/ 	.word	0x00010e50


	//   ....[65]....
        /*10d0*/ 	.word	0x00010e60


	//   ....[66]....
        /*10d4*/ 	.word	0x000119f0


	//   ....[67]....
        /*10d8*/ 	.word	0x00011b00


	//   ....[68]....
        /*10dc*/ 	.word	0x00011b70


	//   ....[69]....
        /*10e0*/ 	.word	0x00011d80


	//   ....[70]....
        /*10e4*/ 	.word	0x00011de0


	//   ....[71]....
        /*10e8*/ 	.word	0x00011e40


	//   ....[72]....
        /*10ec*/ 	.word	0x00011ea0


	//   ....[73]....
        /*10f0*/ 	.word	0x000122e0


	//   ....[74]....
        /*10f4*/ 	.word	0x00012330


	//   ....[75]....
        /*10f8*/ 	.word	0x00012380


	//   ....[76]....
        /*10fc*/ 	.word	0x000123d0


	//   ....[77]....
        /*1100*/ 	.word	0x00012440


	//   ....[78]....
        /*1104*/ 	.word	0x000124b0


	//   ....[79]....
        /*1108*/ 	.word	0x000126d0


	//   ....[80]....
        /*110c*/ 	.word	0x00012730


	//   ....[81]....
        /*1110*/ 	.word	0x00012790


	//   ....[82]....
        /*1114*/ 	.word	0x00012800


	//   ....[83]....
        /*1118*/ 	.word	0x00012a10


	//   ....[84]....
        /*111c*/ 	.word	0x00012a70


	//   ....[85]....
        /*1120*/ 	.word	0x00012ad0


	//   ....[86]....
        /*1124*/ 	.word	0x00012b30


	//   ....[87]....
        /*1128*/ 	.word	0x00013000


	//   ....[88]....
        /*112c*/ 	.word	0x00013040


	//   ....[89]....
        /*1130*/ 	.word	0x00013090


	//   ....[90]....
        /*1134*/ 	.word	0x000130d0


	//   ....[91]....
        /*1138*/ 	.word	0x00013130


	//   ....[92]....
        /*113c*/ 	.word	0x00013190


	//   ....[93]....
        /*1140*/ 	.word	0x00013200


	//   ....[94]....
        /*1144*/ 	.word	0x00013390


	//   ....[95]....
        /*1148*/ 	.word	0x000133f0


	//   ....[96]....
        /*114c*/ 	.word	0x00013430


	//   ....[97]....
        /*1150*/ 	.word	0x00013470


	//   ....[98]....
        /*1154*/ 	.word	0x000134c0


	//   ....[99]....
        /*1158*/ 	.word	0x00013500


	//   ....[100]....
        /*115c*/ 	.word	0x00013550


	//   ....[101]....
        /*1160*/ 	.word	0x000135b0


	//   ....[102]....
        /*1164*/ 	.word	0x00013600


	//   ....[103]....
        /*1168*/ 	.word	0x00013650


	//   ....[104]....
        /*116c*/ 	.word	0x000136c0


	//----- nvinfo : EIATTR_EXIT_INSTR_OFFSETS
	.align		4
.L_572:
        /*1170*/ 	.byte	0x04, 0x1c
        /*1172*/ 	.short	(.L_574 - .L_573)


	//   ....[0]....
.L_573:
        /*1174*/ 	.word	0x000000a0


	//   ....[1]....
        /*1178*/ 	.word	0x00011ab0


	//----- nvinfo : EIATTR_MAX_THREADS
	.align		4
.L_574:
        /*117c*/ 	.byte	0x04, 0x05
        /*117e*/ 	.short	(.L_576 - .L_575)
.L_575:
        /*1180*/ 	.word	0x00000100
        /*1184*/ 	.word	0x00000001
        /*1188*/ 	.word	0x00000001


	//----- nvinfo : EIATTR_CRS_STACK_SIZE
	.align		4
.L_576:
        /*118c*/ 	.byte	0x04, 0x1e
        /*118e*/ 	.short	(.L_578 - .L_577)
.L_577:
        /*1190*/ 	.word	0x00000000
.L_578:


//--------------------- .nv.info._ZN7cutlass13device_kernelIN5flash19enable_sm80_to_sm89INS1_16FlashAttnFwdSm80INS1_25CollectiveMainloopFwdSm80ILi8ELi1ELb1EN4cute5tupleIJNS5_1CILi128EEENS7_ILi48EEENS7_ILi256EEEEEELi256ENS_6half_tEfNS_4arch4Sm80ELb1ELb0ELb1ELb1ELb1ELb0ELb1ELb1EEENS1_21CollectiveEpilogueFwdINS6_IJS8_SA_S9_EEENS6_IJNS7_ILi1EEESI_SI_EEESC_SE_Li256ELb1ELb1ELb1ELb0EEENS1_36VarlenDynamicPersistentTileSchedulerILi128ELi48ELi256ELi256ELb1ELb1ELb0ELb1ELb1ELb1EEEEEEEEEvNT_6ParamsE --------------------------
	.section	.nv.info._ZN7cutlass13device_kernelIN5flash19enable_sm80_to_sm89INS1_16FlashAttnFwdSm80INS1_25CollectiveMainloopFwdSm80ILi8ELi1ELb1EN4cute5tupleIJNS5_1CILi128EEENS7_ILi48EEENS7_ILi256EEEEEELi256ENS_6half_tEfNS_4arch4Sm80ELb1ELb0ELb1ELb1ELb1ELb0ELb1ELb1EEENS1_21CollectiveEpilogueFwdINS6_IJS8_SA_S9_EEENS6_IJNS7_ILi1EEESI_SI_EEESC_SE_Li256ELb1ELb1ELb1ELb0EEENS1_36VarlenDynamicPersistentTileSchedulerILi128ELi48ELi256ELi256ELb1ELb1ELb0ELb1ELb1ELb1EEEEEEEEEvNT_6ParamsE,"",@"SHT_CUDA_INFO"
	.sectionflags	@""
	.align	4


	//----- nvinfo : EIATTR_CUDA_API_VERSION
	.align		4
        /*0000*/ 	.byte	0x04, 0x37
        /*0002*/ 	.short	(.L_580 - .L_579)
.L_579:
        /*0004*/ 	.word	0x00000082


	//----- nvinfo : EIATTR_SW2861232_WAR
	.align		4
.L_580:
        /*0008*/ 	.byte	0x01, 0x35
	.zero		2


	//----- nvinfo : EIATTR_PARAM_CBANK
	.align		4
        /*000c*/ 	.byte	0x04, 0x0a
        /*000e*/ 	.short	(.L_582 - .L_581)
	.align		4
.L_581:
        /*0010*/ 	.word	index@(.nv.constant0._ZN7cutlass13device_kernelIN5flash19enable_sm80_to_sm89INS1_16FlashAttnFwdSm80INS1_25CollectiveMainloopFwdSm80ILi8ELi1ELb1EN4cute5tupleIJNS5_1CILi128EEENS7_ILi48EEENS7_ILi256EEEEEELi256ENS_6half_tEfNS_4arch4Sm80ELb1ELb0ELb1ELb1ELb1ELb0ELb1ELb1EEENS1_21CollectiveEpilogueFwdINS6_IJS8_SA_S9_EEENS6_IJNS7_ILi1EEESI_SI_EEESC_SE_Li256ELb1ELb1ELb1ELb0EEENS1_36VarlenDynamicPersistentTileSchedulerILi128ELi48ELi256ELi256ELb1ELb1ELb0ELb1ELb1ELb1EEEEEEEEEvNT_6ParamsE)
        /*0014*/ 	.short	0x0160
        /*0016*/ 	.short	0x0438


	//----- nvinfo : EIATTR_CBANK_PARAM_SIZE
	.align		4
.L_582:
        /*0018*/ 	.byte	0x03, 0x19
        /*001a*/ 	.short	0x0438


	//----- nvinfo : EIATTR_KPARAM_INFO
	.align		4
        /*001c*/ 	.byte	0x04, 0x17
        /*001e*/ 	.short	(.L_584 - .L_583)
.L_583:
        /*0020*/ 	.word	0x00000000
        /*0024*/ 	.short	0x0000
        /*0026*/ 	.short	0x0000
        /*0028*/ 	.byte	0x00, 0xf0, 0xe1, 0x10


	//----- nvinfo : EIATTR_MAXREG_COUNT
	.align		4
.L_584:
        /*002c*/ 	.byte	0x03, 0x1b
        /*002e*/ 	.short	0x00ff


	//----- nvinfo : EIATTR_NUM_BARRIERS
	.align		4
        /*0030*/ 	.byte	0x02, 0x4c
        /*0032*/ 	.byte	0x06
	.zero		1


	//----- nvinfo : EIATTR_ANNOTATIONS
	.align		4
        /*0034*/ 	.byte	0x04, 0x55
        /*0036*/ 	.short	(.L_586 - .L_585)


	//   ....[0]....
.L_585:
        /* <DEDUP_REMOVED lines=350> */


	//----- nvinfo : EIATTR_MERCURY_ISA_VERSION
	.align		4
.L_586:
        /*1608*/ 	.byte	0x03, 0x5f
        /*160a*/ 	.short	0x0000


	//----- nvinfo : EIATTR_INT_WARP_WIDE_INSTR_OFFSETS
	.align		4
        /*160c*/ 	.byte	0x04, 0x31
        /*160e*/ 	.short	(.L_588 - .L_587)


	//   ....[0]....
.L_587:
        /*1610*/ 	.word	0x0000ec10


	//   ....[1]....
        /*1614*/ 	.word	0x0000ec90


	//----- nvinfo : EIATTR_COOP_GROUP_MASK_REGIDS
	.align		4
.L_588:
        /*1618*/ 	.byte	0x04, 0x29
        /*161a*/ 	.short	(.L_590 - .L_589)


	//   ....[0]....
.L_589:
        /*161c*/ 	.word	0xffffffff


	//   ....[1]....
        /*1620*/ 	.word	0xffffffff


	//   ....[2]....
        /*1624*/ 	.word	0xffffffff


	//   ....[3]....
        /*1628*/ 	.word	0xffffffff


	//   ....[4]....
        /*162c*/ 	.word	0xffffffff


	//   ....[5]....
        /*1630*/ 	.word	0xffffffff


	//   ....[6]....
        /*1634*/ 	.word	0xffffffff


	//   ....[7]....
        /*1638*/ 	.word	0xffffffff


	//   ....[8]....
        /*163c*/ 	.word	0xffffffff


	//   ....[9]....
        /*1640*/ 	.word	0xffffffff


	//   ....[10]....
        /*1644*/ 	.word	0xffffffff


	//   ....[11]....
        /*1648*/ 	.word	0xffffffff


	//   ....[12]....
        /*164c*/ 	.word	0xffffffff


	//   ....[13]....
        /*1650*/ 	.word	0xffffffff


	//   ....[14]....
        /*1654*/ 	.word	0xffffffff


	//   ....[15]....
        /*1658*/ 	.word	0xffffffff


	//   ....[16]....
        /*165c*/ 	.word	0xffffffff


	//   ....[17]....
        /*1660*/ 	.word	0xffffffff


	//   ....[18]....
        /*1664*/ 	.word	0xffffffff


	//   ....[19]....
        /*1668*/ 	.word	0xffffffff


	//   ....[20]....
        /*166c*/ 	.word	0xffffffff


	//   ....[21]....
        /*1670*/ 	.word	0xffffffff


	//   ....[22]....
        /*1674*/ 	.word	0xffffffff


	//   ....[23]....
        /*1678*/ 	.word	0xffffffff


	//   ....[24]....
        /*167c*/ 	.word	0xffffffff


	//   ....[25]....
        /*1680*/ 	.word	0xffffffff


	//   ....[26]....
        /*1684*/ 	.word	0xffffffff


	//   ....[27]....
        /*1688*/ 	.word	0xffffffff


	//   ....[28]....
        /*168c*/ 	.word	0xffffffff


	//   ....[29]....
        /*1690*/ 	.word	0xffffffff


	//   ....[30]....
        /*1694*/ 	.word	0xffffffff


	//   ....[31]....
        /*1698*/ 	.word	0xffffffff


	//   ....[32]....
        /*169c*/ 	.word	0xffffffff


	//   ....[33]....
        /*16a0*/ 	.word	0xffffffff


	//   ....[34]....
        /*16a4*/ 	.word	0xffffffff


	//   ....[35]....
        /*16a8*/ 	.word	0xffffffff


	//   ....[36]....
        /*16ac*/ 	.word	0xffffffff


	//   ....[37]....
        /*16b0*/ 	.word	0xffffffff


	//   ....[38]....
        /*16b4*/ 	.word	0xffffffff


	//   ....[39]....
        /*16b8*/ 	.word	0xffffffff


	//   ....[40]....
        /*16bc*/ 	.word	0xffffffff


	//   ....[41]....
        /*16c0*/ 	.word	0xffffffff


	//   ....[42]....
        /*16c4*/ 	.word	0xffffffff


	//   ....[43]....
        /*16c8*/ 	.word	0xffffffff


	//   ....[44]....
        /*16cc*/ 	.word	0xffffffff


	//   ....[45]....
        /*16d0*/ 	.word	0xffffffff


	//   ....[46]....
        /*16d4*/ 	.word	0xffffffff


	//   ....[47]....
        /*16d8*/ 	.word	0xffffffff


	//   ....[48]....
        /*16dc*/ 	.word	0xffffffff


	//   ....[49]....
        /*16e0*/ 	.word	0xffffffff


	//   ....[50]....
        /*16e4*/ 	.word	0xffffffff


	//   ....[51]....
        /*16e8*/ 	.word	0xffffffff


	//   ....[52]....
        /*16ec*/ 	.word	0xffffffff


	//   ....[53]....
        /*16f0*/ 	.word	0xffffffff


	//   ....[54]....
        /*16f4*/ 	.word	0xffffffff


	//   ....[55]....
        /*16f8*/ 	.word	0xffffffff


	//   ....[56]....
        /*16fc*/ 	.word	0xffffffff


	//   ....[57]....
        /*1700*/ 	.word	0xffffffff


	//   ....[58]....
        /*1704*/ 	.word	0xffffffff


	//   ....[59]....
        /*1708*/ 	.word	0xffffffff


	//   ....[60]....
        /*170c*/ 	.word	0xffffffff


	//   ....[61]....
        /*1710*/ 	.word	0xffffffff


	//   ....[62]....
        /*1714*/ 	.word	0xffffffff


	//   ....[63]....
        /*1718*/ 	.word	0xffffffff


	//   ....[64]....
        /*171c*/ 	.word	0xffffffff


	//   ....[65]....
        /*1720*/ 	.word	0xffffffff


	//   ....[66]....
        /*1724*/ 	.word	0xffffffff


	//   ....[67]....
        /*1728*/ 	.word	0xffffffff


	//   ....[68]....
        /*172c*/ 	.word	0xffffffff


	//   ....[69]....
        /*1730*/ 	.word	0xffffffff


	//   ....[70]....
        /*1734*/ 	.word	0xffffffff


	//   ....[71]....
        /*1738*/ 	.word	0xffffffff


	//   ....[72]....
        /*173c*/ 	.word	0xffffffff


	//   ....[73]....
        /*1740*/ 	.word	0xffffffff


	//   ....[74]....
        /*1744*/ 	.word	0xffffffff


	//   ....[75]....
        /*1748*/ 	.word	0xffffffff


	//   ....[76]....
        /*174c*/ 	.word	0xffffffff


	//   ....[77]....
        /*1750*/ 	.word	0xffffffff


	//   ....[78]....
        /*1754*/ 	.word	0xffffffff


	//   ....[79]....
        /*1758*/ 	.word	0xffffffff


	//   ....[80]....
        /*175c*/ 	.word	0xffffffff


	//   ....[81]....
        /*1760*/ 	.word	0xffffffff


	//   ....[82]....
        /*1764*/ 	.word	0xffffffff


	//   ....[83]....
        /*1768*/ 	.word	0xffffffff


	//   ....[84]....
        /*176c*/ 	.word	0xffffffff


	//   ....[85]....
        /*1770*/ 	.word	0xffffffff


	//   ....[86]....
        /*1774*/ 	.word	0xffffffff


	//   ....[87]....
        /*1778*/ 	.word	0xffffffff


	//   ....[88]....
        /*177c*/ 	.word	0xffffffff


	//   ....[89]....
        /*1780*/ 	.word	0xffffffff


	//   ....[90]....
        /*1784*/ 	.word	0xffffffff


	//   ....[91]....
        /*1788*/ 	.word	0xffffffff


	//   ....[92]....
        /*178c*/ 	.word	0xffffffff


	//   ....[93]....
        /*1790*/ 	.word	0xffffffff


	//   ....[94]....
        /*1794*/ 	.word	0xffffffff


	//   ....[95]....
        /*1798*/ 	.word	0xffffffff


	//   ....[96]....
        /*179c*/ 	.word	0xffffffff


	//   ....[97]....
        /*17a0*/ 	.word	0xffffffff


	//   ....[98]....
        /*17a4*/ 	.word	0xffffffff


	//   ....[99]....
        /*17a8*/ 	.word	0xffffffff


	//   ....[100]....
        /*17ac*/ 	.word	0xffffffff


	//   ....[101]....
        /*17b0*/ 	.word	0xffffffff


	//   ....[102]....
        /*17b4*/ 	.word	0xffffffff


	//   ....[103]....
        /*17b8*/ 	.word	0xffffffff


	//   ....[104]....
        /*17bc*/ 	.word	0xffffffff


	//   ....[105]....
        /*17c0*/ 	.word	0xffffffff


	//   ....[106]....
        /*17c4*/ 	.word	0xffffffff


	//   ....[107]....
        /*17c8*/ 	.word	0xffffffff


	//   ....[108]....
        /*17cc*/ 	.word	0xffffffff


	//   ....[109]....
        /*17d0*/ 	.word	0xffffffff


	//   ....[110]....
        /*17d4*/ 	.word	0xffffffff


	//   ....[111]....
        /*17d8*/ 	.word	0xffffffff


	//   ....[112]....
        /*17dc*/ 	.word	0xffffffff


	//   ....[113]....
        /*17e0*/ 	.word	0xffffffff


	//   ....[114]....
        /*17e4*/ 	.word	0xffffffff


	//   ....[115]....
        /*17e8*/ 	.word	0xffffffff


	//   ....[116]....
        /*17ec*/ 	.word	0xffffffff


	//   ....[117]....
        /*17f0*/ 	.word	0xffffffff


	//   ....[118]....
        /*17f4*/ 	.word	0xffffffff


	//   ....[119]....
        /*17f8*/ 	.word	0xffffffff


	//   ....[120]....
        /*17fc*/ 	.word	0xffffffff


	//   ....[121]....
        /*1800*/ 	.word	0xffffffff


	//   ....[122]....
        /*1804*/ 	.word	0xffffffff


	//   ....[123]....
        /*1808*/ 	.word	0xffffffff


	//   ....[124]....
        /*180c*/ 	.word	0xffffffff


	//   ....[125]....
        /*1810*/ 	.word	0xffffffff


	//   ....[126]....
        /*1814*/ 	.word	0xffffffff


	//   ....[127]....
        /*1818*/ 	.word	0xffffffff


	//   ....[128]....
        /*181c*/ 	.word	0xffffffff


	//   ....[129]....
        /*1820*/ 	.word	0xffffffff


	//   ....[130]....
        /*1824*/ 	.word	0xffffffff


	//   ....[131]....
        /*1828*/ 	.word	0xffffffff


	//   ....[132]....
        /*182c*/ 	.word	0xffffffff


	//   ....[133]....
        /*1830*/ 	.word	0xffffffff


	//   ....[134]....
        /*1834*/ 	.word	0xffffffff


	//   ....[135]....
        /*1838*/ 	.word	0xffffffff


	//   ....[136]....
        /*183c*/ 	.word	0xffffffff


	//   ....[137]....
        /*1840*/ 	.word	0xffffffff


	//   ....[138]....
        /*1844*/ 	.word	0xffffffff


	//   ....[139]....
        /*1848*/ 	.word	0xffffffff


	//   ....[140]....
        /*184c*/ 	.word	0xffffffff


	//   ....[141]....
        /*1850*/ 	.word	0xffffffff


	//   ....[142]....
        /*1854*/ 	.word	0xffffffff


	//   ....[143]....
        /*1858*/ 	.word	0xffffffff


	//   ....[144]....
        /*185c*/ 	.word	0xffffffff


	//   ....[145]....
        /*1860*/ 	.word	0xffffffff


	//   ....[146]....
        /*1864*/ 	.word	0xffffffff


	//   ....[147]....
        /*1868*/ 	.word	0xffffffff


	//   ....[148]....
        /*186c*/ 	.word	0xffffffff


	//   ....[149]....
        /*1870*/ 	.word	0xffffffff


	//   ....[150]....
        /*1874*/ 	.word	0xffffffff


	//   ....[151]....
        /*1878*/ 	.word	0xffffffff


	//   ....[152]....
        /*187c*/ 	.word	0xffffffff


	//   ....[153]....
        /*1880*/ 	.word	0xffffffff


	//   ....[154]....
        /*1884*/ 	.word	0xffffffff


	//   ....[155]....
        /*1888*/ 	.word	0xffffffff


	//   ....[156]....
        /*188c*/ 	.word	0xffffffff


	//   ....[157]....
        /*1890*/ 	.word	0xffffffff


	//   ....[158]....
        /*1894*/ 	.word	0xffffffff


	//   ....[159]....
        /*1898*/ 	.word	0xffffffff


	//   ....[160]....
        /*189c*/ 	.word	0xffffffff


	//   ....[161]....
        /*18a0*/ 	.word	0xffffffff


	//   ....[162]....
        /*18a4*/ 	.word	0xffffffff


	//   ....[163]....
        /*18a8*/ 	.word	0xffffffff


	//   ....[164]....
        /*18ac*/ 	.word	0xffffffff


	//   ....[165]....
        /*18b0*/ 	.word	0xffffffff


	//   ....[166]....
        /*18b4*/ 	.word	0xffffffff


	//   ....[167]....
        /*18b8*/ 	.word	0xffffffff


	//   ....[168]....
        /*18bc*/ 	.word	0xffffffff


	//   ....[169]....
        /*18c0*/ 	.word	0xffffffff


	//   ....[170]....
        /*18c4*/ 	.word	0xffffffff


	//   ....[171]....
        /*18c8*/ 	.word	0xffffffff


	//   ....[172]....
        /*18cc*/ 	.word	0xffffffff


	//   ....[173]....
        /*18d0*/ 	.word	0xffffffff


	//   ....[174]....
        /*18d4*/ 	.word	0xffffffff


	//   ....[175]....
        /*18d8*/ 	.word	0xffffffff


	//   ....[176]....
        /*18dc*/ 	.word	0xffffffff


	//   ....[177]....
        /*18e0*/ 	.word	0xffffffff


	//   ....[178]....
        /*18e4*/ 	.word	0xffffffff


	//   ....[179]....
        /*18e8*/ 	.word	0xffffffff


	//   ....[180]....
        /*18ec*/ 	.word	0xffffffff


	//   ....[181]....
        /*18f0*/ 	.word	0xffffffff


	//   ....[182]....
        /*18f4*/ 	.word	0xffffffff


	//   ....[183]....
        /*18f8*/ 	.word	0xffffffff


	//   ....[184]....
        /*18fc*/ 	.word	0xffffffff


	//   ....[185]....
        /*1900*/ 	.word	0xffffffff


	//   ....[186]....
        /*1904*/ 	.word	0xffffffff


	//   ....[187]....
        /*1908*/ 	.word	0xffffffff


	//   ....[188]....
        /*190c*/ 	.word	0xffffffff


	//   ....[189]....
        /*1910*/ 	.word	0xffffffff


	//   ....[190]....
        /*1914*/ 	.word	0xffffffff


	//   ....[191]....
        /*1918*/ 	.word	0xffffffff


	//   ....[192]....
        /*191c*/ 	.word	0xffffffff


	//   ....[193]....
        /*1920*/ 	.word	0xffffffff


	//   ....[194]....
        /*1924*/ 	.word	0xffffffff


	//   ....[195]....
        /*1928*/ 	.word	0xffffffff


	//   ....[196]....
        /*192c*/ 	.word	0xffffffff


	//   ....[197]....
        /*1930*/ 	.word	0xffffffff


	//   ....[198]....
        /*1934*/ 	.word	0xffffffff


	//   ....[199]....
        /*1938*/ 	.word	0xffffffff


	//   ....[200]....
        /*193c*/ 	.word	0xffffffff


	//   ....[201]....
        /*1940*/ 	.word	0xffffffff


	//   ....[202]....
        /*1944*/ 	.word	0xffffffff


	//   ....[203]....
        /*1948*/ 	.word	0xffffffff


	//----- nvinfo : EIATTR_COOP_GROUP_INSTR_OFFSETS
	.align		4
.L_590:
        /*194c*/ 	.byte	0x04, 0x28
        /*194e*/ 	.short	(.L_592 - .L_591)


	//   ....[0]....
.L_591:
        /*1950*/ 	.word	0x00000050


	//   ....[1]....
        /*1954*/ 	.word	0x00000200


	//   ....[2]....
        /*1958*/ 	.word	0x00000230


	//   ....[3]....
        /*195c*/ 	.word	0x00000260


	//   ....[4]....
        /*1960*/ 	.word	0x00000290


	//   ....[5]....
        /*1964*/ 	.word	0x000002c0


	//   ....[6]....
        /*1968*/ 	.word	0x000002f0


	//   ....[7]....
        /*196c*/ 	.word	0x00000450


	//   ....[8]....
        /*1970*/ 	.word	0x00000490


	//   ....[9]....
        /*1974*/ 	.word	0x000004c0


	//   ....[10]....
        /*1978*/ 	.word	0x000004f0


	//   ....[11]....
        /*197c*/ 	.word	0x00000520


	//   ....[12]....
        /*1980*/ 	.word	0x00000550


	//   ....[13]....
        /*1984*/ 	.word	0x000005e0


	//   ....[14]....
        /*1988*/ 	.word	0x00000630


	//   ....[15]....
        /*198c*/ 	.word	0x00000650


	//   ....[16]....
        /*1990*/ 	.word	0x000006b0


	//   ....[17]....
        /*1994*/ 	.word	0x000032f0


	//   ....[18]....
        /*1998*/ 	.word	0x00003320


	//   ....[19]....
        /*199c*/ 	.word	0x00003350


	//   ....[20]....
        /*19a0*/ 	.word	0x00003370


	//   ....[21]....
        /*19a4*/ 	.word	0x00003560


	//   ....[22]....
        /*19a8*/ 	.word	0x00003580


	//   ....[23]....
        /*19ac*/ 	.word	0x00003660


	//   ....[24]....
        /*19b0*/ 	.word	0x000036b0


	//   ....[25]....
        /*19b4*/ 	.word	0x00003820


	//   ....[26]....
        /*19b8*/ 	.word	0x00003840


	//   ....[27]....
        /*19bc*/ 	.word	0x00003960


	//   ....[28]....
        /*19c0*/ 	.word	0x00003af0


	//   ....[29]....
        /*19c4*/ 	.word	0x00003d80


	//   ....[30]....
        /*19c8*/ 	.word	0x00003d90


	//   ....[31]....
        /*19cc*/ 	.word	0x00004260


	//   ....[32]....
        /*19d0*/ 	.word	0x00004270


	//   ....[33]....
        /*19d4*/ 	.word	0x00005490


	//   ....[34]....
        /*19d8*/ 	.word	0x000054b0


	//   ....[35]....
        /*19dc*/ 	.word	0x00005710


	//   ....[36]....
        /*19e0*/ 	.word	0x00005720


	//   ....[37]....
        /*19e4*/ 	.word	0x00005a40


	//   ....[38]....
        /*19e8*/ 	.word	0x00005c00


	//   ....[39]....
        /*19ec*/ 	.word	0x00005f00


	//   ....[40]....
        /*19f0*/ 	.word	0x00005f20


	//   ....[41]....
        /*19f4*/ 	.word	0x00005f50


	//   ....[42]....
        /*19f8*/ 	.word	0x00005f60


	//   ....[43]....
        /*19fc*/ 	.word	0x00007630


	//   ....[44]....
        /*1a00*/ 	.word	0x00007650


	//   ....[45]....
        /*1a04*/ 	.word	0x000078b0


	//   ....[46]....
        /*1a08*/ 	.word	0x000078c0


	//   ....[47]....
        /*1a0c*/ 	.word	0x00008990


	//   ....[48]....
        /*1a10*/ 	.word	0x000089b0


	//   ....[49]....
        /*1a14*/ 	.word	0x00008be0


	//   ....[50]....
        /*1a18*/ 	.word	0x00008bf0


	//   ....[51]....
        /*1a1c*/ 	.word	0x00008f10


	//   ....[52]....
        /*1a20*/ 	.word	0x00009100


	//   ....[53]....
        /*1a24*/ 	.word	0x00009360


	//   ....[54]....
        /*1a28*/ 	.word	0x00009380


	//   ....[55]....
        /*1a2c*/ 	.word	0x00009460


	//   ....[56]....
        /*1a30*/ 	.word	0x00009480


	//   ....[57]....
        /*1a34*/ 	.word	0x0000aff0


	//   ....[58]....
        /*1a38*/ 	.word	0x0000b0d0


	//   ....[59]....
        /*1a3c*/ 	.word	0x0000b250


	//   ....[60]....
        /*1a40*/ 	.word	0x0000b260


	//   ....[61]....
        /*1a44*/ 	.word	0x0000c310


	//   ....[62]....
        /*1a48*/ 	.word	0x0000c330


	//   ....[63]....
        /*1a4c*/ 	.word	0x0000c4e0


	//   ....[64]....
        /*1a50*/ 	.word	0x0000c4f0


	//   ....[65]....
        /*1a54*/ 	.word	0x0000c850


	//   ....[66]....
        /*1a58*/ 	.word	0x0000c880


	//   ....[67]....
        /*1a5c*/ 	.word	0x0000c8a0


	//   ....[68]....
        /*1a60*/ 	.word	0x0000c8c0


	//   ....[69]....
        /*1a64*/ 	.word	0x0000e1d0


	//   ....[70]....
        /*1a68*/ 	.word	0x0000e220


	//   ....[71]....
        /*1a6c*/ 	.word	0x0000e240


	//   ....[72]....
        /*1a70*/ 	.word	0x0000e250


	//   ....[73]....
        /*1a74*/ 	.word	0x0000fb00


	//   ....[74]....
        /*1a78*/ 	.word	0x0000fb20


	//   ....[75]....
        /*1a7c*/ 	.word	0x0000fb40


	//   ....[76]....
        /*1a80*/ 	.word	0x0000fb60


	//   ....[77]....
        /*1a84*/ 	.word	0x0000ff10


	//   ....[78]....
        /*1a88*/ 	.word	0x0000ff30


	//   ....[79]....
        /*1a8c*/ 	.word	0x00010170


	//   ....[80]....
        /*1a90*/ 	.word	0x00010180


	//   ....[81]....
        /*1a94*/ 	.word	0x00010370


	//   ....[82]....
        /*1a98*/ 	.word	0x00010390


	//   ....[83]....
        /*1a9c*/ 	.word	0x00010580


	//   ....[84]....
        /*1aa0*/ 	.word	0x00010590


	//   ....[85]....
        /*1aa4*/ 	.word	0x00010970


	//   ....[86]....
        /*1aa8*/ 	.word	0x00010990


	//   ....[87]....
        /*1aac*/ 	.word	0x000115e0


	//   ....[88]....
        /*1ab0*/ 	.word	0x000115f0


	//   ....[89]....
        /*1ab4*/ 	.word	0x00012aa0


	//   ....[90]....
        /*1ab8*/ 	.word	0x00012ac0


	//   ....[91]....
        /*1abc*/ 	.word	0x00012d10


	//   ....[92]....
        /*1ac0*/ 	.word	0x00012d20


	//   ....[93]....
        /*1ac4*/ 	.word	0x00012f10


	//   ....[94]....
        /*1ac8*/ 	.word	0x00012f30


	//   ....[95]....
        /*1acc*/ 	.word	0x00013120


	//   ....[96]....
        /*1ad0*/ 	.word	0x00013130


	//   ....[97]....
        /*1ad4*/ 	.word	0x000133e0


	//   ....[98]....
        /*1ad8*/ 	.word	0x00013400


	//   ....[99]....
        /*1adc*/ 	.word	0x00013530


	//   ....[100]....
        /*1ae0*/ 	.word	0x00013570


	//   ....[101]....
        /*1ae4*/ 	.word	0x000135a0


	//   ....[102]....
        /*1ae8*/ 	.word	0x000135d0


	//   ....[103]....
        /*1aec*/ 	.word	0x00013600


	//   ....[104]....
        /*1af0*/ 	.word	0x00013630


	//   ....[105]....
        /*1af4*/ 	.word	0x00013790


	//   ....[106]....
        /*1af8*/ 	.word	0x000137d0


	//   ....[107]....
        /*1afc*/ 	.word	0x00013800


	//   ....[108]....
        /*1b00*/ 	.word	0x00013830


	//   ....[109]....
        /*1b04*/ 	.word	0x00013860


	//   ....[110]....
        /*1b08*/ 	.word	0x00013890


	//   ....[111]....
        /*1b0c*/ 	.word	0x00013920


	//   ....[112]....
        /*1b10*/ 	.word	0x00013980


	//   ....[113]....
        /*1b14*/ 	.word	0x00013990


	//   ....[114]....
        /*1b18*/ 	.word	0x000139f0


	//   ....[115]....
        /*1b1c*/ 	.word	0x00014460


	//   ....[116]....
        /*1b20*/ 	.word	0x000144c0


	//   ....[117]....
        /*1b24*/ 	.word	0x00014510


	//   ....[118]....
        /*1b28*/ 	.word	0x00014560


	//   ....[119]....
        /*1b2c*/ 	.word	0x000145b0


	//   ....[120]....
        /*1b30*/ 	.word	0x00014620


	//   ....[121]....
        /*1b34*/ 	.word	0x00014660


	//   ....[122]....
        /*1b38*/ 	.word	0x000146d0


	//   ....[123]....
        /*1b3c*/ 	.word	0x00014740


	//   ....[124]....
        /*1b40*/ 	.word	0x000147a0


	//   ....[125]....
        /*1b44*/ 	.word	0x00014810


	//   ....[126]....
        /*1b48*/ 	.word	0x00014870


	//   ....[127]....
        /*1b4c*/ 	.word	0x000148d0


	//   ....[128]....
        /*1b50*/ 	.word	0x00014940


	//   ....[129]....
        /*1b54*/ 	.word	0x000149a0


	//   ....[130]....
        /*1b58*/ 	.word	0x00014a00


	//   ....[131]....
        /*1b5c*/ 	.word	0x00014a60


	//   ....[132]....
        /*1b60*/ 	.word	0x00014ac0


	//   ....[133]....
        /*1b64*/ 	.word	0x00014e00


	//   ....[134]....
        /*1b68*/ 	.word	0x00014e50


	//   ....[135]....
        /*1b6c*/ 	.word	0x00014ea0


	//   ....[136]....
        /*1b70*/ 	.word	0x00014ee0


	//   ....[137]....
        /*1b74*/ 	.word	0x00014f50


	//   ....[138]....
        /*1b78*/ 	.word	0x00014fc0


	//   ....[139]....
        /*1b7c*/ 	.word	0x00015020


	//   ....[140]....
        /*1b80*/ 	.word	0x00015080


	//   ....[141]....
        /*1b84*/ 	.word	0x000150e0


	//   ....[142]....
        /*1b88*/ 	.word	0x00015150


	//   ....[143]....
        /*1b8c*/ 	.word	0x000151b0


	//   ....[144]....
        /*1b90*/ 	.word	0x00015210


	//   ....[145]....
        /*1b94*/ 	.word	0x00015270


	//   ....[146]....
        /*1b98*/ 	.word	0x000152d0


	//   ....[147]....
        /*1b9c*/ 	.word	0x00015650


	//   ....[148]....
        /*1ba0*/ 	.word	0x00015690


	//   ....[149]....
        /*1ba4*/ 	.word	0x000156e0


	//   ....[150]....
        /*1ba8*/ 	.word	0x00015720


	//   ....[151]....
        /*1bac*/ 	.word	0x00015780


	//   ....[152]....
        /*1bb0*/ 	.word	0x000157e0


	//   ....[153]....
        /*1bb4*/ 	.word	0x00015840


	//   ....[154]....
        /*1bb8*/ 	.word	0x000158a0


	//   ....[155]....
        /*1bbc*/ 	.word	0x00015910


	//   ....[156]....
        /*1bc0*/ 	.word	0x00015970


	//   ....[157]....
        /*1bc4*/ 	.word	0x000159d0


	//   ....[158]....
        /*1bc8*/ 	.word	0x00015a10


	//   ....[159]....
        /*1bcc*/ 	.word	0x00015a50


	//   ....[160]....
        /*1bd0*/ 	.word	0x00015aa0


	//   ....[161]....
        /*1bd4*/ 	.word	0x00015ae0


	//   ....[162]....
        /*1bd8*/ 	.word	0x00015b30


	//   ....[163]....
        /*1bdc*/ 	.word	0x00015b80


	//   ....[164]....
        /*1be0*/ 	.word	0x00015bd0


	//   ....[165]....
        /*1be4*/ 	.word	0x00015c20


	//   ....[166]....
        /*1be8*/ 	.word	0x00015c90


	//   ....[167]....
        /*1bec*/ 	.word	0x00015d00


	//   ....[168]....
        /*1bf0*/ 	.word	0x00015d60


	//   ....[169]....
        /*1bf4*/ 	.word	0x00015dc0


	//   ....[170]....
        /*1bf8*/ 	.word	0x00015e20


	//   ....[171]....
        /*1bfc*/ 	.word	0x00015e90


	//   ....[172]....
        /*1c00*/ 	.word	0x00015ef0


	//   ....[173]....
        /*1c04*/ 	.word	0x00015f50


	//   ....[174]....
        /*1c08*/ 	.word	0x00015fb0


	//   ....[175]....
        /*1c0c*/ 	.word	0x00016020


	//   ....[176]....
        /*1c10*/ 	.word	0x00016080


	//   ....[177]....
        /*1c14*/ 	.word	0x000160e0


	//   ....[178]....
        /*1c18*/ 	.word	0x00016140


	//   ....[179]....
        /*1c1c*/ 	.word	0x000161b0


	//   ....[180]....
        /*1c20*/ 	.word	0x00016210


	//   ....[181]....
        /*1c24*/ 	.word	0x00016270


	//   ....[182]....
        /*1c28*/ 	.word	0x000162d0


	//   ....[183]....
        /*1c2c*/ 	.word	0x00016340


	//   ....[184]....
        /*1c30*/ 	.word	0x000163a0


	//   ....[185]....
        /*1c34*/ 	.word	0x00016400


	//   ....[186]....
        /*1c38*/ 	.word	0x00016460


	//   ....[187]....
        /*1c3c*/ 	.word	0x000164d0


	//   ....[188]....
        /*1c40*/ 	.word	0x00016520


	//   ....[189]....
        /*1c44*/ 	.word	0x00016560


	//   ....[190]....
        /*1c48*/ 	.word	0x000165b0


	//   ....[191]....
        /*1c4c*/ 	.word	0x00016600


	//   ....[192]....
        /*1c50*/ 	.word	0x00016650


	//   ....[193]....
        /*1c54*/ 	.word	0x000166c0


	//   ....[194]....
        /*1c58*/ 	.word	0x00016700


	//   ....[195]....
        /*1c5c*/ 	.word	0x00016750


	//   ....[196]....
        /*1c60*/ 	.word	0x000167a0


	//   ....[197]....
        /*1c64*/ 	.word	0x000167f0


	//   ....[198]....
        /*1c68*/ 	.word	0x00016840


	//   ....[199]....
        /*1c6c*/ 	.word	0x000168b0


	//   ....[200]....
        /*1c70*/ 	.word	0x000168f0


	//   ....[201]....
        /*1c74*/ 	.word	0x00016960


	//   ....[202]....
        /*1c78*/ 	.word	0x000169c0


	//   ....[203]....
        /*1c7c*/ 	.word	0x00016a30


	//----- nvinfo : EIATTR_EXIT_INSTR_OFFSETS
	.align		4
.L_592:
        /*1c80*/ 	.byte	0x04, 0x1c
        /*1c82*/ 	.short	(.L_594 - .L_593)


	//   ....[0]....
.L_593:
        /*1c84*/ 	.word	0x000010d0


	//   ....[1]....
        /*1c88*/ 	.word	0x00014420


	//----- nvinfo : EIATTR_MAX_THREADS
	.align		4
.L_594:
        /*1c8c*/ 	.byte	0x04, 0x05
        /*1c8e*/ 	.short	(.L_596 - .L_595)
.L_595:
        /*1c90*/ 	.word	0x00000100
        /*1c94*/ 	.word	0x00000001
        /*1c98*/ 	.word	0x00000001


	//----- nvinfo : EIATTR_CRS_STACK_SIZE
	.align		4
.L_596:
        /*1c9c*/ 	.byte	0x04, 0x1e
        /*1c9e*/ 	.short	(.L_598 - .L_597)
.L_597:
        /*1ca0*/ 	.word	0x00000000
.L_598:


//--------------------- .nv.info._ZN7cutlass13device_kernelIN5flash19enable_sm80_to_sm89INS1_16FlashAttnFwdSm80INS1_25CollectiveMainloopFwdSm80ILi8ELi1ELb0EN4cute5tupleIJNS5_1CILi128EEENS7_ILi32EEENS7_ILi256EEEEEELi256ENS_6half_tEfNS_4arch4Sm80ELb1ELb0ELb1ELb1ELb1ELb1ELb1ELb1EEENS1_21CollectiveEpilogueFwdINS6_IJS8_SA_S9_EEENS6_IJNS7_ILi1EEESI_SI_EEESC_SE_Li256ELb1ELb1ELb1ELb0EEENS1_36VarlenDynamicPersistentTileSchedulerILi128ELi32ELi256ELi256ELb1ELb1ELb0ELb1ELb1ELb1EEEEEEEEEvNT_6ParamsE --------------------------
	.section	.nv.info._ZN7cutlass13device_kernelIN5flash19enable_sm80_to_sm89INS1_16FlashAttnFwdSm80INS1_25CollectiveMainloopFwdSm80ILi8ELi1ELb0EN4cute5tupleIJNS5_1CILi128EEENS7_ILi32EEENS7_ILi256EEEEEELi256ENS_6half_tEfNS_4arch4Sm80ELb1ELb0ELb1ELb1ELb1ELb1ELb1ELb1EEENS1_21CollectiveEpilogueFwdINS6_IJS8_SA_S9_EEENS6_IJNS7_ILi1EEESI_SI_EEESC_SE_Li256ELb1ELb1ELb1ELb0EEENS1_36VarlenDynamicPersistentTileSchedulerILi128ELi32ELi256ELi256ELb1ELb1ELb0ELb1ELb1ELb1EEEEEEEEEvNT_6ParamsE,"",@"SHT_CUDA_INFO"
	.sectionflags	@""
	.align	4


	//----- nvinfo : EIATTR_CUDA_API_VERSION
	.align		4
        /*0000*/ 	.byte	0x04, 0x37
        /*0002*/ 	.short	(.L_600 - .L_599)
.L_599:
        /*0004*/ 	.word	0x00000082


	//----- nvinfo : EIATTR_SW2861232_WAR
	.align		4
.L_600:
        /*0008*/ 	.byte	0x01, 0x35
	.zero		2


	//----- nvinfo : EIATTR_PARAM_CBANK
	.align		4
        /*000c*/ 	.byte	0x04, 0x0a
        /*000e*/ 	.short	(.L_602 - .L_601)
	.align		4
.L_601:
        /*0010*/ 	.word	index@(.nv.constant0._ZN7cutlass13device_kernelIN5flash19enable_sm80_to_sm89INS1_16FlashAttnFwdSm80INS1_25CollectiveMainloopFwdSm80ILi8ELi1ELb0EN4cute5tupleIJNS5_1CILi128EEENS7_ILi32EEENS7_ILi256EEEEEELi256ENS_6half_tEfNS_4arch4Sm80ELb1ELb0ELb1ELb1ELb1ELb1ELb1ELb1EEENS1_21CollectiveEpilogueFwdINS6_IJS8_SA_S9_EEENS6_IJNS7_ILi1EEESI_SI_EEESC_SE_Li256ELb1ELb1ELb1ELb0EEENS1_36VarlenDynamicPersistentTileSchedulerILi128ELi32ELi256ELi256ELb1ELb1ELb0ELb1ELb1ELb1EEEEEEEEEvNT_6ParamsE)
        /*0014*/ 	.short	0x0160
        /*0016*/ 	.short	0x0438


	//----- nvinfo : EIATTR_CBANK_PARAM_SIZE
	.align		4
.L_602:
        /*0018*/ 	.byte	0x03, 0x19
        /*001a*/ 	.short	0x0438


	//----- nvinfo : EIATTR_KPARAM_INFO
	.align		4
        /*001c*/ 	.byte	0x04, 0x17
        /*001e*/ 	.short	(.L_604 - .L_603)
.L_603:
        /*0020*/ 	.word	0x00000000
        /*0024*/ 	.short	0x0000
        /*0026*/ 	.short	0x0000
        /*0028*/ 	.byte	0x00, 0xf0, 0xe1, 0x10


	//----- nvinfo : EIATTR_MAXREG_COUNT
	.align		4
.L_604:
        /*002c*/ 	.byte	0x03, 0x1b
        /*002e*/ 	.short	0x00ff


	//----- nvinfo : EIATTR_NUM_BARRIERS
	.align		4
        /*0030*/ 	.byte	0x02, 0x4c
        /*0032*/ 	.byte	0x06
	.zero		1


	//----- nvinfo : EIATTR_ANNOTATIONS
	.align		4
        /*0034*/ 	.byte	0x04, 0x55
        /*0036*/ 	.short	(.L_606 - .L_605)


	//   ....[0]....
.L_605:
        /* <DEDUP_REMOVED lines=21> */


	//----- nvinfo : EIATTR_MERCURY_ISA_VERSION
	.align		4
.L_606:
        /*0170*/ 	.byte	0x03, 0x5f
        /*0172*/ 	.short	0x0000


	//----- nvinfo : EIATTR_INT_WARP_WIDE_INSTR_OFFSETS
	.align		4
        /*0174*/ 	.byte	0x04, 0x31
        /*0176*/ 	.short	(.L_608 - .L_607)


	//   ....[0]....
.L_607:
        /*0178*/ 	.word	0x00017920


	//   ....[1]....
        /*017c*/ 	.word	0x00017990


	//----- nvinfo : EIATTR_COOP_GROUP_MASK_REGIDS
	.align		4
.L_608:
        /*0180*/ 	.byte	0x04, 0x29
        /*0182*/ 	.short	(.L_610 - .L_609)


	//   ....[0]....
.L_609:
        /*0184*/ 	.word	0xffffffff


	//   ....[1]....
        /*0188*/ 	.word	0xffffffff


	//   ....[2]....
        /*018c*/ 	.word	0xffffffff


	//   ....[3]....
        /*0190*/ 	.word	0xffffffff


	//   ....[4]....
        /*0194*/ 	.word	0xffffffff


	//   ....[5]....
        /*0198*/ 	.word	0xffffffff


	//   ....[6]....
        /*019c*/ 	.word	0xffffffff


	//   ....[7]....
        /*01a0*/ 	.word	0xffffffff


	//   ....[8]....
        /*01a4*/ 	.word	0xffffffff


	//   ....[9]....
        /*01a8*/ 	.word	0xffffffff


	//   ....[10]....
        /*01ac*/ 	.word	0xffffffff


	//   ....[11]....
        /*01b0*/ 	.word	0xffffffff


	//   ....[12]....
        /*01b4*/ 	.word	0xffffffff


	//   ....[13]....
        /*01b8*/ 	.word	0xffffffff


	//   ....[14]....
        /*01bc*/ 	.word	0xffffffff


	//   ....[15]....
        /*01c0*/ 	.word	0xffffffff


	//   ....[16]....
        /*01c4*/ 	.word	0xffffffff


	//   ....[17]....
        /*01c8*/ 	.word	0xffffffff


	//   ....[18]....
        /*01cc*/ 	.word	0xffffffff


	//   ....[19]....
        /*01d0*/ 	.word	0xffffffff


	//   ....[20]....
        /*01d4*/ 	.word	0xffffffff


	//   ....[21]....
        /*01d8*/ 	.word	0xffffffff


	//   ....[22]....
        /*01dc*/ 	.word	0xffffffff


	//   ....[23]....
        /*01e0*/ 	.word	0xffffffff


	//   ....[24]....
        /*01e4*/ 	.word	0xffffffff


	//   ....[25]....
        /*01e8*/ 	.word	0xffffffff


	//   ....[26]....
        /*01ec*/ 	.word	0xffffffff


	//   ....[27]....
        /*01f0*/ 	.word	0xffffffff


	//   ....[28]....
        /*01f4*/ 	.word	0xffffffff


	//   ....[29]....
        /*01f8*/ 	.word	0xffffffff


	//   ....[30]....
        /*01fc*/ 	.word	0xffffffff


	//   ....[31]....
        /*0200*/ 	.word	0xffffffff


	//   ....[32]....
        /*0204*/ 	.word	0xffffffff


	//   ....[33]....
        /*0208*/ 	.word	0xffffffff


	//   ....[34]....
        /*020c*/ 	.word	0xffffffff


	//   ....[35]....
        /*0210*/ 	.word	0xffffffff


	//   ....[36]....
        /*0214*/ 	.word	0xffffffff


	//   ....[37]....
        /*0218*/ 	.word	0xffffffff


	//   ....[38]....
        /*021c*/ 	.word	0xffffffff


	//   ....[39]....
        /*0220*/ 	.word	0xffffffff


	//   ....[40]....
        /*0224*/ 	.word	0xffffffff


	//   ....[41]....
        /*0228*/ 	.word	0xffffffff


	//   ....[42]....
        /*022c*/ 	.word	0xffffffff


	//   ....[43]....
        /*0230*/ 	.word	0xffffffff


	//   ....[44]....
        /*0234*/ 	.word	0xffffffff


	//   ....[45]....
        /*0238*/ 	.word	0xffffffff


	//   ....[46]....
        /*023c*/ 	.word	0xffffffff


	//   ....[47]....
        /*0240*/ 	.word	0xffffffff


	//   ....[48]....
        /*0244*/ 	.word	0xffffffff


	//   ....[49]....
        /*0248*/ 	.word	0xffffffff


	//   ....[50]....
        /*024c*/ 	.word	0xffffffff


	//   ....[51]....
        /*0250*/ 	.word	0xffffffff


	//   ....[52]....
        /*0254*/ 	.word	0xffffffff


	//   ....[53]....
        /*0258*/ 	.word	0xffffffff


	//   ....[54]....
        /*025c*/ 	.word	0xffffffff


	//   ....[55]....
        /*0260*/ 	.word	0xffffffff


	//   ....[56]....
        /*0264*/ 	.word	0xffffffff


	//   ....[57]....
        /*0268*/ 	.word	0xffffffff


	//   ....[58]....
        /*026c*/ 	.word	0xffffffff


	//   ....[59]....
        /*0270*/ 	.word	0xffffffff


	//   ....[60]....
        /*0274*/ 	.word	0xffffffff


	//   ....[61]....
        /*0278*/ 	.word	0xffffffff


	//   ....[62]....
        /*027c*/ 	.word	0xffffffff


	//   ....[63]....
        /*0280*/ 	.word	0xffffffff


	//   ....[64]....
        /*0284*/ 	.word	0xffffffff


	//   ....[65]....
        /*0288*/ 	.word	0xffffffff


	//   ....[66]....
        /*028c*/ 	.word	0xffffffff


	//   ....[67]....
        /*0290*/ 	.word	0xffffffff


	//   ....[68]....
        /*0294*/ 	.word	0xffffffff


	//   ....[69]....
        /*0298*/ 	.word	0xffffffff


	//   ....[70]....
        /*029c*/ 	.word	0xffffffff


	//   ....[71]....
        /*02a0*/ 	.word	0xffffffff


	//   ....[72]....
        /*02a4*/ 	.word	0xffffffff


	//   ....[73]....
        /*02a8*/ 	.word	0xffffffff


	//   ....[74]....
        /*02ac*/ 	.word	0xffffffff


	//   ....[75]....
        /*02b0*/ 	.word	0xffffffff


	//   ....[76]....
        /*02b4*/ 	.word	0xffffffff


	//   ....[77]....
        /*02b8*/ 	.word	0xffffffff


	//   ....[78]....
        /*02bc*/ 	.word	0xffffffff


	//   ....[79]....
        /*02c0*/ 	.word	0xffffffff


	//   ....[80]....
        /*02c4*/ 	.word	0xffffffff


	//   ....[81]....
        /*02c8*/ 	.word	0xffffffff


	//   ....[82]....
        /*02cc*/ 	.word	0xffffffff


	//   ....[83]....
        /*02d0*/ 	.word	0xffffffff


	//   ....[84]....
        /*02d4*/ 	.word	0xffffffff


	//   ....[85]....
        /*02d8*/ 	.word	0xffffffff


	//   ....[86]....
        /*02dc*/ 	.word	0xffffffff


	//   ....[87]....
        /*02e0*/ 	.word	0xffffffff


	//   ....[88]....
        /*02e4*/ 	.word	0xffffffff


	//   ....[89]....
        /*02e8*/ 	.word	0xffffffff


	//   ....[90]....
        /*02ec*/ 	.word	0xffffffff


	//   ....[91]....
        /*02f0*/ 	.word	0xffffffff


	//   ....[92]....
        /*02f4*/ 	.word	0xffffffff


	//   ....[93]....
        /*02f8*/ 	.word	0xffffffff


	//   ....[94]....
        /*02fc*/ 	.word	0xffffffff


	//   ....[95]....
        /*0300*/ 	.word	0xffffffff


	//   ....[96]....
        /*0304*/ 	.word	0xffffffff


	//   ....[97]....
        /*0308*/ 	.word	0xffffffff


	//   ....[98]....
        /*030c*/ 	.word	0xffffffff


	//   ....[99]....
        /*0310*/ 	.word	0xffffffff


	//   ....[100]....
        /*0314*/ 	.word	0xffffffff


	//   ....[101]....
        /*0318*/ 	.word	0xffffffff


	//   ....[102]....
        /*031c*/ 	.word	0xffffffff


	//   ....[103]....
        /*0320*/ 	.word	0xffffffff


	//   ....[104]....
        /*0324*/ 	.word	0xffffffff


	//   ....[105]....
        /*0328*/ 	.word	0xffffffff


	//   ....[106]....
        /*032c*/ 	.word	0xffffffff


	//   ....[107]....
        /*0330*/ 	.word	0xffffffff


	//   ....[108]....
        /*0334*/ 	.word	0xffffffff


	//   ....[109]....
        /*0338*/ 	.word	0xffffffff


	//   ....[110]....
        /*033c*/ 	.word	0xffffffff


	//   ....[111]....
        /*0340*/ 	.word	0xffffffff


	//   ....[112]....
        /*0344*/ 	.word	0xffffffff


	//   ....[113]....
        /*0348*/ 	.word	0xffffffff


	//   ....[114]....
        /*034c*/ 	.word	0xffffffff


	//   ....[115]....
        /*0350*/ 	.word	0xffffffff


	//   ....[116]....
        /*0354*/ 	.word	0xffffffff


	//   ....[117]....
        /*0358*/ 	.word	0xffffffff


	//   ....[118]....
        /*035c*/ 	.word	0xffffffff


	//   ....[119]....
        /*0360*/ 	.word	0xffffffff


	//   ....[120]....
        /*0364*/ 	.word	0xffffffff


	//   ....[121]....
        /*0368*/ 	.word	0xffffffff


	//   ....[122]....
        /*036c*/ 	.word	0xffffffff


	//   ....[123]....
        /*0370*/ 	.word	0xffffffff


	//   ....[124]....
        /*0374*/ 	.word	0xffffffff


	//   ....[125]....
        /*0378*/ 	.word	0xffffffff


	//   ....[126]....
        /*037c*/ 	.word	0xffffffff


	//   ....[127]....
        /*0380*/ 	.word	0xffffffff


	//   ....[128]....
        /*0384*/ 	.word	0xffffffff


	//   ....[129]....
        /*0388*/ 	.word	0xffffffff


	//   ....[130]....
        /*038c*/ 	.word	0xffffffff


	//   ....[131]....
        /*0390*/ 	.word	0xffffffff


	//   ....[132]....
        /*0394*/ 	.word	0xffffffff


	//   ....[133]....
        /*0398*/ 	.word	0xffffffff


	//   ....[134]....
        /*039c*/ 	.word	0xffffffff


	//   ....[135]....
        /*03a0*/ 	.word	0xffffffff


	//   ....[136]....
        /*03a4*/ 	.word	0xffffffff


	//   ....[137]....
        /*03a8*/ 	.word	0xffffffff


	//   ....[138]....
        /*03ac*/ 	.word	0xffffffff


	//   ....[139]....
        /*03b0*/ 	.word	0xffffffff


	//   ....[140]....
        /*03b4*/ 	.word	0xffffffff


	//   ....[141]....
        /*03b8*/ 	.word	0xffffffff


	//   ....[142]....
        /*03bc*/ 	.word	0xffffffff


	//   ....[143]....
        /*03c0*/ 	.word	0xffffffff


	//   ....[144]....
        /*03c4*/ 	.word	0xffffffff


	//   ....[145]....
        /*03c8*/ 	.word	0xffffffff


	//   ....[146]....
        /*03cc*/ 	.word	0xffffffff


	//   ....[147]....
        /*03d0*/ 	.word	0xffffffff


	//   ....[148]....
        /*03d4*/ 	.word	0xffffffff


	//   ....[149]....
        /*03d8*/ 	.word	0xffffffff


	//   ....[150]....
        /*03dc*/ 	.word	0xffffffff


	//   ....[151]....
        /*03e0*/ 	.word	0xffffffff


	//   ....[152]....
        /*03e4*/ 	.word	0xffffffff


	//   ....[153]....
        /*03e8*/ 	.word	0xffffffff


	//   ....[154]....
        /*03ec*/ 	.word	0xffffffff


	//   ....[155]....
        /*03f0*/ 	.word	0xffffffff


	//   ....[156]....
        /*03f4*/ 	.word	0xffffffff


	//   ....[157]....
        /*03f8*/ 	.word	0xffffffff


	//   ....[158]....
        /*03fc*/ 	.word	0xffffffff


	//   ....[159]....
        /*0400*/ 	.word	0xffffffff


	//   ....[160]....
        /*0404*/ 	.word	0xffffffff


	//   ....[161]....
        /*0408*/ 	.word	0xffffffff


	//   ....[162]....
        /*040c*/ 	.word	0xffffffff


	//   ....[163]....
        /*0410*/ 	.word	0xffffffff


	//   ....[164]....
        /*0414*/ 	.word	0xffffffff


	//   ....[165]....
        /*0418*/ 	.word	0xffffffff


	//   ....[166]....
        /*041c*/ 	.word	0xffffffff


	//   ....[167]....
        /*0420*/ 	.word	0xffffffff


	//   ....[168]....
        /*0424*/ 	.word	0xffffffff


	//   ....[169]....
        /*0428*/ 	.word	0xffffffff


	//   ....[170]....
        /*042c*/ 	.word	0xffffffff


	//   ....[171]....
        /*0430*/ 	.word	0xffffffff


	//   ....[172]....
        /*0434*/ 	.word	0xffffffff


	//   ....[173]....
        /*0438*/ 	.word	0xffffffff


	//   ....[174]....
        /*043c*/ 	.word	0xffffffff


	//   ....[175]....
        /*0440*/ 	.word	0xffffffff


	//   ....[176]....
        /*0444*/ 	.word	0xffffffff


	//   ....[177]....
        /*0448*/ 	.word	0xffffffff


	//   ....[178]....
        /*044c*/ 	.word	0xffffffff


	//   ....[179]....
        /*0450*/ 	.word	0xffffffff


	//   ....[180]....
        /*0454*/ 	.word	0xffffffff


	//   ....[181]....
        /*0458*/ 	.word	0xffffffff


	//   ....[182]....
        /*045c*/ 	.word	0xffffffff


	//   ....[183]....
        /*0460*/ 	.word	0xffffffff


	//   ....[184]....
        /*0464*/ 	.word	0xffffffff


	//   ....[185]....
        /*0468*/ 	.word	0xffffffff


	//   ....[186]....
        /*046c*/ 	.word	0xffffffff


	//   ....[187]....
        /*0470*/ 	.word	0xffffffff


	//   ....[188]....
        /*0474*/ 	.word	0xffffffff


	//   ....[189]....
        /*0478*/ 	.word	0xffffffff


	//   ....[190]....
        /*047c*/ 	.word	0xffffffff


	//   ....[191]....
        /*0480*/ 	.word	0xffffffff


	//   ....[192]....
        /*0484*/ 	.word	0xffffffff


	//   ....[193]....
        /*0488*/ 	.word	0xffffffff


	//   ....[194]....
        /*048c*/ 	.word	0xffffffff


	//   ....[195]....
        /*0490*/ 	.word	0xffffffff


	//   ....[196]....
        /*0494*/ 	.word	0xffffffff


	//   ....[197]....
        /*0498*/ 	.word	0xffffffff


	//   ....[198]....
        /*049c*/ 	.word	0xffffffff


	//   ....[199]....
        /*04a0*/ 	.word	0xffffffff


	//   ....[200]....
        /*04a4*/ 	.word	0xffffffff


	//   ....[201]....
        /*04a8*/ 	.word	0xffffffff


	//   ....[202]....
        /*04ac*/ 	.word	0xffffffff


	//   ....[203]....
        /*04b0*/ 	.word	0xffffffff


	//   ....[204]....
        /*04b4*/ 	.word	0xffffffff


	//   ....[205]....
        /*04b8*/ 	.word	0xffffffff


	//   ....[206]....
        /*04bc*/ 	.word	0xffffffff


	//   ....[207]....
        /*04c0*/ 	.word	0xffffffff


	//   ....[208]....
        /*04c4*/ 	.word	0xffffffff


	//   ....[209]....
        /*04c8*/ 	.word	0xffffffff


	//   ....[210]....
        /*04cc*/ 	.word	0xffffffff


	//   ....[211]....
        /*04d0*/ 	.word	0xffffffff


	//   ....[212]....
        /*04d4*/ 	.word	0xffffffff


	//   ....[213]....
        /*04d8*/ 	.word	0xffffffff


	//   ....[214]....
        /*04dc*/ 	.word	0xffffffff


	//   ....[215]....
        /*04e0*/ 	.word	0xffffffff


	//   ....[216]....
        /*04e4*/ 	.word	0xffffffff


	//   ....[217]....
        /*04e8*/ 	.word	0xffffffff


	//   ....[218]....
        /*04ec*/ 	.word	0xffffffff


	//   ....[219]....
        /*04f0*/ 	.word	0xffffffff


	//   ....[220]....
        /*04f4*/ 	.word	0xffffffff


	//   ....[221]....
        /*04f8*/ 	.word	0xffffffff


	//   ....[222]....
        /*04fc*/ 	.word	0xffffffff


	//   ....[223]....
        /*0500*/ 	.word	0xffffffff


	//   ....[224]....
        /*0504*/ 	.word	0xffffffff


	//   ....[225]....
        /*0508*/ 	.word	0xffffffff


	//----- nvinfo : EIATTR_COOP_GROUP_INSTR_OFFSETS
	.align		4
.L_610:
        /*050c*/ 	.byte	0x04, 0x28
        /*050e*/ 	.short	(.L_612 - .L_611)


	//   ....[0]....
.L_611:
        /*0510*/ 	.word	0x00000050


	//   ....[1]....
        /*0514*/ 	.word	0x000001e0


	//   ....[2]....
        /*0518*/ 	.word	0x00000210


	//   ....[3]....
        /*051c*/ 	.word	0x00000240


	//   ....[4]....
        /*0520*/ 	.word	0x00000270


	//   ....[5]....
        /*0524*/ 	.word	0x000002a0


	//   ....[6]....
        /*0528*/ 	.word	0x000002d0


	//   ....[7]....
        /*052c*/ 	.word	0x00000430


	//   ....[8]....
        /*0530*/ 	.word	0x00000470


	//   ....[9]....
        /*0534*/ 	.word	0x000004a0


	//   ....[10]....
        /*0538*/ 	.word	0x000004d0


	//   ....[11]....
        /*053c*/ 	.word	0x00000500


	//   ....[12]....
        /*0540*/ 	.word	0x00000530


	//   ....[13]....
        /*0544*/ 	.word	0x000005c0


	//   ....[14]....
        /*0548*/ 	.word	0x00000600


	//   ....[15]....
        /*054c*/ 	.word	0x00000620


	//   ....[16]....
        /*0550*/ 	.word	0x00000680


	//   ....[17]....
        /*0554*/ 	.word	0x00003890


	//   ....[18]....
        /*0558*/ 	.word	0x000038a0


	//   ....[19]....
        /*055c*/ 	.word	0x00004ab0


	//   ....[20]....
        /*0560*/ 	.word	0x00004ac0


	//   ....[21]....
        /*0564*/ 	.word	0x00005bd0


	//   ....[22]....
        /*0568*/ 	.word	0x00005bf0


	//   ....[23]....
        /*056c*/ 	.word	0x00005fb0


	//   ....[24]....
        /*0570*/ 	.word	0x00005fc0


	//   ....[25]....
        /*0574*/ 	.word	0x00006cf0


	//   ....[26]....
        /*0578*/ 	.word	0x00006d10


	//   ....[27]....
        /*057c*/ 	.word	0x00006e90


	//   ....[28]....
        /*0580*/ 	.word	0x00006ea0


	//   ....[29]....
        /*0584*/ 	.word	0x00007020


	//   ....[30]....
        /*0588*/ 	.word	0x00007040


	//   ....[31]....
        /*058c*/ 	.word	0x000071c0


	//   ....[32]....
        /*0590*/ 	.word	0x000071d0


	//   ....[33]....
        /*0594*/ 	.word	0x000075d0


	//   ....[34]....
        /*0598*/ 	.word	0x000075e0


	//   ....[35]....
        /*059c*/ 	.word	0x000079c0


	//   ....[36]....
        /*05a0*/ 	.word	0x000079e0


	//   ....[37]....
        /*05a4*/ 	.word	0x00007a00


	//   ....[38]....
        /*05a8*/ 	.word	0x00007a20


	//   ....[39]....
        /*05ac*/ 	.word	0x00007db0


	//   ....[40]....
        /*05b0*/ 	.word	0x00007ee0


	//   ....[41]....
        /*05b4*/ 	.word	0x00007f40


	//   ....[42]....
        /*05b8*/ 	.word	0x00007f80


	//   ....[43]....
        /*05bc*/ 	.word	0x00008460


	//   ....[44]....
        /*05c0*/ 	.word	0x000084a0


	//   ....[45]....
        /*05c4*/ 	.word	0x000084e0


	//   ....[46]....
        /*05c8*/ 	.word	0x00008520


	//   ....[47]....
        /*05cc*/ 	.word	0x00008870


	//   ....[48]....
        /*05d0*/ 	.word	0x000088d0


	//   ....[49]....
        /*05d4*/ 	.word	0x00008910


	//   ....[50]....
        /*05d8*/ 	.word	0x00008a50


	//   ....[51]....
        /*05dc*/ 	.word	0x0000bfc0


	//   ....[52]....
        /*05e0*/ 	.word	0x0000c010


	//   ....[53]....
        /*05e4*/ 	.word	0x0000c030


	//   ....[54]....
        /*05e8*/ 	.word	0x0000c040


	//   ....[55]....
        /*05ec*/ 	.word	0x0000c240


	//   ....[56]....
        /*05f0*/ 	.word	0x0000c2e0


	//   ....[57]....
        /*05f4*/ 	.word	0x0000c330


	//   ....[58]....
        /*05f8*/ 	.word	0x0000c3b0


	//   ....[59]....
        /*05fc*/ 	.word	0x0000c6a0


	//   ....[60]....
        /*0600*/ 	.word	0x0000c750


	//   ....[61]....
        /*0604*/ 	.word	0x0000c7d0


	//   ....[62]....
        /*0608*/ 	.word	0x0000c850


	//   ....[63]....
        /*060c*/ 	.word	0x0000cb10


	//   ....[64]....
        /*0610*/ 	.word	0x0000cb70


	//   ....[65]....
        /*0614*/ 	.word	0x0000cbe0


	//   ....[66]....
        /*0618*/ 	.word	0x0000cc20


	//   ....[67]....
        /*061c*/ 	.word	0x000106f0


	//   ....[68]....
        /*0620*/ 	.word	0x00010710


	//   ....[69]....
        /*0624*/ 	.word	0x00011400


	//   ....[70]....
        /*0628*/ 	.word	0x00011420


	//   ....[71]....
        /*062c*/ 	.word	0x00011640


	//   ....[72]....
        /*0630*/ 	.word	0x00011780


	//   ....[73]....
        /*0634*/ 	.word	0x00011980


	//   ....[74]....
        /*0638*/ 	.word	0x000119a0


	//   ....[75]....
        /*063c*/ 	.word	0x000119c0


	//   ....[76]....
        /*0640*/ 	.word	0x000119e0


	//   ....[77]....
        /*0644*/ 	.word	0x000126a0


	//   ....[78]....
        /*0648*/ 	.word	0x000126c0


	//   ....[79]....
        /*064c*/ 	.word	0x00013300


	//   ....[80]....
        /*0650*/ 	.word	0x00013320


	//   ....[81]....
        /*0654*/ 	.word	0x00013540


	//   ....[82]....
        /*0658*/ 	.word	0x00013670


	//   ....[83]....
        /*065c*/ 	.word	0x00013810


	//   ....[84]....
        /*0660*/ 	.word	0x00013830


	//   ....[85]....
        /*0664*/ 	.word	0x000138d0


	//   ....[86]....
        /*0668*/ 	.word	0x000138f0


	//   ....[87]....
        /*066c*/ 	.word	0x00014d90


	//   ....[88]....
        /*0670*/ 	.word	0x00014db0


	//   ....[89]....
        /*0674*/ 	.word	0x000159a0


	//   ....[90]....
        /*0678*/ 	.word	0x000159c0


	//   ....[91]....
        /*067c*/ 	.word	0x00015bf0


	//   ....[92]....
        /*0680*/ 	.word	0x00015c10


	//   ....[93]....
        /*0684*/ 	.word	0x00015c30


	//   ....[94]....
        /*0688*/ 	.word	0x00015c50


	//   ....[95]....
        /*068c*/ 	.word	0x00016f10


	//   ....[96]....
        /*0690*/ 	.word	0x00016f40


	//   ....[97]....
        /*0694*/ 	.word	0x00016f60


	//   ....[98]....
        /*0698*/ 	.word	0x00016f80


	//   ....[99]....
        /*069c*/ 	.word	0x00018700


	//   ....[100]....
        /*06a0*/ 	.word	0x00018720


	//   ....[101]....
        /*06a4*/ 	.word	0x00018730


	//   ....[102]....
        /*06a8*/ 	.word	0x00018740


	//   ....[103]....
        /*06ac*/ 	.word	0x00018b00


	//   ....[104]....
        /*06b0*/ 	.word	0x00018b20


	//   ....[105]....
        /*06b4*/ 	.word	0x00018c80


	//   ....[106]....
        /*06b8*/ 	.word	0x00018c90


	//   ....[107]....
        /*06bc*/ 	.word	0x00018e00


	//   ....[108]....
        /*06c0*/ 	.word	0x00018e20


	//   ....[109]....
        /*06c4*/ 	.word	0x00018f90


	//   ....[110]....
        /*06c8*/ 	.word	0x00018fa0


	//   ....[111]....
        /*06cc*/ 	.word	0x00019300


	//   ....[112]....
        /*06d0*/ 	.word	0x00019320


	//   ....[113]....
        /*06d4*/ 	.word	0x0001a0b0


	//   ....[114]....
        /*06d8*/ 	.word	0x0001a0c0


	//   ....[115]....
        /*06dc*/ 	.word	0x0001b620


	//   ....[116]....
        /*06e0*/ 	.word	0x0001b640


	//   ....[117]....
        /*06e4*/ 	.word	0x0001b7b0


	//   ....[118]....
        /*06e8*/ 	.word	0x0001b7c0


	//   ....[119]....
        /*06ec*/ 	.word	0x0001b930


	//   ....[120]....
        /*06f0*/ 	.word	0x0001b950


	//   ....[121]....
        /*06f4*/ 	.word	0x0001bac0


	//   ....[122]....
        /*06f8*/ 	.word	0x0001bad0


	//   ....[123]....
        /*06fc*/ 	.word	0x0001bce0


	//   ....[124]....
        /*0700*/ 	.word	0x0001bd00


	//   ....[125]....
        /*0704*/ 	.word	0x0001be20


	//   ....[126]....
        /*0708*/ 	.word	0x0001be60


	//   ....[127]....
        /*070c*/ 	.word	0x0001be90


	//   ....[128]....
        /*0710*/ 	.word	0x0001bec0


	//   ....[129]....
        /*0714*/ 	.word	0x0001bef0


	//   ....[130]....
        /*0718*/ 	.word	0x0001bf20


	//   ....[131]....
        /*071c*/ 	.word	0x0001c080


	//   ....[132]....
        /*0720*/ 	.word	0x0001c0c0


	//   ....[133]....
        /*0724*/ 	.word	0x0001c0f0


	//   ....[134]....
        /*0728*/ 	.word	0x0001c120


	//   ....[135]....
        /*072c*/ 	.word	0x0001c150


	//   ....[136]....
        /*0730*/ 	.word	0x0001c180


	//   ....[137]....
        /*0734*/ 	.word	0x0001c210


	//   ....[138]....
        /*0738*/ 	.word	0x0001c250


	//   ....[139]....
        /*073c*/ 	.word	0x0001c260


	//   ....[140]....
        /*0740*/ 	.word	0x0001c2c0


	//   ....[141]....
        /*0744*/ 	.word	0x0001cc90


	//   ....[142]....
        /*0748*/ 	.word	0x0001ccf0


	//   ....[143]....
        /*074c*/ 	.word	0x0001cd40


	//   ....[144]....
        /*0750*/ 	.word	0x0001cd90


	//   ....[145]....
        /*0754*/ 	.word	0x0001cde0


	//   ....[146]....
        /*0758*/ 	.word	0x0001ce50


	//   ....[147]....
        /*075c*/ 	.word	0x0001ce90


	//   ....[148]....
        /*0760*/ 	.word	0x0001cf00


	//   ....[149]....
        /*0764*/ 	.word	0x0001cf70


	//   ....[150]....
        /*0768*/ 	.word	0x0001cfd0


	//   ....[151]....
        /*076c*/ 	.word	0x0001d040


	//   ....[152]....
        /*0770*/ 	.word	0x0001d0b0


	//   ....[153]....
        /*0774*/ 	.word	0x0001d110


	//   ....[154]....
        /*0778*/ 	.word	0x0001d170


	//   ....[155]....
        /*077c*/ 	.word	0x0001d1d0


	//   ....[156]....
        /*0780*/ 	.word	0x0001d240


	//   ....[157]....
        /*0784*/ 	.word	0x0001d2a0


	//   ....[158]....
        /*0788*/ 	.word	0x0001d300


	//   ....[159]....
        /*078c*/ 	.word	0x0001d350


	//   ....[160]....
        /*0790*/ 	.word	0x0001d3c0


	//   ....[161]....
        /*0794*/ 	.word	0x0001d420


	//   ....[162]....
        /*0798*/ 	.word	0x0001d480


	//   ....[163]....
        /*079c*/ 	.word	0x0001d6c0


	//   ....[164]....
        /*07a0*/ 	.word	0x0001d710


	//   ....[165]....
        /*07a4*/ 	.word	0x0001d760


	//   ....[166]....
        /*07a8*/ 	.word	0x0001d7b0


	//   ....[167]....
        /*07ac*/ 	.word	0x0001d810


	//   ....[168]....
        /*07b0*/ 	.word	0x0001d880


	//   ....[169]....
        /*07b4*/ 	.word	0x0001d8d0


	//   ....[170]....
        /*07b8*/ 	.word	0x0001d940


	//   ....[171]....
        /*07bc*/ 	.word	0x0001d9a0


	//   ....[172]....
        /*07c0*/ 	.word	0x0001da00


	//   ....[173]....
        /*07c4*/ 	.word	0x0001dc40


	//   ....[174]....
        /*07c8*/ 	.word	0x0001dc80


	//   ....[175]....
        /*07cc*/ 	.word	0x0001dcd0


	//   ....[176]....
        /*07d0*/ 	.word	0x0001dd10


	//   ....[177]....
        /*07d4*/ 	.word	0x0001dd60


	//   ....[178]....
        /*07d8*/ 	.word	0x0001ddb0


	//   ....[179]....
        /*07dc*/ 	.word	0x0001de20


	//   ....[180]....
        /*07e0*/ 	.word	0x0001de60


	//   ....[181]....
        /*07e4*/ 	.word	0x0001dea0


	//   ....[182]....
        /*07e8*/ 	.word	0x0001def0


	//   ....[183]....
        /*07ec*/ 	.word	0x0001df30


	//   ....[184]....
        /*07f0*/ 	.word	0x0001df80


	//   ....[185]....
        /*07f4*/ 	.word	0x0001dfd0


	//   ....[186]....
        /*07f8*/ 	.word	0x0001e020


	//   ....[187]....
        /*07fc*/ 	.word	0x0001e060


	//   ....[188]....
        /*0800*/ 	.word	0x0001e0d0


	//   ....[189]....
        /*0804*/ 	.word	0x0001e140


	//   ....[190]....
        /*0808*/ 	.word	0x0001e1a0


	//   ....[191]....
        /*080c*/ 	.word	0x0001e200


	//   ....[192]....
        /*0810*/ 	.word	0x0001e260


	//   ....[193]....
        /*0814*/ 	.word	0x0001e2d0


	//   ....[194]....
        /*0818*/ 	.word	0x0001e330


	//   ....[195]....
        /*081c*/ 	.word	0x0001e390


	//   ....[196]....
        /*0820*/ 	.word	0x0001e3f0


	//   ....[197]....
        /*0824*/ 	.word	0x0001e460


	//   ....[198]....
        /*0828*/ 	.word	0x0001e4c0


	//   ....[199]....
        /*082c*/ 	.word	0x0001e520


	//   ....[200]....
        /*0830*/ 	.word	0x0001e580


	//   ....[201]....
        /*0834*/ 	.word	0x0001e5f0


	//   ....[202]....
        /*0838*/ 	.word	0x0001e650


	//   ....[203]....
        /*083c*/ 	.word	0x0001e6b0


	//   ....[204]....
        /*0840*/ 	.word	0x0001e710


	//   ....[205]....
        /*0844*/ 	.word	0x0001e780


	//   ....[206]....
        /*0848*/ 	.word	0x0001e7e0


	//   ....[207]....
        /*084c*/ 	.word	0x0001e840


	//   ....[208]....
        /*0850*/ 	.word	0x0001e8a0


	//   ....[209]....
        /*0854*/ 	.word	0x0001e910


	//   ....[210]....
        /*0858*/ 	.word	0x0001e960


	//   ....[211]....
        /*085c*/ 	.word	0x0001e9a0


	//   ....[212]....
        /*0860*/ 	.word	0x0001e9f0


	//   ....[213]....
        /*0864*/ 	.word	0x0001ea40


	//   ....[214]....
        /*0868*/ 	.word	0x0001ea90


	//   ....[215]....
        /*086c*/ 	.word	0x0001eb00


	//   ....[216]....
        /*0870*/ 	.word	0x0001eb40


	//   ....[217]....
        /*0874*/ 	.word	0x0001eb90


	//   ....[218]....
        /*0878*/ 	.word	0x0001ebe0


	//   ....[219]....
        /*087c*/ 	.word	0x0001ec30


	//   ....[220]....
        /*0880*/ 	.word	0x0001ec80


	//   ....[221]....
        /*0884*/ 	.word	0x0001ecf0


	//   ....[222]....
        /*0888*/ 	.word	0x0001ed30


	//   ....[223]....
        /*088c*/ 	.word	0x0001eda0


	//   ....[224]....
        /*0890*/ 	.word	0x0001ee00


	//   ....[225]....
        /*0894*/ 	.word	0x0001ee70


	//----- nvinfo : EIATTR_EXIT_INSTR_OFFSETS
	.align		4
.L_612:
        /*0898*/ 	.byte	0x04, 0x1c
        /*089a*/ 	.short	(.L_614 - .L_613)


	//   ....[0]....
.L_613:
        /*089c*/ 	.word	0x00000fe0


	//   ....[1]....
        /*08a0*/ 	.word	0x0001cc50


	//----- nvinfo : EIATTR_MAX_THREADS
	.align		4
.L_614:
        /*08a4*/ 	.byte	0x04, 0x05
        /*08a6*/ 	.short	(.L_616 - .L_615)
.L_615:
        /*08a8*/ 	.word	0x00000100
        /*08ac*/ 	.word	0x00000001
        /*08b0*/ 	.word	0x00000001


	//----- nvinfo : EIATTR_CRS_STACK_SIZE
	.align		4
.L_616:
        /*08b4*/ 	.byte	0x04, 0x1e
        /*08b6*/ 	.short	(.L_618 - .L_617)
.L_617:
        /*08b8*/ 	.word	0x00000000
.L_618:


//--------------------- .nv.info._ZN7cutlass13device_kernelIN5flash19enable_sm80_to_sm89INS1_16FlashAttnFwdSm80INS1_25CollectiveMainloopFwdSm80ILi8ELi1ELb0EN4cute5tupleIJNS5_1CILi128EEENS7_ILi96EEENS7_ILi256EEEEEELi256ENS_6half_tEfNS_4arch4Sm80ELb0ELb0ELb1ELb0ELb1ELb0ELb1ELb1EEENS1_21CollectiveEpilogueFwdINS6_IJS8_SA_S9_EEENS6_IJNS7_ILi1EEESI_SI_EEESC_SE_Li256ELb0ELb1ELb1ELb0EEENS1_19SingleTileSchedulerILb0ELb1ELb1ELi128EEEEEEEEEvNT_6ParamsE --------------------------
	.section	.nv.info._ZN7cutlass13device_kernelIN5flash19enable_sm80_to_sm89INS1_16FlashAttnFwdSm80INS1_25CollectiveMainloopFwdSm80ILi8ELi1ELb0EN4cute5tupleIJNS5_1CILi128EEENS7_ILi96EEENS7_ILi256EEEEEELi256ENS_6half_tEfNS_4arch4Sm80ELb0ELb0ELb1ELb0ELb1ELb0ELb1ELb1EEENS1_21CollectiveEpilogueFwdINS6_IJS8_SA_S9_EEENS6_IJNS7_ILi1EEESI_SI_EEESC_SE_Li256ELb0ELb1ELb1ELb0EEENS1_19SingleTileSchedulerILb0ELb1ELb1ELi128EEEEEEEEEvNT_6ParamsE,"",@"SHT_CUDA_INFO"
	.sectionflags	@""
	.align	4


	//----- nvinfo : EIATTR_CUDA_API_VERSION
	.align		4
        /*0000*/ 	.byte	0x04, 0x37
        /*0002*/ 	.short	(.L_620 - .L_619)
.L_619:
        /*0004*/ 	.word	0x00000082


	//----- nvinfo : EIATTR_SW2861232_WAR
	.align		4
.L_620:
        /*0008*/ 	.byte	0x01, 0x35
	.zero		2


	//----- nvinfo : EIATTR_PARAM_CBANK
	.align		4
        /*000c*/ 	.byte	0x04, 0x0a
        /*000e*/ 	.short	(.L_622 - .L_621)
	.align		4
.L_621:
        /*0010*/ 	.word	index@(.nv.constant0._ZN7cutlass13device_kernelIN5flash19enable_sm80_to_sm89INS1_16FlashAttnFwdSm80INS1_25CollectiveMainloopFwdSm80ILi8ELi1ELb0EN4cute5tupleIJNS5_1CILi128EEENS7_ILi96EEENS7_ILi256EEEEEELi256ENS_6half_tEfNS_4arch4Sm80ELb0ELb0ELb1ELb0ELb1ELb0ELb1ELb1EEENS1_21CollectiveEpilogueFwdINS6_IJS8_SA_S9_EEENS6_IJNS7_ILi1EEESI_SI_EEESC_SE_Li256ELb0ELb1ELb1ELb0EEENS1_19SingleTileSchedulerILb0ELb1ELb1ELi128EEEEEEEEEvNT_6ParamsE)
        /*0014*/ 	.short	0x0160
        /*0016*/ 	.short	0x0418


	//----- nvinfo : EIATTR_CBANK_PARAM_SIZE
	.align		4
.L_622:
        /*0018*/ 	.byte	0x03, 0x19
        /*001a*/ 	.short	0x0418


	//----- nvinfo : EIATTR_KPARAM_INFO
	.align		4
        /*001c*/ 	.byte	0x04, 0x17
        /*001e*/ 	.short	(.L_624 - .L_623)
.L_623:
        /*0020*/ 	.word	0x00000000
        /*0024*/ 	.short	0x0000
        /*0026*/ 	.short	0x0000
        /*0028*/ 	.byte	0x00, 0xf0, 0x61, 0x10


	//----- nvinfo : EIATTR_MAXREG_COUNT
	.align		4
.L_624:
        /*002c*/ 	.byte	0x03, 0x1b
        /*002e*/ 	.short	0x00ff


	//----- nvinfo : EIATTR_NUM_BARRIERS
	.align		4
        /*0030*/ 	.byte	0x02, 0x4c
        /*0032*/ 	.byte	0x02
	.zero		1


	//----- nvinfo : EIATTR_ANNOTATIONS
	.align		4
        /*0034*/ 	.byte	0x04, 0x55
        /*0036*/ 	.short	(.L_626 - .L_625)


	//   ....[0]....
.L_625:
        /* <DEDUP_REMOVED lines=31> */


	//----- nvinfo : EIATTR_MERCURY_ISA_VERSION
	.align		4
.L_626:
        /*0218*/ 	.byte	0x03, 0x5f
        /*021a*/ 	.short	0x0000


	//----- nvinfo : EIATTR_COOP_GROUP_MASK_REGIDS
	.align		4
        /*021c*/ 	.byte	0x04, 0x29
        /*021e*/ 	.short	(.L_628 - .L_627)


	//   ....[0]....
.L_627:
        /*0220*/ 	.word	0xffffffff


	//   ....[1]....
        /*0224*/ 	.word	0xffffffff


	//   ....[2]....
        /*0228*/ 	.word	0xffffffff


	//   ....[3]....
        /*022c*/ 	.word	0xffffffff


	//   ....[4]....
        /*0230*/ 	.word	0xffffffff


	//   ....[5]....
        /*0234*/ 	.word	0xffffffff


	//   ....[6]....
        /*0238*/ 	.word	0xffffffff


	//   ....[7]....
        /*023c*/ 	.word	0xffffffff


	//   ....[8]....
        /*0240*/ 	.word	0xffffffff


	//   ....[9]....
        /*0244*/ 	.word	0xffffffff


	//   ....[10]....
        /*0248*/ 	.word	0xffffffff


	//   ....[11]....
        /*024c*/ 	.word	0xffffffff


	//   ....[12]....
        /*0250*/ 	.word	0xffffffff


	//   ....[13]....
        /*0254*/ 	.word	0xffffffff


	//   ....[14]....
        /*0258*/ 	.word	0xffffffff


	//   ....[15]....
        /*025c*/ 	.word	0xffffffff


	//   ....[16]....
        /*0260*/ 	.word	0xffffffff


	//   ....[17]....
        /*0264*/ 	.word	0xffffffff


	//   ....[18]....
        /*0268*/ 	.word	0xffffffff


	//   ....[19]....
        /*026c*/ 	.word	0xffffffff


	//   ....[20]....
        /*0270*/ 	.word	0xffffffff


	//   ....[21]....
        /*0274*/ 	.word	0xffffffff


	//   ....[22]....
        /*0278*/ 	.word	0xffffffff


	//   ....[23]....
        /*027c*/ 	.word	0xffffffff


	//   ....[24]....
        /*0280*/ 	.word	0xffffffff


	//   ....[25]....
        /*0284*/ 	.word	0xffffffff


	//   ....[26]....
        /*0288*/ 	.word	0xffffffff


	//   ....[27]....
        /*028c*/ 	.word	0xffffffff


	//   ....[28]....
        /*0290*/ 	.word	0xffffffff


	//   ....[29]....
        /*0294*/ 	.word	0xffffffff


	//   ....[30]....
        /*0298*/ 	.word	0xffffffff


	//   ....[31]....
        /*029c*/ 	.word	0xffffffff


	//   ....[32]....
        /*02a0*/ 	.word	0xffffffff


	//   ....[33]....
        /*02a4*/ 	.word	0xffffffff


	//   ....[34]....
        /*02a8*/ 	.word	0xffffffff


	//   ....[35]....
        /*02ac*/ 	.word	0xffffffff


	//   ....[36]....
        /*02b0*/ 	.word	0xffffffff


	//   ....[37]....
        /*02b4*/ 	.word	0xffffffff


	//   ....[38]....
        /*02b8*/ 	.word	0xffffffff


	//   ....[39]....
        /*02bc*/ 	.word	0xffffffff


	//   ....[40]....
        /*02c0*/ 	.word	0xffffffff


	//   ....[41]....
        /*02c4*/ 	.word	0xffffffff


	//   ....[42]....
        /*02c8*/ 	.word	0xffffffff


	//   ....[43]....
        /*02cc*/ 	.word	0xffffffff


	//   ....[44]....
        /*02d0*/ 	.word	0xffffffff


	//   ....[45]....
        /*02d4*/ 	.word	0xffffffff


	//   ....[46]....
        /*02d8*/ 	.word	0xffffffff


	//   ....[47]....
        /*02dc*/ 	.word	0xffffffff


	//   ....[48]....
        /*02e0*/ 	.word	0xffffffff


	//   ....[49]....
        /*02e4*/ 	.word	0xffffffff


	//   ....[50]....
        /*02e8*/ 	.word	0xffffffff


	//   ....[51]....
        /*02ec*/ 	.word	0xffffffff


	//   ....[52]....
        /*02f0*/ 	.word	0xffffffff


	//   ....[53]....
        /*02f4*/ 	.word	0xffffffff


	//   ....[54]....
        /*02f8*/ 	.word	0xffffffff


	//   ....[55]....
        /*02fc*/ 	.word	0xffffffff


	//   ....[56]....
        /*0300*/ 	.word	0xffffffff


	//   ....[57]....
        /*0304*/ 	.word	0xffffffff


	//   ....[58]....
        /*0308*/ 	.word	0xffffffff


	//----- nvinfo : EIATTR_COOP_GROUP_INSTR_OFFSETS
	.align		4
.L_628:
        /*030c*/ 	.byte	0x04, 0x28
        /*030e*/ 	.short	(.L_630 - .L_629)


	//   ....[0]....
.L_629:
        /*0310*/ 	.word	0x00000060


	//   ....[1]....
        /*0314*/ 	.word	0x00000ea0


	//   ....[2]....
        /*0318*/ 	.word	0x00000ed0


	//   ....[3]....
        /*031c*/ 	.word	0x00001150


	//   ....[4]....
        /*0320*/ 	.word	0x00001180


	//   ....[5]....
        /*0324*/ 	.word	0x000012f0


	//   ....[6]....
        /*0328*/ 	.word	0x00001320


	//   ....[7]....
        /*032c*/ 	.word	0x00001480


	//   ....[8]....
        /*0330*/ 	.word	0x000014c0


	//   ....[9]....
        /*0334*/ 	.word	0x00001c50


	//   ....[10]....
        /*0338*/ 	.word	0x00001c80


	//   ....[11]....
        /*033c*/ 	.word	0x00001cb0


	//   ....[12]....
        /*0340*/ 	.word	0x00001cf0


	//   ....[13]....
        /*0344*/ 	.word	0x00001d30


	//   ....[14]....
        /*0348*/ 	.word	0x00001d70


	//   ....[15]....
        /*034c*/ 	.word	0x00001da0


	//   ....[16]....
        /*0350*/ 	.word	0x00001dd0


	//   ....[17]....
        /*0354*/ 	.word	0x00001e00


	//   ....[18]....
        /*0358*/ 	.word	0x00001e30


	//   ....[19]....
        /*035c*/ 	.word	0x00001f40


	//   ....[20]....
        /*0360*/ 	.word	0x00001f80


	//   ....[21]....
        /*0364*/ 	.word	0x000041b0


	//   ....[22]....
        /*0368*/ 	.word	0x000041e0


	//   ....[23]....
        /*036c*/ 	.word	0x00004210


	//   ....[24]....
        /*0370*/ 	.word	0x00004230


	//   ....[25]....
        /*0374*/ 	.word	0x000042d0


	//   ....[26]....
        /*0378*/ 	.word	0x000042e0


	//   ....[27]....
        /*037c*/ 	.word	0x00004dc0


	//   ....[28]....
        /*0380*/ 	.word	0x00004e50


	//   ....[29]....
        /*0384*/ 	.word	0x00004e80


	//   ....[30]....
        /*0388*/ 	.word	0x00004f00


	//   ....[31]....
        /*038c*/ 	.word	0x00006e50


	//   ....[32]....
        /*0390*/ 	.word	0x00006e60


	//   ....[33]....
        /*0394*/ 	.word	0x00006e70


	//   ....[34]....
        /*0398*/ 	.word	0x00006e80


	//   ....[35]....
        /*039c*/ 	.word	0x00006e90


	//   ....[36]....
        /*03a0*/ 	.word	0x00006ea0


	//   ....[37]....
        /*03a4*/ 	.word	0x000073e0


	//   ....[38]....
        /*03a8*/ 	.word	0x00007400


	//   ....[39]....
        /*03ac*/ 	.word	0x00007420


	//   ....[40]....
        /*03b0*/ 	.word	0x00007430


	//   ....[41]....
        /*03b4*/ 	.word	0x00007450


	//   ....[42]....
        /*03b8*/ 	.word	0x00007480


	//   ....[43]....
        /*03bc*/ 	.word	0x00009450


	//   ....[44]....
        /*03c0*/ 	.word	0x00009460


	//   ....[45]....
        /*03c4*/ 	.word	0x00009480


	//   ....[46]....
        /*03c8*/ 	.word	0x000094a0


	//   ....[47]....
        /*03cc*/ 	.word	0x0000bcc0


	//   ....[48]....
        /*03d0*/ 	.word	0x0000bce0


	//   ....[49]....
        /*03d4*/ 	.word	0x0000bd50


	//   ....[50]....
        /*03d8*/ 	.word	0x0000bd80


	//   ....[51]....
        /*03dc*/ 	.word	0x0000cc00


	//   ....[52]....
        /*03e0*/ 	.word	0x0000cc40


	//   ....[53]....
        /*03e4*/ 	.word	0x0000cc70


	//   ....[54]....
        /*03e8*/ 	.word	0x0000ccb0


	//   ....[55]....
        /*03ec*/ 	.word	0x0000cd50


	//   ....[56]....
        /*03f0*/ 	.word	0x0000cd70


	//   ....[57]....
        /*03f4*/ 	.word	0x0000d9c0


	//   ....[58]....
        /*03f8*/ 	.word	0x0000d9d0


	//----- nvinfo : EIATTR_EXIT_INSTR_OFFSETS
	.align		4
.L_630:
        /*03fc*/ 	.byte	0x04, 0x1c
        /*03fe*/ 	.short	(.L_632 - .L_631)


	//   ....[0]....
.L_631:
        /*0400*/ 	.word	0x000001c0


	//   ....[1]....
        /*0404*/ 	.word	0x0000d9e0


	//   ....[2]....
        /*0408*/ 	.word	0x0000e580


	//   ....[3]....
        /*040c*/ 	.word	0x0000e5d0


	//   ....[4]....
        /*0410*/ 	.word	0x0000e600


	//   ....[5]....
        /*0414*/ 	.word	0x0000e660


	//   ....[6]....
        /*0418*/ 	.word	0x0000e8f0


	//----- nvinfo : EIATTR_CTAIDZ_USED
	.align		4
.L_632:
        /*041c*/ 	.byte	0x01, 0x04
	.zero		2


	//----- nvinfo : EIATTR_MAX_THREADS
	.align		4
        /*0420*/ 	.byte	0x04, 0x05
        /*0422*/ 	.short	(.L_634 - .L_633)
.L_633:
        /*0424*/ 	.word	0x00000100
        /*0428*/ 	.word	0x00000001
        /*042c*/ 	.word	0x00000001


	//----- nvinfo : EIATTR_CRS_STACK_SIZE
	.align		4
.L_634:
        /*0430*/ 	.byte	0x04, 0x1e
        /*0432*/ 	.short	(.L_636 - .L_635)
.L_635:
        /*0434*/ 	.word	0x00000000
.L_636:


//--------------------- .nv.info._ZN7cutlass13device_kernelIN5flash19enable_sm80_to_sm89INS1_16FlashAttnFwdSm80INS1_25CollectiveMainloopFwdSm80ILi8ELi1ELb0EN4cute5tupleIJNS5_1CILi128EEENS7_ILi64EEENS7_ILi256EEEEEELi256ENS_6half_tEfNS_4arch4Sm80ELb0ELb0ELb1ELb1ELb1ELb0ELb1ELb1EEENS1_21CollectiveEpilogueFwdINS6_IJS8_SA_S9_EEENS6_IJNS7_ILi1EEESI_SI_EEESC_SE_Li256ELb1ELb1ELb1ELb0EEENS1_36VarlenDynamicPersistentTileSchedulerILi128ELi64ELi256ELi256ELb1ELb1ELb0ELb0ELb1ELb1EEEEEEEEEvNT_6ParamsE --------------------------
	.section	.nv.info._ZN7cutlass13device_kernelIN5flash19enable_sm80_to_sm89INS1_16FlashAttnFwdSm80INS1_25CollectiveMainloopFwdSm80ILi8ELi1ELb0EN4cute5tupleIJNS5_1CILi128EEENS7_ILi64EEENS7_ILi256EEEEEELi256ENS_6half_tEfNS_4arch4Sm80ELb0ELb0ELb1ELb1ELb1ELb0ELb1ELb1EEENS1_21CollectiveEpilogueFwdINS6_IJS8_SA_S9_EEENS6_IJNS7_ILi1EEESI_SI_EEESC_SE_Li256ELb1ELb1ELb1ELb0EEENS1_36VarlenDynamicPersistentTileSchedulerILi128ELi64ELi256ELi256ELb1ELb1ELb0ELb0ELb1ELb1EEEEEEEEEvNT_6ParamsE,"",@"SHT_CUDA_INFO"
	.sectionflags	@""
	.align	4


	//----- nvinfo : EIATTR_CUDA_API_VERSION
	.align		4
        /*0000*/ 	.byte	0x04, 0x37
        /*0002*/ 	.short	(.L_638 - .L_637)
.L_637:
        /*0004*/ 	.word	0x00000082


	//----- nvinfo : EIATTR_SW2861232_WAR
	.align		4
.L_638:
        /*0008*/ 	.byte	0x01, 0x35
	.zero		2


	//----- nvinfo : EIATTR_PARAM_CBANK
	.align		4
        /*000c*/ 	.byte	0x04, 0x0a
        /*000e*/ 	.short	(.L_640 - .L_639)
	.align		4
.L_639:
        /*0010*/ 	.word	index@(.nv.constant0._ZN7cutlass13device_kernelIN5flash19enable_sm80_to_sm89INS1_16FlashAttnFwdSm80INS1_25CollectiveMainloopFwdSm80ILi8ELi1ELb0EN4cute5tupleIJNS5_1CILi128EEENS7_ILi64EEENS7_ILi256EEEEEELi256ENS_6half_tEfNS_4arch4Sm80ELb0ELb0ELb1ELb1ELb1ELb0ELb1ELb1EEENS1_21CollectiveEpilogueFwdINS6_IJS8_SA_S9_EEENS6_IJNS7_ILi1EEESI_SI_EEESC_SE_Li256ELb1ELb1ELb1ELb0EEENS1_36VarlenDynamicPersistentTileSchedulerILi128ELi64ELi256ELi256ELb1ELb1ELb0ELb0ELb1ELb1EEEEEEEEEvNT_6ParamsE)
        /*0014*/ 	.short	0x0160
        /*0016*/ 	.short	0x0438


	//----- nvinfo : EIATTR_CBANK_PARAM_SIZE
	.align		4
.L_640:
        /*0018*/ 	.byte	0x03, 0x19
        /*001a*/ 	.short	0x0438


	//----- nvinfo : EIATTR_KPARAM_INFO
	.align		4
        /*001c*/ 	.byte	0x04, 0x17
        /*001e*/ 	.short	(.L_642 - .L_641)
.L_641:
        /*0020*/ 	.word	0x00000000
        /*0024*/ 	.short	0x0000
        /*0026*/ 	.short	0x0000
        /*0028*/ 	.byte	0x00, 0xf0, 0xe1, 0x10


	//----- nvinfo : EIATTR_MAXREG_COUNT
	.align		4
.L_642:
        /*002c*/ 	.byte	0x03, 0x1b
        /*002e*/ 	.short	0x00ff


	//----- nvinfo : EIATTR_NUM_BARRIERS
	.align		4
        /*0030*/ 	.byte	0x02, 0x4c
        /*0032*/ 	.byte	0x06
	.zero		1


	//----- nvinfo : EIATTR_ANNOTATIONS
	.align		4
        /*0034*/ 	.byte	0x04, 0x55
        /*0036*/ 	.short	(.L_644 - .L_643)


	//   ....[0]....
.L_643:
        /* <DEDUP_REMOVED lines=141> */


	//----- nvinfo : EIATTR_MERCURY_ISA_VERSION
	.align		4
.L_644:
        /*08f0*/ 	.byte	0x03, 0x5f
        /*08f2*/ 	.short	0x0000


	//----- nvinfo : EIATTR_INT_WARP_WIDE_INSTR_OFFSETS
	.align		4
        /*08f4*/ 	.byte	0x04, 0x31
        /*08f6*/ 	.short	(.L_646 - .L_645)


	//   ....[0]....
.L_645:
        /*08f8*/ 	.word	0x0000b150


	//   ....[1]....
        /*08fc*/ 	.word	0x0000b1d0


	//----- nvinfo : EIATTR_COOP_GROUP_MASK_REGIDS
	.align		4
.L_646:
        /*0900*/ 	.byte	0x04, 0x29
        /*0902*/ 	.short	(.L_648 - .L_647)


	//   ....[0]....
.L_647:
        /*0904*/ 	.word	0xffffffff


	//   ....[1]....
        /*0908*/ 	.word	0xffffffff


	//   ....[2]....
        /*090c*/ 	.word	0xffffffff


	//   ....[3]....
        /*0910*/ 	.word	0xffffffff


	//   ....[4]....
        /*0914*/ 	.word	0xffffffff


	//   ....[5]....
        /*0918*/ 	.word	0xffffffff


	//   ....[6]....
        /*091c*/ 	.word	0xffffffff


	//   ....[7]....
        /*0920*/ 	.word	0xffffffff


	//   ....[8]....
        /*0924*/ 	.word	0xffffffff


	//   ....[9]....
        /*0928*/ 	.word	0xffffffff


	//   ....[10]....
        /*092c*/ 	.word	0xffffffff


	//   ....[11]....
        /*0930*/ 	.word	0xffffffff


	//   ....[12]....
        /*0934*/ 	.word	0xffffffff


	//   ....[13]....
        /*0938*/ 	.word	0xffffffff


	//   ....[14]....
        /*093c*/ 	.word	0xffffffff


	//   ....[15]....
        /*0940*/ 	.word	0xffffffff


	//   ....[16]....
        /*0944*/ 	.word	0xffffffff


	//   ....[17]....
        /*0948*/ 	.word	0xffffffff


	//   ....[18]....
        /*094c*/ 	.word	0xffffffff


	//   ....[19]....
        /*0950*/ 	.word	0xffffffff


	//   ....[20]....
        /*0954*/ 	.word	0xffffffff


	//   ....[21]....
        /*0958*/ 	.word	0xffffffff


	//   ....[22]....
        /*095c*/ 	.word	0xffffffff


	//   ....[23]....
        /*0960*/ 	.word	0xffffffff


	//   ....[24]....
        /*0964*/ 	.word	0xffffffff


	//   ....[25]....
        /*0968*/ 	.word	0xffffffff


	//   ....[26]....
        /*096c*/ 	.word	0xffffffff


	//   ....[27]....
        /*0970*/ 	.word	0xffffffff


	//   ....[28]....
        /*0974*/ 	.word	0xffffffff


	//   ....[29]....
        /*0978*/ 	.word	0xffffffff


	//   ....[30]....
        /*097c*/ 	.word	0xffffffff


	//   ....[31]....
        /*0980*/ 	.word	0xffffffff


	//   ....[32]....
        /*0984*/ 	.word	0xffffffff


	//   ....[33]....
        /*0988*/ 	.word	0xffffffff


	//   ....[34]....
        /*098c*/ 	.word	0xffffffff


	//   ....[35]....
        /*0990*/ 	.word	0xffffffff


	//   ....[36]....
        /*0994*/ 	.word	0xffffffff


	//   ....[37]....
        /*0998*/ 	.word	0xffffffff


	//   ....[38]....
        /*099c*/ 	.word	0xffffffff


	//   ....[39]....
        /*09a0*/ 	.word	0xffffffff


	//   ....[40]....
        /*09a4*/ 	.word	0xffffffff


	//   ....[41]....
        /*09a8*/ 	.word	0xffffffff


	//   ....[42]....
        /*09ac*/ 	.word	0xffffffff


	//   ....[43]....
        /*09b0*/ 	.word	0xffffffff


	//   ....[44]....
        /*09b4*/ 	.word	0xffffffff


	//   ....[45]....
        /*09b8*/ 	.word	0xffffffff


	//   ....[46]....
        /*09bc*/ 	.word	0xffffffff


	//   ....[47]....
        /*09c0*/ 	.word	0xffffffff


	//   ....[48]....
        /*09c4*/ 	.word	0xffffffff


	//   ....[49]....
        /*09c8*/ 	.word	0xffffffff


	//   ....[50]....
        /*09cc*/ 	.word	0xffffffff


	//   ....[51]....
        /*09d0*/ 	.word	0xffffffff


	//   ....[52]....
        /*09d4*/ 	.word	0xffffffff


	//   ....[53]....
        /*09d8*/ 	.word	0xffffffff


	//   ....[54]....
        /*09dc*/ 	.word	0xffffffff


	//   ....[55]....
        /*09e0*/ 	.word	0xffffffff


	//   ....[56]....
        /*09e4*/ 	.word	0xffffffff


	//   ....[57]....
        /*09e8*/ 	.word	0xffffffff


	//   ....[58]....
        /*09ec*/ 	.word	0xffffffff


	//   ....[59]....
        /*09f0*/ 	.word	0xffffffff


	//   ....[60]....
        /*09f4*/ 	.word	0xffffffff


	//   ....[61]....
        /*09f8*/ 	.word	0xffffffff


	//   ....[62]....
        /*09fc*/ 	.word	0xffffffff


	//   ....[63]....
        /*0a00*/ 	.word	0xffffffff


	//   ....[64]....
        /*0a04*/ 	.word	0xffffffff


	//   ....[65]....
        /*0a08*/ 	.word	0xffffffff


	//   ....[66]....
        /*0a0c*/ 	.word	0xffffffff


	//   ....[67]....
        /*0a10*/ 	.word	0xffffffff


	//   ....[68]....
        /*0a14*/ 	.word	0xffffffff


	//   ....[69]....
        /*0a18*/ 	.word	0xffffffff


	//   ....[70]....
        /*0a1c*/ 	.word	0xffffffff


	//   ....[71]....
        /*0a20*/ 	.word	0xffffffff


	//   ....[72]....
        /*0a24*/ 	.word	0xffffffff


	//   ....[73]....
        /*0a28*/ 	.word	0xffffffff


	//   ....[74]....
        /*0a2c*/ 	.word	0xffffffff


	//   ....[75]....
        /*0a30*/ 	.word	0xffffffff


	//   ....[76]....
        /*0a34*/ 	.word	0xffffffff


	//   ....[77]....
        /*0a38*/ 	.word	0xffffffff


	//   ....[78]....
        /*0a3c*/ 	.word	0xffffffff


	//   ....[79]....
        /*0a40*/ 	.word	0xffffffff


	//   ....[80]....
        /*0a44*/ 	.word	0xffffffff


	//   ....[81]....
        /*0a48*/ 	.word	0xffffffff


	//   ....[82]....
        /*0a4c*/ 	.word	0xffffffff


	//   ....[83]....
        /*0a50*/ 	.word	0xffffffff


	//   ....[84]....
        /*0a54*/ 	.word	0xffffffff


	//   ....[85]....
        /*0a58*/ 	.word	0xffffffff


	//   ....[86]....
        /*0a5c*/ 	.word	0xffffffff


	//   ....[87]....
        /*0a60*/ 	.word	0xffffffff


	//   ....[88]....
        /*0a64*/ 	.word	0xffffffff


	//   ....[89]....
        /*0a68*/ 	.word	0xffffffff


	//   ....[90]....
        /*0a6c*/ 	.word	0xffffffff


	//   ....[91]....
        /*0a70*/ 	.word	0xffffffff


	//   ....[92]....
        /*0a74*/ 	.word	0xffffffff


	//   ....[93]....
        /*0a78*/ 	.word	0xffffffff


	//   ....[94]....
        /*0a7c*/ 	.word	0xffffffff


	//   ....[95]....
        /*0a80*/ 	.word	0xffffffff


	//   ....[96]....
        /*0a84*/ 	.word	0xffffffff


	//   ....[97]....
        /*0a88*/ 	.word	0xffffffff


	//   ....[98]....
        /*0a8c*/ 	.word	0xffffffff


	//   ....[99]....
        /*0a90*/ 	.word	0xffffffff


	//   ....[100]....
        /*0a94*/ 	.word	0xffffffff


	//   ....[101]....
        /*0a98*/ 	.word	0xffffffff


	//   ....[102]....
        /*0a9c*/ 	.word	0xffffffff


	//   ....[103]....
        /*0aa0*/ 	.word	0xffffffff


	//   ....[104]....
        /*0aa4*/ 	.word	0xffffffff


	//   ....[105]....
        /*0aa8*/ 	.word	0xffffffff


	//   ....[106]....
        /*0aac*/ 	.word	0xffffffff


	//   ....[107]....
        /*0ab0*/ 	.word	0xffffffff


	//   ....[108]....
        /*0ab4*/ 	.word	0xffffffff


	//   ....[109]....
        /*0ab8*/ 	.word	0xffffffff


	//   ....[110]....
        /*0abc*/ 	.word	0xffffffff


	//   ....[111]....
        /*0ac0*/ 	.word	0xffffffff


	//   ....[112]....
        /*0ac4*/ 	.word	0xffffffff


	//   ....[113]....
        /*0ac8*/ 	.word	0xffffffff


	//   ....[114]....
        /*0acc*/ 	.word	0xffffffff


	//   ....[115]....
        /*0ad0*/ 	.word	0xffffffff


	//   ....[116]....
        /*0ad4*/ 	.word	0xffffffff


	//   ....[117]....
        /*0ad8*/ 	.word	0xffffffff


	//   ....[118]....
        /*0adc*/ 	.word	0xffffffff


	//   ....[119]....
        /*0ae0*/ 	.word	0xffffffff


	//   ....[120]....
        /*0ae4*/ 	.word	0xffffffff


	//   ....[121]....
        /*0ae8*/ 	.word	0xffffffff


	//   ....[122]....
        /*0aec*/ 	.word	0xffffffff


	//   ....[123]....
        /*0af0*/ 	.word	0xffffffff


	//   ....[124]....
        /*0af4*/ 	.word	0xffffffff


	//   ....[125]....
        /*0af8*/ 	.word	0xffffffff


	//   ....[126]....
        /*0afc*/ 	.word	0xffffffff


	//   ....[127]....
        /*0b00*/ 	.word	0xffffffff


	//   ....[128]....
        /*0b04*/ 	.word	0xffffffff


	//   ....[129]....
        /*0b08*/ 	.word	0xffffffff


	//   ....[130]....
        /*0b0c*/ 	.word	0xffffffff


	//   ....[131]....
        /*0b10*/ 	.word	0xffffffff


	//   ....[132]....
        /*0b14*/ 	.word	0xffffffff


	//   ....[133]....
        /*0b18*/ 	.word	0xffffffff


	//   ....[134]....
        /*0b1c*/ 	.word	0xffffffff


	//   ....[135]....
        /*0b20*/ 	.word	0xffffffff


	//   ....[136]....
        /*0b24*/ 	.word	0xffffffff


	//   ....[137]....
        /*0b28*/ 	.word	0xffffffff


	//   ....[138]....
        /*0b2c*/ 	.word	0xffffffff


	//   ....[139]....
        /*0b30*/ 	.word	0xffffffff


	//   ....[140]....
        /*0b34*/ 	.word	0xffffffff


	//   ....[141]....
        /*0b38*/ 	.word	0xffffffff


	//   ....[142]....
        /*0b3c*/ 	.word	0xffffffff


	//   ....[143]....
        /*0b40*/ 	.word	0xffffffff


	//   ....[144]....
        /*0b44*/ 	.word	0xffffffff


	//   ....[145]....
        /*0b48*/ 	.word	0xffffffff


	//   ....[146]....
        /*0b4c*/ 	.word	0xffffffff


	//   ....[147]....
        /*0b50*/ 	.word	0xffffffff


	//   ....[148]....
        /*0b54*/ 	.word	0xffffffff


	//   ....[149]....
        /*0b58*/ 	.word	0xffffffff


	//   ....[150]....
        /*0b5c*/ 	.word	0xffffffff


	//   ....[151]....
        /*0b60*/ 	.word	0xffffffff


	//   ....[152]....
        /*0b64*/ 	.word	0xffffffff


	//   ....[153]....
        /*0b68*/ 	.word	0xffffffff


	//   ....[154]....
        /*0b6c*/ 	.word	0xffffffff


	//   ....[155]....
        /*0b70*/ 	.word	0xffffffff


	//   ....[156]....
        /*0b74*/ 	.word	0xffffffff


	//   ....[157]....
        /*0b78*/ 	.word	0xffffffff


	//   ....[158]....
        /*0b7c*/ 	.word	0xffffffff


	//   ....[159]....
        /*0b80*/ 	.word	0xffffffff


	//   ....[160]....
        /*0b84*/ 	.word	0xffffffff


	//   ....[161]....
        /*0b88*/ 	.word	0xffffffff


	//   ....[162]....
        /*0b8c*/ 	.word	0xffffffff


	//   ....[163]....
        /*0b90*/ 	.word	0xffffffff


	//   ....[164]....
        /*0b94*/ 	.word	0xffffffff


	//   ....[165]....
        /*0b98*/ 	.word	0xffffffff


	//   ....[166]....
        /*0b9c*/ 	.word	0xffffffff


	//   ....[167]....
        /*0ba0*/ 	.word	0xffffffff


	//   ....[168]....
        /*0ba4*/ 	.word	0xffffffff


	//   ....[169]....
        /*0ba8*/ 	.word	0xffffffff


	//   ....[170]....
        /*0bac*/ 	.word	0xffffffff


	//   ....[171]....
        /*0bb0*/ 	.word	0xffffffff


	//   ....[172]....
        /*0bb4*/ 	.word	0xffffffff


	//   ....[173]....
        /*0bb8*/ 	.word	0xffffffff


	//   ....[174]....
        /*0bbc*/ 	.word	0xffffffff


	//   ....[175]....
        /*0bc0*/ 	.word	0xffffffff


	//----- nvinfo : EIATTR_COOP_GROUP_INSTR_OFFSETS
	.align		4
.L_648:
        /*0bc4*/ 	.byte	0x04, 0x28
        /*0bc6*/ 	.short	(.L_650 - .L_649)


	//   ....[0]....
.L_649:
        /*0bc8*/ 	.word	0x00000050


	//   ....[1]....
        /*0bcc*/ 	.word	0x00000200


	//   ....[2]....
        /*0bd0*/ 	.word	0x00000230


	//   ....[3]....
        /*0bd4*/ 	.word	0x00000260


	//   ....[4]....
        /*0bd8*/ 	.word	0x00000290


	//   ....[5]....
        /*0bdc*/ 	.word	0x000002c0


	//   ....[6]....
        /*0be0*/ 	.word	0x000002f0


	//   ....[7]....
        /*0be4*/ 	.word	0x00000460


	//   ....[8]....
        /*0be8*/ 	.word	0x000004a0


	//   ....[9]....
        /*0bec*/ 	.word	0x000004d0


	//   ....[10]....
        /*0bf0*/ 	.word	0x00000500


	//   ....[11]....
        /*0bf4*/ 	.word	0x00000530


	//   ....[12]....
        /*0bf8*/ 	.word	0x00000560


	//   ....[13]....
        /*0bfc*/ 	.word	0x000005f0


	//   ....[14]....
        /*0c00*/ 	.word	0x00000620


	//   ....[15]....
        /*0c04*/ 	.word	0x00000640


	//   ....[16]....
        /*0c08*/ 	.word	0x000006a0


	//   ....[17]....
        /*0c0c*/ 	.word	0x00002960


	//   ....[18]....
        /*0c10*/ 	.word	0x00002980


	//   ....[19]....
        /*0c14*/ 	.word	0x00002b50


	//   ....[20]....
        /*0c18*/ 	.word	0x00002b60


	//   ....[21]....
        /*0c1c*/ 	.word	0x00002d10


	//   ....[22]....
        /*0c20*/ 	.word	0x00002d30


	//   ....[23]....
        /*0c24*/ 	.word	0x00002ee0


	//   ....[24]....
        /*0c28*/ 	.word	0x00002ef0


	//   ....[25]....
        /*0c2c*/ 	.word	0x000034a0


	//   ....[26]....
        /*0c30*/ 	.word	0x000034d0


	//   ....[27]....
        /*0c34*/ 	.word	0x000034f0


	//   ....[28]....
        /*0c38*/ 	.word	0x00003500


	//   ....[29]....
        /*0c3c*/ 	.word	0x00003700


	//   ....[30]....
        /*0c40*/ 	.word	0x00003720


	//   ....[31]....
        /*0c44*/ 	.word	0x00003870


	//   ....[32]....
        /*0c48*/ 	.word	0x000039f0


	//   ....[33]....
        /*0c4c*/ 	.word	0x00004e10


	//   ....[34]....
        /*0c50*/ 	.word	0x00004e30


	//   ....[35]....
        /*0c54*/ 	.word	0x00004f00


	//   ....[36]....
        /*0c58*/ 	.word	0x00004f60


	//   ....[37]....
        /*0c5c*/ 	.word	0x00005670


	//   ....[38]....
        /*0c60*/ 	.word	0x00005680


	//   ....[39]....
        /*0c64*/ 	.word	0x000056b0


	//   ....[40]....
        /*0c68*/ 	.word	0x000056c0


	//   ....[41]....
        /*0c6c*/ 	.word	0x00006fa0


	//   ....[42]....
        /*0c70*/ 	.word	0x00006fb0


	//   ....[43]....
        /*0c74*/ 	.word	0x00006ff0


	//   ....[44]....
        /*0c78*/ 	.word	0x00007000


	//   ....[45]....
        /*0c7c*/ 	.word	0x000085d0


	//   ....[46]....
        /*0c80*/ 	.word	0x000085f0


	//   ....[47]....
        /*0c84*/ 	.word	0x00008700


	//   ....[48]....
        /*0c88*/ 	.word	0x00008720


	//   ....[49]....
        /*0c8c*/ 	.word	0x00008a90


	//   ....[50]....
        /*0c90*/ 	.word	0x00008ab0


	//   ....[51]....
        /*0c94*/ 	.word	0x00008ad0


	//   ....[52]....
        /*0c98*/ 	.word	0x00008af0


	//   ....[53]....
        /*0c9c*/ 	.word	0x0000a730


	//   ....[54]....
        /*0ca0*/ 	.word	0x0000a760


	//   ....[55]....
        /*0ca4*/ 	.word	0x0000a780


	//   ....[56]....
        /*0ca8*/ 	.word	0x0000a790


	//   ....[57]....
        /*0cac*/ 	.word	0x0000c030


	//   ....[58]....
        /*0cb0*/ 	.word	0x0000c040


	//   ....[59]....
        /*0cb4*/ 	.word	0x0000c060


	//   ....[60]....
        /*0cb8*/ 	.word	0x0000c080


	//   ....[61]....
        /*0cbc*/ 	.word	0x0000c430


	//   ....[62]....
        /*0cc0*/ 	.word	0x0000c450


	//   ....[63]....
        /*0cc4*/ 	.word	0x0000c610


	//   ....[64]....
        /*0cc8*/ 	.word	0x0000c620


	//   ....[65]....
        /*0ccc*/ 	.word	0x0000c7d0


	//   ....[66]....
        /*0cd0*/ 	.word	0x0000c7f0


	//   ....[67]....
        /*0cd4*/ 	.word	0x0000c9a0


	//   ....[68]....
        /*0cd8*/ 	.word	0x0000c9b0


	//   ....[69]....
        /*0cdc*/ 	.word	0x0000cd50


	//   ....[70]....
        /*0ce0*/ 	.word	0x0000cd70


	//   ....[71]....
        /*0ce4*/ 	.word	0x0000d9c0


	//   ....[72]....
        /*0ce8*/ 	.word	0x0000d9d0


	//   ....[73]....
        /*0cec*/ 	.word	0x0000ee70


	//   ....[74]....
        /*0cf0*/ 	.word	0x0000ee90


	//   ....[75]....
        /*0cf4*/ 	.word	0x0000f060


	//   ....[76]....
        /*0cf8*/ 	.word	0x0000f070


	//   ....[77]....
        /*0cfc*/ 	.word	0x0000f220


	//   ....[78]....
        /*0d00*/ 	.word	0x0000f240


	//   ....[79]....
        /*0d04*/ 	.word	0x0000f3f0


	//   ....[80]....
        /*0d08*/ 	.word	0x0000f400


	//   ....[81]....
        /*0d0c*/ 	.word	0x0000f670


	//   ....[82]....
        /*0d10*/ 	.word	0x0000f690


	//   ....[83]....
        /*0d14*/ 	.word	0x0000f7c0


	//   ....[84]....
        /*0d18*/ 	.word	0x0000f800


	//   ....[85]....
        /*0d1c*/ 	.word	0x0000f830


	//   ....[86]....
        /*0d20*/ 	.word	0x0000f860


	//   ....[87]....
        /*0d24*/ 	.word	0x0000f890


	//   ....[88]....
        /*0d28*/ 	.word	0x0000f8c0


	//   ....[89]....
        /*0d2c*/ 	.word	0x0000fa20


	//   ....[90]....
        /*0d30*/ 	.word	0x0000fa60


	//   ....[91]....
        /*0d34*/ 	.word	0x0000fa90


	//   ....[92]....
        /*0d38*/ 	.word	0x0000fac0


	//   ....[93]....
        /*0d3c*/ 	.word	0x0000faf0


	//   ....[94]....
        /*0d40*/ 	.word	0x0000fb20


	//   ....[95]....
        /*0d44*/ 	.word	0x0000fbb0


	//   ....[96]....
        /*0d48*/ 	.word	0x0000fbe0


	//   ....[97]....
        /*0d4c*/ 	.word	0x0000fbf0


	//   ....[98]....
        /*0d50*/ 	.word	0x0000fc50


	//   ....[99]....
        /*0d54*/ 	.word	0x00010230


	//   ....[100]....
        /*0d58*/ 	.word	0x00010290


	//   ....[101]....
        /*0d5c*/ 	.word	0x000102e0


	//   ....[102]....
        /*0d60*/ 	.word	0x00010330


	//   ....[103]....
        /*0d64*/ 	.word	0x00010380


	//   ....[104]....
        /*0d68*/ 	.word	0x000103f0


	//   ....[105]....
        /*0d6c*/ 	.word	0x00010440


	//   ....[106]....
        /*0d70*/ 	.word	0x000104a0


	//   ....[107]....
        /*0d74*/ 	.word	0x00010510


	//   ....[108]....
        /*0d78*/ 	.word	0x00010570


	//   ....[109]....
        /*0d7c*/ 	.word	0x000105e0


	//   ....[110]....
        /*0d80*/ 	.word	0x00010650


	//   ....[111]....
        /*0d84*/ 	.word	0x000106c0


	//   ....[112]....
        /*0d88*/ 	.word	0x00010720


	//   ....[113]....
        /*0d8c*/ 	.word	0x00010790


	//   ....[114]....
        /*0d90*/ 	.word	0x00010800


	//   ....[115]....
        /*0d94*/ 	.word	0x00010870


	//   ....[116]....
        /*0d98*/ 	.word	0x000108d0


	//   ....[117]....
        /*0d9c*/ 	.word	0x00010940


	//   ....[118]....
        /*0da0*/ 	.word	0x000109b0


	//   ....[119]....
        /*0da4*/ 	.word	0x00010b50


	//   ....[120]....
        /*0da8*/ 	.word	0x00010bb0


	//   ....[121]....
        /*0dac*/ 	.word	0x00010c00


	//   ....[122]....
        /*0db0*/ 	.word	0x00010c40


	//   ....[123]....
        /*0db4*/ 	.word	0x00010c90


	//   ....[124]....
        /*0db8*/ 	.word	0x00010ce0


	//   ....[125]....
        /*0dbc*/ 	.word	0x00010d50


	//   ....[126]....
        /*0dc0*/ 	.word	0x00010dc0


	//   ....[127]....
        /*0dc4*/ 	.word	0x00010e30


	//   ....[128]....
        /*0dc8*/ 	.word	0x00010fb0


	//   ....[129]....
        /*0dcc*/ 	.word	0x00011010


	//   ....[130]....
        /*0dd0*/ 	.word	0x00011060


	//   ....[131]....
        /*0dd4*/ 	.word	0x000110a0


	//   ....[132]....
        /*0dd8*/ 	.word	0x000110f0


	//   ....[133]....
        /*0ddc*/ 	.word	0x00011130


	//   ....[134]....
        /*0de0*/ 	.word	0x00011180


	//   ....[135]....
        /*0de4*/ 	.word	0x000111d0


	//   ....[136]....
        /*0de8*/ 	.word	0x00011220


	//   ....[137]....
        /*0dec*/ 	.word	0x00011260


	//   ....[138]....
        /*0df0*/ 	.word	0x000112d0


	//   ....[139]....
        /*0df4*/ 	.word	0x00011340


	//   ....[140]....
        /*0df8*/ 	.word	0x000113b0


	//   ....[141]....
        /*0dfc*/ 	.word	0x00011410


	//   ....[142]....
        /*0e00*/ 	.word	0x00011480


	//   ....[143]....
        /*0e04*/ 	.word	0x000114f0


	//   ....[144]....
        /*0e08*/ 	.word	0x00011560


	//   ....[145]....
        /*0e0c*/ 	.word	0x000115c0


	//   ....[146]....
        /*0e10*/ 	.word	0x00011630


	//   ....[147]....
        /*0e14*/ 	.word	0x000116a0


	//   ....[148]....
        /*0e18*/ 	.word	0x00011710


	//   ....[149]....
        /*0e1c*/ 	.word	0x00011770


	//   ....[150]....
        /*0e20*/ 	.word	0x000117e0


	//   ....[151]....
        /*0e24*/ 	.word	0x00011850


	//   ....[152]....
        /*0e28*/ 	.word	0x000118c0


	//   ....[153]....
        /*0e2c*/ 	.word	0x00011920


	//   ....[154]....
        /*0e30*/ 	.word	0x00011990


	//   ....[155]....
        /*0e34*/ 	.word	0x00011a00


	//   ....[156]....
        /*0e38*/ 	.word	0x00011a70


	//   ....[157]....
        /*0e3c*/ 	.word	0x00011ad0


	//   ....[158]....
        /*0e40*/ 	.word	0x00011b40


	//   ....[159]....
        /*0e44*/ 	.word	0x00011bb0


	//   ....[160]....
        /*0e48*/ 	.word	0x00011c00


	//   ....[161]....
        /*0e4c*/ 	.word	0x00011c40


	//   ....[162]....
        /*0e50*/ 	.word	0x00011c90


	//   ....[163]....
        /*0e54*/ 	.word	0x00011ce0


	//   ....[164]....
        /*0e58*/ 	.word	0x00011d30


	//   ....[165]....
        /*0e5c*/ 	.word	0x00011da0


	//   ....[166]....
        /*0e60*/ 	.word	0x00011df0


	//   ....[167]....
        /*0e64*/ 	.word	0x00011e40


	//   ....[168]....
        /*0e68*/ 	.word	0x00011e90


	//   ....[169]....
        /*0e6c*/ 	.word	0x00011ee0


	//   ....[170]....
        /*0e70*/ 	.word	0x00011f30


	//   ....[171]....
        /*0e74*/ 	.word	0x00011fa0


	//   ....[172]....
        /*0e78*/ 	.word	0x00011ff0


	//   ....[173]....
        /*0e7c*/ 	.word	0x00012050


	//   ....[174]....
        /*0e80*/ 	.word	0x000120b0


	//   ....[175]....
        /*0e84*/ 	.word	0x00012120


	//----- nvinfo : EIATTR_EXIT_INSTR_OFFSETS
	.align		4
.L_650:
        /*0e88*/ 	.byte	0x04, 0x1c
        /*0e8a*/ 	.short	(.L_652 - .L_651)


	//   ....[0]....
.L_651:
        /*0e8c*/ 	.word	0x00000c10


	//   ....[1]....
        /*0e90*/ 	.word	0x000101f0


	//----- nvinfo : EIATTR_MAX_THREADS
	.align		4
.L_652:
        /*0e94*/ 	.byte	0x04, 0x05
        /*0e96*/ 	.short	(.L_654 - .L_653)
.L_653:
        /*0e98*/ 	.word	0x00000100
        /*0e9c*/ 	.word	0x00000001
        /*0ea0*/ 	.word	0x00000001


	//----- nvinfo : EIATTR_CRS_STACK_SIZE
	.align		4
.L_654:
        /*0ea4*/ 	.byte	0x04, 0x1e
        /*0ea6*/ 	.short	(.L_656 - .L_655)
.L_655:
        /*0ea8*/ 	.word	0x00000000
.L_656:


//--------------------- .nv.info._ZN7cutlass13device_kernelIN5flash19enable_sm80_to_sm89INS1_16FlashAttnFwdSm80INS1_25CollectiveMainloopFwdSm80ILi8ELi1ELb0EN4cute5tupleIJNS5_1CILi128EEENS7_ILi48EEENS7_ILi256EEEEEELi256ENS_6half_tEfNS_4arch4Sm80ELb0ELb0ELb1ELb1ELb1ELb1ELb1ELb1EEENS1_21CollectiveEpilogueFwdINS6_IJS8_SA_S9_EEENS6_IJNS7_ILi1EEESI_SI_EEESC_SE_Li256ELb1ELb1ELb1ELb0EEENS1_36VarlenDynamicPersistentTileSchedulerILi128ELi48ELi256ELi256ELb1ELb1ELb0ELb0ELb1ELb1EEEEEEEEEvNT_6ParamsE --------------------------
	.section	.nv.info._ZN7cutlass13device_kernelIN5flash19enable_sm80_to_sm89INS1_16FlashAttnFwdSm80INS1_25CollectiveMainloopFwdSm80ILi8ELi1ELb0EN4cute5tupleIJNS5_1CILi128EEENS7_ILi48EEENS7_ILi256EEEEEELi256ENS_6half_tEfNS_4arch4Sm80ELb0ELb0ELb1ELb1ELb1ELb1ELb1ELb1EEENS1_21CollectiveEpilogueFwdINS6_IJS8_SA_S9_EEENS6_IJNS7_ILi1EEESI_SI_EEESC_SE_Li256ELb1ELb1ELb1ELb0EEENS1_36VarlenDynamicPersistentTileSchedulerILi128ELi48ELi256ELi256ELb1ELb1ELb0ELb0ELb1ELb1EEEEEEEEEvNT_6ParamsE,"",@"SHT_CUDA_INFO"
	.sectionflags	@""
	.align	4


	//----- nvinfo : EIATTR_CUDA_API_VERSION
	.align		4
        /*0000*/ 	.byte	0x04, 0x37
        /*0002*/ 	.short	(.L_658 - .L_657)
.L_657:
        /*0004*/ 	.word	0x00000082


	//----- nvinfo : EIATTR_SW2861232_WAR
	.align		4
.L_658:
        /*0008*/ 	.byte	0x01, 0x35
	.zero		2


	//----- nvinfo : EIATTR_PARAM_CBANK
	.align		4
        /*000c*/ 	.byte	0x04, 0x0a
        /*000e*/ 	.short	(.L_660 - .L_659)
	.align		4
.L_659:
        /*0010*/ 	.word	index@(.nv.constant0._ZN7cutlass13device_kernelIN5flash19enable_sm80_to_sm89INS1_16FlashAttnFwdSm80INS1_25CollectiveMainloopFwdSm80ILi8ELi1ELb0EN4cute5tupleIJNS5_1CILi128EEENS7_ILi48EEENS7_ILi256EEEEEELi256ENS_6half_tEfNS_4arch4Sm80ELb0ELb0ELb1ELb1ELb1ELb1ELb1ELb1EEENS1_21CollectiveEpilogueFwdINS6_IJS8_SA_S9_EEENS6_IJNS7_ILi1EEESI_SI_EEESC_SE_Li256ELb1ELb1ELb1ELb0EEENS1_36VarlenDynamicPersistentTileSchedulerILi128ELi48ELi256ELi256ELb1ELb1ELb0ELb0ELb1ELb1EEEEEEEEEvNT_6ParamsE)
        /*0014*/ 	.short	0x0160
        /*0016*/ 	.short	0x0438


	//----- nvinfo : EIATTR_CBANK_PARAM_SIZE
	.align		4
.L_660:
        /*0018*/ 	.byte	0x03, 0x19
        /*001a*/ 	.short	0x0438


	//----- nvinfo : EIATTR_KPARAM_INFO
	.align		4
        /*001c*/ 	.byte	0x04, 0x17
        /*001e*/ 	.short	(.L_662 - .L_661)
.L_661:
        /*0020*/ 	.word	0x00000000
        /*0024*/ 	.short	0x0000
        /*0026*/ 	.short	0x0000
        /*0028*/ 	.byte	0x00, 0xf0, 0xe1, 0x10


	//----- nvinfo : EIATTR_MAXREG_COUNT
	.align		4
.L_662:
        /*002c*/ 	.byte	0x03, 0x1b
        /*002e*/ 	.short	0x00ff


	//----- nvinfo : EIATTR_NUM_BARRIERS
	.align		4
        /*0030*/ 	.byte	0x02, 0x4c
        /*0032*/ 	.byte	0x06
	.zero		1


	//----- nvinfo : EIATTR_ANNOTATIONS
	.align		4
        /*0034*/ 	.byte	0x04, 0x55
        /*0036*/ 	.short	(.L_664 - .L_663)


	//   ....[0]....
.L_663:
        /* <DEDUP_REMOVED lines=159> */


	//----- nvinfo : EIATTR_MERCURY_ISA_VERSION
	.align		4
.L_664:
        /*0a18*/ 	.byte	0x03, 0x5f
        /*0a1a*/ 	.short	0x0000


	//----- nvinfo : EIATTR_INT_WARP_WIDE_INSTR_OFFSETS
	.align		4
        /*0a1c*/ 	.byte	0x04, 0x31
        /*0a1e*/ 	.short	(.L_666 - .L_665)


	//   ....[0]....
.L_665:
        /*0a20*/ 	.word	0x00017690


	//   ....[1]....
        /*0a24*/ 	.word	0x00017700


	//----- nvinfo : EIATTR_COOP_GROUP_MASK_REGIDS
	.align		4
.L_666:
        /*0a28*/ 	.byte	0x04, 0x29
        /*0a2a*/ 	.short	(.L_668 - .L_667)


	//   ....[0]....
.L_667:
        /*0a2c*/ 	.word	0xffffffff


	//   ....[1]....
        /*0a30*/ 	.word	0xffffffff


	//   ....[2]....
        /*0a34*/ 	.word	0xffffffff


	//   ....[3]....
        /*0a38*/ 	.word	0xffffffff


	//   ....[4]....
        /*0a3c*/ 	.word	0xffffffff


	//   ....[5]....
        /*0a40*/ 	.word	0xffffffff


	//   ....[6]....
        /*0a44*/ 	.word	0xffffffff


	//   ....[7]....
        /*0a48*/ 	.word	0xffffffff


	//   ....[8]....
        /*0a4c*/ 	.word	0xffffffff


	//   ....[9]....
        /*0a50*/ 	.word	0xffffffff


	//   ....[10]....
        /*0a54*/ 	.word	0xffffffff


	//   ....[11]....
        /*0a58*/ 	.word	0xffffffff


	//   ....[12]....
        /*0a5c*/ 	.word	0xffffffff


	//   ....[13]....
        /*0a60*/ 	.word	0xffffffff


	//   ....[14]....
        /*0a64*/ 	.word	0xffffffff


	//   ....[15]....
        /*0a68*/ 	.word	0xffffffff


	//   ....[16]....
        /*0a6c*/ 	.word	0xffffffff


	//   ....[17]....
        /*0a70*/ 	.word	0xffffffff


	//   ....[18]....
        /*0a74*/ 	.word	0xffffffff


	//   ....[19]....
        /*0a78*/ 	.word	0xffffffff


	//   ....[20]....
        /*0a7c*/ 	.word	0xffffffff


	//   ....[21]....
        /*0a80*/ 	.word	0xffffffff


	//   ....[22]....
        /*0a84*/ 	.word	0xffffffff


	//   ....[23]....
        /*0a88*/ 	.word	0xffffffff


	//   ....[24]....
        /*0a8c*/ 	.word	0xffffffff


	//   ....[25]....
        /*0a90*/ 	.word	0xffffffff


	//   ....[26]....
        /*0a94*/ 	.word	0xffffffff


	//   ....[27]....
        /*0a98*/ 	.word	0xffffffff


	//   ....[28]....
        /*0a9c*/ 	.word	0xffffffff


	//   ....[29]....
        /*0aa0*/ 	.word	0xffffffff


	//   ....[30]....
        /*0aa4*/ 	.word	0xffffffff


	//   ....[31]....
        /*0aa8*/ 	.word	0xffffffff


	//   ....[32]....
        /*0aac*/ 	.word	0xffffffff


	//   ....[33]....
        /*0ab0*/ 	.word	0xffffffff


	//   ....[34]....
        /*0ab4*/ 	.word	0xffffffff


	//   ....[35]....
        /*0ab8*/ 	.word	0xffffffff


	//   ....[36]....
        /*0abc*/ 	.word	0xffffffff


	//   ....[37]....
        /*0ac0*/ 	.word	0xffffffff


	//   ....[38]....
        /*0ac4*/ 	.word	0xffffffff


	//   ....[39]....
        /*0ac8*/ 	.word	0xffffffff


	//   ....[40]....
        /*0acc*/ 	.word	0xffffffff


	//   ....[41]....
        /*0ad0*/ 	.word	0xffffffff


	//   ....[42]....
        /*0ad4*/ 	.word	0xffffffff


	//   ....[43]....
        /*0ad8*/ 	.word	0xffffffff


	//   ....[44]....
        /*0adc*/ 	.word	0xffffffff


	//   ....[45]....
        /*0ae0*/ 	.word	0xffffffff


	//   ....[46]....
        /*0ae4*/ 	.word	0xffffffff


	//   ....[47]....
        /*0ae8*/ 	.word	0xffffffff


	//   ....[48]....
        /*0aec*/ 	.word	0xffffffff


	//   ....[49]....
        /*0af0*/ 	.word	0xffffffff


	//   ....[50]....
        /*0af4*/ 	.word	0xffffffff


	//   ....[51]....
        /*0af8*/ 	.word	0xffffffff


	//   ....[52]....
        /*0afc*/ 	.word	0xffffffff


	//   ....[53]....
        /*0b00*/ 	.word	0xffffffff


	//   ....[54]....
        /*0b04*/ 	.word	0xffffffff


	//   ....[55]....
        /*0b08*/ 	.word	0xffffffff


	//   ....[56]....
        /*0b0c*/ 	.word	0xffffffff


	//   ....[57]....
        /*0b10*/ 	.word	0xffffffff


	//   ....[58]....
        /*0b14*/ 	.word	0xffffffff


	//   ....[59]....
        /*0b18*/ 	.word	0xffffffff


	//   ....[60]....
        /*0b1c*/ 	.word	0xffffffff


	//   ....[61]....
        /*0b20*/ 	.word	0xffffffff


	//   ....[62]....
        /*0b24*/ 	.word	0xffffffff


	//   ....[63]....
        /*0b28*/ 	.word	0xffffffff


	//   ....[64]....
        /*0b2c*/ 	.word	0xffffffff


	//   ....[65]....
        /*0b30*/ 	.word	0xffffffff


	//   ....[66]....
        /*0b34*/ 	.word	0xffffffff


	//   ....[67]....
        /*0b38*/ 	.word	0xffffffff


	//   ....[68]....
        /*0b3c*/ 	.word	0xffffffff


	//   ....[69]....
        /*0b40*/ 	.word	0xffffffff


	//   ....[70]....
        /*0b44*/ 	.word	0xffffffff


	//   ....[71]....
        /*0b48*/ 	.word	0xffffffff


	//   ....[72]....
        /*0b4c*/ 	.word	0xffffffff


	//   ....[73]....
        /*0b50*/ 	.word	0xffffffff


	//   ....[74]....
        /*0b54*/ 	.word	0xffffffff


	//   ....[75]....
        /*0b58*/ 	.word	0xffffffff


	//   ....[76]....
        /*0b5c*/ 	.word	0xffffffff


	//   ....[77]....
        /*0b60*/ 	.word	0xffffffff


	//   ....[78]....
        /*0b64*/ 	.word	0xffffffff


	//   ....[79]....
        /*0b68*/ 	.word	0xffffffff


	//   ....[80]....
        /*0b6c*/ 	.word	0xffffffff


	//   ....[81]....
        /*0b70*/ 	.word	0xffffffff


	//   ....[82]....
        /*0b74*/ 	.word	0xffffffff


	//   ....[83]....
        /*0b78*/ 	.word	0xffffffff


	//   ....[84]....
        /*0b7c*/ 	.word	0xffffffff


	//   ....[85]....
        /*0b80*/ 	.word	0xffffffff


	//   ....[86]....
        /*0b84*/ 	.word	0xffffffff


	//   ....[87]....
        /*0b88*/ 	.word	0xffffffff


	//   ....[88]....
        /*0b8c*/ 	.word	0xffffffff


	//   ....[89]....
        /*0b90*/ 	.word	0xffffffff


	//   ....[90]....
        /*0b94*/ 	.word	0xffffffff


	//   ....[91]....
        /*0b98*/ 	.word	0xffffffff


	//   ....[92]....
        /*0b9c*/ 	.word	0xffffffff


	//   ....[93]....
        /*0ba0*/ 	.word	0xffffffff


	//   ....[94]....
        /*0ba4*/ 	.word	0xffffffff


	//   ....[95]....
        /*0ba8*/ 	.word	0xffffffff


	//   ....[96]....
        /*0bac*/ 	.word	0xffffffff


	//   ....[97]....
        /*0bb0*/ 	.word	0xffffffff


	//   ....[98]....
        /*0bb4*/ 	.word	0xffffffff


	//   ....[99]....
        /*0bb8*/ 	.word	0xffffffff


	//   ....[100]....
        /*0bbc*/ 	.word	0xffffffff


	//   ....[101]....
        /*0bc0*/ 	.word	0xffffffff


	//   ....[102]....
        /*0bc4*/ 	.word	0xffffffff


	//   ....[103]....
        /*0bc8*/ 	.word	0xffffffff


	//   ....[104]....
        /*0bcc*/ 	.word	0xffffffff


	//   ....[105]....
        /*0bd0*/ 	.word	0xffffffff


	//   ....[106]....
        /*0bd4*/ 	.word	0xffffffff


	//   ....[107]....
        /*0bd8*/ 	.word	0xffffffff


	//   ....[108]....
        /*0bdc*/ 	.word	0xffffffff


	//   ....[109]....
        /*0be0*/ 	.word	0xffffffff


	//   ....[110]....
        /*0be4*/ 	.word	0xffffffff


	//   ....[111]....
        /*0be8*/ 	.word	0xffffffff


	//   ....[112]....
        /*0bec*/ 	.word	0xffffffff


	//   ....[113]....
        /*0bf0*/ 	.word	0xffffffff


	//   ....[114]....
        /*0bf4*/ 	.word	0xffffffff


	//   ....[115]....
        /*0bf8*/ 	.word	0xffffffff


	//   ....[116]....
        /*0bfc*/ 	.word	0xffffffff


	//   ....[117]....
        /*0c00*/ 	.word	0xffffffff


	//   ....[118]....
        /*0c04*/ 	.word	0xffffffff


	//   ....[119]....
        /*0c08*/ 	.word	0xffffffff


	//   ....[120]....
        /*0c0c*/ 	.word	0xffffffff


	//   ....[121]....
        /*0c10*/ 	.word	0xffffffff


	//   ....[122]....
        /*0c14*/ 	.word	0xffffffff


	//   ....[123]....
        /*0c18*/ 	.word	0xffffffff


	//   ....[124]....
        /*0c1c*/ 	.word	0xffffffff


	//   ....[125]....
        /*0c20*/ 	.word	0xffffffff


	//   ....[126]....
        /*0c24*/ 	.word	0xffffffff


	//   ....[127]....
        /*0c28*/ 	.word	0xffffffff


	//   ....[128]....
        /*0c2c*/ 	.word	0xffffffff


	//   ....[129]....
        /*0c30*/ 	.word	0xffffffff


	//   ....[130]....
        /*0c34*/ 	.word	0xffffffff


	//   ....[131]....
        /*0c38*/ 	.word	0xffffffff


	//   ....[132]....
        /*0c3c*/ 	.word	0xffffffff


	//   ....[133]....
        /*0c40*/ 	.word	0xffffffff


	//   ....[134]....
        /*0c44*/ 	.word	0xffffffff


	//   ....[135]....
        /*0c48*/ 	.word	0xffffffff


	//   ....[136]....
        /*0c4c*/ 	.word	0xffffffff


	//   ....[137]....
        /*0c50*/ 	.word	0xffffffff


	//   ....[138]....
        /*0c54*/ 	.word	0xffffffff


	//   ....[139]....
        /*0c58*/ 	.word	0xffffffff


	//   ....[140]....
        /*0c5c*/ 	.word	0xffffffff


	//   ....[141]....
        /*0c60*/ 	.word	0xffffffff


	//   ....[142]....
        /*0c64*/ 	.word	0xffffffff


	//   ....[143]....
        /*0c68*/ 	.word	0xffffffff


	//   ....[144]....
        /*0c6c*/ 	.word	0xffffffff


	//   ....[145]....
        /*0c70*/ 	.word	0xffffffff


	//   ....[146]....
        /*0c74*/ 	.word	0xffffffff


	//   ....[147]....
        /*0c78*/ 	.word	0xffffffff


	//   ....[148]....
        /*0c7c*/ 	.word	0xffffffff


	//   ....[149]....
        /*0c80*/ 	.word	0xffffffff


	//   ....[150]....
        /*0c84*/ 	.word	0xffffffff


	//   ....[151]....
        /*0c88*/ 	.word	0xffffffff


	//   ....[152]....
        /*0c8c*/ 	.word	0xffffffff


	//   ....[153]....
        /*0c90*/ 	.word	0xffffffff


	//   ....[154]....
        /*0c94*/ 	.word	0xffffffff


	//   ....[155]....
        /*0c98*/ 	.word	0xffffffff


	//   ....[156]....
        /*0c9c*/ 	.word	0xffffffff


	//   ....[157]....
        /*0ca0*/ 	.word	0xffffffff


	//   ....[158]....
        /*0ca4*/ 	.word	0xffffffff


	//   ....[159]....
        /*0ca8*/ 	.word	0xffffffff


	//   ....[160]....
        /*0cac*/ 	.word	0xffffffff


	//   ....[161]....
        /*0cb0*/ 	.word	0xffffffff


	//   ....[162]....
        /*0cb4*/ 	.word	0xffffffff


	//   ....[163]....
        /*0cb8*/ 	.word	0xffffffff


	//   ....[164]....
        /*0cbc*/ 	.word	0xffffffff


	//   ....[165]....
        /*0cc0*/ 	.word	0xffffffff


	//   ....[166]....
        /*0cc4*/ 	.word	0xffffffff


	//   ....[167]....
        /*0cc8*/ 	.word	0xffffffff


	//   ....[168]....
        /*0ccc*/ 	.word	0xffffffff


	//   ....[169]....
        /*0cd0*/ 	.word	0xffffffff


	//   ....[170]....
        /*0cd4*/ 	.word	0xffffffff


	//   ....[171]....
        /*0cd8*/ 	.word	0xffffffff


	//   ....[172]....
        /*0cdc*/ 	.word	0xffffffff


	//   ....[173]....
        /*0ce0*/ 	.word	0xffffffff


	//   ....[174]....
        /*0ce4*/ 	.word	0xffffffff


	//   ....[175]....
        /*0ce8*/ 	.word	0xffffffff


	//   ....[176]....
        /*0cec*/ 	.word	0xffffffff


	//   ....[177]....
        /*0cf0*/ 	.word	0xffffffff


	//   ....[178]....
        /*0cf4*/ 	.word	0xffffffff


	//   ....[179]....
        /*0cf8*/ 	.word	0xffffffff


	//   ....[180]....
        /*0cfc*/ 	.word	0xffffffff


	//   ....[181]....
        /*0d00*/ 	.word	0xffffffff


	//   ....[182]....
        /*0d04*/ 	.word	0xffffffff


	//   ....[183]....
        /*0d08*/ 	.word	0xffffffff


	//   ....[184]....
        /*0d0c*/ 	.word	0xffffffff


	//   ....[185]....
        /*0d10*/ 	.word	0xffffffff


	//   ....[186]....
        /*0d14*/ 	.word	0xffffffff


	//   ....[187]....
        /*0d18*/ 	.word	0xffffffff


	//   ....[188]....
        /*0d1c*/ 	.word	0xffffffff


	//   ....[189]....
        /*0d20*/ 	.word	0xffffffff


	//   ....[190]....
        /*0d24*/ 	.word	0xffffffff


	//   ....[191]....
        /*0d28*/ 	.word	0xffffffff


	//   ....[192]....
        /*0d2c*/ 	.word	0xffffffff


	//   ....[193]....
        /*0d30*/ 	.word	0xffffffff


	//   ....[194]....
        /*0d34*/ 	.word	0xffffffff


	//   ....[195]....
        /*0d38*/ 	.word	0xffffffff


	//   ....[196]....
        /*0d3c*/ 	.word	0xffffffff


	//   ....[197]....
        /*0d40*/ 	.word	0xffffffff


	//   ....[198]....
        /*0d44*/ 	.word	0xffffffff


	//   ....[199]....
        /*0d48*/ 	.word	0xffffffff


	//   ....[200]....
        /*0d4c*/ 	.word	0xffffffff


	//   ....[201]....
        /*0d50*/ 	.word	0xffffffff


	//   ....[202]....
        /*0d54*/ 	.word	0xffffffff


	//   ....[203]....
        /*0d58*/ 	.word	0xffffffff


	//----- nvinfo : EIATTR_COOP_GROUP_INSTR_OFFSETS
	.align		4
.L_668:
        /*0d5c*/ 	.byte	0x04, 0x28
        /*0d5e*/ 	.short	(.L_670 - .L_669)


	//   ....[0]....
.L_669:
        /*0d60*/ 	.word	0x00000050


	//   ....[1]....
        /*0d64*/ 	.word	0x00000200


	//   ....[2]....
        /*0d68*/ 	.word	0x00000230


	//   ....[3]....
        /*0d6c*/ 	.word	0x00000260


	//   ....[4]....
        /*0d70*/ 	.word	0x00000290


	//   ....[5]....
        /*0d74*/ 	.word	0x000002c0


	//   ....[6]....
        /*0d78*/ 	.word	0x000002f0


	//   ....[7]....
        /*0d7c*/ 	.word	0x00000460


	//   ....[8]....
        /*0d80*/ 	.word	0x000004a0


	//   ....[9]....
        /*0d84*/ 	.word	0x000004d0


	//   ....[10]....
        /*0d88*/ 	.word	0x00000500


	//   ....[11]....
        /*0d8c*/ 	.word	0x00000530


	//   ....[12]....
        /*0d90*/ 	.word	0x00000560


	//   ....[13]....
        /*0d94*/ 	.word	0x000005f0


	//   ....[14]....
        /*0d98*/ 	.word	0x00000620


	//   ....[15]....
        /*0d9c*/ 	.word	0x00000640


	//   ....[16]....
        /*0da0*/ 	.word	0x000006a0


	//   ....[17]....
        /*0da4*/ 	.word	0x00003fd0


	//   ....[18]....
        /*0da8*/ 	.word	0x00004060


	//   ....[19]....
        /*0dac*/ 	.word	0x00005070


	//   ....[20]....
        /*0db0*/ 	.word	0x00005080


	//   ....[21]....
        /*0db4*/ 	.word	0x00006590


	//   ....[22]....
        /*0db8*/ 	.word	0x00006600


	//   ....[23]....
        /*0dbc*/ 	.word	0x000076a0


	//   ....[24]....
        /*0dc0*/ 	.word	0x000076b0


	//   ....[25]....
        /*0dc4*/ 	.word	0x00008650


	//   ....[26]....
        /*0dc8*/ 	.word	0x00008680


	//   ....[27]....
        /*0dcc*/ 	.word	0x00008840


	//   ....[28]....
        /*0dd0*/ 	.word	0x00008860


	//   ....[29]....
        /*0dd4*/ 	.word	0x00008c90


	//   ....[30]....
        /*0dd8*/ 	.word	0x00008d50


	//   ....[31]....
        /*0ddc*/ 	.word	0x00008ef0


	//   ....[32]....
        /*0de0*/ 	.word	0x00008f10


	//   ....[33]....
        /*0de4*/ 	.word	0x00009db0


	//   ....[34]....
        /*0de8*/ 	.word	0x00009dd0


	//   ....[35]....
        /*0dec*/ 	.word	0x00009f60


	//   ....[36]....
        /*0df0*/ 	.word	0x00009f70


	//   ....[37]....
        /*0df4*/ 	.word	0x0000a0e0


	//   ....[38]....
        /*0df8*/ 	.word	0x0000a100


	//   ....[39]....
        /*0dfc*/ 	.word	0x0000a270


	//   ....[40]....
        /*0e00*/ 	.word	0x0000a280


	//   ....[41]....
        /*0e04*/ 	.word	0x0000a6f0


	//   ....[42]....
        /*0e08*/ 	.word	0x0000a710


	//   ....[43]....
        /*0e0c*/ 	.word	0x0000a800


	//   ....[44]....
        /*0e10*/ 	.word	0x0000a810


	//   ....[45]....
        /*0e14*/ 	.word	0x0000aa70


	//   ....[46]....
        /*0e18*/ 	.word	0x0000aab0


	//   ....[47]....
        /*0e1c*/ 	.word	0x0000aaf0


	//   ....[48]....
        /*0e20*/ 	.word	0x0000ab20


	//   ....[49]....
        /*0e24*/ 	.word	0x0000dc60


	//   ....[50]....
        /*0e28*/ 	.word	0x0000dca0


	//   ....[51]....
        /*0e2c*/ 	.word	0x0000dce0


	//   ....[52]....
        /*0e30*/ 	.word	0x0000dd10


	//   ....[53]....
        /*0e34*/ 	.word	0x00011380


	//   ....[54]....
        /*0e38*/ 	.word	0x000113b0


	//   ....[55]....
        /*0e3c*/ 	.word	0x000115a0


	//   ....[56]....
        /*0e40*/ 	.word	0x000115b0


	//   ....[57]....
        /*0e44*/ 	.word	0x00012660


	//   ....[58]....
        /*0e48*/ 	.word	0x00012680


	//   ....[59]....
        /*0e4c*/ 	.word	0x000127e0


	//   ....[60]....
        /*0e50*/ 	.word	0x000127f0


	//   ....[61]....
        /*0e54*/ 	.word	0x00012d00


	//   ....[62]....
        /*0e58*/ 	.word	0x00012d30


	//   ....[63]....
        /*0e5c*/ 	.word	0x00012d40


	//   ....[64]....
        /*0e60*/ 	.word	0x00012d70


	//   ....[65]....
        /*0e64*/ 	.word	0x00013f10


	//   ....[66]....
        /*0e68*/ 	.word	0x00013f20


	//   ....[67]....
        /*0e6c*/ 	.word	0x00014060


	//   ....[68]....
        /*0e70*/ 	.word	0x00014070


	//   ....[69]....
        /*0e74*/ 	.word	0x000150b0


	//   ....[70]....
        /*0e78*/ 	.word	0x000150d0


	//   ....[71]....
        /*0e7c*/ 	.word	0x000151f0


	//   ....[72]....
        /*0e80*/ 	.word	0x00015200


	//   ....[73]....
        /*0e84*/ 	.word	0x000154b0


	//   ....[74]....
        /*0e88*/ 	.word	0x000154e0


	//   ....[75]....
        /*0e8c*/ 	.word	0x00015500


	//   ....[76]....
        /*0e90*/ 	.word	0x00015520


	//   ....[77]....
        /*0e94*/ 	.word	0x00016c80


	//   ....[78]....
        /*0e98*/ 	.word	0x00016ca0


	//   ....[79]....
        /*0e9c*/ 	.word	0x00016cc0


	//   ....[80]....
        /*0ea0*/ 	.word	0x00016ce0


	//   ....[81]....
        /*0ea4*/ 	.word	0x00018570


	//   ....[82]....
        /*0ea8*/ 	.word	0x00018590


	//   ....[83]....
        /*0eac*/ 	.word	0x000185b0


	//   ....[84]....
        /*0eb0*/ 	.word	0x000185d0


	//   ....[85]....
        /*0eb4*/ 	.word	0x00018970


	//   ....[86]....
        /*0eb8*/ 	.word	0x00018990


	//   ....[87]....
        /*0ebc*/ 	.word	0x00018af0


	//   ....[88]....
        /*0ec0*/ 	.word	0x00018b00


	//   ....[89]....
        /*0ec4*/ 	.word	0x00018c70


	//   ....[90]....
        /*0ec8*/ 	.word	0x00018c90


	//   ....[91]....
        /*0ecc*/ 	.word	0x00018e00


	//   ....[92]....
        /*0ed0*/ 	.word	0x00018e10


	//   ....[93]....
        /*0ed4*/ 	.word	0x000191b0


	//   ....[94]....
        /*0ed8*/ 	.word	0x000191d0


	//   ....[95]....
        /*0edc*/ 	.word	0x00019e10


	//   ....[96]....
        /*0ee0*/ 	.word	0x00019e20


	//   ....[97]....
        /*0ee4*/ 	.word	0x0001b2b0


	//   ....[98]....
        /*0ee8*/ 	.word	0x0001b2d0


	//   ....[99]....
        /*0eec*/ 	.word	0x0001b440


	//   ....[100]....
        /*0ef0*/ 	.word	0x0001b450


	//   ....[101]....
        /*0ef4*/ 	.word	0x0001b5c0


	//   ....[102]....
        /*0ef8*/ 	.word	0x0001b5e0


	//   ....[103]....
        /*0efc*/ 	.word	0x0001b750


	//   ....[104]....
        /*0f00*/ 	.word	0x0001b760


	//   ....[105]....
        /*0f04*/ 	.word	0x0001b990


	//   ....[106]....
        /*0f08*/ 	.word	0x0001b9b0


	//   ....[107]....
        /*0f0c*/ 	.word	0x0001bae0


	//   ....[108]....
        /*0f10*/ 	.word	0x0001bb20


	//   ....[109]....
        /*0f14*/ 	.word	0x0001bb50


	//   ....[110]....
        /*0f18*/ 	.word	0x0001bb80


	//   ....[111]....
        /*0f1c*/ 	.word	0x0001bbb0


	//   ....[112]....
        /*0f20*/ 	.word	0x0001bbe0


	//   ....[113]....
        /*0f24*/ 	.word	0x0001bd40


	//   ....[114]....
        /*0f28*/ 	.word	0x0001bd80


	//   ....[115]....
        /*0f2c*/ 	.word	0x0001bdb0


	//   ....[116]....
        /*0f30*/ 	.word	0x0001bde0


	//   ....[117]....
        /*0f34*/ 	.word	0x0001be10


	//   ....[118]....
        /*0f38*/ 	.word	0x0001be40


	//   ....[119]....
        /*0f3c*/ 	.word	0x0001bed0


	//   ....[120]....
        /*0f40*/ 	.word	0x0001bf00


	//   ....[121]....
        /*0f44*/ 	.word	0x0001bf10


	//   ....[122]....
        /*0f48*/ 	.word	0x0001bf70


	//   ....[123]....
        /*0f4c*/ 	.word	0x0001c560


	//   ....[124]....
        /*0f50*/ 	.word	0x0001c5c0


	//   ....[125]....
        /*0f54*/ 	.word	0x0001c620


	//   ....[126]....
        /*0f58*/ 	.word	0x0001c680


	//   ....[127]....
        /*0f5c*/ 	.word	0x0001c6e0


	//   ....[128]....
        /*0f60*/ 	.word	0x0001c750


	//   ....[129]....
        /*0f64*/ 	.word	0x0001c7a0


	//   ....[130]....
        /*0f68*/ 	.word	0x0001c800


	//   ....[131]....
        /*0f6c*/ 	.word	0x0001c870


	//   ....[132]....
        /*0f70*/ 	.word	0x0001c8d0


	//   ....[133]....
        /*0f74*/ 	.word	0x0001c940


	//   ....[134]....
        /*0f78*/ 	.word	0x0001c9b0


	//   ....[135]....
        /*0f7c*/ 	.word	0x0001ca20


	//   ....[136]....
        /*0f80*/ 	.word	0x0001ca80


	//   ....[137]....
        /*0f84*/ 	.word	0x0001caf0


	//   ....[138]....
        /*0f88*/ 	.word	0x0001cb60


	//   ....[139]....
        /*0f8c*/ 	.word	0x0001cbd0


	//   ....[140]....
        /*0f90*/ 	.word	0x0001cc30


	//   ....[141]....
        /*0f94*/ 	.word	0x0001cca0


	//   ....[142]....
        /*0f98*/ 	.word	0x0001cd00


	//   ....[143]....
        /*0f9c*/ 	.word	0x0001cd70


	//   ....[144]....
        /*0fa0*/ 	.word	0x0001cde0


	//   ....[145]....
        /*0fa4*/ 	.word	0x0001ce50


	//   ....[146]....
        /*0fa8*/ 	.word	0x0001ceb0


	//   ....[147]....
        /*0fac*/ 	.word	0x0001cf10


	//   ....[148]....
        /*0fb0*/ 	.word	0x0001cf70


	//   ....[149]....
        /*0fb4*/ 	.word	0x0001cfc0


	//   ....[150]....
        /*0fb8*/ 	.word	0x0001d010


	//   ....[151]....
        /*0fbc*/ 	.word	0x0001d080


	//   ....[152]....
        /*0fc0*/ 	.word	0x0001d0f0


	//   ....[153]....
        /*0fc4*/ 	.word	0x0001d150


	//   ....[154]....
        /*0fc8*/ 	.word	0x0001d1c0


	//   ....[155]....
        /*0fcc*/ 	.word	0x0001d230


	//   ....[156]....
        /*0fd0*/ 	.word	0x0001d2a0


	//   ....[157]....
        /*0fd4*/ 	.word	0x0001d300


	//   ....[158]....
        /*0fd8*/ 	.word	0x0001d350


	//   ....[159]....
        /*0fdc*/ 	.word	0x0001d3a0


	//   ....[160]....
        /*0fe0*/ 	.word	0x0001d3f0


	//   ....[161]....
        /*0fe4*/ 	.word	0x0001d430


	//   ....[162]....
        /*0fe8*/ 	.word	0x0001d490


	//   ....[163]....
        /*0fec*/ 	.word	0x0001d4d0


	//   ....[164]....
        /*0ff0*/ 	.word	0x0001d520


	//   ....[165]....
        /*0ff4*/ 	.word	0x0001d560


	//   ....[166]....
        /*0ff8*/ 	.word	0x0001d5d0


	//   ....[167]....
        /*0ffc*/ 	.word	0x0001d640


	//   ....[168]....
        /*1000*/ 	.word	0x0001d6b0


	//   ....[169]....
        /*1004*/ 	.word	0x0001d710


	//   ....[170]....
        /*1008*/ 	.word	0x0001d780


	//   ....[171]....
        /*100c*/ 	.word	0x0001d7f0


	//   ....[172]....
        /*1010*/ 	.word	0x0001d860


	//   ....[173]....
        /*1014*/ 	.word	0x0001d8c0


	//   ....[174]....
        /*1018*/ 	.word	0x0001d930


	//   ....[175]....
        /*101c*/ 	.word	0x0001d9a0


	//   ....[176]....
        /*1020*/ 	.word	0x0001da10


	//   ....[177]....
        /*1024*/ 	.word	0x0001da70


	//   ....[178]....
        /*1028*/ 	.word	0x0001dae0


	//   ....[179]....
        /*102c*/ 	.word	0x0001db50


	//   ....[180]....
        /*1030*/ 	.word	0x0001dbc0


	//   ....[181]....
        /*1034*/ 	.word	0x0001dc20


	//   ....[182]....
        /*1038*/ 	.word	0x0001dc90


	//   ....[183]....
        /*103c*/ 	.word	0x0001dd00


	//   ....[184]....
        /*1040*/ 	.word	0x0001dd70


	//   ....[185]....
        /*1044*/ 	.word	0x0001ddd0


	//   ....[186]....
        /*1048*/ 	.word	0x0001de40


	//   ....[187]....
        /*104c*/ 	.word	0x0001deb0


	//   ....[188]....
        /*1050*/ 	.word	0x0001df10


	//   ....[189]....
        /*1054*/ 	.word	0x0001df60


	//   ....[190]....
        /*1058*/ 	.word	0x0001dfc0


	//   ....[191]....
        /*105c*/ 	.word	0x0001e020


	//   ....[192]....
        /*1060*/ 	.word	0x0001e080


	//   ....[193]....
        /*1064*/ 	.word	0x0001e0f0


	//   ....[194]....
        /*1068*/ 	.word	0x0001e150


	//   ....[195]....
        /*106c*/ 	.word	0x0001e1b0


	//   ....[196]....
        /*1070*/ 	.word	0x0001e210


	//   ....[197]....
        /*1074*/ 	.word	0x0001e270


	//   ....[198]....
        /*1078*/ 	.word	0x0001e2d0


	//   ....[199]....
        /*107c*/ 	.word	0x0001e340


	//   ....[200]....
        /*1080*/ 	.word	0x0001e390


	//   ....[201]....
        /*1084*/ 	.word	0x0001e3f0


	//   ....[202]....
        /*1088*/ 	.word	0x0001e450


	//   ....[203]....
        /*108c*/ 	.word	0x0001e4c0


	//----- nvinfo : EIATTR_EXIT_INSTR_OFFSETS
	.align		4
.L_670:
        /*1090*/ 	.byte	0x04, 0x1c
        /*1092*/ 	.short	(.L_672 - .L_671)


	//   ....[0]....
.L_671:
        /*1094*/ 	.word	0x00000c10


	//   ....[1]....
        /*1098*/ 	.word	0x0001c520


	//----- nvinfo : EIATTR_MAX_THREADS
	.align		4
.L_672:
        /*109c*/ 	.byte	0x04, 0x05
        /*109e*/ 	.short	(.L_674 - .L_673)
.L_673:
        /*10a0*/ 	.word	0x00000100
        /*10a4*/ 	.word	0x00000001
        /*10a8*/ 	.word	0x00000001


	//----- nvinfo : EIATTR_CRS_STACK_SIZE
	.align		4
.L_674:
        /*10ac*/ 	.byte	0x04, 0x1e
        /*10ae*/ 	.short	(.L_676 - .L_675)
.L_675:
        /*10b0*/ 	.word	0x00000000
.L_676:


//--------------------- .nv.info._ZN7cutlass13device_kernelIN5flash19enable_sm80_to_sm89INS1_16FlashAttnFwdSm80INS1_25CollectiveMainloopFwdSm80ILi8ELi1ELb0EN4cute5tupleIJNS5_1CILi128EEENS7_ILi64EEENS7_ILi256EEEEEELi256ENS_6half_tEfNS_4arch4Sm80ELb0ELb1ELb1ELb0ELb1ELb0ELb1ELb1EEENS1_21CollectiveEpilogueFwdINS6_IJS8_SA_S9_EEENS6_IJNS7_ILi1EEESI_SI_EEESC_SE_Li256ELb0ELb1ELb1ELb0EEENS1_19SingleTileSchedulerILb0ELb1ELb1ELi128EEEEEEEEEvNT_6ParamsE --------------------------
	.section	.nv.info._ZN7cutlass13device_kernelIN5flash19enable_sm80_to_sm89INS1_16FlashAttnFwdSm80INS1_25CollectiveMainloopFwdSm80ILi8ELi1ELb0EN4cute5tupleIJNS5_1CILi128EEENS7_ILi64EEENS7_ILi256EEEEEELi256ENS_6half_tEfNS_4arch4Sm80ELb0ELb1ELb1ELb0ELb1ELb0ELb1ELb1EEENS1_21CollectiveEpilogueFwdINS6_IJS8_SA_S9_EEENS6_IJNS7_ILi1EEESI_SI_EEESC_SE_Li256ELb0ELb1ELb1ELb0EEENS1_19SingleTileSchedulerILb0ELb1ELb1ELi128EEEEEEEEEvNT_6ParamsE,"",@"SHT_CUDA_INFO"
	.sectionflags	@""
	.align	4


	//----- nvinfo : EIATTR_CUDA_API_VERSION
	.align		4
        /*0000*/ 	.byte	0x04, 0x37
        /*0002*/ 	.short	(.L_678 - .L_677)
.L_677:
        /*0004*/ 	.word	0x00000082


	//----- nvinfo : EIATTR_SW2861232_WAR
	.align		4
.L_678:
        /*0008*/ 	.byte	0x01, 0x35
	.zero		2


	//----- nvinfo : EIATTR_PARAM_CBANK
	.align		4
        /*000c*/ 	.byte	0x04, 0x0a
        /*000e*/ 	.short	(.L_680 - .L_679)
	.align		4
.L_679:
        /*0010*/ 	.word	index@(.nv.constant0._ZN7cutlass13device_kernelIN5flash19enable_sm80_to_sm89INS1_16FlashAttnFwdSm80INS1_25CollectiveMainloopFwdSm80ILi8ELi1ELb0EN4cute5tupleIJNS5_1CILi128EEENS7_ILi64EEENS7_ILi256EEEEEELi256ENS_6half_tEfNS_4arch4Sm80ELb0ELb1ELb1ELb0ELb1ELb0ELb1ELb1EEENS1_21CollectiveEpilogueFwdINS6_IJS8_SA_S9_EEENS6_IJNS7_ILi1EEESI_SI_EEESC_SE_Li256ELb0ELb1ELb1ELb0EEENS1_19SingleTileSchedulerILb0ELb1ELb1ELi128EEEEEEEEEvNT_6ParamsE)
        /*0014*/ 	.short	0x0160
        /*0016*/ 	.short	0x0418


	//----- nvinfo : EIATTR_CBANK_PARAM_SIZE
	.align		4
.L_680:
        /*0018*/ 	.byte	0x03, 0x19
        /*001a*/ 	.short	0x0418


	//----- nvinfo : EIATTR_KPARAM_INFO
	.align		4
        /*001c*/ 	.byte	0x04, 0x17
        /*001e*/ 	.short	(.L_682 - .L_681)
.L_681:
        /*0020*/ 	.word	0x00000000
        /*0024*/ 	.short	0x0000
        /*0026*/ 	.short	0x0000
        /*0028*/ 	.byte	0x00, 0xf0, 0x61, 0x10


	//----- nvinfo : EIATTR_MAXREG_COUNT
	.align		4
.L_682:
        /*002c*/ 	.byte	0x03, 0x1b
        /*002e*/ 	.short	0x00ff


	//----- nvinfo : EIATTR_NUM_BARRIERS
	.align		4
        /*0030*/ 	.byte	0x02, 0x4c
        /*0032*/ 	.byte	0x02
	.zero		1


	//----- nvinfo : EIATTR_ANNOTATIONS
	.align		4
        /*0034*/ 	.byte	0x04, 0x55
        /*0036*/ 	.short	(.L_684 - .L_683)


	//   ....[0]....
.L_683:
        /*0038*/ 	.word	0x00000001
        /*003c*/ 	.byte	0xd0, 0xc1, 0x00, 0x00, 0x01, 0x00, 0x00, 0x00, 0xb0, 0xc8, 0x00, 0x00


	//----- nvinfo : EIATTR_MERCURY_ISA_VERSION
	.align		4
.L_684:
        /*0048*/ 	.byte	0x03, 0x5f
        /*004a*/ 	.short	0x0000


	//----- nvinfo : EIATTR_COOP_GROUP_MASK_REGIDS
	.align		4
        /*004c*/ 	.byte	0x04, 0x29
        /*004e*/ 	.short	(.L_686 - .L_685)


	//   ....[0]....
.L_685:
        /*0050*/ 	.word	0xffffffff


	//   ....[1]....
        /*0054*/ 	.word	0xffffffff


	//   ....[2]....
        /*0058*/ 	.word	0xffffffff


	//   ....[3]....
        /*005c*/ 	.word	0xffffffff


	//   ....[4]....
        /*0060*/ 	.word	0xffffffff


	//   ....[5]....
        /*0064*/ 	.word	0xffffffff


	//   ....[6]....
        /*0068*/ 	.word	0xffffffff


	//   ....[7]....
        /*006c*/ 	.word	0xffffffff


	//   ....[8]....
        /*0070*/ 	.word	0xffffffff


	//   ....[9]....
        /*0074*/ 	.word	0xffffffff


	//   ....[10]....
        /*0078*/ 	.word	0xffffffff


	//   ....[11]....
        /*007c*/ 	.word	0xffffffff


	//   ....[12]....
        /*0080*/ 	.word	0xffffffff


	//   ....[13]....
        /*0084*/ 	.word	0xffffffff


	//   ....[14]....
        /*0088*/ 	.word	0xffffffff


	//   ....[15]....
        /*008c*/ 	.word	0xffffffff


	//   ....[16]....
        /*0090*/ 	.word	0xffffffff


	//   ....[17]....
        /*0094*/ 	.word	0xffffffff


	//   ....[18]....
        /*0098*/ 	.word	0xffffffff


	//   ....[19]....
        /*009c*/ 	.word	0xffffffff


	//   ....[20]....
        /*00a0*/ 	.word	0xffffffff


	//   ....[21]....
        /*00a4*/ 	.word	0xffffffff


	//   ....[22]....
        /*00a8*/ 	.word	0xffffffff


	//   ....[23]....
        /*00ac*/ 	.word	0xffffffff


	//   ....[24]....
        /*00b0*/ 	.word	0xffffffff


	//   ....[25]....
        /*00b4*/ 	.word	0xffffffff


	//   ....[26]....
        /*00b8*/ 	.word	0xffffffff


	//   ....[27]....
        /*00bc*/ 	.word	0xffffffff


	//   ....[28]....
        /*00c0*/ 	.word	0xffffffff


	//   ....[29]....
        /*00c4*/ 	.word	0xffffffff


	//   ....[30]....
        /*00c8*/ 	.word	0xffffffff


	//   ....[31]....
        /*00cc*/ 	.word	0xffffffff


	//   ....[32]....
        /*00d0*/ 	.word	0xffffffff


	//   ....[33]....
        /*00d4*/ 	.word	0xffffffff


	//   ....[34]....
        /*00d8*/ 	.word	0xffffffff


	//   ....[35]....
        /*00dc*/ 	.word	0xffffffff


	//   ....[36]....
        /*00e0*/ 	.word	0xffffffff


	//   ....[37]....
        /*00e4*/ 	.word	0xffffffff


	//   ....[38]....
        /*00e8*/ 	.word	0xffffffff


	//   ....[39]....
        /*00ec*/ 	.word	0xffffffff


	//   ....[40]....
        /*00f0*/ 	.word	0xffffffff


	//   ....[41]....
        /*00f4*/ 	.word	0xffffffff


	//   ....[42]....
        /*00f8*/ 	.word	0xffffffff


	//   ....[43]....
        /*00fc*/ 	.word	0xffffffff


	//   ....[44]....
        /*0100*/ 	.word	0xffffffff


	//   ....[45]....
        /*0104*/ 	.word	0xffffffff


	//   ....[46]....
        /*0108*/ 	.word	0xffffffff


	//   ....[47]....
        /*010c*/ 	.word	0xffffffff


	//   ....[48]....
        /*0110*/ 	.word	0xffffffff


	//   ....[49]....
        /*0114*/ 	.word	0xffffffff


	//   ....[50]....
        /*0118*/ 	.word	0xffffffff


	//   ....[51]....
        /*011c*/ 	.word	0xffffffff


	//   ....[52]....
        /*0120*/ 	.word	0xffffffff


	//   ....[53]....
        /*0124*/ 	.word	0xffffffff


	//   ....[54]....
        /*0128*/ 	.word	0xffffffff


	//   ....[55]....
        /*012c*/ 	.word	0xffffffff


	//   ....[56]....
        /*0130*/ 	.word	0xffffffff


	//   ....[57]....
        /*0134*/ 	.word	0xffffffff


	//   ....[58]....
        /*0138*/ 	.word	0xffffffff


	//   ....[59]....
        /*013c*/ 	.word	0xffffffff


	//   ....[60]....
        /*0140*/ 	.word	0xffffffff


	//   ....[61]....
        /*0144*/ 	.word	0xffffffff


	//   ....[62]....
        /*0148*/ 	.word	0xffffffff


	//   ....[63]....
        /*014c*/ 	.word	0xffffffff


	//   ....[64]....
        /*0150*/ 	.word	0xffffffff


	//   ....[65]....
        /*0154*/ 	.word	0xffffffff


	//   ....[66]....
        /*0158*/ 	.word	0xffffffff


	//   ....[67]....
        /*015c*/ 	.word	0xffffffff


	//   ....[68]....
        /*0160*/ 	.word	0xffffffff


	//   ....[69]....
        /*0164*/ 	.word	0xffffffff


	//   ....[70]....
        /*0168*/ 	.word	0xffffffff


	//   ....[71]....
        /*016c*/ 	.word	0xffffffff


	//   ....[72]....
        /*0170*/ 	.word	0xffffffff


	//   ....[73]....
        /*0174*/ 	.word	0xffffffff


	//   ....[74]....
        /*0178*/ 	.word	0xffffffff


	//   ....[75]....
        /*017c*/ 	.word	0xffffffff


	//   ....[76]....
        /*0180*/ 	.word	0xffffffff


	//   ....[77]....
        /*0184*/ 	.word	0xffffffff


	//   ....[78]....
        /*0188*/ 	.word	0xffffffff


	//----- nvinfo : EIATTR_COOP_GROUP_INSTR_OFFSETS
	.align		4
.L_686:
        /*018c*/ 	.byte	0x04, 0x28
        /*018e*/ 	.short	(.L_688 - .L_687)


	//   ....[0]....
.L_687:
        /*0190*/ 	.word	0x00000060


	//   ....[1]....
        /*0194*/ 	.word	0x000013e0


	//   ....[2]....
        /*0198*/ 	.word	0x00001410


	//   ....[3]....
        /*019c*/ 	.word	0x000016a0


	//   ....[4]....
        /*01a0*/ 	.word	0x000016d0


	//   ....[5]....
        /*01a4*/ 	.word	0x00001840


	//   ....[6]....
        /*01a8*/ 	.word	0x00001870


	//   ....[7]....
        /*01ac*/ 	.word	0x000019d0


	//   ....[8]....
        /*01b0*/ 	.word	0x00001a10


	//   ....[9]....
        /*01b4*/ 	.word	0x00002140


	//   ....[10]....
        /*01b8*/ 	.word	0x00002170


	//   ....[11]....
        /*01bc*/ 	.word	0x000021a0


	//   ....[12]....
        /*01c0*/ 	.word	0x000021d0


	//   ....[13]....
        /*01c4*/ 	.word	0x00002200


	//   ....[14]....
        /*01c8*/ 	.word	0x00002230


	//   ....[15]....
        /*01cc*/ 	.word	0x00002250


	//   ....[16]....
        /*01d0*/ 	.word	0x00002270


	//   ....[17]....
        /*01d4*/ 	.word	0x00003870


	//   ....[18]....
        /*01d8*/ 	.word	0x000038a0


	//   ....[19]....
        /*01dc*/ 	.word	0x000038b0


	//   ....[20]....
        /*01e0*/ 	.word	0x000038c0


	//   ....[21]....
        /*01e4*/ 	.word	0x00003e00


	//   ....[22]....
        /*01e8*/ 	.word	0x00004080


	//   ....[23]....
        /*01ec*/ 	.word	0x00004d20


	//   ....[24]....
        /*01f0*/ 	.word	0x00004db0


	//   ....[25]....
        /*01f4*/ 	.word	0x00004e10


	//   ....[26]....
        /*01f8*/ 	.word	0x00004ee0


	//   ....[27]....
        /*01fc*/ 	.word	0x000065b0


	//   ....[28]....
        /*0200*/ 	.word	0x000065d0


	//   ....[29]....
        /*0204*/ 	.word	0x000065e0


	//   ....[30]....
        /*0208*/ 	.word	0x000065f0


	//   ....[31]....
        /*020c*/ 	.word	0x00007b00


	//   ....[32]....
        /*0210*/ 	.word	0x00007b30


	//   ....[33]....
        /*0214*/ 	.word	0x00007b40


	//   ....[34]....
        /*0218*/ 	.word	0x00007b50


	//   ....[35]....
        /*021c*/ 	.word	0x00007de0


	//   ....[36]....
        /*0220*/ 	.word	0x00008020


	//   ....[37]....
        /*0224*/ 	.word	0x00008980


	//   ....[38]....
        /*0228*/ 	.word	0x00008bd0


	//   ....[39]....
        /*022c*/ 	.word	0x00008ca0


	//   ....[40]....
        /*0230*/ 	.word	0x00008db0


	//   ....[41]....
        /*0234*/ 	.word	0x0000b110


	//   ....[42]....
        /*0238*/ 	.word	0x0000b140


	//   ....[43]....
        /*023c*/ 	.word	0x0000b150


	//   ....[44]....
        /*0240*/ 	.word	0x0000b160


	//   ....[45]....
        /*0244*/ 	.word	0x0000c680


	//   ....[46]....
        /*0248*/ 	.word	0x0000c6b0


	//   ....[47]....
        /*024c*/ 	.word	0x0000c6c0


	//   ....[48]....
        /*0250*/ 	.word	0x0000c6d0


	//   ....[49]....
        /*0254*/ 	.word	0x0000ca60


	//   ....[50]....
        /*0258*/ 	.word	0x0000caf0


	//   ....[51]....
        /*025c*/ 	.word	0x0000cb80


	//   ....[52]....
        /*0260*/ 	.word	0x0000cba0


	//   ....[53]....
        /*0264*/ 	.word	0x0000eb90


	//   ....[54]....
        /*0268*/ 	.word	0x0000eba0


	//   ....[55]....
        /*026c*/ 	.word	0x0000ecc0


	//   ....[56]....
        /*0270*/ 	.word	0x0000ed10


	//   ....[57]....
        /*0274*/ 	.word	0x00010060


	//   ....[58]....
        /*0278*/ 	.word	0x00010070


	//   ....[59]....
        /*027c*/ 	.word	0x00010080


	//   ....[60]....
        /*0280*/ 	.word	0x00010090


	//   ....[61]....
        /*0284*/ 	.word	0x000102d0


	//   ....[62]....
        /*0288*/ 	.word	0x00010500


	//   ....[63]....
        /*028c*/ 	.word	0x00010fd0


	//   ....[64]....
        /*0290*/ 	.word	0x00011140


	//   ....[65]....
        /*0294*/ 	.word	0x00011170


	//   ....[66]....
        /*0298*/ 	.word	0x00011200


	//   ....[67]....
        /*029c*/ 	.word	0x00012de0


	//   ....[68]....
        /*02a0*/ 	.word	0x00012e10


	//   ....[69]....
        /*02a4*/ 	.word	0x00012e60


	//   ....[70]....
        /*02a8*/ 	.word	0x00012e70


	//   ....[71]....
        /*02ac*/ 	.word	0x00013d40


	//   ....[72]....
        /*02b0*/ 	.word	0x00013d70


	//   ....[73]....
        /*02b4*/ 	.word	0x00013db0


	//   ....[74]....
        /*02b8*/ 	.word	0x00013de0


	//   ....[75]....
        /*02bc*/ 	.word	0x00013ed0


	//   ....[76]....
        /*02c0*/ 	.word	0x00013ee0


	//   ....[77]....
        /*02c4*/ 	.word	0x00014b10


	//   ....[78]....
        /*02c8*/ 	.word	0x00014b20


	//----- nvinfo : EIATTR_EXIT_INSTR_OFFSETS
	.align		4
.L_688:
        /*02cc*/ 	.byte	0x04, 0x1c
        /*02ce*/ 	.short	(.L_690 - .L_689)


	//   ....[0]....
.L_689:
        /*02d0*/ 	.word	0x000001c0


	//   ....[1]....
        /*02d4*/ 	.word	0x00014b30


	//   ....[2]....
        /*02d8*/ 	.word	0x000156d0


	//   ....[3]....
        /*02dc*/ 	.word	0x00015720


	//   ....[4]....
        /*02e0*/ 	.word	0x00015750


	//   ....[5]....
        /*02e4*/ 	.word	0x000157b0


	//   ....[6]....
        /*02e8*/ 	.word	0x00015a40


	//----- nvinfo : EIATTR_CTAIDZ_USED
	.align		4
.L_690:
        /*02ec*/ 	.byte	0x01, 0x04
	.zero		2


	//----- nvinfo : EIATTR_MAX_THREADS
	.align		4
        /*02f0*/ 	.byte	0x04, 0x05
        /*02f2*/ 	.short	(.L_692 - .L_691)
.L_691:
        /*02f4*/ 	.word	0x00000100
        /*02f8*/ 	.word	0x00000001
        /*02fc*/ 	.word	0x00000001


	//----- nvinfo : EIATTR_CRS_STACK_SIZE
	.align		4
.L_692:
        /*0300*/ 	.byte	0x04, 0x1e
        /*0302*/ 	.short	(.L_694 - .L_693)
.L_693:
        /*0304*/ 	.word	0x00000000
.L_694:


//--------------------- .nv.info._ZN7cutlass13device_kernelIN5flash19enable_sm80_to_sm89INS1_16FlashAttnFwdSm80INS1_25CollectiveMainloopFwdSm80ILi8ELi1ELb0EN4cute5tupleIJNS5_1CILi128EEENS7_ILi64EEENS7_ILi256EEEEEELi256ENS_6half_tEfNS_4arch4Sm80ELb0ELb1ELb1ELb1ELb1ELb0ELb1ELb1EEENS1_21CollectiveEpilogueFwdINS6_IJS8_SA_S9_EEENS6_IJNS7_ILi1EEESI_SI_EEESC_SE_Li256ELb1ELb1ELb1ELb0EEENS1_36VarlenDynamicPersistentTileSchedulerILi128ELi64ELi256ELi256ELb1ELb1ELb0ELb1ELb0ELb1EEEEEEEEEvNT_6ParamsE --------------------------
	.section	.nv.info._ZN7cutlass13device_kernelIN5flash19enable_sm80_to_sm89INS1_16FlashAttnFwdSm80INS1_25CollectiveMainloopFwdSm80ILi8ELi1ELb0EN4cute5tupleIJNS5_1CILi128EEENS7_ILi64EEENS7_ILi256EEEEEELi256ENS_6half_tEfNS_4arch4Sm80ELb0ELb1ELb1ELb1ELb1ELb0ELb1ELb1EEENS1_21CollectiveEpilogueFwdINS6_IJS8_SA_S9_EEENS6_IJNS7_ILi1EEESI_SI_EEESC_SE_Li256ELb1ELb1ELb1ELb0EEENS1_36VarlenDynamicPersistentTileSchedulerILi128ELi64ELi256ELi256ELb1ELb1ELb0ELb1ELb0ELb1EEEEEEEEEvNT_6ParamsE,"",@"SHT_CUDA_INFO"
	.sectionflags	@""
	.align	4


	//----- nvinfo : EIATTR_CUDA_API_VERSION
	.align		4
        /*0000*/ 	.byte	0x04, 0x37
        /*0002*/ 	.short	(.L_696 - .L_695)
.L_695:
        /*0004*/ 	.word	0x00000082


	//----- nvinfo : EIATTR_SW2861232_WAR
	.align		4
.L_696:
        /*0008*/ 	.byte	0x01, 0x35
	.zero		2


	//----- nvinfo : EIATTR_PARAM_CBANK
	.align		4
        /*000c*/ 	.byte	0x04, 0x0a
        /*000e*/ 	.short	(.L_698 - .L_697)
	.align		4
.L_697:
        /*0010*/ 	.word	index@(.nv.constant0._ZN7cutlass13device_kernelIN5flash19enable_sm80_to_sm89INS1_16FlashAttnFwdSm80INS1_25CollectiveMainloopFwdSm80ILi8ELi1ELb0EN4cute5tupleIJNS5_1CILi128EEENS7_ILi64EEENS7_ILi256EEEEEELi256ENS_6half_tEfNS_4arch4Sm80ELb0ELb1ELb1ELb1ELb1ELb0ELb1ELb1EEENS1_21CollectiveEpilogueFwdINS6_IJS8_SA_S9_EEENS6_IJNS7_ILi1EEESI_SI_EEESC_SE_Li256ELb1ELb1ELb1ELb0EEENS1_36VarlenDynamicPersistentTileSchedulerILi128ELi64ELi256ELi256ELb1ELb1ELb0ELb1ELb0ELb1EEEEEEEEEvNT_6ParamsE)
        /*0014*/ 	.short	0x0160
        /*0016*/ 	.short	0x0438


	//----- nvinfo : EIATTR_CBANK_PARAM_SIZE
	.align		4
.L_698:
        /*0018*/ 	.byte	0x03, 0x19
        /*001a*/ 	.short	0x0438


	//----- nvinfo : EIATTR_KPARAM_INFO
	.align		4
        /*001c*/ 	.byte	0x04, 0x17
        /*001e*/ 	.short	(.L_700 - .L_699)
.L_699:
        /*0020*/ 	.word	0x00000000
        /*0024*/ 	.short	0x0000
        /*0026*/ 	.short	0x0000
        /*0028*/ 	.byte	0x00, 0xf0, 0xe1, 0x10


	//----- nvinfo : EIATTR_MAXREG_COUNT
	.align		4
.L_700:
        /*002c*/ 	.byte	0x03, 0x1b
        /*002e*/ 	.short	0x00ff


	//----- nvinfo : EIATTR_NUM_BARRIERS
	.align		4
        /*0030*/ 	.byte	0x02, 0x4c
        /*0032*/ 	.byte	0x06
	.zero		1


	//----- nvinfo : EIATTR_ANNOTATIONS
	.align		4
        /*0034*/ 	.byte	0x04, 0x55
        /*0036*/ 	.short	(.L_702 - .L_701)


	//   ....[0]....
.L_701:
        /* <DEDUP_REMOVED lines=15> */


	//----- nvinfo : EIATTR_MERCURY_ISA_VERSION
	.align		4
.L_702:
        /*0118*/ 	.byte	0x03, 0x5f
        /*011a*/ 	.short	0x0000


	//----- nvinfo : EIATTR_INT_WARP_WIDE_INSTR_OFFSETS
	.align		4
        /*011c*/ 	.byte	0x04, 0x31
        /*011e*/ 	.short	(.L_704 - .L_703)


	//   ....[0]....
.L_703:
        /*0120*/ 	.word	0x00014c30


	//   ....[1]....
        /*0124*/ 	.word	0x00014cb0


	//----- nvinfo : EIATTR_COOP_GROUP_MASK_REGIDS
	.align		4
.L_704:
        /*0128*/ 	.byte	0x04, 0x29
        /*012a*/ 	.short	(.L_706 - .L_705)


	//   ....[0]....
.L_705:
        /*012c*/ 	.word	0xffffffff


	//   ....[1]....
        /*0130*/ 	.word	0xffffffff


	//   ....[2]....
        /*0134*/ 	.word	0xffffffff


	//   ....[3]....
        /*0138*/ 	.word	0xffffffff


	//   ....[4]....
        /*013c*/ 	.word	0xffffffff


	//   ....[5]....
        /*0140*/ 	.word	0xffffffff


	//   ....[6]....
        /*0144*/ 	.word	0xffffffff


	//   ....[7]....
        /*0148*/ 	.word	0xffffffff


	//   ....[8]....
        /*014c*/ 	.word	0xffffffff


	//   ....[9]....
        /*0150*/ 	.word	0xffffffff


	//   ....[10]....
        /*0154*/ 	.word	0xffffffff


	//   ....[11]....
        /*0158*/ 	.word	0xffffffff


	//   ....[12]....
        /*015c*/ 	.word	0xffffffff


	//   ....[13]....
        /*0160*/ 	.word	0xffffffff


	//   ....[14]....
        /*0164*/ 	.word	0xffffffff


	//   ....[15]....
        /*0168*/ 	.word	0xffffffff


	//   ....[16]....
        /*016c*/ 	.word	0xffffffff


	//   ....[17]....
        /*0170*/ 	.word	0xffffffff


	//   ....[18]....
        /*0174*/ 	.word	0xffffffff


	//   ....[19]....
        /*0178*/ 	.word	0xffffffff


	//   ....[20]....
        /*017c*/ 	.word	0xffffffff


	//   ....[21]....
        /*0180*/ 	.word	0xffffffff


	//   ....[22]....
        /*0184*/ 	.word	0xffffffff


	//   ....[23]....
        /*0188*/ 	.word	0xffffffff


	//   ....[24]....
        /*018c*/ 	.word	0xffffffff


	//   ....[25]....
        /*0190*/ 	.word	0xffffffff


	//   ....[26]....
        /*0194*/ 	.word	0xffffffff


	//   ....[27]....
        /*0198*/ 	.word	0xffffffff


	//   ....[28]....
        /*019c*/ 	.word	0xffffffff


	//   ....[29]....
        /*01a0*/ 	.word	0xffffffff


	//   ....[30]....
        /*01a4*/ 	.word	0xffffffff


	//   ....[31]....
        /*01a8*/ 	.word	0xffffffff


	//   ....[32]....
        /*01ac*/ 	.word	0xffffffff


	//   ....[33]....
        /*01b0*/ 	.word	0xffffffff


	//   ....[34]....
        /*01b4*/ 	.word	0xffffffff


	//   ....[35]....
        /*01b8*/ 	.word	0xffffffff


	//   ....[36]....
        /*01bc*/ 	.word	0xffffffff


	//   ....[37]....
        /*01c0*/ 	.word	0xffffffff


	//   ....[38]....
        /*01c4*/ 	.word	0xffffffff


	//   ....[39]....
        /*01c8*/ 	.word	0xffffffff


	//   ....[40]....
        /*01cc*/ 	.word	0xffffffff


	//   ....[41]....
        /*01d0*/ 	.word	0xffffffff


	//   ....[42]....
        /*01d4*/ 	.word	0xffffffff


	//   ....[43]....
        /*01d8*/ 	.word	0xffffffff


	//   ....[44]....
        /*01dc*/ 	.word	0xffffffff


	//   ....[45]....
        /*01e0*/ 	.word	0xffffffff


	//   ....[46]....
        /*01e4*/ 	.word	0xffffffff


	//   ....[47]....
        /*01e8*/ 	.word	0xffffffff


	//   ....[48]....
        /*01ec*/ 	.word	0xffffffff


	//   ....[49]....
        /*01f0*/ 	.word	0xffffffff


	//   ....[50]....
        /*01f4*/ 	.word	0xffffffff


	//   ....[51]....
        /*01f8*/ 	.word	0xffffffff


	//   ....[52]....
        /*01fc*/ 	.word	0xffffffff


	//   ....[53]....
        /*0200*/ 	.word	0xffffffff


	//   ....[54]....
        /*0204*/ 	.word	0xffffffff


	//   ....[55]....
        /*0208*/ 	.word	0xffffffff


	//   ....[56]....
        /*020c*/ 	.word	0xffffffff


	//   ....[57]....
        /*0210*/ 	.word	0xffffffff


	//   ....[58]....
        /*0214*/ 	.word	0xffffffff


	//   ....[59]....
        /*0218*/ 	.word	0xffffffff


	//   ....[60]....
        /*021c*/ 	.word	0xffffffff


	//   ....[61]....
        /*0220*/ 	.word	0xffffffff


	//   ....[62]....
        /*0224*/ 	.word	0xffffffff


	//   ....[63]....
        /*0228*/ 	.word	0xffffffff


	//   ....[64]....
        /*022c*/ 	.word	0xffffffff


	//   ....[65]....
        /*0230*/ 	.word	0xffffffff


	//   ....[66]....
        /*0234*/ 	.word	0xffffffff


	//   ....[67]....
        /*0238*/ 	.word	0xffffffff


	//   ....[68]....
        /*023c*/ 	.word	0xffffffff


	//   ....[69]....
        /*0240*/ 	.word	0xffffffff


	//   ....[70]....
        /*0244*/ 	.word	0xffffffff


	//   ....[71]....
        /*0248*/ 	.word	0xffffffff


	//   ....[72]....
        /*024c*/ 	.word	0xffffffff


	//   ....[73]....
        /*0250*/ 	.word	0xffffffff


	//   ....[74]....
        /*0254*/ 	.word	0xffffffff


	//   ....[75]....
        /*0258*/ 	.word	0xffffffff


	//   ....[76]....
        /*025c*/ 	.word	0xffffffff


	//   ....[77]....
        /*0260*/ 	.word	0xffffffff


	//   ....[78]....
        /*0264*/ 	.word	0xffffffff


	//   ....[79]....
        /*0268*/ 	.word	0xffffffff


	//   ....[80]....
        /*026c*/ 	.word	0xffffffff


	//   ....[81]....
        /*0270*/ 	.word	0xffffffff


	//   ....[82]....
        /*0274*/ 	.word	0xffffffff


	//   ....[83]....
        /*0278*/ 	.word	0xffffffff


	//   ....[84]....
        /*027c*/ 	.word	0xffffffff


	//   ....[85]....
        /*0280*/ 	.word	0xffffffff


	//   ....[86]....
        /*0284*/ 	.word	0xffffffff


	//   ....[87]....
        /*0288*/ 	.word	0xffffffff


	//   ....[88]....
        /*028c*/ 	.word	0xffffffff


	//   ....[89]....
        /*0290*/ 	.word	0xffffffff


	//   ....[90]....
        /*0294*/ 	.word	0xffffffff


	//   ....[91]....
        /*0298*/ 	.word	0xffffffff


	//   ....[92]....
        /*029c*/ 	.word	0xffffffff


	//   ....[93]....
        /*02a0*/ 	.word	0xffffffff


	//   ....[94]....
        /*02a4*/ 	.word	0xffffffff


	//   ....[95]....
        /*02a8*/ 	.word	0xffffffff


	//   ....[96]....
        /*02ac*/ 	.word	0xffffffff


	//   ....[97]....
        /*02b0*/ 	.word	0xffffffff


	//   ....[98]....
        /*02b4*/ 	.word	0xffffffff


	//   ....[99]....
        /*02b8*/ 	.word	0xffffffff


	//   ....[100]....
        /*02bc*/ 	.word	0xffffffff


	//   ....[101]....
        /*02c0*/ 	.word	0xffffffff


	//   ....[102]....
        /*02c4*/ 	.word	0xffffffff


	//   ....[103]....
        /*02c8*/ 	.word	0xffffffff


	//   ....[104]....
        /*02cc*/ 	.word	0xffffffff


	//   ....[105]....
        /*02d0*/ 	.word	0xffffffff


	//   ....[106]....
        /*02d4*/ 	.word	0xffffffff


	//   ....[107]....
        /*02d8*/ 	.word	0xffffffff


	//   ....[108]....
        /*02dc*/ 	.word	0xffffffff


	//   ....[109]....
        /*02e0*/ 	.word	0xffffffff


	//   ....[110]....
        /*02e4*/ 	.word	0xffffffff


	//   ....[111]....
        /*02e8*/ 	.word	0xffffffff


	//   ....[112]....
        /*02ec*/ 	.word	0xffffffff


	//   ....[113]....
        /*02f0*/ 	.word	0xffffffff


	//   ....[114]....
        /*02f4*/ 	.word	0xffffffff


	//   ....[115]....
        /*02f8*/ 	.word	0xffffffff


	//   ....[116]....
        /*02fc*/ 	.word	0xffffffff


	//   ....[117]....
        /*0300*/ 	.word	0xffffffff


	//   ....[118]....
        /*0304*/ 	.word	0xffffffff


	//   ....[119]....
        /*0308*/ 	.word	0xffffffff


	//   ....[120]....
        /*030c*/ 	.word	0xffffffff


	//   ....[121]....
        /*0310*/ 	.word	0xffffffff


	//   ....[122]....
        /*0314*/ 	.word	0xffffffff


	//   ....[123]....
        /*0318*/ 	.word	0xffffffff


	//   ....[124]....
        /*031c*/ 	.word	0xffffffff


	//   ....[125]....
        /*0320*/ 	.word	0xffffffff


	//   ....[126]....
        /*0324*/ 	.word	0xffffffff


	//   ....[127]....
        /*0328*/ 	.word	0xffffffff


	//   ....[128]....
        /*032c*/ 	.word	0xffffffff


	//   ....[129]....
        /*0330*/ 	.word	0xffffffff


	//   ....[130]....
        /*0334*/ 	.word	0xffffffff


	//   ....[131]....
        /*0338*/ 	.word	0xffffffff


	//   ....[132]....
        /*033c*/ 	.word	0xffffffff


	//   ....[133]....
        /*0340*/ 	.word	0xffffffff


	//   ....[134]....
        /*0344*/ 	.word	0xffffffff


	//   ....[135]....
        /*0348*/ 	.word	0xffffffff


	//   ....[136]....
        /*034c*/ 	.word	0xffffffff


	//   ....[137]....
        /*0350*/ 	.word	0xffffffff


	//   ....[138]....
        /*0354*/ 	.word	0xffffffff


	//   ....[139]....
        /*0358*/ 	.word	0xffffffff


	//   ....[140]....
        /*035c*/ 	.word	0xffffffff


	//   ....[141]....
        /*0360*/ 	.word	0xffffffff


	//   ....[142]....
        /*0364*/ 	.word	0xffffffff


	//   ....[143]....
        /*0368*/ 	.word	0xffffffff


	//   ....[144]....
        /*036c*/ 	.word	0xffffffff


	//   ....[145]....
        /*0370*/ 	.word	0xffffffff


	//   ....[146]....
        /*0374*/ 	.word	0xffffffff


	//   ....[147]....
        /*0378*/ 	.word	0xffffffff


	//   ....[148]....
        /*037c*/ 	.word	0xffffffff


	//   ....[149]....
        /*0380*/ 	.word	0xffffffff


	//   ....[150]....
        /*0384*/ 	.word	0xffffffff


	//   ....[151]....
        /*0388*/ 	.word	0xffffffff


	//   ....[152]....
        /*038c*/ 	.word	0xffffffff


	//   ....[153]....
        /*0390*/ 	.word	0xffffffff


	//   ....[154]....
        /*0394*/ 	.word	0xffffffff


	//   ....[155]....
        /*0398*/ 	.word	0xffffffff


	//   ....[156]....
        /*039c*/ 	.word	0xffffffff


	//   ....[157]....
        /*03a0*/ 	.word	0xffffffff


	//   ....[158]....
        /*03a4*/ 	.word	0xffffffff


	//   ....[159]....
        /*03a8*/ 	.word	0xffffffff


	//   ....[160]....
        /*03ac*/ 	.word	0xffffffff


	//   ....[161]....
        /*03b0*/ 	.word	0xffffffff


	//   ....[162]....
        /*03b4*/ 	.word	0xffffffff


	//   ....[163]....
        /*03b8*/ 	.word	0xffffffff


	//   ....[164]....
        /*03bc*/ 	.word	0xffffffff


	//   ....[165]....
        /*03c0*/ 	.word	0xffffffff


	//   ....[166]....
        /*03c4*/ 	.word	0xffffffff


	//   ....[167]....
        /*03c8*/ 	.word	0xffffffff


	//   ....[168]....
        /*03cc*/ 	.word	0xffffffff


	//   ....[169]....
        /*03d0*/ 	.word	0xffffffff


	//   ....[170]....
        /*03d4*/ 	.word	0xffffffff


	//   ....[171]....
        /*03d8*/ 	.word	0xffffffff


	//   ....[172]....
        /*03dc*/ 	.word	0xffffffff


	//   ....[173]....
        /*03e0*/ 	.word	0xffffffff


	//   ....[174]....
        /*03e4*/ 	.word	0xffffffff


	//   ....[175]....
        /*03e8*/ 	.word	0xffffffff


	//   ....[176]....
        /*03ec*/ 	.word	0xffffffff


	//   ....[177]....
        /*03f0*/ 	.word	0xffffffff


	//   ....[178]....
        /*03f4*/ 	.word	0xffffffff


	//   ....[179]....
        /*03f8*/ 	.word	0xffffffff


	//   ....[180]....
        /*03fc*/ 	.word	0xffffffff


	//   ....[181]....
        /*0400*/ 	.word	0xffffffff


	//   ....[182]....
        /*0404*/ 	.word	0xffffffff


	//   ....[183]....
        /*0408*/ 	.word	0xffffffff


	//   ....[184]....
        /*040c*/ 	.word	0xffffffff


	//   ....[185]....
        /*0410*/ 	.word	0xffffffff


	//   ....[186]....
        /*0414*/ 	.word	0xffffffff


	//   ....[187]....
        /*0418*/ 	.word	0xffffffff


	//   ....[188]....
        /*041c*/ 	.word	0xffffffff


	//   ....[189]....
        /*0420*/ 	.word	0xffffffff


	//   ....[190]....
        /*0424*/ 	.word	0xffffffff


	//   ....[191]....
        /*0428*/ 	.word	0xffffffff


	//   ....[192]....
        /*042c*/ 	.word	0xffffffff


	//   ....[193]....
        /*0430*/ 	.word	0xffffffff


	//   ....[194]....
        /*0434*/ 	.word	0xffffffff


	//   ....[195]....
        /*0438*/ 	.word	0xffffffff


	//   ....[196]....
        /*043c*/ 	.word	0xffffffff


	//   ....[197]....
        /*0440*/ 	.word	0xffffffff


	//   ....[198]....
        /*0444*/ 	.word	0xffffffff


	//   ....[199]....
        /*0448*/ 	.word	0xffffffff


	//   ....[200]....
        /*044c*/ 	.word	0xffffffff


	//   ....[201]....
        /*0450*/ 	.word	0xffffffff


	//   ....[202]....
        /*0454*/ 	.word	0xffffffff


	//   ....[203]....
        /*0458*/ 	.word	0xffffffff


	//   ....[204]....
        /*045c*/ 	.word	0xffffffff


	//   ....[205]....
        /*0460*/ 	.word	0xffffffff


	//   ....[206]....
        /*0464*/ 	.word	0xffffffff


	//   ....[207]....
        /*0468*/ 	.word	0xffffffff


	//   ....[208]....
        /*046c*/ 	.word	0xffffffff


	//   ....[209]....
        /*0470*/ 	.word	0xffffffff


	//   ....[210]....
        /*0474*/ 	.word	0xffffffff


	//   ....[211]....
        /*0478*/ 	.word	0xffffffff


	//   ....[212]....
        /*047c*/ 	.word	0xffffffff


	//   ....[213]....
        /*0480*/ 	.word	0xffffffff


	//   ....[214]....
        /*0484*/ 	.word	0xffffffff


	//   ....[215]....
        /*0488*/ 	.word	0xffffffff


	//   ....[216]....
        /*048c*/ 	.word	0xffffffff


	//   ....[217]....
        /*0490*/ 	.word	0xffffffff


	//   ....[218]....
        /*0494*/ 	.word	0xffffffff


	//   ....[219]....
        /*0498*/ 	.word	0xffffffff


	//   ....[220]....
        /*049c*/ 	.word	0xffffffff


	//   ....[221]....
        /*04a0*/ 	.word	0xffffffff


	//   ....[222]....
        /*04a4*/ 	.word	0xffffffff


	//   ....[223]....
        /*04a8*/ 	.word	0xffffffff


	//   ....[224]....
        /*04ac*/ 	.word	0xffffffff


	//   ....[225]....
        /*04b0*/ 	.word	0xffffffff


	//   ....[226]....
        /*04b4*/ 	.word	0xffffffff


	//   ....[227]....
        /*04b8*/ 	.word	0xffffffff


	//   ....[228]....
        /*04bc*/ 	.word	0xffffffff


	//   ....[229]....
        /*04c0*/ 	.word	0xffffffff


	//   ....[230]....
        /*04c4*/ 	.word	0xffffffff


	//   ....[231]....
        /*04c8*/ 	.word	0xffffffff


	//   ....[232]....
        /*04cc*/ 	.word	0xffffffff


	//   ....[233]....
        /*04d0*/ 	.word	0xffffffff


	//   ....[234]....
        /*04d4*/ 	.word	0xffffffff


	//   ....[235]....
        /*04d8*/ 	.word	0xffffffff


	//----- nvinfo : EIATTR_COOP_GROUP_INSTR_OFFSETS
	.align		4
.L_706:
        /*04dc*/ 	.byte	0x04, 0x28
        /*04de*/ 	.short	(.L_708 - .L_707)


	//   ....[0]....
.L_707:
        /*04e0*/ 	.word	0x00000050


	//   ....[1]....
        /*04e4*/ 	.word	0x000001e0


	//   ....[2]....
        /*04e8*/ 	.word	0x00000210


	//   ....[3]....
        /*04ec*/ 	.word	0x00000240


	//   ....[4]....
        /*04f0*/ 	.word	0x00000270


	//   ....[5]....
        /*04f4*/ 	.word	0x000002a0


	//   ....[6]....
        /*04f8*/ 	.word	0x000002d0


	//   ....[7]....
        /*04fc*/ 	.word	0x00000430


	//   ....[8]....
        /*0500*/ 	.word	0x00000470


	//   ....[9]....
        /*0504*/ 	.word	0x000004a0


	//   ....[10]....
        /*0508*/ 	.word	0x000004d0


	//   ....[11]....
        /*050c*/ 	.word	0x00000500


	//   ....[12]....
        /*0510*/ 	.word	0x00000530


	//   ....[13]....
        /*0514*/ 	.word	0x000005c0


	//   ....[14]....
        /*0518*/ 	.word	0x00000600


	//   ....[15]....
        /*051c*/ 	.word	0x00000620


	//   ....[16]....
        /*0520*/ 	.word	0x00000680


	//   ....[17]....
        /*0524*/ 	.word	0x00002c40


	//   ....[18]....
        /*0528*/ 	.word	0x00002c60


	//   ....[19]....
        /*052c*/ 	.word	0x00002e10


	//   ....[20]....
        /*0530*/ 	.word	0x00002e20


	//   ....[21]....
        /*0534*/ 	.word	0x00002fc0


	//   ....[22]....
        /*0538*/ 	.word	0x00002fe0


	//   ....[23]....
        /*053c*/ 	.word	0x00003180


	//   ....[24]....
        /*0540*/ 	.word	0x00003190


	//   ....[25]....
        /*0544*/ 	.word	0x000036a0


	//   ....[26]....
        /*0548*/ 	.word	0x000036c0


	//   ....[27]....
        /*054c*/ 	.word	0x000036d0


	//   ....[28]....
        /*0550*/ 	.word	0x00003720


	//   ....[29]....
        /*0554*/ 	.word	0x00003950


	//   ....[30]....
        /*0558*/ 	.word	0x00003970


	//   ....[31]....
        /*055c*/ 	.word	0x00003980


	//   ....[32]....
        /*0560*/ 	.word	0x00003990


	//   ....[33]....
        /*0564*/ 	.word	0x00005070


	//   ....[34]....
        /*0568*/ 	.word	0x00005090


	//   ....[35]....
        /*056c*/ 	.word	0x000051d0


	//   ....[36]....
        /*0570*/ 	.word	0x000051f0


	//   ....[37]....
        /*0574*/ 	.word	0x000054d0


	//   ....[38]....
        /*0578*/ 	.word	0x000059b0


	//   ....[39]....
        /*057c*/ 	.word	0x00006060


	//   ....[40]....
        /*0580*/ 	.word	0x00006090


	//   ....[41]....
        /*0584*/ 	.word	0x000060a0


	//   ....[42]....
        /*0588*/ 	.word	0x000060d0


	//   ....[43]....
        /*058c*/ 	.word	0x00007990


	//   ....[44]....
        /*0590*/ 	.word	0x000079b0


	//   ....[45]....
        /*0594*/ 	.word	0x00007aa0


	//   ....[46]....
        /*0598*/ 	.word	0x00007ad0


	//   ....[47]....
        /*059c*/ 	.word	0x00009060


	//   ....[48]....
        /*05a0*/ 	.word	0x00009080


	//   ....[49]....
        /*05a4*/ 	.word	0x000091a0


	//   ....[50]....
        /*05a8*/ 	.word	0x000091d0


	//   ....[51]....
        /*05ac*/ 	.word	0x000094c0


	//   ....[52]....
        /*05b0*/ 	.word	0x000099d0


	//   ....[53]....
        /*05b4*/ 	.word	0x0000a0d0


	//   ....[54]....
        /*05b8*/ 	.word	0x0000a100


	//   ....[55]....
        /*05bc*/ 	.word	0x0000a120


	//   ....[56]....
        /*05c0*/ 	.word	0x0000a140


	//   ....[57]....
        /*05c4*/ 	.word	0x0000c2a0


	//   ....[58]....
        /*05c8*/ 	.word	0x0000c2c0


	//   ....[59]....
        /*05cc*/ 	.word	0x0000c3b0


	//   ....[60]....
        /*05d0*/ 	.word	0x0000c3e0


	//   ....[61]....
        /*05d4*/ 	.word	0x0000d970


	//   ....[62]....
        /*05d8*/ 	.word	0x0000d990


	//   ....[63]....
        /*05dc*/ 	.word	0x0000dab0


	//   ....[64]....
        /*05e0*/ 	.word	0x0000dae0


	//   ....[65]....
        /*05e4*/ 	.word	0x0000df00


	//   ....[66]....
        /*05e8*/ 	.word	0x0000df30


	//   ....[67]....
        /*05ec*/ 	.word	0x0000df50


	//   ....[68]....
        /*05f0*/ 	.word	0x0000df70


	//   ....[69]....
        /*05f4*/ 	.word	0x0000fef0


	//   ....[70]....
        /*05f8*/ 	.word	0x0000ff00


	//   ....[71]....
        /*05fc*/ 	.word	0x0000ff50


	//   ....[72]....
        /*0600*/ 	.word	0x0000ff80


	//   ....[73]....
        /*0604*/ 	.word	0x00011590


	//   ....[74]....
        /*0608*/ 	.word	0x000115b0


	//   ....[75]....
        /*060c*/ 	.word	0x000116c0


	//   ....[76]....
        /*0610*/ 	.word	0x000116e0


	//   ....[77]....
        /*0614*/ 	.word	0x00011900


	//   ....[78]....
        /*0618*/ 	.word	0x00011e10


	//   ....[79]....
        /*061c*/ 	.word	0x00012510


	//   ....[80]....
        /*0620*/ 	.word	0x00012540


	//   ....[81]....
        /*0624*/ 	.word	0x00012560


	//   ....[82]....
        /*0628*/ 	.word	0x00012580


	//   ....[83]....
        /*062c*/ 	.word	0x00014220


	//   ....[84]....
        /*0630*/ 	.word	0x00014250


	//   ....[85]....
        /*0634*/ 	.word	0x00014270


	//   ....[86]....
        /*0638*/ 	.word	0x00014280


	//   ....[87]....
        /*063c*/ 	.word	0x00015aa0


	//   ....[88]....
        /*0640*/ 	.word	0x00015ab0


	//   ....[89]....
        /*0644*/ 	.word	0x00015ad0


	//   ....[90]....
        /*0648*/ 	.word	0x00015af0


	//   ....[91]....
        /*064c*/ 	.word	0x00015e80


	//   ....[92]....
        /*0650*/ 	.word	0x00015ea0


	//   ....[93]....
        /*0654*/ 	.word	0x00016050


	//   ....[94]....
        /*0658*/ 	.word	0x00016060


	//   ....[95]....
        /*065c*/ 	.word	0x00016210


	//   ....[96]....
        /*0660*/ 	.word	0x00016230


	//   ....[97]....
        /*0664*/ 	.word	0x000163e0


	//   ....[98]....
        /*0668*/ 	.word	0x000163f0


	//   ....[99]....
        /*066c*/ 	.word	0x00016790


	//   ....[100]....
        /*0670*/ 	.word	0x000167b0


	//   ....[101]....
        /*0674*/ 	.word	0x000175e0


	//   ....[102]....
        /*0678*/ 	.word	0x000175f0


	//   ....[103]....
        /*067c*/ 	.word	0x00018bf0


	//   ....[104]....
        /*0680*/ 	.word	0x00018c10


	//   ....[105]....
        /*0684*/ 	.word	0x00018dd0


	//   ....[106]....
        /*0688*/ 	.word	0x00018de0


	//   ....[107]....
        /*068c*/ 	.word	0x00018f90


	//   ....[108]....
        /*0690*/ 	.word	0x00018fb0


	//   ....[109]....
        /*0694*/ 	.word	0x00019160


	//   ....[110]....
        /*0698*/ 	.word	0x00019170


	//   ....[111]....
        /*069c*/ 	.word	0x000193c0


	//   ....[112]....
        /*06a0*/ 	.word	0x000193e0


	//   ....[113]....
        /*06a4*/ 	.word	0x00019500


	//   ....[114]....
        /*06a8*/ 	.word	0x00019540


	//   ....[115]....
        /*06ac*/ 	.word	0x00019570


	//   ....[116]....
        /*06b0*/ 	.word	0x000195a0


	//   ....[117]....
        /*06b4*/ 	.word	0x000195d0


	//   ....[118]....
        /*06b8*/ 	.word	0x00019600


	//   ....[119]....
        /*06bc*/ 	.word	0x00019750


	//   ....[120]....
        /*06c0*/ 	.word	0x00019790


	//   ....[121]....
        /*06c4*/ 	.word	0x000197c0


	//   ....[122]....
        /*06c8*/ 	.word	0x000197f0


	//   ....[123]....
        /*06cc*/ 	.word	0x00019820


	//   ....[124]....
        /*06d0*/ 	.word	0x00019850


	//   ....[125]....
        /*06d4*/ 	.word	0x000198e0


	//   ....[126]....
        /*06d8*/ 	.word	0x00019920


	//   ....[127]....
        /*06dc*/ 	.word	0x00019930


	//   ....[128]....
        /*06e0*/ 	.word	0x00019990


	//   ....[129]....
        /*06e4*/ 	.word	0x0001a340


	//   ....[130]....
        /*06e8*/ 	.word	0x0001a3a0


	//   ....[131]....
        /*06ec*/ 	.word	0x0001a3f0


	//   ....[132]....
        /*06f0*/ 	.word	0x0001a440


	//   ....[133]....
        /*06f4*/ 	.word	0x0001a490


	//   ....[134]....
        /*06f8*/ 	.word	0x0001a500


	//   ....[135]....
        /*06fc*/ 	.word	0x0001a550


	//   ....[136]....
        /*0700*/ 	.word	0x0001a5c0


	//   ....[137]....
        /*0704*/ 	.word	0x0001a630


	//   ....[138]....
        /*0708*/ 	.word	0x0001a6a0


	//   ....[139]....
        /*070c*/ 	.word	0x0001a710


	//   ....[140]....
        /*0710*/ 	.word	0x0001a780


	//   ....[141]....
        /*0714*/ 	.word	0x0001a7f0


	//   ....[142]....
        /*0718*/ 	.word	0x0001a850


	//   ....[143]....
        /*071c*/ 	.word	0x0001a8c0


	//   ....[144]....
        /*0720*/ 	.word	0x0001a930


	//   ....[145]....
        /*0724*/ 	.word	0x0001a9a0


	//   ....[146]....
        /*0728*/ 	.word	0x0001aa00


	//   ....[147]....
        /*072c*/ 	.word	0x0001aa70


	//   ....[148]....
        /*0730*/ 	.word	0x0001aae0


	//   ....[149]....
        /*0734*/ 	.word	0x0001aca0


	//   ....[150]....
        /*0738*/ 	.word	0x0001ad00


	//   ....[151]....
        /*073c*/ 	.word	0x0001ad70


	//   ....[152]....
        /*0740*/ 	.word	0x0001ade0


	//   ....[153]....
        /*0744*/ 	.word	0x0001ae30


	//   ....[154]....
        /*0748*/ 	.word	0x0001ae70


	//   ....[155]....
        /*074c*/ 	.word	0x0001aec0


	//   ....[156]....
        /*0750*/ 	.word	0x0001af10


	//   ....[157]....
        /*0754*/ 	.word	0x0001af80


	//   ....[158]....
        /*0758*/ 	.word	0x0001aff0


	//   ....[159]....
        /*075c*/ 	.word	0x0001b1b0


	//   ....[160]....
        /*0760*/ 	.word	0x0001b210


	//   ....[161]....
        /*0764*/ 	.word	0x0001b280


	//   ....[162]....
        /*0768*/ 	.word	0x0001b2f0


	//   ....[163]....
        /*076c*/ 	.word	0x0001b4b0


	//   ....[164]....
        /*0770*/ 	.word	0x0001b510


	//   ....[165]....
        /*0774*/ 	.word	0x0001b580


	//   ....[166]....
        /*0778*/ 	.word	0x0001b5f0


	//   ....[167]....
        /*077c*/ 	.word	0x0001b640


	//   ....[168]....
        /*0780*/ 	.word	0x0001b680


	//   ....[169]....
        /*0784*/ 	.word	0x0001b6d0


	//   ....[170]....
        /*0788*/ 	.word	0x0001b710


	//   ....[171]....
        /*078c*/ 	.word	0x0001b770


	//   ....[172]....
        /*0790*/ 	.word	0x0001b7e0


	//   ....[173]....
        /*0794*/ 	.word	0x0001b9a0


	//   ....[174]....
        /*0798*/ 	.word	0x0001ba00


	//   ....[175]....
        /*079c*/ 	.word	0x0001ba70


	//   ....[176]....
        /*07a0*/ 	.word	0x0001bae0


	//   ....[177]....
        /*07a4*/ 	.word	0x0001bca0


	//   ....[178]....
        /*07a8*/ 	.word	0x0001bd00


	//   ....[179]....
        /*07ac*/ 	.word	0x0001bd50


	//   ....[180]....
        /*07b0*/ 	.word	0x0001bd90


	//   ....[181]....
        /*07b4*/ 	.word	0x0001bde0


	//   ....[182]....
        /*07b8*/ 	.word	0x0001be20


	//   ....[183]....
        /*07bc*/ 	.word	0x0001be80


	//   ....[184]....
        /*07c0*/ 	.word	0x0001bef0


	//   ....[185]....
        /*07c4*/ 	.word	0x0001bf60


	//   ....[186]....
        /*07c8*/ 	.word	0x0001c0e0


	//   ....[187]....
        /*07cc*/ 	.word	0x0001c140


	//   ....[188]....
        /*07d0*/ 	.word	0x0001c1b0


	//   ....[189]....
        /*07d4*/ 	.word	0x0001c220


	//   ....[190]....
        /*07d8*/ 	.word	0x0001c270


	//   ....[191]....
        /*07dc*/ 	.word	0x0001c2b0


	//   ....[192]....
        /*07e0*/ 	.word	0x0001c300


	//   ....[193]....
        /*07e4*/ 	.word	0x0001c340


	//   ....[194]....
        /*07e8*/ 	.word	0x0001c390


	//   ....[195]....
        /*07ec*/ 	.word	0x0001c3e0


	//   ....[196]....
        /*07f0*/ 	.word	0x0001c430


	//   ....[197]....
        /*07f4*/ 	.word	0x0001c470


	//   ....[198]....
        /*07f8*/ 	.word	0x0001c4e0


	//   ....[199]....
        /*07fc*/ 	.word	0x0001c550


	//   ....[200]....
        /*0800*/ 	.word	0x0001c5c0


	//   ....[201]....
        /*0804*/ 	.word	0x0001c620


	//   ....[202]....
        /*0808*/ 	.word	0x0001c690


	//   ....[203]....
        /*080c*/ 	.word	0x0001c700


	//   ....[204]....
        /*0810*/ 	.word	0x0001c770


	//   ....[205]....
        /*0814*/ 	.word	0x0001c7d0


	//   ....[206]....
        /*0818*/ 	.word	0x0001c840


	//   ....[207]....
        /*081c*/ 	.word	0x0001c8b0


	//   ....[208]....
        /*0820*/ 	.word	0x0001c920


	//   ....[209]....
        /*0824*/ 	.word	0x0001c980


	//   ....[210]....
        /*0828*/ 	.word	0x0001c9f0


	//   ....[211]....
        /*082c*/ 	.word	0x0001ca60


	//   ....[212]....
        /*0830*/ 	.word	0x0001cad0


	//   ....[213]....
        /*0834*/ 	.word	0x0001cb30


	//   ....[214]....
        /*0838*/ 	.word	0x0001cba0


	//   ....[215]....
        /*083c*/ 	.word	0x0001cc10


	//   ....[216]....
        /*0840*/ 	.word	0x0001cc80


	//   ....[217]....
        /*0844*/ 	.word	0x0001cce0


	//   ....[218]....
        /*0848*/ 	.word	0x0001cd50


	//   ....[219]....
        /*084c*/ 	.word	0x0001cdc0


	//   ....[220]....
        /*0850*/ 	.word	0x0001ce10


	//   ....[221]....
        /*0854*/ 	.word	0x0001ce50


	//   ....[222]....
        /*0858*/ 	.word	0x0001cea0


	//   ....[223]....
        /*085c*/ 	.word	0x0001cef0


	//   ....[224]....
        /*0860*/ 	.word	0x0001cf40


	//   ....[225]....
        /*0864*/ 	.word	0x0001cfb0


	//   ....[226]....
        /*0868*/ 	.word	0x0001d000


	//   ....[227]....
        /*086c*/ 	.word	0x0001d050


	//   ....[228]....
        /*0870*/ 	.word	0x0001d0a0


	//   ....[229]....
        /*0874*/ 	.word	0x0001d0f0


	//   ....[230]....
        /*0878*/ 	.word	0x0001d140


	//   ....[231]....
        /*087c*/ 	.word	0x0001d1b0


	//   ....[232]....
        /*0880*/ 	.word	0x0001d200


	//   ....[233]....
        /*0884*/ 	.word	0x0001d270


	//   ....[234]....
        /*0888*/ 	.word	0x0001d2d0


	//   ....[235]....
        /*088c*/ 	.word	0x0001d340


	//----- nvinfo : EIATTR_EXIT_INSTR_OFFSETS
	.align		4
.L_708:
        /*0890*/ 	.byte	0x04, 0x1c
        /*0892*/ 	.short	(.L_710 - .L_709)


	//   ....[0]....
.L_709:
        /*0894*/ 	.word	0x00000fe0


	//   ....[1]....
        /*0898*/ 	.word	0x0001a300


	//----- nvinfo : EIATTR_MAX_THREADS
	.align		4
.L_710:
        /*089c*/ 	.byte	0x04, 0x05
        /*089e*/ 	.short	(.L_712 - .L_711)
.L_711:
        /*08a0*/ 	.word	0x00000100
        /*08a4*/ 	.word	0x00000001
        /*08a8*/ 	.word	0x00000001


	//----- nvinfo : EIATTR_CRS_STACK_SIZE
	.align		4
.L_712:
        /*08ac*/ 	.byte	0x04, 0x1e
        /*08ae*/ 	.short	(.L_714 - .L_713)
.L_713:
        /*08b0*/ 	.word	0x00000000
.L_714:


//--------------------- .nv.info._ZN7cutlass13device_kernelIN5flash19enable_sm80_to_sm89INS1_16FlashAttnFwdSm80INS1_25CollectiveMainloopFwdSm80ILi8ELi1ELb0EN4cute5tupleIJNS5_1CILi128EEENS7_ILi48EEENS7_ILi256EEEEEELi256ENS_6half_tEfNS_4arch4Sm80ELb0ELb1ELb1ELb1ELb1ELb1ELb1ELb1EEENS1_21CollectiveEpilogueFwdINS6_IJS8_SA_S9_EEENS6_IJNS7_ILi1EEESI_SI_EEESC_SE_Li256ELb1ELb1ELb1ELb0EEENS1_36VarlenDynamicPersistentTileSchedulerILi128ELi48ELi256ELi256ELb1ELb1ELb0ELb1ELb0ELb1EEEEEEEEEvNT_6ParamsE --------------------------
	.section	.nv.info._ZN7cutlass13device_kernelIN5flash19enable_sm80_to_sm89INS1_16FlashAttnFwdSm80INS1_25CollectiveMainloopFwdSm80ILi8ELi1ELb0EN4cute5tupleIJNS5_1CILi128EEENS7_ILi48EEENS7_ILi256EEEEEELi256ENS_6half_tEfNS_4arch4Sm80ELb0ELb1ELb1ELb1ELb1ELb1ELb1ELb1EEENS1_21CollectiveEpilogueFwdINS6_IJS8_SA_S9_EEENS6_IJNS7_ILi1EEESI_SI_EEESC_SE_Li256ELb1ELb1ELb1ELb0EEENS1_36VarlenDynamicPersistentTileSchedulerILi128ELi48ELi256ELi256ELb1ELb1ELb0ELb1ELb0ELb1EEEEEEEEEvNT_6ParamsE,"",@"SHT_CUDA_INFO"
	.sectionflags	@""
	.align	4


	//----- nvinfo : EIATTR_CUDA_API_VERSION
	.align		4
        /*0000*/ 	.byte	0x04, 0x37
        /*0002*/ 	.short	(.L_716 - .L_715)
.L_715:
        /*0004*/ 	.word	0x00000082


	//----- nvinfo : EIATTR_SW2861232_WAR
	.align		4
.L_716:
        /*0008*/ 	.byte	0x01, 0x35
	.zero		2


	//----- nvinfo : EIATTR_PARAM_CBANK
	.align		4
        /*000c*/ 	.byte	0x04, 0x0a
        /*000e*/ 	.short	(.L_718 - .L_717)
	.align		4
.L_717:
        /*0010*/ 	.word	index@(.nv.constant0._ZN7cutlass13device_kernelIN5flash19enable_sm80_to_sm89INS1_16FlashAttnFwdSm80INS1_25CollectiveMainloopFwdSm80ILi8ELi1ELb0EN4cute5tupleIJNS5_1CILi128EEENS7_ILi48EEENS7_ILi256EEEEEELi256ENS_6half_tEfNS_4arch4Sm80ELb0ELb1ELb1ELb1ELb1ELb1ELb1ELb1EEENS1_21CollectiveEpilogueFwdINS6_IJS8_SA_S9_EEENS6_IJNS7_ILi1EEESI_SI_EEESC_SE_Li256ELb1ELb1ELb1ELb0EEENS1_36VarlenDynamicPersistentTileSchedulerILi128ELi48ELi256ELi256ELb1ELb1ELb0ELb1ELb0ELb1EEEEEEEEEvNT_6ParamsE)
        /*0014*/ 	.short	0x0160
        /*0016*/ 	.short	0x0438


	//----- nvinfo : EIATTR_CBANK_PARAM_SIZE
	.align		4
.L_718:
        /*0018*/ 	.byte	0x03, 0x19
        /*001a*/ 	.short	0x0438


	//----- nvinfo : EIATTR_KPARAM_INFO
	.align		4
        /*001c*/ 	.byte	0x04, 0x17
        /*001e*/ 	.short	(.L_720 - .L_719)
.L_719:
        /*0020*/ 	.word	0x00000000
        /*0024*/ 	.short	0x0000
        /*0026*/ 	.short	0x0000
        /*0028*/ 	.byte	0x00, 0xf0, 0xe1, 0x10


	//----- nvinfo : EIATTR_MAXREG_COUNT
	.align		4
.L_720:
        /*002c*/ 	.byte	0x03, 0x1b
        /*002e*/ 	.short	0x00ff


	//----- nvinfo : EIATTR_NUM_BARRIERS
	.align		4
        /*0030*/ 	.byte	0x02, 0x4c
        /*0032*/ 	.byte	0x06
	.zero		1


	//----- nvinfo : EIATTR_ANNOTATIONS
	.align		4
        /*0034*/ 	.byte	0x04, 0x55
        /*0036*/ 	.short	(.L_722 - .L_721)


	//   ....[0]....
.L_721:
        /* <DEDUP_REMOVED lines=160> */


	//----- nvinfo : EIATTR_MERCURY_ISA_VERSION
	.align		4
.L_722:
        /*0a20*/ 	.byte	0x03, 0x5f
        /*0a22*/ 	.short	0x0000


	//----- nvinfo : EIATTR_INT_WARP_WIDE_INSTR_OFFSETS
	.align		4
        /*0a24*/ 	.byte	0x04, 0x31
        /*0a26*/ 	.short	(.L_724 - .L_723)


	//   ....[0]....
.L_723:
        /*0a28*/ 	.word	0x0001acd0


	//   ....[1]....
        /*0a2c*/ 	.word	0x0001ad50


	//----- nvinfo : EIATTR_COOP_GROUP_MASK_REGIDS
	.align		4
.L_724:
        /*0a30*/ 	.byte	0x04, 0x29
        /*0a32*/ 	.short	(.L_726 - .L_725)


	//   ....[0]....
.L_725:
        /*0a34*/ 	.word	0xffffffff


	//   ....[1]....
        /*0a38*/ 	.word	0xffffffff


	//   ....[2]....
        /*0a3c*/ 	.word	0xffffffff


	//   ....[3]....
        /*0a40*/ 	.word	0xffffffff


	//   ....[4]....
        /*0a44*/ 	.word	0xffffffff


	//   ....[5]....
        /*0a48*/ 	.word	0xffffffff


	//   ....[6]....
        /*0a4c*/ 	.word	0xffffffff


	//   ....[7]....
        /*0a50*/ 	.word	0xffffffff


	//   ....[8]....
        /*0a54*/ 	.word	0xffffffff


	//   ....[9]....
        /*0a58*/ 	.word	0xffffffff


	//   ....[10]....
        /*0a5c*/ 	.word	0xffffffff


	//   ....[11]....
        /*0a60*/ 	.word	0xffffffff


	//   ....[12]....
        /*0a64*/ 	.word	0xffffffff


	//   ....[13]....
        /*0a68*/ 	.word	0xffffffff


	//   ....[14]....
        /*0a6c*/ 	.word	0xffffffff


	//   ....[15]....
        /*0a70*/ 	.word	0xffffffff


	//   ....[16]....
        /*0a74*/ 	.word	0xffffffff


	//   ....[17]....
        /*0a78*/ 	.word	0xffffffff


	//   ....[18]....
        /*0a7c*/ 	.word	0xffffffff


	//   ....[19]....
        /*0a80*/ 	.word	0xffffffff


	//   ....[20]....
        /*0a84*/ 	.word	0xffffffff


	//   ....[21]....
        /*0a88*/ 	.word	0xffffffff


	//   ....[22]....
        /*0a8c*/ 	.word	0xffffffff


	//   ....[23]....
        /*0a90*/ 	.word	0xffffffff


	//   ....[24]....
        /*0a94*/ 	.word	0xffffffff


	//   ....[25]....
        /*0a98*/ 	.word	0xffffffff


	//   ....[26]....
        /*0a9c*/ 	.word	0xffffffff


	//   ....[27]....
        /*0aa0*/ 	.word	0xffffffff


	//   ....[28]....
        /*0aa4*/ 	.word	0xffffffff


	//   ....[29]....
        /*0aa8*/ 	.word	0xffffffff


	//   ....[30]....
        /*0aac*/ 	.word	0xffffffff


	//   ....[31]....
        /*0ab0*/ 	.word	0xffffffff


	//   ....[32]....
        /*0ab4*/ 	.word	0xffffffff


	//   ....[33]....
        /*0ab8*/ 	.word	0xffffffff


	//   ....[34]....
        /*0abc*/ 	.word	0xffffffff


	//   ....[35]....
        /*0ac0*/ 	.word	0xffffffff


	//   ....[36]....
        /*0ac4*/ 	.word	0xffffffff


	//   ....[37]....
        /*0ac8*/ 	.word	0xffffffff


	//   ....[38]....
        /*0acc*/ 	.word	0xffffffff


	//   ....[39]....
        /*0ad0*/ 	.word	0xffffffff


	//   ....[40]....
        /*0ad4*/ 	.word	0xffffffff


	//   ....[41]....
        /*0ad8*/ 	.word	0xffffffff


	//   ....[42]....
        /*0adc*/ 	.word	0xffffffff


	//   ....[43]....
        /*0ae0*/ 	.word	0xffffffff


	//   ....[44]....
        /*0ae4*/ 	.word	0xffffffff


	//   ....[45]....
        /*0ae8*/ 	.word	0xffffffff


	//   ....[46]....
        /*0aec*/ 	.word	0xffffffff


	//   ....[47]....
        /*0af0*/ 	.word	0xffffffff


	//   ....[48]....
        /*0af4*/ 	.word	0xffffffff


	//   ....[49]....
        /*0af8*/ 	.word	0xffffffff


	//   ....[50]....
        /*0afc*/ 	.word	0xffffffff


	//   ....[51]....
        /*0b00*/ 	.word	0xffffffff


	//   ....[52]....
        /*0b04*/ 	.word	0xffffffff


	//   ....[53]....
        /*0b08*/ 	.word	0xffffffff


	//   ....[54]....
        /*0b0c*/ 	.word	0xffffffff


	//   ....[55]....
        /*0b10*/ 	.word	0xffffffff


	//   ....[56]....
        /*0b14*/ 	.word	0xffffffff


	//   ....[57]....
        /*0b18*/ 	.word	0xffffffff


	//   ....[58]....
        /*0b1c*/ 	.word	0xffffffff


	//   ....[59]....
        /*0b20*/ 	.word	0xffffffff


	//   ....[60]....
        /*0b24*/ 	.word	0xffffffff


	//   ....[61]....
        /*0b28*/ 	.word	0xffffffff


	//   ....[62]....
        /*0b2c*/ 	.word	0xffffffff


	//   ....[63]....
        /*0b30*/ 	.word	0xffffffff


	//   ....[64]....
        /*0b34*/ 	.word	0xffffffff


	//   ....[65]....
        /*0b38*/ 	.word	0xffffffff


	//   ....[66]....
        /*0b3c*/ 	.word	0xffffffff


	//   ....[67]....
        /*0b40*/ 	.word	0xffffffff


	//   ....[68]....
        /*0b44*/ 	.word	0xffffffff


	//   ....[69]....
        /*0b48*/ 	.word	0xffffffff


	//   ....[70]....
        /*0b4c*/ 	.word	0xffffffff


	//   ....[71]....
        /*0b50*/ 	.word	0xffffffff


	//   ....[72]....
        /*0b54*/ 	.word	0xffffffff


	//   ....[73]....
        /*0b58*/ 	.word	0xffffffff


	//   ....[74]....
        /*0b5c*/ 	.word	0xffffffff


	//   ....[75]....
        /*0b60*/ 	.word	0xffffffff


	//   ....[76]....
        /*0b64*/ 	.word	0xffffffff


	//   ....[77]....
        /*0b68*/ 	.word	0xffffffff


	//   ....[78]....
        /*0b6c*/ 	.word	0xffffffff


	//   ....[79]....
        /*0b70*/ 	.word	0xffffffff


	//   ....[80]....
        /*0b74*/ 	.word	0xffffffff


	//   ....[81]....
        /*0b78*/ 	.word	0xffffffff


	//   ....[82]....
        /*0b7c*/ 	.word	0xffffffff


	//   ....[83]....
        /*0b80*/ 	.word	0xffffffff


	//   ....[84]....
        /*0b84*/ 	.word	0xffffffff


	//   ....[85]....
        /*0b88*/ 	.word	0xffffffff


	//   ....[86]....
        /*0b8c*/ 	.word	0xffffffff


	//   ....[87]....
        /*0b90*/ 	.word	0xffffffff


	//   ....[88]....
        /*0b94*/ 	.word	0xffffffff


	//   ....[89]....
        /*0b98*/ 	.word	0xffffffff


	//   ....[90]....
        /*0b9c*/ 	.word	0xffffffff


	//   ....[91]....
        /*0ba0*/ 	.word	0xffffffff


	//   ....[92]....
        /*0ba4*/ 	.word	0xffffffff


	//   ....[93]....
        /*0ba8*/ 	.word	0xffffffff


	//   ....[94]....
        /*0bac*/ 	.word	0xffffffff


	//   ....[95]....
        /*0bb0*/ 	.word	0xffffffff


	//   ....[96]....
        /*0bb4*/ 	.word	0xffffffff


	//   ....[97]....
        /*0bb8*/ 	.word	0xffffffff


	//   ....[98]....
        /*0bbc*/ 	.word	0xffffffff


	//   ....[99]....
        /*0bc0*/ 	.word	0xffffffff


	//   ....[100]....
        /*0bc4*/ 	.word	0xffffffff


	//   ....[101]....
        /*0bc8*/ 	.word	0xffffffff


	//   ....[102]....
        /*0bcc*/ 	.word	0xffffffff


	//   ....[103]....
        /*0bd0*/ 	.word	0xffffffff


	//   ....[104]....
        /*0bd4*/ 	.word	0xffffffff


	//   ....[105]....
        /*0bd8*/ 	.word	0xffffffff


	//   ....[106]....
        /*0bdc*/ 	.word	0xffffffff


	//   ....[107]....
        /*0be0*/ 	.word	0xffffffff


	//   ....[108]....
        /*0be4*/ 	.word	0xffffffff


	//   ....[109]....
        /*0be8*/ 	.word	0xffffffff


	//   ....[110]....
        /*0bec*/ 	.word	0xffffffff


	//   ....[111]....
        /*0bf0*/ 	.word	0xffffffff


	//   ....[112]....
        /*0bf4*/ 	.word	0xffffffff


	//   ....[113]....
        /*0bf8*/ 	.word	0xffffffff


	//   ....[114]....
        /*0bfc*/ 	.word	0xffffffff


	//   ....[115]....
        /*0c00*/ 	.word	0xffffffff


	//   ....[116]....
        /*0c04*/ 	.word	0xffffffff


	//   ....[117]....
        /*0c08*/ 	.word	0xffffffff


	//   ....[118]....
        /*0c0c*/ 	.word	0xffffffff


	//   ....[119]....
        /*0c10*/ 	.word	0xffffffff


	//   ....[120]....
        /*0c14*/ 	.word	0xffffffff


	//   ....[121]....
        /*0c18*/ 	.word	0xffffffff


	//   ....[122]....
        /*0c1c*/ 	.word	0xffffffff


	//   ....[123]....
        /*0c20*/ 	.word	0xffffffff


	//   ....[124]....
        /*0c24*/ 	.word	0xffffffff


	//   ....[125]....
        /*0c28*/ 	.word	0xffffffff


	//   ....[126]....
        /*0c2c*/ 	.word	0xffffffff


	//   ....[127]....
        /*0c30*/ 	.word	0xffffffff


	//   ....[128]....
        /*0c34*/ 	.word	0xffffffff


	//   ....[129]....
        /*0c38*/ 	.word	0xffffffff


	//   ....[130]....
        /*0c3c*/ 	.word	0xffffffff


	//   ....[131]....
        /*0c40*/ 	.word	0xffffffff


	//   ....[132]....
        /*0c44*/ 	.word	0xffffffff


	//   ....[133]....
        /*0c48*/ 	.word	0xffffffff


	//   ....[134]....
        /*0c4c*/ 	.word	0xffffffff


	//   ....[135]....
        /*0c50*/ 	.word	0xffffffff


	//   ....[136]....
        /*0c54*/ 	.word	0xffffffff


	//   ....[137]....
        /*0c58*/ 	.word	0xffffffff


	//   ....[138]....
        /*0c5c*/ 	.word	0xffffffff


	//   ....[139]....
        /*0c60*/ 	.word	0xffffffff


	//   ....[140]....
        /*0c64*/ 	.word	0xffffffff


	//   ....[141]....
        /*0c68*/ 	.word	0xffffffff


	//   ....[142]....
        /*0c6c*/ 	.word	0xffffffff


	//   ....[143]....
        /*0c70*/ 	.word	0xffffffff


	//   ....[144]....
        /*0c74*/ 	.word	0xffffffff


	//   ....[145]....
        /*0c78*/ 	.word	0xffffffff


	//   ....[146]....
        /*0c7c*/ 	.word	0xffffffff


	//   ....[147]....
        /*0c80*/ 	.word	0xffffffff


	//   ....[148]....
        /*0c84*/ 	.word	0xffffffff


	//   ....[149]....
        /*0c88*/ 	.word	0xffffffff


	//   ....[150]....
        /*0c8c*/ 	.word	0xffffffff


	//   ....[151]....
        /*0c90*/ 	.word	0xffffffff


	//   ....[152]....
        /*0c94*/ 	.word	0xffffffff


	//   ....[153]....
        /*0c98*/ 	.word	0xffffffff


	//   ....[154]....
        /*0c9c*/ 	.word	0xffffffff


	//   ....[155]....
        /*0ca0*/ 	.word	0xffffffff


	//   ....[156]....
        /*0ca4*/ 	.word	0xffffffff


	//   ....[157]....
        /*0ca8*/ 	.word	0xffffffff


	//   ....[158]....
        /*0cac*/ 	.word	0xffffffff


	//   ....[159]....
        /*0cb0*/ 	.word	0xffffffff


	//   ....[160]....
        /*0cb4*/ 	.word	0xffffffff


	//   ....[161]....
        /*0cb8*/ 	.word	0xffffffff


	//   ....[162]....
        /*0cbc*/ 	.word	0xffffffff


	//   ....[163]....
        /*0cc0*/ 	.word	0xffffffff


	//   ....[164]....
        /*0cc4*/ 	.word	0xffffffff


	//   ....[165]....
        /*0cc8*/ 	.word	0xffffffff


	//   ....[166]....
        /*0ccc*/ 	.word	0xffffffff


	//   ....[167]....
        /*0cd0*/ 	.word	0xffffffff


	//   ....[168]....
        /*0cd4*/ 	.word	0xffffffff


	//   ....[169]....
        /*0cd8*/ 	.word	0xffffffff


	//   ....[170]....
        /*0cdc*/ 	.word	0xffffffff


	//   ....[171]....
        /*0ce0*/ 	.word	0xffffffff


	//   ....[172]....
        /*0ce4*/ 	.word	0xffffffff


	//   ....[173]....
        /*0ce8*/ 	.word	0xffffffff


	//   ....[174]....
        /*0cec*/ 	.word	0xffffffff


	//   ....[175]....
        /*0cf0*/ 	.word	0xffffffff


	//   ....[176]....
        /*0cf4*/ 	.word	0xffffffff


	//   ....[177]....
        /*0cf8*/ 	.word	0xffffffff


	//   ....[178]....
        /*0cfc*/ 	.word	0xffffffff


	//   ....[179]....
        /*0d00*/ 	.word	0xffffffff


	//   ....[180]....
        /*0d04*/ 	.word	0xffffffff


	//   ....[181]....
        /*0d08*/ 	.word	0xffffffff


	//   ....[182]....
        /*0d0c*/ 	.word	0xffffffff


	//   ....[183]....
        /*0d10*/ 	.word	0xffffffff


	//   ....[184]....
        /*0d14*/ 	.word	0xffffffff


	//   ....[185]....
        /*0d18*/ 	.word	0xffffffff


	//   ....[186]....
        /*0d1c*/ 	.word	0xffffffff


	//   ....[187]....
        /*0d20*/ 	.word	0xffffffff


	//   ....[188]....
        /*0d24*/ 	.word	0xffffffff


	//   ....[189]....
        /*0d28*/ 	.word	0xffffffff


	//   ....[190]....
        /*0d2c*/ 	.word	0xffffffff


	//   ....[191]....
        /*0d30*/ 	.word	0xffffffff


	//   ....[192]....
        /*0d34*/ 	.word	0xffffffff


	//   ....[193]....
        /*0d38*/ 	.word	0xffffffff


	//   ....[194]....
        /*0d3c*/ 	.word	0xffffffff


	//   ....[195]....
        /*0d40*/ 	.word	0xffffffff


	//   ....[196]....
        /*0d44*/ 	.word	0xffffffff


	//   ....[197]....
        /*0d48*/ 	.word	0xffffffff


	//   ....[198]....
        /*0d4c*/ 	.word	0xffffffff


	//   ....[199]....
        /*0d50*/ 	.word	0xffffffff


	//   ....[200]....
        /*0d54*/ 	.word	0xffffffff


	//   ....[201]....
        /*0d58*/ 	.word	0xffffffff


	//   ....[202]....
        /*0d5c*/ 	.word	0xffffffff


	//   ....[203]....
        /*0d60*/ 	.word	0xffffffff


	//   ....[204]....
        /*0d64*/ 	.word	0xffffffff


	//   ....[205]....
        /*0d68*/ 	.word	0xffffffff


	//   ....[206]....
        /*0d6c*/ 	.word	0xffffffff


	//   ....[207]....
        /*0d70*/ 	.word	0xffffffff


	//   ....[208]....
        /*0d74*/ 	.word	0xffffffff


	//   ....[209]....
        /*0d78*/ 	.word	0xffffffff


	//   ....[210]....
        /*0d7c*/ 	.word	0xffffffff


	//   ....[211]....
        /*0d80*/ 	.word	0xffffffff


	//   ....[212]....
        /*0d84*/ 	.word	0xffffffff


	//   ....[213]....
        /*0d88*/ 	.word	0xffffffff


	//   ....[214]....
        /*0d8c*/ 	.word	0xffffffff


	//   ....[215]....
        /*0d90*/ 	.word	0xffffffff


	//   ....[216]....
        /*0d94*/ 	.word	0xffffffff


	//   ....[217]....
        /*0d98*/ 	.word	0xffffffff


	//   ....[218]....
        /*0d9c*/ 	.word	0xffffffff


	//   ....[219]....
        /*0da0*/ 	.word	0xffffffff


	//   ....[220]....
        /*0da4*/ 	.word	0xffffffff


	//   ....[221]....
        /*0da8*/ 	.word	0xffffffff


	//   ....[222]....
        /*0dac*/ 	.word	0xffffffff


	//   ....[223]....
        /*0db0*/ 	.word	0xffffffff


	//   ....[224]....
        /*0db4*/ 	.word	0xffffffff


	//   ....[225]....
        /*0db8*/ 	.word	0xffffffff


	//   ....[226]....
        /*0dbc*/ 	.word	0xffffffff


	//   ....[227]....
        /*0dc0*/ 	.word	0xffffffff


	//   ....[228]....
        /*0dc4*/ 	.word	0xffffffff


	//   ....[229]....
        /*0dc8*/ 	.word	0xffffffff


	//   ....[230]....
        /*0dcc*/ 	.word	0xffffffff


	//   ....[231]....
        /*0dd0*/ 	.word	0xffffffff


	//   ....[232]....
        /*0dd4*/ 	.word	0xffffffff


	//   ....[233]....
        /*0dd8*/ 	.word	0xffffffff


	//   ....[234]....
        /*0ddc*/ 	.word	0xffffffff


	//   ....[235]....
        /*0de0*/ 	.word	0xffffffff


	//   ....[236]....
        /*0de4*/ 	.word	0xffffffff


	//   ....[237]....
        /*0de8*/ 	.word	0xffffffff


	//   ....[238]....
        /*0dec*/ 	.word	0xffffffff


	//   ....[239]....
        /*0df0*/ 	.word	0xffffffff


	//   ....[240]....
        /*0df4*/ 	.word	0xffffffff


	//   ....[241]....
        /*0df8*/ 	.word	0xffffffff


	//   ....[242]....
        /*0dfc*/ 	.word	0xffffffff


	//   ....[243]....
        /*0e00*/ 	.word	0xffffffff


	//   ....[244]....
        /*0e04*/ 	.word	0xffffffff


	//   ....[245]....
        /*0e08*/ 	.word	0xffffffff


	//   ....[246]....
        /*0e0c*/ 	.word	0xffffffff


	//   ....[247]....
        /*0e10*/ 	.word	0xffffffff


	//   ....[248]....
        /*0e14*/ 	.word	0xffffffff


	//   ....[249]....
        /*0e18*/ 	.word	0xffffffff


	//   ....[250]....
        /*0e1c*/ 	.word	0xffffffff


	//   ....[251]....
        /*0e20*/ 	.word	0xffffffff


	//   ....[252]....
        /*0e24*/ 	.word	0xffffffff


	//   ....[253]....
        /*0e28*/ 	.word	0xffffffff


	//   ....[254]....
        /*0e2c*/ 	.word	0xffffffff


	//   ....[255]....
        /*0e30*/ 	.word	0xffffffff


	//   ....[0]....
        /*0e34*/ 	.word	0xffffffff


	//   ....[1]....
        /*0e38*/ 	.word	0xffffffff


	//   ....[2]....
        /*0e3c*/ 	.word	0xffffffff


	//   ....[3]....
        /*0e40*/ 	.word	0xffffffff


	//   ....[4]....
        /*0e44*/ 	.word	0xffffffff


	//   ....[5]....
        /*0e48*/ 	.word	0xffffffff


	//   ....[6]....
        /*0e4c*/ 	.word	0xffffffff


	//   ....[7]....
        /*0e50*/ 	.word	0xffffffff


	//   ....[8]....
        /*0e54*/ 	.word	0xffffffff


	//   ....[9]....
        /*0e58*/ 	.word	0xffffffff


	//   ....[10]....
        /*0e5c*/ 	.word	0xffffffff


	//   ....[11]....
        /*0e60*/ 	.word	0xffffffff


	//   ....[12]....
        /*0e64*/ 	.word	0xffffffff


	//   ....[13]....
        /*0e68*/ 	.word	0xffffffff


	//   ....[14]....
        /*0e6c*/ 	.word	0xffffffff


	//   ....[15]....
        /*0e70*/ 	.word	0xffffffff


	//   ....[16]....
        /*0e74*/ 	.word	0xffffffff


	//   ....[17]....
        /*0e78*/ 	.word	0xffffffff


	//   ....[18]....
        /*0e7c*/ 	.word	0xffffffff


	//   ....[19]....
        /*0e80*/ 	.word	0xffffffff


	//   ....[20]....
        /*0e84*/ 	.word	0xffffffff


	//   ....[21]....
        /*0e88*/ 	.word	0xffffffff


	//   ....[22]....
        /*0e8c*/ 	.word	0xffffffff


	//   ....[23]....
        /*0e90*/ 	.word	0xffffffff


	//   ....[24]....
        /*0e94*/ 	.word	0xffffffff


	//   ....[25]....
        /*0e98*/ 	.word	0xffffffff


	//   ....[26]....
        /*0e9c*/ 	.word	0xffffffff


	//   ....[27]....
        /*0ea0*/ 	.word	0xffffffff


	//   ....[28]....
        /*0ea4*/ 	.word	0xffffffff


	//   ....[29]....
        /*0ea8*/ 	.word	0xffffffff


	//   ....[30]....
        /*0eac*/ 	.word	0xffffffff


	//   ....[31]....
        /*0eb0*/ 	.word	0xffffffff


	//   ....[32]....
        /*0eb4*/ 	.word	0xffffffff


	//   ....[33]....
        /*0eb8*/ 	.word	0xffffffff


	//   ....[34]....
        /*0ebc*/ 	.word	0xffffffff


	//   ....[35]....
        /*0ec0*/ 	.word	0xffffffff


	//   ....[36]....
        /*0ec4*/ 	.word	0xffffffff


	//   ....[37]....
        /*0ec8*/ 	.word	0xffffffff


	//   ....[38]....
        /*0ecc*/ 	.word	0xffffffff


	//   ....[39]....
        /*0ed0*/ 	.word	0xffffffff


	//   ....[40]....
        /*0ed4*/ 	.word	0xffffffff


	//   ....[41]....
        /*0ed8*/ 	.word	0xffffffff


	//   ....[42]....
        /*0edc*/ 	.word	0xffffffff


	//   ....[43]....
        /*0ee0*/ 	.word	0xffffffff


	//   ....[44]....
        /*0ee4*/ 	.word	0xffffffff


	//   ....[45]....
        /*0ee8*/ 	.word	0xffffffff


	//   ....[46]....
        /*0eec*/ 	.word	0xffffffff


	//   ....[47]....
        /*0ef0*/ 	.word	0xffffffff


	//   ....[48]....
        /*0ef4*/ 	.word	0xffffffff


	//   ....[49]....
        /*0ef8*/ 	.word	0xffffffff


	//   ....[50]....
        /*0efc*/ 	.word	0xffffffff


	//   ....[51]....
        /*0f00*/ 	.word	0xffffffff


	//   ....[52]....
        /*0f04*/ 	.word	0xffffffff


	//   ....[53]....
        /*0f08*/ 	.word	0xffffffff


	//   ....[54]....
        /*0f0c*/ 	.word	0xffffffff


	//   ....[55]....
        /*0f10*/ 	.word	0xffffffff


	//   ....[56]....
        /*0f14*/ 	.word	0xffffffff


	//   ....[57]....
        /*0f18*/ 	.word	0xffffffff


	//   ....[58]....
        /*0f1c*/ 	.word	0xffffffff


	//   ....[59]....
        /*0f20*/ 	.word	0xffffffff


	//   ....[60]....
        /*0f24*/ 	.word	0xffffffff


	//   ....[61]....
        /*0f28*/ 	.word	0xffffffff


	//   ....[62]....
        /*0f2c*/ 	.word	0xffffffff


	//   ....[63]....
        /*0f30*/ 	.word	0xffffffff


	//   ....[64]....
        /*0f34*/ 	.word	0xffffffff


	//----- nvinfo : EIATTR_COOP_GROUP_INSTR_OFFSETS
	.align		4
.L_726:
        /*0f38*/ 	.byte	0x04, 0x28
        /*0f3a*/ 	.short	(.L_728 - .L_727)


	//   ....[0]....
.L_727:
        /*0f3c*/ 	.word	0x00000060


	//   ....[1]....
        /*0f40*/ 	.word	0x00000260


	//   ....[2]....
        /*0f44*/ 	.word	0x00000290


	//   ....[3]....
        /*0f48*/ 	.word	0x000002c0


	//   ....[4]....
        /*0f4c*/ 	.word	0x000002f0


	//   ....[5]....
        /*0f50*/ 	.word	0x00000320


	//   ....[6]....
        /*0f54*/ 	.word	0x00000350


	//   ....[7]....
        /*0f58*/ 	.word	0x000004d0


	//   ....[8]....
        /*0f5c*/ 	.word	0x00000510


	//   ....[9]....
        /*0f60*/ 	.word	0x00000540


	//   ....[10]....
        /*0f64*/ 	.word	0x00000570


	//   ....[11]....
        /*0f68*/ 	.word	0x000005a0


	//   ....[12]....
        /*0f6c*/ 	.word	0x000005d0


	//   ....[13]....
        /*0f70*/ 	.word	0x00000660


	//   ....[14]....
        /*0f74*/ 	.word	0x000006b0


	//   ....[15]....
        /*0f78*/ 	.word	0x000006d0


	//   ....[16]....
        /*0f7c*/ 	.word	0x00000730


	//   ....[17]....
        /*0f80*/ 	.word	0x000044d0


	//   ....[18]....
        /*0f84*/ 	.word	0x00004530


	//   ....[19]....
        /*0f88*/ 	.word	0x00005570


	//   ....[20]....
        /*0f8c*/ 	.word	0x00005580


	//   ....[21]....
        /*0f90*/ 	.word	0x00006b00


	//   ....[22]....
        /*0f94*/ 	.word	0x00006b80


	//   ....[23]....
        /*0f98*/ 	.word	0x00007c80


	//   ....[24]....
        /*0f9c*/ 	.word	0x00007c90


	//   ....[25]....
        /*0fa0*/ 	.word	0x00008c50


	//   ....[26]....
        /*0fa4*/ 	.word	0x00008c80


	//   ....[27]....
        /*0fa8*/ 	.word	0x00008e40


	//   ....[28]....
        /*0fac*/ 	.word	0x00008e60


	//   ....[29]....
        /*0fb0*/ 	.word	0x00009340


	//   ....[30]....
        /*0fb4*/ 	.word	0x00009360


	//   ....[31]....
        /*0fb8*/ 	.word	0x000094f0


	//   ....[32]....
        /*0fbc*/ 	.word	0x00009510


	//   ....[33]....
        /*0fc0*/ 	.word	0x0000a900


	//   ....[34]....
        /*0fc4*/ 	.word	0x0000a920


	//   ....[35]....
        /*0fc8*/ 	.word	0x0000aa90


	//   ....[36]....
        /*0fcc*/ 	.word	0x0000aaa0


	//   ....[37]....
        /*0fd0*/ 	.word	0x0000ac10


	//   ....[38]....
        /*0fd4*/ 	.word	0x0000ac30


	//   ....[39]....
        /*0fd8*/ 	.word	0x0000ada0


	//   ....[40]....
        /*0fdc*/ 	.word	0x0000adb0


	//   ....[41]....
        /*0fe0*/ 	.word	0x0000b490


	//   ....[42]....
        /*0fe4*/ 	.word	0x0000b4d0


	//   ....[43]....
        /*0fe8*/ 	.word	0x0000b500


	//   ....[44]....
        /*0fec*/ 	.word	0x0000b530


	//   ....[45]....
        /*0ff0*/ 	.word	0x0000ba00


	//   ....[46]....
        /*0ff4*/ 	.word	0x0000ba10


	//   ....[47]....
        /*0ff8*/ 	.word	0x0000bbf0


	//   ....[48]....
        /*0ffc*/ 	.word	0x0000bc00


	//   ....[49]....
        /*1000*/ 	.word	0x0000cd90


	//   ....[50]....
        /*1004*/ 	.word	0x0000cdb0


	//   ....[51]....
        /*1008*/ 	.word	0x0000cf70


	//   ....[52]....
        /*100c*/ 	.word	0x0000cf80


	//   ....[53]....
        /*1010*/ 	.word	0x0000d3e0


	//   ....[54]....
        /*1014*/ 	.word	0x0000d960


	//   ....[55]....
        /*1018*/ 	.word	0x0000df10


	//   ....[56]....
        /*101c*/ 	.word	0x0000df40


	//   ....[57]....
        /*1020*/ 	.word	0x0000df50


	//   ....[58]....
        /*1024*/ 	.word	0x0000df80


	//   ....[59]....
        /*1028*/ 	.word	0x0000f4f0


	//   ....[60]....
        /*102c*/ 	.word	0x0000f510


	//   ....[61]....
        /*1030*/ 	.word	0x0000f740


	//   ....[62]....
        /*1034*/ 	.word	0x0000f750


	//   ....[63]....
        /*1038*/ 	.word	0x00010840


	//   ....[64]....
        /*103c*/ 	.word	0x00010860


	//   ....[65]....
        /*1040*/ 	.word	0x00010a00


	//   ....[66]....
        /*1044*/ 	.word	0x00010a10


	//   ....[67]....
        /*1048*/ 	.word	0x00010cd0


	//   ....[68]....
        /*104c*/ 	.word	0x00011270


	//   ....[69]....
        /*1050*/ 	.word	0x00011860


	//   ....[70]....
        /*1054*/ 	.word	0x00011890


	//   ....[71]....
        /*1058*/ 	.word	0x000118b0


	//   ....[72]....
        /*105c*/ 	.word	0x000118d0


	//   ....[73]....
        /*1060*/ 	.word	0x000134f0


	//   ....[74]....
        /*1064*/ 	.word	0x00013510


	//   ....[75]....
        /*1068*/ 	.word	0x00013740


	//   ....[76]....
        /*106c*/ 	.word	0x00013750


	//   ....[77]....
        /*1070*/ 	.word	0x00014840


	//   ....[78]....
        /*1074*/ 	.word	0x00014860


	//   ....[79]....
        /*1078*/ 	.word	0x00014a00


	//   ....[80]....
        /*107c*/ 	.word	0x00014a10


	//   ....[81]....
        /*1080*/ 	.word	0x00014d40


	//   ....[82]....
        /*1084*/ 	.word	0x00014d70


	//   ....[83]....
        /*1088*/ 	.word	0x00014d90


	//   ....[84]....
        /*108c*/ 	.word	0x00014db0


	//   ....[85]....
        /*1090*/ 	.word	0x000166e0


	//   ....[86]....
        /*1094*/ 	.word	0x00016700


	//   ....[87]....
        /*1098*/ 	.word	0x00016930


	//   ....[88]....
        /*109c*/ 	.word	0x00016940


	//   ....[89]....
        /*10a0*/ 	.word	0x00017a10


	//   ....[90]....
        /*10a4*/ 	.word	0x00017a30


	//   ....[91]....
        /*10a8*/ 	.word	0x00017bc0


	//   ....[92]....
        /*10ac*/ 	.word	0x00017bd0


	//   ....[93]....
        /*10b0*/ 	.word	0x00017e90


	//   ....[94]....
        /*10b4*/ 	.word	0x00018450


	//   ....[95]....
        /*10b8*/ 	.word	0x00018a60


	//   ....[96]....
        /*10bc*/ 	.word	0x00018a90


	//   ....[97]....
        /*10c0*/ 	.word	0x00018ab0


	//   ....[98]....
        /*10c4*/ 	.word	0x00018ad0


	//   ....[99]....
        /*10c8*/ 	.word	0x0001a2b0


	//   ....[100]....
        /*10cc*/ 	.word	0x0001a2e0


	//   ....[101]....
        /*10d0*/ 	.word	0x0001a300


	//   ....[102]....
        /*10d4*/ 	.word	0x0001a310


	//   ....[103]....
        /*10d8*/ 	.word	0x0001bba0


	//   ....[104]....
        /*10dc*/ 	.word	0x0001bbb0


	//   ....[105]....
        /*10e0*/ 	.word	0x0001bbd0


	//   ....[106]....
        /*10e4*/ 	.word	0x0001bbe0


	//   ....[107]....
        /*10e8*/ 	.word	0x0001bf90


	//   ....[108]....
        /*10ec*/ 	.word	0x0001bfb0


	//   ....[109]....
        /*10f0*/ 	.word	0x0001c120


	//   ....[110]....
        /*10f4*/ 	.word	0x0001c130


	//   ....[111]....
        /*10f8*/ 	.word	0x0001c2a0


	//   ....[112]....
        /*10fc*/ 	.word	0x0001c2c0


	//   ....[113]....
        /*1100*/ 	.word	0x0001c430


	//   ....[114]....
        /*1104*/ 	.word	0x0001c440


	//   ....[115]....
        /*1108*/ 	.word	0x0001c7c0


	//   ....[116]....
        /*110c*/ 	.word	0x0001c7e0


	//   ....[117]....
        /*1110*/ 	.word	0x0001d4d0


	//   ....[118]....
        /*1114*/ 	.word	0x0001d4e0


	//   ....[119]....
        /*1118*/ 	.word	0x0001e970


	//   ....[120]....
        /*111c*/ 	.word	0x0001e990


	//   ....[121]....
        /*1120*/ 	.word	0x0001eb00


	//   ....[122]....
        /*1124*/ 	.word	0x0001eb10


	//   ....[123]....
        /*1128*/ 	.word	0x0001ec80


	//   ....[124]....
        /*112c*/ 	.word	0x0001eca0


	//   ....[125]....
        /*1130*/ 	.word	0x0001ee10


	//   ....[126]....
        /*1134*/ 	.word	0x0001ee20


	//   ....[127]....
        /*1138*/ 	.word	0x0001f080


	//   ....[128]....
        /*113c*/ 	.word	0x0001f0a0


	//   ....[129]....
        /*1140*/ 	.word	0x0001f1d0


	//   ....[130]....
        /*1144*/ 	.word	0x0001f210


	//   ....[131]....
        /*1148*/ 	.word	0x0001f240


	//   ....[132]....
        /*114c*/ 	.word	0x0001f270


	//   ....[133]....
        /*1150*/ 	.word	0x0001f2a0


	//   ....[134]....
        /*1154*/ 	.word	0x0001f2d0


	//   ....[135]....
        /*1158*/ 	.word	0x0001f440


	//   ....[136]....
        /*115c*/ 	.word	0x0001f480


	//   ....[137]....
        /*1160*/ 	.word	0x0001f4b0


	//   ....[138]....
        /*1164*/ 	.word	0x0001f4e0


	//   ....[139]....
        /*1168*/ 	.word	0x0001f510


	//   ....[140]....
        /*116c*/ 	.word	0x0001f540


	//   ....[141]....
        /*1170*/ 	.word	0x0001f5d0


	//   ....[142]....
        /*1174*/ 	.word	0x0001f630


	//   ....[143]....
        /*1178*/ 	.word	0x0001f640


	//   ....[144]....
        /*117c*/ 	.word	0x0001f6a0


	//   ....[145]....
        /*1180*/ 	.word	0x00020110


	//   ....[146]....
        /*1184*/ 	.word	0x00020170


	//   ....[147]....
        /*1188*/ 	.word	0x000201c0


	//   ....[148]....
        /*118c*/ 	.word	0x00020210


	//   ....[149]....
        /*1190*/ 	.word	0x00020260


	//   ....[150]....
        /*1194*/ 	.word	0x000202d0


	//   ....[151]....
        /*1198*/ 	.word	0x00020320


	//   ....[152]....
        /*119c*/ 	.word	0x00020390


	//   ....[153]....
        /*11a0*/ 	.word	0x00020400


	//   ....[154]....
        /*11a4*/ 	.word	0x00020470


	//   ....[155]....
        /*11a8*/ 	.word	0x000204e0


	//   ....[156]....
        /*11ac*/ 	.word	0x00020550


	//   ....[157]....
        /*11b0*/ 	.word	0x000205c0


	//   ....[158]....
        /*11b4*/ 	.word	0x00020620


	//   ....[159]....
        /*11b8*/ 	.word	0x00020690


	//   ....[160]....
        /*11bc*/ 	.word	0x00020700


	//   ....[161]....
        /*11c0*/ 	.word	0x00020770


	//   ....[162]....
        /*11c4*/ 	.word	0x000207d0


	//   ....[163]....
        /*11c8*/ 	.word	0x00020840


	//   ....[164]....
        /*11cc*/ 	.word	0x000208b0


	//   ....[165]....
        /*11d0*/ 	.word	0x00020910


	//   ....[166]....
        /*11d4*/ 	.word	0x00020980


	//   ....[167]....
        /*11d8*/ 	.word	0x000209f0


	//   ....[168]....
        /*11dc*/ 	.word	0x00020a60


	//   ....[169]....
        /*11e0*/ 	.word	0x00020ac0


	//   ....[170]....
        /*11e4*/ 	.word	0x00020b30


	//   ....[171]....
        /*11e8*/ 	.word	0x00020ba0


	//   ....[172]....
        /*11ec*/ 	.word	0x00020c00


	//   ....[173]....
        /*11f0*/ 	.word	0x00020c50


	//   ....[174]....
        /*11f4*/ 	.word	0x00020ca0


	//   ....[175]....
        /*11f8*/ 	.word	0x00020cf0


	//   ....[176]....
        /*11fc*/ 	.word	0x00020d50


	//   ....[177]....
        /*1200*/ 	.word	0x00020dc0


	//   ....[178]....
        /*1204*/ 	.word	0x00020e30


	//   ....[179]....
        /*1208*/ 	.word	0x00020e90


	//   ....[180]....
        /*120c*/ 	.word	0x00020f00


	//   ....[181]....
        /*1210*/ 	.word	0x00020f70


	//   ....[182]....
        /*1214*/ 	.word	0x00020fe0


	//   ....[183]....
        /*1218*/ 	.word	0x00021040


	//   ....[184]....
        /*121c*/ 	.word	0x000210b0


	//   ....[185]....
        /*1220*/ 	.word	0x00021120


	//   ....[186]....
        /*1224*/ 	.word	0x00021170


	//   ....[187]....
        /*1228*/ 	.word	0x000211c0


	//   ....[188]....
        /*122c*/ 	.word	0x00021210


	//   ....[189]....
        /*1230*/ 	.word	0x00021250


	//   ....[190]....
        /*1234*/ 	.word	0x000212c0


	//   ....[191]....
        /*1238*/ 	.word	0x00021330


	//   ....[192]....
        /*123c*/ 	.word	0x000213a0


	//   ....[193]....
        /*1240*/ 	.word	0x00021400


	//   ....[194]....
        /*1244*/ 	.word	0x00021470


	//   ....[195]....
        /*1248*/ 	.word	0x000214e0


	//   ....[196]....
        /*124c*/ 	.word	0x00021550


	//   ....[197]....
        /*1250*/ 	.word	0x000215b0


	//   ....[198]....
        /*1254*/ 	.word	0x00021600


	//   ....[199]....
        /*1258*/ 	.word	0x00021650


	//   ....[200]....
        /*125c*/ 	.word	0x000216a0


	//   ....[201]....
        /*1260*/ 	.word	0x000216e0


	//   ....[202]....
        /*1264*/ 	.word	0x00021750


	//   ....[203]....
        /*1268*/ 	.word	0x000217c0


	//   ....[204]....
        /*126c*/ 	.word	0x00021820


	//   ....[205]....
        /*1270*/ 	.word	0x00021890


	//   ....[206]....
        /*1274*/ 	.word	0x00021900


	//   ....[207]....
        /*1278*/ 	.word	0x00021970


	//   ....[208]....
        /*127c*/ 	.word	0x000219d0


	//   ....[209]....
        /*1280*/ 	.word	0x00021a40


	//   ....[210]....
        /*1284*/ 	.word	0x00021ab0


	//   ....[211]....
        /*1288*/ 	.word	0x00021b00


	//   ....[212]....
        /*128c*/ 	.word	0x00021b50


	//   ....[213]....
        /*1290*/ 	.word	0x00021ba0


	//   ....[214]....
        /*1294*/ 	.word	0x00021be0


	//   ....[215]....
        /*1298*/ 	.word	0x00021c40


	//   ....[216]....
        /*129c*/ 	.word	0x00021ca0


	//   ....[217]....
        /*12a0*/ 	.word	0x00021cf0


	//   ....[218]....
        /*12a4*/ 	.word	0x00021d40


	//   ....[219]....
        /*12a8*/ 	.word	0x00021db0


	//   ....[220]....
        /*12ac*/ 	.word	0x00021e20


	//   ....[221]....
        /*12b0*/ 	.word	0x00021e90


	//   ....[222]....
        /*12b4*/ 	.word	0x00021ef0


	//   ....[223]....
        /*12b8*/ 	.word	0x00021f60


	//   ....[224]....
        /*12bc*/ 	.word	0x00021fd0


	//   ....[225]....
        /*12c0*/ 	.word	0x00022040


	//   ....[226]....
        /*12c4*/ 	.word	0x000220a0


	//   ....[227]....
        /*12c8*/ 	.word	0x00022110


	//   ....[228]....
        /*12cc*/ 	.word	0x00022180


	//   ....[229]....
        /*12d0*/ 	.word	0x000221f0


	//   ....[230]....
        /*12d4*/ 	.word	0x00022250


	//   ....[231]....
        /*12d8*/ 	.word	0x000222c0


	//   ....[232]....
        /*12dc*/ 	.word	0x00022330


	//   ....[233]....
        /*12e0*/ 	.word	0x000223a0


	//   ....[234]....
        /*12e4*/ 	.word	0x00022400


	//   ....[235]....
        /*12e8*/ 	.word	0x00022470


	//   ....[236]....
        /*12ec*/ 	.word	0x000224e0


	//   ....[237]....
        /*12f0*/ 	.word	0x00022550


	//   ....[238]....
        /*12f4*/ 	.word	0x000225b0


	//   ....[239]....
        /*12f8*/ 	.word	0x00022620


	//   ....[240]....
        /*12fc*/ 	.word	0x00022690


	//   ....[241]....
        /*1300*/ 	.word	0x000226e0


	//   ....[242]....
        /*1304*/ 	.word	0x00022720


	//   ....[243]....
        /*1308*/ 	.word	0x00022770


	//   ....[244]....
        /*130c*/ 	.word	0x000227c0


	//   ....[245]....
        /*1310*/ 	.word	0x00022810


	//   ....[246]....
        /*1314*/ 	.word	0x00022880


	//   ....[247]....
        /*1318*/ 	.word	0x000228d0


	//   ....[248]....
        /*131c*/ 	.word	0x00022920


	//   ....[249]....
        /*1320*/ 	.word	0x00022970


	//   ....[250]....
        /*1324*/ 	.word	0x000229c0


	//   ....[251]....
        /*1328*/ 	.word	0x00022a10


	//   ....[252]....
        /*132c*/ 	.word	0x00022a80


	//   ....[253]....
        /*1330*/ 	.word	0x00022ad0


	//   ....[254]....
        /*1334*/ 	.word	0x00022b40


	//   ....[255]....
        /*1338*/ 	.word	0x00022ba0


	//   ....[0]....
        /*133c*/ 	.word	0x00022c10


	//   ....[1]....
        /*1340*/ 	.word	0x00023040


	//   ....[2]....
        /*1344*/ 	.word	0x00023060


	//   ....[3]....
        /*1348*/ 	.word	0x00023080


	//   ....[4]....
        /*134c*/ 	.word	0x00023090


	//   ....[5]....
        /*1350*/ 	.word	0x000235e0


	//   ....[6]....
        /*1354*/ 	.word	0x000235f0


	//   ....[7]....
        /*1358*/ 	.word	0x00023600


	//   ....[8]....
        /*135c*/ 	.word	0x00023610


	//   ....[9]....
        /*1360*/ 	.word	0x00023b80


	//   ....[10]....
        /*1364*/ 	.word	0x00023ba0


	//   ....[11]....
        /*1368*/ 	.word	0x00023bc0


	//   ....[12]....
        /*136c*/ 	.word	0x00023bd0


	//   ....[13]....
        /*1370*/ 	.word	0x000241a0


	//   ....[14]....
        /*1374*/ 	.word	0x000241c0


	//   ....[15]....
        /*1378*/ 	.word	0x000241d0


	//   ....[16]....
        /*137c*/ 	.word	0x000241e0


	//   ....[17]....
        /*1380*/ 	.word	0x00027a30


	//   ....[18]....
        /*1384*/ 	.word	0x00027a50


	//   ....[19]....
        /*1388*/ 	.word	0x00027a70


	//   ....[20]....
        /*138c*/ 	.word	0x00027a80


	//   ....[21]....
        /*1390*/ 	.word	0x00027ef0


	//   ....[22]....
        /*1394*/ 	.word	0x00027f00


	//   ....[23]....
        /*1398*/ 	.word	0x00027f10


	//   ....[24]....
        /*139c*/ 	.word	0x00027f20


	//   ....[25]....
        /*13a0*/ 	.word	0x00028350


	//   ....[26]....
        /*13a4*/ 	.word	0x00028370


	//   ....[27]....
        /*13a8*/ 	.word	0x00028390


	//   ....[28]....
        /*13ac*/ 	.word	0x000283a0


	//   ....[29]....
        /*13b0*/ 	.word	0x00028830


	//   ....[30]....
        /*13b4*/ 	.word	0x00028850


	//   ....[31]....
        /*13b8*/ 	.word	0x00028870


	//   ....[32]....
        /*13bc*/ 	.word	0x00028880


	//   ....[33]....
        /*13c0*/ 	.word	0x0002c520


	//   ....[34]....
        /*13c4*/ 	.word	0x0002c590


	//   ....[35]....
        /*13c8*/ 	.word	0x0002c600


	//   ....[36]....
        /*13cc*/ 	.word	0x0002c660


	//   ....[37]....
        /*13d0*/ 	.word	0x0002c6d0


	//   ....[38]....
        /*13d4*/ 	.word	0x0002c730


	//   ....[39]....
        /*13d8*/ 	.word	0x0002c7a0


	//   ....[40]....
        /*13dc*/ 	.word	0x0002c800


	//   ....[41]....
        /*13e0*/ 	.word	0x0002c870


	//   ....[42]....
        /*13e4*/ 	.word	0x0002c8e0


	//   ....[43]....
        /*13e8*/ 	.word	0x0002c950


	//   ....[44]....
        /*13ec*/ 	.word	0x0002c9b0


	//   ....[45]....
        /*13f0*/ 	.word	0x0002ca20


	//   ....[46]....
        /*13f4*/ 	.word	0x0002ca90


	//   ....[47]....
        /*13f8*/ 	.word	0x0002caf0


	//   ....[48]....
        /*13fc*/ 	.word	0x0002cb50


	//   ....[49]....
        /*1400*/ 	.word	0x0002cbc0


	//   ....[50]....
        /*1404*/ 	.word	0x0002cc30


	//   ....[51]....
        /*1408*/ 	.word	0x0002cca0


	//   ....[52]....
        /*140c*/ 	.word	0x0002cd00


	//   ....[53]....
        /*1410*/ 	.word	0x0002cd70


	//   ....[54]....
        /*1414*/ 	.word	0x0002cdd0


	//   ....[55]....
        /*1418*/ 	.word	0x0002ce30


	//   ....[56]....
        /*141c*/ 	.word	0x0002ce90


	//   ....[57]....
        /*1420*/ 	.word	0x0002cf00


	//   ....[58]....
        /*1424*/ 	.word	0x0002cf70


	//   ....[59]....
        /*1428*/ 	.word	0x0002cfe0


	//   ....[60]....
        /*142c*/ 	.word	0x0002d040


	//   ....[61]....
        /*1430*/ 	.word	0x0002d0b0


	//   ....[62]....
        /*1434*/ 	.word	0x0002d120


	//   ....[63]....
        /*1438*/ 	.word	0x0002d190


	//   ....[64]....
        /*143c*/ 	.word	0x0002d1f0


	//----- nvinfo : EIATTR_EXIT_INSTR_OFFSETS
	.align		4
.L_728:
        /*1440*/ 	.byte	0x04, 0x1c
        /*1442*/ 	.short	(.L_730 - .L_729)


	//   ....[0]....
.L_729:
        /*1444*/ 	.word	0x00001170


	//   ....[1]....
        /*1448*/ 	.word	0x000200d0


	//----- nvinfo : EIATTR_MAX_THREADS
	.align		4
.L_730:
        /*144c*/ 	.byte	0x04, 0x05
        /*144e*/ 	.short	(.L_732 - .L_731)
.L_731:
        /*1450*/ 	.word	0x00000100
        /*1454*/ 	.word	0x00000001
        /*1458*/ 	.word	0x00000001


	//----- nvinfo : EIATTR_CRS_STACK_SIZE
	.align		4
.L_732:
        /*145c*/ 	.byte	0x04, 0x1e
        /*145e*/ 	.short	(.L_734 - .L_733)
.L_733:
        /*1460*/ 	.word	0x00000000
.L_734:


//--------------------- .nv.info._ZN7cutlass13device_kernelIN5flash19enable_sm80_to_sm89INS1_16FlashAttnFwdSm80INS1_25CollectiveMainloopFwdSm80ILi8ELi1ELb0EN4cute5tupleIJNS5_1CILi128EEENS7_ILi96EEENS7_ILi256EEEEEELi256ENS_6half_tEfNS_4arch4Sm80ELb1ELb0ELb1ELb0ELb1ELb0ELb1ELb1EEENS1_21CollectiveEpilogueFwdINS6_IJS8_SA_S9_EEENS6_IJNS7_ILi1EEESI_SI_EEESC_SE_Li256ELb0ELb1ELb1ELb0EEENS1_30DynamicPersistentTileSchedulerILi256ELi256ELb1ELb1ELb0EEEEEEEEEvNT_6ParamsE --------------------------
	.section	.nv.info._ZN7cutlass13device_kernelIN5flash19enable_sm80_to_sm89INS1_16FlashAttnFwdSm80INS1_25CollectiveMainloopFwdSm80ILi8ELi1ELb0EN4cute5tupleIJNS5_1CILi128EEENS7_ILi96EEENS7_ILi256EEEEEELi256ENS_6half_tEfNS_4arch4Sm80ELb1ELb0ELb1ELb0ELb1ELb0ELb1ELb1EEENS1_21CollectiveEpilogueFwdINS6_IJS8_SA_S9_EEENS6_IJNS7_ILi1EEESI_SI_EEESC_SE_Li256ELb0ELb1ELb1ELb0EEENS1_30DynamicPersistentTileSchedulerILi256ELi256ELb1ELb1ELb0EEEEEEEEEvNT_6ParamsE,"",@"SHT_CUDA_INFO"
	.sectionflags	@""
	.align	4


	//----- nvinfo : EIATTR_CUDA_API_VERSION
	.align		4
        /*0000*/ 	.byte	0x04, 0x37
        /*0002*/ 	.short	(.L_736 - .L_735)
.L_735:
        /*0004*/ 	.word	0x00000082


	//----- nvinfo : EIATTR_SW2861232_WAR
	.align		4
.L_736:
        /*0008*/ 	.byte	0x01, 0x35
	.zero		2


	//----- nvinfo : EIATTR_PARAM_CBANK
	.align		4
        /*000c*/ 	.byte	0x04, 0x0a
        /*000e*/ 	.short	(.L_738 - .L_737)
	.align		4
.L_737:
        /*0010*/ 	.word	index@(.nv.constant0._ZN7cutlass13device_kernelIN5flash19enable_sm80_to_sm89INS1_16FlashAttnFwdSm80INS1_25CollectiveMainloopFwdSm80ILi8ELi1ELb0EN4cute5tupleIJNS5_1CILi128EEENS7_ILi96EEENS7_ILi256EEEEEELi256ENS_6half_tEfNS_4arch4Sm80ELb1ELb0ELb1ELb0ELb1ELb0ELb1ELb1EEENS1_21CollectiveEpilogueFwdINS6_IJS8_SA_S9_EEENS6_IJNS7_ILi1EEESI_SI_EEESC_SE_Li256ELb0ELb1ELb1ELb0EEENS1_30DynamicPersistentTileSchedulerILi256ELi256ELb1ELb1ELb0EEEEEEEEEvNT_6ParamsE)
        /*0014*/ 	.short	0x0160
        /*0016*/ 	.short	0x0428


	//----- nvinfo : EIATTR_CBANK_PARAM_SIZE
	.align		4
.L_738:
        /*0018*/ 	.byte	0x03, 0x19
        /*001a*/ 	.short	0x0428


	//----- nvinfo : EIATTR_KPARAM_INFO
	.align		4
        /*001c*/ 	.byte	0x04, 0x17
        /*001e*/ 	.short	(.L_740 - .L_739)
.L_739:
        /*0020*/ 	.word	0x00000000
        /*0024*/ 	.short	0x0000
        /*0026*/ 	.short	0x0000
        /*0028*/ 	.byte	0x00, 0xf0, 0xa1, 0x10


	//----- nvinfo : EIATTR_MAXREG_COUNT
	.align		4
.L_740:
        /*002c*/ 	.byte	0x03, 0x1b
        /*002e*/ 	.short	0x00ff


	//----- nvinfo : EIATTR_NUM_BARRIERS
	.align		4
        /*0030*/ 	.byte	0x02, 0x4c
        /*0032*/ 	.byte	0x06
	.zero		1


	//----- nvinfo : EIATTR_ANNOTATIONS
	.align		4
        /*0034*/ 	.byte	0x04, 0x55
        /*0036*/ 	.short	(.L_742 - .L_741)


	//   ....[0]....
.L_741:
        /* <DEDUP_REMOVED lines=175> */


	//----- nvinfo : EIATTR_MERCURY_ISA_VERSION
	.align		4
.L_742:
        /*0b10*/ 	.byte	0x03, 0x5f
        /*0b12*/ 	.short	0x0000


	//----- nvinfo : EIATTR_INT_WARP_WIDE_INSTR_OFFSETS
	.align		4
        /*0b14*/ 	.byte	0x04, 0x31
        /*0b16*/ 	.short	(.L_744 - .L_743)


	//   ....[0]....
.L_743:
        /*0b18*/ 	.word	0x00013a30


	//   ....[1]....
        /*0b1c*/ 	.word	0x00013ab0


	//----- nvinfo : EIATTR_COOP_GROUP_MASK_REGIDS
	.align		4
.L_744:
        /*0b20*/ 	.byte	0x04, 0x29
        /*0b22*/ 	.short	(.L_746 - .L_745)


	//   ....[0]....
.L_745:
        /*0b24*/ 	.word	0xffffffff


	//   ....[1]....
        /*0b28*/ 	.word	0xffffffff


	//   ....[2]....
        /*0b2c*/ 	.word	0xffffffff


	//   ....[3]....
        /*0b30*/ 	.word	0xffffffff


	//   ....[4]....
        /*0b34*/ 	.word	0xffffffff


	//   ....[5]....
        /*0b38*/ 	.word	0xffffffff


	//   ....[6]....
        /*0b3c*/ 	.word	0xffffffff


	//   ....[7]....
        /*0b40*/ 	.word	0xffffffff


	//   ....[8]....
        /*0b44*/ 	.word	0xffffffff


	//   ....[9]....
        /*0b48*/ 	.word	0xffffffff


	//   ....[10]....
        /*0b4c*/ 	.word	0xffffffff


	//   ....[11]....
        /*0b50*/ 	.word	0xffffffff


	//   ....[12]....
        /*0b54*/ 	.word	0xffffffff


	//   ....[13]....
        /*0b58*/ 	.word	0xffffffff


	//   ....[14]....
        /*0b5c*/ 	.word	0xffffffff


	//   ....[15]....
        /*0b60*/ 	.word	0xffffffff


	//   ....[16]....
        /*0b64*/ 	.word	0xffffffff


	//   ....[17]....
        /*0b68*/ 	.word	0xffffffff


	//   ....[18]....
        /*0b6c*/ 	.word	0xffffffff


	//   ....[19]....
        /*0b70*/ 	.word	0xffffffff


	//   ....[20]....
        /*0b74*/ 	.word	0xffffffff


	//   ....[21]....
        /*0b78*/ 	.word	0xffffffff


	//   ....[22]....
        /*0b7c*/ 	.word	0xffffffff


	//   ....[23]....
        /*0b80*/ 	.word	0xffffffff


	//   ....[24]....
        /*0b84*/ 	.word	0xffffffff


	//   ....[25]....
        /*0b88*/ 	.word	0xffffffff


	//   ....[26]....
        /*0b8c*/ 	.word	0xffffffff


	//   ....[27]....
        /*0b90*/ 	.word	0xffffffff


	//   ....[28]....
        /*0b94*/ 	.word	0xffffffff


	//   ....[29]....
        /*0b98*/ 	.word	0xffffffff


	//   ....[30]....
        /*0b9c*/ 	.word	0xffffffff


	//   ....[31]....
        /*0ba0*/ 	.word	0xffffffff


	//   ....[32]....
        /*0ba4*/ 	.word	0xffffffff


	//   ....[33]....
        /*0ba8*/ 	.word	0xffffffff


	//   ....[34]....
        /*0bac*/ 	.word	0xffffffff


	//   ....[35]....
        /*0bb0*/ 	.word	0xffffffff


	//   ....[36]....
        /*0bb4*/ 	.word	0xffffffff


	//   ....[37]....
        /*0bb8*/ 	.word	0xffffffff


	//   ....[38]....
        /*0bbc*/ 	.word	0xffffffff


	//   ....[39]....
        /*0bc0*/ 	.word	0xffffffff


	//   ....[40]....
        /*0bc4*/ 	.word	0xffffffff


	//   ....[41]....
        /*0bc8*/ 	.word	0xffffffff


	//   ....[42]....
        /*0bcc*/ 	.word	0xffffffff


	//   ....[43]....
        /*0bd0*/ 	.word	0xffffffff


	//   ....[44]....
        /*0bd4*/ 	.word	0xffffffff


	//   ....[45]....
        /*0bd8*/ 	.word	0xffffffff


	//   ....[46]....
        /*0bdc*/ 	.word	0xffffffff


	//   ....[47]....
        /*0be0*/ 	.word	0xffffffff


	//   ....[48]....
        /*0be4*/ 	.word	0xffffffff


	//   ....[49]....
        /*0be8*/ 	.word	0xffffffff


	//   ....[50]....
        /*0bec*/ 	.word	0xffffffff


	//   ....[51]....
        /*0bf0*/ 	.word	0xffffffff


	//   ....[52]....
        /*0bf4*/ 	.word	0xffffffff


	//   ....[53]....
        /*0bf8*/ 	.word	0xffffffff


	//   ....[54]....
        /*0bfc*/ 	.word	0xffffffff


	//   ....[55]....
        /*0c00*/ 	.word	0xffffffff


	//   ....[56]....
        /*0c04*/ 	.word	0xffffffff


	//   ....[57]....
        /*0c08*/ 	.word	0xffffffff


	//   ....[58]....
        /*0c0c*/ 	.word	0xffffffff


	//   ....[59]....
        /*0c10*/ 	.word	0xffffffff


	//   ....[60]....
        /*0c14*/ 	.word	0xffffffff


	//   ....[61]....
        /*0c18*/ 	.word	0xffffffff


	//   ....[62]....
        /*0c1c*/ 	.word	0xffffffff


	//   ....[63]....
        /*0c20*/ 	.word	0xffffffff


	//   ....[64]....
        /*0c24*/ 	.word	0xffffffff


	//   ....[65]....
        /*0c28*/ 	.word	0xffffffff


	//   ....[66]....
        /*0c2c*/ 	.word	0xffffffff


	//   ....[67]....
        /*0c30*/ 	.word	0xffffffff


	//   ....[68]....
        /*0c34*/ 	.word	0xffffffff


	//   ....[69]....
        /*0c38*/ 	.word	0xffffffff


	//   ....[70]....
        /*0c3c*/ 	.word	0xffffffff


	//   ....[71]....
        /*0c40*/ 	.word	0xffffffff


	//   ....[72]....
        /*0c44*/ 	.word	0xffffffff


	//   ....[73]....
        /*0c48*/ 	.word	0xffffffff


	//   ....[74]....
        /*0c4c*/ 	.word	0xffffffff


	//   ....[75]....
        /*0c50*/ 	.word	0xffffffff


	//   ....[76]....
        /*0c54*/ 	.word	0xffffffff


	//   ....[77]....
        /*0c58*/ 	.word	0xffffffff


	//   ....[78]....
        /*0c5c*/ 	.word	0xffffffff


	//   ....[79]....
        /*0c60*/ 	.word	0xffffffff


	//   ....[80]....
        /*0c64*/ 	.word	0xffffffff


	//   ....[81]....
        /*0c68*/ 	.word	0xffffffff


	//   ....[82]....
        /*0c6c*/ 	.word	0xffffffff


	//   ....[83]....
        /*0c70*/ 	.word	0xffffffff


	//   ....[84]....
        /*0c74*/ 	.word	0xffffffff


	//   ....[85]....
        /*0c78*/ 	.word	0xffffffff


	//   ....[86]....
        /*0c7c*/ 	.word	0xffffffff


	//   ....[87]....
        /*0c80*/ 	.word	0xffffffff


	//   ....[88]....
        /*0c84*/ 	.word	0xffffffff


	//   ....[89]....
        /*0c88*/ 	.word	0xffffffff


	//   ....[90]....
        /*0c8c*/ 	.word	0xffffffff


	//   ....[91]....
        /*0c90*/ 	.word	0xffffffff


	//   ....[92]....
        /*0c94*/ 	.word	0xffffffff


	//   ....[93]....
        /*0c98*/ 	.word	0xffffffff


	//   ....[94]....
        /*0c9c*/ 	.word	0xffffffff


	//   ....[95]....
        /*0ca0*/ 	.word	0xffffffff


	//   ....[96]....
        /*0ca4*/ 	.word	0xffffffff


	//   ....[97]....
        /*0ca8*/ 	.word	0xffffffff


	//   ....[98]....
        /*0cac*/ 	.word	0xffffffff


	//   ....[99]....
        /*0cb0*/ 	.word	0xffffffff


	//   ....[100]....
        /*0cb4*/ 	.word	0xffffffff


	//   ....[101]....
        /*0cb8*/ 	.word	0xffffffff


	//   ....[102]....
        /*0cbc*/ 	.word	0xffffffff


	//   ....[103]....
        /*0cc0*/ 	.word	0xffffffff


	//   ....[104]....
        /*0cc4*/ 	.word	0xffffffff


	//   ....[105]....
        /*0cc8*/ 	.word	0xffffffff


	//   ....[106]....
        /*0ccc*/ 	.word	0xffffffff


	//   ....[107]....
        /*0cd0*/ 	.word	0xffffffff


	//   ....[108]....
        /*0cd4*/ 	.word	0xffffffff


	//   ....[109]....
        /*0cd8*/ 	.word	0xffffffff


	//   ....[110]....
        /*0cdc*/ 	.word	0xffffffff


	//   ....[111]....
        /*0ce0*/ 	.word	0xffffffff


	//   ....[112]....
        /*0ce4*/ 	.word	0xffffffff


	//   ....[113]....
        /*0ce8*/ 	.word	0xffffffff


	//   ....[114]....
        /*0cec*/ 	.word	0xffffffff


	//   ....[115]....
        /*0cf0*/ 	.word	0xffffffff


	//   ....[116]....
        /*0cf4*/ 	.word	0xffffffff


	//   ....[117]....
        /*0cf8*/ 	.word	0xffffffff


	//   ....[118]....
        /*0cfc*/ 	.word	0xffffffff


	//   ....[119]....
        /*0d00*/ 	.word	0xffffffff


	//   ....[120]....
        /*0d04*/ 	.word	0xffffffff


	//   ....[121]....
        /*0d08*/ 	.word	0xffffffff


	//   ....[122]....
        /*0d0c*/ 	.word	0xffffffff


	//   ....[123]....
        /*0d10*/ 	.word	0xffffffff


	//   ....[124]....
        /*0d14*/ 	.word	0xffffffff


	//   ....[125]....
        /*0d18*/ 	.word	0xffffffff


	//   ....[126]....
        /*0d1c*/ 	.word	0xffffffff


	//   ....[127]....
        /*0d20*/ 	.word	0xffffffff


	//   ....[128]....
        /*0d24*/ 	.word	0xffffffff


	//   ....[129]....
        /*0d28*/ 	.word	0xffffffff


	//   ....[130]....
        /*0d2c*/ 	.word	0xffffffff


	//   ....[131]....
        /*0d30*/ 	.word	0xffffffff


	//   ....[132]....
        /*0d34*/ 	.word	0xffffffff


	//   ....[133]....
        /*0d38*/ 	.word	0xffffffff


	//   ....[134]....
        /*0d3c*/ 	.word	0xffffffff


	//----- nvinfo : EIATTR_COOP_GROUP_INSTR_OFFSETS
	.align		4
.L_746:
        /*0d40*/ 	.byte	0x04, 0x28
        /*0d42*/ 	.short	(.L_748 - .L_747)


	//   ....[0]....
.L_747:
        /*0d44*/ 	.word	0x00000050


	//   ....[1]....
        /*0d48*/ 	.word	0x00001dc0


	//   ....[2]....
        /*0d4c*/ 	.word	0x00001de0


	//   ....[3]....
        /*0d50*/ 	.word	0x00002030


	//   ....[4]....
        /*0d54*/ 	.word	0x00002040


	//   ....[5]....
        /*0d58*/ 	.word	0x00002220


	//   ....[6]....
        /*0d5c*/ 	.word	0x00002240


	//   ....[7]....
        /*0d60*/ 	.word	0x00002420


	//   ....[8]....
        /*0d64*/ 	.word	0x00002430


	//   ....[9]....
        /*0d68*/ 	.word	0x00002a90


	//   ....[10]....
        /*0d6c*/ 	.word	0x00002ab0


	//   ....[11]....
        /*0d70*/ 	.word	0x00002ac0


	//   ....[12]....
        /*0d74*/ 	.word	0x00002af0


	//   ....[13]....
        /*0d78*/ 	.word	0x00002c30


	//   ....[14]....
        /*0d7c*/ 	.word	0x00002c70


	//   ....[15]....
        /*0d80*/ 	.word	0x00002ec0


	//   ....[16]....
        /*0d84*/ 	.word	0x00002f80


	//   ....[17]....
        /*0d88*/ 	.word	0x00002f90


	//   ....[18]....
        /*0d8c*/ 	.word	0x00002fa0


	//   ....[19]....
        /*0d90*/ 	.word	0x00003290


	//   ....[20]....
        /*0d94*/ 	.word	0x000032d0


	//   ....[21]....
        /*0d98*/ 	.word	0x00005090


	//   ....[22]....
        /*0d9c*/ 	.word	0x000050f0


	//   ....[23]....
        /*0da0*/ 	.word	0x00005100


	//   ....[24]....
        /*0da4*/ 	.word	0x00005110


	//   ....[25]....
        /*0da8*/ 	.word	0x000051f0


	//   ....[26]....
        /*0dac*/ 	.word	0x00005240


	//   ....[27]....
        /*0db0*/ 	.word	0x000055f0


	//   ....[28]....
        /*0db4*/ 	.word	0x00005930


	//   ....[29]....
        /*0db8*/ 	.word	0x00005f30


	//   ....[30]....
        /*0dbc*/ 	.word	0x00005f50


	//   ....[31]....
        /*0dc0*/ 	.word	0x00005f70


	//   ....[32]....
        /*0dc4*/ 	.word	0x00005f90


	//   ....[33]....
        /*0dc8*/ 	.word	0x000085b0


	//   ....[34]....
        /*0dcc*/ 	.word	0x00008610


	//   ....[35]....
        /*0dd0*/ 	.word	0x00008620


	//   ....[36]....
        /*0dd4*/ 	.word	0x00008690


	//   ....[37]....
        /*0dd8*/ 	.word	0x00008750


	//   ....[38]....
        /*0ddc*/ 	.word	0x00008810


	//   ....[39]....
        /*0de0*/ 	.word	0x0000a6f0


	//   ....[40]....
        /*0de4*/ 	.word	0x0000a750


	//   ....[41]....
        /*0de8*/ 	.word	0x0000a760


	//   ....[42]....
        /*0dec*/ 	.word	0x0000a7d0


	//   ....[43]....
        /*0df0*/ 	.word	0x0000a890


	//   ....[44]....
        /*0df4*/ 	.word	0x0000a950


	//   ....[45]....
        /*0df8*/ 	.word	0x0000ac50


	//   ....[46]....
        /*0dfc*/ 	.word	0x0000afb0


	//   ....[47]....
        /*0e00*/ 	.word	0x0000b450


	//   ....[48]....
        /*0e04*/ 	.word	0x0000b470


	//   ....[49]....
        /*0e08*/ 	.word	0x0000b610


	//   ....[50]....
        /*0e0c*/ 	.word	0x0000b630


	//   ....[51]....
        /*0e10*/ 	.word	0x0000e110


	//   ....[52]....
        /*0e14*/ 	.word	0x0000e170


	//   ....[53]....
        /*0e18*/ 	.word	0x0000e180


	//   ....[54]....
        /*0e1c*/ 	.word	0x0000e190


	//   ....[55]....
        /*0e20*/ 	.word	0x0000e290


	//   ....[56]....
        /*0e24*/ 	.word	0x0000e350


	//   ....[57]....
        /*0e28*/ 	.word	0x000101a0


	//   ....[58]....
        /*0e2c*/ 	.word	0x000101c0


	//   ....[59]....
        /*0e30*/ 	.word	0x000102c0


	//   ....[60]....
        /*0e34*/ 	.word	0x000102e0


	//   ....[61]....
        /*0e38*/ 	.word	0x00010310


	//   ....[62]....
        /*0e3c*/ 	.word	0x000103a0


	//   ....[63]....
        /*0e40*/ 	.word	0x00010830


	//   ....[64]....
        /*0e44*/ 	.word	0x00010850


	//   ....[65]....
        /*0e48*/ 	.word	0x00010870


	//   ....[66]....
        /*0e4c*/ 	.word	0x00010890


	//   ....[67]....
        /*0e50*/ 	.word	0x00012fa0


	//   ....[68]....
        /*0e54*/ 	.word	0x00012ff0


	//   ....[69]....
        /*0e58*/ 	.word	0x00013010


	//   ....[70]....
        /*0e5c*/ 	.word	0x00013030


	//   ....[71]....
        /*0e60*/ 	.word	0x00013c00


	//   ....[72]....
        /*0e64*/ 	.word	0x00014420


	//   ....[73]....
        /*0e68*/ 	.word	0x00014430


	//   ....[74]....
        /*0e6c*/ 	.word	0x00014460


	//   ....[75]....
        /*0e70*/ 	.word	0x00014480


	//   ....[76]....
        /*0e74*/ 	.word	0x00014590


	//   ....[77]....
        /*0e78*/ 	.word	0x000145b0


	//   ....[78]....
        /*0e7c*/ 	.word	0x00014de0


	//   ....[79]....
        /*0e80*/ 	.word	0x00014df0


	//   ....[80]....
        /*0e84*/ 	.word	0x00015980


	//   ....[81]....
        /*0e88*/ 	.word	0x00015a90


	//   ....[82]....
        /*0e8c*/ 	.word	0x00015b00


	//   ....[83]....
        /*0e90*/ 	.word	0x00015b60


	//   ....[84]....
        /*0e94*/ 	.word	0x00015bc0


	//   ....[85]....
        /*0e98*/ 	.word	0x00015c20


	//   ....[86]....
        /*0e9c*/ 	.word	0x00015c90


	//   ....[87]....
        /*0ea0*/ 	.word	0x00015cf0


	//   ....[88]....
        /*0ea4*/ 	.word	0x00015d50


	//   ....[89]....
        /*0ea8*/ 	.word	0x00015db0


	//   ....[90]....
        /*0eac*/ 	.word	0x00015e20


	//   ....[91]....
        /*0eb0*/ 	.word	0x00016020


	//   ....[92]....
        /*0eb4*/ 	.word	0x00016080


	//   ....[93]....
        /*0eb8*/ 	.word	0x00016280


	//   ....[94]....
        /*0ebc*/ 	.word	0x000162e0


	//   ....[95]....
        /*0ec0*/ 	.word	0x00016340


	//   ....[96]....
        /*0ec4*/ 	.word	0x000163a0


	//   ....[97]....
        /*0ec8*/ 	.word	0x000169e0


	//   ....[98]....
        /*0ecc*/ 	.word	0x00016a30


	//   ....[99]....
        /*0ed0*/ 	.word	0x00016a80


	//   ....[100]....
        /*0ed4*/ 	.word	0x00016ad0


	//   ....[101]....
        /*0ed8*/ 	.word	0x00016b40


	//   ....[102]....
        /*0edc*/ 	.word	0x00016bb0


	//   ....[103]....
        /*0ee0*/ 	.word	0x00016db0


	//   ....[104]....
        /*0ee4*/ 	.word	0x00016e10


	//   ....[105]....
        /*0ee8*/ 	.word	0x00017010


	//   ....[106]....
        /*0eec*/ 	.word	0x00017070


	//   ....[107]....
        /*0ef0*/ 	.word	0x000170d0


	//   ....[108]....
        /*0ef4*/ 	.word	0x00017140


	//   ....[109]....
        /*0ef8*/ 	.word	0x00017340


	//   ....[110]....
        /*0efc*/ 	.word	0x000173a0


	//   ....[111]....
        /*0f00*/ 	.word	0x000175a0


	//   ....[112]....
        /*0f04*/ 	.word	0x00017600


	//   ....[113]....
        /*0f08*/ 	.word	0x00017660


	//   ....[114]....
        /*0f0c*/ 	.word	0x000176c0


	//   ....[115]....
        /*0f10*/ 	.word	0x00017d30


	//   ....[116]....
        /*0f14*/ 	.word	0x00017d70


	//   ....[117]....
        /*0f18*/ 	.word	0x00017dc0


	//   ....[118]....
        /*0f1c*/ 	.word	0x00017e00


	//   ....[119]....
        /*0f20*/ 	.word	0x00017e60


	//   ....[120]....
        /*0f24*/ 	.word	0x00017ec0


	//   ....[121]....
        /*0f28*/ 	.word	0x00017f30


	//   ....[122]....
        /*0f2c*/ 	.word	0x000180b0


	//   ....[123]....
        /*0f30*/ 	.word	0x00018110


	//   ....[124]....
        /*0f34*/ 	.word	0x00018290


	//   ....[125]....
        /*0f38*/ 	.word	0x000182f0


	//   ....[126]....
        /*0f3c*/ 	.word	0x00018330


	//   ....[127]....
        /*0f40*/ 	.word	0x00018370


	//   ....[128]....
        /*0f44*/ 	.word	0x000183c0


	//   ....[129]....
        /*0f48*/ 	.word	0x00018400


	//   ....[130]....
        /*0f4c*/ 	.word	0x00018450


	//   ....[131]....
        /*0f50*/ 	.word	0x000184b0


	//   ....[132]....
        /*0f54*/ 	.word	0x00018500


	//   ....[133]....
        /*0f58*/ 	.word	0x00018550


	//   ....[134]....
        /*0f5c*/ 	.word	0x000185c0


	//----- nvinfo : EIATTR_EXIT_INSTR_OFFSETS
	.align		4
.L_748:
        /*0f60*/ 	.byte	0x04, 0x1c
        /*0f62*/ 	.short	(.L_750 - .L_749)


	//   ....[0]....
.L_749:
        /*0f64*/ 	.word	0x000000a0


	//   ....[1]....
        /*0f68*/ 	.word	0x00015a40


	//----- nvinfo : EIATTR_MAX_THREADS
	.align		4
.L_750:
        /*0f6c*/ 	.byte	0x04, 0x05
        /*0f6e*/ 	.short	(.L_752 - .L_751)
.L_751:
        /*0f70*/ 	.word	0x00000100
        /*0f74*/ 	.word	0x00000001
        /*0f78*/ 	.word	0x00000001


	//----- nvinfo : EIATTR_CRS_STACK_SIZE
	.align		4
.L_752:
        /*0f7c*/ 	.byte	0x04, 0x1e
        /*0f7e*/ 	.short	(.L_754 - .L_753)
.L_753:
        /*0f80*/ 	.word	0x00000000
.L_754:


//--------------------- .nv.info._ZN7cutlass13device_kernelIN5flash19enable_sm80_to_sm89INS1_16FlashAttnFwdSm80INS1_25CollectiveMainloopFwdSm80ILi8ELi1ELb0EN4cute5tupleIJNS5_1CILi128EEENS7_ILi64EEENS7_ILi256EEEEEELi256ENS_6half_tEfNS_4arch4Sm80ELb1ELb0ELb1ELb1ELb1ELb0ELb1ELb1EEENS1_21CollectiveEpilogueFwdINS6_IJS8_SA_S9_EEENS6_IJNS7_ILi1EEESI_SI_EEESC_SE_Li256ELb1ELb1ELb1ELb0EEENS1_36VarlenDynamicPersistentTileSchedulerILi128ELi64ELi256ELi256ELb1ELb1ELb0ELb1ELb1ELb1EEEEEEEEEvNT_6ParamsE --------------------------
	.section	.nv.info._ZN7cutlass13device_kernelIN5flash19enable_sm80_to_sm89INS1_16FlashAttnFwdSm80INS1_25CollectiveMainloopFwdSm80ILi8ELi1ELb0EN4cute5tupleIJNS5_1CILi128EEENS7_ILi64EEENS7_ILi256EEEEEELi256ENS_6half_tEfNS_4arch4Sm80ELb1ELb0ELb1ELb1ELb1ELb0ELb1ELb1EEENS1_21CollectiveEpilogueFwdINS6_IJS8_SA_S9_EEENS6_IJNS7_ILi1EEESI_SI_EEESC_SE_Li256ELb1ELb1ELb1ELb0EEENS1_36VarlenDynamicPersistentTileSchedulerILi128ELi64ELi256ELi256ELb1ELb1ELb0ELb1ELb1ELb1EEEEEEEEEvNT_6ParamsE,"",@"SHT_CUDA_INFO"
	.sectionflags	@""
	.align	4


	//----- nvinfo : EIATTR_CUDA_API_VERSION
	.align		4
        /*0000*/ 	.byte	0x04, 0x37
        /*0002*/ 	.short	(.L_756 - .L_755)
.L_755:
        /*0004*/ 	.word	0x00000082


	//----- nvinfo : EIATTR_SW2861232_WAR
	.align		4
.L_756:
        /*0008*/ 	.byte	0x01, 0x35
	.zero		2


	//----- nvinfo : EIATTR_PARAM_CBANK
	.align		4
        /*000c*/ 	.byte	0x04, 0x0a
        /*000e*/ 	.short	(.L_758 - .L_757)
	.align		4
.L_757:
        /*0010*/ 	.word	index@(.nv.constant0._ZN7cutlass13device_kernelIN5flash19enable_sm80_to_sm89INS1_16FlashAttnFwdSm80INS1_25CollectiveMainloopFwdSm80ILi8ELi1ELb0EN4cute5tupleIJNS5_1CILi128EEENS7_ILi64EEENS7_ILi256EEEEEELi256ENS_6half_tEfNS_4arch4Sm80ELb1ELb0ELb1ELb1ELb1ELb0ELb1ELb1EEENS1_21CollectiveEpilogueFwdINS6_IJS8_SA_S9_EEENS6_IJNS7_ILi1EEESI_SI_EEESC_SE_Li256ELb1ELb1ELb1ELb0EEENS1_36VarlenDynamicPersistentTileSchedulerILi128ELi64ELi256ELi256ELb1ELb1ELb0ELb1ELb1ELb1EEEEEEEEEvNT_6ParamsE)
        /*0014*/ 	.short	0x0160
        /*0016*/ 	.short	0x0438


	//----- nvinfo : EIATTR_CBANK_PARAM_SIZE
	.align		4
.L_758:
        /*0018*/ 	.byte	0x03, 0x19
        /*001a*/ 	.short	0x0438


	//----- nvinfo : EIATTR_KPARAM_INFO
	.align		4
        /*001c*/ 	.byte	0x04, 0x17
        /*001e*/ 	.short	(.L_760 - .L_759)
.L_759:
        /*0020*/ 	.word	0x00000000
        /*0024*/ 	.short	0x0000
        /*0026*/ 	.short	0x0000
        /*0028*/ 	.byte	0x00, 0xf0, 0xe1, 0x10


	//----- nvinfo : EIATTR_MAXREG_COUNT
	.align		4
.L_760:
        /*002c*/ 	.byte	0x03, 0x1b
        /*002e*/ 	.short	0x00ff


	//----- nvinfo : EIATTR_NUM_BARRIERS
	.align		4
        /*0030*/ 	.byte	0x02, 0x4c
        /*0032*/ 	.byte	0x06
	.zero		1


	//----- nvinfo : EIATTR_ANNOTATIONS
	.align		4
        /*0034*/ 	.byte	0x04, 0x55
        /*0036*/ 	.short	(.L_762 - .L_761)


	//   ....[0]....
.L_761:
        /* <DEDUP_REMOVED lines=18> */


	//----- nvinfo : EIATTR_MERCURY_ISA_VERSION
	.align		4
.L_762:
        /*0140*/ 	.byte	0x03, 0x5f
        /*0142*/ 	.short	0x0000


	//----- nvinfo : EIATTR_INT_WARP_WIDE_INSTR_OFFSETS
	.align		4
        /*0144*/ 	.byte	0x04, 0x31
        /*0146*/ 	.short	(.L_764 - .L_763)


	//   ....[0]....
.L_763:
        /*0148*/ 	.word	0x0000f250


	//   ....[1]....
        /*014c*/ 	.word	0x0000f2d0


	//----- nvinfo : EIATTR_COOP_GROUP_MASK_REGIDS
	.align		4
.L_764:
        /*0150*/ 	.byte	0x04, 0x29
        /*0152*/ 	.short	(.L_766 - .L_765)


	//   ....[0]....
.L_765:
        /*0154*/ 	.word	0xffffffff


	//   ....[1]....
        /*0158*/ 	.word	0xffffffff


	//   ....[2]....
        /*015c*/ 	.word	0xffffffff


	//   ....[3]....
        /*0160*/ 	.word	0xffffffff


	//   ....[4]....
        /*0164*/ 	.word	0xffffffff


	//   ....[5]....
        /*0168*/ 	.word	0xffffffff


	//   ....[6]....
        /*016c*/ 	.word	0xffffffff


	//   ....[7]....
        /*0170*/ 	.word	0xffffffff


	//   ....[8]....
        /*0174*/ 	.word	0xffffffff


	//   ....[9]....
        /*0178*/ 	.word	0xffffffff


	//   ....[10]....
        /*017c*/ 	.word	0xffffffff


	//   ....[11]....
        /*0180*/ 	.word	0xffffffff


	//   ....[12]....
        /*0184*/ 	.word	0xffffffff


	//   ....[13]....
        /*0188*/ 	.word	0xffffffff


	//   ....[14]....
        /*018c*/ 	.word	0xffffffff


	//   ....[15]....
        /*0190*/ 	.word	0xffffffff


	//   ....[16]....
        /*0194*/ 	.word	0xffffffff


	//   ....[17]....
        /*0198*/ 	.word	0xffffffff


	//   ....[18]....
        /*019c*/ 	.word	0xffffffff


	//   ....[19]....
        /*01a0*/ 	.word	0xffffffff


	//   ....[20]....
        /*01a4*/ 	.word	0xffffffff


	//   ....[21]....
        /*01a8*/ 	.word	0xffffffff


	//   ....[22]....
        /*01ac*/ 	.word	0xffffffff


	//   ....[23]....
        /*01b0*/ 	.word	0xffffffff


	//   ....[24]....
        /*01b4*/ 	.word	0xffffffff


	//   ....[25]....
        /*01b8*/ 	.word	0xffffffff


	//   ....[26]....
        /*01bc*/ 	.word	0xffffffff


	//   ....[27]....
        /*01c0*/ 	.word	0xffffffff


	//   ....[28]....
        /*01c4*/ 	.word	0xffffffff


	//   ....[29]....
        /*01c8*/ 	.word	0xffffffff


	//   ....[30]....
        /*01cc*/ 	.word	0xffffffff


	//   ....[31]....
        /*01d0*/ 	.word	0xffffffff


	//   ....[32]....
        /*01d4*/ 	.word	0xffffffff


	//   ....[33]....
        /*01d8*/ 	.word	0xffffffff


	//   ....[34]....
        /*01dc*/ 	.word	0xffffffff


	//   ....[35]....
        /*01e0*/ 	.word	0xffffffff


	//   ....[36]....
        /*01e4*/ 	.word	0xffffffff


	//   ....[37]....
        /*01e8*/ 	.word	0xffffffff


	//   ....[38]....
        /*01ec*/ 	.word	0xffffffff


	//   ....[39]....
        /*01f0*/ 	.word	0xffffffff


	//   ....[40]....
        /*01f4*/ 	.word	0xffffffff


	//   ....[41]....
        /*01f8*/ 	.word	0xffffffff


	//   ....[42]....
        /*01fc*/ 	.word	0xffffffff


	//   ....[43]....
        /*0200*/ 	.word	0xffffffff


	//   ....[44]....
        /*0204*/ 	.word	0xffffffff


	//   ....[45]....
        /*0208*/ 	.word	0xffffffff


	//   ....[46]....
        /*020c*/ 	.word	0xffffffff


	//   ....[47]....
        /*0210*/ 	.word	0xffffffff


	//   ....[48]....
        /*0214*/ 	.word	0xffffffff


	//   ....[49]....
        /*0218*/ 	.word	0xffffffff


	//   ....[50]....
        /*021c*/ 	.word	0xffffffff


	//   ....[51]....
        /*0220*/ 	.word	0xffffffff


	//   ....[52]....
        /*0224*/ 	.word	0xffffffff


	//   ....[53]....
        /*0228*/ 	.word	0xffffffff


	//   ....[54]....
        /*022c*/ 	.word	0xffffffff


	//   ....[55]....
        /*0230*/ 	.word	0xffffffff


	//   ....[56]....
        /*0234*/ 	.word	0xffffffff


	//   ....[57]....
        /*0238*/ 	.word	0xffffffff


	//   ....[58]....
        /*023c*/ 	.word	0xffffffff


	//   ....[59]....
        /*0240*/ 	.word	0xffffffff


	//   ....[60]....
        /*0244*/ 	.word	0xffffffff


	//   ....[61]....
        /*0248*/ 	.word	0xffffffff


	//   ....[62]....
        /*024c*/ 	.word	0xffffffff


	//   ....[63]....
        /*0250*/ 	.word	0xffffffff


	//   ....[64]....
        /*0254*/ 	.word	0xffffffff


	//   ....[65]....
        /*0258*/ 	.word	0xffffffff


	//   ....[66]....
        /*025c*/ 	.word	0xffffffff


	//   ....[67]....
        /*0260*/ 	.word	0xffffffff


	//   ....[68]....
        /*0264*/ 	.word	0xffffffff


	//   ....[69]....
        /*0268*/ 	.word	0xffffffff


	//   ....[70]....
        /*026c*/ 	.word	0xffffffff


	//   ....[71]....
        /*0270*/ 	.word	0xffffffff


	//   ....[72]....
        /*0274*/ 	.word	0xffffffff


	//   ....[73]....
        /*0278*/ 	.word	0xffffffff


	//   ....[74]....
        /*027c*/ 	.word	0xffffffff


	//   ....[75]....
        /*0280*/ 	.word	0xffffffff


	//   ....[76]....
        /*0284*/ 	.word	0xffffffff


	//   ....[77]....
        /*0288*/ 	.word	0xffffffff


	//   ....[78]....
        /*028c*/ 	.word	0xffffffff


	//   ....[79]....
        /*0290*/ 	.word	0xffffffff


	//   ....[80]....
        /*0294*/ 	.word	0xffffffff


	//   ....[81]....
        /*0298*/ 	.word	0xffffffff


	//   ....[82]....
        /*029c*/ 	.word	0xffffffff


	//   ....[83]....
        /*02a0*/ 	.word	0xffffffff


	//   ....[84]....
        /*02a4*/ 	.word	0xffffffff


	//   ....[85]....
        /*02a8*/ 	.word	0xffffffff


	//   ....[86]....
        /*02ac*/ 	.word	0xffffffff


	//   ....[87]....
        /*02b0*/ 	.word	0xffffffff


	//   ....[88]....
        /*02b4*/ 	.word	0xffffffff


	//   ....[89]....
        /*02b8*/ 	.word	0xffffffff


	//   ....[90]....
        /*02bc*/ 	.word	0xffffffff


	//   ....[91]....
        /*02c0*/ 	.word	0xffffffff


	//   ....[92]....
        /*02c4*/ 	.word	0xffffffff


	//   ....[93]....
        /*02c8*/ 	.word	0xffffffff


	//   ....[94]....
        /*02cc*/ 	.word	0xffffffff


	//   ....[95]....
        /*02d0*/ 	.word	0xffffffff


	//   ....[96]....
        /*02d4*/ 	.word	0xffffffff


	//   ....[97]....
        /*02d8*/ 	.word	0xffffffff


	//   ....[98]....
        /*02dc*/ 	.word	0xffffffff


	//   ....[99]....
        /*02e0*/ 	.word	0xffffffff


	//   ....[100]....
        /*02e4*/ 	.word	0xffffffff


	//   ....[101]....
        /*02e8*/ 	.word	0xffffffff


	//   ....[102]....
        /*02ec*/ 	.word	0xffffffff


	//   ....[103]....
        /*02f0*/ 	.word	0xffffffff


	//   ....[104]....
        /*02f4*/ 	.word	0xffffffff


	//   ....[105]....
        /*02f8*/ 	.word	0xffffffff


	//   ....[106]....
        /*02fc*/ 	.word	0xffffffff


	//   ....[107]....
        /*0300*/ 	.word	0xffffffff


	//   ....[108]....
        /*0304*/ 	.word	0xffffffff


	//   ....[109]....
        /*0308*/ 	.word	0xffffffff


	//   ....[110]....
        /*030c*/ 	.word	0xffffffff


	//   ....[111]....
        /*0310*/ 	.word	0xffffffff


	//   ....[112]....
        /*0314*/ 	.word	0xffffffff


	//   ....[113]....
        /*0318*/ 	.word	0xffffffff


	//   ....[114]....
        /*031c*/ 	.word	0xffffffff


	//   ....[115]....
        /*0320*/ 	.word	0xffffffff


	//   ....[116]....
        /*0324*/ 	.word	0xffffffff


	//   ....[117]....
        /*0328*/ 	.word	0xffffffff


	//   ....[118]....
        /*032c*/ 	.word	0xffffffff


	//   ....[119]....
        /*0330*/ 	.word	0xffffffff


	//   ....[120]....
        /*0334*/ 	.word	0xffffffff


	//   ....[121]....
        /*0338*/ 	.word	0xffffffff


	//   ....[122]....
        /*033c*/ 	.word	0xffffffff


	//   ....[123]....
        /*0340*/ 	.word	0xffffffff


	//   ....[124]....
        /*0344*/ 	.word	0xffffffff


	//   ....[125]....
        /*0348*/ 	.word	0xffffffff


	//   ....[126]....
        /*034c*/ 	.word	0xffffffff


	//   ....[127]....
        /*0350*/ 	.word	0xffffffff


	//   ....[128]....
        /*0354*/ 	.word	0xffffffff


	//   ....[129]....
        /*0358*/ 	.word	0xffffffff


	//   ....[130]....
        /*035c*/ 	.word	0xffffffff


	//   ....[131]....
        /*0360*/ 	.word	0xffffffff


	//   ....[132]....
        /*0364*/ 	.word	0xffffffff


	//   ....[133]....
        /*0368*/ 	.word	0xffffffff


	//   ....[134]....
        /*036c*/ 	.word	0xffffffff


	//   ....[135]....
        /*0370*/ 	.word	0xffffffff


	//   ....[136]....
        /*0374*/ 	.word	0xffffffff


	//   ....[137]....
        /*0378*/ 	.word	0xffffffff


	//   ....[138]....
        /*037c*/ 	.word	0xffffffff


	//   ....[139]....
        /*0380*/ 	.word	0xffffffff


	//   ....[140]....
        /*0384*/ 	.word	0xffffffff


	//   ....[141]....
        /*0388*/ 	.word	0xffffffff


	//   ....[142]....
        /*038c*/ 	.word	0xffffffff


	//   ....[143]....
        /*0390*/ 	.word	0xffffffff


	//   ....[144]....
        /*0394*/ 	.word	0xffffffff


	//   ....[145]....
        /*0398*/ 	.word	0xffffffff


	//   ....[146]....
        /*039c*/ 	.word	0xffffffff


	//   ....[147]....
        /*03a0*/ 	.word	0xffffffff


	//   ....[148]....
        /*03a4*/ 	.word	0xffffffff


	//   ....[149]....
        /*03a8*/ 	.word	0xffffffff


	//   ....[150]....
        /*03ac*/ 	.word	0xffffffff


	//   ....[151]....
        /*03b0*/ 	.word	0xffffffff


	//   ....[152]....
        /*03b4*/ 	.word	0xffffffff


	//   ....[153]....
        /*03b8*/ 	.word	0xffffffff


	//   ....[154]....
        /*03bc*/ 	.word	0xffffffff


	//   ....[155]....
        /*03c0*/ 	.word	0xffffffff


	//   ....[156]....
        /*03c4*/ 	.word	0xffffffff


	//   ....[157]....
        /*03c8*/ 	.word	0xffffffff


	//   ....[158]....
        /*03cc*/ 	.word	0xffffffff


	//   ....[159]....
        /*03d0*/ 	.word	0xffffffff


	//   ....[160]....
        /*03d4*/ 	.word	0xffffffff


	//   ....[161]....
        /*03d8*/ 	.word	0xffffffff


	//   ....[162]....
        /*03dc*/ 	.word	0xffffffff


	//   ....[163]....
        /*03e0*/ 	.word	0xffffffff


	//   ....[164]....
        /*03e4*/ 	.word	0xffffffff


	//   ....[165]....
        /*03e8*/ 	.word	0xffffffff


	//   ....[166]....
        /*03ec*/ 	.word	0xffffffff


	//   ....[167]....
        /*03f0*/ 	.word	0xffffffff


	//   ....[168]....
        /*03f4*/ 	.word	0xffffffff


	//   ....[169]....
        /*03f8*/ 	.word	0xffffffff


	//   ....[170]....
        /*03fc*/ 	.word	0xffffffff


	//   ....[171]....
        /*0400*/ 	.word	0xffffffff


	//   ....[172]....
        /*0404*/ 	.word	0xffffffff


	//   ....[173]....
        /*0408*/ 	.word	0xffffffff


	//   ....[174]....
        /*040c*/ 	.word	0xffffffff


	//   ....[175]....
        /*0410*/ 	.word	0xffffffff


	//   ....[176]....
        /*0414*/ 	.word	0xffffffff


	//   ....[177]....
        /*0418*/ 	.word	0xffffffff


	//   ....[178]....
        /*041c*/ 	.word	0xffffffff


	//   ....[179]....
        /*0420*/ 	.word	0xffffffff


	//   ....[180]....
        /*0424*/ 	.word	0xffffffff


	//   ....[181]....
        /*0428*/ 	.word	0xffffffff


	//   ....[182]....
        /*042c*/ 	.word	0xffffffff


	//   ....[183]....
        /*0430*/ 	.word	0xffffffff


	//   ....[184]....
        /*0434*/ 	.word	0xffffffff


	//   ....[185]....
        /*0438*/ 	.word	0xffffffff


	//   ....[186]....
        /*043c*/ 	.word	0xffffffff


	//   ....[187]....
        /*0440*/ 	.word	0xffffffff


	//   ....[188]....
        /*0444*/ 	.word	0xffffffff


	//   ....[189]....
        /*0448*/ 	.word	0xffffffff


	//   ....[190]....
        /*044c*/ 	.word	0xffffffff


	//   ....[191]....
        /*0450*/ 	.word	0xffffffff


	//   ....[192]....
        /*0454*/ 	.word	0xffffffff


	//   ....[193]....
        /*0458*/ 	.word	0xffffffff


	//   ....[194]....
        /*045c*/ 	.word	0xffffffff


	//   ....[195]....
        /*0460*/ 	.word	0xffffffff


	//   ....[196]....
        /*0464*/ 	.word	0xffffffff


	//   ....[197]....
        /*0468*/ 	.word	0xffffffff


	//   ....[198]....
        /*046c*/ 	.word	0xffffffff


	//   ....[199]....
        /*0470*/ 	.word	0xffffffff


	//   ....[200]....
        /*0474*/ 	.word	0xffffffff


	//   ....[201]....
        /*0478*/ 	.word	0xffffffff


	//   ....[202]....
        /*047c*/ 	.word	0xffffffff


	//   ....[203]....
        /*0480*/ 	.word	0xffffffff


	//   ....[204]....
        /*0484*/ 	.word	0xffffffff


	//   ....[205]....
        /*0488*/ 	.word	0xffffffff


	//   ....[206]....
        /*048c*/ 	.word	0xffffffff


	//   ....[207]....
        /*0490*/ 	.word	0xffffffff


	//----- nvinfo : EIATTR_COOP_GROUP_INSTR_OFFSETS
	.align		4
.L_766:
        /*0494*/ 	.byte	0x04, 0x28
        /*0496*/ 	.short	(.L_768 - .L_767)


	//   ....[0]....
.L_767:
        /*0498*/ 	.word	0x00000050


	//   ....[1]....
        /*049c*/ 	.word	0x000001e0


	//   ....[2]....
        /*04a0*/ 	.word	0x00000210


	//   ....[3]....
        /*04a4*/ 	.word	0x00000240


	//   ....[4]....
        /*04a8*/ 	.word	0x00000270


	//   ....[5]....
        /*04ac*/ 	.word	0x000002a0


	//   ....[6]....
        /*04b0*/ 	.word	0x000002d0


	//   ....[7]....
        /*04b4*/ 	.word	0x00000430


	//   ....[8]....
        /*04b8*/ 	.word	0x00000470


	//   ....[9]....
        /*04bc*/ 	.word	0x000004a0


	//   ....[10]....
        /*04c0*/ 	.word	0x000004d0


	//   ....[11]....
        /*04c4*/ 	.word	0x00000500


	//   ....[12]....
        /*04c8*/ 	.word	0x00000530


	//   ....[13]....
        /*04cc*/ 	.word	0x000005c0


	//   ....[14]....
        /*04d0*/ 	.word	0x00000600


	//   ....[15]....
        /*04d4*/ 	.word	0x00000620


	//   ....[16]....
        /*04d8*/ 	.word	0x00000680


	//   ....[17]....
        /*04dc*/ 	.word	0x00002990


	//   ....[18]....
        /*04e0*/ 	.word	0x000029b0


	//   ....[19]....
        /*04e4*/ 	.word	0x00002b60


	//   ....[20]....
        /*04e8*/ 	.word	0x00002b70


	//   ....[21]....
        /*04ec*/ 	.word	0x00002d10


	//   ....[22]....
        /*04f0*/ 	.word	0x00002d30


	//   ....[23]....
        /*04f4*/ 	.word	0x00002ed0


	//   ....[24]....
        /*04f8*/ 	.word	0x00002ee0


	//   ....[25]....
        /*04fc*/ 	.word	0x000033f0


	//   ....[26]....
        /*0500*/ 	.word	0x00003410


	//   ....[27]....
        /*0504*/ 	.word	0x00003420


	//   ....[28]....
        /*0508*/ 	.word	0x00003430


	//   ....[29]....
        /*050c*/ 	.word	0x00003610


	//   ....[30]....
        /*0510*/ 	.word	0x00003640


	//   ....[31]....
        /*0514*/ 	.word	0x00003670


	//   ....[32]....
        /*0518*/ 	.word	0x00003690


	//   ....[33]....
        /*051c*/ 	.word	0x00004d30


	//   ....[34]....
        /*0520*/ 	.word	0x00004d50


	//   ....[35]....
        /*0524*/ 	.word	0x00004e70


	//   ....[36]....
        /*0528*/ 	.word	0x00004ec0


	//   ....[37]....
        /*052c*/ 	.word	0x00005150


	//   ....[38]....
        /*0530*/ 	.word	0x00005390


	//   ....[39]....
        /*0534*/ 	.word	0x00005790


	//   ....[40]....
        /*0538*/ 	.word	0x000057b0


	//   ....[41]....
        /*053c*/ 	.word	0x000057d0


	//   ....[42]....
        /*0540*/ 	.word	0x000057f0


	//   ....[43]....
        /*0544*/ 	.word	0x00006f30


	//   ....[44]....
        /*0548*/ 	.word	0x00006f50


	//   ....[45]....
        /*054c*/ 	.word	0x00007060


	//   ....[46]....
        /*0550*/ 	.word	0x00007090


	//   ....[47]....
        /*0554*/ 	.word	0x000085e0


	//   ....[48]....
        /*0558*/ 	.word	0x00008600


	//   ....[49]....
        /*055c*/ 	.word	0x00008700


	//   ....[50]....
        /*0560*/ 	.word	0x00008730


	//   ....[51]....
        /*0564*/ 	.word	0x000089f0


	//   ....[52]....
        /*0568*/ 	.word	0x00008c20


	//   ....[53]....
        /*056c*/ 	.word	0x00008f40


	//   ....[54]....
        /*0570*/ 	.word	0x00008f60


	//   ....[55]....
        /*0574*/ 	.word	0x00009080


	//   ....[56]....
        /*0578*/ 	.word	0x000090a0


	//   ....[57]....
        /*057c*/ 	.word	0x0000b080


	//   ....[58]....
        /*0580*/ 	.word	0x0000b090


	//   ....[59]....
        /*0584*/ 	.word	0x0000b0e0


	//   ....[60]....
        /*0588*/ 	.word	0x0000b100


	//   ....[61]....
        /*058c*/ 	.word	0x0000c6c0


	//   ....[62]....
        /*0590*/ 	.word	0x0000c6e0


	//   ....[63]....
        /*0594*/ 	.word	0x0000c7f0


	//   ....[64]....
        /*0598*/ 	.word	0x0000c810


	//   ....[65]....
        /*059c*/ 	.word	0x0000cba0


	//   ....[66]....
        /*05a0*/ 	.word	0x0000cbc0


	//   ....[67]....
        /*05a4*/ 	.word	0x0000cbe0


	//   ....[68]....
        /*05a8*/ 	.word	0x0000cc00


	//   ....[69]....
        /*05ac*/ 	.word	0x0000e840


	//   ....[70]....
        /*05b0*/ 	.word	0x0000e870


	//   ....[71]....
        /*05b4*/ 	.word	0x0000e890


	//   ....[72]....
        /*05b8*/ 	.word	0x0000e8a0


	//   ....[73]....
        /*05bc*/ 	.word	0x00010100


	//   ....[74]....
        /*05c0*/ 	.word	0x00010110


	//   ....[75]....
        /*05c4*/ 	.word	0x00010120


	//   ....[76]....
        /*05c8*/ 	.word	0x00010130


	//   ....[77]....
        /*05cc*/ 	.word	0x000104c0


	//   ....[78]....
        /*05d0*/ 	.word	0x000104e0


	//   ....[79]....
        /*05d4*/ 	.word	0x00010690


	//   ....[80]....
        /*05d8*/ 	.word	0x000106a0


	//   ....[81]....
        /*05dc*/ 	.word	0x00010850


	//   ....[82]....
        /*05e0*/ 	.word	0x00010870


	//   ....[83]....
        /*05e4*/ 	.word	0x00010a20


	//   ....[84]....
        /*05e8*/ 	.word	0x00010a30


	//   ....[85]....
        /*05ec*/ 	.word	0x00010dd0


	//   ....[86]....
        /*05f0*/ 	.word	0x00010df0


	//   ....[87]....
        /*05f4*/ 	.word	0x00011c20


	//   ....[88]....
        /*05f8*/ 	.word	0x00011c30


	//   ....[89]....
        /*05fc*/ 	.word	0x00013150


	//   ....[90]....
        /*0600*/ 	.word	0x00013170


	//   ....[91]....
        /*0604*/ 	.word	0x00013330


	//   ....[92]....
        /*0608*/ 	.word	0x00013340


	//   ....[93]....
        /*060c*/ 	.word	0x000134f0


	//   ....[94]....
        /*0610*/ 	.word	0x00013510


	//   ....[95]....
        /*0614*/ 	.word	0x000136c0


	//   ....[96]....
        /*0618*/ 	.word	0x000136d0


	//   ....[97]....
        /*061c*/ 	.word	0x00013920


	//   ....[98]....
        /*0620*/ 	.word	0x00013940


	//   ....[99]....
        /*0624*/ 	.word	0x00013a60


	//   ....[100]....
        /*0628*/ 	.word	0x00013aa0


	//   ....[101]....
        /*062c*/ 	.word	0x00013ad0


	//   ....[102]....
        /*0630*/ 	.word	0x00013b00


	//   ....[103]....
        /*0634*/ 	.word	0x00013b30


	//   ....[104]....
        /*0638*/ 	.word	0x00013b60


	//   ....[105]....
        /*063c*/ 	.word	0x00013cb0


	//   ....[106]....
        /*0640*/ 	.word	0x00013cf0


	//   ....[107]....
        /*0644*/ 	.word	0x00013d20


	//   ....[108]....
        /*0648*/ 	.word	0x00013d50


	//   ....[109]....
        /*064c*/ 	.word	0x00013d80


	//   ....[110]....
        /*0650*/ 	.word	0x00013db0


	//   ....[111]....
        /*0654*/ 	.word	0x00013e40


	//   ....[112]....
        /*0658*/ 	.word	0x00013e80


	//   ....[113]....
        /*065c*/ 	.word	0x00013e90


	//   ....[114]....
        /*0660*/ 	.word	0x00013ef0


	//   ....[115]....
        /*0664*/ 	.word	0x000148a0


	//   ....[116]....
        /*0668*/ 	.word	0x00014900


	//   ....[117]....
        /*066c*/ 	.word	0x00014950


	//   ....[118]....
        /*0670*/ 	.word	0x000149a0


	//   ....[119]....
        /*0674*/ 	.word	0x000149f0


	//   ....[120]....
        /*0678*/ 	.word	0x00014a60


	//   ....[121]....
        /*067c*/ 	.word	0x00014ab0


	//   ....[122]....
        /*0680*/ 	.word	0x00014b20


	//   ....[123]....
        /*0684*/ 	.word	0x00014b90


	//   ....[124]....
        /*0688*/ 	.word	0x00014c00


	//   ....[125]....
        /*068c*/ 	.word	0x00014c70


	//   ....[126]....
        /*0690*/ 	.word	0x00014ce0


	//   ....[127]....
        /*0694*/ 	.word	0x00014d50


	//   ....[128]....
        /*0698*/ 	.word	0x00014db0


	//   ....[129]....
        /*069c*/ 	.word	0x00014e20


	//   ....[130]....
        /*06a0*/ 	.word	0x00014e90


	//   ....[131]....
        /*06a4*/ 	.word	0x00014f00


	//   ....[132]....
        /*06a8*/ 	.word	0x00014f60


	//   ....[133]....
        /*06ac*/ 	.word	0x00014fd0


	//   ....[134]....
        /*06b0*/ 	.word	0x00015040


	//   ....[135]....
        /*06b4*/ 	.word	0x00015200


	//   ....[136]....
        /*06b8*/ 	.word	0x00015260


	//   ....[137]....
        /*06bc*/ 	.word	0x000152d0


	//   ....[138]....
        /*06c0*/ 	.word	0x00015340


	//   ....[139]....
        /*06c4*/ 	.word	0x00015780


	//   ....[140]....
        /*06c8*/ 	.word	0x000157d0


	//   ....[141]....
        /*06cc*/ 	.word	0x00015820


	//   ....[142]....
        /*06d0*/ 	.word	0x00015860


	//   ....[143]....
        /*06d4*/ 	.word	0x000158d0


	//   ....[144]....
        /*06d8*/ 	.word	0x00015940


	//   ....[145]....
        /*06dc*/ 	.word	0x00015b00


	//   ....[146]....
        /*06e0*/ 	.word	0x00015b60


	//   ....[147]....
        /*06e4*/ 	.word	0x00015bd0


	//   ....[148]....
        /*06e8*/ 	.word	0x00015c40


	//   ....[149]....
        /*06ec*/ 	.word	0x00015e00


	//   ....[150]....
        /*06f0*/ 	.word	0x00015e60


	//   ....[151]....
        /*06f4*/ 	.word	0x00015ed0


	//   ....[152]....
        /*06f8*/ 	.word	0x00015f40


	//   ....[153]....
        /*06fc*/ 	.word	0x00016380


	//   ....[154]....
        /*0700*/ 	.word	0x000163c0


	//   ....[155]....
        /*0704*/ 	.word	0x00016410


	//   ....[156]....
        /*0708*/ 	.word	0x00016450


	//   ....[157]....
        /*070c*/ 	.word	0x000164b0


	//   ....[158]....
        /*0710*/ 	.word	0x00016520


	//   ....[159]....
        /*0714*/ 	.word	0x00016590


	//   ....[160]....
        /*0718*/ 	.word	0x00016710


	//   ....[161]....
        /*071c*/ 	.word	0x00016770


	//   ....[162]....
        /*0720*/ 	.word	0x000167c0


	//   ....[163]....
        /*0724*/ 	.word	0x00016800


	//   ....[164]....
        /*0728*/ 	.word	0x00016850


	//   ....[165]....
        /*072c*/ 	.word	0x00016890


	//   ....[166]....
        /*0730*/ 	.word	0x000168e0


	//   ....[167]....
        /*0734*/ 	.word	0x00016930


	//   ....[168]....
        /*0738*/ 	.word	0x00016980


	//   ....[169]....
        /*073c*/ 	.word	0x000169c0


	//   ....[170]....
        /*0740*/ 	.word	0x00016a30


	//   ....[171]....
        /*0744*/ 	.word	0x00016aa0


	//   ....[172]....
        /*0748*/ 	.word	0x00016b10


	//   ....[173]....
        /*074c*/ 	.word	0x00016b70


	//   ....[174]....
        /*0750*/ 	.word	0x00016be0


	//   ....[175]....
        /*0754*/ 	.word	0x00016c50


	//   ....[176]....
        /*0758*/ 	.word	0x00016cc0


	//   ....[177]....
        /*075c*/ 	.word	0x00016d20


	//   ....[178]....
        /*0760*/ 	.word	0x00016d90


	//   ....[179]....
        /*0764*/ 	.word	0x00016e00


	//   ....[180]....
        /*0768*/ 	.word	0x00016e70


	//   ....[181]....
        /*076c*/ 	.word	0x00016ed0


	//   ....[182]....
        /*0770*/ 	.word	0x00016f40


	//   ....[183]....
        /*0774*/ 	.word	0x00016fb0


	//   ....[184]....
        /*0778*/ 	.word	0x00017020


	//   ....[185]....
        /*077c*/ 	.word	0x00017080


	//   ....[186]....
        /*0780*/ 	.word	0x000170f0


	//   ....[187]....
        /*0784*/ 	.word	0x00017160


	//   ....[188]....
        /*0788*/ 	.word	0x000171d0


	//   ....[189]....
        /*078c*/ 	.word	0x00017230


	//   ....[190]....
        /*0790*/ 	.word	0x000172a0


	//   ....[191]....
        /*0794*/ 	.word	0x00017310


	//   ....[192]....
        /*0798*/ 	.word	0x00017360


	//   ....[193]....
        /*079c*/ 	.word	0x000173a0


	//   ....[194]....
        /*07a0*/ 	.word	0x000173f0


	//   ....[195]....
        /*07a4*/ 	.word	0x00017440


	//   ....[196]....
        /*07a8*/ 	.word	0x00017490


	//   ....[197]....
        /*07ac*/ 	.word	0x00017500


	//   ....[198]....
        /*07b0*/ 	.word	0x00017550


	//   ....[199]....
        /*07b4*/ 	.word	0x000175a0


	//   ....[200]....
        /*07b8*/ 	.word	0x000175f0


	//   ....[201]....
        /*07bc*/ 	.word	0x00017640


	//   ....[202]....
        /*07c0*/ 	.word	0x00017690


	//   ....[203]....
        /*07c4*/ 	.word	0x00017700


	//   ....[204]....
        /*07c8*/ 	.word	0x00017750


	//   ....[205]....
        /*07cc*/ 	.word	0x000177c0


	//   ....[206]....
        /*07d0*/ 	.word	0x00017820


	//   ....[207]....
        /*07d4*/ 	.word	0x00017890


	//----- nvinfo : EIATTR_EXIT_INSTR_OFFSETS
	.align		4
.L_768:
        /*07d8*/ 	.byte	0x04, 0x1c
        /*07da*/ 	.short	(.L_770 - .L_769)


	//   ....[0]....
.L_769:
        /*07dc*/ 	.word	0x00000fe0


	//   ....[1]....
        /*07e0*/ 	.word	0x00014860


	//----- nvinfo : EIATTR_MAX_THREADS
	.align		4
.L_770:
        /*07e4*/ 	.byte	0x04, 0x05
        /*07e6*/ 	.short	(.L_772 - .L_771)
.L_771:
        /*07e8*/ 	.word	0x00000100
        /*07ec*/ 	.word	0x00000001
        /*07f0*/ 	.word	0x00000001


	//----- nvinfo : EIATTR_CRS_STACK_SIZE
	.align		4
.L_772:
        /*07f4*/ 	.byte	0x04, 0x1e
        /*07f6*/ 	.short	(.L_774 - .L_773)
.L_773:
        /*07f8*/ 	.word	0x00000000
.L_774:


//--------------------- .nv.info._ZN7cutlass13device_kernelIN5flash19enable_sm80_to_sm89INS1_16FlashAttnFwdSm80INS1_25CollectiveMainloopFwdSm80ILi8ELi1ELb0EN4cute5tupleIJNS5_1CILi128EEENS7_ILi48EEENS7_ILi256EEEEEELi256ENS_6half_tEfNS_4arch4Sm80ELb1ELb0ELb1ELb1ELb1ELb1ELb1ELb1EEENS1_21CollectiveEpilogueFwdINS6_IJS8_SA_S9_EEENS6_IJNS7_ILi1EEESI_SI_EEESC_SE_Li256ELb1ELb1ELb1ELb0EEENS1_36VarlenDynamicPersistentTileSchedulerILi128ELi48ELi256ELi256ELb1ELb1ELb0ELb1ELb1ELb1EEEEEEEEEvNT_6ParamsE --------------------------
	.section	.nv.info._ZN7cutlass13device_kernelIN5flash19enable_sm80_to_sm89INS1_16FlashAttnFwdSm80INS1_25CollectiveMainloopFwdSm80ILi8ELi1ELb0EN4cute5tupleIJNS5_1CILi128EEENS7_ILi48EEENS7_ILi256EEEEEELi256ENS_6half_tEfNS_4arch4Sm80ELb1ELb0ELb1ELb1ELb1ELb1ELb1ELb1EEENS1_21CollectiveEpilogueFwdINS6_IJS8_SA_S9_EEENS6_IJNS7_ILi1EEESI_SI_EEESC_SE_Li256ELb1ELb1ELb1ELb0EEENS1_36VarlenDynamicPersistentTileSchedulerILi128ELi48ELi256ELi256ELb1ELb1ELb0ELb1ELb1ELb1EEEEEEEEEvNT_6ParamsE,"",@"SHT_CUDA_INFO"
	.sectionflags	@""
	.align	4


	//----- nvinfo : EIATTR_CUDA_API_VERSION
	.align		4
        /*0000*/ 	.byte	0x04, 0x37
        /*0002*/ 	.short	(.L_776 - .L_775)
.L_775:
        /*0004*/ 	.word	0x00000082


	//----- nvinfo : EIATTR_SW2861232_WAR
	.align		4
.L_776:
        /*0008*/ 	.byte	0x01, 0x35
	.zero		2


	//----- nvinfo : EIATTR_PARAM_CBANK
	.align		4
        /*000c*/ 	.byte	0x04, 0x0a
        /*000e*/ 	.short	(.L_778 - .L_777)
	.align		4
.L_777:
        /*0010*/ 	.word	index@(.nv.constant0._ZN7cutlass13device_kernelIN5flash19enable_sm80_to_sm89INS1_16FlashAttnFwdSm80INS1_25CollectiveMainloopFwdSm80ILi8ELi1ELb0EN4cute5tupleIJNS5_1CILi128EEENS7_ILi48EEENS7_ILi256EEEEEELi256ENS_6half_tEfNS_4arch4Sm80ELb1ELb0ELb1ELb1ELb1ELb1ELb1ELb1EEENS1_21CollectiveEpilogueFwdINS6_IJS8_SA_S9_EEENS6_IJNS7_ILi1EEESI_SI_EEESC_SE_Li256ELb1ELb1ELb1ELb0EEENS1_36VarlenDynamicPersistentTileSchedulerILi128ELi48ELi256ELi256ELb1ELb1ELb0ELb1ELb1ELb1EEEEEEEEEvNT_6ParamsE)
        /*0014*/ 	.short	0x0160
        /*0016*/ 	.short	0x0438


	//----- nvinfo : EIATTR_CBANK_PARAM_SIZE
	.align		4
.L_778:
        /*0018*/ 	.byte	0x03, 0x19
        /*001a*/ 	.short	0x0438


	//----- nvinfo : EIATTR_KPARAM_INFO
	.align		4
        /*001c*/ 	.byte	0x04, 0x17
        /*001e*/ 	.short	(.L_780 - .L_779)
.L_779:
        /*0020*/ 	.word	0x00000000
        /*0024*/ 	.short	0x0000
        /*0026*/ 	.short	0x0000
        /*0028*/ 	.byte	0x00, 0xf0, 0xe1, 0x10


	//----- nvinfo : EIATTR_MAXREG_COUNT
	.align		4
.L_780:
        /*002c*/ 	.byte	0x03, 0x1b
        /*002e*/ 	.short	0x00ff


	//----- nvinfo : EIATTR_NUM_BARRIERS
	.align		4
        /*0030*/ 	.byte	0x02, 0x4c
        /*0032*/ 	.byte	0x06
	.zero		1


	//----- nvinfo : EIATTR_ANNOTATIONS
	.align		4
        /*0034*/ 	.byte	0x04, 0x55
        /*0036*/ 	.short	(.L_782 - .L_781)


	//   ....[0]....
.L_781:
        /* <DEDUP_REMOVED lines=171> */


	//----- nvinfo : EIATTR_MERCURY_ISA_VERSION
	.align		4
.L_782:
        /*0ad8*/ 	.byte	0x03, 0x5f
        /*0ada*/ 	.short	0x0000


	//----- nvinfo : EIATTR_INT_WARP_WIDE_INSTR_OFFSETS
	.align		4
        /*0adc*/ 	.byte	0x04, 0x31
        /*0ade*/ 	.short	(.L_784 - .L_783)


	//   ....[0]....
.L_783:
        /*0ae0*/ 	.word	0x0001dde0


	//   ....[1]....
        /*0ae4*/ 	.word	0x0001de50


	//----- nvinfo : EIATTR_COOP_GROUP_MASK_REGIDS
	.align		4
.L_784:
        /*0ae8*/ 	.byte	0x04, 0x29
        /*0aea*/ 	.short	(.L_786 - .L_785)


	//   ....[0]....
.L_785:
        /*0aec*/ 	.word	0xffffffff


	//   ....[1]....
        /*0af0*/ 	.word	0xffffffff


	//   ....[2]....
        /*0af4*/ 	.word	0xffffffff


	//   ....[3]....
        /*0af8*/ 	.word	0xffffffff


	//   ....[4]....
        /*0afc*/ 	.word	0xffffffff


	//   ....[5]....
        /*0b00*/ 	.word	0xffffffff


	//   ....[6]....
        /*0b04*/ 	.word	0xffffffff


	//   ....[7]....
        /*0b08*/ 	.word	0xffffffff


	//   ....[8]....
        /*0b0c*/ 	.word	0xffffffff


	//   ....[9]....
        /*0b10*/ 	.word	0xffffffff


	//   ....[10]....
        /*0b14*/ 	.word	0xffffffff


	//   ....[11]....
        /*0b18*/ 	.word	0xffffffff


	//   ....[12]....
        /*0b1c*/ 	.word	0xffffffff


	//   ....[13]....
        /*0b20*/ 	.word	0xffffffff


	//   ....[14]....
        /*0b24*/ 	.word	0xffffffff


	//   ....[15]....
        /*0b28*/ 	.word	0xffffffff


	//   ....[16]....
        /*0b2c*/ 	.word	0xffffffff


	//   ....[17]....
        /*0b30*/ 	.word	0xffffffff


	//   ....[18]....
        /*0b34*/ 	.word	0xffffffff


	//   ....[19]....
        /*0b38*/ 	.word	0xffffffff


	//   ....[20]....
        /*0b3c*/ 	.word	0xffffffff


	//   ....[21]....
        /*0b40*/ 	.word	0xffffffff


	//   ....[22]....
        /*0b44*/ 	.word	0xffffffff


	//   ....[23]....
        /*0b48*/ 	.word	0xffffffff


	//   ....[24]....
        /*0b4c*/ 	.word	0xffffffff


	//   ....[25]....
        /*0b50*/ 	.word	0xffffffff


	//   ....[26]....
        /*0b54*/ 	.word	0xffffffff


	//   ....[27]....
        /*0b58*/ 	.word	0xffffffff


	//   ....[28]....
        /*0b5c*/ 	.word	0xffffffff


	//   ....[29]....
        /*0b60*/ 	.word	0xffffffff


	//   ....[30]....
        /*0b64*/ 	.word	0xffffffff


	//   ....[31]....
        /*0b68*/ 	.word	0xffffffff


	//   ....[32]....
        /*0b6c*/ 	.word	0xffffffff


	//   ....[33]....
        /*0b70*/ 	.word	0xffffffff


	//   ....[34]....
        /*0b74*/ 	.word	0xffffffff


	//   ....[35]....
        /*0b78*/ 	.word	0xffffffff


	//   ....[36]....
        /*0b7c*/ 	.word	0xffffffff


	//   ....[37]....
        /*0b80*/ 	.word	0xffffffff


	//   ....[38]....
        /*0b84*/ 	.word	0xffffffff


	//   ....[39]....
        /*0b88*/ 	.word	0xffffffff


	//   ....[40]....
        /*0b8c*/ 	.word	0xffffffff


	//   ....[41]....
        /*0b90*/ 	.word	0xffffffff


	//   ....[42]....
        /*0b94*/ 	.word	0xffffffff


	//   ....[43]....
        /*0b98*/ 	.word	0xffffffff


	//   ....[44]....
        /*0b9c*/ 	.word	0xffffffff


	//   ....[45]....
        /*0ba0*/ 	.word	0xffffffff


	//   ....[46]....
        /*0ba4*/ 	.word	0xffffffff


	//   ....[47]....
        /*0ba8*/ 	.word	0xffffffff


	//   ....[48]....
        /*0bac*/ 	.word	0xffffffff


	//   ....[49]....
        /*0bb0*/ 	.word	0xffffffff


	//   ....[50]....
        /*0bb4*/ 	.word	0xffffffff


	//   ....[51]....
        /*0bb8*/ 	.word	0xffffffff


	//   ....[52]....
        /*0bbc*/ 	.word	0xffffffff


	//   ....[53]....
        /*0bc0*/ 	.word	0xffffffff


	//   ....[54]....
        /*0bc4*/ 	.word	0xffffffff


	//   ....[55]....
        /*0bc8*/ 	.word	0xffffffff


	//   ....[56]....
        /*0bcc*/ 	.word	0xffffffff


	//   ....[57]....
        /*0bd0*/ 	.word	0xffffffff


	//   ....[58]....
        /*0bd4*/ 	.word	0xffffffff


	//   ....[59]....
        /*0bd8*/ 	.word	0xffffffff


	//   ....[60]....
        /*0bdc*/ 	.word	0xffffffff


	//   ....[61]....
        /*0be0*/ 	.word	0xffffffff


	//   ....[62]....
        /*0be4*/ 	.word	0xffffffff


	//   ....[63]....
        /*0be8*/ 	.word	0xffffffff


	//   ....[64]....
        /*0bec*/ 	.word	0xffffffff


	//   ....[65]....
        /*0bf0*/ 	.word	0xffffffff


	//   ....[66]....
        /*0bf4*/ 	.word	0xffffffff


	//   ....[67]....
        /*0bf8*/ 	.word	0xffffffff


	//   ....[68]....
        /*0bfc*/ 	.word	0xffffffff


	//   ....[69]....
        /*0c00*/ 	.word	0xffffffff


	//   ....[70]....
        /*0c04*/ 	.word	0xffffffff


	//   ....[71]....
        /*0c08*/ 	.word	0xffffffff


	//   ....[72]....
        /*0c0c*/ 	.word	0xffffffff


	//   ....[73]....
        /*0c10*/ 	.word	0xffffffff


	//   ....[74]....
        /*0c14*/ 	.word	0xffffffff


	//   ....[75]....
        /*0c18*/ 	.word	0xffffffff


	//   ....[76]....
        /*0c1c*/ 	.word	0xffffffff


	//   ....[77]....
        /*0c20*/ 	.word	0xffffffff


	//   ....[78]....
        /*0c24*/ 	.word	0xffffffff


	//   ....[79]....
        /*0c28*/ 	.word	0xffffffff


	//   ....[80]....
        /*0c2c*/ 	.word	0xffffffff


	//   ....[81]....
        /*0c30*/ 	.word	0xffffffff


	//   ....[82]....
        /*0c34*/ 	.word	0xffffffff


	//   ....[83]....
        /*0c38*/ 	.word	0xffffffff


	//   ....[84]....
        /*0c3c*/ 	.word	0xffffffff


	//   ....[85]....
        /*0c40*/ 	.word	0xffffffff


	//   ....[86]....
        /*0c44*/ 	.word	0xffffffff


	//   ....[87]....
        /*0c48*/ 	.word	0xffffffff


	//   ....[88]....
        /*0c4c*/ 	.word	0xffffffff


	//   ....[89]....
        /*0c50*/ 	.word	0xffffffff


	//   ....[90]....
        /*0c54*/ 	.word	0xffffffff


	//   ....[91]....
        /*0c58*/ 	.word	0xffffffff


	//   ....[92]....
        /*0c5c*/ 	.word	0xffffffff


	//   ....[93]....
        /*0c60*/ 	.word	0xffffffff


	//   ....[94]....
        /*0c64*/ 	.word	0xffffffff


	//   ....[95]....
        /*0c68*/ 	.word	0xffffffff


	//   ....[96]....
        /*0c6c*/ 	.word	0xffffffff


	//   ....[97]....
        /*0c70*/ 	.word	0xffffffff


	//   ....[98]....
        /*0c74*/ 	.word	0xffffffff


	//   ....[99]....
        /*0c78*/ 	.word	0xffffffff


	//   ....[100]....
        /*0c7c*/ 	.word	0xffffffff


	//   ....[101]....
        /*0c80*/ 	.word	0xffffffff


	//   ....[102]....
        /*0c84*/ 	.word	0xffffffff


	//   ....[103]....
        /*0c88*/ 	.word	0xffffffff


	//   ....[104]....
        /*0c8c*/ 	.word	0xffffffff


	//   ....[105]....
        /*0c90*/ 	.word	0xffffffff


	//   ....[106]....
        /*0c94*/ 	.word	0xffffffff


	//   ....[107]....
        /*0c98*/ 	.word	0xffffffff


	//   ....[108]....
        /*0c9c*/ 	.word	0xffffffff


	//   ....[109]....
        /*0ca0*/ 	.word	0xffffffff


	//   ....[110]....
        /*0ca4*/ 	.word	0xffffffff


	//   ....[111]....
        /*0ca8*/ 	.word	0xffffffff


	//   ....[112]....
        /*0cac*/ 	.word	0xffffffff


	//   ....[113]....
        /*0cb0*/ 	.word	0xffffffff


	//   ....[114]....
        /*0cb4*/ 	.word	0xffffffff


	//   ....[115]....
        /*0cb8*/ 	.word	0xffffffff


	//   ....[116]....
        /*0cbc*/ 	.word	0xffffffff


	//   ....[117]....
        /*0cc0*/ 	.word	0xffffffff


	//   ....[118]....
        /*0cc4*/ 	.word	0xffffffff


	//   ....[119]....
        /*0cc8*/ 	.word	0xffffffff


	//   ....[120]....
        /*0ccc*/ 	.word	0xffffffff


	//   ....[121]....
        /*0cd0*/ 	.word	0xffffffff


	//   ....[122]....
        /*0cd4*/ 	.word	0xffffffff


	//   ....[123]....
        /*0cd8*/ 	.word	0xffffffff


	//   ....[124]....
        /*0cdc*/ 	.word	0xffffffff


	//   ....[125]....
        /*0ce0*/ 	.word	0xffffffff


	//   ....[126]....
        /*0ce4*/ 	.word	0xffffffff


	//   ....[127]....
        /*0ce8*/ 	.word	0xffffffff


	//   ....[128]....
        /*0cec*/ 	.word	0xffffffff


	//   ....[129]....
        /*0cf0*/ 	.word	0xffffffff


	//   ....[130]....
        /*0cf4*/ 	.word	0xffffffff


	//   ....[131]....
        /*0cf8*/ 	.word	0xffffffff


	//   ....[132]....
        /*0cfc*/ 	.word	0xffffffff


	//   ....[133]....
        /*0d00*/ 	.word	0xffffffff


	//   ....[134]....
        /*0d04*/ 	.word	0xffffffff


	//   ....[135]....
        /*0d08*/ 	.word	0xffffffff


	//   ....[136]....
        /*0d0c*/ 	.word	0xffffffff


	//   ....[137]....
        /*0d10*/ 	.word	0xffffffff


	//   ....[138]....
        /*0d14*/ 	.word	0xffffffff


	//   ....[139]....
        /*0d18*/ 	.word	0xffffffff


	//   ....[140]....
        /*0d1c*/ 	.word	0xffffffff


	//   ....[141]....
        /*0d20*/ 	.word	0xffffffff


	//   ....[142]....
        /*0d24*/ 	.word	0xffffffff


	//   ....[143]....
        /*0d28*/ 	.word	0xffffffff


	//   ....[144]....
        /*0d2c*/ 	.word	0xffffffff


	//   ....[145]....
        /*0d30*/ 	.word	0xffffffff


	//   ....[146]....
        /*0d34*/ 	.word	0xffffffff


	//   ....[147]....
        /*0d38*/ 	.word	0xffffffff


	//   ....[148]....
        /*0d3c*/ 	.word	0xffffffff


	//   ....[149]....
        /*0d40*/ 	.word	0xffffffff


	//   ....[150]....
        /*0d44*/ 	.word	0xffffffff


	//   ....[151]....
        /*0d48*/ 	.word	0xffffffff


	//   ....[152]....
        /*0d4c*/ 	.word	0xffffffff


	//   ....[153]....
        /*0d50*/ 	.word	0xffffffff


	//   ....[154]....
        /*0d54*/ 	.word	0xffffffff


	//   ....[155]....
        /*0d58*/ 	.word	0xffffffff


	//   ....[156]....
        /*0d5c*/ 	.word	0xffffffff


	//   ....[157]....
        /*0d60*/ 	.word	0xffffffff


	//   ....[158]....
        /*0d64*/ 	.word	0xffffffff


	//   ....[159]....
        /*0d68*/ 	.word	0xffffffff


	//   ....[160]....
        /*0d6c*/ 	.word	0xffffffff


	//   ....[161]....
        /*0d70*/ 	.word	0xffffffff


	//   ....[162]....
        /*0d74*/ 	.word	0xffffffff


	//   ....[163]....
        /*0d78*/ 	.word	0xffffffff


	//   ....[164]....
        /*0d7c*/ 	.word	0xffffffff


	//   ....[165]....
        /*0d80*/ 	.word	0xffffffff


	//   ....[166]....
        /*0d84*/ 	.word	0xffffffff


	//   ....[167]....
        /*0d88*/ 	.word	0xffffffff


	//   ....[168]....
        /*0d8c*/ 	.word	0xffffffff


	//   ....[169]....
        /*0d90*/ 	.word	0xffffffff


	//   ....[170]....
        /*0d94*/ 	.word	0xffffffff


	//   ....[171]....
        /*0d98*/ 	.word	0xffffffff


	//   ....[172]....
        /*0d9c*/ 	.word	0xffffffff


	//   ....[173]....
        /*0da0*/ 	.word	0xffffffff


	//   ....[174]....
        /*0da4*/ 	.word	0xffffffff


	//   ....[175]....
        /*0da8*/ 	.word	0xffffffff


	//   ....[176]....
        /*0dac*/ 	.word	0xffffffff


	//   ....[177]....
        /*0db0*/ 	.word	0xffffffff


	//   ....[178]....
        /*0db4*/ 	.word	0xffffffff


	//   ....[179]....
        /*0db8*/ 	.word	0xffffffff


	//   ....[180]....
        /*0dbc*/ 	.word	0xffffffff


	//   ....[181]....
        /*0dc0*/ 	.word	0xffffffff


	//   ....[182]....
        /*0dc4*/ 	.word	0xffffffff


	//   ....[183]....
        /*0dc8*/ 	.word	0xffffffff


	//   ....[184]....
        /*0dcc*/ 	.word	0xffffffff


	//   ....[185]....
        /*0dd0*/ 	.word	0xffffffff


	//   ....[186]....
        /*0dd4*/ 	.word	0xffffffff


	//   ....[187]....
        /*0dd8*/ 	.word	0xffffffff


	//   ....[188]....
        /*0ddc*/ 	.word	0xffffffff


	//   ....[189]....
        /*0de0*/ 	.word	0xffffffff


	//   ....[190]....
        /*0de4*/ 	.word	0xffffffff


	//   ....[191]....
        /*0de8*/ 	.word	0xffffffff


	//   ....[192]....
        /*0dec*/ 	.word	0xffffffff


	//   ....[193]....
        /*0df0*/ 	.word	0xffffffff


	//   ....[194]....
        /*0df4*/ 	.word	0xffffffff


	//   ....[195]....
        /*0df8*/ 	.word	0xffffffff


	//   ....[196]....
        /*0dfc*/ 	.word	0xffffffff


	//   ....[197]....
        /*0e00*/ 	.word	0xffffffff


	//   ....[198]....
        /*0e04*/ 	.word	0xffffffff


	//   ....[199]....
        /*0e08*/ 	.word	0xffffffff


	//   ....[200]....
        /*0e0c*/ 	.word	0xffffffff


	//   ....[201]....
        /*0e10*/ 	.word	0xffffffff


	//   ....[202]....
        /*0e14*/ 	.word	0xffffffff


	//   ....[203]....
        /*0e18*/ 	.word	0xffffffff


	//   ....[204]....
        /*0e1c*/ 	.word	0xffffffff


	//   ....[205]....
        /*0e20*/ 	.word	0xffffffff


	//   ....[206]....
        /*0e24*/ 	.word	0xffffffff


	//   ....[207]....
        /*0e28*/ 	.word	0xffffffff


	//   ....[208]....
        /*0e2c*/ 	.word	0xffffffff


	//   ....[209]....
        /*0e30*/ 	.word	0xffffffff


	//   ....[210]....
        /*0e34*/ 	.word	0xffffffff


	//   ....[211]....
        /*0e38*/ 	.word	0xffffffff


	//   ....[212]....
        /*0e3c*/ 	.word	0xffffffff


	//   ....[213]....
        /*0e40*/ 	.word	0xffffffff


	//   ....[214]....
        /*0e44*/ 	.word	0xffffffff


	//   ....[215]....
        /*0e48*/ 	.word	0xffffffff


	//   ....[216]....
        /*0e4c*/ 	.word	0xffffffff


	//   ....[217]....
        /*0e50*/ 	.word	0xffffffff


	//   ....[218]....
        /*0e54*/ 	.word	0xffffffff


	//   ....[219]....
        /*0e58*/ 	.word	0xffffffff


	//   ....[220]....
        /*0e5c*/ 	.word	0xffffffff


	//   ....[221]....
        /*0e60*/ 	.word	0xffffffff


	//   ....[222]....
        /*0e64*/ 	.word	0xffffffff


	//   ....[223]....
        /*0e68*/ 	.word	0xffffffff


	//   ....[224]....
        /*0e6c*/ 	.word	0xffffffff


	//   ....[225]....
        /*0e70*/ 	.word	0xffffffff


	//   ....[226]....
        /*0e74*/ 	.word	0xffffffff


	//   ....[227]....
        /*0e78*/ 	.word	0xffffffff


	//   ....[228]....
        /*0e7c*/ 	.word	0xffffffff


	//   ....[229]....
        /*0e80*/ 	.word	0xffffffff


	//   ....[230]....
        /*0e84*/ 	.word	0xffffffff


	//   ....[231]....
        /*0e88*/ 	.word	0xffffffff


	//   ....[232]....
        /*0e8c*/ 	.word	0xffffffff


	//   ....[233]....
        /*0e90*/ 	.word	0xffffffff


	//   ....[234]....
        /*0e94*/ 	.word	0xffffffff


	//   ....[235]....
        /*0e98*/ 	.word	0xffffffff


	//   ....[236]....
        /*0e9c*/ 	.word	0xffffffff


	//   ....[237]....
        /*0ea0*/ 	.word	0xffffffff


	//   ....[238]....
        /*0ea4*/ 	.word	0xffffffff


	//   ....[239]....
        /*0ea8*/ 	.word	0xffffffff


	//   ....[240]....
        /*0eac*/ 	.word	0xffffffff


	//   ....[241]....
        /*0eb0*/ 	.word	0xffffffff


	//   ....[242]....
        /*0eb4*/ 	.word	0xffffffff


	//   ....[243]....
        /*0eb8*/ 	.word	0xffffffff


	//   ....[244]....
        /*0ebc*/ 	.word	0xffffffff


	//   ....[245]....
        /*0ec0*/ 	.word	0xffffffff


	//   ....[246]....
        /*0ec4*/ 	.word	0xffffffff


	//   ....[247]....
        /*0ec8*/ 	.word	0xffffffff


	//   ....[248]....
        /*0ecc*/ 	.word	0xffffffff


	//   ....[249]....
        /*0ed0*/ 	.word	0xffffffff


	//   ....[250]....
        /*0ed4*/ 	.word	0xffffffff


	//   ....[251]....
        /*0ed8*/ 	.word	0xffffffff


	//   ....[252]....
        /*0edc*/ 	.word	0xffffffff


	//   ....[253]....
        /*0ee0*/ 	.word	0xffffffff


	//   ....[254]....
        /*0ee4*/ 	.word	0xffffffff


	//   ....[255]....
        /*0ee8*/ 	.word	0xffffffff


	//   ....[0]....
        /*0eec*/ 	.word	0xffffffff


	//   ....[1]....
        /*0ef0*/ 	.word	0xffffffff


	//   ....[2]....
        /*0ef4*/ 	.word	0xffffffff


	//   ....[3]....
        /*0ef8*/ 	.word	0xffffffff


	//----- nvinfo : EIATTR_COOP_GROUP_INSTR_OFFSETS
	.align		4
.L_786:
        /*0efc*/ 	.byte	0x04, 0x28
        /*0efe*/ 	.short	(.L_788 - .L_787)


	//   ....[0]....
.L_787:
        /*0f00*/ 	.word	0x00000050


	//   ....[1]....
        /*0f04*/ 	.word	0x00000200


	//   ....[2]....
        /*0f08*/ 	.word	0x00000230


	//   ....[3]....
        /*0f0c*/ 	.word	0x00000260


	//   ....[4]....
        /*0f10*/ 	.word	0x00000290


	//   ....[5]....
        /*0f14*/ 	.word	0x000002c0


	//   ....[6]....
        /*0f18*/ 	.word	0x000002f0


	//   ....[7]....
        /*0f1c*/ 	.word	0x00000450


	//   ....[8]....
        /*0f20*/ 	.word	0x00000490


	//   ....[9]....
        /*0f24*/ 	.word	0x000004c0


	//   ....[10]....
        /*0f28*/ 	.word	0x000004f0


	//   ....[11]....
        /*0f2c*/ 	.word	0x00000520


	//   ....[12]....
        /*0f30*/ 	.word	0x00000550


	//   ....[13]....
        /*0f34*/ 	.word	0x000005e0


	//   ....[14]....
        /*0f38*/ 	.word	0x00000630


	//   ....[15]....
        /*0f3c*/ 	.word	0x00000650


	//   ....[16]....
        /*0f40*/ 	.word	0x000006b0


	//   ....[17]....
        /*0f44*/ 	.word	0x00004550


	//   ....[18]....
        /*0f48*/ 	.word	0x000045e0


	//   ....[19]....
        /*0f4c*/ 	.word	0x000055f0


	//   ....[20]....
        /*0f50*/ 	.word	0x00005600


	//   ....[21]....
        /*0f54*/ 	.word	0x00006b20


	//   ....[22]....
        /*0f58*/ 	.word	0x00006b90


	//   ....[23]....
        /*0f5c*/ 	.word	0x00007c30


	//   ....[24]....
        /*0f60*/ 	.word	0x00007c40


	//   ....[25]....
        /*0f64*/ 	.word	0x00008be0


	//   ....[26]....
        /*0f68*/ 	.word	0x00008c10


	//   ....[27]....
        /*0f6c*/ 	.word	0x00008dd0


	//   ....[28]....
        /*0f70*/ 	.word	0x00008df0


	//   ....[29]....
        /*0f74*/ 	.word	0x00009220


	//   ....[30]....
        /*0f78*/ 	.word	0x000092e0


	//   ....[31]....
        /*0f7c*/ 	.word	0x00009480


	//   ....[32]....
        /*0f80*/ 	.word	0x000094a0


	//   ....[33]....
        /*0f84*/ 	.word	0x0000a3c0


	//   ....[34]....
        /*0f88*/ 	.word	0x0000a3e0


	//   ....[35]....
        /*0f8c*/ 	.word	0x0000a570


	//   ....[36]....
        /*0f90*/ 	.word	0x0000a580


	//   ....[37]....
        /*0f94*/ 	.word	0x0000a700


	//   ....[38]....
        /*0f98*/ 	.word	0x0000a720


	//   ....[39]....
        /*0f9c*/ 	.word	0x0000a8a0


	//   ....[40]....
        /*0fa0*/ 	.word	0x0000a8b0


	//   ....[41]....
        /*0fa4*/ 	.word	0x0000acf0


	//   ....[42]....
        /*0fa8*/ 	.word	0x0000ad10


	//   ....[43]....
        /*0fac*/ 	.word	0x0000ae50


	//   ....[44]....
        /*0fb0*/ 	.word	0x0000ae60


	//   ....[45]....
        /*0fb4*/ 	.word	0x0000b210


	//   ....[46]....
        /*0fb8*/ 	.word	0x0000b230


	//   ....[47]....
        /*0fbc*/ 	.word	0x0000b250


	//   ....[48]....
        /*0fc0*/ 	.word	0x0000b270


	//   ....[49]....
        /*0fc4*/ 	.word	0x0000b750


	//   ....[50]....
        /*0fc8*/ 	.word	0x0000b790


	//   ....[51]....
        /*0fcc*/ 	.word	0x0000b7d0


	//   ....[52]....
        /*0fd0*/ 	.word	0x0000b810


	//   ....[53]....
        /*0fd4*/ 	.word	0x0000bcc0


	//   ....[54]....
        /*0fd8*/ 	.word	0x0000bd00


	//   ....[55]....
        /*0fdc*/ 	.word	0x0000bd40


	//   ....[56]....
        /*0fe0*/ 	.word	0x0000bd80


	//   ....[57]....
        /*0fe4*/ 	.word	0x0000c0e0


	//   ....[58]....
        /*0fe8*/ 	.word	0x0000c140


	//   ....[59]....
        /*0fec*/ 	.word	0x0000c2f0


	//   ....[60]....
        /*0ff0*/ 	.word	0x0000c300


	//   ....[61]....
        /*0ff4*/ 	.word	0x0000f870


	//   ....[62]....
        /*0ff8*/ 	.word	0x0000f890


	//   ....[63]....
        /*0ffc*/ 	.word	0x0000f8b0


	//   ....[64]....
        /*1000*/ 	.word	0x0000f8c0


	//   ....[65]....
        /*1004*/ 	.word	0x0000fac0


	//   ....[66]....
        /*1008*/ 	.word	0x0000fc60


	//   ....[67]....
        /*100c*/ 	.word	0x0000fca0


	//   ....[68]....
        /*1010*/ 	.word	0x0000fce0


	//   ....[69]....
        /*1014*/ 	.word	0x0000ff40


	//   ....[70]....
        /*1018*/ 	.word	0x000100e0


	//   ....[71]....
        /*101c*/ 	.word	0x00010120


	//   ....[72]....
        /*1020*/ 	.word	0x00010160


	//   ....[73]....
        /*1024*/ 	.word	0x000103f0


	//   ....[74]....
        /*1028*/ 	.word	0x00010450


	//   ....[75]....
        /*102c*/ 	.word	0x000104b0


	//   ....[76]....
        /*1030*/ 	.word	0x00010510


	//   ....[77]....
        /*1034*/ 	.word	0x00014070


	//   ....[78]....
        /*1038*/ 	.word	0x00014080


	//   ....[79]....
        /*103c*/ 	.word	0x00014290


	//   ....[80]....
        /*1040*/ 	.word	0x000142a0


	//   ....[81]....
        /*1044*/ 	.word	0x000153b0


	//   ....[82]....
        /*1048*/ 	.word	0x000153d0


	//   ....[83]....
        /*104c*/ 	.word	0x00015560


	//   ....[84]....
        /*1050*/ 	.word	0x00015570


	//   ....[85]....
        /*1054*/ 	.word	0x000157c0


	//   ....[86]....
        /*1058*/ 	.word	0x00015980


	//   ....[87]....
        /*105c*/ 	.word	0x00015c80


	//   ....[88]....
        /*1060*/ 	.word	0x00015ca0


	//   ....[89]....
        /*1064*/ 	.word	0x00015cc0


	//   ....[90]....
        /*1068*/ 	.word	0x00015ce0


	//   ....[91]....
        /*106c*/ 	.word	0x00017200


	//   ....[92]....
        /*1070*/ 	.word	0x00017220


	//   ....[93]....
        /*1074*/ 	.word	0x000173a0


	//   ....[94]....
        /*1078*/ 	.word	0x000173b0


	//   ....[95]....
        /*107c*/ 	.word	0x000183b0


	//   ....[96]....
        /*1080*/ 	.word	0x000183d0


	//   ....[97]....
        /*1084*/ 	.word	0x00018540


	//   ....[98]....
        /*1088*/ 	.word	0x00018550


	//   ....[99]....
        /*108c*/ 	.word	0x000187a0


	//   ....[100]....
        /*1090*/ 	.word	0x00018950


	//   ....[101]....
        /*1094*/ 	.word	0x00018bb0


	//   ....[102]....
        /*1098*/ 	.word	0x00018bd0


	//   ....[103]....
        /*109c*/ 	.word	0x00018cb0


	//   ....[104]....
        /*10a0*/ 	.word	0x00018cd0


	//   ....[105]....
        /*10a4*/ 	.word	0x0001a650


	//   ....[106]....
        /*10a8*/ 	.word	0x0001a660


	//   ....[107]....
        /*10ac*/ 	.word	0x0001a7e0


	//   ....[108]....
        /*10b0*/ 	.word	0x0001a7f0


	//   ....[109]....
        /*10b4*/ 	.word	0x0001b7f0


	//   ....[110]....
        /*10b8*/ 	.word	0x0001b810


	//   ....[111]....
        /*10bc*/ 	.word	0x0001b930


	//   ....[112]....
        /*10c0*/ 	.word	0x0001b940


	//   ....[113]....
        /*10c4*/ 	.word	0x0001bbf0


	//   ....[114]....
        /*10c8*/ 	.word	0x0001bc20


	//   ....[115]....
        /*10cc*/ 	.word	0x0001bc40


	//   ....[116]....
        /*10d0*/ 	.word	0x0001bc60


	//   ....[117]....
        /*10d4*/ 	.word	0x0001d3c0


	//   ....[118]....
        /*10d8*/ 	.word	0x0001d3f0


	//   ....[119]....
        /*10dc*/ 	.word	0x0001d410


	//   ....[120]....
        /*10e0*/ 	.word	0x0001d430


	//   ....[121]....
        /*10e4*/ 	.word	0x0001ecd0


	//   ....[122]....
        /*10e8*/ 	.word	0x0001ecf0


	//   ....[123]....
        /*10ec*/ 	.word	0x0001ed10


	//   ....[124]....
        /*10f0*/ 	.word	0x0001ed30


	//   ....[125]....
        /*10f4*/ 	.word	0x0001f0e0


	//   ....[126]....
        /*10f8*/ 	.word	0x0001f100


	//   ....[127]....
        /*10fc*/ 	.word	0x0001f260


	//   ....[128]....
        /*1100*/ 	.word	0x0001f270


	//   ....[129]....
        /*1104*/ 	.word	0x0001f3e0


	//   ....[130]....
        /*1108*/ 	.word	0x0001f400


	//   ....[131]....
        /*110c*/ 	.word	0x0001f570


	//   ....[132]....
        /*1110*/ 	.word	0x0001f580


	//   ....[133]....
        /*1114*/ 	.word	0x0001f910


	//   ....[134]....
        /*1118*/ 	.word	0x0001f930


	//   ....[135]....
        /*111c*/ 	.word	0x00020570


	//   ....[136]....
        /*1120*/ 	.word	0x00020580


	//   ....[137]....
        /*1124*/ 	.word	0x00021a20


	//   ....[138]....
        /*1128*/ 	.word	0x00021a40


	//   ....[139]....
        /*112c*/ 	.word	0x00021bb0


	//   ....[140]....
        /*1130*/ 	.word	0x00021bc0


	//   ....[141]....
        /*1134*/ 	.word	0x00021d30


	//   ....[142]....
        /*1138*/ 	.word	0x00021d50


	//   ....[143]....
        /*113c*/ 	.word	0x00021ec0


	//   ....[144]....
        /*1140*/ 	.word	0x00021ed0


	//   ....[145]....
        /*1144*/ 	.word	0x00022100


	//   ....[146]....
        /*1148*/ 	.word	0x00022120


	//   ....[147]....
        /*114c*/ 	.word	0x00022250


	//   ....[148]....
        /*1150*/ 	.word	0x00022290


	//   ....[149]....
        /*1154*/ 	.word	0x000222c0


	//   ....[150]....
        /*1158*/ 	.word	0x000222f0


	//   ....[151]....
        /*115c*/ 	.word	0x00022320


	//   ....[152]....
        /*1160*/ 	.word	0x00022350


	//   ....[153]....
        /*1164*/ 	.word	0x000224b0


	//   ....[154]....
        /*1168*/ 	.word	0x000224f0


	//   ....[155]....
        /*116c*/ 	.word	0x00022520


	//   ....[156]....
        /*1170*/ 	.word	0x00022550


	//   ....[157]....
        /*1174*/ 	.word	0x00022580


	//   ....[158]....
        /*1178*/ 	.word	0x000225b0


	//   ....[159]....
        /*117c*/ 	.word	0x00022640


	//   ....[160]....
        /*1180*/ 	.word	0x000226a0


	//   ....[161]....
        /*1184*/ 	.word	0x000226b0


	//   ....[162]....
        /*1188*/ 	.word	0x00022710


	//   ....[163]....
        /*118c*/ 	.word	0x00023170


	//   ....[164]....
        /*1190*/ 	.word	0x000231d0


	//   ....[165]....
        /*1194*/ 	.word	0x00023230


	//   ....[166]....
        /*1198*/ 	.word	0x00023290


	//   ....[167]....
        /*119c*/ 	.word	0x000232f0


	//   ....[168]....
        /*11a0*/ 	.word	0x00023360


	//   ....[169]....
        /*11a4*/ 	.word	0x000233b0


	//   ....[170]....
        /*11a8*/ 	.word	0x00023410


	//   ....[171]....
        /*11ac*/ 	.word	0x00023480


	//   ....[172]....
        /*11b0*/ 	.word	0x000234e0


	//   ....[173]....
        /*11b4*/ 	.word	0x00023550


	//   ....[174]....
        /*11b8*/ 	.word	0x000235c0


	//   ....[175]....
        /*11bc*/ 	.word	0x00023630


	//   ....[176]....
        /*11c0*/ 	.word	0x00023690


	//   ....[177]....
        /*11c4*/ 	.word	0x00023700


	//   ....[178]....
        /*11c8*/ 	.word	0x00023770


	//   ....[179]....
        /*11cc*/ 	.word	0x000237e0


	//   ....[180]....
        /*11d0*/ 	.word	0x00023840


	//   ....[181]....
        /*11d4*/ 	.word	0x000238b0


	//   ....[182]....
        /*11d8*/ 	.word	0x00023910


	//   ....[183]....
        /*11dc*/ 	.word	0x00023980


	//   ....[184]....
        /*11e0*/ 	.word	0x000239f0


	//   ....[185]....
        /*11e4*/ 	.word	0x00023a60


	//   ....[186]....
        /*11e8*/ 	.word	0x00023ac0


	//   ....[187]....
        /*11ec*/ 	.word	0x00023b30


	//   ....[188]....
        /*11f0*/ 	.word	0x00023ba0


	//   ....[189]....
        /*11f4*/ 	.word	0x00023ee0


	//   ....[190]....
        /*11f8*/ 	.word	0x00023f30


	//   ....[191]....
        /*11fc*/ 	.word	0x00023f80


	//   ....[192]....
        /*1200*/ 	.word	0x00023fd0


	//   ....[193]....
        /*1204*/ 	.word	0x00024040


	//   ....[194]....
        /*1208*/ 	.word	0x000240b0


	//   ....[195]....
        /*120c*/ 	.word	0x00024120


	//   ....[196]....
        /*1210*/ 	.word	0x00024180


	//   ....[197]....
        /*1214*/ 	.word	0x000241f0


	//   ....[198]....
        /*1218*/ 	.word	0x00024260


	//   ....[199]....
        /*121c*/ 	.word	0x000242d0


	//   ....[200]....
        /*1220*/ 	.word	0x00024330


	//   ....[201]....
        /*1224*/ 	.word	0x000243a0


	//   ....[202]....
        /*1228*/ 	.word	0x00024410


	//   ....[203]....
        /*122c*/ 	.word	0x00024750


	//   ....[204]....
        /*1230*/ 	.word	0x00024790


	//   ....[205]....
        /*1234*/ 	.word	0x000247e0


	//   ....[206]....
        /*1238*/ 	.word	0x00024820


	//   ....[207]....
        /*123c*/ 	.word	0x00024890


	//   ....[208]....
        /*1240*/ 	.word	0x00024900


	//   ....[209]....
        /*1244*/ 	.word	0x00024960


	//   ....[210]....
        /*1248*/ 	.word	0x000249d0


	//   ....[211]....
        /*124c*/ 	.word	0x00024a40


	//   ....[212]....
        /*1250*/ 	.word	0x00024ab0


	//   ....[213]....
        /*1254*/ 	.word	0x00024b10


	//   ....[214]....
        /*1258*/ 	.word	0x00024b60


	//   ....[215]....
        /*125c*/ 	.word	0x00024bb0


	//   ....[216]....
        /*1260*/ 	.word	0x00024c00


	//   ....[217]....
        /*1264*/ 	.word	0x00024c40


	//   ....[218]....
        /*1268*/ 	.word	0x00024ca0


	//   ....[219]....
        /*126c*/ 	.word	0x00024cf0


	//   ....[220]....
        /*1270*/ 	.word	0x00024d40


	//   ....[221]....
        /*1274*/ 	.word	0x00024d80


	//   ....[222]....
        /*1278*/ 	.word	0x00024df0


	//   ....[223]....
        /*127c*/ 	.word	0x00024e60


	//   ....[224]....
        /*1280*/ 	.word	0x00024ed0


	//   ....[225]....
        /*1284*/ 	.word	0x00024f30


	//   ....[226]....
        /*1288*/ 	.word	0x00024fa0


	//   ....[227]....
        /*128c*/ 	.word	0x00025010


	//   ....[228]....
        /*1290*/ 	.word	0x00025080


	//   ....[229]....
        /*1294*/ 	.word	0x000250e0


	//   ....[230]....
        /*1298*/ 	.word	0x00025150


	//   ....[231]....
        /*129c*/ 	.word	0x000251c0


	//   ....[232]....
        /*12a0*/ 	.word	0x00025230


	//   ....[233]....
        /*12a4*/ 	.word	0x00025290


	//   ....[234]....
        /*12a8*/ 	.word	0x00025300


	//   ....[235]....
        /*12ac*/ 	.word	0x00025370


	//   ....[236]....
        /*12b0*/ 	.word	0x000253e0


	//   ....[237]....
        /*12b4*/ 	.word	0x00025440


	//   ....[238]....
        /*12b8*/ 	.word	0x000254b0


	//   ....[239]....
        /*12bc*/ 	.word	0x00025520


	//   ....[240]....
        /*12c0*/ 	.word	0x00025590


	//   ....[241]....
        /*12c4*/ 	.word	0x000255f0


	//   ....[242]....
        /*12c8*/ 	.word	0x00025660


	//   ....[243]....
        /*12cc*/ 	.word	0x000256d0


	//   ....[244]....
        /*12d0*/ 	.word	0x00025730


	//   ....[245]....
        /*12d4*/ 	.word	0x00025780


	//   ....[246]....
        /*12d8*/ 	.word	0x000257e0


	//   ....[247]....
        /*12dc*/ 	.word	0x00025840


	//   ....[248]....
        /*12e0*/ 	.word	0x000258a0


	//   ....[249]....
        /*12e4*/ 	.word	0x00025910


	//   ....[250]....
        /*12e8*/ 	.word	0x00025970


	//   ....[251]....
        /*12ec*/ 	.word	0x000259d0


	//   ....[252]....
        /*12f0*/ 	.word	0x00025a30


	//   ....[253]....
        /*12f4*/ 	.word	0x00025a90


	//   ....[254]....
        /*12f8*/ 	.word	0x00025af0


	//   ....[255]....
        /*12fc*/ 	.word	0x00025b60


	//   ....[0]....
        /*1300*/ 	.word	0x00025bb0


	//   ....[1]....
        /*1304*/ 	.word	0x00025c10


	//   ....[2]....
        /*1308*/ 	.word	0x00025c70


	//   ....[3]....
        /*130c*/ 	.word	0x00025ce0


	//----- nvinfo : EIATTR_EXIT_INSTR_OFFSETS
	.align		4
.L_788:
        /*1310*/ 	.byte	0x04, 0x1c
        /*1312*/ 	.short	(.L_790 - .L_789)


	//   ....[0]....
.L_789:
        /*1314*/ 	.word	0x000010d0


	//   ....[1]....
        /*1318*/ 	.word	0x00023130


	//----- nvinfo : EIATTR_MAX_THREADS
	.align		4
.L_790:
        /*131c*/ 	.byte	0x04, 0x05
        /*131e*/ 	.short	(.L_792 - .L_791)
.L_791:
        /*1320*/ 	.word	0x00000100
        /*1324*/ 	.word	0x00000001
        /*1328*/ 	.word	0x00000001


	//----- nvinfo : EIATTR_CRS_STACK_SIZE
	.align		4
.L_792:
        /*132c*/ 	.byte	0x04, 0x1e
        /*132e*/ 	.short	(.L_794 - .L_793)
.L_793:
        /*1330*/ 	.word	0x00000000
.L_794:


//--------------------- .nv.info._ZN7cutlass13device_kernelIN5flash19enable_sm80_to_sm89INS1_16FlashAttnFwdSm80INS1_25CollectiveMainloopFwdSm80ILi8ELi1ELb1EN4cute5tupleIJNS5_1CILi128EEENS7_ILi64EEENS7_ILi256EEEEEELi256ENS_6half_tEfNS_4arch4Sm80ELb0ELb0ELb0ELb0ELb1ELb0ELb1ELb1EEENS1_21CollectiveEpilogueFwdINS6_IJS8_SA_S9_EEENS6_IJNS7_ILi1EEESI_SI_EEESC_SE_Li256ELb0ELb1ELb1ELb0EEENS1_19SingleTileSchedulerILb0ELb1ELb1ELi128EEEEEEEEEvNT_6ParamsE --------------------------
	.section	.nv.info._ZN7cutlass13device_kernelIN5flash19enable_sm80_to_sm89INS1_16FlashAttnFwdSm80INS1_25CollectiveMainloopFwdSm80ILi8ELi1ELb1EN4cute5tupleIJNS5_1CILi128EEENS7_ILi64EEENS7_ILi256EEEEEELi256ENS_6half_tEfNS_4arch4Sm80ELb0ELb0ELb0ELb0ELb1ELb0ELb1ELb1EEENS1_21CollectiveEpilogueFwdINS6_IJS8_SA_S9_EEENS6_IJNS7_ILi1EEESI_SI_EEESC_SE_Li256ELb0ELb1ELb1ELb0EEENS1_19SingleTileSchedulerILb0ELb1ELb1ELi128EEEEEEEEEvNT_6ParamsE,"",@"SHT_CUDA_INFO"
	.sectionflags	@""
	.align	4


	//----- nvinfo : EIATTR_CUDA_API_VERSION
	.align		4
        /*0000*/ 	.byte	0x04, 0x37
        /*0002*/ 	.short	(.L_796 - .L_795)
.L_795:
        /*0004*/ 	.word	0x00000082


	//----- nvinfo : EIATTR_SW2861232_WAR
	.align		4
.L_796:
        /*0008*/ 	.byte	0x01, 0x35
	.zero		2


	//----- nvinfo : EIATTR_PARAM_CBANK
	.align		4
        /*000c*/ 	.byte	0x04, 0x0a
        /*000e*/ 	.short	(.L_798 - .L_797)
	.align		4
.L_797:
        /*0010*/ 	.word	index@(.nv.constant0._ZN7cutlass13device_kernelIN5flash19enable_sm80_to_sm89INS1_16FlashAttnFwdSm80INS1_25CollectiveMainloopFwdSm80ILi8ELi1ELb1EN4cute5tupleIJNS5_1CILi128EEENS7_ILi64EEENS7_ILi256EEEEEELi256ENS_6half_tEfNS_4arch4Sm80ELb0ELb0ELb0ELb0ELb1ELb0ELb1ELb1EEENS1_21CollectiveEpilogueFwdINS6_IJS8_SA_S9_EEENS6_IJNS7_ILi1EEESI_SI_EEESC_SE_Li256ELb0ELb1ELb1ELb0EEENS1_19SingleTileSchedulerILb0ELb1ELb1ELi128EEEEEEEEEvNT_6ParamsE)
        /*0014*/ 	.short	0x0160
        /*0016*/ 	.short	0x0418


	//----- nvinfo : EIATTR_CBANK_PARAM_SIZE
	.align		4
.L_798:
        /*0018*/ 	.byte	0x03, 0x19
        /*001a*/ 	.short	0x0418


	//----- nvinfo : EIATTR_KPARAM_INFO
	.align		4
        /*001c*/ 	.byte	0x04, 0x17
        /*001e*/ 	.short	(.L_800 - .L_799)
.L_799:
        /*0020*/ 	.word	0x00000000
        /*0024*/ 	.short	0x0000
        /*0026*/ 	.short	0x0000
        /*0028*/ 	.byte	0x00, 0xf0, 0x61, 0x10


	//----- nvinfo : EIATTR_MAXREG_COUNT
	.align		4
.L_800:
        /*002c*/ 	.byte	0x03, 0x1b
        /*002e*/ 	.short	0x00ff


	//----- nvinfo : EIATTR_NUM_BARRIERS
	.align		4
        /*0030*/ 	.byte	0x02, 0x4c
        /*0032*/ 	.byte	0x02
	.zero		1


	//----- nvinfo : EIATTR_ANNOTATIONS
	.align		4
        /*0034*/ 	.byte	0x04, 0x55
        /*0036*/ 	.short	(.L_802 - .L_801)


	//   ....[0]....
.L_801:
        /* <DEDUP_REMOVED lines=36> */


	//----- nvinfo : EIATTR_MERCURY_ISA_VERSION
	.align		4
.L_802:
        /*0260*/ 	.byte	0x03, 0x5f
        /*0262*/ 	.short	0x0000


	//----- nvinfo : EIATTR_COOP_GROUP_MASK_REGIDS
	.align		4
        /*0264*/ 	.byte	0x04, 0x29
        /*0266*/ 	.short	(.L_804 - .L_803)


	//   ....[0]....
.L_803:
        /*0268*/ 	.word	0xffffffff


	//   ....[1]....
        /*026c*/ 	.word	0xffffffff


	//   ....[2]....
        /*0270*/ 	.word	0xffffffff


	//   ....[3]....
        /*0274*/ 	.word	0xffffffff


	//   ....[4]....
        /*0278*/ 	.word	0xffffffff


	//   ....[5]....
        /*027c*/ 	.word	0xffffffff


	//   ....[6]....
        /*0280*/ 	.word	0xffffffff


	//   ....[7]....
        /*0284*/ 	.word	0xffffffff


	//   ....[8]....
        /*0288*/ 	.word	0xffffffff


	//   ....[9]....
        /*028c*/ 	.word	0xffffffff


	//   ....[10]....
        /*0290*/ 	.word	0xffffffff


	//   ....[11]....
        /*0294*/ 	.word	0xffffffff


	//   ....[12]....
        /*0298*/ 	.word	0xffffffff


	//   ....[13]....
        /*029c*/ 	.word	0xffffffff


	//   ....[14]....
        /*02a0*/ 	.word	0xffffffff


	//   ....[15]....
        /*02a4*/ 	.word	0xffffffff


	//   ....[16]....
        /*02a8*/ 	.word	0xffffffff


	//   ....[17]....
        /*02ac*/ 	.word	0xffffffff


	//   ....[18]....
        /*02b0*/ 	.word	0xffffffff


	//   ....[19]....
        /*02b4*/ 	.word	0xffffffff


	//   ....[20]....
        /*02b8*/ 	.word	0xffffffff


	//   ....[21]....
        /*02bc*/ 	.word	0xffffffff


	//   ....[22]....
        /*02c0*/ 	.word	0xffffffff


	//   ....[23]....
        /*02c4*/ 	.word	0xffffffff


	//   ....[24]....
        /*02c8*/ 	.word	0xffffffff


	//   ....[25]....
        /*02cc*/ 	.word	0xffffffff


	//   ....[26]....
        /*02d0*/ 	.word	0xffffffff


	//   ....[27]....
        /*02d4*/ 	.word	0xffffffff


	//   ....[28]....
        /*02d8*/ 	.word	0xffffffff


	//   ....[29]....
        /*02dc*/ 	.word	0xffffffff


	//   ....[30]....
        /*02e0*/ 	.word	0xffffffff


	//   ....[31]....
        /*02e4*/ 	.word	0xffffffff


	//   ....[32]....
        /*02e8*/ 	.word	0xffffffff


	//   ....[33]....
        /*02ec*/ 	.word	0xffffffff


	//   ....[34]....
        /*02f0*/ 	.word	0xffffffff


	//   ....[35]....
        /*02f4*/ 	.word	0xffffffff


	//   ....[36]....
        /*02f8*/ 	.word	0xffffffff


	//   ....[37]....
        /*02fc*/ 	.word	0xffffffff


	//   ....[38]....
        /*0300*/ 	.word	0xffffffff


	//   ....[39]....
        /*0304*/ 	.word	0xffffffff


	//   ....[40]....
        /*0308*/ 	.word	0xffffffff


	//   ....[41]....
        /*030c*/ 	.word	0xffffffff


	//   ....[42]....
        /*0310*/ 	.word	0xffffffff


	//   ....[43]....
        /*0314*/ 	.word	0xffffffff


	//   ....[44]....
        /*0318*/ 	.word	0xffffffff


	//   ....[45]....
        /*031c*/ 	.word	0xffffffff


	//   ....[46]....
        /*0320*/ 	.word	0xffffffff


	//   ....[47]....
        /*0324*/ 	.word	0xffffffff


	//   ....[48]....
        /*0328*/ 	.word	0xffffffff


	//----- nvinfo : EIATTR_COOP_GROUP_INSTR_OFFSETS
	.align		4
.L_804:
        /*032c*/ 	.byte	0x04, 0x28
        /*032e*/ 	.short	(.L_806 - .L_805)


	//   ....[0]....
.L_805:
        /*0330*/ 	.word	0x00000060


	//   ....[1]....
        /*0334*/ 	.word	0x00001130


	//   ....[2]....
        /*0338*/ 	.word	0x00001160


	//   ....[3]....
        /*033c*/ 	.word	0x000011f0


	//   ....[4]....
        /*0340*/ 	.word	0x00001250


	//   ....[5]....
        /*0344*/ 	.word	0x00001490


	//   ....[6]....
        /*0348*/ 	.word	0x000014b0


	//   ....[7]....
        /*034c*/ 	.word	0x00001530


	//   ....[8]....
        /*0350*/ 	.word	0x00001540


	//   ....[9]....
        /*0354*/ 	.word	0x000015e0


	//   ....[10]....
        /*0358*/ 	.word	0x00001620


	//   ....[11]....
        /*035c*/ 	.word	0x00001650


	//   ....[12]....
        /*0360*/ 	.word	0x00001660


	//   ....[13]....
        /*0364*/ 	.word	0x000016a0


	//   ....[14]....
        /*0368*/ 	.word	0x000016c0


	//   ....[15]....
        /*036c*/ 	.word	0x000018a0


	//   ....[16]....
        /*0370*/ 	.word	0x000018c0


	//   ....[17]....
        /*0374*/ 	.word	0x00002f60


	//   ....[18]....
        /*0378*/ 	.word	0x00002f70


	//   ....[19]....
        /*037c*/ 	.word	0x00003050


	//   ....[20]....
        /*0380*/ 	.word	0x00003070


	//   ....[21]....
        /*0384*/ 	.word	0x000037e0


	//   ....[22]....
        /*0388*/ 	.word	0x00003880


	//   ....[23]....
        /*038c*/ 	.word	0x000038a0


	//   ....[24]....
        /*0390*/ 	.word	0x00003900


	//   ....[25]....
        /*0394*/ 	.word	0x00005cf0


	//   ....[26]....
        /*0398*/ 	.word	0x00005d00


	//   ....[27]....
        /*039c*/ 	.word	0x00005d80


	//   ....[28]....
        /*03a0*/ 	.word	0x00005d90


	//   ....[29]....
        /*03a4*/ 	.word	0x00006160


	//   ....[30]....
        /*03a8*/ 	.word	0x00006170


	//   ....[31]....
        /*03ac*/ 	.word	0x00006180


	//   ....[32]....
        /*03b0*/ 	.word	0x000061f0


	//   ....[33]....
        /*03b4*/ 	.word	0x00007120


	//   ....[34]....
        /*03b8*/ 	.word	0x00007140


	//   ....[35]....
        /*03bc*/ 	.word	0x00007810


	//   ....[36]....
        /*03c0*/ 	.word	0x00007830


	//   ....[37]....
        /*03c4*/ 	.word	0x000090a0


	//   ....[38]....
        /*03c8*/ 	.word	0x000090b0


	//   ....[39]....
        /*03cc*/ 	.word	0x000090e0


	//   ....[40]....
        /*03d0*/ 	.word	0x000090f0


	//   ....[41]....
        /*03d4*/ 	.word	0x00009fd0


	//   ....[42]....
        /*03d8*/ 	.word	0x0000a010


	//   ....[43]....
        /*03dc*/ 	.word	0x0000a050


	//   ....[44]....
        /*03e0*/ 	.word	0x0000a080


	//   ....[45]....
        /*03e4*/ 	.word	0x0000a170


	//   ....[46]....
        /*03e8*/ 	.word	0x0000a190


	//   ....[47]....
        /*03ec*/ 	.word	0x0000adb0


	//   ....[48]....
        /*03f0*/ 	.word	0x0000adc0


	//----- nvinfo : EIATTR_EXIT_INSTR_OFFSETS
	.align		4
.L_806:
        /*03f4*/ 	.byte	0x04, 0x1c
        /*03f6*/ 	.short	(.L_808 - .L_807)


	//   ....[0]....
.L_807:
        /*03f8*/ 	.word	0x000001c0


	//   ....[1]....
        /*03fc*/ 	.word	0x0000add0


	//   ....[2]....
        /*0400*/ 	.word	0x0000b970


	//   ....[3]....
        /*0404*/ 	.word	0x0000b9c0


	//   ....[4]....
        /*0408*/ 	.word	0x0000b9f0


	//   ....[5]....
        /*040c*/ 	.word	0x0000ba50


	//   ....[6]....
        /*0410*/ 	.word	0x0000bce0


	//----- nvinfo : EIATTR_CTAIDZ_USED
	.align		4
.L_808:
        /*0414*/ 	.byte	0x01, 0x04
	.zero		2


	//----- nvinfo : EIATTR_MAX_THREADS
	.align		4
        /*0418*/ 	.byte	0x04, 0x05
        /*041a*/ 	.short	(.L_810 - .L_809)
.L_809:
        /*041c*/ 	.word	0x00000100
        /*0420*/ 	.word	0x00000001
        /*0424*/ 	.word	0x00000001


	//----- nvinfo : EIATTR_CRS_STACK_SIZE
	.align		4
.L_810:
        /*0428*/ 	.byte	0x04, 0x1e
        /*042a*/ 	.short	(.L_812 - .L_811)
.L_811:
        /*042c*/ 	.word	0x00000000
.L_812:


//--------------------- .nv.info._ZN7cutlass13device_kernelIN5flash19enable_sm80_to_sm89INS1_16FlashAttnFwdSm80INS1_25CollectiveMainloopFwdSm80ILi8ELi1ELb1EN4cute5tupleIJNS5_1CILi128EEENS7_ILi48EEENS7_ILi256EEEEEELi256ENS_6half_tEfNS_4arch4Sm80ELb0ELb0ELb0ELb1ELb1ELb0ELb1ELb1EEENS1_21CollectiveEpilogueFwdINS6_IJS8_SA_S9_EEENS6_IJNS7_ILi1EEESI_SI_EEESC_SE_Li256ELb1ELb1ELb1ELb0EEENS1_36VarlenDynamicPersistentTileSchedulerILi128ELi48ELi256ELi256ELb1ELb1ELb0ELb0ELb1ELb1EEEEEEEEEvNT_6ParamsE --------------------------
	.section	.nv.info._ZN7cutlass13device_kernelIN5flash19enable_sm80_to_sm89INS1_16FlashAttnFwdSm80INS1_25CollectiveMainloopFwdSm80ILi8ELi1ELb1EN4cute5tupleIJNS5_1CILi128EEENS7_ILi48EEENS7_ILi256EEEEEELi256ENS_6half_tEfNS_4arch4Sm80ELb0ELb0ELb0ELb1ELb1ELb0ELb1ELb1EEENS1_21CollectiveEpilogueFwdINS6_IJS8_SA_S9_EEENS6_IJNS7_ILi1EEESI_SI_EEESC_SE_Li256ELb1ELb1ELb1ELb0EEENS1_36VarlenDynamicPersistentTileSchedulerILi128ELi48ELi256ELi256ELb1ELb1ELb0ELb0ELb1ELb1EEEEEEEEEvNT_6ParamsE,"",@"SHT_CUDA_INFO"
	.sectionflags	@""
	.align	4


	//----- nvinfo : EIATTR_CUDA_API_VERSION
	.align		4
        /*0000*/ 	.byte	0x04, 0x37
        /*0002*/ 	.short	(.L_814 - .L_813)
.L_813:
        /*0004*/ 	.word	0x00000082


	//----- nvinfo : EIATTR_SW2861232_WAR
	.align		4
.L_814:
        /*0008*/ 	.byte	0x01, 0x35
	.zero		2


	//----- nvinfo : EIATTR_PARAM_CBANK
	.align		4
        /*000c*/ 	.byte	0x04, 0x0a
        /*000e*/ 	.short	(.L_816 - .L_815)
	.align		4
.L_815:
        /*0010*/ 	.word	index@(.nv.constant0._ZN7cutlass13device_kernelIN5flash19enable_sm80_to_sm89INS1_16FlashAttnFwdSm80INS1_25CollectiveMainloopFwdSm80ILi8ELi1ELb1EN4cute5tupleIJNS5_1CILi128EEENS7_ILi48EEENS7_ILi256EEEEEELi256ENS_6half_tEfNS_4arch4Sm80ELb0ELb0ELb0ELb1ELb1ELb0ELb1ELb1EEENS1_21CollectiveEpilogueFwdINS6_IJS8_SA_S9_EEENS6_IJNS7_ILi1EEESI_SI_EEESC_SE_Li256ELb1ELb1ELb1ELb0EEENS1_36VarlenDynamicPersistentTileSchedulerILi128ELi48ELi256ELi256ELb1ELb1ELb0ELb0ELb1ELb1EEEEEEEEEvNT_6ParamsE)
        /*0014*/ 	.short	0x0160
        /*0016*/ 	.short	0x0438


	//----- nvinfo : EIATTR_CBANK_PARAM_SIZE
	.align		4
.L_816:
        /*0018*/ 	.byte	0x03, 0x19
        /*001a*/ 	.short	0x0438


	//----- nvinfo : EIATTR_KPARAM_INFO
	.align		4
        /*001c*/ 	.byte	0x04, 0x17
        /*001e*/ 	.short	(.L_818 - .L_817)
.L_817:
        /*0020*/ 	.word	0x00000000
        /*0024*/ 	.short	0x0000
        /*0026*/ 	.short	0x0000
        /*0028*/ 	.byte	0x00, 0xf0, 0xe1, 0x10


	//----- nvinfo : EIATTR_MAXREG_COUNT
	.align		4
.L_818:
        /*002c*/ 	.byte	0x03, 0x1b
        /*002e*/ 	.short	0x00ff


	//----- nvinfo : EIATTR_NUM_BARRIERS
	.align		4
        /*0030*/ 	.byte	0x02, 0x4c
        /*0032*/ 	.byte	0x06
	.zero		1


	//----- nvinfo : EIATTR_ANNOTATIONS
	.align		4
        /*0034*/ 	.byte	0x04, 0x55
        /*0036*/ 	.short	(.L_820 - .L_819)


	//   ....[0]....
.L_819:
        /* <DEDUP_REMOVED lines=182> */


	//----- nvinfo : EIATTR_MERCURY_ISA_VERSION
	.align		4
.L_820:
        /*0b88*/ 	.byte	0x03, 0x5f
        /*0b8a*/ 	.short	0x0000


	//----- nvinfo : EIATTR_INT_WARP_WIDE_INSTR_OFFSETS
	.align		4
        /*0b8c*/ 	.byte	0x04, 0x31
        /*0b8e*/ 	.short	(.L_822 - .L_821)


	//   ....[0]....
.L_821:
        /*0b90*/ 	.word	0x00009e50


	//   ....[1]....
        /*0b94*/ 	.word	0x00009ed0


	//----- nvinfo : EIATTR_COOP_GROUP_MASK_REGIDS
	.align		4
.L_822:
        /*0b98*/ 	.byte	0x04, 0x29
        /*0b9a*/ 	.short	(.L_824 - .L_823)


	//   ....[0]....
.L_823:
        /*0b9c*/ 	.word	0xffffffff


	//   ....[1]....
        /*0ba0*/ 	.word	0xffffffff


	//   ....[2]....
        /*0ba4*/ 	.word	0xffffffff


	//   ....[3]....
        /*0ba8*/ 	.word	0xffffffff


	//   ....[4]....
        /*0bac*/ 	.word	0xffffffff


	//   ....[5]....
        /*0bb0*/ 	.word	0xffffffff


	//   ....[6]....
        /*0bb4*/ 	.word	0xffffffff


	//   ....[7]....
        /*0bb8*/ 	.word	0xffffffff


	//   ....[8]....
        /*0bbc*/ 	.word	0xffffffff


	//   ....[9]....
        /*0bc0*/ 	.word	0xffffffff


	//   ....[10]....
        /*0bc4*/ 	.word	0xffffffff


	//   ....[11]....
        /*0bc8*/ 	.word	0xffffffff


	//   ....[12]....
        /*0bcc*/ 	.word	0xffffffff


	//   ....[13]....
        /*0bd0*/ 	.word	0xffffffff


	//   ....[14]....
        /*0bd4*/ 	.word	0xffffffff


	//   ....[15]....
        /*0bd8*/ 	.word	0xffffffff


	//   ....[16]....
        /*0bdc*/ 	.word	0xffffffff


	//   ....[17]....
        /*0be0*/ 	.word	0xffffffff


	//   ....[18]....
        /*0be4*/ 	.word	0xffffffff


	//   ....[19]....
        /*0be8*/ 	.word	0xffffffff


	//   ....[20]....
        /*0bec*/ 	.word	0xffffffff


	//   ....[21]....
        /*0bf0*/ 	.word	0xffffffff


	//   ....[22]....
        /*0bf4*/ 	.word	0xffffffff


	//   ....[23]....
        /*0bf8*/ 	.word	0xffffffff


	//   ....[24]....
        /*0bfc*/ 	.word	0xffffffff


	//   ....[25]....
        /*0c00*/ 	.word	0xffffffff


	//   ....[26]....
        /*0c04*/ 	.word	0xffffffff


	//   ....[27]....
        /*0c08*/ 	.word	0xffffffff


	//   ....[28]....
        /*0c0c*/ 	.word	0xffffffff


	//   ....[29]....
        /*0c10*/ 	.word	0xffffffff


	//   ....[30]....
        /*0c14*/ 	.word	0xffffffff


	//   ....[31]....
        /*0c18*/ 	.word	0xffffffff


	//   ....[32]....
        /*0c1c*/ 	.word	0xffffffff


	//   ....[33]....
        /*0c20*/ 	.word	0xffffffff


	//   ....[34]....
        /*0c24*/ 	.word	0xffffffff


	//   ....[35]....
        /*0c28*/ 	.word	0xffffffff


	//   ....[36]....
        /*0c2c*/ 	.word	0xffffffff


	//   ....[37]....
        /*0c30*/ 	.word	0xffffffff


	//   ....[38]....
        /*0c34*/ 	.word	0xffffffff


	//   ....[39]....
        /*0c38*/ 	.word	0xffffffff


	//   ....[40]....
        /*0c3c*/ 	.word	0xffffffff


	//   ....[41]....
        /*0c40*/ 	.word	0xffffffff


	//   ....[42]....
        /*0c44*/ 	.word	0xffffffff


	//   ....[43]....
        /*0c48*/ 	.word	0xffffffff


	//   ....[44]....
        /*0c4c*/ 	.word	0xffffffff


	//   ....[45]....
        /*0c50*/ 	.word	0xffffffff


	//   ....[46]....
        /*0c54*/ 	.word	0xffffffff


	//   ....[47]....
        /*0c58*/ 	.word	0xffffffff


	//   ....[48]....
        /*0c5c*/ 	.word	0xffffffff


	//   ....[49]....
        /*0c60*/ 	.word	0xffffffff


	//   ....[50]....
        /*0c64*/ 	.word	0xffffffff


	//   ....[51]....
        /*0c68*/ 	.word	0xffffffff


	//   ....[52]....
        /*0c6c*/ 	.word	0xffffffff


	//   ....[53]....
        /*0c70*/ 	.word	0xffffffff


	//   ....[54]....
        /*0c74*/ 	.word	0xffffffff


	//   ....[55]....
        /*0c78*/ 	.word	0xffffffff


	//   ....[56]....
        /*0c7c*/ 	.word	0xffffffff


	//   ....[57]....
        /*0c80*/ 	.word	0xffffffff


	//   ....[58]....
        /*0c84*/ 	.word	0xffffffff


	//   ....[59]....
        /*0c88*/ 	.word	0xffffffff


	//   ....[60]....
        /*0c8c*/ 	.word	0xffffffff


	//   ....[61]....
        /*0c90*/ 	.word	0xffffffff


	//   ....[62]....
        /*0c94*/ 	.word	0xffffffff


	//   ....[63]....
        /*0c98*/ 	.word	0xffffffff


	//   ....[64]....
        /*0c9c*/ 	.word	0xffffffff


	//   ....[65]....
        /*0ca0*/ 	.word	0xffffffff


	//   ....[66]....
        /*0ca4*/ 	.word	0xffffffff


	//   ....[67]....
        /*0ca8*/ 	.word	0xffffffff


	//   ....[68]....
        /*0cac*/ 	.word	0xffffffff


	//   ....[69]....
        /*0cb0*/ 	.word	0xffffffff


	//   ....[70]....
        /*0cb4*/ 	.word	0xffffffff


	//   ....[71]....
        /*0cb8*/ 	.word	0xffffffff


	//   ....[72]....
        /*0cbc*/ 	.word	0xffffffff


	//   ....[73]....
        /*0cc0*/ 	.word	0xffffffff


	//   ....[74]....
        /*0cc4*/ 	.word	0xffffffff


	//   ....[75]....
        /*0cc8*/ 	.word	0xffffffff


	//   ....[76]....
        /*0ccc*/ 	.word	0xffffffff


	//   ....[77]....
        /*0cd0*/ 	.word	0xffffffff


	//   ....[78]....
        /*0cd4*/ 	.word	0xffffffff


	//   ....[79]....
        /*0cd8*/ 	.word	0xffffffff


	//   ....[80]....
        /*0cdc*/ 	.word	0xffffffff


	//   ....[81]....
        /*0ce0*/ 	.word	0xffffffff


	//   ....[82]....
        /*0ce4*/ 	.word	0xffffffff


	//   ....[83]....
        /*0ce8*/ 	.word	0xffffffff


	//   ....[84]....
        /*0cec*/ 	.word	0xffffffff


	//   ....[85]....
        /*0cf0*/ 	.word	0xffffffff


	//   ....[86]....
        /*0cf4*/ 	.word	0xffffffff


	//   ....[87]....
        /*0cf8*/ 	.word	0xffffffff


	//   ....[88]....
        /*0cfc*/ 	.word	0xffffffff


	//   ....[89]....
        /*0d00*/ 	.word	0xffffffff


	//   ....[90]....
        /*0d04*/ 	.word	0xffffffff


	//   ....[91]....
        /*0d08*/ 	.word	0xffffffff


	//   ....[92]....
        /*0d0c*/ 	.word	0xffffffff


	//   ....[93]....
        /*0d10*/ 	.word	0xffffffff


	//   ....[94]....
        /*0d14*/ 	.word	0xffffffff


	//   ....[95]....
        /*0d18*/ 	.word	0xffffffff


	//   ....[96]....
        /*0d1c*/ 	.word	0xffffffff


	//   ....[97]....
        /*0d20*/ 	.word	0xffffffff


	//   ....[98]....
        /*0d24*/ 	.word	0xffffffff


	//   ....[99]....
        /*0d28*/ 	.word	0xffffffff


	//   ....[100]....
        /*0d2c*/ 	.word	0xffffffff


	//   ....[101]....
        /*0d30*/ 	.word	0xffffffff


	//   ....[102]....
        /*0d34*/ 	.word	0xffffffff


	//   ....[103]....
        /*0d38*/ 	.word	0xffffffff


	//   ....[104]....
        /*0d3c*/ 	.word	0xffffffff


	//   ....[105]....
        /*0d40*/ 	.word	0xffffffff


	//   ....[106]....
        /*0d44*/ 	.word	0xffffffff


	//   ....[107]....
        /*0d48*/ 	.word	0xffffffff


	//   ....[108]....
        /*0d4c*/ 	.word	0xffffffff


	//   ....[109]....
        /*0d50*/ 	.word	0xffffffff


	//   ....[110]....
        /*0d54*/ 	.word	0xffffffff


	//   ....[111]....
        /*0d58*/ 	.word	0xffffffff


	//   ....[112]....
        /*0d5c*/ 	.word	0xffffffff


	//   ....[113]....
        /*0d60*/ 	.word	0xffffffff


	//   ....[114]....
        /*0d64*/ 	.word	0xffffffff


	//   ....[115]....
        /*0d68*/ 	.word	0xffffffff


	//   ....[116]....
        /*0d6c*/ 	.word	0xffffffff


	//   ....[117]....
        /*0d70*/ 	.word	0xffffffff


	//   ....[118]....
        /*0d74*/ 	.word	0xffffffff


	//   ....[119]....
        /*0d78*/ 	.word	0xffffffff


	//   ....[120]....
        /*0d7c*/ 	.word	0xffffffff


	//   ....[121]....
        /*0d80*/ 	.word	0xffffffff


	//   ....[122]....
        /*0d84*/ 	.word	0xffffffff


	//   ....[123]....
        /*0d88*/ 	.word	0xffffffff


	//   ....[124]....
        /*0d8c*/ 	.word	0xffffffff


	//   ....[125]....
        /*0d90*/ 	.word	0xffffffff


	//   ....[126]....
        /*0d94*/ 	.word	0xffffffff


	//   ....[127]....
        /*0d98*/ 	.word	0xffffffff


	//   ....[128]....
        /*0d9c*/ 	.word	0xffffffff


	//   ....[129]....
        /*0da0*/ 	.word	0xffffffff


	//   ....[130]....
        /*0da4*/ 	.word	0xffffffff


	//   ....[131]....
        /*0da8*/ 	.word	0xffffffff


	//   ....[132]....
        /*0dac*/ 	.word	0xffffffff


	//   ....[133]....
        /*0db0*/ 	.word	0xffffffff


	//   ....[134]....
        /*0db4*/ 	.word	0xffffffff


	//   ....[135]....
        /*0db8*/ 	.word	0xffffffff


	//   ....[136]....
        /*0dbc*/ 	.word	0xffffffff


	//   ....[137]....
        /*0dc0*/ 	.word	0xffffffff


	//   ....[138]....
        /*0dc4*/ 	.word	0xffffffff


	//   ....[139]....
        /*0dc8*/ 	.word	0xffffffff


	//   ....[140]....
        /*0dcc*/ 	.word	0xffffffff


	//   ....[141]....
        /*0dd0*/ 	.word	0xffffffff


	//   ....[142]....
        /*0dd4*/ 	.word	0xffffffff


	//   ....[143]....
        /*0dd8*/ 	.word	0xffffffff


	//   ....[144]....
        /*0ddc*/ 	.word	0xffffffff


	//   ....[145]....
        /*0de0*/ 	.word	0xffffffff


	//   ....[146]....
        /*0de4*/ 	.word	0xffffffff


	//   ....[147]....
        /*0de8*/ 	.word	0xffffffff


	//   ....[148]....
        /*0dec*/ 	.word	0xffffffff


	//   ....[149]....
        /*0df0*/ 	.word	0xffffffff


	//   ....[150]....
        /*0df4*/ 	.word	0xffffffff


	//   ....[151]....
        /*0df8*/ 	.word	0xffffffff


	//   ....[152]....
        /*0dfc*/ 	.word	0xffffffff


	//   ....[153]....
        /*0e00*/ 	.word	0xffffffff


	//   ....[154]....
        /*0e04*/ 	.word	0xffffffff


	//   ....[155]....
        /*0e08*/ 	.word	0xffffffff


	//   ....[156]....
        /*0e0c*/ 	.word	0xffffffff


	//   ....[157]....
        /*0e10*/ 	.word	0xffffffff


	//   ....[158]....
        /*0e14*/ 	.word	0xffffffff


	//   ....[159]....
        /*0e18*/ 	.word	0xffffffff


	//   ....[160]....
        /*0e1c*/ 	.word	0xffffffff


	//   ....[161]....
        /*0e20*/ 	.word	0xffffffff


	//   ....[162]....
        /*0e24*/ 	.word	0xffffffff


	//   ....[163]....
        /*0e28*/ 	.word	0xffffffff


	//   ....[164]....
        /*0e2c*/ 	.word	0xffffffff


	//   ....[165]....
        /*0e30*/ 	.word	0xffffffff


	//   ....[166]....
        /*0e34*/ 	.word	0xffffffff


	//   ....[167]....
        /*0e38*/ 	.word	0xffffffff


	//   ....[168]....
        /*0e3c*/ 	.word	0xffffffff


	//   ....[169]....
        /*0e40*/ 	.word	0xffffffff


	//   ....[170]....
        /*0e44*/ 	.word	0xffffffff


	//   ....[171]....
        /*0e48*/ 	.word	0xffffffff


	//----- nvinfo : EIATTR_COOP_GROUP_INSTR_OFFSETS
	.align		4
.L_824:
        /*0e4c*/ 	.byte	0x04, 0x28
        /*0e4e*/ 	.short	(.L_826 - .L_825)


	//   ....[0]....
.L_825:
        /*0e50*/ 	.word	0x00000050


	//   ....[1]....
        /*0e54*/ 	.word	0x00000200


	//   ....[2]....
        /*0e58*/ 	.word	0x00000230


	//   ....[3]....
        /*0e5c*/ 	.word	0x00000260


	//   ....[4]....
        /*0e60*/ 	.word	0x00000290


	//   ....[5]....
        /*0e64*/ 	.word	0x000002c0


	//   ....[6]....
        /*0e68*/ 	.word	0x000002f0


	//   ....[7]....
        /*0e6c*/ 	.word	0x00000460


	//   ....[8]....
        /*0e70*/ 	.word	0x000004a0


	//   ....[9]....
        /*0e74*/ 	.word	0x000004d0


	//   ....[10]....
        /*0e78*/ 	.word	0x00000500


	//   ....[11]....
        /*0e7c*/ 	.word	0x00000530


	//   ....[12]....
        /*0e80*/ 	.word	0x00000560


	//   ....[13]....
        /*0e84*/ 	.word	0x000005f0


	//   ....[14]....
        /*0e88*/ 	.word	0x00000620


	//   ....[15]....
        /*0e8c*/ 	.word	0x00000640


	//   ....[16]....
        /*0e90*/ 	.word	0x000006a0


	//   ....[17]....
        /*0e94*/ 	.word	0x00002b60


	//   ....[18]....
        /*0e98*/ 	.word	0x00002b80


	//   ....[19]....
        /*0e9c*/ 	.word	0x00002bb0


	//   ....[20]....
        /*0ea0*/ 	.word	0x00002c20


	//   ....[21]....
        /*0ea4*/ 	.word	0x00002db0


	//   ....[22]....
        /*0ea8*/ 	.word	0x00002df0


	//   ....[23]....
        /*0eac*/ 	.word	0x00002f30


	//   ....[24]....
        /*0eb0*/ 	.word	0x00002fd0


	//   ....[25]....
        /*0eb4*/ 	.word	0x00003100


	//   ....[26]....
        /*0eb8*/ 	.word	0x00003120


	//   ....[27]....
        /*0ebc*/ 	.word	0x000031b0


	//   ....[28]....
        /*0ec0*/ 	.word	0x00003210


	//   ....[29]....
        /*0ec4*/ 	.word	0x000034d0


	//   ....[30]....
        /*0ec8*/ 	.word	0x000034e0


	//   ....[31]....
        /*0ecc*/ 	.word	0x000038d0


	//   ....[32]....
        /*0ed0*/ 	.word	0x000038e0


	//   ....[33]....
        /*0ed4*/ 	.word	0x00004760


	//   ....[34]....
        /*0ed8*/ 	.word	0x00004780


	//   ....[35]....
        /*0edc*/ 	.word	0x00004970


	//   ....[36]....
        /*0ee0*/ 	.word	0x00004980


	//   ....[37]....
        /*0ee4*/ 	.word	0x00004f20


	//   ....[38]....
        /*0ee8*/ 	.word	0x00004f50


	//   ....[39]....
        /*0eec*/ 	.word	0x00004f60


	//   ....[40]....
        /*0ef0*/ 	.word	0x00004f90


	//   ....[41]....
        /*0ef4*/ 	.word	0x000065d0


	//   ....[42]....
        /*0ef8*/ 	.word	0x000065f0


	//   ....[43]....
        /*0efc*/ 	.word	0x000067d0


	//   ....[44]....
        /*0f00*/ 	.word	0x000067e0


	//   ....[45]....
        /*0f04*/ 	.word	0x000075d0


	//   ....[46]....
        /*0f08*/ 	.word	0x000075f0


	//   ....[47]....
        /*0f0c*/ 	.word	0x000077b0


	//   ....[48]....
        /*0f10*/ 	.word	0x000077c0


	//   ....[49]....
        /*0f14*/ 	.word	0x00007b10


	//   ....[50]....
        /*0f18*/ 	.word	0x00007b40


	//   ....[51]....
        /*0f1c*/ 	.word	0x00007b60


	//   ....[52]....
        /*0f20*/ 	.word	0x00007b80


	//   ....[53]....
        /*0f24*/ 	.word	0x00009440


	//   ....[54]....
        /*0f28*/ 	.word	0x00009450


	//   ....[55]....
        /*0f2c*/ 	.word	0x00009480


	//   ....[56]....
        /*0f30*/ 	.word	0x00009490


	//   ....[57]....
        /*0f34*/ 	.word	0x0000ad40


	//   ....[58]....
        /*0f38*/ 	.word	0x0000ad50


	//   ....[59]....
        /*0f3c*/ 	.word	0x0000ad70


	//   ....[60]....
        /*0f40*/ 	.word	0x0000ad80


	//   ....[61]....
        /*0f44*/ 	.word	0x0000b1b0


	//   ....[62]....
        /*0f48*/ 	.word	0x0000b1d0


	//   ....[63]....
        /*0f4c*/ 	.word	0x0000b430


	//   ....[64]....
        /*0f50*/ 	.word	0x0000b440


	//   ....[65]....
        /*0f54*/ 	.word	0x0000b650


	//   ....[66]....
        /*0f58*/ 	.word	0x0000b670


	//   ....[67]....
        /*0f5c*/ 	.word	0x0000b880


	//   ....[68]....
        /*0f60*/ 	.word	0x0000b890


	//   ....[69]....
        /*0f64*/ 	.word	0x0000bc90


	//   ....[70]....
        /*0f68*/ 	.word	0x0000bcb0


	//   ....[71]....
        /*0f6c*/ 	.word	0x0000c900


	//   ....[72]....
        /*0f70*/ 	.word	0x0000c910


	//   ....[73]....
        /*0f74*/ 	.word	0x0000dd40


	//   ....[74]....
        /*0f78*/ 	.word	0x0000dd60


	//   ....[75]....
        /*0f7c*/ 	.word	0x0000dfd0


	//   ....[76]....
        /*0f80*/ 	.word	0x0000dfe0


	//   ....[77]....
        /*0f84*/ 	.word	0x0000e1f0


	//   ....[78]....
        /*0f88*/ 	.word	0x0000e210


	//   ....[79]....
        /*0f8c*/ 	.word	0x0000e420


	//   ....[80]....
        /*0f90*/ 	.word	0x0000e430


	//   ....[81]....
        /*0f94*/ 	.word	0x0000e700


	//   ....[82]....
        /*0f98*/ 	.word	0x0000e720


	//   ....[83]....
        /*0f9c*/ 	.word	0x0000e850


	//   ....[84]....
        /*0fa0*/ 	.word	0x0000e890


	//   ....[85]....
        /*0fa4*/ 	.word	0x0000e8c0


	//   ....[86]....
        /*0fa8*/ 	.word	0x0000e8f0


	//   ....[87]....
        /*0fac*/ 	.word	0x0000e920


	//   ....[88]....
        /*0fb0*/ 	.word	0x0000e950


	//   ....[89]....
        /*0fb4*/ 	.word	0x0000eab0


	//   ....[90]....
        /*0fb8*/ 	.word	0x0000eaf0


	//   ....[91]....
        /*0fbc*/ 	.word	0x0000eb20


	//   ....[92]....
        /*0fc0*/ 	.word	0x0000eb50


	//   ....[93]....
        /*0fc4*/ 	.word	0x0000eb80


	//   ....[94]....
        /*0fc8*/ 	.word	0x0000ebb0


	//   ....[95]....
        /*0fcc*/ 	.word	0x0000ec40


	//   ....[96]....
        /*0fd0*/ 	.word	0x0000ec70


	//   ....[97]....
        /*0fd4*/ 	.word	0x0000ec80


	//   ....[98]....
        /*0fd8*/ 	.word	0x0000ece0


	//   ....[99]....
        /*0fdc*/ 	.word	0x0000f2c0


	//   ....[100]....
        /*0fe0*/ 	.word	0x0000f320


	//   ....[101]....
        /*0fe4*/ 	.word	0x0000f370


	//   ....[102]....
        /*0fe8*/ 	.word	0x0000f3c0


	//   ....[103]....
        /*0fec*/ 	.word	0x0000f410


	//   ....[104]....
        /*0ff0*/ 	.word	0x0000f480


	//   ....[105]....
        /*0ff4*/ 	.word	0x0000f4c0


	//   ....[106]....
        /*0ff8*/ 	.word	0x0000f530


	//   ....[107]....
        /*0ffc*/ 	.word	0x0000f5a0


	//   ....[108]....
        /*1000*/ 	.word	0x0000f600


	//   ....[109]....
        /*1004*/ 	.word	0x0000f670


	//   ....[110]....
        /*1008*/ 	.word	0x0000f6d0


	//   ....[111]....
        /*100c*/ 	.word	0x0000f730


	//   ....[112]....
        /*1010*/ 	.word	0x0000f7a0


	//   ....[113]....
        /*1014*/ 	.word	0x0000f800


	//   ....[114]....
        /*1018*/ 	.word	0x0000f860


	//   ....[115]....
        /*101c*/ 	.word	0x0000f8b0


	//   ....[116]....
        /*1020*/ 	.word	0x0000f900


	//   ....[117]....
        /*1024*/ 	.word	0x0000f950


	//   ....[118]....
        /*1028*/ 	.word	0x0000f9a0


	//   ....[119]....
        /*102c*/ 	.word	0x0000fa10


	//   ....[120]....
        /*1030*/ 	.word	0x0000fa70


	//   ....[121]....
        /*1034*/ 	.word	0x0000fad0


	//   ....[122]....
        /*1038*/ 	.word	0x0000fb30


	//   ....[123]....
        /*103c*/ 	.word	0x0000fba0


	//   ....[124]....
        /*1040*/ 	.word	0x0000fc00


	//   ....[125]....
        /*1044*/ 	.word	0x0000fc60


	//   ....[126]....
        /*1048*/ 	.word	0x0000fca0


	//   ....[127]....
        /*104c*/ 	.word	0x0000fce0


	//   ....[128]....
        /*1050*/ 	.word	0x0000fd30


	//   ....[129]....
        /*1054*/ 	.word	0x0000fd70


	//   ....[130]....
        /*1058*/ 	.word	0x0000fdc0


	//   ....[131]....
        /*105c*/ 	.word	0x0000fe10


	//   ....[132]....
        /*1060*/ 	.word	0x0000fe60


	//   ....[133]....
        /*1064*/ 	.word	0x0000fec0


	//   ....[134]....
        /*1068*/ 	.word	0x0000ff30


	//   ....[135]....
        /*106c*/ 	.word	0x0000ffa0


	//   ....[136]....
        /*1070*/ 	.word	0x00010000


	//   ....[137]....
        /*1074*/ 	.word	0x00010060


	//   ....[138]....
        /*1078*/ 	.word	0x000100c0


	//   ....[139]....
        /*107c*/ 	.word	0x00010130


	//   ....[140]....
        /*1080*/ 	.word	0x00010190


	//   ....[141]....
        /*1084*/ 	.word	0x000101f0


	//   ....[142]....
        /*1088*/ 	.word	0x00010250


	//   ....[143]....
        /*108c*/ 	.word	0x000102c0


	//   ....[144]....
        /*1090*/ 	.word	0x00010320


	//   ....[145]....
        /*1094*/ 	.word	0x00010380


	//   ....[146]....
        /*1098*/ 	.word	0x000103e0


	//   ....[147]....
        /*109c*/ 	.word	0x00010450


	//   ....[148]....
        /*10a0*/ 	.word	0x000104b0


	//   ....[149]....
        /*10a4*/ 	.word	0x00010510


	//   ....[150]....
        /*10a8*/ 	.word	0x00010570


	//   ....[151]....
        /*10ac*/ 	.word	0x000105e0


	//   ....[152]....
        /*10b0*/ 	.word	0x00010640


	//   ....[153]....
        /*10b4*/ 	.word	0x000106a0


	//   ....[154]....
        /*10b8*/ 	.word	0x00010700


	//   ....[155]....
        /*10bc*/ 	.word	0x00010770


	//   ....[156]....
        /*10c0*/ 	.word	0x000107c0


	//   ....[157]....
        /*10c4*/ 	.word	0x00010800


	//   ....[158]....
        /*10c8*/ 	.word	0x00010850


	//   ....[159]....
        /*10cc*/ 	.word	0x000108a0


	//   ....[160]....
        /*10d0*/ 	.word	0x000108f0


	//   ....[161]....
        /*10d4*/ 	.word	0x00010960


	//   ....[162]....
        /*10d8*/ 	.word	0x000109a0


	//   ....[163]....
        /*10dc*/ 	.word	0x000109f0


	//   ....[164]....
        /*10e0*/ 	.word	0x00010a40


	//   ....[165]....
        /*10e4*/ 	.word	0x00010a90


	//   ....[166]....
        /*10e8*/ 	.word	0x00010ae0


	//   ....[167]....
        /*10ec*/ 	.word	0x00010b50


	//   ....[168]....
        /*10f0*/ 	.word	0x00010b90


	//   ....[169]....
        /*10f4*/ 	.word	0x00010c00


	//   ....[170]....
        /*10f8*/ 	.word	0x00010c60


	//   ....[171]....
        /*10fc*/ 	.word	0x00010cd0


	//----- nvinfo : EIATTR_EXIT_INSTR_OFFSETS
	.align		4
.L_826:
        /*1100*/ 	.byte	0x04, 0x1c
        /*1102*/ 	.short	(.L_828 - .L_827)


	//   ....[0]....
.L_827:
        /*1104*/ 	.word	0x00000c10


	//   ....[1]....
        /*1108*/ 	.word	0x0000f280


	//----- nvinfo : EIATTR_MAX_THREADS
	.align		4
.L_828:
        /*110c*/ 	.byte	0x04, 0x05
        /*110e*/ 	.short	(.L_830 - .L_829)
.L_829:
        /*1110*/ 	.word	0x00000100
        /*1114*/ 	.word	0x00000001
        /*1118*/ 	.word	0x00000001


	//----- nvinfo : EIATTR_CRS_STACK_SIZE
	.align		4
.L_830:
        /*111c*/ 	.byte	0x04, 0x1e
        /*111e*/ 	.short	(.L_832 - .L_831)
.L_831:
        /*1120*/ 	.word	0x00000000
.L_832:


//--------------------- .nv.info._ZN7cutlass13device_kernelIN5flash19enable_sm80_to_sm89INS1_16FlashAttnFwdSm80INS1_25CollectiveMainloopFwdSm80ILi8ELi1ELb0EN4cute5tupleIJNS5_1CILi128EEENS7_ILi32EEENS7_ILi256EEEEEELi256ENS_6half_tEfNS_4arch4Sm80ELb0ELb0ELb0ELb1ELb1ELb1ELb1ELb1EEENS1_21CollectiveEpilogueFwdINS6_IJS8_SA_S9_EEENS6_IJNS7_ILi1EEESI_SI_EEESC_SE_Li256ELb1ELb1ELb1ELb0EEENS1_36VarlenDynamicPersistentTileSchedulerILi128ELi32ELi256ELi256ELb1ELb1ELb0ELb0ELb1ELb1EEEEEEEEEvNT_6ParamsE --------------------------
	.section	.nv.info._ZN7cutlass13device_kernelIN5flash19enable_sm80_to_sm89INS1_16FlashAttnFwdSm80INS1_25CollectiveMainloopFwdSm80ILi8ELi1ELb0EN4cute5tupleIJNS5_1CILi128EEENS7_ILi32EEENS7_ILi256EEEEEELi256ENS_6half_tEfNS_4arch4Sm80ELb0ELb0ELb0ELb1ELb1ELb1ELb1ELb1EEENS1_21CollectiveEpilogueFwdINS6_IJS8_SA_S9_EEENS6_IJNS7_ILi1EEESI_SI_EEESC_SE_Li256ELb1ELb1ELb1ELb0EEENS1_36VarlenDynamicPersistentTileSchedulerILi128ELi32ELi256ELi256ELb1ELb1ELb0ELb0ELb1ELb1EEEEEEEEEvNT_6ParamsE,"",@"SHT_CUDA_INFO"
	.sectionflags	@""
	.align	4


	//----- nvinfo : EIATTR_CUDA_API_VERSION
	.align		4
        /*0000*/ 	.byte	0x04, 0x37
        /*0002*/ 	.short	(.L_834 - .L_833)
.L_833:
        /*0004*/ 	.word	0x00000082


	//----- nvinfo : EIATTR_SW2861232_WAR
	.align		4
.L_834:
        /*0008*/ 	.byte	0x01, 0x35
	.zero		2


	//----- nvinfo : EIATTR_PARAM_CBANK
	.align		4
        /*000c*/ 	.byte	0x04, 0x0a
        /*000e*/ 	.short	(.L_836 - .L_835)
	.align		4
.L_835:
        /*0010*/ 	.word	index@(.nv.constant0._ZN7cutlass13device_kernelIN5flash19enable_sm80_to_sm89INS1_16FlashAttnFwdSm80INS1_25CollectiveMainloopFwdSm80ILi8ELi1ELb0EN4cute5tupleIJNS5_1CILi128EEENS7_ILi32EEENS7_ILi256EEEEEELi256ENS_6half_tEfNS_4arch4Sm80ELb0ELb0ELb0ELb1ELb1ELb1ELb1ELb1EEENS1_21CollectiveEpilogueFwdINS6_IJS8_SA_S9_EEENS6_IJNS7_ILi1EEESI_SI_EEESC_SE_Li256ELb1ELb1ELb1ELb0EEENS1_36VarlenDynamicPersistentTileSchedulerILi128ELi32ELi256ELi256ELb1ELb1ELb0ELb0ELb1ELb1EEEEEEEEEvNT_6ParamsE)
        /*0014*/ 	.short	0x0160
        /*0016*/ 	.short	0x0438


	//----- nvinfo : EIATTR_CBANK_PARAM_SIZE
	.align		4
.L_836:
        /*0018*/ 	.byte	0x03, 0x19
        /*001a*/ 	.short	0x0438


	//----- nvinfo : EIATTR_KPARAM_INFO
	.align		4
        /*001c*/ 	.byte	0x04, 0x17
        /*001e*/ 	.short	(.L_838 - .L_837)
.L_837:
        /*0020*/ 	.word	0x00000000
        /*0024*/ 	.short	0x0000
        /*0026*/ 	.short	0x0000
        /*0028*/ 	.byte	0x00, 0xf0, 0xe1, 0x10


	//----- nvinfo : EIATTR_MAXREG_COUNT
	.align		4
.L_838:
        /*002c*/ 	.byte	0x03, 0x1b
        /*002e*/ 	.short	0x00ff


	//----- nvinfo : EIATTR_NUM_BARRIERS
	.align		4
        /*0030*/ 	.byte	0x02, 0x4c
        /*0032*/ 	.byte	0x06
	.zero		1


	//----- nvinfo : EIATTR_ANNOTATIONS
	.align		4
        /*0034*/ 	.byte	0x04, 0x55
        /*0036*/ 	.short	(.L_840 - .L_839)


	//   ....[0]....
.L_839:
        /* <DEDUP_REMOVED lines=25> */


	//----- nvinfo : EIATTR_MERCURY_ISA_VERSION
	.align		4
.L_840:
        /*01b0*/ 	.byte	0x03, 0x5f
        /*01b2*/ 	.short	0x0000


	//----- nvinfo : EIATTR_INT_WARP_WIDE_INSTR_OFFSETS
	.align		4
        /*01b4*/ 	.byte	0x04, 0x31
        /*01b6*/ 	.short	(.L_842 - .L_841)


	//   ....[0]....
.L_841:
        /*01b8*/ 	.word	0x00012140


	//   ....[1]....
        /*01bc*/ 	.word	0x000121b0


	//----- nvinfo : EIATTR_COOP_GROUP_MASK_REGIDS
	.align		4
.L_842:
        /*01c0*/ 	.byte	0x04, 0x29
        /*01c2*/ 	.short	(.L_844 - .L_843)


	//   ....[0]....
.L_843:
        /*01c4*/ 	.word	0xffffffff


	//   ....[1]....
        /*01c8*/ 	.word	0xffffffff


	//   ....[2]....
        /*01cc*/ 	.word	0xffffffff


	//   ....[3]....
        /*01d0*/ 	.word	0xffffffff


	//   ....[4]....
        /*01d4*/ 	.word	0xffffffff


	//   ....[5]....
        /*01d8*/ 	.word	0xffffffff


	//   ....[6]....
        /*01dc*/ 	.word	0xffffffff


	//   ....[7]....
        /*01e0*/ 	.word	0xffffffff


	//   ....[8]....
        /*01e4*/ 	.word	0xffffffff


	//   ....[9]....
        /*01e8*/ 	.word	0xffffffff


	//   ....[10]....
        /*01ec*/ 	.word	0xffffffff


	//   ....[11]....
        /*01f0*/ 	.word	0xffffffff


	//   ....[12]....
        /*01f4*/ 	.word	0xffffffff


	//   ....[13]....
        /*01f8*/ 	.word	0xffffffff


	//   ....[14]....
        /*01fc*/ 	.word	0xffffffff


	//   ....[15]....
        /*0200*/ 	.word	0xffffffff


	//   ....[16]....
        /*0204*/ 	.word	0xffffffff


	//   ....[17]....
        /*0208*/ 	.word	0xffffffff


	//   ....[18]....
        /*020c*/ 	.word	0xffffffff


	//   ....[19]....
        /*0210*/ 	.word	0xffffffff


	//   ....[20]....
        /*0214*/ 	.word	0xffffffff


	//   ....[21]....
        /*0218*/ 	.word	0xffffffff


	//   ....[22]....
        /*021c*/ 	.word	0xffffffff


	//   ....[23]....
        /*0220*/ 	.word	0xffffffff


	//   ....[24]....
        /*0224*/ 	.word	0xffffffff


	//   ....[25]....
        /*0228*/ 	.word	0xffffffff


	//   ....[26]....
        /*022c*/ 	.word	0xffffffff


	//   ....[27]....
        /*0230*/ 	.word	0xffffffff


	//   ....[28]....
        /*0234*/ 	.word	0xffffffff


	//   ....[29]....
        /*0238*/ 	.word	0xffffffff


	//   ....[30]....
        /*023c*/ 	.word	0xffffffff


	//   ....[31]....
        /*0240*/ 	.word	0xffffffff


	//   ....[32]....
        /*0244*/ 	.word	0xffffffff


	//   ....[33]....
        /*0248*/ 	.word	0xffffffff


	//   ....[34]....
        /*024c*/ 	.word	0xffffffff


	//   ....[35]....
        /*0250*/ 	.word	0xffffffff


	//   ....[36]....
        /*0254*/ 	.word	0xffffffff


	//   ....[37]....
        /*0258*/ 	.word	0xffffffff


	//   ....[38]....
        /*025c*/ 	.word	0xffffffff


	//   ....[39]....
        /*0260*/ 	.word	0xffffffff


	//   ....[40]....
        /*0264*/ 	.word	0xffffffff


	//   ....[41]....
        /*0268*/ 	.word	0xffffffff


	//   ....[42]....
        /*026c*/ 	.word	0xffffffff


	//   ....[43]....
        /*0270*/ 	.word	0xffffffff


	//   ....[44]....
        /*0274*/ 	.word	0xffffffff


	//   ....[45]....
        /*0278*/ 	.word	0xffffffff


	//   ....[46]....
        /*027c*/ 	.word	0xffffffff


	//   ....[47]....
        /*0280*/ 	.word	0xffffffff


	//   ....[48]....
        /*0284*/ 	.word	0xffffffff


	//   ....[49]....
        /*0288*/ 	.word	0xffffffff


	//   ....[50]....
        /*028c*/ 	.word	0xffffffff


	//   ....[51]....
        /*0290*/ 	.word	0xffffffff


	//   ....[52]....
        /*0294*/ 	.word	0xffffffff


	//   ....[53]....
        /*0298*/ 	.word	0xffffffff


	//   ....[54]....
        /*029c*/ 	.word	0xffffffff


	//   ....[55]....
        /*02a0*/ 	.word	0xffffffff


	//   ....[56]....
        /*02a4*/ 	.word	0xffffffff


	//   ....[57]....
        /*02a8*/ 	.word	0xffffffff


	//   ....[58]....
        /*02ac*/ 	.word	0xffffffff


	//   ....[59]....
        /*02b0*/ 	.word	0xffffffff


	//   ....[60]....
        /*02b4*/ 	.word	0xffffffff


	//   ....[61]....
        /*02b8*/ 	.word	0xffffffff


	//   ....[62]....
        /*02bc*/ 	.word	0xffffffff


	//   ....[63]....
        /*02c0*/ 	.word	0xffffffff


	//   ....[64]....
        /*02c4*/ 	.word	0xffffffff


	//   ....[65]....
        /*02c8*/ 	.word	0xffffffff


	//   ....[66]....
        /*02cc*/ 	.word	0xffffffff


	//   ....[67]....
        /*02d0*/ 	.word	0xffffffff


	//   ....[68]....
        /*02d4*/ 	.word	0xffffffff


	//   ....[69]....
        /*02d8*/ 	.word	0xffffffff


	//   ....[70]....
        /*02dc*/ 	.word	0xffffffff


	//   ....[71]....
        /*02e0*/ 	.word	0xffffffff


	//   ....[72]....
        /*02e4*/ 	.word	0xffffffff


	//   ....[73]....
        /*02e8*/ 	.word	0xffffffff


	//   ....[74]....
        /*02ec*/ 	.word	0xffffffff


	//   ....[75]....
        /*02f0*/ 	.word	0xffffffff


	//   ....[76]....
        /*02f4*/ 	.word	0xffffffff


	//   ....[77]....
        /*02f8*/ 	.word	0xffffffff


	//   ....[78]....
        /*02fc*/ 	.word	0xffffffff


	//   ....[79]....
        /*0300*/ 	.word	0xffffffff


	//   ....[80]....
        /*0304*/ 	.word	0xffffffff


	//   ....[81]....
        /*0308*/ 	.word	0xffffffff


	//   ....[82]....
        /*030c*/ 	.word	0xffffffff


	//   ....[83]....
        /*0310*/ 	.word	0xffffffff


	//   ....[84]....
        /*0314*/ 	.word	0xffffffff


	//   ....[85]....
        /*0318*/ 	.word	0xffffffff


	//   ....[86]....
        /*031c*/ 	.word	0xffffffff


	//   ....[87]....
        /*0320*/ 	.word	0xffffffff


	//   ....[88]....
        /*0324*/ 	.word	0xffffffff


	//   ....[89]....
        /*0328*/ 	.word	0xffffffff


	//   ....[90]....
        /*032c*/ 	.word	0xffffffff


	//   ....[91]....
        /*0330*/ 	.word	0xffffffff


	//   ....[92]....
        /*0334*/ 	.word	0xffffffff


	//   ....[93]....
        /*0338*/ 	.word	0xffffffff


	//   ....[94]....
        /*033c*/ 	.word	0xffffffff


	//   ....[95]....
        /*0340*/ 	.word	0xffffffff


	//   ....[96]....
        /*0344*/ 	.word	0xffffffff


	//   ....[97]....
        /*0348*/ 	.word	0xffffffff


	//   ....[98]....
        /*034c*/ 	.word	0xffffffff


	//   ....[99]....
        /*0350*/ 	.word	0xffffffff


	//   ....[100]....
        /*0354*/ 	.word	0xffffffff


	//   ....[101]....
        /*0358*/ 	.word	0xffffffff


	//   ....[102]....
        /*035c*/ 	.word	0xffffffff


	//   ....[103]....
        /*0360*/ 	.word	0xffffffff


	//   ....[104]....
        /*0364*/ 	.word	0xffffffff


	//   ....[105]....
        /*0368*/ 	.word	0xffffffff


	//   ....[106]....
        /*036c*/ 	.word	0xffffffff


	//   ....[107]....
        /*0370*/ 	.word	0xffffffff


	//   ....[108]....
        /*0374*/ 	.word	0xffffffff


	//   ....[109]....
        /*0378*/ 	.word	0xffffffff


	//   ....[110]....
        /*037c*/ 	.word	0xffffffff


	//   ....[111]....
        /*0380*/ 	.word	0xffffffff


	//   ....[112]....
        /*0384*/ 	.word	0xffffffff


	//   ....[113]....
        /*0388*/ 	.word	0xffffffff


	//   ....[114]....
        /*038c*/ 	.word	0xffffffff


	//   ....[115]....
        /*0390*/ 	.word	0xffffffff


	//   ....[116]....
        /*0394*/ 	.word	0xffffffff


	//   ....[117]....
        /*0398*/ 	.word	0xffffffff


	//   ....[118]....
        /*039c*/ 	.word	0xffffffff


	//   ....[119]....
        /*03a0*/ 	.word	0xffffffff


	//   ....[120]....
        /*03a4*/ 	.word	0xffffffff


	//   ....[121]....
        /*03a8*/ 	.word	0xffffffff


	//   ....[122]....
        /*03ac*/ 	.word	0xffffffff


	//   ....[123]....
        /*03b0*/ 	.word	0xffffffff


	//   ....[124]....
        /*03b4*/ 	.word	0xffffffff


	//   ....[125]....
        /*03b8*/ 	.word	0xffffffff


	//   ....[126]....
        /*03bc*/ 	.word	0xffffffff


	//   ....[127]....
        /*03c0*/ 	.word	0xffffffff


	//   ....[128]....
        /*03c4*/ 	.word	0xffffffff


	//   ....[129]....
        /*03c8*/ 	.word	0xffffffff


	//   ....[130]....
        /*03cc*/ 	.word	0xffffffff


	//   ....[131]....
        /*03d0*/ 	.word	0xffffffff


	//   ....[132]....
        /*03d4*/ 	.word	0xffffffff


	//   ....[133]....
        /*03d8*/ 	.word	0xffffffff


	//   ....[134]....
        /*03dc*/ 	.word	0xffffffff


	//   ....[135]....
        /*03e0*/ 	.word	0xffffffff


	//   ....[136]....
        /*03e4*/ 	.word	0xffffffff


	//   ....[137]....
        /*03e8*/ 	.word	0xffffffff


	//   ....[138]....
        /*03ec*/ 	.word	0xffffffff


	//   ....[139]....
        /*03f0*/ 	.word	0xffffffff


	//   ....[140]....
        /*03f4*/ 	.word	0xffffffff


	//   ....[141]....
        /*03f8*/ 	.word	0xffffffff


	//   ....[142]....
        /*03fc*/ 	.word	0xffffffff


	//   ....[143]....
        /*0400*/ 	.word	0xffffffff


	//   ....[144]....
        /*0404*/ 	.word	0xffffffff


	//   ....[145]....
        /*0408*/ 	.word	0xffffffff


	//   ....[146]....
        /*040c*/ 	.word	0xffffffff


	//   ....[147]....
        /*0410*/ 	.word	0xffffffff


	//   ....[148]....
        /*0414*/ 	.word	0xffffffff


	//   ....[149]....
        /*0418*/ 	.word	0xffffffff


	//   ....[150]....
        /*041c*/ 	.word	0xffffffff


	//   ....[151]....
        /*0420*/ 	.word	0xffffffff


	//   ....[152]....
        /*0424*/ 	.word	0xffffffff


	//   ....[153]....
        /*0428*/ 	.word	0xffffffff


	//   ....[154]....
        /*042c*/ 	.word	0xffffffff


	//   ....[155]....
        /*0430*/ 	.word	0xffffffff


	//   ....[156]....
        /*0434*/ 	.word	0xffffffff


	//   ....[157]....
        /*0438*/ 	.word	0xffffffff


	//   ....[158]....
        /*043c*/ 	.word	0xffffffff


	//   ....[159]....
        /*0440*/ 	.word	0xffffffff


	//   ....[160]....
        /*0444*/ 	.word	0xffffffff


	//   ....[161]....
        /*0448*/ 	.word	0xffffffff


	//   ....[162]....
        /*044c*/ 	.word	0xffffffff


	//   ....[163]....
        /*0450*/ 	.word	0xffffffff


	//   ....[164]....
        /*0454*/ 	.word	0xffffffff


	//   ....[165]....
        /*0458*/ 	.word	0xffffffff


	//   ....[166]....
        /*045c*/ 	.word	0xffffffff


	//   ....[167]....
        /*0460*/ 	.word	0xffffffff


	//   ....[168]....
        /*0464*/ 	.word	0xffffffff


	//   ....[169]....
        /*0468*/ 	.word	0xffffffff


	//   ....[170]....
        /*046c*/ 	.word	0xffffffff


	//   ....[171]....
        /*0470*/ 	.word	0xffffffff


	//   ....[172]....
        /*0474*/ 	.word	0xffffffff


	//   ....[173]....
        /*0478*/ 	.word	0xffffffff


	//   ....[174]....
        /*047c*/ 	.word	0xffffffff


	//   ....[175]....
        /*0480*/ 	.word	0xffffffff


	//   ....[176]....
        /*0484*/ 	.word	0xffffffff


	//   ....[177]....
        /*0488*/ 	.word	0xffffffff


	//----- nvinfo : EIATTR_COOP_GROUP_INSTR_OFFSETS
	.align		4
.L_844:
        /*048c*/ 	.byte	0x04, 0x28
        /*048e*/ 	.short	(.L_846 - .L_845)


	//   ....[0]....
.L_845:
        /*0490*/ 	.word	0x00000050


	//   ....[1]....
        /*0494*/ 	.word	0x000001e0


	//   ....[2]....
        /*0498*/ 	.word	0x00000210


	//   ....[3]....
        /*049c*/ 	.word	0x00000240


	//   ....[4]....
        /*04a0*/ 	.word	0x00000270


	//   ....[5]....
        /*04a4*/ 	.word	0x000002a0


	//   ....[6]....
        /*04a8*/ 	.word	0x000002d0


	//   ....[7]....
        /*04ac*/ 	.word	0x00000440


	//   ....[8]....
        /*04b0*/ 	.word	0x00000480


	//   ....[9]....
        /*04b4*/ 	.word	0x000004b0


	//   ....[10]....
        /*04b8*/ 	.word	0x000004e0


	//   ....[11]....
        /*04bc*/ 	.word	0x00000510


	//   ....[12]....
        /*04c0*/ 	.word	0x00000540


	//   ....[13]....
        /*04c4*/ 	.word	0x000005d0


	//   ....[14]....
        /*04c8*/ 	.word	0x00000600


	//   ....[15]....
        /*04cc*/ 	.word	0x00000620


	//   ....[16]....
        /*04d0*/ 	.word	0x00000680


	//   ....[17]....
        /*04d4*/ 	.word	0x000033b0


	//   ....[18]....
        /*04d8*/ 	.word	0x000033c0


	//   ....[19]....
        /*04dc*/ 	.word	0x000045d0


	//   ....[20]....
        /*04e0*/ 	.word	0x000045e0


	//   ....[21]....
        /*04e4*/ 	.word	0x000056f0


	//   ....[22]....
        /*04e8*/ 	.word	0x00005710


	//   ....[23]....
        /*04ec*/ 	.word	0x00005ad0


	//   ....[24]....
        /*04f0*/ 	.word	0x00005ae0


	//   ....[25]....
        /*04f4*/ 	.word	0x00006790


	//   ....[26]....
        /*04f8*/ 	.word	0x000067b0


	//   ....[27]....
        /*04fc*/ 	.word	0x00006930


	//   ....[28]....
        /*0500*/ 	.word	0x00006940


	//   ....[29]....
        /*0504*/ 	.word	0x00006aa0


	//   ....[30]....
        /*0508*/ 	.word	0x00006ac0


	//   ....[31]....
        /*050c*/ 	.word	0x00006c20


	//   ....[32]....
        /*0510*/ 	.word	0x00006c30


	//   ....[33]....
        /*0514*/ 	.word	0x00007020


	//   ....[34]....
        /*0518*/ 	.word	0x00007030


	//   ....[35]....
        /*051c*/ 	.word	0x000072a0


	//   ....[36]....
        /*0520*/ 	.word	0x000072e0


	//   ....[37]....
        /*0524*/ 	.word	0x00007320


	//   ....[38]....
        /*0528*/ 	.word	0x00007350


	//   ....[39]....
        /*052c*/ 	.word	0x0000a470


	//   ....[40]....
        /*0530*/ 	.word	0x0000a4b0


	//   ....[41]....
        /*0534*/ 	.word	0x0000a4f0


	//   ....[42]....
        /*0538*/ 	.word	0x0000a520


	//   ....[43]....
        /*053c*/ 	.word	0x0000db90


	//   ....[44]....
        /*0540*/ 	.word	0x0000dba0


	//   ....[45]....
        /*0544*/ 	.word	0x0000e670


	//   ....[46]....
        /*0548*/ 	.word	0x0000e690


	//   ....[47]....
        /*054c*/ 	.word	0x0000ea30


	//   ....[48]....
        /*0550*/ 	.word	0x0000ea40


	//   ....[49]....
        /*0554*/ 	.word	0x0000ea70


	//   ....[50]....
        /*0558*/ 	.word	0x0000ea80


	//   ....[51]....
        /*055c*/ 	.word	0x0000f7d0


	//   ....[52]....
        /*0560*/ 	.word	0x0000f7e0


	//   ....[53]....
        /*0564*/ 	.word	0x000101c0


	//   ....[54]....
        /*0568*/ 	.word	0x000101e0


	//   ....[55]....
        /*056c*/ 	.word	0x00010410


	//   ....[56]....
        /*0570*/ 	.word	0x00010430


	//   ....[57]....
        /*0574*/ 	.word	0x00010450


	//   ....[58]....
        /*0578*/ 	.word	0x00010470


	//   ....[59]....
        /*057c*/ 	.word	0x00011730


	//   ....[60]....
        /*0580*/ 	.word	0x00011760


	//   ....[61]....
        /*0584*/ 	.word	0x00011780


	//   ....[62]....
        /*0588*/ 	.word	0x000117a0


	//   ....[63]....
        /*058c*/ 	.word	0x00012f20


	//   ....[64]....
        /*0590*/ 	.word	0x00012f40


	//   ....[65]....
        /*0594*/ 	.word	0x00012f50


	//   ....[66]....
        /*0598*/ 	.word	0x00012f70


	//   ....[67]....
        /*059c*/ 	.word	0x00013330


	//   ....[68]....
        /*05a0*/ 	.word	0x00013350


	//   ....[69]....
        /*05a4*/ 	.word	0x000134b0


	//   ....[70]....
        /*05a8*/ 	.word	0x000134c0


	//   ....[71]....
        /*05ac*/ 	.word	0x00013630


	//   ....[72]....
        /*05b0*/ 	.word	0x00013650


	//   ....[73]....
        /*05b4*/ 	.word	0x000137c0


	//   ....[74]....
        /*05b8*/ 	.word	0x000137d0


	//   ....[75]....
        /*05bc*/ 	.word	0x00013b30


	//   ....[76]....
        /*05c0*/ 	.word	0x00013b50


	//   ....[77]....
        /*05c4*/ 	.word	0x000148e0


	//   ....[78]....
        /*05c8*/ 	.word	0x000148f0


	//   ....[79]....
        /*05cc*/ 	.word	0x00015e50


	//   ....[80]....
        /*05d0*/ 	.word	0x00015e70


	//   ....[81]....
        /*05d4*/ 	.word	0x00015fe0


	//   ....[82]....
        /*05d8*/ 	.word	0x00015ff0


	//   ....[83]....
        /*05dc*/ 	.word	0x00016160


	//   ....[84]....
        /*05e0*/ 	.word	0x00016180


	//   ....[85]....
        /*05e4*/ 	.word	0x000162f0


	//   ....[86]....
        /*05e8*/ 	.word	0x00016300


	//   ....[87]....
        /*05ec*/ 	.word	0x00016510


	//   ....[88]....
        /*05f0*/ 	.word	0x00016530


	//   ....[89]....
        /*05f4*/ 	.word	0x00016650


	//   ....[90]....
        /*05f8*/ 	.word	0x00016690


	//   ....[91]....
        /*05fc*/ 	.word	0x000166c0


	//   ....[92]....
        /*0600*/ 	.word	0x000166f0


	//   ....[93]....
        /*0604*/ 	.word	0x00016720


	//   ....[94]....
        /*0608*/ 	.word	0x00016750


	//   ....[95]....
        /*060c*/ 	.word	0x000168b0


	//   ....[96]....
        /*0610*/ 	.word	0x000168f0


	//   ....[97]....
        /*0614*/ 	.word	0x00016920


	//   ....[98]....
        /*0618*/ 	.word	0x00016950


	//   ....[99]....
        /*061c*/ 	.word	0x00016980


	//   ....[100]....
        /*0620*/ 	.word	0x000169b0


	//   ....[101]....
        /*0624*/ 	.word	0x00016a40


	//   ....[102]....
        /*0628*/ 	.word	0x00016a70


	//   ....[103]....
        /*062c*/ 	.word	0x00016a80


	//   ....[104]....
        /*0630*/ 	.word	0x00016ae0


	//   ....[105]....
        /*0634*/ 	.word	0x00017020


	//   ....[106]....
        /*0638*/ 	.word	0x00017080


	//   ....[107]....
        /*063c*/ 	.word	0x000170d0


	//   ....[108]....
        /*0640*/ 	.word	0x00017120


	//   ....[109]....
        /*0644*/ 	.word	0x00017170


	//   ....[110]....
        /*0648*/ 	.word	0x000171e0


	//   ....[111]....
        /*064c*/ 	.word	0x00017230


	//   ....[112]....
        /*0650*/ 	.word	0x00017290


	//   ....[113]....
        /*0654*/ 	.word	0x00017300


	//   ....[114]....
        /*0658*/ 	.word	0x00017360


	//   ....[115]....
        /*065c*/ 	.word	0x000173d0


	//   ....[116]....
        /*0660*/ 	.word	0x00017440


	//   ....[117]....
        /*0664*/ 	.word	0x000174b0


	//   ....[118]....
        /*0668*/ 	.word	0x00017510


	//   ....[119]....
        /*066c*/ 	.word	0x00017580


	//   ....[120]....
        /*0670*/ 	.word	0x000175f0


	//   ....[121]....
        /*0674*/ 	.word	0x00017660


	//   ....[122]....
        /*0678*/ 	.word	0x000176c0


	//   ....[123]....
        /*067c*/ 	.word	0x00017730


	//   ....[124]....
        /*0680*/ 	.word	0x000177a0


	//   ....[125]....
        /*0684*/ 	.word	0x00017800


	//   ....[126]....
        /*0688*/ 	.word	0x00017850


	//   ....[127]....
        /*068c*/ 	.word	0x000178a0


	//   ....[128]....
        /*0690*/ 	.word	0x000178f0


	//   ....[129]....
        /*0694*/ 	.word	0x00017950


	//   ....[130]....
        /*0698*/ 	.word	0x000179c0


	//   ....[131]....
        /*069c*/ 	.word	0x00017a30


	//   ....[132]....
        /*06a0*/ 	.word	0x00017a80


	//   ....[133]....
        /*06a4*/ 	.word	0x00017ac0


	//   ....[134]....
        /*06a8*/ 	.word	0x00017b10


	//   ....[135]....
        /*06ac*/ 	.word	0x00017b50


	//   ....[136]....
        /*06b0*/ 	.word	0x00017ba0


	//   ....[137]....
        /*06b4*/ 	.word	0x00017bf0


	//   ....[138]....
        /*06b8*/ 	.word	0x00017c40


	//   ....[139]....
        /*06bc*/ 	.word	0x00017c90


	//   ....[140]....
        /*06c0*/ 	.word	0x00017d00


	//   ....[141]....
        /*06c4*/ 	.word	0x00017d70


	//   ....[142]....
        /*06c8*/ 	.word	0x00017de0


	//   ....[143]....
        /*06cc*/ 	.word	0x00017e40


	//   ....[144]....
        /*06d0*/ 	.word	0x00017eb0


	//   ....[145]....
        /*06d4*/ 	.word	0x00017f20


	//   ....[146]....
        /*06d8*/ 	.word	0x00017f90


	//   ....[147]....
        /*06dc*/ 	.word	0x00017ff0


	//   ....[148]....
        /*06e0*/ 	.word	0x00018060


	//   ....[149]....
        /*06e4*/ 	.word	0x000180d0


	//   ....[150]....
        /*06e8*/ 	.word	0x00018140


	//   ....[151]....
        /*06ec*/ 	.word	0x000181a0


	//   ....[152]....
        /*06f0*/ 	.word	0x00018210


	//   ....[153]....
        /*06f4*/ 	.word	0x00018280


	//   ....[154]....
        /*06f8*/ 	.word	0x000182f0


	//   ....[155]....
        /*06fc*/ 	.word	0x00018350


	//   ....[156]....
        /*0700*/ 	.word	0x000183c0


	//   ....[157]....
        /*0704*/ 	.word	0x00018430


	//   ....[158]....
        /*0708*/ 	.word	0x000184a0


	//   ....[159]....
        /*070c*/ 	.word	0x00018500


	//   ....[160]....
        /*0710*/ 	.word	0x00018570


	//   ....[161]....
        /*0714*/ 	.word	0x000185e0


	//   ....[162]....
        /*0718*/ 	.word	0x00018630


	//   ....[163]....
        /*071c*/ 	.word	0x00018670


	//   ....[164]....
        /*0720*/ 	.word	0x000186c0


	//   ....[165]....
        /*0724*/ 	.word	0x00018710


	//   ....[166]....
        /*0728*/ 	.word	0x00018760


	//   ....[167]....
        /*072c*/ 	.word	0x000187d0


	//   ....[168]....
        /*0730*/ 	.word	0x00018820


	//   ....[169]....
        /*0734*/ 	.word	0x00018870


	//   ....[170]....
        /*0738*/ 	.word	0x000188c0


	//   ....[171]....
        /*073c*/ 	.word	0x00018910


	//   ....[172]....
        /*0740*/ 	.word	0x00018960


	//   ....[173]....
        /*0744*/ 	.word	0x000189d0


	//   ....[174]....
        /*0748*/ 	.word	0x00018a20


	//   ....[175]....
        /*074c*/ 	.word	0x00018a80


	//   ....[176]....
        /*0750*/ 	.word	0x00018ae0


	//   ....[177]....
        /*0754*/ 	.word	0x00018b50


	//----- nvinfo : EIATTR_EXIT_INSTR_OFFSETS
	.align		4
.L_846:
        /*0758*/ 	.byte	0x04, 0x1c
        /*075a*/ 	.short	(.L_848 - .L_847)


	//   ....[0]....
.L_847:
        /*075c*/ 	.word	0x00000b40


	//   ....[1]....
        /*0760*/ 	.word	0x00016fe0


	//----- nvinfo : EIATTR_MAX_THREADS
	.align		4
.L_848:
        /*0764*/ 	.byte	0x04, 0x05
        /*0766*/ 	.short	(.L_850 - .L_849)
.L_849:
        /*0768*/ 	.word	0x00000100
        /*076c*/ 	.word	0x00000001
        /*0770*/ 	.word	0x00000001


	//----- nvinfo : EIATTR_CRS_STACK_SIZE
	.align		4
.L_850:
        /*0774*/ 	.byte	0x04, 0x1e
        /*0776*/ 	.short	(.L_852 - .L_851)
.L_851:
        /*0778*/ 	.word	0x00000000
.L_852:


//--------------------- .nv.info._ZN7cutlass13device_kernelIN5flash19enable_sm80_to_sm89INS1_16FlashAttnFwdSm80INS1_25CollectiveMainloopFwdSm80ILi8ELi1ELb1EN4cute5tupleIJNS5_1CILi128EEENS7_ILi48EEENS7_ILi256EEEEEELi256ENS_6half_tEfNS_4arch4Sm80ELb0ELb1ELb0ELb0ELb1ELb0ELb1ELb1EEENS1_21CollectiveEpilogueFwdINS6_IJS8_SA_S9_EEENS6_IJNS7_ILi1EEESI_SI_EEESC_SE_Li256ELb0ELb1ELb1ELb0EEENS1_19SingleTileSchedulerILb0ELb1ELb1ELi128EEEEEEEEEvNT_6ParamsE --------------------------
	.section	.nv.info._ZN7cutlass13device_kernelIN5flash19enable_sm80_to_sm89INS1_16FlashAttnFwdSm80INS1_25CollectiveMainloopFwdSm80ILi8ELi1ELb1EN4cute5tupleIJNS5_1CILi128EEENS7_ILi48EEENS7_ILi256EEEEEELi256ENS_6half_tEfNS_4arch4Sm80ELb0ELb1ELb0ELb0ELb1ELb0ELb1ELb1EEENS1_21CollectiveEpilogueFwdINS6_IJS8_SA_S9_EEENS6_IJNS7_ILi1EEESI_SI_EEESC_SE_Li256ELb0ELb1ELb1ELb0EEENS1_19SingleTileSchedulerILb0ELb1ELb1ELi128EEEEEEEEEvNT_6ParamsE,"",@"SHT_CUDA_INFO"
	.sectionflags	@""
	.align	4


	//----- nvinfo : EIATTR_CUDA_API_VERSION
	.align		4
        /*0000*/ 	.byte	0x04, 0x37
        /*0002*/ 	.short	(.L_854 - .L_853)
.L_853:
        /*0004*/ 	.word	0x00000082


	//----- nvinfo : EIATTR_SW2861232_WAR
	.align		4
.L_854:
        /*0008*/ 	.byte	0x01, 0x35
	.zero		2


	//----- nvinfo : EIATTR_PARAM_CBANK
	.align		4
        /*000c*/ 	.byte	0x04, 0x0a
        /*000e*/ 	.short	(.L_856 - .L_855)
	.align		4
.L_855:
        /*0010*/ 	.word	index@(.nv.constant0._ZN7cutlass13device_kernelIN5flash19enable_sm80_to_sm89INS1_16FlashAttnFwdSm80INS1_25CollectiveMainloopFwdSm80ILi8ELi1ELb1EN4cute5tupleIJNS5_1CILi128EEENS7_ILi48EEENS7_ILi256EEEEEELi256ENS_6half_tEfNS_4arch4Sm80ELb0ELb1ELb0ELb0ELb1ELb0ELb1ELb1EEENS1_21CollectiveEpilogueFwdINS6_IJS8_SA_S9_EEENS6_IJNS7_ILi1EEESI_SI_EEESC_SE_Li256ELb0ELb1ELb1ELb0EEENS1_19SingleTileSchedulerILb0ELb1ELb1ELi128EEEEEEEEEvNT_6ParamsE)
        /*0014*/ 	.short	0x0160
        /*0016*/ 	.short	0x0418


	//----- nvinfo : EIATTR_CBANK_PARAM_SIZE
	.align		4
.L_856:
        /*0018*/ 	.byte	0x03, 0x19
        /*001a*/ 	.short	0x0418


	//----- nvinfo : EIATTR_KPARAM_INFO
	.align		4
        /*001c*/ 	.byte	0x04, 0x17
        /*001e*/ 	.short	(.L_858 - .L_857)
.L_857:
        /*0020*/ 	.word	0x00000000
        /*0024*/ 	.short	0x0000
        /*0026*/ 	.short	0x0000
        /*0028*/ 	.byte	0x00, 0xf0, 0x61, 0x10


	//----- nvinfo : EIATTR_MAXREG_COUNT
	.align		4
.L_858:
        /*002c*/ 	.byte	0x03, 0x1b
        /*002e*/ 	.short	0x00ff


	//----- nvinfo : EIATTR_NUM_BARRIERS
	.align		4
        /*0030*/ 	.byte	0x02, 0x4c
        /*0032*/ 	.byte	0x02
	.zero		1


	//----- nvinfo : EIATTR_ANNOTATIONS
	.align		4
        /*0034*/ 	.byte	0x04, 0x55
        /*0036*/ 	.short	(.L_860 - .L_859)


	//   ....[0]....
.L_859:
        /* <DEDUP_REMOVED lines=96> */


	//----- nvinfo : EIATTR_MERCURY_ISA_VERSION
	.align		4
.L_860:
        /*0628*/ 	.byte	0x03, 0x5f
        /*062a*/ 	.short	0x0000


	//----- nvinfo : EIATTR_COOP_GROUP_MASK_REGIDS
	.align		4
        /*062c*/ 	.byte	0x04, 0x29
        /*062e*/ 	.short	(.L_862 - .L_861)


	//   ....[0]....
.L_861:
        /*0630*/ 	.word	0xffffffff


	//   ....[1]....
        /*0634*/ 	.word	0xffffffff


	//   ....[2]....
        /*0638*/ 	.word	0xffffffff


	//   ....[3]....
        /*063c*/ 	.word	0xffffffff


	//   ....[4]....
        /*0640*/ 	.word	0xffffffff


	//   ....[5]....
        /*0644*/ 	.word	0xffffffff


	//   ....[6]....
        /*0648*/ 	.word	0xffffffff


	//   ....[7]....
        /*064c*/ 	.word	0xffffffff


	//   ....[8]....
        /*0650*/ 	.word	0xffffffff


	//   ....[9]....
        /*0654*/ 	.word	0xffffffff


	//   ....[10]....
        /*0658*/ 	.word	0xffffffff


	//   ....[11]....
        /*065c*/ 	.word	0xffffffff


	//   ....[12]....
        /*0660*/ 	.word	0xffffffff


	//   ....[13]....
        /*0664*/ 	.word	0xffffffff


	//   ....[14]....
        /*0668*/ 	.word	0xffffffff


	//   ....[15]....
        /*066c*/ 	.word	0xffffffff


	//   ....[16]....
        /*0670*/ 	.word	0xffffffff


	//   ....[17]....
        /*0674*/ 	.word	0xffffffff


	//   ....[18]....
        /*0678*/ 	.word	0xffffffff


	//   ....[19]....
        /*067c*/ 	.word	0xffffffff


	//   ....[20]....
        /*0680*/ 	.word	0xffffffff


	//   ....[21]....
        /*0684*/ 	.word	0xffffffff


	//   ....[22]....
        /*0688*/ 	.word	0xffffffff


	//   ....[23]....
        /*068c*/ 	.word	0xffffffff


	//   ....[24]....
        /*0690*/ 	.word	0xffffffff


	//   ....[25]....
        /*0694*/ 	.word	0xffffffff


	//   ....[26]....
        /*0698*/ 	.word	0xffffffff


	//   ....[27]....
        /*069c*/ 	.word	0xffffffff


	//   ....[28]....
        /*06a0*/ 	.word	0xffffffff


	//   ....[29]....
        /*06a4*/ 	.word	0xffffffff


	//   ....[30]....
        /*06a8*/ 	.word	0xffffffff


	//   ....[31]....
        /*06ac*/ 	.word	0xffffffff


	//   ....[32]....
        /*06b0*/ 	.word	0xffffffff


	//   ....[33]....
        /*06b4*/ 	.word	0xffffffff


	//   ....[34]....
        /*06b8*/ 	.word	0xffffffff


	//   ....[35]....
        /*06bc*/ 	.word	0xffffffff


	//   ....[36]....
        /*06c0*/ 	.word	0xffffffff


	//   ....[37]....
        /*06c4*/ 	.word	0xffffffff


	//   ....[38]....
        /*06c8*/ 	.word	0xffffffff


	//   ....[39]....
        /*06cc*/ 	.word	0xffffffff


	//   ....[40]....
        /*06d0*/ 	.word	0xffffffff


	//   ....[41]....
        /*06d4*/ 	.word	0xffffffff


	//   ....[42]....
        /*06d8*/ 	.word	0xffffffff


	//   ....[43]....
        /*06dc*/ 	.word	0xffffffff


	//   ....[44]....
        /*06e0*/ 	.word	0xffffffff


	//   ....[45]....
        /*06e4*/ 	.word	0xffffffff


	//   ....[46]....
        /*06e8*/ 	.word	0xffffffff


	//   ....[47]....
        /*06ec*/ 	.word	0xffffffff


	//   ....[48]....
        /*06f0*/ 	.word	0xffffffff


	//   ....[49]....
        /*06f4*/ 	.word	0xffffffff


	//   ....[50]....
        /*06f8*/ 	.word	0xffffffff


	//   ....[51]....
        /*06fc*/ 	.word	0xffffffff


	//   ....[52]....
        /*0700*/ 	.word	0xffffffff


	//   ....[53]....
        /*0704*/ 	.word	0xffffffff


	//   ....[54]....
        /*0708*/ 	.word	0xffffffff


	//   ....[55]....
        /*070c*/ 	.word	0xffffffff


	//   ....[56]....
        /*0710*/ 	.word	0xffffffff


	//   ....[57]....
        /*0714*/ 	.word	0xffffffff


	//   ....[58]....
        /*0718*/ 	.word	0xffffffff


	//   ....[59]....
        /*071c*/ 	.word	0xffffffff


	//   ....[60]....
        /*0720*/ 	.word	0xffffffff


	//   ....[61]....
        /*0724*/ 	.word	0xffffffff


	//   ....[62]....
        /*0728*/ 	.word	0xffffffff


	//   ....[63]....
        /*072c*/ 	.word	0xffffffff


	//   ....[64]....
        /*0730*/ 	.word	0xffffffff


	//   ....[65]....
        /*0734*/ 	.word	0xffffffff


	//   ....[66]....
        /*0738*/ 	.word	0xffffffff


	//   ....[67]....
        /*073c*/ 	.word	0xffffffff


	//   ....[68]....
        /*0740*/ 	.word	0xffffffff


	//   ....[69]....
        /*0744*/ 	.word	0xffffffff


	//   ....[70]....
        /*0748*/ 	.word	0xffffffff


	//   ....[71]....
        /*074c*/ 	.word	0xffffffff


	//   ....[72]....
        /*0750*/ 	.word	0xffffffff


	//   ....[73]....
        /*0754*/ 	.word	0xffffffff


	//   ....[74]....
        /*0758*/ 	.word	0xffffffff


	//   ....[75]....
        /*075c*/ 	.word	0xffffffff


	//   ....[76]....
        /*0760*/ 	.word	0xffffffff


	//   ....[77]....
        /*0764*/ 	.word	0xffffffff


	//   ....[78]....
        /*0768*/ 	.word	0xffffffff


	//   ....[79]....
        /*076c*/ 	.word	0xffffffff


	//   ....[80]....
        /*0770*/ 	.word	0xffffffff


	//   ....[81]....
        /*0774*/ 	.word	0xffffffff


	//   ....[82]....
        /*0778*/ 	.word	0xffffffff


	//   ....[83]....
        /*077c*/ 	.word	0xffffffff


	//   ....[84]....
        /*0780*/ 	.word	0xffffffff


	//   ....[85]....
        /*0784*/ 	.word	0xffffffff


	//   ....[86]....
        /*0788*/ 	.word	0xffffffff


	//----- nvinfo : EIATTR_COOP_GROUP_INSTR_OFFSETS
	.align		4
.L_862:
        /*078c*/ 	.byte	0x04, 0x28
        /*078e*/ 	.short	(.L_864 - .L_863)


	//   ....[0]....
.L_863:
        /*0790*/ 	.word	0x00000060


	//   ....[1]....
        /*0794*/ 	.word	0x000016e0


	//   ....[2]....
        /*0798*/ 	.word	0x00001720


	//   ....[3]....
        /*079c*/ 	.word	0x00001780


	//   ....[4]....
        /*07a0*/ 	.word	0x000017b0


	//   ....[5]....
        /*07a4*/ 	.word	0x00001970


	//   ....[6]....
        /*07a8*/ 	.word	0x00001990


	//   ....[7]....
        /*07ac*/ 	.word	0x000019a0


	//   ....[8]....
        /*07b0*/ 	.word	0x000019b0


	//   ....[9]....
        /*07b4*/ 	.word	0x00001b00


	//   ....[10]....
        /*07b8*/ 	.word	0x00001b40


	//   ....[11]....
        /*07bc*/ 	.word	0x00001df0


	//   ....[12]....
        /*07c0*/ 	.word	0x00001e00


	//   ....[13]....
        /*07c4*/ 	.word	0x00002160


	//   ....[14]....
        /*07c8*/ 	.word	0x00002190


	//   ....[15]....
        /*07cc*/ 	.word	0x00002580


	//   ....[16]....
        /*07d0*/ 	.word	0x00002590


	//   ....[17]....
        /*07d4*/ 	.word	0x000035a0


	//   ....[18]....
        /*07d8*/ 	.word	0x000035b0


	//   ....[19]....
        /*07dc*/ 	.word	0x000036c0


	//   ....[20]....
        /*07e0*/ 	.word	0x000036e0


	//   ....[21]....
        /*07e4*/ 	.word	0x00003a00


	//   ....[22]....
        /*07e8*/ 	.word	0x00003c50


	//   ....[23]....
        /*07ec*/ 	.word	0x000047e0


	//   ....[24]....
        /*07f0*/ 	.word	0x00004830


	//   ....[25]....
        /*07f4*/ 	.word	0x000049d0


	//   ....[26]....
        /*07f8*/ 	.word	0x00004a40


	//   ....[27]....
        /*07fc*/ 	.word	0x00006520


	//   ....[28]....
        /*0800*/ 	.word	0x00006540


	//   ....[29]....
        /*0804*/ 	.word	0x00006690


	//   ....[30]....
        /*0808*/ 	.word	0x000066a0


	//   ....[31]....
        /*080c*/ 	.word	0x00007400


	//   ....[32]....
        /*0810*/ 	.word	0x00007420


	//   ....[33]....
        /*0814*/ 	.word	0x00007530


	//   ....[34]....
        /*0818*/ 	.word	0x00007550


	//   ....[35]....
        /*081c*/ 	.word	0x00007750


	//   ....[36]....
        /*0820*/ 	.word	0x00007d90


	//   ....[37]....
        /*0824*/ 	.word	0x00008110


	//   ....[38]....
        /*0828*/ 	.word	0x00008130


	//   ....[39]....
        /*082c*/ 	.word	0x00008c50


	//   ....[40]....
        /*0830*/ 	.word	0x00008c70


	//   ....[41]....
        /*0834*/ 	.word	0x0000a4d0


	//   ....[42]....
        /*0838*/ 	.word	0x0000a4e0


	//   ....[43]....
        /*083c*/ 	.word	0x0000a640


	//   ....[44]....
        /*0840*/ 	.word	0x0000a650


	//   ....[45]....
        /*0844*/ 	.word	0x0000b3e0


	//   ....[46]....
        /*0848*/ 	.word	0x0000b400


	//   ....[47]....
        /*084c*/ 	.word	0x0000b4f0


	//   ....[48]....
        /*0850*/ 	.word	0x0000b500


	//   ....[49]....
        /*0854*/ 	.word	0x0000b700


	//   ....[50]....
        /*0858*/ 	.word	0x0000b720


	//   ....[51]....
        /*085c*/ 	.word	0x0000bd20


	//   ....[52]....
        /*0860*/ 	.word	0x0000bd40


	//   ....[53]....
        /*0864*/ 	.word	0x0000d380


	//   ....[54]....
        /*0868*/ 	.word	0x0000d390


	//   ....[55]....
        /*086c*/ 	.word	0x0000d560


	//   ....[56]....
        /*0870*/ 	.word	0x0000d570


	//   ....[57]....
        /*0874*/ 	.word	0x0000e350


	//   ....[58]....
        /*0878*/ 	.word	0x0000e360


	//   ....[59]....
        /*087c*/ 	.word	0x0000e420


	//   ....[60]....
        /*0880*/ 	.word	0x0000e450


	//   ....[61]....
        /*0884*/ 	.word	0x0000e630


	//   ....[62]....
        /*0888*/ 	.word	0x0000ec50


	//   ....[63]....
        /*088c*/ 	.word	0x0000efc0


	//   ....[64]....
        /*0890*/ 	.word	0x0000efe0


	//   ....[65]....
        /*0894*/ 	.word	0x0000fb00


	//   ....[66]....
        /*0898*/ 	.word	0x0000fb20


	//   ....[67]....
        /*089c*/ 	.word	0x00010d70


	//   ....[68]....
        /*08a0*/ 	.word	0x00010d80


	//   ....[69]....
        /*08a4*/ 	.word	0x00010db0


	//   ....[70]....
        /*08a8*/ 	.word	0x00010dc0


	//   ....[71]....
        /*08ac*/ 	.word	0x00011cd0


	//   ....[72]....
        /*08b0*/ 	.word	0x00011d10


	//   ....[73]....
        /*08b4*/ 	.word	0x00011d30


	//   ....[74]....
        /*08b8*/ 	.word	0x00011d50


	//   ....[75]....
        /*08bc*/ 	.word	0x00011dd0


	//   ....[76]....
        /*08c0*/ 	.word	0x00011e00


	//   ....[77]....
        /*08c4*/ 	.word	0x00012a60


	//   ....[78]....
        /*08c8*/ 	.word	0x00012a70


	//   ....[79]....
        /*08cc*/ 	.word	0x000139d0


	//   ....[80]....
        /*08d0*/ 	.word	0x00013a20


	//   ....[81]....
        /*08d4*/ 	.word	0x00013a70


	//   ....[82]....
        /*08d8*/ 	.word	0x00013ac0


	//   ....[83]....
        /*08dc*/ 	.word	0x00013b20


	//   ....[84]....
        /*08e0*/ 	.word	0x00013b70


	//   ....[85]....
        /*08e4*/ 	.word	0x00013bc0


	//   ....[86]....
        /*08e8*/ 	.word	0x00013c10


	//----- nvinfo : EIATTR_EXIT_INSTR_OFFSETS
	.align		4
.L_864:
        /*08ec*/ 	.byte	0x04, 0x1c
        /*08ee*/ 	.short	(.L_866 - .L_865)


	//   ....[0]....
.L_865:
        /*08f0*/ 	.word	0x000001c0


	//   ....[1]....
        /*08f4*/ 	.word	0x00012a80


	//   ....[2]....
        /*08f8*/ 	.word	0x00013620


	//   ....[3]....
        /*08fc*/ 	.word	0x00013670


	//   ....[4]....
        /*0900*/ 	.word	0x000136a0


	//   ....[5]....
        /*0904*/ 	.word	0x00013700


	//   ....[6]....
        /*0908*/ 	.word	0x00013990


	//----- nvinfo : EIATTR_CTAIDZ_USED
	.align		4
.L_866:
        /*090c*/ 	.byte	0x01, 0x04
	.zero		2


	//----- nvinfo : EIATTR_MAX_THREADS
	.align		4
        /*0910*/ 	.byte	0x04, 0x05
        /*0912*/ 	.short	(.L_868 - .L_867)
.L_867:
        /*0914*/ 	.word	0x00000100
        /*0918*/ 	.word	0x00000001
        /*091c*/ 	.word	0x00000001


	//----- nvinfo : EIATTR_CRS_STACK_SIZE
	.align		4
.L_868:
        /*0920*/ 	.byte	0x04, 0x1e
        /*0922*/ 	.short	(.L_870 - .L_869)
.L_869:
        /*0924*/ 	.word	0x00000000
.L_870:


//--------------------- .nv.info._ZN7cutlass13device_kernelIN5flash19enable_sm80_to_sm89INS1_16FlashAttnFwdSm80INS1_25CollectiveMainloopFwdSm80ILi8ELi1ELb1EN4cute5tupleIJNS5_1CILi128EEENS7_ILi48EEENS7_ILi256EEEEEELi256ENS_6half_tEfNS_4arch4Sm80ELb0ELb1ELb0ELb1ELb1ELb0ELb1ELb1EEENS1_21CollectiveEpilogueFwdINS6_IJS8_SA_S9_EEENS6_IJNS7_ILi1EEESI_SI_EEESC_SE_Li256ELb1ELb1ELb1ELb0EEENS1_36VarlenDynamicPersistentTileSchedulerILi128ELi48ELi256ELi256ELb1ELb1ELb0ELb1ELb0ELb1EEEEEEEEEvNT_6ParamsE --------------------------
	.section	.nv.info._ZN7cutlass13device_kernelIN5flash19enable_sm80_to_sm89INS1_16FlashAttnFwdSm80INS1_25CollectiveMainloopFwdSm80ILi8ELi1ELb1EN4cute5tupleIJNS5_1CILi128EEENS7_ILi48EEENS7_ILi256EEEEEELi256ENS_6half_tEfNS_4arch4Sm80ELb0ELb1ELb0ELb1ELb1ELb0ELb1ELb1EEENS1_21CollectiveEpilogueFwdINS6_IJS8_SA_S9_EEENS6_IJNS7_ILi1EEESI_SI_EEESC_SE_Li256ELb1ELb1ELb1ELb0EEENS1_36VarlenDynamicPersistentTileSchedulerILi128ELi48ELi256ELi256ELb1ELb1ELb0ELb1ELb0ELb1EEEEEEEEEvNT_6ParamsE,"",@"SHT_CUDA_INFO"
	.sectionflags	@""
	.align	4


	//----- nvinfo : EIATTR_CUDA_API_VERSION
	.align		4
        /*0000*/ 	.byte	0x04, 0x37
        /*0002*/ 	.short	(.L_872 - .L_871)
.L_871:
        /*0004*/ 	.word	0x00000082


	//----- nvinfo : EIATTR_SW2861232_WAR
	.align		4
.L_872:
        /*0008*/ 	.byte	0x01, 0x35
	.zero		2


	//----- nvinfo : EIATTR_PARAM_CBANK
	.align		4
        /*000c*/ 	.byte	0x04, 0x0a
        /*000e*/ 	.short	(.L_874 - .L_873)
	.align		4
.L_873:
        /*0010*/ 	.word	index@(.nv.constant0._ZN7cutlass13device_kernelIN5flash19enable_sm80_to_sm89INS1_16FlashAttnFwdSm80INS1_25CollectiveMainloopFwdSm80ILi8ELi1ELb1EN4cute5tupleIJNS5_1CILi128EEENS7_ILi48EEENS7_ILi256EEEEEELi256ENS_6half_tEfNS_4arch4Sm80ELb0ELb1ELb0ELb1ELb1ELb0ELb1ELb1EEENS1_21CollectiveEpilogueFwdINS6_IJS8_SA_S9_EEENS6_IJNS7_ILi1EEESI_SI_EEESC_SE_Li256ELb1ELb1ELb1ELb0EEENS1_36VarlenDynamicPersistentTileSchedulerILi128ELi48ELi256ELi256ELb1ELb1ELb0ELb1ELb0ELb1EEEEEEEEEvNT_6ParamsE)
        /*0014*/ 	.short	0x0160
        /*0016*/ 	.short	0x0438


	//----- nvinfo : EIATTR_CBANK_PARAM_SIZE
	.align		4
.L_874:
        /*0018*/ 	.byte	0x03, 0x19
        /*001a*/ 	.short	0x0438


	//----- nvinfo : EIATTR_KPARAM_INFO
	.align		4
        /*001c*/ 	.byte	0x04, 0x17
        /*001e*/ 	.short	(.L_876 - .L_875)
.L_875:
        /*0020*/ 	.word	0x00000000
        /*0024*/ 	.short	0x0000
        /*0026*/ 	.short	0x0000
        /*0028*/ 	.byte	0x00, 0xf0, 0xe1, 0x10


	//----- nvinfo : EIATTR_MAXREG_COUNT
	.align		4
.L_876:
        /*002c*/ 	.byte	0x03, 0x1b
        /*002e*/ 	.short	0x00ff


	//----- nvinfo : EIATTR_NUM_BARRIERS
	.align		4
        /*0030*/ 	.byte	0x02, 0x4c
        /*0032*/ 	.byte	0x06
	.zero		1


	//----- nvinfo : EIATTR_ANNOTATIONS
	.align		4
        /*0034*/ 	.byte	0x04, 0x55
        /*0036*/ 	.short	(.L_878 - .L_877)


	//   ....[0]....
.L_877:
        /* <DEDUP_REMOVED lines=470> */


	//----- nvinfo : EIATTR_MERCURY_ISA_VERSION
	.align		4
.L_878:
        /*1d88*/ 	.byte	0x03, 0x5f
        /*1d8a*/ 	.short	0x0000


	//----- nvinfo : EIATTR_INT_WARP_WIDE_INSTR_OFFSETS
	.align		4
        /*1d8c*/ 	.byte	0x04, 0x31
        /*1d8e*/ 	.short	(.L_880 - .L_879)


	//   ....[0]....
.L_879:
        /*1d90*/ 	.word	0x00013730


	//   ....[1]....
        /*1d94*/ 	.word	0x000137b0


	//----- nvinfo : EIATTR_COOP_GROUP_MASK_REGIDS
	.align		4
.L_880:
        /*1d98*/ 	.byte	0x04, 0x29
        /*1d9a*/ 	.short	(.L_882 - .L_881)


	//   ....[0]....
.L_881:
        /*1d9c*/ 	.word	0xffffffff


	//   ....[1]....
        /*1da0*/ 	.word	0xffffffff


	//   ....[2]....
        /*1da4*/ 	.word	0xffffffff


	//   ....[3]....
        /*1da8*/ 	.word	0xffffffff


	//   ....[4]....
        /*1dac*/ 	.word	0xffffffff


	//   ....[5]....
        /*1db0*/ 	.word	0xffffffff


	//   ....[6]....
        /*1db4*/ 	.word	0xffffffff


	//   ....[7]....
        /*1db8*/ 	.word	0xffffffff


	//   ....[8]....
        /*1dbc*/ 	.word	0xffffffff


	//   ....[9]....
        /*1dc0*/ 	.word	0xffffffff


	//   ....[10]....
        /*1dc4*/ 	.word	0xffffffff


	//   ....[11]....
        /*1dc8*/ 	.word	0xffffffff


	//   ....[12]....
        /*1dcc*/ 	.word	0xffffffff


	//   ....[13]....
        /*1dd0*/ 	.word	0xffffffff


	//   ....[14]....
        /*1dd4*/ 	.word	0xffffffff


	//   ....[15]....
        /*1dd8*/ 	.word	0xffffffff


	//   ....[16]....
        /*1ddc*/ 	.word	0xffffffff


	//   ....[17]....
        /*1de0*/ 	.word	0xffffffff


	//   ....[18]....
        /*1de4*/ 	.word	0xffffffff


	//   ....[19]....
        /*1de8*/ 	.word	0xffffffff


	//   ....[20]....
        /*1dec*/ 	.word	0xffffffff


	//   ....[21]....
        /*1df0*/ 	.word	0xffffffff


	//   ....[22]....
        /*1df4*/ 	.word	0xffffffff


	//   ....[23]....
        /*1df8*/ 	.word	0xffffffff


	//   ....[24]....
        /*1dfc*/ 	.word	0xffffffff


	//   ....[25]....
        /*1e00*/ 	.word	0xffffffff


	//   ....[26]....
        /*1e04*/ 	.word	0xffffffff


	//   ....[27]....
        /*1e08*/ 	.word	0xffffffff


	//   ....[28]....
        /*1e0c*/ 	.word	0xffffffff


	//   ....[29]....
        /*1e10*/ 	.word	0xffffffff


	//   ....[30]....
        /*1e14*/ 	.word	0xffffffff


	//   ....[31]....
        /*1e18*/ 	.word	0xffffffff


	//   ....[32]....
        /*1e1c*/ 	.word	0xffffffff


	//   ....[33]....
        /*1e20*/ 	.word	0xffffffff


	//   ....[34]....
        /*1e24*/ 	.word	0xffffffff


	//   ....[35]....
        /*1e28*/ 	.word	0xffffffff


	//   ....[36]....
        /*1e2c*/ 	.word	0xffffffff


	//   ....[37]....
        /*1e30*/ 	.word	0xffffffff


	//   ....[38]....
        /*1e34*/ 	.word	0xffffffff


	//   ....[39]....
        /*1e38*/ 	.word	0xffffffff


	//   ....[40]....
        /*1e3c*/ 	.word	0xffffffff


	//   ....[41]....
        /*1e40*/ 	.word	0xffffffff


	//   ....[42]....
        /*1e44*/ 	.word	0xffffffff


	//   ....[43]....
        /*1e48*/ 	.word	0xffffffff


	//   ....[44]....
        /*1e4c*/ 	.word	0xffffffff


	//   ....[45]....
        /*1e50*/ 	.word	0xffffffff


	//   ....[46]....
        /*1e54*/ 	.word	0xffffffff


	//   ....[47]....
        /*1e58*/ 	.word	0xffffffff


	//   ....[48]....
        /*1e5c*/ 	.word	0xffffffff


	//   ....[49]....
        /*1e60*/ 	.word	0xffffffff


	//   ....[50]....
        /*1e64*/ 	.word	0xffffffff


	//   ....[51]....
        /*1e68*/ 	.word	0xffffffff


	//   ....[52]....
        /*1e6c*/ 	.word	0xffffffff


	//   ....[53]....
        /*1e70*/ 	.word	0xffffffff


	//   ....[54]....
        /*1e74*/ 	.word	0xffffffff


	//   ....[55]....
        /*1e78*/ 	.word	0xffffffff


	//   ....[56]....
        /*1e7c*/ 	.word	0xffffffff


	//   ....[57]....
        /*1e80*/ 	.word	0xffffffff


	//   ....[58]....
        /*1e84*/ 	.word	0xffffffff


	//   ....[59]....
        /*1e88*/ 	.word	0xffffffff


	//   ....[60]....
        /*1e8c*/ 	.word	0xffffffff


	//   ....[61]....
        /*1e90*/ 	.word	0xffffffff


	//   ....[62]....
        /*1e94*/ 	.word	0xffffffff


	//   ....[63]....
        /*1e98*/ 	.word	0xffffffff


	//   ....[64]....
        /*1e9c*/ 	.word	0xffffffff


	//   ....[65]....
        /*1ea0*/ 	.word	0xffffffff


	//   ....[66]....
        /*1ea4*/ 	.word	0xffffffff


	//   ....[67]....
        /*1ea8*/ 	.word	0xffffffff


	//   ....[68]....
        /*1eac*/ 	.word	0xffffffff


	//   ....[69]....
        /*1eb0*/ 	.word	0xffffffff


	//   ....[70]....
        /*1eb4*/ 	.word	0xffffffff


	//   ....[71]....
        /*1eb8*/ 	.word	0xffffffff


	//   ....[72]....
        /*1ebc*/ 	.word	0xffffffff


	//   ....[73]....
        /*1ec0*/ 	.word	0xffffffff


	//   ....[74]....
        /*1ec4*/ 	.word	0xffffffff


	//   ....[75]....
        /*1ec8*/ 	.word	0xffffffff


	//   ....[76]....
        /*1ecc*/ 	.word	0xffffffff


	//   ....[77]....
        /*1ed0*/ 	.word	0xffffffff


	//   ....[78]....
        /*1ed4*/ 	.word	0xffffffff


	//   ....[79]....
        /*1ed8*/ 	.word	0xffffffff


	//   ....[80]....
        /*1edc*/ 	.word	0xffffffff


	//   ....[81]....
        /*1ee0*/ 	.word	0xffffffff


	//   ....[82]....
        /*1ee4*/ 	.word	0xffffffff


	//   ....[83]....
        /*1ee8*/ 	.word	0xffffffff


	//   ....[84]....
        /*1eec*/ 	.word	0xffffffff


	//   ....[85]....
        /*1ef0*/ 	.word	0xffffffff


	//   ....[86]....
        /*1ef4*/ 	.word	0xffffffff


	//   ....[87]....
        /*1ef8*/ 	.word	0xffffffff


	//   ....[88]....
        /*1efc*/ 	.word	0xffffffff


	//   ....[89]....
        /*1f00*/ 	.word	0xffffffff


	//   ....[90]....
        /*1f04*/ 	.word	0xffffffff


	//   ....[91]....
        /*1f08*/ 	.word	0xffffffff


	//   ....[92]....
        /*1f0c*/ 	.word	0xffffffff


	//   ....[93]....
        /*1f10*/ 	.word	0xffffffff


	//   ....[94]....
        /*1f14*/ 	.word	0xffffffff


	//   ....[95]....
        /*1f18*/ 	.word	0xffffffff


	//   ....[96]....
        /*1f1c*/ 	.word	0xffffffff


	//   ....[97]....
        /*1f20*/ 	.word	0xffffffff


	//   ....[98]....
        /*1f24*/ 	.word	0xffffffff


	//   ....[99]....
        /*1f28*/ 	.word	0xffffffff


	//   ....[100]....
        /*1f2c*/ 	.word	0xffffffff


	//   ....[101]....
        /*1f30*/ 	.word	0xffffffff


	//   ....[102]....
        /*1f34*/ 	.word	0xffffffff


	//   ....[103]....
        /*1f38*/ 	.word	0xffffffff


	//   ....[104]....
        /*1f3c*/ 	.word	0xffffffff


	//   ....[105]....
        /*1f40*/ 	.word	0xffffffff


	//   ....[106]....
        /*1f44*/ 	.word	0xffffffff


	//   ....[107]....
        /*1f48*/ 	.word	0xffffffff


	//   ....[108]....
        /*1f4c*/ 	.word	0xffffffff


	//   ....[109]....
        /*1f50*/ 	.word	0xffffffff


	//   ....[110]....
        /*1f54*/ 	.word	0xffffffff


	//   ....[111]....
        /*1f58*/ 	.word	0xffffffff


	//   ....[112]....
        /*1f5c*/ 	.word	0xffffffff


	//   ....[113]....
        /*1f60*/ 	.word	0xffffffff


	//   ....[114]....
        /*1f64*/ 	.word	0xffffffff


	//   ....[115]....
        /*1f68*/ 	.word	0xffffffff


	//   ....[116]....
        /*1f6c*/ 	.word	0xffffffff


	//   ....[117]....
        /*1f70*/ 	.word	0xffffffff


	//   ....[118]....
        /*1f74*/ 	.word	0xffffffff


	//   ....[119]....
        /*1f78*/ 	.word	0xffffffff


	//   ....[120]....
        /*1f7c*/ 	.word	0xffffffff


	//   ....[121]....
        /*1f80*/ 	.word	0xffffffff


	//   ....[122]....
        /*1f84*/ 	.word	0xffffffff


	//   ....[123]....
        /*1f88*/ 	.word	0xffffffff


	//   ....[124]....
        /*1f8c*/ 	.word	0xffffffff


	//   ....[125]....
        /*1f90*/ 	.word	0xffffffff


	//   ....[126]....
        /*1f94*/ 	.word	0xffffffff


	//   ....[127]....
        /*1f98*/ 	.word	0xffffffff


	//   ....[128]....
        /*1f9c*/ 	.word	0xffffffff


	//   ....[129]....
        /*1fa0*/ 	.word	0xffffffff


	//   ....[130]....
        /*1fa4*/ 	.word	0xffffffff


	//   ....[131]....
        /*1fa8*/ 	.word	0xffffffff


	//   ....[132]....
        /*1fac*/ 	.word	0xffffffff


	//   ....[133]....
        /*1fb0*/ 	.word	0xffffffff


	//   ....[134]....
        /*1fb4*/ 	.word	0xffffffff


	//   ....[135]....
        /*1fb8*/ 	.word	0xffffffff


	//   ....[136]....
        /*1fbc*/ 	.word	0xffffffff


	//   ....[137]....
        /*1fc0*/ 	.word	0xffffffff


	//   ....[138]....
        /*1fc4*/ 	.word	0xffffffff


	//   ....[139]....
        /*1fc8*/ 	.word	0xffffffff


	//   ....[140]....
        /*1fcc*/ 	.word	0xffffffff


	//   ....[141]....
        /*1fd0*/ 	.word	0xffffffff


	//   ....[142]....
        /*1fd4*/ 	.word	0xffffffff


	//   ....[143]....
        /*1fd8*/ 	.word	0xffffffff


	//   ....[144]....
        /*1fdc*/ 	.word	0xffffffff


	//   ....[145]....
        /*1fe0*/ 	.word	0xffffffff


	//   ....[146]....
        /*1fe4*/ 	.word	0xffffffff


	//   ....[147]....
        /*1fe8*/ 	.word	0xffffffff


	//   ....[148]....
        /*1fec*/ 	.word	0xffffffff


	//   ....[149]....
        /*1ff0*/ 	.word	0xffffffff


	//   ....[150]....
        /*1ff4*/ 	.word	0xffffffff


	//   ....[151]....
        /*1ff8*/ 	.word	0xffffffff


	//   ....[152]....
        /*1ffc*/ 	.word	0xffffffff


	//   ....[153]....
        /*2000*/ 	.word	0xffffffff


	//   ....[154]....
        /*2004*/ 	.word	0xffffffff


	//   ....[155]....
        /*2008*/ 	.word	0xffffffff


	//   ....[156]....
        /*200c*/ 	.word	0xffffffff


	//   ....[157]....
        /*2010*/ 	.word	0xffffffff


	//   ....[158]....
        /*2014*/ 	.word	0xffffffff


	//   ....[159]....
        /*2018*/ 	.word	0xffffffff


	//   ....[160]....
        /*201c*/ 	.word	0xffffffff


	//   ....[161]....
        /*2020*/ 	.word	0xffffffff


	//   ....[162]....
        /*2024*/ 	.word	0xffffffff


	//   ....[163]....
        /*2028*/ 	.word	0xffffffff


	//   ....[164]....
        /*202c*/ 	.word	0xffffffff


	//   ....[165]....
        /*2030*/ 	.word	0xffffffff


	//   ....[166]....
        /*2034*/ 	.word	0xffffffff


	//   ....[167]....
        /*2038*/ 	.word	0xffffffff


	//   ....[168]....
        /*203c*/ 	.word	0xffffffff


	//   ....[169]....
        /*2040*/ 	.word	0xffffffff


	//   ....[170]....
        /*2044*/ 	.word	0xffffffff


	//   ....[171]....
        /*2048*/ 	.word	0xffffffff


	//   ....[172]....
        /*204c*/ 	.word	0xffffffff


	//   ....[173]....
        /*2050*/ 	.word	0xffffffff


	//   ....[174]....
        /*2054*/ 	.word	0xffffffff


	//   ....[175]....
        /*2058*/ 	.word	0xffffffff


	//   ....[176]....
        /*205c*/ 	.word	0xffffffff


	//   ....[177]....
        /*2060*/ 	.word	0xffffffff


	//   ....[178]....
        /*2064*/ 	.word	0xffffffff


	//   ....[179]....
        /*2068*/ 	.word	0xffffffff


	//   ....[180]....
        /*206c*/ 	.word	0xffffffff


	//   ....[181]....
        /*2070*/ 	.word	0xffffffff


	//   ....[182]....
        /*2074*/ 	.word	0xffffffff


	//   ....[183]....
        /*2078*/ 	.word	0xffffffff


	//   ....[184]....
        /*207c*/ 	.word	0xffffffff


	//   ....[185]....
        /*2080*/ 	.word	0xffffffff


	//   ....[186]....
        /*2084*/ 	.word	0xffffffff


	//   ....[187]....
        /*2088*/ 	.word	0xffffffff


	//   ....[188]....
        /*208c*/ 	.word	0xffffffff


	//   ....[189]....
        /*2090*/ 	.word	0xffffffff


	//   ....[190]....
        /*2094*/ 	.word	0xffffffff


	//   ....[191]....
        /*2098*/ 	.word	0xffffffff


	//   ....[192]....
        /*209c*/ 	.word	0xffffffff


	//   ....[193]....
        /*20a0*/ 	.word	0xffffffff


	//   ....[194]....
        /*20a4*/ 	.word	0xffffffff


	//   ....[195]....
        /*20a8*/ 	.word	0xffffffff


	//   ....[196]....
        /*20ac*/ 	.word	0xffffffff


	//   ....[197]....
        /*20b0*/ 	.word	0xffffffff


	//   ....[198]....
        /*20b4*/ 	.word	0xffffffff


	//   ....[199]....
        /*20b8*/ 	.word	0xffffffff


	//   ....[200]....
        /*20bc*/ 	.word	0xffffffff


	//   ....[201]....
        /*20c0*/ 	.word	0xffffffff


	//   ....[202]....
        /*20c4*/ 	.word	0xffffffff


	//   ....[203]....
        /*20c8*/ 	.word	0xffffffff


	//   ....[204]....
        /*20cc*/ 	.word	0xffffffff


	//   ....[205]....
        /*20d0*/ 	.word	0xffffffff


	//   ....[206]....
        /*20d4*/ 	.word	0xffffffff


	//   ....[207]....
        /*20d8*/ 	.word	0xffffffff


	//   ....[208]....
        /*20dc*/ 	.word	0xffffffff


	//   ....[209]....
        /*20e0*/ 	.word	0xffffffff


	//   ....[210]....
        /*20e4*/ 	.word	0xffffffff


	//   ....[211]....
        /*20e8*/ 	.word	0xffffffff


	//   ....[212]....
        /*20ec*/ 	.word	0xffffffff


	//   ....[213]....
        /*20f0*/ 	.word	0xffffffff


	//   ....[214]....
        /*20f4*/ 	.word	0xffffffff


	//   ....[215]....
        /*20f8*/ 	.word	0xffffffff


	//   ....[216]....
        /*20fc*/ 	.word	0xffffffff


	//   ....[217]....
        /*2100*/ 	.word	0xffffffff


	//   ....[218]....
        /*2104*/ 	.word	0xffffffff


	//   ....[219]....
        /*2108*/ 	.word	0xffffffff


	//   ....[220]....
        /*210c*/ 	.word	0xffffffff


	//   ....[221]....
        /*2110*/ 	.word	0xffffffff


	//   ....[222]....
        /*2114*/ 	.word	0xffffffff


	//   ....[223]....
        /*2118*/ 	.word	0xffffffff


	//   ....[224]....
        /*211c*/ 	.word	0xffffffff


	//   ....[225]....
        /*2120*/ 	.word	0xffffffff


	//   ....[226]....
        /*2124*/ 	.word	0xffffffff


	//   ....[227]....
        /*2128*/ 	.word	0xffffffff


	//   ....[228]....
        /*212c*/ 	.word	0xffffffff


	//   ....[229]....
        /*2130*/ 	.word	0xffffffff


	//   ....[230]....
        /*2134*/ 	.word	0xffffffff


	//   ....[231]....
        /*2138*/ 	.word	0xffffffff


	//----- nvinfo : EIATTR_COOP_GROUP_INSTR_OFFSETS
	.align		4
.L_882:
        /*213c*/ 	.byte	0x04, 0x28
        /*213e*/ 	.short	(.L_884 - .L_883)


	//   ....[0]....
.L_883:
        /*2140*/ 	.word	0x00000050


	//   ....[1]....
        /*2144*/ 	.word	0x00000200


	//   ....[2]....
        /*2148*/ 	.word	0x00000230


	//   ....[3]....
        /*214c*/ 	.word	0x00000260


	//   ....[4]....
        /*2150*/ 	.word	0x00000290


	//   ....[5]....
        /*2154*/ 	.word	0x000002c0


	//   ....[6]....
        /*2158*/ 	.word	0x000002f0


	//   ....[7]....
        /*215c*/ 	.word	0x00000450


	//   ....[8]....
        /*2160*/ 	.word	0x00000490


	//   ....[9]....
        /*2164*/ 	.word	0x000004c0


	//   ....[10]....
        /*2168*/ 	.word	0x000004f0


	//   ....[11]....
        /*216c*/ 	.word	0x00000520


	//   ....[12]....
        /*2170*/ 	.word	0x00000550


	//   ....[13]....
        /*2174*/ 	.word	0x000005e0


	//   ....[14]....
        /*2178*/ 	.word	0x00000630


	//   ....[15]....
        /*217c*/ 	.word	0x00000650


	//   ....[16]....
        /*2180*/ 	.word	0x000006b0


	//   ....[17]....
        /*2184*/ 	.word	0x00003560


	//   ....[18]....
        /*2188*/ 	.word	0x00003590


	//   ....[19]....
        /*218c*/ 	.word	0x000035c0


	//   ....[20]....
        /*2190*/ 	.word	0x000035e0


	//   ....[21]....
        /*2194*/ 	.word	0x000037c0


	//   ....[22]....
        /*2198*/ 	.word	0x000037e0


	//   ....[23]....
        /*219c*/ 	.word	0x00003820


	//   ....[24]....
        /*21a0*/ 	.word	0x00003850


	//   ....[25]....
        /*21a4*/ 	.word	0x00003aa0


	//   ....[26]....
        /*21a8*/ 	.word	0x00003ad0


	//   ....[27]....
        /*21ac*/ 	.word	0x00003cd0


	//   ....[28]....
        /*21b0*/ 	.word	0x00003d20


	//   ....[29]....
        /*21b4*/ 	.word	0x00004000


	//   ....[30]....
        /*21b8*/ 	.word	0x00004010


	//   ....[31]....
        /*21bc*/ 	.word	0x00004510


	//   ....[32]....
        /*21c0*/ 	.word	0x00004520


	//   ....[33]....
        /*21c4*/ 	.word	0x00005490


	//   ....[34]....
        /*21c8*/ 	.word	0x000054b0


	//   ....[35]....
        /*21cc*/ 	.word	0x00005710


	//   ....[36]....
        /*21d0*/ 	.word	0x00005720


	//   ....[37]....
        /*21d4*/ 	.word	0x00005a90


	//   ....[38]....
        /*21d8*/ 	.word	0x00006050


	//   ....[39]....
        /*21dc*/ 	.word	0x00006640


	//   ....[40]....
        /*21e0*/ 	.word	0x00006670


	//   ....[41]....
        /*21e4*/ 	.word	0x00006690


	//   ....[42]....
        /*21e8*/ 	.word	0x000066a0


	//   ....[43]....
        /*21ec*/ 	.word	0x00007e50


	//   ....[44]....
        /*21f0*/ 	.word	0x00007e70


	//   ....[45]....
        /*21f4*/ 	.word	0x000080c0


	//   ....[46]....
        /*21f8*/ 	.word	0x000080d0


	//   ....[47]....
        /*21fc*/ 	.word	0x00008eb0


	//   ....[48]....
        /*2200*/ 	.word	0x00008ed0


	//   ....[49]....
        /*2204*/ 	.word	0x00009140


	//   ....[50]....
        /*2208*/ 	.word	0x00009150


	//   ....[51]....
        /*220c*/ 	.word	0x000094d0


	//   ....[52]....
        /*2210*/ 	.word	0x00009af0


	//   ....[53]....
        /*2214*/ 	.word	0x0000a150


	//   ....[54]....
        /*2218*/ 	.word	0x0000a180


	//   ....[55]....
        /*221c*/ 	.word	0x0000a1a0


	//   ....[56]....
        /*2220*/ 	.word	0x0000a1c0


	//   ....[57]....
        /*2224*/ 	.word	0x0000bfc0


	//   ....[58]....
        /*2228*/ 	.word	0x0000bfe0


	//   ....[59]....
        /*222c*/ 	.word	0x0000c230


	//   ....[60]....
        /*2230*/ 	.word	0x0000c240


	//   ....[61]....
        /*2234*/ 	.word	0x0000d020


	//   ....[62]....
        /*2238*/ 	.word	0x0000d040


	//   ....[63]....
        /*223c*/ 	.word	0x0000d2b0


	//   ....[64]....
        /*2240*/ 	.word	0x0000d2c0


	//   ....[65]....
        /*2244*/ 	.word	0x0000d6c0


	//   ....[66]....
        /*2248*/ 	.word	0x0000d6f0


	//   ....[67]....
        /*224c*/ 	.word	0x0000d710


	//   ....[68]....
        /*2250*/ 	.word	0x0000d730


	//   ....[69]....
        /*2254*/ 	.word	0x0000f1f0


	//   ....[70]....
        /*2258*/ 	.word	0x0000f2e0


	//   ....[71]....
        /*225c*/ 	.word	0x0000f450


	//   ....[72]....
        /*2260*/ 	.word	0x0000f460


	//   ....[73]....
        /*2264*/ 	.word	0x00010240


	//   ....[74]....
        /*2268*/ 	.word	0x00010260


	//   ....[75]....
        /*226c*/ 	.word	0x00010410


	//   ....[76]....
        /*2270*/ 	.word	0x00010420


	//   ....[77]....
        /*2274*/ 	.word	0x000106e0


	//   ....[78]....
        /*2278*/ 	.word	0x00010d00


	//   ....[79]....
        /*227c*/ 	.word	0x00011360


	//   ....[80]....
        /*2280*/ 	.word	0x00011390


	//   ....[81]....
        /*2284*/ 	.word	0x000113b0


	//   ....[82]....
        /*2288*/ 	.word	0x000113d0


	//   ....[83]....
        /*228c*/ 	.word	0x00012cf0


	//   ....[84]....
        /*2290*/ 	.word	0x00012d40


	//   ....[85]....
        /*2294*/ 	.word	0x00012d60


	//   ....[86]....
        /*2298*/ 	.word	0x00012d70


	//   ....[87]....
        /*229c*/ 	.word	0x000145f0


	//   ....[88]....
        /*22a0*/ 	.word	0x00014610


	//   ....[89]....
        /*22a4*/ 	.word	0x00014630


	//   ....[90]....
        /*22a8*/ 	.word	0x00014650


	//   ....[91]....
        /*22ac*/ 	.word	0x00014a10


	//   ....[92]....
        /*22b0*/ 	.word	0x00014a30


	//   ....[93]....
        /*22b4*/ 	.word	0x00014c70


	//   ....[94]....
        /*22b8*/ 	.word	0x00014c80


	//   ....[95]....
        /*22bc*/ 	.word	0x00014e70


	//   ....[96]....
        /*22c0*/ 	.word	0x00014e90


	//   ....[97]....
        /*22c4*/ 	.word	0x00015080


	//   ....[98]....
        /*22c8*/ 	.word	0x00015090


	//   ....[99]....
        /*22cc*/ 	.word	0x00015470


	//   ....[100]....
        /*22d0*/ 	.word	0x00015490


	//   ....[101]....
        /*22d4*/ 	.word	0x000160e0


	//   ....[102]....
        /*22d8*/ 	.word	0x000160f0


	//   ....[103]....
        /*22dc*/ 	.word	0x00017570


	//   ....[104]....
        /*22e0*/ 	.word	0x00017590


	//   ....[105]....
        /*22e4*/ 	.word	0x000177e0


	//   ....[106]....
        /*22e8*/ 	.word	0x000177f0


	//   ....[107]....
        /*22ec*/ 	.word	0x000179e0


	//   ....[108]....
        /*22f0*/ 	.word	0x00017a00


	//   ....[109]....
        /*22f4*/ 	.word	0x00017bf0


	//   ....[110]....
        /*22f8*/ 	.word	0x00017c00


	//   ....[111]....
        /*22fc*/ 	.word	0x00017eb0


	//   ....[112]....
        /*2300*/ 	.word	0x00017ed0


	//   ....[113]....
        /*2304*/ 	.word	0x00018000


	//   ....[114]....
        /*2308*/ 	.word	0x00018040


	//   ....[115]....
        /*230c*/ 	.word	0x00018070


	//   ....[116]....
        /*2310*/ 	.word	0x000180a0


	//   ....[117]....
        /*2314*/ 	.word	0x000180d0


	//   ....[118]....
        /*2318*/ 	.word	0x00018100


	//   ....[119]....
        /*231c*/ 	.word	0x00018260


	//   ....[120]....
        /*2320*/ 	.word	0x000182a0


	//   ....[121]....
        /*2324*/ 	.word	0x000182d0


	//   ....[122]....
        /*2328*/ 	.word	0x00018300


	//   ....[123]....
        /*232c*/ 	.word	0x00018330


	//   ....[124]....
        /*2330*/ 	.word	0x00018360


	//   ....[125]....
        /*2334*/ 	.word	0x000183f0


	//   ....[126]....
        /*2338*/ 	.word	0x00018450


	//   ....[127]....
        /*233c*/ 	.word	0x00018460


	//   ....[128]....
        /*2340*/ 	.word	0x000184c0


	//   ....[129]....
        /*2344*/ 	.word	0x00018f30


	//   ....[130]....
        /*2348*/ 	.word	0x00018f90


	//   ....[131]....
        /*234c*/ 	.word	0x00018fe0


	//   ....[132]....
        /*2350*/ 	.word	0x00019030


	//   ....[133]....
        /*2354*/ 	.word	0x00019080


	//   ....[134]....
        /*2358*/ 	.word	0x00019110


	//   ....[135]....
        /*235c*/ 	.word	0x00019160


	//   ....[136]....
        /*2360*/ 	.word	0x000191f0


	//   ....[137]....
        /*2364*/ 	.word	0x00019280


	//   ....[138]....
        /*2368*/ 	.word	0x00019310


	//   ....[139]....
        /*236c*/ 	.word	0x000193a0


	//   ....[140]....
        /*2370*/ 	.word	0x00019420


	//   ....[141]....
        /*2374*/ 	.word	0x000194b0


	//   ....[142]....
        /*2378*/ 	.word	0x00019540


	//   ....[143]....
        /*237c*/ 	.word	0x000195d0


	//   ....[144]....
        /*2380*/ 	.word	0x00019650


	//   ....[145]....
        /*2384*/ 	.word	0x000196e0


	//   ....[146]....
        /*2388*/ 	.word	0x00019770


	//   ....[147]....
        /*238c*/ 	.word	0x000197d0


	//   ....[148]....
        /*2390*/ 	.word	0x00019820


	//   ....[149]....
        /*2394*/ 	.word	0x00019870


	//   ....[150]....
        /*2398*/ 	.word	0x000198c0


	//   ....[151]....
        /*239c*/ 	.word	0x00019950


	//   ....[152]....
        /*23a0*/ 	.word	0x000199e0


	//   ....[153]....
        /*23a4*/ 	.word	0x00019a70


	//   ....[154]....
        /*23a8*/ 	.word	0x00019af0


	//   ....[155]....
        /*23ac*/ 	.word	0x00019b80


	//   ....[156]....
        /*23b0*/ 	.word	0x00019c10


	//   ....[157]....
        /*23b4*/ 	.word	0x00019ca0


	//   ....[158]....
        /*23b8*/ 	.word	0x00019d20


	//   ....[159]....
        /*23bc*/ 	.word	0x00019db0


	//   ....[160]....
        /*23c0*/ 	.word	0x00019e40


	//   ....[161]....
        /*23c4*/ 	.word	0x00019e90


	//   ....[162]....
        /*23c8*/ 	.word	0x00019ed0


	//   ....[163]....
        /*23cc*/ 	.word	0x00019f20


	//   ....[164]....
        /*23d0*/ 	.word	0x00019f60


	//   ....[165]....
        /*23d4*/ 	.word	0x00019fe0


	//   ....[166]....
        /*23d8*/ 	.word	0x0001a070


	//   ....[167]....
        /*23dc*/ 	.word	0x0001a100


	//   ....[168]....
        /*23e0*/ 	.word	0x0001a180


	//   ....[169]....
        /*23e4*/ 	.word	0x0001a210


	//   ....[170]....
        /*23e8*/ 	.word	0x0001a2a0


	//   ....[171]....
        /*23ec*/ 	.word	0x0001a330


	//   ....[172]....
        /*23f0*/ 	.word	0x0001a3b0


	//   ....[173]....
        /*23f4*/ 	.word	0x0001a400


	//   ....[174]....
        /*23f8*/ 	.word	0x0001a440


	//   ....[175]....
        /*23fc*/ 	.word	0x0001a490


	//   ....[176]....
        /*2400*/ 	.word	0x0001a4d0


	//   ....[177]....
        /*2404*/ 	.word	0x0001a550


	//   ....[178]....
        /*2408*/ 	.word	0x0001a5e0


	//   ....[179]....
        /*240c*/ 	.word	0x0001a660


	//   ....[180]....
        /*2410*/ 	.word	0x0001a6f0


	//   ....[181]....
        /*2414*/ 	.word	0x0001a780


	//   ....[182]....
        /*2418*/ 	.word	0x0001a810


	//   ....[183]....
        /*241c*/ 	.word	0x0001a890


	//   ....[184]....
        /*2420*/ 	.word	0x0001a920


	//   ....[185]....
        /*2424*/ 	.word	0x0001a9b0


	//   ....[186]....
        /*2428*/ 	.word	0x0001aa00


	//   ....[187]....
        /*242c*/ 	.word	0x0001aa40


	//   ....[188]....
        /*2430*/ 	.word	0x0001aa90


	//   ....[189]....
        /*2434*/ 	.word	0x0001aae0


	//   ....[190]....
        /*2438*/ 	.word	0x0001ab30


	//   ....[191]....
        /*243c*/ 	.word	0x0001ab80


	//   ....[192]....
        /*2440*/ 	.word	0x0001abd0


	//   ....[193]....
        /*2444*/ 	.word	0x0001ac30


	//   ....[194]....
        /*2448*/ 	.word	0x0001acc0


	//   ....[195]....
        /*244c*/ 	.word	0x0001ad50


	//   ....[196]....
        /*2450*/ 	.word	0x0001ade0


	//   ....[197]....
        /*2454*/ 	.word	0x0001ae60


	//   ....[198]....
        /*2458*/ 	.word	0x0001aef0


	//   ....[199]....
        /*245c*/ 	.word	0x0001af80


	//   ....[200]....
        /*2460*/ 	.word	0x0001b010


	//   ....[201]....
        /*2464*/ 	.word	0x0001b090


	//   ....[202]....
        /*2468*/ 	.word	0x0001b120


	//   ....[203]....
        /*246c*/ 	.word	0x0001b1b0


	//   ....[204]....
        /*2470*/ 	.word	0x0001b240


	//   ....[205]....
        /*2474*/ 	.word	0x0001b2c0


	//   ....[206]....
        /*2478*/ 	.word	0x0001b350


	//   ....[207]....
        /*247c*/ 	.word	0x0001b3e0


	//   ....[208]....
        /*2480*/ 	.word	0x0001b470


	//   ....[209]....
        /*2484*/ 	.word	0x0001b4f0


	//   ....[210]....
        /*2488*/ 	.word	0x0001b580


	//   ....[211]....
        /*248c*/ 	.word	0x0001b610


	//   ....[212]....
        /*2490*/ 	.word	0x0001b6a0


	//   ....[213]....
        /*2494*/ 	.word	0x0001b720


	//   ....[214]....
        /*2498*/ 	.word	0x0001b7b0


	//   ....[215]....
        /*249c*/ 	.word	0x0001b840


	//   ....[216]....
        /*24a0*/ 	.word	0x0001b890


	//   ....[217]....
        /*24a4*/ 	.word	0x0001b8d0


	//   ....[218]....
        /*24a8*/ 	.word	0x0001b920


	//   ....[219]....
        /*24ac*/ 	.word	0x0001b970


	//   ....[220]....
        /*24b0*/ 	.word	0x0001b9c0


	//   ....[221]....
        /*24b4*/ 	.word	0x0001ba50


	//   ....[222]....
        /*24b8*/ 	.word	0x0001baa0


	//   ....[223]....
        /*24bc*/ 	.word	0x0001baf0


	//   ....[224]....
        /*24c0*/ 	.word	0x0001bb40


	//   ....[225]....
        /*24c4*/ 	.word	0x0001bb90


	//   ....[226]....
        /*24c8*/ 	.word	0x0001bbe0


	//   ....[227]....
        /*24cc*/ 	.word	0x0001bc70


	//   ....[228]....
        /*24d0*/ 	.word	0x0001bcc0


	//   ....[229]....
        /*24d4*/ 	.word	0x0001bd50


	//   ....[230]....
        /*24d8*/ 	.word	0x0001bdd0


	//   ....[231]....
        /*24dc*/ 	.word	0x0001be60


	//----- nvinfo : EIATTR_EXIT_INSTR_OFFSETS
	.align		4
.L_884:
        /*24e0*/ 	.byte	0x04, 0x1c
        /*24e2*/ 	.short	(.L_886 - .L_885)


	//   ....[0]....
.L_885:
        /*24e4*/ 	.word	0x000010d0


	//   ....[1]....
        /*24e8*/ 	.word	0x00018ef0


	//----- nvinfo : EIATTR_MAX_THREADS
	.align		4
.L_886:
        /*24ec*/ 	.byte	0x04, 0x05
        /*24ee*/ 	.short	(.L_888 - .L_887)
.L_887:
        /*24f0*/ 	.word	0x00000100
        /*24f4*/ 	.word	0x00000001
        /*24f8*/ 	.word	0x00000001


	//----- nvinfo : EIATTR_CRS_STACK_SIZE
	.align		4
.L_888:
        /*24fc*/ 	.byte	0x04, 0x1e
        /*24fe*/ 	.short	(.L_890 - .L_889)
.L_889:
        /*2500*/ 	.word	0x00000000
.L_890:


//--------------------- .nv.info._ZN7cutlass13device_kernelIN5flash19enable_sm80_to_sm89INS1_16FlashAttnFwdSm80INS1_25CollectiveMainloopFwdSm80ILi8ELi1ELb0EN4cute5tupleIJNS5_1CILi128EEENS7_ILi32EEENS7_ILi256EEEEEELi256ENS_6half_tEfNS_4arch4Sm80ELb0ELb1ELb0ELb1ELb1ELb1ELb1ELb1EEENS1_21CollectiveEpilogueFwdINS6_IJS8_SA_S9_EEENS6_IJNS7_ILi1EEESI_SI_EEESC_SE_Li256ELb1ELb1ELb1ELb0EEENS1_36VarlenDynamicPersistentTileSchedulerILi128ELi32ELi256ELi256ELb1ELb1ELb0ELb1ELb0ELb1EEEEEEEEEvNT_6ParamsE --------------------------
	.section	.nv.info._ZN7cutlass13device_kernelIN5flash19enable_sm80_to_sm89INS1_16FlashAttnFwdSm80INS1_25CollectiveMainloopFwdSm80ILi8ELi1ELb0EN4cute5tupleIJNS5_1CILi128EEENS7_ILi32EEENS7_ILi256EEEEEELi256ENS_6half_tEfNS_4arch4Sm80ELb0ELb1ELb0ELb1ELb1ELb1ELb1ELb1EEENS1_21CollectiveEpilogueFwdINS6_IJS8_SA_S9_EEENS6_IJNS7_ILi1EEESI_SI_EEESC_SE_Li256ELb1ELb1ELb1ELb0EEENS1_36VarlenDynamicPersistentTileSchedulerILi128ELi32ELi256ELi256ELb1ELb1ELb0ELb1ELb0ELb1EEEEEEEEEvNT_6ParamsE,"",@"SHT_CUDA_INFO"
	.sectionflags	@""
	.align	4


	//----- nvinfo : EIATTR_CUDA_API_VERSION
	.align		4
        /*0000*/ 	.byte	0x04, 0x37
        /*0002*/ 	.short	(.L_892 - .L_891)
.L_891:
        /*0004*/ 	.word	0x00000082


	//----- nvinfo : EIATTR_SW2861232_WAR
	.align		4
.L_892:
        /*0008*/ 	.byte	0x01, 0x35
	.zero		2


	//----- nvinfo : EIATTR_PARAM_CBANK
	.align		4
        /*000c*/ 	.byte	0x04, 0x0a
        /*000e*/ 	.short	(.L_894 - .L_893)
	.align		4
.L_893:
        /*0010*/ 	.word	index@(.nv.constant0._ZN7cutlass13device_kernelIN5flash19enable_sm80_to_sm89INS1_16FlashAttnFwdSm80INS1_25CollectiveMainloopFwdSm80ILi8ELi1ELb0EN4cute5tupleIJNS5_1CILi128EEENS7_ILi32EEENS7_ILi256EEEEEELi256ENS_6half_tEfNS_4arch4Sm80ELb0ELb1ELb0ELb1ELb1ELb1ELb1ELb1EEENS1_21CollectiveEpilogueFwdINS6_IJS8_SA_S9_EEENS6_IJNS7_ILi1EEESI_SI_EEESC_SE_Li256ELb1ELb1ELb1ELb0EEENS1_36VarlenDynamicPersistentTileSchedulerILi128ELi32ELi256ELi256ELb1ELb1ELb0ELb1ELb0ELb1EEEEEEEEEvNT_6ParamsE)
        /*0014*/ 	.short	0x0160
        /*0016*/ 	.short	0x0438


	//----- nvinfo : EIATTR_CBANK_PARAM_SIZE
	.align		4
.L_894:
        /*0018*/ 	.byte	0x03, 0x19
        /*001a*/ 	.short	0x0438


	//----- nvinfo : EIATTR_KPARAM_INFO
	.align		4
        /*001c*/ 	.byte	0x04, 0x17
        /*001e*/ 	.short	(.L_896 - .L_895)
.L_895:
        /*0020*/ 	.word	0x00000000
        /*0024*/ 	.short	0x0000
        /*0026*/ 	.short	0x0000
        /*0028*/ 	.byte	0x00, 0xf0, 0xe1, 0x10


	//----- nvinfo : EIATTR_MAXREG_COUNT
	.align		4
.L_896:
        /*002c*/ 	.byte	0x03, 0x1b
        /*002e*/ 	.short	0x00ff


	//----- nvinfo : EIATTR_NUM_BARRIERS
	.align		4
        /*0030*/ 	.byte	0x02, 0x4c
        /*0032*/ 	.byte	0x06
	.zero		1


	//----- nvinfo : EIATTR_ANNOTATIONS
	.align		4
        /*0034*/ 	.byte	0x04, 0x55
        /*0036*/ 	.short	(.L_898 - .L_897)


	//   ....[0]....
.L_897:
        /* <DEDUP_REMOVED lines=21> */


	//----- nvinfo : EIATTR_MERCURY_ISA_VERSION
	.align		4
.L_898:
        /*0170*/ 	.byte	0x03, 0x5f
        /*0172*/ 	.short	0x0000


	//----- nvinfo : EIATTR_INT_WARP_WIDE_INSTR_OFFSETS
	.align		4
        /*0174*/ 	.byte	0x04, 0x31
        /*0176*/ 	.short	(.L_900 - .L_899)


	//   ....[0]....
.L_899:
        /*0178*/ 	.word	0x0001afe0


	//   ....[1]....
        /*017c*/ 	.word	0x0001b050


	//----- nvinfo : EIATTR_COOP_GROUP_MASK_REGIDS
	.align		4
.L_900:
        /*0180*/ 	.byte	0x04, 0x29
        /*0182*/ 	.short	(.L_902 - .L_901)


	//   ....[0]....
.L_901:
        /*0184*/ 	.word	0xffffffff


	//   ....[1]....
        /*0188*/ 	.word	0xffffffff


	//   ....[2]....
        /*018c*/ 	.word	0xffffffff


	//   ....[3]....
        /*0190*/ 	.word	0xffffffff


	//   ....[4]....
        /*0194*/ 	.word	0xffffffff


	//   ....[5]....
        /*0198*/ 	.word	0xffffffff


	//   ....[6]....
        /*019c*/ 	.word	0xffffffff


	//   ....[7]....
        /*01a0*/ 	.word	0xffffffff


	//   ....[8]....
        /*01a4*/ 	.word	0xffffffff


	//   ....[9]....
        /*01a8*/ 	.word	0xffffffff


	//   ....[10]....
        /*01ac*/ 	.word	0xffffffff


	//   ....[11]....
        /*01b0*/ 	.word	0xffffffff


	//   ....[12]....
        /*01b4*/ 	.word	0xffffffff


	//   ....[13]....
        /*01b8*/ 	.word	0xffffffff


	//   ....[14]....
        /*01bc*/ 	.word	0xffffffff


	//   ....[15]....
        /*01c0*/ 	.word	0xffffffff


	//   ....[16]....
        /*01c4*/ 	.word	0xffffffff


	//   ....[17]....
        /*01c8*/ 	.word	0xffffffff


	//   ....[18]....
        /*01cc*/ 	.word	0xffffffff


	//   ....[19]....
        /*01d0*/ 	.word	0xffffffff


	//   ....[20]....
        /*01d4*/ 	.word	0xffffffff


	//   ....[21]....
        /*01d8*/ 	.word	0xffffffff


	//   ....[22]....
        /*01dc*/ 	.word	0xffffffff


	//   ....[23]....
        /*01e0*/ 	.word	0xffffffff


	//   ....[24]....
        /*01e4*/ 	.word	0xffffffff


	//   ....[25]....
        /*01e8*/ 	.word	0xffffffff


	//   ....[26]....
        /*01ec*/ 	.word	0xffffffff


	//   ....[27]....
        /*01f0*/ 	.word	0xffffffff


	//   ....[28]....
        /*01f4*/ 	.word	0xffffffff


	//   ....[29]....
        /*01f8*/ 	.word	0xffffffff


	//   ....[30]....
        /*01fc*/ 	.word	0xffffffff


	//   ....[31]....
        /*0200*/ 	.word	0xffffffff


	//   ....[32]....
        /*0204*/ 	.word	0xffffffff


	//   ....[33]....
        /*0208*/ 	.word	0xffffffff


	//   ....[34]....
        /*020c*/ 	.word	0xffffffff


	//   ....[35]....
        /*0210*/ 	.word	0xffffffff


	//   ....[36]....
        /*0214*/ 	.word	0xffffffff


	//   ....[37]....
        /*0218*/ 	.word	0xffffffff


	//   ....[38]....
        /*021c*/ 	.word	0xffffffff


	//   ....[39]....
        /*0220*/ 	.word	0xffffffff


	//   ....[40]....
        /*0224*/ 	.word	0xffffffff


	//   ....[41]....
        /*0228*/ 	.word	0xffffffff


	//   ....[42]....
        /*022c*/ 	.word	0xffffffff


	//   ....[43]....
        /*0230*/ 	.word	0xffffffff


	//   ....[44]....
        /*0234*/ 	.word	0xffffffff


	//   ....[45]....
        /*0238*/ 	.word	0xffffffff


	//   ....[46]....
        /*023c*/ 	.word	0xffffffff


	//   ....[47]....
        /*0240*/ 	.word	0xffffffff


	//   ....[48]....
        /*0244*/ 	.word	0xffffffff


	//   ....[49]....
        /*0248*/ 	.word	0xffffffff


	//   ....[50]....
        /*024c*/ 	.word	0xffffffff


	//   ....[51]....
        /*0250*/ 	.word	0xffffffff


	//   ....[52]....
        /*0254*/ 	.word	0xffffffff


	//   ....[53]....
        /*0258*/ 	.word	0xffffffff


	//   ....[54]....
        /*025c*/ 	.word	0xffffffff


	//   ....[55]....
        /*0260*/ 	.word	0xffffffff


	//   ....[56]....
        /*0264*/ 	.word	0xffffffff


	//   ....[57]....
        /*0268*/ 	.word	0xffffffff


	//   ....[58]....
        /*026c*/ 	.word	0xffffffff


	//   ....[59]....
        /*0270*/ 	.word	0xffffffff


	//   ....[60]....
        /*0274*/ 	.word	0xffffffff


	//   ....[61]....
        /*0278*/ 	.word	0xffffffff


	//   ....[62]....
        /*027c*/ 	.word	0xffffffff


	//   ....[63]....
        /*0280*/ 	.word	0xffffffff


	//   ....[64]....
        /*0284*/ 	.word	0xffffffff


	//   ....[65]....
        /*0288*/ 	.word	0xffffffff


	//   ....[66]....
        /*028c*/ 	.word	0xffffffff


	//   ....[67]....
        /*0290*/ 	.word	0xffffffff


	//   ....[68]....
        /*0294*/ 	.word	0xffffffff


	//   ....[69]....
        /*0298*/ 	.word	0xffffffff


	//   ....[70]....
        /*029c*/ 	.word	0xffffffff


	//   ....[71]....
        /*02a0*/ 	.word	0xffffffff


	//   ....[72]....
        /*02a4*/ 	.word	0xffffffff


	//   ....[73]....
        /*02a8*/ 	.word	0xffffffff


	//   ....[74]....
        /*02ac*/ 	.word	0xffffffff


	//   ....[75]....
        /*02b0*/ 	.word	0xffffffff


	//   ....[76]....
        /*02b4*/ 	.word	0xffffffff


	//   ....[77]....
        /*02b8*/ 	.word	0xffffffff


	//   ....[78]....
        /*02bc*/ 	.word	0xffffffff


	//   ....[79]....
        /*02c0*/ 	.word	0xffffffff


	//   ....[80]....
        /*02c4*/ 	.word	0xffffffff


	//   ....[81]....
        /*02c8*/ 	.word	0xffffffff


	//   ....[82]....
        /*02cc*/ 	.word	0xffffffff


	//   ....[83]....
        /*02d0*/ 	.word	0xffffffff


	//   ....[84]....
        /*02d4*/ 	.word	0xffffffff


	//   ....[85]....
        /*02d8*/ 	.word	0xffffffff


	//   ....[86]....
        /*02dc*/ 	.word	0xffffffff


	//   ....[87]....
        /*02e0*/ 	.word	0xffffffff


	//   ....[88]....
        /*02e4*/ 	.word	0xffffffff


	//   ....[89]....
        /*02e8*/ 	.word	0xffffffff


	//   ....[90]....
        /*02ec*/ 	.word	0xffffffff


	//   ....[91]....
        /*02f0*/ 	.word	0xffffffff


	//   ....[92]....
        /*02f4*/ 	.word	0xffffffff


	//   ....[93]....
        /*02f8*/ 	.word	0xffffffff


	//   ....[94]....
        /*02fc*/ 	.word	0xffffffff


	//   ....[95]....
        /*0300*/ 	.word	0xffffffff


	//   ....[96]....
        /*0304*/ 	.word	0xffffffff


	//   ....[97]....
        /*0308*/ 	.word	0xffffffff


	//   ....[98]....
        /*030c*/ 	.word	0xffffffff


	//   ....[99]....
        /*0310*/ 	.word	0xffffffff


	//   ....[100]....
        /*0314*/ 	.word	0xffffffff


	//   ....[101]....
        /*0318*/ 	.word	0xffffffff


	//   ....[102]....
        /*031c*/ 	.word	0xffffffff


	//   ....[103]....
        /*0320*/ 	.word	0xffffffff


	//   ....[104]....
        /*0324*/ 	.word	0xffffffff


	//   ....[105]....
        /*0328*/ 	.word	0xffffffff


	//   ....[106]....
        /*032c*/ 	.word	0xffffffff


	//   ....[107]....
        /*0330*/ 	.word	0xffffffff


	//   ....[108]....
        /*0334*/ 	.word	0xffffffff


	//   ....[109]....
        /*0338*/ 	.word	0xffffffff


	//   ....[110]....
        /*033c*/ 	.word	0xffffffff


	//   ....[111]....
        /*0340*/ 	.word	0xffffffff


	//   ....[112]....
        /*0344*/ 	.word	0xffffffff


	//   ....[113]....
        /*0348*/ 	.word	0xffffffff


	//   ....[114]....
        /*034c*/ 	.word	0xffffffff


	//   ....[115]....
        /*0350*/ 	.word	0xffffffff


	//   ....[116]....
        /*0354*/ 	.word	0xffffffff


	//   ....[117]....
        /*0358*/ 	.word	0xffffffff


	//   ....[118]....
        /*035c*/ 	.word	0xffffffff


	//   ....[119]....
        /*0360*/ 	.word	0xffffffff


	//   ....[120]....
        /*0364*/ 	.word	0xffffffff


	//   ....[121]....
        /*0368*/ 	.word	0xffffffff


	//   ....[122]....
        /*036c*/ 	.word	0xffffffff


	//   ....[123]....
        /*0370*/ 	.word	0xffffffff


	//   ....[124]....
        /*0374*/ 	.word	0xffffffff


	//   ....[125]....
        /*0378*/ 	.word	0xffffffff


	//   ....[126]....
        /*037c*/ 	.word	0xffffffff


	//   ....[127]....
        /*0380*/ 	.word	0xffffffff


	//   ....[128]....
        /*0384*/ 	.word	0xffffffff


	//   ....[129]....
        /*0388*/ 	.word	0xffffffff


	//   ....[130]....
        /*038c*/ 	.word	0xffffffff


	//   ....[131]....
        /*0390*/ 	.word	0xffffffff


	//   ....[132]....
        /*0394*/ 	.word	0xffffffff


	//   ....[133]....
        /*0398*/ 	.word	0xffffffff


	//   ....[134]....
        /*039c*/ 	.word	0xffffffff


	//   ....[135]....
        /*03a0*/ 	.word	0xffffffff


	//   ....[136]....
        /*03a4*/ 	.word	0xffffffff


	//   ....[137]....
        /*03a8*/ 	.word	0xffffffff


	//   ....[138]....
        /*03ac*/ 	.word	0xffffffff


	//   ....[139]....
        /*03b0*/ 	.word	0xffffffff


	//   ....[140]....
        /*03b4*/ 	.word	0xffffffff


	//   ....[141]....
        /*03b8*/ 	.word	0xffffffff


	//   ....[142]....
        /*03bc*/ 	.word	0xffffffff


	//   ....[143]....
        /*03c0*/ 	.word	0xffffffff


	//   ....[144]....
        /*03c4*/ 	.word	0xffffffff


	//   ....[145]....
        /*03c8*/ 	.word	0xffffffff


	//   ....[146]....
        /*03cc*/ 	.word	0xffffffff


	//   ....[147]....
        /*03d0*/ 	.word	0xffffffff


	//   ....[148]....
        /*03d4*/ 	.word	0xffffffff


	//   ....[149]....
        /*03d8*/ 	.word	0xffffffff


	//   ....[150]....
        /*03dc*/ 	.word	0xffffffff


	//   ....[151]....
        /*03e0*/ 	.word	0xffffffff


	//   ....[152]....
        /*03e4*/ 	.word	0xffffffff


	//   ....[153]....
        /*03e8*/ 	.word	0xffffffff


	//   ....[154]....
        /*03ec*/ 	.word	0xffffffff


	//   ....[155]....
        /*03f0*/ 	.word	0xffffffff


	//   ....[156]....
        /*03f4*/ 	.word	0xffffffff


	//   ....[157]....
        /*03f8*/ 	.word	0xffffffff


	//   ....[158]....
        /*03fc*/ 	.word	0xffffffff


	//   ....[159]....
        /*0400*/ 	.word	0xffffffff


	//   ....[160]....
        /*0404*/ 	.word	0xffffffff


	//   ....[161]....
        /*0408*/ 	.word	0xffffffff


	//   ....[162]....
        /*040c*/ 	.word	0xffffffff


	//   ....[163]....
        /*0410*/ 	.word	0xffffffff


	//   ....[164]....
        /*0414*/ 	.word	0xffffffff


	//   ....[165]....
        /*0418*/ 	.word	0xffffffff


	//   ....[166]....
        /*041c*/ 	.word	0xffffffff


	//   ....[167]....
        /*0420*/ 	.word	0xffffffff


	//   ....[168]....
        /*0424*/ 	.word	0xffffffff


	//   ....[169]....
        /*0428*/ 	.word	0xffffffff


	//   ....[170]....
        /*042c*/ 	.word	0xffffffff


	//   ....[171]....
        /*0430*/ 	.word	0xffffffff


	//   ....[172]....
        /*0434*/ 	.word	0xffffffff


	//   ....[173]....
        /*0438*/ 	.word	0xffffffff


	//   ....[174]....
        /*043c*/ 	.word	0xffffffff


	//   ....[175]....
        /*0440*/ 	.word	0xffffffff


	//   ....[176]....
        /*0444*/ 	.word	0xffffffff


	//   ....[177]....
        /*0448*/ 	.word	0xffffffff


	//   ....[178]....
        /*044c*/ 	.word	0xffffffff


	//   ....[179]....
        /*0450*/ 	.word	0xffffffff


	//   ....[180]....
        /*0454*/ 	.word	0xffffffff


	//   ....[181]....
        /*0458*/ 	.word	0xffffffff


	//   ....[182]....
        /*045c*/ 	.word	0xffffffff


	//   ....[183]....
        /*0460*/ 	.word	0xffffffff


	//   ....[184]....
        /*0464*/ 	.word	0xffffffff


	//   ....[185]....
        /*0468*/ 	.word	0xffffffff


	//   ....[186]....
        /*046c*/ 	.word	0xffffffff


	//   ....[187]....
        /*0470*/ 	.word	0xffffffff


	//   ....[188]....
        /*0474*/ 	.word	0xffffffff


	//   ....[189]....
        /*0478*/ 	.word	0xffffffff


	//   ....[190]....
        /*047c*/ 	.word	0xffffffff


	//   ....[191]....
        /*0480*/ 	.word	0xffffffff


	//   ....[192]....
        /*0484*/ 	.word	0xffffffff


	//   ....[193]....
        /*0488*/ 	.word	0xffffffff


	//   ....[194]....
        /*048c*/ 	.word	0xffffffff


	//   ....[195]....
        /*0490*/ 	.word	0xffffffff


	//   ....[196]....
        /*0494*/ 	.word	0xffffffff


	//   ....[197]....
        /*0498*/ 	.word	0xffffffff


	//   ....[198]....
        /*049c*/ 	.word	0xffffffff


	//   ....[199]....
        /*04a0*/ 	.word	0xffffffff


	//   ....[200]....
        /*04a4*/ 	.word	0xffffffff


	//   ....[201]....
        /*04a8*/ 	.word	0xffffffff


	//   ....[202]....
        /*04ac*/ 	.word	0xffffffff


	//   ....[203]....
        /*04b0*/ 	.word	0xffffffff


	//   ....[204]....
        /*04b4*/ 	.word	0xffffffff


	//   ....[205]....
        /*04b8*/ 	.word	0xffffffff


	//   ....[206]....
        /*04bc*/ 	.word	0xffffffff


	//   ....[207]....
        /*04c0*/ 	.word	0xffffffff


	//   ....[208]....
        /*04c4*/ 	.word	0xffffffff


	//   ....[209]....
        /*04c8*/ 	.word	0xffffffff


	//   ....[210]....
        /*04cc*/ 	.word	0xffffffff


	//   ....[211]....
        /*04d0*/ 	.word	0xffffffff


	//   ....[212]....
        /*04d4*/ 	.word	0xffffffff


	//   ....[213]....
        /*04d8*/ 	.word	0xffffffff


	//   ....[214]....
        /*04dc*/ 	.word	0xffffffff


	//   ....[215]....
        /*04e0*/ 	.word	0xffffffff


	//   ....[216]....
        /*04e4*/ 	.word	0xffffffff


	//   ....[217]....
        /*04e8*/ 	.word	0xffffffff


	//   ....[218]....
        /*04ec*/ 	.word	0xffffffff


	//   ....[219]....
        /*04f0*/ 	.word	0xffffffff


	//   ....[220]....
        /*04f4*/ 	.word	0xffffffff


	//   ....[221]....
        /*04f8*/ 	.word	0xffffffff


	//   ....[222]....
        /*04fc*/ 	.word	0xffffffff


	//   ....[223]....
        /*0500*/ 	.word	0xffffffff


	//   ....[224]....
        /*0504*/ 	.word	0xffffffff


	//   ....[225]....
        /*0508*/ 	.word	0xffffffff


	//   ....[226]....
        /*050c*/ 	.word	0xffffffff


	//   ....[227]....
        /*0510*/ 	.word	0xffffffff


	//   ....[228]....
        /*0514*/ 	.word	0xffffffff


	//   ....[229]....
        /*0518*/ 	.word	0xffffffff


	//   ....[230]....
        /*051c*/ 	.word	0xffffffff


	//   ....[231]....
        /*0520*/ 	.word	0xffffffff


	//   ....[232]....
        /*0524*/ 	.word	0xffffffff


	//   ....[233]....
        /*0528*/ 	.word	0xffffffff


	//   ....[234]....
        /*052c*/ 	.word	0xffffffff


	//   ....[235]....
        /*0530*/ 	.word	0xffffffff


	//   ....[236]....
        /*0534*/ 	.word	0xffffffff


	//   ....[237]....
        /*0538*/ 	.word	0xffffffff


	//   ....[238]....
        /*053c*/ 	.word	0xffffffff


	//   ....[239]....
        /*0540*/ 	.word	0xffffffff


	//   ....[240]....
        /*0544*/ 	.word	0xffffffff


	//   ....[241]....
        /*0548*/ 	.word	0xffffffff


	//   ....[242]....
        /*054c*/ 	.word	0xffffffff


	//   ....[243]....
        /*0550*/ 	.word	0xffffffff


	//   ....[244]....
        /*0554*/ 	.word	0xffffffff


	//   ....[245]....
        /*0558*/ 	.word	0xffffffff


	//----- nvinfo : EIATTR_COOP_GROUP_INSTR_OFFSETS
	.align		4
.L_902:
        /*055c*/ 	.byte	0x04, 0x28
        /*055e*/ 	.short	(.L_904 - .L_903)


	//   ....[0]....
.L_903:
        /*0560*/ 	.word	0x00000050


	//   ....[1]....
        /*0564*/ 	.word	0x000001e0


	//   ....[2]....
        /*0568*/ 	.word	0x00000210


	//   ....[3]....
        /*056c*/ 	.word	0x00000240


	//   ....[4]....
        /*0570*/ 	.word	0x00000270


	//   ....[5]....
        /*0574*/ 	.word	0x000002a0


	//   ....[6]....
        /*0578*/ 	.word	0x000002d0


	//   ....[7]....
        /*057c*/ 	.word	0x00000430


	//   ....[8]....
        /*0580*/ 	.word	0x00000470


	//   ....[9]....
        /*0584*/ 	.word	0x000004a0


	//   ....[10]....
        /*0588*/ 	.word	0x000004d0


	//   ....[11]....
        /*058c*/ 	.word	0x00000500


	//   ....[12]....
        /*0590*/ 	.word	0x00000530


	//   ....[13]....
        /*0594*/ 	.word	0x000005c0


	//   ....[14]....
        /*0598*/ 	.word	0x00000600


	//   ....[15]....
        /*059c*/ 	.word	0x00000620


	//   ....[16]....
        /*05a0*/ 	.word	0x00000680


	//   ....[17]....
        /*05a4*/ 	.word	0x00003b00


	//   ....[18]....
        /*05a8*/ 	.word	0x00003b10


	//   ....[19]....
        /*05ac*/ 	.word	0x00004d20


	//   ....[20]....
        /*05b0*/ 	.word	0x00004d30


	//   ....[21]....
        /*05b4*/ 	.word	0x00005e40


	//   ....[22]....
        /*05b8*/ 	.word	0x00005e60


	//   ....[23]....
        /*05bc*/ 	.word	0x00006220


	//   ....[24]....
        /*05c0*/ 	.word	0x00006230


	//   ....[25]....
        /*05c4*/ 	.word	0x000072a0


	//   ....[26]....
        /*05c8*/ 	.word	0x000072c0


	//   ....[27]....
        /*05cc*/ 	.word	0x00007440


	//   ....[28]....
        /*05d0*/ 	.word	0x00007450


	//   ....[29]....
        /*05d4*/ 	.word	0x000075d0


	//   ....[30]....
        /*05d8*/ 	.word	0x000075f0


	//   ....[31]....
        /*05dc*/ 	.word	0x00007770


	//   ....[32]....
        /*05e0*/ 	.word	0x00007780


	//   ....[33]....
        /*05e4*/ 	.word	0x00007b70


	//   ....[34]....
        /*05e8*/ 	.word	0x00007b80


	//   ....[35]....
        /*05ec*/ 	.word	0x00007f60


	//   ....[36]....
        /*05f0*/ 	.word	0x00007f80


	//   ....[37]....
        /*05f4*/ 	.word	0x00007fa0


	//   ....[38]....
        /*05f8*/ 	.word	0x00007fc0


	//   ....[39]....
        /*05fc*/ 	.word	0x000084a0


	//   ....[40]....
        /*0600*/ 	.word	0x000084e0


	//   ....[41]....
        /*0604*/ 	.word	0x00008520


	//   ....[42]....
        /*0608*/ 	.word	0x00008560


	//   ....[43]....
        /*060c*/ 	.word	0x00008a10


	//   ....[44]....
        /*0610*/ 	.word	0x00008a50


	//   ....[45]....
        /*0614*/ 	.word	0x00008a90


	//   ....[46]....
        /*0618*/ 	.word	0x00008ad0


	//   ....[47]....
        /*061c*/ 	.word	0x00008e10


	//   ....[48]....
        /*0620*/ 	.word	0x00008e50


	//   ....[49]....
        /*0624*/ 	.word	0x00008e90


	//   ....[50]....
        /*0628*/ 	.word	0x00009000


	//   ....[51]....
        /*062c*/ 	.word	0x0000c570


	//   ....[52]....
        /*0630*/ 	.word	0x0000c5c0


	//   ....[53]....
        /*0634*/ 	.word	0x0000c5e0


	//   ....[54]....
        /*0638*/ 	.word	0x0000c5f0


	//   ....[55]....
        /*063c*/ 	.word	0x0000c7f0


	//   ....[56]....
        /*0640*/ 	.word	0x0000c890


	//   ....[57]....
        /*0644*/ 	.word	0x0000c900


	//   ....[58]....
        /*0648*/ 	.word	0x0000c9c0


	//   ....[59]....
        /*064c*/ 	.word	0x0000cc50


	//   ....[60]....
        /*0650*/ 	.word	0x0000cd00


	//   ....[61]....
        /*0654*/ 	.word	0x0000cd80


	//   ....[62]....
        /*0658*/ 	.word	0x0000ce00


	//   ....[63]....
        /*065c*/ 	.word	0x0000d0a0


	//   ....[64]....
        /*0660*/ 	.word	0x0000d0e0


	//   ....[65]....
        /*0664*/ 	.word	0x0000d120


	//   ....[66]....
        /*0668*/ 	.word	0x0000d190


	//   ....[67]....
        /*066c*/ 	.word	0x00010c90


	//   ....[68]....
        /*0670*/ 	.word	0x00010ca0


	//   ....[69]....
        /*0674*/ 	.word	0x000117b0


	//   ....[70]....
        /*0678*/ 	.word	0x000117d0


	//   ....[71]....
        /*067c*/ 	.word	0x00011a10


	//   ....[72]....
        /*0680*/ 	.word	0x00011d70


	//   ....[73]....
        /*0684*/ 	.word	0x000121a0


	//   ....[74]....
        /*0688*/ 	.word	0x000121d0


	//   ....[75]....
        /*068c*/ 	.word	0x000121e0


	//   ....[76]....
        /*0690*/ 	.word	0x00012210


	//   ....[77]....
        /*0694*/ 	.word	0x00013060


	//   ....[78]....
        /*0698*/ 	.word	0x00013080


	//   ....[79]....
        /*069c*/ 	.word	0x00013aa0


	//   ....[80]....
        /*06a0*/ 	.word	0x00013ac0


	//   ....[81]....
        /*06a4*/ 	.word	0x00013ce0


	//   ....[82]....
        /*06a8*/ 	.word	0x00014070


	//   ....[83]....
        /*06ac*/ 	.word	0x000144f0


	//   ....[84]....
        /*06b0*/ 	.word	0x00014520


	//   ....[85]....
        /*06b4*/ 	.word	0x00014540


	//   ....[86]....
        /*06b8*/ 	.word	0x00014560


	//   ....[87]....
        /*06bc*/ 	.word	0x00015c50


	//   ....[88]....
        /*06c0*/ 	.word	0x00015c70


	//   ....[89]....
        /*06c4*/ 	.word	0x000166c0


	//   ....[90]....
        /*06c8*/ 	.word	0x000166e0


	//   ....[91]....
        /*06cc*/ 	.word	0x00016960


	//   ....[92]....
        /*06d0*/ 	.word	0x00016990


	//   ....[93]....
        /*06d4*/ 	.word	0x000169b0


	//   ....[94]....
        /*06d8*/ 	.word	0x000169d0


	//   ....[95]....
        /*06dc*/ 	.word	0x00017e10


	//   ....[96]....
        /*06e0*/ 	.word	0x00017e30


	//   ....[97]....
        /*06e4*/ 	.word	0x00018830


	//   ....[98]....
        /*06e8*/ 	.word	0x00018850


	//   ....[99]....
        /*06ec*/ 	.word	0x00018a30


	//   ....[100]....
        /*06f0*/ 	.word	0x00018dc0


	//   ....[101]....
        /*06f4*/ 	.word	0x00019240


	//   ....[102]....
        /*06f8*/ 	.word	0x00019270


	//   ....[103]....
        /*06fc*/ 	.word	0x00019290


	//   ....[104]....
        /*0700*/ 	.word	0x000192b0


	//   ....[105]....
        /*0704*/ 	.word	0x0001a5d0


	//   ....[106]....
        /*0708*/ 	.word	0x0001a600


	//   ....[107]....
        /*070c*/ 	.word	0x0001a620


	//   ....[108]....
        /*0710*/ 	.word	0x0001a640


	//   ....[109]....
        /*0714*/ 	.word	0x0001bdc0


	//   ....[110]....
        /*0718*/ 	.word	0x0001bde0


	//   ....[111]....
        /*071c*/ 	.word	0x0001bdf0


	//   ....[112]....
        /*0720*/ 	.word	0x0001be00


	//   ....[113]....
        /*0724*/ 	.word	0x0001c1c0


	//   ....[114]....
        /*0728*/ 	.word	0x0001c1e0


	//   ....[115]....
        /*072c*/ 	.word	0x0001c340


	//   ....[116]....
        /*0730*/ 	.word	0x0001c350


	//   ....[117]....
        /*0734*/ 	.word	0x0001c4c0


	//   ....[118]....
        /*0738*/ 	.word	0x0001c4e0


	//   ....[119]....
        /*073c*/ 	.word	0x0001c650


	//   ....[120]....
        /*0740*/ 	.word	0x0001c660


	//   ....[121]....
        /*0744*/ 	.word	0x0001c9c0


	//   ....[122]....
        /*0748*/ 	.word	0x0001c9e0


	//   ....[123]....
        /*074c*/ 	.word	0x0001d730


	//   ....[124]....
        /*0750*/ 	.word	0x0001d740


	//   ....[125]....
        /*0754*/ 	.word	0x0001ec60


	//   ....[126]....
        /*0758*/ 	.word	0x0001ec80


	//   ....[127]....
        /*075c*/ 	.word	0x0001edf0


	//   ....[128]....
        /*0760*/ 	.word	0x0001ee00


	//   ....[129]....
        /*0764*/ 	.word	0x0001ef70


	//   ....[130]....
        /*0768*/ 	.word	0x0001ef90


	//   ....[131]....
        /*076c*/ 	.word	0x0001f100


	//   ....[132]....
        /*0770*/ 	.word	0x0001f110


	//   ....[133]....
        /*0774*/ 	.word	0x0001f320


	//   ....[134]....
        /*0778*/ 	.word	0x0001f340


	//   ....[135]....
        /*077c*/ 	.word	0x0001f460


	//   ....[136]....
        /*0780*/ 	.word	0x0001f4a0


	//   ....[137]....
        /*0784*/ 	.word	0x0001f4d0


	//   ....[138]....
        /*0788*/ 	.word	0x0001f500


	//   ....[139]....
        /*078c*/ 	.word	0x0001f530


	//   ....[140]....
        /*0790*/ 	.word	0x0001f560


	//   ....[141]....
        /*0794*/ 	.word	0x0001f6c0


	//   ....[142]....
        /*0798*/ 	.word	0x0001f700


	//   ....[143]....
        /*079c*/ 	.word	0x0001f730


	//   ....[144]....
        /*07a0*/ 	.word	0x0001f760


	//   ....[145]....
        /*07a4*/ 	.word	0x0001f790


	//   ....[146]....
        /*07a8*/ 	.word	0x0001f7c0


	//   ....[147]....
        /*07ac*/ 	.word	0x0001f850


	//   ....[148]....
        /*07b0*/ 	.word	0x0001f890


	//   ....[149]....
        /*07b4*/ 	.word	0x0001f8a0


	//   ....[150]....
        /*07b8*/ 	.word	0x0001f900


	//   ....[151]....
        /*07bc*/ 	.word	0x000202d0


	//   ....[152]....
        /*07c0*/ 	.word	0x00020330


	//   ....[153]....
        /*07c4*/ 	.word	0x00020380


	//   ....[154]....
        /*07c8*/ 	.word	0x000203d0


	//   ....[155]....
        /*07cc*/ 	.word	0x00020420


	//   ....[156]....
        /*07d0*/ 	.word	0x00020490


	//   ....[157]....
        /*07d4*/ 	.word	0x000204d0


	//   ....[158]....
        /*07d8*/ 	.word	0x00020540


	//   ....[159]....
        /*07dc*/ 	.word	0x000205b0


	//   ....[160]....
        /*07e0*/ 	.word	0x00020610


	//   ....[161]....
        /*07e4*/ 	.word	0x00020680


	//   ....[162]....
        /*07e8*/ 	.word	0x000206f0


	//   ....[163]....
        /*07ec*/ 	.word	0x00020750


	//   ....[164]....
        /*07f0*/ 	.word	0x000207b0


	//   ....[165]....
        /*07f4*/ 	.word	0x00020810


	//   ....[166]....
        /*07f8*/ 	.word	0x00020880


	//   ....[167]....
        /*07fc*/ 	.word	0x000208e0


	//   ....[168]....
        /*0800*/ 	.word	0x00020940


	//   ....[169]....
        /*0804*/ 	.word	0x00020990


	//   ....[170]....
        /*0808*/ 	.word	0x00020a00


	//   ....[171]....
        /*080c*/ 	.word	0x00020a60


	//   ....[172]....
        /*0810*/ 	.word	0x00020ad0


	//   ....[173]....
        /*0814*/ 	.word	0x00020b30


	//   ....[174]....
        /*0818*/ 	.word	0x00020b80


	//   ....[175]....
        /*081c*/ 	.word	0x00020bd0


	//   ....[176]....
        /*0820*/ 	.word	0x00020c20


	//   ....[177]....
        /*0824*/ 	.word	0x00020c80


	//   ....[178]....
        /*0828*/ 	.word	0x00020cf0


	//   ....[179]....
        /*082c*/ 	.word	0x00020d40


	//   ....[180]....
        /*0830*/ 	.word	0x00020db0


	//   ....[181]....
        /*0834*/ 	.word	0x00020e10


	//   ....[182]....
        /*0838*/ 	.word	0x00020e80


	//   ....[183]....
        /*083c*/ 	.word	0x00020ed0


	//   ....[184]....
        /*0840*/ 	.word	0x00020f10


	//   ....[185]....
        /*0844*/ 	.word	0x00020f60


	//   ....[186]....
        /*0848*/ 	.word	0x00020fa0


	//   ....[187]....
        /*084c*/ 	.word	0x00020ff0


	//   ....[188]....
        /*0850*/ 	.word	0x00021060


	//   ....[189]....
        /*0854*/ 	.word	0x000210b0


	//   ....[190]....
        /*0858*/ 	.word	0x00021120


	//   ....[191]....
        /*085c*/ 	.word	0x00021160


	//   ....[192]....
        /*0860*/ 	.word	0x000211a0


	//   ....[193]....
        /*0864*/ 	.word	0x000211f0


	//   ....[194]....
        /*0868*/ 	.word	0x00021230


	//   ....[195]....
        /*086c*/ 	.word	0x00021280


	//   ....[196]....
        /*0870*/ 	.word	0x000212d0


	//   ....[197]....
        /*0874*/ 	.word	0x00021340


	//   ....[198]....
        /*0878*/ 	.word	0x000213a0


	//   ....[199]....
        /*087c*/ 	.word	0x00021410


	//   ....[200]....
        /*0880*/ 	.word	0x00021460


	//   ....[201]....
        /*0884*/ 	.word	0x000214a0


	//   ....[202]....
        /*0888*/ 	.word	0x000214f0


	//   ....[203]....
        /*088c*/ 	.word	0x00021540


	//   ....[204]....
        /*0890*/ 	.word	0x00021590


	//   ....[205]....
        /*0894*/ 	.word	0x000215e0


	//   ....[206]....
        /*0898*/ 	.word	0x00021630


	//   ....[207]....
        /*089c*/ 	.word	0x00021680


	//   ....[208]....
        /*08a0*/ 	.word	0x000216f0


	//   ....[209]....
        /*08a4*/ 	.word	0x00021760


	//   ....[210]....
        /*08a8*/ 	.word	0x000217c0


	//   ....[211]....
        /*08ac*/ 	.word	0x00021820


	//   ....[212]....
        /*08b0*/ 	.word	0x00021880


	//   ....[213]....
        /*08b4*/ 	.word	0x000218f0


	//   ....[214]....
        /*08b8*/ 	.word	0x00021950


	//   ....[215]....
        /*08bc*/ 	.word	0x000219b0


	//   ....[216]....
        /*08c0*/ 	.word	0x00021a10


	//   ....[217]....
        /*08c4*/ 	.word	0x00021a80


	//   ....[218]....
        /*08c8*/ 	.word	0x00021ae0


	//   ....[219]....
        /*08cc*/ 	.word	0x00021b40


	//   ....[220]....
        /*08d0*/ 	.word	0x00021ba0


	//   ....[221]....
        /*08d4*/ 	.word	0x00021c10


	//   ....[222]....
        /*08d8*/ 	.word	0x00021c70


	//   ....[223]....
        /*08dc*/ 	.word	0x00021cd0


	//   ....[224]....
        /*08e0*/ 	.word	0x00021d30


	//   ....[225]....
        /*08e4*/ 	.word	0x00021da0


	//   ....[226]....
        /*08e8*/ 	.word	0x00021e00


	//   ....[227]....
        /*08ec*/ 	.word	0x00021e60


	//   ....[228]....
        /*08f0*/ 	.word	0x00021ec0


	//   ....[229]....
        /*08f4*/ 	.word	0x00021f30


	//   ....[230]....
        /*08f8*/ 	.word	0x00021f80


	//   ....[231]....
        /*08fc*/ 	.word	0x00021fc0


	//   ....[232]....
        /*0900*/ 	.word	0x00022010


	//   ....[233]....
        /*0904*/ 	.word	0x00022060


	//   ....[234]....
        /*0908*/ 	.word	0x000220b0


	//   ....[235]....
        /*090c*/ 	.word	0x00022120


	//   ....[236]....
        /*0910*/ 	.word	0x00022160


	//   ....[237]....
        /*0914*/ 	.word	0x000221b0


	//   ....[238]....
        /*0918*/ 	.word	0x00022200


	//   ....[239]....
        /*091c*/ 	.word	0x00022250


	//   ....[240]....
        /*0920*/ 	.word	0x000222a0


	//   ....[241]....
        /*0924*/ 	.word	0x00022310


	//   ....[242]....
        /*0928*/ 	.word	0x00022350


	//   ....[243]....
        /*092c*/ 	.word	0x000223c0


	//   ....[244]....
        /*0930*/ 	.word	0x00022420


	//   ....[245]....
        /*0934*/ 	.word	0x00022490


	//----- nvinfo : EIATTR_EXIT_INSTR_OFFSETS
	.align		4
.L_904:
        /*0938*/ 	.byte	0x04, 0x1c
        /*093a*/ 	.short	(.L_906 - .L_905)


	//   ....[0]....
.L_905:
        /*093c*/ 	.word	0x00000fe0


	//   ....[1]....
        /*0940*/ 	.word	0x00020290


	//----- nvinfo : EIATTR_MAX_THREADS
	.align		4
.L_906:
        /*0944*/ 	.byte	0x04, 0x05
        /*0946*/ 	.short	(.L_908 - .L_907)
.L_907:
        /*0948*/ 	.word	0x00000100
        /*094c*/ 	.word	0x00000001
        /*0950*/ 	.word	0x00000001


	//----- nvinfo : EIATTR_CRS_STACK_SIZE
	.align		4
.L_908:
        /*0954*/ 	.byte	0x04, 0x1e
        /*0956*/ 	.short	(.L_910 - .L_909)
.L_909:
        /*0958*/ 	.word	0x00000000
.L_910:


//--------------------- .nv.info._ZN7cutlass13device_kernelIN5flash19enable_sm80_to_sm89INS1_16FlashAttnFwdSm80INS1_25CollectiveMainloopFwdSm80ILi8ELi1ELb1EN4cute5tupleIJNS5_1CILi128EEENS7_ILi64EEENS7_ILi256EEEEEELi256ENS_6half_tEfNS_4arch4Sm80ELb1ELb0ELb0ELb0ELb1ELb0ELb1ELb1EEENS1_21CollectiveEpilogueFwdINS6_IJS8_SA_S9_EEENS6_IJNS7_ILi1EEESI_SI_EEESC_SE_Li256ELb0ELb1ELb1ELb0EEENS1_30DynamicPersistentTileSchedulerILi256ELi256ELb1ELb1ELb0EEEEEEEEEvNT_6ParamsE --------------------------
	.section	.nv.info._ZN7cutlass13device_kernelIN5flash19enable_sm80_to_sm89INS1_16FlashAttnFwdSm80INS1_25CollectiveMainloopFwdSm80ILi8ELi1ELb1EN4cute5tupleIJNS5_1CILi128EEENS7_ILi64EEENS7_ILi256EEEEEELi256ENS_6half_tEfNS_4arch4Sm80ELb1ELb0ELb0ELb0ELb1ELb0ELb1ELb1EEENS1_21CollectiveEpilogueFwdINS6_IJS8_SA_S9_EEENS6_IJNS7_ILi1EEESI_SI_EEESC_SE_Li256ELb0ELb1ELb1ELb0EEENS1_30DynamicPersistentTileSchedulerILi256ELi256ELb1ELb1ELb0EEEEEEEEEvNT_6ParamsE,"",@"SHT_CUDA_INFO"
	.sectionflags	@""
	.align	4


	//----- nvinfo : EIATTR_CUDA_API_VERSION
	.align		4
        /*0000*/ 	.byte	0x04, 0x37
        /*0002*/ 	.short	(.L_912 - .L_911)
.L_911:
        /*0004*/ 	.word	0x00000082


	//----- nvinfo : EIATTR_SW2861232_WAR
	.align		4
.L_912:
        /*0008*/ 	.byte	0x01, 0x35
	.zero		2


	//----- nvinfo : EIATTR_PARAM_CBANK
	.align		4
        /*000c*/ 	.byte	0x04, 0x0a
        /*000e*/ 	.short	(.L_914 - .L_913)
	.align		4
.L_913:
        /*0010*/ 	.word	index@(.nv.constant0._ZN7cutlass13device_kernelIN5flash19enable_sm80_to_sm89INS1_16FlashAttnFwdSm80INS1_25CollectiveMainloopFwdSm80ILi8ELi1ELb1EN4cute5tupleIJNS5_1CILi128EEENS7_ILi64EEENS7_ILi256EEEEEELi256ENS_6half_tEfNS_4arch4Sm80ELb1ELb0ELb0ELb0ELb1ELb0ELb1ELb1EEENS1_21CollectiveEpilogueFwdINS6_IJS8_SA_S9_EEENS6_IJNS7_ILi1EEESI_SI_EEESC_SE_Li256ELb0ELb1ELb1ELb0EEENS1_30DynamicPersistentTileSchedulerILi256ELi256ELb1ELb1ELb0EEEEEEEEEvNT_6ParamsE)
        /*0014*/ 	.short	0x0160
        /*0016*/ 	.short	0x0428


	//----- nvinfo : EIATTR_CBANK_PARAM_SIZE
	.align		4
.L_914:
        /*0018*/ 	.byte	0x03, 0x19
        /*001a*/ 	.short	0x0428


	//----- nvinfo : EIATTR_KPARAM_INFO
	.align		4
        /*001c*/ 	.byte	0x04, 0x17
        /*001e*/ 	.short	(.L_916 - .L_915)
.L_915:
        /*0020*/ 	.word	0x00000000
        /*0024*/ 	.short	0x0000
        /*0026*/ 	.short	0x0000
        /*0028*/ 	.byte	0x00, 0xf0, 0xa1, 0x10


	//----- nvinfo : EIATTR_MAXREG_COUNT
	.align		4
.L_916:
        /*002c*/ 	.byte	0x03, 0x1b
        /*002e*/ 	.short	0x00ff


	//----- nvinfo : EIATTR_NUM_BARRIERS
	.align		4
        /*0030*/ 	.byte	0x02, 0x4c
        /*0032*/ 	.byte	0x06
	.zero		1


	//----- nvinfo : EIATTR_ANNOTATIONS
	.align		4
        /*0034*/ 	.byte	0x04, 0x55
        /*0036*/ 	.short	(.L_918 - .L_917)


	//   ....[0]....
.L_917:
        /* <DEDUP_REMOVED lines=214> */


	//----- nvinfo : EIATTR_MERCURY_ISA_VERSION
	.align		4
.L_918:
        /*0d88*/ 	.byte	0x03, 0x5f
        /*0d8a*/ 	.short	0x0000


	//----- nvinfo : EIATTR_INT_WARP_WIDE_INSTR_OFFSETS
	.align		4
        /*0d8c*/ 	.byte	0x04, 0x31
        /*0d8e*/ 	.short	(.L_920 - .L_919)


	//   ....[0]....
.L_919:
        /*0d90*/ 	.word	0x0000ed50


	//   ....[1]....
        /*0d94*/ 	.word	0x0000edd0


	//----- nvinfo : EIATTR_COOP_GROUP_MASK_REGIDS
	.align		4
.L_920:
        /*0d98*/ 	.byte	0x04, 0x29
        /*0d9a*/ 	.short	(.L_922 - .L_921)


	//   ....[0]....
.L_921:
        /*0d9c*/ 	.word	0xffffffff


	//   ....[1]....
        /*0da0*/ 	.word	0xffffffff


	//   ....[2]....
        /*0da4*/ 	.word	0xffffffff


	//   ....[3]....
        /*0da8*/ 	.word	0xffffffff


	//   ....[4]....
        /*0dac*/ 	.word	0xffffffff


	//   ....[5]....
        /*0db0*/ 	.word	0xffffffff


	//   ....[6]....
        /*0db4*/ 	.word	0xffffffff


	//   ....[7]....
        /*0db8*/ 	.word	0xffffffff


	//   ....[8]....
        /*0dbc*/ 	.word	0xffffffff


	//   ....[9]....
        /*0dc0*/ 	.word	0xffffffff


	//   ....[10]....
        /*0dc4*/ 	.word	0xffffffff


	//   ....[11]....
        /*0dc8*/ 	.word	0xffffffff


	//   ....[12]....
        /*0dcc*/ 	.word	0xffffffff


	//   ....[13]....
        /*0dd0*/ 	.word	0xffffffff


	//   ....[14]....
        /*0dd4*/ 	.word	0xffffffff


	//   ....[15]....
        /*0dd8*/ 	.word	0xffffffff


	//   ....[16]....
        /*0ddc*/ 	.word	0xffffffff


	//   ....[17]....
        /*0de0*/ 	.word	0xffffffff


	//   ....[18]....
        /*0de4*/ 	.word	0xffffffff


	//   ....[19]....
        /*0de8*/ 	.word	0xffffffff


	//   ....[20]....
        /*0dec*/ 	.word	0xffffffff


	//   ....[21]....
        /*0df0*/ 	.word	0xffffffff


	//   ....[22]....
        /*0df4*/ 	.word	0xffffffff


	//   ....[23]....
        /*0df8*/ 	.word	0xffffffff


	//   ....[24]....
        /*0dfc*/ 	.word	0xffffffff


	//   ....[25]....
        /*0e00*/ 	.word	0xffffffff


	//   ....[26]....
        /*0e04*/ 	.word	0xffffffff


	//   ....[27]....
        /*0e08*/ 	.word	0xffffffff


	//   ....[28]....
        /*0e0c*/ 	.word	0xffffffff


	//   ....[29]....
        /*0e10*/ 	.word	0xffffffff


	//   ....[30]....
        /*0e14*/ 	.word	0xffffffff


	//   ....[31]....
        /*0e18*/ 	.word	0xffffffff


	//   ....[32]....
        /*0e1c*/ 	.word	0xffffffff


	//   ....[33]....
        /*0e20*/ 	.word	0xffffffff


	//   ....[34]....
        /*0e24*/ 	.word	0xffffffff


	//   ....[35]....
        /*0e28*/ 	.word	0xffffffff


	//   ....[36]....
        /*0e2c*/ 	.word	0xffffffff


	//   ....[37]....
        /*0e30*/ 	.word	0xffffffff


	//   ....[38]....
        /*0e34*/ 	.word	0xffffffff


	//   ....[39]....
        /*0e38*/ 	.word	0xffffffff


	//   ....[40]....
        /*0e3c*/ 	.word	0xffffffff


	//   ....[41]....
        /*0e40*/ 	.word	0xffffffff


	//   ....[42]....
        /*0e44*/ 	.word	0xffffffff


	//   ....[43]....
        /*0e48*/ 	.word	0xffffffff


	//   ....[44]....
        /*0e4c*/ 	.word	0xffffffff


	//   ....[45]....
        /*0e50*/ 	.word	0xffffffff


	//   ....[46]....
        /*0e54*/ 	.word	0xffffffff


	//   ....[47]....
        /*0e58*/ 	.word	0xffffffff


	//   ....[48]....
        /*0e5c*/ 	.word	0xffffffff


	//   ....[49]....
        /*0e60*/ 	.word	0xffffffff


	//   ....[50]....
        /*0e64*/ 	.word	0xffffffff


	//   ....[51]....
        /*0e68*/ 	.word	0xffffffff


	//   ....[52]....
        /*0e6c*/ 	.word	0xffffffff


	//   ....[53]....
        /*0e70*/ 	.word	0xffffffff


	//   ....[54]....
        /*0e74*/ 	.word	0xffffffff


	//   ....[55]....
        /*0e78*/ 	.word	0xffffffff


	//   ....[56]....
        /*0e7c*/ 	.word	0xffffffff


	//   ....[57]....
        /*0e80*/ 	.word	0xffffffff


	//   ....[58]....
        /*0e84*/ 	.word	0xffffffff


	//   ....[59]....
        /*0e88*/ 	.word	0xffffffff


	//   ....[60]....
        /*0e8c*/ 	.word	0xffffffff


	//   ....[61]....
        /*0e90*/ 	.word	0xffffffff


	//   ....[62]....
        /*0e94*/ 	.word	0xffffffff


	//   ....[63]....
        /*0e98*/ 	.word	0xffffffff


	//   ....[64]....
        /*0e9c*/ 	.word	0xffffffff


	//   ....[65]....
        /*0ea0*/ 	.word	0xffffffff


	//   ....[66]....
        /*0ea4*/ 	.word	0xffffffff


	//   ....[67]....
        /*0ea8*/ 	.word	0xffffffff


	//   ....[68]....
        /*0eac*/ 	.word	0xffffffff


	//   ....[69]....
        /*0eb0*/ 	.word	0xffffffff


	//   ....[70]....
        /*0eb4*/ 	.word	0xffffffff


	//   ....[71]....
        /*0eb8*/ 	.word	0xffffffff


	//   ....[72]....
        /*0ebc*/ 	.word	0xffffffff


	//   ....[73]....
        /*0ec0*/ 	.word	0xffffffff


	//   ....[74]....
        /*0ec4*/ 	.word	0xffffffff


	//   ....[75]....
        /*0ec8*/ 	.word	0xffffffff


	//   ....[76]....
        /*0ecc*/ 	.word	0xffffffff


	//   ....[77]....
        /*0ed0*/ 	.word	0xffffffff


	//   ....[78]....
        /*0ed4*/ 	.word	0xffffffff


	//   ....[79]....
        /*0ed8*/ 	.word	0xffffffff


	//   ....[80]....
        /*0edc*/ 	.word	0xffffffff


	//   ....[81]....
        /*0ee0*/ 	.word	0xffffffff


	//   ....[82]....
        /*0ee4*/ 	.word	0xffffffff


	//   ....[83]....
        /*0ee8*/ 	.word	0xffffffff


	//   ....[84]....
        /*0eec*/ 	.word	0xffffffff


	//   ....[85]....
        /*0ef0*/ 	.word	0xffffffff


	//   ....[86]....
        /*0ef4*/ 	.word	0xffffffff


	//   ....[87]....
        /*0ef8*/ 	.word	0xffffffff


	//   ....[88]....
        /*0efc*/ 	.word	0xffffffff


	//   ....[89]....
        /*0f00*/ 	.word	0xffffffff


	//   ....[90]....
        /*0f04*/ 	.word	0xffffffff


	//   ....[91]....
        /*0f08*/ 	.word	0xffffffff


	//   ....[92]....
        /*0f0c*/ 	.word	0xffffffff


	//   ....[93]....
        /*0f10*/ 	.word	0xffffffff


	//   ....[94]....
        /*0f14*/ 	.word	0xffffffff


	//   ....[95]....
        /*0f18*/ 	.word	0xffffffff


	//   ....[96]....
        /*0f1c*/ 	.word	0xffffffff


	//   ....[97]....
        /*0f20*/ 	.word	0xffffffff


	//   ....[98]....
        /*0f24*/ 	.word	0xffffffff


	//   ....[99]....
        /*0f28*/ 	.word	0xffffffff


	//   ....[100]....
        /*0f2c*/ 	.word	0xffffffff


	//   ....[101]....
        /*0f30*/ 	.word	0xffffffff


	//   ....[102]....
        /*0f34*/ 	.word	0xffffffff


	//   ....[103]....
        /*0f38*/ 	.word	0xffffffff


	//   ....[104]....
        /*0f3c*/ 	.word	0xffffffff


	//----- nvinfo : EIATTR_COOP_GROUP_INSTR_OFFSETS
	.align		4
.L_922:
        /*0f40*/ 	.byte	0x04, 0x28
        /*0f42*/ 	.short	(.L_924 - .L_923)


	//   ....[0]....
.L_923:
        /*0f44*/ 	.word	0x00000050


	//   ....[1]....
        /*0f48*/ 	.word	0x00002020


	//   ....[2]....
        /*0f4c*/ 	.word	0x00002040


	//   ....[3]....
        /*0f50*/ 	.word	0x00002070


	//   ....[4]....
        /*0f54*/ 	.word	0x00002090


	//   ....[5]....
        /*0f58*/ 	.word	0x00002260


	//   ....[6]....
        /*0f5c*/ 	.word	0x00002280


	//   ....[7]....
        /*0f60*/ 	.word	0x000022c0


	//   ....[8]....
        /*0f64*/ 	.word	0x00002300


	//   ....[9]....
        /*0f68*/ 	.word	0x00002600


	//   ....[10]....
        /*0f6c*/ 	.word	0x00002620


	//   ....[11]....
        /*0f70*/ 	.word	0x00002660


	//   ....[12]....
        /*0f74*/ 	.word	0x00002680


	//   ....[13]....
        /*0f78*/ 	.word	0x00002a60


	//   ....[14]....
        /*0f7c*/ 	.word	0x00002b60


	//   ....[15]....
        /*0f80*/ 	.word	0x00002bb0


	//   ....[16]....
        /*0f84*/ 	.word	0x00002bd0


	//   ....[17]....
        /*0f88*/ 	.word	0x00003f40


	//   ....[18]....
        /*0f8c*/ 	.word	0x00003fb0


	//   ....[19]....
        /*0f90*/ 	.word	0x00004050


	//   ....[20]....
        /*0f94*/ 	.word	0x00004090


	//   ....[21]....
        /*0f98*/ 	.word	0x00004400


	//   ....[22]....
        /*0f9c*/ 	.word	0x00004640


	//   ....[23]....
        /*0fa0*/ 	.word	0x00004a40


	//   ....[24]....
        /*0fa4*/ 	.word	0x00004a60


	//   ....[25]....
        /*0fa8*/ 	.word	0x00004a80


	//   ....[26]....
        /*0fac*/ 	.word	0x00004aa0


	//   ....[27]....
        /*0fb0*/ 	.word	0x00006790


	//   ....[28]....
        /*0fb4*/ 	.word	0x00006800


	//   ....[29]....
        /*0fb8*/ 	.word	0x00006900


	//   ....[30]....
        /*0fbc*/ 	.word	0x00006930


	//   ....[31]....
        /*0fc0*/ 	.word	0x00007c20


	//   ....[32]....
        /*0fc4*/ 	.word	0x00007c90


	//   ....[33]....
        /*0fc8*/ 	.word	0x00007d90


	//   ....[34]....
        /*0fcc*/ 	.word	0x00007dc0


	//   ....[35]....
        /*0fd0*/ 	.word	0x000080f0


	//   ....[36]....
        /*0fd4*/ 	.word	0x00008320


	//   ....[37]....
        /*0fd8*/ 	.word	0x00008640


	//   ....[38]....
        /*0fdc*/ 	.word	0x00008660


	//   ....[39]....
        /*0fe0*/ 	.word	0x00008780


	//   ....[40]....
        /*0fe4*/ 	.word	0x000087a0


	//   ....[41]....
        /*0fe8*/ 	.word	0x0000aa50


	//   ....[42]....
        /*0fec*/ 	.word	0x0000aad0


	//   ....[43]....
        /*0ff0*/ 	.word	0x0000abf0


	//   ....[44]....
        /*0ff4*/ 	.word	0x0000ac00


	//   ....[45]....
        /*0ff8*/ 	.word	0x0000be90


	//   ....[46]....
        /*0ffc*/ 	.word	0x0000bed0


	//   ....[47]....
        /*1000*/ 	.word	0x0000bfd0


	//   ....[48]....
        /*1004*/ 	.word	0x0000c000


	//   ....[49]....
        /*1008*/ 	.word	0x0000c390


	//   ....[50]....
        /*100c*/ 	.word	0x0000c3b0


	//   ....[51]....
        /*1010*/ 	.word	0x0000c3d0


	//   ....[52]....
        /*1014*/ 	.word	0x0000c3f0


	//   ....[53]....
        /*1018*/ 	.word	0x0000e2c0


	//   ....[54]....
        /*101c*/ 	.word	0x0000e310


	//   ....[55]....
        /*1020*/ 	.word	0x0000e330


	//   ....[56]....
        /*1024*/ 	.word	0x0000e350


	//   ....[57]....
        /*1028*/ 	.word	0x0000ef20


	//   ....[58]....
        /*102c*/ 	.word	0x0000f750


	//   ....[59]....
        /*1030*/ 	.word	0x0000f760


	//   ....[60]....
        /*1034*/ 	.word	0x0000f770


	//   ....[61]....
        /*1038*/ 	.word	0x0000f780


	//   ....[62]....
        /*103c*/ 	.word	0x0000f8b0


	//   ....[63]....
        /*1040*/ 	.word	0x0000f8d0


	//   ....[64]....
        /*1044*/ 	.word	0x00010100


	//   ....[65]....
        /*1048*/ 	.word	0x00010110


	//   ....[66]....
        /*104c*/ 	.word	0x00010ca0


	//   ....[67]....
        /*1050*/ 	.word	0x00010db0


	//   ....[68]....
        /*1054*/ 	.word	0x00010e20


	//   ....[69]....
        /*1058*/ 	.word	0x00011040


	//   ....[70]....
        /*105c*/ 	.word	0x000110b0


	//   ....[71]....
        /*1060*/ 	.word	0x00011110


	//   ....[72]....
        /*1064*/ 	.word	0x00011180


	//   ....[73]....
        /*1068*/ 	.word	0x000115c0


	//   ....[74]....
        /*106c*/ 	.word	0x00011610


	//   ....[75]....
        /*1070*/ 	.word	0x00011660


	//   ....[76]....
        /*1074*/ 	.word	0x000116b0


	//   ....[77]....
        /*1078*/ 	.word	0x00011720


	//   ....[78]....
        /*107c*/ 	.word	0x00011790


	//   ....[79]....
        /*1080*/ 	.word	0x000119b0


	//   ....[80]....
        /*1084*/ 	.word	0x00011a20


	//   ....[81]....
        /*1088*/ 	.word	0x00011a80


	//   ....[82]....
        /*108c*/ 	.word	0x00011af0


	//   ....[83]....
        /*1090*/ 	.word	0x00011d10


	//   ....[84]....
        /*1094*/ 	.word	0x00011d80


	//   ....[85]....
        /*1098*/ 	.word	0x00011de0


	//   ....[86]....
        /*109c*/ 	.word	0x00011e50


	//   ....[87]....
        /*10a0*/ 	.word	0x00012290


	//   ....[88]....
        /*10a4*/ 	.word	0x000122d0


	//   ....[89]....
        /*10a8*/ 	.word	0x00012320


	//   ....[90]....
        /*10ac*/ 	.word	0x00012360


	//   ....[91]....
        /*10b0*/ 	.word	0x000123c0


	//   ....[92]....
        /*10b4*/ 	.word	0x00012420


	//   ....[93]....
        /*10b8*/ 	.word	0x00012490


	//   ....[94]....
        /*10bc*/ 	.word	0x00012640


	//   ....[95]....
        /*10c0*/ 	.word	0x000126b0


	//   ....[96]....
        /*10c4*/ 	.word	0x000126f0


	//   ....[97]....
        /*10c8*/ 	.word	0x00012730


	//   ....[98]....
        /*10cc*/ 	.word	0x00012780


	//   ....[99]....
        /*10d0*/ 	.word	0x000127c0


	//   ....[100]....
        /*10d4*/ 	.word	0x00012810


	//   ....[101]....
        /*10d8*/ 	.word	0x00012870


	//   ....[102]....
        /*10dc*/ 	.word	0x000128c0


	//   ....[103]....
        /*10e0*/ 	.word	0x00012920


	//   ....[104]....
        /*10e4*/ 	.word	0x00012990


	//----- nvinfo : EIATTR_EXIT_INSTR_OFFSETS
	.align		4
.L_924:
        /*10e8*/ 	.byte	0x04, 0x1c
        /*10ea*/ 	.short	(.L_926 - .L_925)


	//   ....[0]....
.L_925:
        /*10ec*/ 	.word	0x000000a0


	//   ....[1]....
        /*10f0*/ 	.word	0x00010d60


	//----- nvinfo : EIATTR_MAX_THREADS
	.align		4
.L_926:
        /*10f4*/ 	.byte	0x04, 0x05
        /*10f6*/ 	.short	(.L_928 - .L_927)
.L_927:
        /*10f8*/ 	.word	0x00000100
        /*10fc*/ 	.word	0x00000001
        /*1100*/ 	.word	0x00000001


	//----- nvinfo : EIATTR_CRS_STACK_SIZE
	.align		4
.L_928:
        /*1104*/ 	.byte	0x04, 0x1e
        /*1106*/ 	.short	(.L_930 - .L_929)
.L_929:
        /*1108*/ 	.word	0x00000000
.L_930:


//--------------------- .nv.info._ZN7cutlass13device_kernelIN5flash19enable_sm80_to_sm89INS1_16FlashAttnFwdSm80INS1_25CollectiveMainloopFwdSm80ILi8ELi1ELb1EN4cute5tupleIJNS5_1CILi128EEENS7_ILi48EEENS7_ILi256EEEEEELi256ENS_6half_tEfNS_4arch4Sm80ELb1ELb0ELb0ELb1ELb1ELb0ELb1ELb1EEENS1_21CollectiveEpilogueFwdINS6_IJS8_SA_S9_EEENS6_IJNS7_ILi1EEESI_SI_EEESC_SE_Li256ELb1ELb1ELb1ELb0EEENS1_36VarlenDynamicPersistentTileSchedulerILi128ELi48ELi256ELi256ELb1ELb1ELb0ELb1ELb1ELb1EEEEEEEEEvNT_6ParamsE --------------------------
	.section	.nv.info._ZN7cutlass13device_kernelIN5flash19enable_sm80_to_sm89INS1_16FlashAttnFwdSm80INS1_25CollectiveMainloopFwdSm80ILi8ELi1ELb1EN4cute5tupleIJNS5_1CILi128EEENS7_ILi48EEENS7_ILi256EEEEEELi256ENS_6half_tEfNS_4arch4Sm80ELb1ELb0ELb0ELb1ELb1ELb0ELb1ELb1EEENS1_21CollectiveEpilogueFwdINS6_IJS8_SA_S9_EEENS6_IJNS7_ILi1EEESI_SI_EEESC_SE_Li256ELb1ELb1ELb1ELb0EEENS1_36VarlenDynamicPersistentTileSchedulerILi128ELi48ELi256ELi256ELb1ELb1ELb0ELb1ELb1ELb1EEEEEEEEEvNT_6ParamsE,"",@"SHT_CUDA_INFO"
	.sectionflags	@""
	.align	4


	//----- nvinfo : EIATTR_CUDA_API_VERSION
	.align		4
        /*0000*/ 	.byte	0x04, 0x37
        /*0002*/ 	.short	(.L_932 - .L_931)
.L_931:
        /*0004*/ 	.word	0x00000082


	//----- nvinfo : EIATTR_SW2861232_WAR
	.align		4
.L_932:
        /*0008*/ 	.byte	0x01, 0x35
	.zero		2


	//----- nvinfo : EIATTR_PARAM_CBANK
	.align		4
        /*000c*/ 	.byte	0x04, 0x0a
        /*000e*/ 	.short	(.L_934 - .L_933)
	.align		4
.L_933:
        /*0010*/ 	.word	index@(.nv.constant0._ZN7cutlass13device_kernelIN5flash19enable_sm80_to_sm89INS1_16FlashAttnFwdSm80INS1_25CollectiveMainloopFwdSm80ILi8ELi1ELb1EN4cute5tupleIJNS5_1CILi128EEENS7_ILi48EEENS7_ILi256EEEEEELi256ENS_6half_tEfNS_4arch4Sm80ELb1ELb0ELb0ELb1ELb1ELb0ELb1ELb1EEENS1_21CollectiveEpilogueFwdINS6_IJS8_SA_S9_EEENS6_IJNS7_ILi1EEESI_SI_EEESC_SE_Li256ELb1ELb1ELb1ELb0EEENS1_36VarlenDynamicPersistentTileSchedulerILi128ELi48ELi256ELi256ELb1ELb1ELb0ELb1ELb1ELb1EEEEEEEEEvNT_6ParamsE)
        /*0014*/ 	.short	0x0160
        /*0016*/ 	.short	0x0438


	//----- nvinfo : EIATTR_CBANK_PARAM_SIZE
	.align		4
.L_934:
        /*0018*/ 	.byte	0x03, 0x19
        /*001a*/ 	.short	0x0438


	//----- nvinfo : EIATTR_KPARAM_INFO
	.align		4
        /*001c*/ 	.byte	0x04, 0x17
        /*001e*/ 	.short	(.L_936 - .L_935)
.L_935:
        /*0020*/ 	.word	0x00000000
        /*0024*/ 	.short	0x0000
        /*0026*/ 	.short	0x0000
        /*0028*/ 	.byte	0x00, 0xf0, 0xe1, 0x10


	//----- nvinfo : EIATTR_MAXREG_COUNT
	.align		4
.L_936:
        /*002c*/ 	.byte	0x03, 0x1b
        /*002e*/ 	.short	0x00ff


	//----- nvinfo : EIATTR_NUM_BARRIERS
	.align		4
        /*0030*/ 	.byte	0x02, 0x4c
        /*0032*/ 	.byte	0x06
	.zero		1


	//----- nvinfo : EIATTR_ANNOTATIONS
	.align		4
        /*0034*/ 	.byte	0x04, 0x55
        /*0036*/ 	.short	(.L_938 - .L_937)


	//   ....[0]....
.L_937:
        /* <DEDUP_REMOVED lines=343> */


	//----- nvinfo : EIATTR_MERCURY_ISA_VERSION
	.align		4
.L_938:
        /*1598*/ 	.byte	0x03, 0x5f
        /*159a*/ 	.short	0x0000


	//----- nvinfo : EIATTR_INT_WARP_WIDE_INSTR_OFFSETS
	.align		4
        /*159c*/ 	.byte	0x04, 0x31
        /*159e*/ 	.short	(.L_940 - .L_939)


	//   ....[0]....
.L_939:
        /*15a0*/ 	.word	0x0000e1b0


	//   ....[1]....
        /*15a4*/ 	.word	0x0000e230


	//----- nvinfo : EIATTR_COOP_GROUP_MASK_REGIDS
	.align		4
.L_940:
        /*15a8*/ 	.byte	0x04, 0x29
        /*15aa*/ 	.short	(.L_942 - .L_941)


	//   ....[0]....
.L_941:
        /*15ac*/ 	.word	0xffffffff


	//   ....[1]....
        /*15b0*/ 	.word	0xffffffff


	//   ....[2]....
        /*15b4*/ 	.word	0xffffffff


	//   ....[3]....
        /*15b8*/ 	.word	0xffffffff


	//   ....[4]....
        /*15bc*/ 	.word	0xffffffff


	//   ....[5]....
        /*15c0*/ 	.word	0xffffffff


	//   ....[6]....
        /*15c4*/ 	.word	0xffffffff


	//   ....[7]....
        /*15c8*/ 	.word	0xffffffff


	//   ....[8]....
        /*15cc*/ 	.word	0xffffffff


	//   ....[9]....
        /*15d0*/ 	.word	0xffffffff


	//   ....[10]....
        /*15d4*/ 	.word	0xffffffff


	//   ....[11]....
        /*15d8*/ 	.word	0xffffffff


	//   ....[12]....
        /*15dc*/ 	.word	0xffffffff


	//   ....[13]....
        /*15e0*/ 	.word	0xffffffff


	//   ....[14]....
        /*15e4*/ 	.word	0xffffffff


	//   ....[15]....
        /*15e8*/ 	.word	0xffffffff


	//   ....[16]....
        /*15ec*/ 	.word	0xffffffff


	//   ....[17]....
        /*15f0*/ 	.word	0xffffffff


	//   ....[18]....
        /*15f4*/ 	.word	0xffffffff


	//   ....[19]....
        /*15f8*/ 	.word	0xffffffff


	//   ....[20]....
        /*15fc*/ 	.word	0xffffffff


	//   ....[21]....
        /*1600*/ 	.word	0xffffffff


	//   ....[22]....
        /*1604*/ 	.word	0xffffffff


	//   ....[23]....
        /*1608*/ 	.word	0xffffffff


	//   ....[24]....
        /*160c*/ 	.word	0xffffffff


	//   ....[25]....
        /*1610*/ 	.word	0xffffffff


	//   ....[26]....
        /*1614*/ 	.word	0xffffffff


	//   ....[27]....
        /*1618*/ 	.word	0xffffffff


	//   ....[28]....
        /*161c*/ 	.word	0xffffffff


	//   ....[29]....
        /*1620*/ 	.word	0xffffffff


	//   ....[30]....
        /*1624*/ 	.word	0xffffffff


	//   ....[31]....
        /*1628*/ 	.word	0xffffffff


	//   ....[32]....
        /*162c*/ 	.word	0xffffffff


	//   ....[33]....
        /*1630*/ 	.word	0xffffffff


	//   ....[34]....
        /*1634*/ 	.word	0xffffffff


	//   ....[35]....
        /*1638*/ 	.word	0xffffffff


	//   ....[36]....
        /*163c*/ 	.word	0xffffffff


	//   ....[37]....
        /*1640*/ 	.word	0xffffffff


	//   ....[38]....
        /*1644*/ 	.word	0xffffffff


	//   ....[39]....
        /*1648*/ 	.word	0xffffffff


	//   ....[40]....
        /*164c*/ 	.word	0xffffffff


	//   ....[41]....
        /*1650*/ 	.word	0xffffffff


	//   ....[42]....
        /*1654*/ 	.word	0xffffffff


	//   ....[43]....
        /*1658*/ 	.word	0xffffffff


	//   ....[44]....
        /*165c*/ 	.word	0xffffffff


	//   ....[45]....
        /*1660*/ 	.word	0xffffffff


	//   ....[46]....
        /*1664*/ 	.word	0xffffffff


	//   ....[47]....
        /*1668*/ 	.word	0xffffffff


	//   ....[48]....
        /*166c*/ 	.word	0xffffffff


	//   ....[49]....
        /*1670*/ 	.word	0xffffffff


	//   ....[50]....
        /*1674*/ 	.word	0xffffffff


	//   ....[51]....
        /*1678*/ 	.word	0xffffffff


	//   ....[52]....
        /*167c*/ 	.word	0xffffffff


	//   ....[53]....
        /*1680*/ 	.word	0xffffffff


	//   ....[54]....
        /*1684*/ 	.word	0xffffffff


	//   ....[55]....
        /*1688*/ 	.word	0xffffffff


	//   ....[56]....
        /*168c*/ 	.word	0xffffffff


	//   ....[57]....
        /*1690*/ 	.word	0xffffffff


	//   ....[58]....
        /*1694*/ 	.word	0xffffffff


	//   ....[59]....
        /*1698*/ 	.word	0xffffffff


	//   ....[60]....
        /*169c*/ 	.word	0xffffffff


	//   ....[61]....
        /*16a0*/ 	.word	0xffffffff


	//   ....[62]....
        /*16a4*/ 	.word	0xffffffff


	//   ....[63]....
        /*16a8*/ 	.word	0xffffffff


	//   ....[64]....
        /*16ac*/ 	.word	0xffffffff


	//   ....[65]....
        /*16b0*/ 	.word	0xffffffff


	//   ....[66]....
        /*16b4*/ 	.word	0xffffffff


	//   ....[67]....
        /*16b8*/ 	.word	0xffffffff


	//   ....[68]....
        /*16bc*/ 	.word	0xffffffff


	//   ....[69]....
        /*16c0*/ 	.word	0xffffffff


	//   ....[70]....
        /*16c4*/ 	.word	0xffffffff


	//   ....[71]....
        /*16c8*/ 	.word	0xffffffff


	//   ....[72]....
        /*16cc*/ 	.word	0xffffffff


	//   ....[73]....
        /*16d0*/ 	.word	0xffffffff


	//   ....[74]....
        /*16d4*/ 	.word	0xffffffff


	//   ....[75]....
        /*16d8*/ 	.word	0xffffffff


	//   ....[76]....
        /*16dc*/ 	.word	0xffffffff


	//   ....[77]....
        /*16e0*/ 	.word	0xffffffff


	//   ....[78]....
        /*16e4*/ 	.word	0xffffffff


	//   ....[79]....
        /*16e8*/ 	.word	0xffffffff


	//   ....[80]....
        /*16ec*/ 	.word	0xffffffff


	//   ....[81]....
        /*16f0*/ 	.word	0xffffffff


	//   ....[82]....
        /*16f4*/ 	.word	0xffffffff


	//   ....[83]....
        /*16f8*/ 	.word	0xffffffff


	//   ....[84]....
        /*16fc*/ 	.word	0xffffffff


	//   ....[85]....
        /*1700*/ 	.word	0xffffffff


	//   ....[86]....
        /*1704*/ 	.word	0xffffffff


	//   ....[87]....
        /*1708*/ 	.word	0xffffffff


	//   ....[88]....
        /*170c*/ 	.word	0xffffffff


	//   ....[89]....
        /*1710*/ 	.word	0xffffffff


	//   ....[90]....
        /*1714*/ 	.word	0xffffffff


	//   ....[91]....
        /*1718*/ 	.word	0xffffffff


	//   ....[92]....
        /*171c*/ 	.word	0xffffffff


	//   ....[93]....
        /*1720*/ 	.word	0xffffffff


	//   ....[94]....
        /*1724*/ 	.word	0xffffffff


	//   ....[95]....
        /*1728*/ 	.word	0xffffffff


	//   ....[96]....
        /*172c*/ 	.word	0xffffffff


	//   ....[97]....
        /*1730*/ 	.word	0xffffffff


	//   ....[98]....
        /*1734*/ 	.word	0xffffffff


	//   ....[99]....
        /*1738*/ 	.word	0xffffffff


	//   ....[100]....
        /*173c*/ 	.word	0xffffffff


	//   ....[101]....
        /*1740*/ 	.word	0xffffffff


	//   ....[102]....
        /*1744*/ 	.word	0xffffffff


	//   ....[103]....
        /*1748*/ 	.word	0xffffffff


	//   ....[104]....
        /*174c*/ 	.word	0xffffffff


	//   ....[105]....
        /*1750*/ 	.word	0xffffffff


	//   ....[106]....
        /*1754*/ 	.word	0xffffffff


	//   ....[107]....
        /*1758*/ 	.word	0xffffffff


	//   ....[108]....
        /*175c*/ 	.word	0xffffffff


	//   ....[109]....
        /*1760*/ 	.word	0xffffffff


	//   ....[110]....
        /*1764*/ 	.word	0xffffffff


	//   ....[111]....
        /*1768*/ 	.word	0xffffffff


	//   ....[112]....
        /*176c*/ 	.word	0xffffffff


	//   ....[113]....
        /*1770*/ 	.word	0xffffffff


	//   ....[114]....
        /*1774*/ 	.word	0xffffffff


	//   ....[115]....
        /*1778*/ 	.word	0xffffffff


	//   ....[116]....
        /*177c*/ 	.word	0xffffffff


	//   ....[117]....
        /*1780*/ 	.word	0xffffffff


	//   ....[118]....
        /*1784*/ 	.word	0xffffffff


	//   ....[119]....
        /*1788*/ 	.word	0xffffffff


	//   ....[120]....
        /*178c*/ 	.word	0xffffffff


	//   ....[121]....
        /*1790*/ 	.word	0xffffffff


	//   ....[122]....
        /*1794*/ 	.word	0xffffffff


	//   ....[123]....
        /*1798*/ 	.word	0xffffffff


	//   ....[124]....
        /*179c*/ 	.word	0xffffffff


	//   ....[125]....
        /*17a0*/ 	.word	0xffffffff


	//   ....[126]....
        /*17a4*/ 	.word	0xffffffff


	//   ....[127]....
        /*17a8*/ 	.word	0xffffffff


	//   ....[128]....
        /*17ac*/ 	.word	0xffffffff


	//   ....[129]....
        /*17b0*/ 	.word	0xffffffff


	//   ....[130]....
        /*17b4*/ 	.word	0xffffffff


	//   ....[131]....
        /*17b8*/ 	.word	0xffffffff


	//   ....[132]....
        /*17bc*/ 	.word	0xffffffff


	//   ....[133]....
        /*17c0*/ 	.word	0xffffffff


	//   ....[134]....
        /*17c4*/ 	.word	0xffffffff


	//   ....[135]....
        /*17c8*/ 	.word	0xffffffff


	//   ....[136]....
        /*17cc*/ 	.word	0xffffffff


	//   ....[137]....
        /*17d0*/ 	.word	0xffffffff


	//   ....[138]....
        /*17d4*/ 	.word	0xffffffff


	//   ....[139]....
        /*17d8*/ 	.word	0xffffffff


	//   ....[140]....
        /*17dc*/ 	.word	0xffffffff


	//   ....[141]....
        /*17e0*/ 	.word	0xffffffff


	//   ....[142]....
        /*17e4*/ 	.word	0xffffffff


	//   ....[143]....
        /*17e8*/ 	.word	0xffffffff


	//   ....[144]....
        /*17ec*/ 	.word	0xffffffff


	//   ....[145]....
        /*17f0*/ 	.word	0xffffffff


	//   ....[146]....
        /*17f4*/ 	.word	0xffffffff


	//   ....[147]....
        /*17f8*/ 	.word	0xffffffff


	//   ....[148]....
        /*17fc*/ 	.word	0xffffffff


	//   ....[149]....
        /*1800*/ 	.word	0xffffffff


	//   ....[150]....
        /*1804*/ 	.word	0xffffffff


	//   ....[151]....
        /*1808*/ 	.word	0xffffffff


	//   ....[152]....
        /*180c*/ 	.word	0xffffffff


	//   ....[153]....
        /*1810*/ 	.word	0xffffffff


	//   ....[154]....
        /*1814*/ 	.word	0xffffffff


	//   ....[155]....
        /*1818*/ 	.word	0xffffffff


	//   ....[156]....
        /*181c*/ 	.word	0xffffffff


	//   ....[157]....
        /*1820*/ 	.word	0xffffffff


	//   ....[158]....
        /*1824*/ 	.word	0xffffffff


	//   ....[159]....
        /*1828*/ 	.word	0xffffffff


	//   ....[160]....
        /*182c*/ 	.word	0xffffffff


	//   ....[161]....
        /*1830*/ 	.word	0xffffffff


	//   ....[162]....
        /*1834*/ 	.word	0xffffffff


	//   ....[163]....
        /*1838*/ 	.word	0xffffffff


	//   ....[164]....
        /*183c*/ 	.word	0xffffffff


	//   ....[165]....
        /*1840*/ 	.word	0xffffffff


	//   ....[166]....
        /*1844*/ 	.word	0xffffffff


	//   ....[167]....
        /*1848*/ 	.word	0xffffffff


	//   ....[168]....
        /*184c*/ 	.word	0xffffffff


	//   ....[169]....
        /*1850*/ 	.word	0xffffffff


	//   ....[170]....
        /*1854*/ 	.word	0xffffffff


	//   ....[171]....
        /*1858*/ 	.word	0xffffffff


	//   ....[172]....
        /*185c*/ 	.word	0xffffffff


	//   ....[173]....
        /*1860*/ 	.word	0xffffffff


	//   ....[174]....
        /*1864*/ 	.word	0xffffffff


	//   ....[175]....
        /*1868*/ 	.word	0xffffffff


	//   ....[176]....
        /*186c*/ 	.word	0xffffffff


	//   ....[177]....
        /*1870*/ 	.word	0xffffffff


	//   ....[178]....
        /*1874*/ 	.word	0xffffffff


	//   ....[179]....
        /*1878*/ 	.word	0xffffffff


	//   ....[180]....
        /*187c*/ 	.word	0xffffffff


	//   ....[181]....
        /*1880*/ 	.word	0xffffffff


	//   ....[182]....
        /*1884*/ 	.word	0xffffffff


	//   ....[183]....
        /*1888*/ 	.word	0xffffffff


	//   ....[184]....
        /*188c*/ 	.word	0xffffffff


	//   ....[185]....
        /*1890*/ 	.word	0xffffffff


	//   ....[186]....
        /*1894*/ 	.word	0xffffffff


	//   ....[187]....
        /*1898*/ 	.word	0xffffffff


	//   ....[188]....
        /*189c*/ 	.word	0xffffffff


	//   ....[189]....
        /*18a0*/ 	.word	0xffffffff


	//   ....[190]....
        /*18a4*/ 	.word	0xffffffff


	//   ....[191]....
        /*18a8*/ 	.word	0xffffffff


	//   ....[192]....
        /*18ac*/ 	.word	0xffffffff


	//   ....[193]....
        /*18b0*/ 	.word	0xffffffff


	//   ....[194]....
        /*18b4*/ 	.word	0xffffffff


	//   ....[195]....
        /*18b8*/ 	.word	0xffffffff


	//   ....[196]....
        /*18bc*/ 	.word	0xffffffff


	//   ....[197]....
        /*18c0*/ 	.word	0xffffffff


	//   ....[198]....
        /*18c4*/ 	.word	0xffffffff


	//   ....[199]....
        /*18c8*/ 	.word	0xffffffff


	//   ....[200]....
        /*18cc*/ 	.word	0xffffffff


	//   ....[201]....
        /*18d0*/ 	.word	0xffffffff


	//   ....[202]....
        /*18d4*/ 	.word	0xffffffff


	//   ....[203]....
        /*18d8*/ 	.word	0xffffffff


	//----- nvinfo : EIATTR_COOP_GROUP_INSTR_OFFSETS
	.align		4
.L_942:
        /*18dc*/ 	.byte	0x04, 0x28
        /*18de*/ 	.short	(.L_944 - .L_943)


	//   ....[0]....
.L_943:
        /*18e0*/ 	.word	0x00000050


	//   ....[1]....
        /*18e4*/ 	.word	0x00000200


	//   ....[2]....
        /*18e8*/ 	.word	0x00000230


	//   ....[3]....
        /*18ec*/ 	.word	0x00000260


	//   ....[4]....
        /*18f0*/ 	.word	0x00000290


	//   ....[5]....
        /*18f4*/ 	.word	0x000002c0


	//   ....[6]....
        /*18f8*/ 	.word	0x000002f0


	//   ....[7]....
        /*18fc*/ 	.word	0x00000450


	//   ....[8]....
        /*1900*/ 	.word	0x00000490


	//   ....[9]....
        /*1904*/ 	.word	0x000004c0


	//   ....[10]....
        /*1908*/ 	.word	0x000004f0


	//   ....[11]....
        /*190c*/ 	.word	0x00000520


	//   ....[12]....
        /*1910*/ 	.word	0x00000550


	//   ....[13]....
        /*1914*/ 	.word	0x000005e0


	//   ....[14]....
        /*1918*/ 	.word	0x00000630


	//   ....[15]....
        /*191c*/ 	.word	0x00000650


	//   ....[16]....
        /*1920*/ 	.word	0x000006b0


	//   ....[17]....
        /*1924*/ 	.word	0x000032f0


	//   ....[18]....
        /*1928*/ 	.word	0x00003320


	//   ....[19]....
        /*192c*/ 	.word	0x00003350


	//   ....[20]....
        /*1930*/ 	.word	0x00003370


	//   ....[21]....
        /*1934*/ 	.word	0x00003560


	//   ....[22]....
        /*1938*/ 	.word	0x00003580


	//   ....[23]....
        /*193c*/ 	.word	0x00003660


	//   ....[24]....
        /*1940*/ 	.word	0x000036b0


	//   ....[25]....
        /*1944*/ 	.word	0x00003820


	//   ....[26]....
        /*1948*/ 	.word	0x00003840


	//   ....[27]....
        /*194c*/ 	.word	0x00003960


	//   ....[28]....
        /*1950*/ 	.word	0x00003af0


	//   ....[29]....
        /*1954*/ 	.word	0x00003d80


	//   ....[30]....
        /*1958*/ 	.word	0x00003d90


	//   ....[31]....
        /*195c*/ 	.word	0x00004260


	//   ....[32]....
        /*1960*/ 	.word	0x00004270


	//   ....[33]....
        /*1964*/ 	.word	0x000051c0


	//   ....[34]....
        /*1968*/ 	.word	0x000051e0


	//   ....[35]....
        /*196c*/ 	.word	0x00005440


	//   ....[36]....
        /*1970*/ 	.word	0x00005450


	//   ....[37]....
        /*1974*/ 	.word	0x00005770


	//   ....[38]....
        /*1978*/ 	.word	0x00005930


	//   ....[39]....
        /*197c*/ 	.word	0x00005c30


	//   ....[40]....
        /*1980*/ 	.word	0x00005c50


	//   ....[41]....
        /*1984*/ 	.word	0x00005c80


	//   ....[42]....
        /*1988*/ 	.word	0x00005c90


	//   ....[43]....
        /*198c*/ 	.word	0x000072c0


	//   ....[44]....
        /*1990*/ 	.word	0x000072e0


	//   ....[45]....
        /*1994*/ 	.word	0x00007540


	//   ....[46]....
        /*1998*/ 	.word	0x00007550


	//   ....[47]....
        /*199c*/ 	.word	0x00008320


	//   ....[48]....
        /*19a0*/ 	.word	0x00008340


	//   ....[49]....
        /*19a4*/ 	.word	0x00008570


	//   ....[50]....
        /*19a8*/ 	.word	0x00008580


	//   ....[51]....
        /*19ac*/ 	.word	0x000088a0


	//   ....[52]....
        /*19b0*/ 	.word	0x00008a50


	//   ....[53]....
        /*19b4*/ 	.word	0x00008cb0


	//   ....[54]....
        /*19b8*/ 	.word	0x00008cd0


	//   ....[55]....
        /*19bc*/ 	.word	0x00008db0


	//   ....[56]....
        /*19c0*/ 	.word	0x00008dd0


	//   ....[57]....
        /*19c4*/ 	.word	0x0000a8e0


	//   ....[58]....
        /*19c8*/ 	.word	0x0000a9d0


	//   ....[59]....
        /*19cc*/ 	.word	0x0000ab40


	//   ....[60]....
        /*19d0*/ 	.word	0x0000ab50


	//   ....[61]....
        /*19d4*/ 	.word	0x0000b910


	//   ....[62]....
        /*19d8*/ 	.word	0x0000b930


	//   ....[63]....
        /*19dc*/ 	.word	0x0000bae0


	//   ....[64]....
        /*19e0*/ 	.word	0x0000baf0


	//   ....[65]....
        /*19e4*/ 	.word	0x0000be30


	//   ....[66]....
        /*19e8*/ 	.word	0x0000be60


	//   ....[67]....
        /*19ec*/ 	.word	0x0000be80


	//   ....[68]....
        /*19f0*/ 	.word	0x0000bea0


	//   ....[69]....
        /*19f4*/ 	.word	0x0000d770


	//   ....[70]....
        /*19f8*/ 	.word	0x0000d7c0


	//   ....[71]....
        /*19fc*/ 	.word	0x0000d7e0


	//   ....[72]....
        /*1a00*/ 	.word	0x0000d7f0


	//   ....[73]....
        /*1a04*/ 	.word	0x0000f0a0


	//   ....[74]....
        /*1a08*/ 	.word	0x0000f0c0


	//   ....[75]....
        /*1a0c*/ 	.word	0x0000f0e0


	//   ....[76]....
        /*1a10*/ 	.word	0x0000f100


	//   ....[77]....
        /*1a14*/ 	.word	0x0000f4b0


	//   ....[78]....
        /*1a18*/ 	.word	0x0000f4d0


	//   ....[79]....
        /*1a1c*/ 	.word	0x0000f710


	//   ....[80]....
        /*1a20*/ 	.word	0x0000f720


	//   ....[81]....
        /*1a24*/ 	.word	0x0000f910


	//   ....[82]....
        /*1a28*/ 	.word	0x0000f930


	//   ....[83]....
        /*1a2c*/ 	.word	0x0000fb20


	//   ....[84]....
        /*1a30*/ 	.word	0x0000fb30


	//   ....[85]....
        /*1a34*/ 	.word	0x0000ff10


	//   ....[86]....
        /*1a38*/ 	.word	0x0000ff30


	//   ....[87]....
        /*1a3c*/ 	.word	0x00010b80


	//   ....[88]....
        /*1a40*/ 	.word	0x00010b90


	//   ....[89]....
        /*1a44*/ 	.word	0x00012040


	//   ....[90]....
        /*1a48*/ 	.word	0x00012060


	//   ....[91]....
        /*1a4c*/ 	.word	0x000122b0


	//   ....[92]....
        /*1a50*/ 	.word	0x000122c0


	//   ....[93]....
        /*1a54*/ 	.word	0x000124b0


	//   ....[94]....
        /*1a58*/ 	.word	0x000124d0


	//   ....[95]....
        /*1a5c*/ 	.word	0x000126c0


	//   ....[96]....
        /*1a60*/ 	.word	0x000126d0


	//   ....[97]....
        /*1a64*/ 	.word	0x00012980


	//   ....[98]....
        /*1a68*/ 	.word	0x000129a0


	//   ....[99]....
        /*1a6c*/ 	.word	0x00012ad0


	//   ....[100]....
        /*1a70*/ 	.word	0x00012b10


	//   ....[101]....
        /*1a74*/ 	.word	0x00012b40


	//   ....[102]....
        /*1a78*/ 	.word	0x00012b70


	//   ....[103]....
        /*1a7c*/ 	.word	0x00012ba0


	//   ....[104]....
        /*1a80*/ 	.word	0x00012bd0


	//   ....[105]....
        /*1a84*/ 	.word	0x00012d30


	//   ....[106]....
        /*1a88*/ 	.word	0x00012d70


	//   ....[107]....
        /*1a8c*/ 	.word	0x00012da0


	//   ....[108]....
        /*1a90*/ 	.word	0x00012dd0


	//   ....[109]....
        /*1a94*/ 	.word	0x00012e00


	//   ....[110]....
        /*1a98*/ 	.word	0x00012e30


	//   ....[111]....
        /*1a9c*/ 	.word	0x00012ec0


	//   ....[112]....
        /*1aa0*/ 	.word	0x00012f20


	//   ....[113]....
        /*1aa4*/ 	.word	0x00012f30


	//   ....[114]....
        /*1aa8*/ 	.word	0x00012f90


	//   ....[115]....
        /*1aac*/ 	.word	0x00013a00


	//   ....[116]....
        /*1ab0*/ 	.word	0x00013a60


	//   ....[117]....
        /*1ab4*/ 	.word	0x00013ab0


	//   ....[118]....
        /*1ab8*/ 	.word	0x00013b00


	//   ....[119]....
        /*1abc*/ 	.word	0x00013b50


	//   ....[120]....
        /*1ac0*/ 	.word	0x00013bc0


	//   ....[121]....
        /*1ac4*/ 	.word	0x00013c00


	//   ....[122]....
        /*1ac8*/ 	.word	0x00013c70


	//   ....[123]....
        /*1acc*/ 	.word	0x00013ce0


	//   ....[124]....
        /*1ad0*/ 	.word	0x00013d40


	//   ....[125]....
        /*1ad4*/ 	.word	0x00013db0


	//   ....[126]....
        /*1ad8*/ 	.word	0x00013e10


	//   ....[127]....
        /*1adc*/ 	.word	0x00013e70


	//   ....[128]....
        /*1ae0*/ 	.word	0x00013ee0


	//   ....[129]....
        /*1ae4*/ 	.word	0x00013f40


	//   ....[130]....
        /*1ae8*/ 	.word	0x00013fa0


	//   ....[131]....
        /*1aec*/ 	.word	0x00014000


	//   ....[132]....
        /*1af0*/ 	.word	0x00014060


	//   ....[133]....
        /*1af4*/ 	.word	0x000143a0


	//   ....[134]....
        /*1af8*/ 	.word	0x000143f0


	//   ....[135]....
        /*1afc*/ 	.word	0x00014440


	//   ....[136]....
        /*1b00*/ 	.word	0x00014490


	//   ....[137]....
        /*1b04*/ 	.word	0x00014500


	//   ....[138]....
        /*1b08*/ 	.word	0x00014570


	//   ....[139]....
        /*1b0c*/ 	.word	0x000145d0


	//   ....[140]....
        /*1b10*/ 	.word	0x00014630


	//   ....[141]....
        /*1b14*/ 	.word	0x00014690


	//   ....[142]....
        /*1b18*/ 	.word	0x00014700


	//   ....[143]....
        /*1b1c*/ 	.word	0x00014760


	//   ....[144]....
        /*1b20*/ 	.word	0x000147c0


	//   ....[145]....
        /*1b24*/ 	.word	0x00014820


	//   ....[146]....
        /*1b28*/ 	.word	0x00014880


	//   ....[147]....
        /*1b2c*/ 	.word	0x00014bc0


	//   ....[148]....
        /*1b30*/ 	.word	0x00014c00


	//   ....[149]....
        /*1b34*/ 	.word	0x00014c50


	//   ....[150]....
        /*1b38*/ 	.word	0x00014c90


	//   ....[151]....
        /*1b3c*/ 	.word	0x00014cf0


	//   ....[152]....
        /*1b40*/ 	.word	0x00014d50


	//   ....[153]....
        /*1b44*/ 	.word	0x00014db0


	//   ....[154]....
        /*1b48*/ 	.word	0x00014e10


	//   ....[155]....
        /*1b4c*/ 	.word	0x00014e80


	//   ....[156]....
        /*1b50*/ 	.word	0x00014ee0


	//   ....[157]....
        /*1b54*/ 	.word	0x00014f40


	//   ....[158]....
        /*1b58*/ 	.word	0x00014f80


	//   ....[159]....
        /*1b5c*/ 	.word	0x00014fc0


	//   ....[160]....
        /*1b60*/ 	.word	0x00015010


	//   ....[161]....
        /*1b64*/ 	.word	0x00015050


	//   ....[162]....
        /*1b68*/ 	.word	0x000150a0


	//   ....[163]....
        /*1b6c*/ 	.word	0x000150f0


	//   ....[164]....
        /*1b70*/ 	.word	0x00015140


	//   ....[165]....
        /*1b74*/ 	.word	0x000151a0


	//   ....[166]....
        /*1b78*/ 	.word	0x00015210


	//   ....[167]....
        /*1b7c*/ 	.word	0x00015280


	//   ....[168]....
        /*1b80*/ 	.word	0x000152e0


	//   ....[169]....
        /*1b84*/ 	.word	0x00015340


	//   ....[170]....
        /*1b88*/ 	.word	0x000153a0


	//   ....[171]....
        /*1b8c*/ 	.word	0x00015410


	//   ....[172]....
        /*1b90*/ 	.word	0x00015470


	//   ....[173]....
        /*1b94*/ 	.word	0x000154d0


	//   ....[174]....
        /*1b98*/ 	.word	0x00015530


	//   ....[175]....
        /*1b9c*/ 	.word	0x000155a0


	//   ....[176]....
        /*1ba0*/ 	.word	0x00015600


	//   ....[177]....
        /*1ba4*/ 	.word	0x00015660


	//   ....[178]....
        /*1ba8*/ 	.word	0x000156c0


	//   ....[179]....
        /*1bac*/ 	.word	0x00015730


	//   ....[180]....
        /*1bb0*/ 	.word	0x00015790


	//   ....[181]....
        /*1bb4*/ 	.word	0x000157f0


	//   ....[182]....
        /*1bb8*/ 	.word	0x00015850


	//   ....[183]....
        /*1bbc*/ 	.word	0x000158c0


	//   ....[184]....
        /*1bc0*/ 	.word	0x00015920


	//   ....[185]....
        /*1bc4*/ 	.word	0x00015980


	//   ....[186]....
        /*1bc8*/ 	.word	0x000159e0


	//   ....[187]....
        /*1bcc*/ 	.word	0x00015a50


	//   ....[188]....
        /*1bd0*/ 	.word	0x00015aa0


	//   ....[189]....
        /*1bd4*/ 	.word	0x00015ae0


	//   ....[190]....
        /*1bd8*/ 	.word	0x00015b30


	//   ....[191]....
        /*1bdc*/ 	.word	0x00015b80


	//   ....[192]....
        /*1be0*/ 	.word	0x00015bd0


	//   ....[193]....
        /*1be4*/ 	.word	0x00015c40


	//   ....[194]....
        /*1be8*/ 	.word	0x00015c80


	//   ....[195]....
        /*1bec*/ 	.word	0x00015cd0


	//   ....[196]....
        /*1bf0*/ 	.word	0x00015d20


	//   ....[197]....
        /*1bf4*/ 	.word	0x00015d70


	//   ....[198]....
        /*1bf8*/ 	.word	0x00015dc0


	//   ....[199]....
        /*1bfc*/ 	.word	0x00015e30


	//   ....[200]....
        /*1c00*/ 	.word	0x00015e70


	//   ....[201]....
        /*1c04*/ 	.word	0x00015ee0


	//   ....[202]....
        /*1c08*/ 	.word	0x00015f40


	//   ....[203]....
        /*1c0c*/ 	.word	0x00015fb0


	//----- nvinfo : EIATTR_EXIT_INSTR_OFFSETS
	.align		4
.L_944:
        /*1c10*/ 	.byte	0x04, 0x1c
        /*1c12*/ 	.short	(.L_946 - .L_945)


	//   ....[0]....
.L_945:
        /*1c14*/ 	.word	0x000010d0


	//   ....[1]....
        /*1c18*/ 	.word	0x000139c0


	//----- nvinfo : EIATTR_MAX_THREADS
	.align		4
.L_946:
        /*1c1c*/ 	.byte	0x04, 0x05
        /*1c1e*/ 	.short	(.L_948 - .L_947)
.L_947:
        /*1c20*/ 	.word	0x00000100
        /*1c24*/ 	.word	0x00000001
        /*1c28*/ 	.word	0x00000001


	//----- nvinfo : EIATTR_CRS_STACK_SIZE
	.align		4
.L_948:
        /*1c2c*/ 	.byte	0x04, 0x1e
        /*1c2e*/ 	.short	(.L_950 - .L_949)
.L_949:
        /*1c30*/ 	.word	0x00000000
.L_950:


//--------------------- .nv.info._ZN7cutlass13device_kernelIN5flash19enable_sm80_to_sm89INS1_16FlashAttnFwdSm80INS1_25CollectiveMainloopFwdSm80ILi8ELi1ELb0EN4cute5tupleIJNS5_1CILi128EEENS7_ILi32EEENS7_ILi256EEEEEELi256ENS_6half_tEfNS_4arch4Sm80ELb1ELb0ELb0ELb1ELb1ELb1ELb1ELb1EEENS1_21CollectiveEpilogueFwdINS6_IJS8_SA_S9_EEENS6_IJNS7_ILi1EEESI_SI_EEESC_SE_Li256ELb1ELb1ELb1ELb0EEENS1_36VarlenDynamicPersistentTileSchedulerILi128ELi32ELi256ELi256ELb1ELb1ELb0ELb1ELb1ELb1EEEEEEEEEvNT_6ParamsE --------------------------
	.section	.nv.info._ZN7cutlass13device_kernelIN5flash19enable_sm80_to_sm89INS1_16FlashAttnFwdSm80INS1_25CollectiveMainloopFwdSm80ILi8ELi1ELb0EN4cute5tupleIJNS5_1CILi128EEENS7_ILi32EEENS7_ILi256EEEEEELi256ENS_6half_tEfNS_4arch4Sm80ELb1ELb0ELb0ELb1ELb1ELb1ELb1ELb1EEENS1_21CollectiveEpilogueFwdINS6_IJS8_SA_S9_EEENS6_IJNS7_ILi1EEESI_SI_EEESC_SE_Li256ELb1ELb1ELb1ELb0EEENS1_36VarlenDynamicPersistentTileSchedulerILi128ELi32ELi256ELi256ELb1ELb1ELb0ELb1ELb1ELb1EEEEEEEEEvNT_6ParamsE,"",@"SHT_CUDA_INFO"
	.sectionflags	@""
	.align	4


	//----- nvinfo : EIATTR_CUDA_API_VERSION
	.align		4
        /*0000*/ 	.byte	0x04, 0x37
        /*0002*/ 	.short	(.L_952 - .L_951)
.L_951:
        /*0004*/ 	.word	0x00000082


	//----- nvinfo : EIATTR_SW2861232_WAR
	.align		4
.L_952:
        /*0008*/ 	.byte	0x01, 0x35
	.zero		2


	//----- nvinfo : EIATTR_PARAM_CBANK
	.align		4
        /*000c*/ 	.byte	0x04, 0x0a
        /*000e*/ 	.short	(.L_954 - .L_953)
	.align		4
.L_953:
        /*0010*/ 	.word	index@(.nv.constant0._ZN7cutlass13device_kernelIN5flash19enable_sm80_to_sm89INS1_16FlashAttnFwdSm80INS1_25CollectiveMainloopFwdSm80ILi8ELi1ELb0EN4cute5tupleIJNS5_1CILi128EEENS7_ILi32EEENS7_ILi256EEEEEELi256ENS_6half_tEfNS_4arch4Sm80ELb1ELb0ELb0ELb1ELb1ELb1ELb1ELb1EEENS1_21CollectiveEpilogueFwdINS6_IJS8_SA_S9_EEENS6_IJNS7_ILi1EEESI_SI_EEESC_SE_Li256ELb1ELb1ELb1ELb0EEENS1_36VarlenDynamicPersistentTileSchedulerILi128ELi32ELi256ELi256ELb1ELb1ELb0ELb1ELb1ELb1EEEEEEEEEvNT_6ParamsE)
        /*0014*/ 	.short	0x0160
        /*0016*/ 	.short	0x0438


	//----- nvinfo : EIATTR_CBANK_PARAM_SIZE
	.align		4
.L_954:
        /*0018*/ 	.byte	0x03, 0x19
        /*001a*/ 	.short	0x0438


	//----- nvinfo : EIATTR_KPARAM_INFO
	.align		4
        /*001c*/ 	.byte	0x04, 0x17
        /*001e*/ 	.short	(.L_956 - .L_955)
.L_955:
        /*0020*/ 	.word	0x00000000
        /*0024*/ 	.short	0x0000
        /*0026*/ 	.short	0x0000
        /*0028*/ 	.byte	0x00, 0xf0, 0xe1, 0x10


	//----- nvinfo : EIATTR_MAXREG_COUNT
	.align		4
.L_956:
        /*002c*/ 	.byte	0x03, 0x1b
        /*002e*/ 	.short	0x00ff


	//----- nvinfo : EIATTR_NUM_BARRIERS
	.align		4
        /*0030*/ 	.byte	0x02, 0x4c
        /*0032*/ 	.byte	0x06
	.zero		1


	//----- nvinfo : EIATTR_ANNOTATIONS
	.align		4
        /*0034*/ 	.byte	0x04, 0x55
        /*0036*/ 	.short	(.L_958 - .L_957)


	//   ....[0]....
.L_957:
        /* <DEDUP_REMOVED lines=21> */


	//----- nvinfo : EIATTR_MERCURY_ISA_VERSION
	.align		4
.L_958:
        /*0170*/ 	.byte	0x03, 0x5f
        /*0172*/ 	.short	0x0000


	//----- nvinfo : EIATTR_INT_WARP_WIDE_INSTR_OFFSETS
	.align		4
        /*0174*/ 	.byte	0x04, 0x31
        /*0176*/ 	.short	(.L_960 - .L_959)


	//   ....[0]....
.L_959:
        /*0178*/ 	.word	0x00017350


	//   ....[1]....
        /*017c*/ 	.word	0x000173c0


	//----- nvinfo : EIATTR_COOP_GROUP_MASK_REGIDS
	.align		4
.L_960:
        /*0180*/ 	.byte	0x04, 0x29
        /*0182*/ 	.short	(.L_962 - .L_961)


	//   ....[0]....
.L_961:
        /*0184*/ 	.word	0xffffffff


	//   ....[1]....
        /*0188*/ 	.word	0xffffffff


	//   ....[2]....
        /*018c*/ 	.word	0xffffffff


	//   ....[3]....
        /*0190*/ 	.word	0xffffffff


	//   ....[4]....
        /*0194*/ 	.word	0xffffffff


	//   ....[5]....
        /*0198*/ 	.word	0xffffffff


	//   ....[6]....
        /*019c*/ 	.word	0xffffffff


	//   ....[7]....
        /*01a0*/ 	.word	0xffffffff


	//   ....[8]....
        /*01a4*/ 	.word	0xffffffff


	//   ....[9]....
        /*01a8*/ 	.word	0xffffffff


	//   ....[10]....
        /*01ac*/ 	.word	0xffffffff


	//   ....[11]....
        /*01b0*/ 	.word	0xffffffff


	//   ....[12]....
        /*01b4*/ 	.word	0xffffffff


	//   ....[13]....
        /*01b8*/ 	.word	0xffffffff


	//   ....[14]....
        /*01bc*/ 	.word	0xffffffff


	//   ....[15]....
        /*01c0*/ 	.word	0xffffffff


	//   ....[16]....
        /*01c4*/ 	.word	0xffffffff


	//   ....[17]....
        /*01c8*/ 	.word	0xffffffff


	//   ....[18]....
        /*01cc*/ 	.word	0xffffffff


	//   ....[19]....
        /*01d0*/ 	.word	0xffffffff


	//   ....[20]....
        /*01d4*/ 	.word	0xffffffff


	//   ....[21]....
        /*01d8*/ 	.word	0xffffffff


	//   ....[22]....
        /*01dc*/ 	.word	0xffffffff


	//   ....[23]....
        /*01e0*/ 	.word	0xffffffff


	//   ....[24]....
        /*01e4*/ 	.word	0xffffffff


	//   ....[25]....
        /*01e8*/ 	.word	0xffffffff


	//   ....[26]....
        /*01ec*/ 	.word	0xffffffff


	//   ....[27]....
        /*01f0*/ 	.word	0xffffffff


	//   ....[28]....
        /*01f4*/ 	.word	0xffffffff


	//   ....[29]....
        /*01f8*/ 	.word	0xffffffff


	//   ....[30]....
        /*01fc*/ 	.word	0xffffffff


	//   ....[31]....
        /*0200*/ 	.word	0xffffffff


	//   ....[32]....
        /*0204*/ 	.word	0xffffffff


	//   ....[33]....
        /*0208*/ 	.word	0xffffffff


	//   ....[34]....
        /*020c*/ 	.word	0xffffffff


	//   ....[35]....
        /*0210*/ 	.word	0xffffffff


	//   ....[36]....
        /*0214*/ 	.word	0xffffffff


	//   ....[37]....
        /*0218*/ 	.word	0xffffffff


	//   ....[38]....
        /*021c*/ 	.word	0xffffffff


	//   ....[39]....
        /*0220*/ 	.word	0xffffffff


	//   ....[40]....
        /*0224*/ 	.word	0xffffffff


	//   ....[41]....
        /*0228*/ 	.word	0xffffffff


	//   ....[42]....
        /*022c*/ 	.word	0xffffffff


	//   ....[43]....
        /*0230*/ 	.word	0xffffffff


	//   ....[44]....
        /*0234*/ 	.word	0xffffffff


	//   ....[45]....
        /*0238*/ 	.word	0xffffffff


	//   ....[46]....
        /*023c*/ 	.word	0xffffffff


	//   ....[47]....
        /*0240*/ 	.word	0xffffffff


	//   ....[48]....
        /*0244*/ 	.word	0xffffffff


	//   ....[49]....
        /*0248*/ 	.word	0xffffffff


	//   ....[50]....
        /*024c*/ 	.word	0xffffffff


	//   ....[51]....
        /*0250*/ 	.word	0xffffffff


	//   ....[52]....
        /*0254*/ 	.word	0xffffffff


	//   ....[53]....
        /*0258*/ 	.word	0xffffffff


	//   ....[54]....
        /*025c*/ 	.word	0xffffffff


	//   ....[55]....
        /*0260*/ 	.word	0xffffffff


	//   ....[56]....
        /*0264*/ 	.word	0xffffffff


	//   ....[57]....
        /*0268*/ 	.word	0xffffffff


	//   ....[58]....
        /*026c*/ 	.word	0xffffffff


	//   ....[59]....
        /*0270*/ 	.word	0xffffffff


	//   ....[60]....
        /*0274*/ 	.word	0xffffffff


	//   ....[61]....
        /*0278*/ 	.word	0xffffffff


	//   ....[62]....
        /*027c*/ 	.word	0xffffffff


	//   ....[63]....
        /*0280*/ 	.word	0xffffffff


	//   ....[64]....
        /*0284*/ 	.word	0xffffffff


	//   ....[65]....
        /*0288*/ 	.word	0xffffffff


	//   ....[66]....
        /*028c*/ 	.word	0xffffffff


	//   ....[67]....
        /*0290*/ 	.word	0xffffffff


	//   ....[68]....
        /*0294*/ 	.word	0xffffffff


	//   ....[69]....
        /*0298*/ 	.word	0xffffffff


	//   ....[70]....
        /*029c*/ 	.word	0xffffffff


	//   ....[71]....
        /*02a0*/ 	.word	0xffffffff


	//   ....[72]....
        /*02a4*/ 	.word	0xffffffff


	//   ....[73]....
        /*02a8*/ 	.word	0xffffffff


	//   ....[74]....
        /*02ac*/ 	.word	0xffffffff


	//   ....[75]....
        /*02b0*/ 	.word	0xffffffff


	//   ....[76]....
        /*02b4*/ 	.word	0xffffffff


	//   ....[77]....
        /*02b8*/ 	.word	0xffffffff


	//   ....[78]....
        /*02bc*/ 	.word	0xffffffff


	//   ....[79]....
        /*02c0*/ 	.word	0xffffffff


	//   ....[80]....
        /*02c4*/ 	.word	0xffffffff


	//   ....[81]....
        /*02c8*/ 	.word	0xffffffff


	//   ....[82]....
        /*02cc*/ 	.word	0xffffffff


	//   ....[83]....
        /*02d0*/ 	.word	0xffffffff


	//   ....[84]....
        /*02d4*/ 	.word	0xffffffff


	//   ....[85]....
        /*02d8*/ 	.word	0xffffffff


	//   ....[86]....
        /*02dc*/ 	.word	0xffffffff


	//   ....[87]....
        /*02e0*/ 	.word	0xffffffff


	//   ....[88]....
        /*02e4*/ 	.word	0xffffffff


	//   ....[89]....
        /*02e8*/ 	.word	0xffffffff


	//   ....[90]....
        /*02ec*/ 	.word	0xffffffff


	//   ....[91]....
        /*02f0*/ 	.word	0xffffffff


	//   ....[92]....
        /*02f4*/ 	.word	0xffffffff


	//   ....[93]....
        /*02f8*/ 	.word	0xffffffff


	//   ....[94]....
        /*02fc*/ 	.word	0xffffffff


	//   ....[95]....
        /*0300*/ 	.word	0xffffffff


	//   ....[96]....
        /*0304*/ 	.word	0xffffffff


	//   ....[97]....
        /*0308*/ 	.word	0xffffffff


	//   ....[98]....
        /*030c*/ 	.word	0xffffffff


	//   ....[99]....
        /*0310*/ 	.word	0xffffffff


	//   ....[100]....
        /*0314*/ 	.word	0xffffffff


	//   ....[101]....
        /*0318*/ 	.word	0xffffffff


	//   ....[102]....
        /*031c*/ 	.word	0xffffffff


	//   ....[103]....
        /*0320*/ 	.word	0xffffffff


	//   ....[104]....
        /*0324*/ 	.word	0xffffffff


	//   ....[105]....
        /*0328*/ 	.word	0xffffffff


	//   ....[106]....
        /*032c*/ 	.word	0xffffffff


	//   ....[107]....
        /*0330*/ 	.word	0xffffffff


	//   ....[108]....
        /*0334*/ 	.word	0xffffffff


	//   ....[109]....
        /*0338*/ 	.word	0xffffffff


	//   ....[110]....
        /*033c*/ 	.word	0xffffffff


	//   ....[111]....
        /*0340*/ 	.word	0xffffffff


	//   ....[112]....
        /*0344*/ 	.word	0xffffffff


	//   ....[113]....
        /*0348*/ 	.word	0xffffffff


	//   ....[114]....
        /*034c*/ 	.word	0xffffffff


	//   ....[115]....
        /*0350*/ 	.word	0xffffffff


	//   ....[116]....
        /*0354*/ 	.word	0xffffffff


	//   ....[117]....
        /*0358*/ 	.word	0xffffffff


	//   ....[118]....
        /*035c*/ 	.word	0xffffffff


	//   ....[119]....
        /*0360*/ 	.word	0xffffffff


	//   ....[120]....
        /*0364*/ 	.word	0xffffffff


	//   ....[121]....
        /*0368*/ 	.word	0xffffffff


	//   ....[122]....
        /*036c*/ 	.word	0xffffffff


	//   ....[123]....
        /*0370*/ 	.word	0xffffffff


	//   ....[124]....
        /*0374*/ 	.word	0xffffffff


	//   ....[125]....
        /*0378*/ 	.word	0xffffffff


	//   ....[126]....
        /*037c*/ 	.word	0xffffffff


	//   ....[127]....
        /*0380*/ 	.word	0xffffffff


	//   ....[128]....
        /*0384*/ 	.word	0xffffffff


	//   ....[129]....
        /*0388*/ 	.word	0xffffffff


	//   ....[130]....
        /*038c*/ 	.word	0xffffffff


	//   ....[131]....
        /*0390*/ 	.word	0xffffffff


	//   ....[132]....
        /*0394*/ 	.word	0xffffffff


	//   ....[133]....
        /*0398*/ 	.word	0xffffffff


	//   ....[134]....
        /*039c*/ 	.word	0xffffffff


	//   ....[135]....
        /*03a0*/ 	.word	0xffffffff


	//   ....[136]....
        /*03a4*/ 	.word	0xffffffff


	//   ....[137]....
        /*03a8*/ 	.word	0xffffffff


	//   ....[138]....
        /*03ac*/ 	.word	0xffffffff


	//   ....[139]....
        /*03b0*/ 	.word	0xffffffff


	//   ....[140]....
        /*03b4*/ 	.word	0xffffffff


	//   ....[141]....
        /*03b8*/ 	.word	0xffffffff


	//   ....[142]....
        /*03bc*/ 	.word	0xffffffff


	//   ....[143]....
        /*03c0*/ 	.word	0xffffffff


	//   ....[144]....
        /*03c4*/ 	.word	0xffffffff


	//   ....[145]....
        /*03c8*/ 	.word	0xffffffff


	//   ....[146]....
        /*03cc*/ 	.word	0xffffffff


	//   ....[147]....
        /*03d0*/ 	.word	0xffffffff


	//   ....[148]....
        /*03d4*/ 	.word	0xffffffff


	//   ....[149]....
        /*03d8*/ 	.word	0xffffffff


	//   ....[150]....
        /*03dc*/ 	.word	0xffffffff


	//   ....[151]....
        /*03e0*/ 	.word	0xffffffff


	//   ....[152]....
        /*03e4*/ 	.word	0xffffffff


	//   ....[153]....
        /*03e8*/ 	.word	0xffffffff


	//   ....[154]....
        /*03ec*/ 	.word	0xffffffff


	//   ....[155]....
        /*03f0*/ 	.word	0xffffffff


	//   ....[156]....
        /*03f4*/ 	.word	0xffffffff


	//   ....[157]....
        /*03f8*/ 	.word	0xffffffff


	//   ....[158]....
        /*03fc*/ 	.word	0xffffffff


	//   ....[159]....
        /*0400*/ 	.word	0xffffffff


	//   ....[160]....
        /*0404*/ 	.word	0xffffffff


	//   ....[161]....
        /*0408*/ 	.word	0xffffffff


	//   ....[162]....
        /*040c*/ 	.word	0xffffffff


	//   ....[163]....
        /*0410*/ 	.word	0xffffffff


	//   ....[164]....
        /*0414*/ 	.word	0xffffffff


	//   ....[165]....
        /*0418*/ 	.word	0xffffffff


	//   ....[166]....
        /*041c*/ 	.word	0xffffffff


	//   ....[167]....
        /*0420*/ 	.word	0xffffffff


	//   ....[168]....
        /*0424*/ 	.word	0xffffffff


	//   ....[169]....
        /*0428*/ 	.word	0xffffffff


	//   ....[170]....
        /*042c*/ 	.word	0xffffffff


	//   ....[171]....
        /*0430*/ 	.word	0xffffffff


	//   ....[172]....
        /*0434*/ 	.word	0xffffffff


	//   ....[173]....
        /*0438*/ 	.word	0xffffffff


	//   ....[174]....
        /*043c*/ 	.word	0xffffffff


	//   ....[175]....
        /*0440*/ 	.word	0xffffffff


	//   ....[176]....
        /*0444*/ 	.word	0xffffffff


	//   ....[177]....
        /*0448*/ 	.word	0xffffffff


	//   ....[178]....
        /*044c*/ 	.word	0xffffffff


	//   ....[179]....
        /*0450*/ 	.word	0xffffffff


	//   ....[180]....
        /*0454*/ 	.word	0xffffffff


	//   ....[181]....
        /*0458*/ 	.word	0xffffffff


	//   ....[182]....
        /*045c*/ 	.word	0xffffffff


	//   ....[183]....
        /*0460*/ 	.word	0xffffffff


	//   ....[184]....
        /*0464*/ 	.word	0xffffffff


	//   ....[185]....
        /*0468*/ 	.word	0xffffffff


	//   ....[186]....
        /*046c*/ 	.word	0xffffffff


	//   ....[187]....
        /*0470*/ 	.word	0xffffffff


	//   ....[188]....
        /*0474*/ 	.word	0xffffffff


	//   ....[189]....
        /*0478*/ 	.word	0xffffffff


	//   ....[190]....
        /*047c*/ 	.word	0xffffffff


	//   ....[191]....
        /*0480*/ 	.word	0xffffffff


	//   ....[192]....
        /*0484*/ 	.word	0xffffffff


	//   ....[193]....
        /*0488*/ 	.word	0xffffffff


	//   ....[194]....
        /*048c*/ 	.word	0xffffffff


	//   ....[195]....
        /*0490*/ 	.word	0xffffffff


	//   ....[196]....
        /*0494*/ 	.word	0xffffffff


	//   ....[197]....
        /*0498*/ 	.word	0xffffffff


	//   ....[198]....
        /*049c*/ 	.word	0xffffffff


	//   ....[199]....
        /*04a0*/ 	.word	0xffffffff


	//   ....[200]....
        /*04a4*/ 	.word	0xffffffff


	//   ....[201]....
        /*04a8*/ 	.word	0xffffffff


	//   ....[202]....
        /*04ac*/ 	.word	0xffffffff


	//   ....[203]....
        /*04b0*/ 	.word	0xffffffff


	//   ....[204]....
        /*04b4*/ 	.word	0xffffffff


	//   ....[205]....
        /*04b8*/ 	.word	0xffffffff


	//   ....[206]....
        /*04bc*/ 	.word	0xffffffff


	//   ....[207]....
        /*04c0*/ 	.word	0xffffffff


	//   ....[208]....
        /*04c4*/ 	.word	0xffffffff


	//   ....[209]....
        /*04c8*/ 	.word	0xffffffff


	//   ....[210]....
        /*04cc*/ 	.word	0xffffffff


	//   ....[211]....
        /*04d0*/ 	.word	0xffffffff


	//   ....[212]....
        /*04d4*/ 	.word	0xffffffff


	//   ....[213]....
        /*04d8*/ 	.word	0xffffffff


	//   ....[214]....
        /*04dc*/ 	.word	0xffffffff


	//   ....[215]....
        /*04e0*/ 	.word	0xffffffff


	//   ....[216]....
        /*04e4*/ 	.word	0xffffffff


	//   ....[217]....
        /*04e8*/ 	.word	0xffffffff


	//   ....[218]....
        /*04ec*/ 	.word	0xffffffff


	//   ....[219]....
        /*04f0*/ 	.word	0xffffffff


	//   ....[220]....
        /*04f4*/ 	.word	0xffffffff


	//   ....[221]....
        /*04f8*/ 	.word	0xffffffff


	//   ....[222]....
        /*04fc*/ 	.word	0xffffffff


	//   ....[223]....
        /*0500*/ 	.word	0xffffffff


	//   ....[224]....
        /*0504*/ 	.word	0xffffffff


	//   ....[225]....
        /*0508*/ 	.word	0xffffffff


	//----- nvinfo : EIATTR_COOP_GROUP_INSTR_OFFSETS
	.align		4
.L_962:
        /*050c*/ 	.byte	0x04, 0x28
        /*050e*/ 	.short	(.L_964 - .L_963)


	//   ....[0]....
.L_963:
        /*0510*/ 	.word	0x00000050


	//   ....[1]....
        /*0514*/ 	.word	0x000001e0


	//   ....[2]....
        /*0518*/ 	.word	0x00000210


	//   ....[3]....
        /*051c*/ 	.word	0x00000240


	//   ....[4]....
        /*0520*/ 	.word	0x00000270


	//   ....[5]....
        /*0524*/ 	.word	0x000002a0


	//   ....[6]....
        /*0528*/ 	.word	0x000002d0


	//   ....[7]....
        /*052c*/ 	.word	0x00000430


	//   ....[8]....
        /*0530*/ 	.word	0x00000470


	//   ....[9]....
        /*0534*/ 	.word	0x000004a0


	//   ....[10]....
        /*0538*/ 	.word	0x000004d0


	//   ....[11]....
        /*053c*/ 	.word	0x00000500


	//   ....[12]....
        /*0540*/ 	.word	0x00000530


	//   ....[13]....
        /*0544*/ 	.word	0x000005c0


	//   ....[14]....
        /*0548*/ 	.word	0x00000600


	//   ....[15]....
        /*054c*/ 	.word	0x00000620


	//   ....[16]....
        /*0550*/ 	.word	0x00000680


	//   ....[17]....
        /*0554*/ 	.word	0x00003890


	//   ....[18]....
        /*0558*/ 	.word	0x000038a0


	//   ....[19]....
        /*055c*/ 	.word	0x00004ab0


	//   ....[20]....
        /*0560*/ 	.word	0x00004ac0


	//   ....[21]....
        /*0564*/ 	.word	0x00005bd0


	//   ....[22]....
        /*0568*/ 	.word	0x00005bf0


	//   ....[23]....
        /*056c*/ 	.word	0x00005fb0


	//   ....[24]....
        /*0570*/ 	.word	0x00005fc0


	//   ....[25]....
        /*0574*/ 	.word	0x00006cf0


	//   ....[26]....
        /*0578*/ 	.word	0x00006d10


	//   ....[27]....
        /*057c*/ 	.word	0x00006e90


	//   ....[28]....
        /*0580*/ 	.word	0x00006ea0


	//   ....[29]....
        /*0584*/ 	.word	0x00007020


	//   ....[30]....
        /*0588*/ 	.word	0x00007040


	//   ....[31]....
        /*058c*/ 	.word	0x000071c0


	//   ....[32]....
        /*0590*/ 	.word	0x000071d0


	//   ....[33]....
        /*0594*/ 	.word	0x000075d0


	//   ....[34]....
        /*0598*/ 	.word	0x000075e0


	//   ....[35]....
        /*059c*/ 	.word	0x000079c0


	//   ....[36]....
        /*05a0*/ 	.word	0x000079e0


	//   ....[37]....
        /*05a4*/ 	.word	0x00007a00


	//   ....[38]....
        /*05a8*/ 	.word	0x00007a20


	//   ....[39]....
        /*05ac*/ 	.word	0x00007db0


	//   ....[40]....
        /*05b0*/ 	.word	0x00007ee0


	//   ....[41]....
        /*05b4*/ 	.word	0x00007f40


	//   ....[42]....
        /*05b8*/ 	.word	0x00007f80


	//   ....[43]....
        /*05bc*/ 	.word	0x00008460


	//   ....[44]....
        /*05c0*/ 	.word	0x000084a0


	//   ....[45]....
        /*05c4*/ 	.word	0x000084e0


	//   ....[46]....
        /*05c8*/ 	.word	0x00008520


	//   ....[47]....
        /*05cc*/ 	.word	0x00008870


	//   ....[48]....
        /*05d0*/ 	.word	0x000088d0


	//   ....[49]....
        /*05d4*/ 	.word	0x00008910


	//   ....[50]....
        /*05d8*/ 	.word	0x00008a50


	//   ....[51]....
        /*05dc*/ 	.word	0x0000bfc0


	//   ....[52]....
        /*05e0*/ 	.word	0x0000c010


	//   ....[53]....
        /*05e4*/ 	.word	0x0000c030


	//   ....[54]....
        /*05e8*/ 	.word	0x0000c040


	//   ....[55]....
        /*05ec*/ 	.word	0x0000c240


	//   ....[56]....
        /*05f0*/ 	.word	0x0000c2e0


	//   ....[57]....
        /*05f4*/ 	.word	0x0000c330


	//   ....[58]....
        /*05f8*/ 	.word	0x0000c3b0


	//   ....[59]....
        /*05fc*/ 	.word	0x0000c6a0


	//   ....[60]....
        /*0600*/ 	.word	0x0000c750


	//   ....[61]....
        /*0604*/ 	.word	0x0000c7d0


	//   ....[62]....
        /*0608*/ 	.word	0x0000c850


	//   ....[63]....
        /*060c*/ 	.word	0x0000cb10


	//   ....[64]....
        /*0610*/ 	.word	0x0000cb70


	//   ....[65]....
        /*0614*/ 	.word	0x0000cbe0


	//   ....[66]....
        /*0618*/ 	.word	0x0000cc20


	//   ....[67]....
        /*061c*/ 	.word	0x000106f0


	//   ....[68]....
        /*0620*/ 	.word	0x00010710


	//   ....[69]....
        /*0624*/ 	.word	0x00011210


	//   ....[70]....
        /*0628*/ 	.word	0x00011230


	//   ....[71]....
        /*062c*/ 	.word	0x00011450


	//   ....[72]....
        /*0630*/ 	.word	0x00011590


	//   ....[73]....
        /*0634*/ 	.word	0x00011790


	//   ....[74]....
        /*0638*/ 	.word	0x000117b0


	//   ....[75]....
        /*063c*/ 	.word	0x000117d0


	//   ....[76]....
        /*0640*/ 	.word	0x000117f0


	//   ....[77]....
        /*0644*/ 	.word	0x000124b0


	//   ....[78]....
        /*0648*/ 	.word	0x000124d0


	//   ....[79]....
        /*064c*/ 	.word	0x00012f20


	//   ....[80]....
        /*0650*/ 	.word	0x00012f40


	//   ....[81]....
        /*0654*/ 	.word	0x00013160


	//   ....[82]....
        /*0658*/ 	.word	0x00013290


	//   ....[83]....
        /*065c*/ 	.word	0x00013430


	//   ....[84]....
        /*0660*/ 	.word	0x00013450


	//   ....[85]....
        /*0664*/ 	.word	0x000134f0


	//   ....[86]....
        /*0668*/ 	.word	0x00013510


	//   ....[87]....
        /*066c*/ 	.word	0x000149b0


	//   ....[88]....
        /*0670*/ 	.word	0x000149d0


	//   ....[89]....
        /*0674*/ 	.word	0x000153d0


	//   ....[90]....
        /*0678*/ 	.word	0x000153f0


	//   ....[91]....
        /*067c*/ 	.word	0x00015620


	//   ....[92]....
        /*0680*/ 	.word	0x00015640


	//   ....[93]....
        /*0684*/ 	.word	0x00015660


	//   ....[94]....
        /*0688*/ 	.word	0x00015680


	//   ....[95]....
        /*068c*/ 	.word	0x00016940


	//   ....[96]....
        /*0690*/ 	.word	0x00016970


	//   ....[97]....
        /*0694*/ 	.word	0x00016990


	//   ....[98]....
        /*0698*/ 	.word	0x000169b0


	//   ....[99]....
        /*069c*/ 	.word	0x00018130


	//   ....[100]....
        /*06a0*/ 	.word	0x00018150


	//   ....[101]....
        /*06a4*/ 	.word	0x00018160


	//   ....[102]....
        /*06a8*/ 	.word	0x00018170


	//   ....[103]....
        /*06ac*/ 	.word	0x00018530


	//   ....[104]....
        /*06b0*/ 	.word	0x00018550


	//   ....[105]....
        /*06b4*/ 	.word	0x000186b0


	//   ....[106]....
        /*06b8*/ 	.word	0x000186c0


	//   ....[107]....
        /*06bc*/ 	.word	0x00018830


	//   ....[108]....
        /*06c0*/ 	.word	0x00018850


	//   ....[109]....
        /*06c4*/ 	.word	0x000189c0


	//   ....[110]....
        /*06c8*/ 	.word	0x000189d0


	//   ....[111]....
        /*06cc*/ 	.word	0x00018d30


	//   ....[112]....
        /*06d0*/ 	.word	0x00018d50


	//   ....[113]....
        /*06d4*/ 	.word	0x00019b00


	//   ....[114]....
        /*06d8*/ 	.word	0x00019b10


	//   ....[115]....
        /*06dc*/ 	.word	0x0001b090


	//   ....[116]....
        /*06e0*/ 	.word	0x0001b0b0


	//   ....[117]....
        /*06e4*/ 	.word	0x0001b220


	//   ....[118]....
        /*06e8*/ 	.word	0x0001b230


	//   ....[119]....
        /*06ec*/ 	.word	0x0001b3a0


	//   ....[120]....
        /*06f0*/ 	.word	0x0001b3c0


	//   ....[121]....
        /*06f4*/ 	.word	0x0001b530


	//   ....[122]....
        /*06f8*/ 	.word	0x0001b540


	//   ....[123]....
        /*06fc*/ 	.word	0x0001b750


	//   ....[124]....
        /*0700*/ 	.word	0x0001b770


	//   ....[125]....
        /*0704*/ 	.word	0x0001b890


	//   ....[126]....
        /*0708*/ 	.word	0x0001b8d0


	//   ....[127]....
        /*070c*/ 	.word	0x0001b900


	//   ....[128]....
        /*0710*/ 	.word	0x0001b930


	//   ....[129]....
        /*0714*/ 	.word	0x0001b960


	//   ....[130]....
        /*0718*/ 	.word	0x0001b990


	//   ....[131]....
        /*071c*/ 	.word	0x0001baf0


	//   ....[132]....
        /*0720*/ 	.word	0x0001bb30


	//   ....[133]....
        /*0724*/ 	.word	0x0001bb60


	//   ....[134]....
        /*0728*/ 	.word	0x0001bb90


	//   ....[135]....
        /*072c*/ 	.word	0x0001bbc0


	//   ....[136]....
        /*0730*/ 	.word	0x0001bbf0


	//   ....[137]....
        /*0734*/ 	.word	0x0001bc80


	//   ....[138]....
        /*0738*/ 	.word	0x0001bcc0


	//   ....[139]....
        /*073c*/ 	.word	0x0001bcd0


	//   ....[140]....
        /*0740*/ 	.word	0x0001bd30


	//   ....[141]....
        /*0744*/ 	.word	0x0001c700


	//   ....[142]....
        /*0748*/ 	.word	0x0001c760


	//   ....[143]....
        /*074c*/ 	.word	0x0001c7b0


	//   ....[144]....
        /*0750*/ 	.word	0x0001c800


	//   ....[145]....
        /*0754*/ 	.word	0x0001c850


	//   ....[146]....
        /*0758*/ 	.word	0x0001c8c0


	//   ....[147]....
        /*075c*/ 	.word	0x0001c900


	//   ....[148]....
        /*0760*/ 	.word	0x0001c970


	//   ....[149]....
        /*0764*/ 	.word	0x0001c9e0


	//   ....[150]....
        /*0768*/ 	.word	0x0001ca40


	//   ....[151]....
        /*076c*/ 	.word	0x0001cab0


	//   ....[152]....
        /*0770*/ 	.word	0x0001cb20


	//   ....[153]....
        /*0774*/ 	.word	0x0001cb80


	//   ....[154]....
        /*0778*/ 	.word	0x0001cbe0


	//   ....[155]....
        /*077c*/ 	.word	0x0001cc40


	//   ....[156]....
        /*0780*/ 	.word	0x0001ccb0


	//   ....[157]....
        /*0784*/ 	.word	0x0001cd10


	//   ....[158]....
        /*0788*/ 	.word	0x0001cd70


	//   ....[159]....
        /*078c*/ 	.word	0x0001cdc0


	//   ....[160]....
        /*0790*/ 	.word	0x0001ce30


	//   ....[161]....
        /*0794*/ 	.word	0x0001ce90


	//   ....[162]....
        /*0798*/ 	.word	0x0001cef0


	//   ....[163]....
        /*079c*/ 	.word	0x0001d130


	//   ....[164]....
        /*07a0*/ 	.word	0x0001d180


	//   ....[165]....
        /*07a4*/ 	.word	0x0001d1d0


	//   ....[166]....
        /*07a8*/ 	.word	0x0001d220


	//   ....[167]....
        /*07ac*/ 	.word	0x0001d280


	//   ....[168]....
        /*07b0*/ 	.word	0x0001d2f0


	//   ....[169]....
        /*07b4*/ 	.word	0x0001d340


	//   ....[170]....
        /*07b8*/ 	.word	0x0001d3b0


	//   ....[171]....
        /*07bc*/ 	.word	0x0001d410


	//   ....[172]....
        /*07c0*/ 	.word	0x0001d470


	//   ....[173]....
        /*07c4*/ 	.word	0x0001d6b0


	//   ....[174]....
        /*07c8*/ 	.word	0x0001d6f0


	//   ....[175]....
        /*07cc*/ 	.word	0x0001d740


	//   ....[176]....
        /*07d0*/ 	.word	0x0001d780


	//   ....[177]....
        /*07d4*/ 	.word	0x0001d7d0


	//   ....[178]....
        /*07d8*/ 	.word	0x0001d820


	//   ....[179]....
        /*07dc*/ 	.word	0x0001d890


	//   ....[180]....
        /*07e0*/ 	.word	0x0001d8d0


	//   ....[181]....
        /*07e4*/ 	.word	0x0001d910


	//   ....[182]....
        /*07e8*/ 	.word	0x0001d960


	//   ....[183]....
        /*07ec*/ 	.word	0x0001d9a0


	//   ....[184]....
        /*07f0*/ 	.word	0x0001d9f0


	//   ....[185]....
        /*07f4*/ 	.word	0x0001da40


	//   ....[186]....
        /*07f8*/ 	.word	0x0001da90


	//   ....[187]....
        /*07fc*/ 	.word	0x0001dae0


	//   ....[188]....
        /*0800*/ 	.word	0x0001db50


	//   ....[189]....
        /*0804*/ 	.word	0x0001dbc0


	//   ....[190]....
        /*0808*/ 	.word	0x0001dc20


	//   ....[191]....
        /*080c*/ 	.word	0x0001dc80


	//   ....[192]....
        /*0810*/ 	.word	0x0001dce0


	//   ....[193]....
        /*0814*/ 	.word	0x0001dd50


	//   ....[194]....
        /*0818*/ 	.word	0x0001ddb0


	//   ....[195]....
        /*081c*/ 	.word	0x0001de10


	//   ....[196]....
        /*0820*/ 	.word	0x0001de70


	//   ....[197]....
        /*0824*/ 	.word	0x0001dee0


	//   ....[198]....
        /*0828*/ 	.word	0x0001df40


	//   ....[199]....
        /*082c*/ 	.word	0x0001dfa0


	//   ....[200]....
        /*0830*/ 	.word	0x0001e000


	//   ....[201]....
        /*0834*/ 	.word	0x0001e070


	//   ....[202]....
        /*0838*/ 	.word	0x0001e0d0


	//   ....[203]....
        /*083c*/ 	.word	0x0001e130


	//   ....[204]....
        /*0840*/ 	.word	0x0001e190


	//   ....[205]....
        /*0844*/ 	.word	0x0001e200


	//   ....[206]....
        /*0848*/ 	.word	0x0001e260


	//   ....[207]....
        /*084c*/ 	.word	0x0001e2c0


	//   ....[208]....
        /*0850*/ 	.word	0x0001e320


	//   ....[209]....
        /*0854*/ 	.word	0x0001e390


	//   ....[210]....
        /*0858*/ 	.word	0x0001e3e0


	//   ....[211]....
        /*085c*/ 	.word	0x0001e420


	//   ....[212]....
        /*0860*/ 	.word	0x0001e470


	//   ....[213]....
        /*0864*/ 	.word	0x0001e4c0


	//   ....[214]....
        /*0868*/ 	.word	0x0001e510


	//   ....[215]....
        /*086c*/ 	.word	0x0001e580


	//   ....[216]....
        /*0870*/ 	.word	0x0001e5c0


	//   ....[217]....
        /*0874*/ 	.word	0x0001e610


	//   ....[218]....
        /*0878*/ 	.word	0x0001e660


	//   ....[219]....
        /*087c*/ 	.word	0x0001e6b0


	//   ....[220]....
        /*0880*/ 	.word	0x0001e700


	//   ....[221]....
        /*0884*/ 	.word	0x0001e770


	//   ....[222]....
        /*0888*/ 	.word	0x0001e7b0


	//   ....[223]....
        /*088c*/ 	.word	0x0001e820


	//   ....[224]....
        /*0890*/ 	.word	0x0001e880


	//   ....[225]....
        /*0894*/ 	.word	0x0001e8f0


	//----- nvinfo : EIATTR_EXIT_INSTR_OFFSETS
	.align		4
.L_964:
        /*0898*/ 	.byte	0x04, 0x1c
        /*089a*/ 	.short	(.L_966 - .L_965)


	//   ....[0]....
.L_965:
        /*089c*/ 	.word	0x00000fe0


	//   ....[1]....
        /*08a0*/ 	.word	0x0001c6c0


	//----- nvinfo : EIATTR_MAX_THREADS
	.align		4
.L_966:
        /*08a4*/ 	.byte	0x04, 0x05
        /*08a6*/ 	.short	(.L_968 - .L_967)
.L_967:
        /*08a8*/ 	.word	0x00000100
        /*08ac*/ 	.word	0x00000001
        /*08b0*/ 	.word	0x00000001


	//----- nvinfo : EIATTR_CRS_STACK_SIZE
	.align		4
.L_968:
        /*08b4*/ 	.byte	0x04, 0x1e
        /*08b6*/ 	.short	(.L_970 - .L_969)
.L_969:
        /*08b8*/ 	.word	0x00000000
.L_970:


//--------------------- .nv.info._ZN7cutlass13device_kernelIN5flash19enable_sm80_to_sm89INS1_16FlashAttnFwdSm80INS1_25CollectiveMainloopFwdSm80ILi8ELi1ELb0EN4cute5tupleIJNS5_1CILi128EEENS7_ILi96EEENS7_ILi256EEEEEELi256ENS_6half_tEfNS_4arch4Sm80ELb0ELb0ELb0ELb0ELb1ELb0ELb1ELb1EEENS1_21CollectiveEpilogueFwdINS6_IJS8_SA_S9_EEENS6_IJNS7_ILi1EEESI_SI_EEESC_SE_Li256ELb0ELb1ELb1ELb0EEENS1_19SingleTileSchedulerILb0ELb1ELb1ELi128EEEEEEEEEvNT_6ParamsE --------------------------
	.section	.nv.info._ZN7cutlass13device_kernelIN5flash19enable_sm80_to_sm89INS1_16FlashAttnFwdSm80INS1_25CollectiveMainloopFwdSm80ILi8ELi1ELb0EN4cute5tupleIJNS5_1CILi128EEENS7_ILi96EEENS7_ILi256EEEEEELi256ENS_6half_tEfNS_4arch4Sm80ELb0ELb0ELb0ELb0ELb1ELb0ELb1ELb1EEENS1_21CollectiveEpilogueFwdINS6_IJS8_SA_S9_EEENS6_IJNS7_ILi1EEESI_SI_EEESC_SE_Li256ELb0ELb1ELb1ELb0EEENS1_19SingleTileSchedulerILb0ELb1ELb1ELi128EEEEEEEEEvNT_6ParamsE,"",@"SHT_CUDA_INFO"
	.sectionflags	@""
	.align	4


	//----- nvinfo : EIATTR_CUDA_API_VERSION
	.align		4
        /*0000*/ 	.byte	0x04, 0x37
        /*0002*/ 	.short	(.L_972 - .L_971)
.L_971:
        /*0004*/ 	.word	0x00000082


	//----- nvinfo : EIATTR_SW2861232_WAR
	.align		4
.L_972:
        /*0008*/ 	.byte	0x01, 0x35
	.zero		2


	//----- nvinfo : EIATTR_PARAM_CBANK
	.align		4
        /*000c*/ 	.byte	0x04, 0x0a
        /*000e*/ 	.short	(.L_974 - .L_973)
	.align		4
.L_973:
        /*0010*/ 	.word	index@(.nv.constant0._ZN7cutlass13device_kernelIN5flash19enable_sm80_to_sm89INS1_16FlashAttnFwdSm80INS1_25CollectiveMainloopFwdSm80ILi8ELi1ELb0EN4cute5tupleIJNS5_1CILi128EEENS7_ILi96EEENS7_ILi256EEEEEELi256ENS_6half_tEfNS_4arch4Sm80ELb0ELb0ELb0ELb0ELb1ELb0ELb1ELb1EEENS1_21CollectiveEpilogueFwdINS6_IJS8_SA_S9_EEENS6_IJNS7_ILi1EEESI_SI_EEESC_SE_Li256ELb0ELb1ELb1ELb0EEENS1_19SingleTileSchedulerILb0ELb1ELb1ELi128EEEEEEEEEvNT_6ParamsE)
        /*0014*/ 	.short	0x0160
        /*0016*/ 	.short	0x0418


	//----- nvinfo : EIATTR_CBANK_PARAM_SIZE
	.align		4
.L_974:
        /*0018*/ 	.byte	0x03, 0x19
        /*001a*/ 	.short	0x0418


	//----- nvinfo : EIATTR_KPARAM_INFO
	.align		4
        /*001c*/ 	.byte	0x04, 0x17
        /*001e*/ 	.short	(.L_976 - .L_975)
.L_975:
        /*0020*/ 	.word	0x00000000
        /*0024*/ 	.short	0x0000
        /*0026*/ 	.short	0x0000
        /*0028*/ 	.byte	0x00, 0xf0, 0x61, 0x10


	//----- nvinfo : EIATTR_MAXREG_COUNT
	.align		4
.L_976:
        /*002c*/ 	.byte	0x03, 0x1b
        /*002e*/ 	.short	0x00ff


	//----- nvinfo : EIATTR_NUM_BARRIERS
	.align		4
        /*0030*/ 	.byte	0x02, 0x4c
        /*0032*/ 	.byte	0x02
	.zero		1


	//----- nvinfo : EIATTR_ANNOTATIONS
	.align		4
        /*0034*/ 	.byte	0x04, 0x55
        /*0036*/ 	.short	(.L_978 - .L_977)


	//   ....[0]....
.L_977:
        /* <DEDUP_REMOVED lines=24> */


	//----- nvinfo : EIATTR_MERCURY_ISA_VERSION
	.align		4
.L_978:
        /*01a8*/ 	.byte	0x03, 0x5f
        /*01aa*/ 	.short	0x0000


	//----- nvinfo : EIATTR_COOP_GROUP_MASK_REGIDS
	.align		4
        /*01ac*/ 	.byte	0x04, 0x29
        /*01ae*/ 	.short	(.L_980 - .L_979)


	//   ....[0]....
.L_979:
        /*01b0*/ 	.word	0xffffffff


	//   ....[1]....
        /*01b4*/ 	.word	0xffffffff


	//   ....[2]....
        /*01b8*/ 	.word	0xffffffff


	//   ....[3]....
        /*01bc*/ 	.word	0xffffffff


	//   ....[4]....
        /*01c0*/ 	.word	0xffffffff


	//   ....[5]....
        /*01c4*/ 	.word	0xffffffff


	//   ....[6]....
        /*01c8*/ 	.word	0xffffffff


	//   ....[7]....
        /*01cc*/ 	.word	0xffffffff


	//   ....[8]....
        /*01d0*/ 	.word	0xffffffff


	//   ....[9]....
        /*01d4*/ 	.word	0xffffffff


	//   ....[10]....
        /*01d8*/ 	.word	0xffffffff


	//   ....[11]....
        /*01dc*/ 	.word	0xffffffff


	//   ....[12]....
        /*01e0*/ 	.word	0xffffffff


	//   ....[13]....
        /*01e4*/ 	.word	0xffffffff


	//   ....[14]....
        /*01e8*/ 	.word	0xffffffff


	//   ....[15]....
        /*01ec*/ 	.word	0xffffffff


	//   ....[16]....
        /*01f0*/ 	.word	0xffffffff


	//   ....[17]....
        /*01f4*/ 	.word	0xffffffff


	//   ....[18]....
        /*01f8*/ 	.word	0xffffffff


	//   ....[19]....
        /*01fc*/ 	.word	0xffffffff


	//   ....[20]....
        /*0200*/ 	.word	0xffffffff


	//   ....[21]....
        /*0204*/ 	.word	0xffffffff


	//   ....[22]....
        /*0208*/ 	.word	0xffffffff


	//   ....[23]....
        /*020c*/ 	.word	0xffffffff


	//   ....[24]....
        /*0210*/ 	.word	0xffffffff


	//   ....[25]....
        /*0214*/ 	.word	0xffffffff


	//   ....[26]....
        /*0218*/ 	.word	0xffffffff


	//   ....[27]....
        /*021c*/ 	.word	0xffffffff


	//   ....[28]....
        /*0220*/ 	.word	0xffffffff


	//   ....[29]....
        /*0224*/ 	.word	0xffffffff


	//   ....[30]....
        /*0228*/ 	.word	0xffffffff


	//   ....[31]....
        /*022c*/ 	.word	0xffffffff


	//   ....[32]....
        /*0230*/ 	.word	0xffffffff


	//   ....[33]....
        /*0234*/ 	.word	0xffffffff


	//   ....[34]....
        /*0238*/ 	.word	0xffffffff


	//   ....[35]....
        /*023c*/ 	.word	0xffffffff


	//   ....[36]....
        /*0240*/ 	.word	0xffffffff


	//   ....[37]....
        /*0244*/ 	.word	0xffffffff


	//   ....[38]....
        /*0248*/ 	.word	0xffffffff


	//   ....[39]....
        /*024c*/ 	.word	0xffffffff


	//   ....[40]....
        /*0250*/ 	.word	0xffffffff


	//   ....[41]....
        /*0254*/ 	.word	0xffffffff


	//   ....[42]....
        /*0258*/ 	.word	0xffffffff


	//   ....[43]....
        /*025c*/ 	.word	0xffffffff


	//   ....[44]....
        /*0260*/ 	.word	0xffffffff


	//   ....[45]....
        /*0264*/ 	.word	0xffffffff


	//   ....[46]....
        /*0268*/ 	.word	0xffffffff


	//   ....[47]....
        /*026c*/ 	.word	0xffffffff


	//   ....[48]....
        /*0270*/ 	.word	0xffffffff


	//   ....[49]....
        /*0274*/ 	.word	0xffffffff


	//   ....[50]....
        /*0278*/ 	.word	0xffffffff


	//   ....[51]....
        /*027c*/ 	.word	0xffffffff


	//   ....[52]....
        /*0280*/ 	.word	0xffffffff


	//   ....[53]....
        /*0284*/ 	.word	0xffffffff


	//   ....[54]....
        /*0288*/ 	.word	0xffffffff


	//   ....[55]....
        /*028c*/ 	.word	0xffffffff


	//   ....[56]....
        /*0290*/ 	.word	0xffffffff


	//   ....[57]....
        /*0294*/ 	.word	0xffffffff


	//   ....[58]....
        /*0298*/ 	.word	0xffffffff


	//----- nvinfo : EIATTR_COOP_GROUP_INSTR_OFFSETS
	.align		4
.L_980:
        /*029c*/ 	.byte	0x04, 0x28
        /*029e*/ 	.short	(.L_982 - .L_981)


	//   ....[0]....
.L_981:
        /*02a0*/ 	.word	0x00000060


	//   ....[1]....
        /*02a4*/ 	.word	0x00000ee0


	//   ....[2]....
        /*02a8*/ 	.word	0x00000f00


	//   ....[3]....
        /*02ac*/ 	.word	0x00001150


	//   ....[4]....
        /*02b0*/ 	.word	0x00001180


	//   ....[5]....
        /*02b4*/ 	.word	0x000012f0


	//   ....[6]....
        /*02b8*/ 	.word	0x00001320


	//   ....[7]....
        /*02bc*/ 	.word	0x00001480


	//   ....[8]....
        /*02c0*/ 	.word	0x000014c0


	//   ....[9]....
        /*02c4*/ 	.word	0x00001bf0


	//   ....[10]....
        /*02c8*/ 	.word	0x00001c30


	//   ....[11]....
        /*02cc*/ 	.word	0x00001c60


	//   ....[12]....
        /*02d0*/ 	.word	0x00001ca0


	//   ....[13]....
        /*02d4*/ 	.word	0x00001ce0


	//   ....[14]....
        /*02d8*/ 	.word	0x00001d20


	//   ....[15]....
        /*02dc*/ 	.word	0x00001d50


	//   ....[16]....
        /*02e0*/ 	.word	0x00001d90


	//   ....[17]....
        /*02e4*/ 	.word	0x00001e80


	//   ....[18]....
        /*02e8*/ 	.word	0x00001eb0


	//   ....[19]....
        /*02ec*/ 	.word	0x00001ef0


	//   ....[20]....
        /*02f0*/ 	.word	0x00001f30


	//   ....[21]....
        /*02f4*/ 	.word	0x00003bd0


	//   ....[22]....
        /*02f8*/ 	.word	0x00003bf0


	//   ....[23]....
        /*02fc*/ 	.word	0x00003c00


	//   ....[24]....
        /*0300*/ 	.word	0x00003c10


	//   ....[25]....
        /*0304*/ 	.word	0x00003ca0


	//   ....[26]....
        /*0308*/ 	.word	0x00003cb0


	//   ....[27]....
        /*030c*/ 	.word	0x000047b0


	//   ....[28]....
        /*0310*/ 	.word	0x00004840


	//   ....[29]....
        /*0314*/ 	.word	0x00004870


	//   ....[30]....
        /*0318*/ 	.word	0x000048e0


	//   ....[31]....
        /*031c*/ 	.word	0x00006810


	//   ....[32]....
        /*0320*/ 	.word	0x00006820


	//   ....[33]....
        /*0324*/ 	.word	0x00006830


	//   ....[34]....
        /*0328*/ 	.word	0x00006840


	//   ....[35]....
        /*032c*/ 	.word	0x00006850


	//   ....[36]....
        /*0330*/ 	.word	0x00006860


	//   ....[37]....
        /*0334*/ 	.word	0x00006c20


	//   ....[38]....
        /*0338*/ 	.word	0x00006c30


	//   ....[39]....
        /*033c*/ 	.word	0x00006d90


	//   ....[40]....
        /*0340*/ 	.word	0x00006dc0


	//   ....[41]....
        /*0344*/ 	.word	0x00006dd0


	//   ....[42]....
        /*0348*/ 	.word	0x00006de0


	//   ....[43]....
        /*034c*/ 	.word	0x00008670


	//   ....[44]....
        /*0350*/ 	.word	0x00008680


	//   ....[45]....
        /*0354*/ 	.word	0x000086b0


	//   ....[46]....
        /*0358*/ 	.word	0x000086c0


	//   ....[47]....
        /*035c*/ 	.word	0x0000acf0


	//   ....[48]....
        /*0360*/ 	.word	0x0000ad00


	//   ....[49]....
        /*0364*/ 	.word	0x0000ad30


	//   ....[50]....
        /*0368*/ 	.word	0x0000ad40


	//   ....[51]....
        /*036c*/ 	.word	0x0000bc30


	//   ....[52]....
        /*0370*/ 	.word	0x0000bc70


	//   ....[53]....
        /*0374*/ 	.word	0x0000bca0


	//   ....[54]....
        /*0378*/ 	.word	0x0000bce0


	//   ....[55]....
        /*037c*/ 	.word	0x0000bd80


	//   ....[56]....
        /*0380*/ 	.word	0x0000bda0


	//   ....[57]....
        /*0384*/ 	.word	0x0000c9f0


	//   ....[58]....
        /*0388*/ 	.word	0x0000ca00


	//----- nvinfo : EIATTR_EXIT_INSTR_OFFSETS
	.align		4
.L_982:
        /*038c*/ 	.byte	0x04, 0x1c
        /*038e*/ 	.short	(.L_984 - .L_983)


	//   ....[0]....
.L_983:
        /*0390*/ 	.word	0x000001c0


	//   ....[1]....
        /*0394*/ 	.word	0x0000ca10


	//   ....[2]....
        /*0398*/ 	.word	0x0000d5b0


	//   ....[3]....
        /*039c*/ 	.word	0x0000d600


	//   ....[4]....
        /*03a0*/ 	.word	0x0000d630


	//   ....[5]....
        /*03a4*/ 	.word	0x0000d690


	//   ....[6]....
        /*03a8*/ 	.word	0x0000d920


	//----- nvinfo : EIATTR_CTAIDZ_USED
	.align		4
.L_984:
        /*03ac*/ 	.byte	0x01, 0x04
	.zero		2


	//----- nvinfo : EIATTR_MAX_THREADS
	.align		4
        /*03b0*/ 	.byte	0x04, 0x05
        /*03b2*/ 	.short	(.L_986 - .L_985)
.L_985:
        /*03b4*/ 	.word	0x00000100
        /*03b8*/ 	.word	0x00000001
        /*03bc*/ 	.word	0x00000001


	//----- nvinfo : EIATTR_CRS_STACK_SIZE
	.align		4
.L_986:
        /*03c0*/ 	.byte	0x04, 0x1e
        /*03c2*/ 	.short	(.L_988 - .L_987)
.L_987:
        /*03c4*/ 	.word	0x00000000
.L_988:


//--------------------- .nv.info._ZN7cutlass13device_kernelIN5flash19enable_sm80_to_sm89INS1_16FlashAttnFwdSm80INS1_25CollectiveMainloopFwdSm80ILi8ELi1ELb0EN4cute5tupleIJNS5_1CILi128EEENS7_ILi64EEENS7_ILi256EEEEEELi256ENS_6half_tEfNS_4arch4Sm80ELb0ELb0ELb0ELb1ELb1ELb0ELb1ELb1EEENS1_21CollectiveEpilogueFwdINS6_IJS8_SA_S9_EEENS6_IJNS7_ILi1EEESI_SI_EEESC_SE_Li256ELb1ELb1ELb1ELb0EEENS1_36VarlenDynamicPersistentTileSchedulerILi128ELi64ELi256ELi256ELb1ELb1ELb0ELb0ELb1ELb1EEEEEEEEEvNT_6ParamsE --------------------------
	.section	.nv.info._ZN7cutlass13device_kernelIN5flash19enable_sm80_to_sm89INS1_16FlashAttnFwdSm80INS1_25CollectiveMainloopFwdSm80ILi8ELi1ELb0EN4cute5tupleIJNS5_1CILi128EEENS7_ILi64EEENS7_ILi256EEEEEELi256ENS_6half_tEfNS_4arch4Sm80ELb0ELb0ELb0ELb1ELb1ELb0ELb1ELb1EEENS1_21CollectiveEpilogueFwdINS6_IJS8_SA_S9_EEENS6_IJNS7_ILi1EEESI_SI_EEESC_SE_Li256ELb1ELb1ELb1ELb0EEENS1_36VarlenDynamicPersistentTileSchedulerILi128ELi64ELi256ELi256ELb1ELb1ELb0ELb0ELb1ELb1EEEEEEEEEvNT_6ParamsE,"",@"SHT_CUDA_INFO"
	.sectionflags	@""
	.align	4


	//----- nvinfo : EIATTR_CUDA_API_VERSION
	.align		4
        /*0000*/ 	.byte	0x04, 0x37
        /*0002*/ 	.short	(.L_990 - .L_989)
.L_989:
        /*0004*/ 	.word	0x00000082


	//----- nvinfo : EIATTR_SW2861232_WAR
	.align		4
.L_990:
        /*0008*/ 	.byte	0x01, 0x35
	.zero		2


	//----- nvinfo : EIATTR_PARAM_CBANK
	.align		4
        /*000c*/ 	.byte	0x04, 0x0a
        /*000e*/ 	.short	(.L_992 - .L_991)
	.align		4
.L_991:
        /*0010*/ 	.word	index@(.nv.constant0._ZN7cutlass13device_kernelIN5flash19enable_sm80_to_sm89INS1_16FlashAttnFwdSm80INS1_25CollectiveMainloopFwdSm80ILi8ELi1ELb0EN4cute5tupleIJNS5_1CILi128EEENS7_ILi64EEENS7_ILi256EEEEEELi256ENS_6half_tEfNS_4arch4Sm80ELb0ELb0ELb0ELb1ELb1ELb0ELb1ELb1EEENS1_21CollectiveEpilogueFwdINS6_IJS8_SA_S9_EEENS6_IJNS7_ILi1EEESI_SI_EEESC_SE_Li256ELb1ELb1ELb1ELb0EEENS1_36VarlenDynamicPersistentTileSchedulerILi128ELi64ELi256ELi256ELb1ELb1ELb0ELb0ELb1ELb1EEEEEEEEEvNT_6ParamsE)
        /*0014*/ 	.short	0x0160
        /*0016*/ 	.short	0x0438


	//----- nvinfo : EIATTR_CBANK_PARAM_SIZE
	.align		4
.L_992:
        /*0018*/ 	.byte	0x03, 0x19
        /*001a*/ 	.short	0x0438


	//----- nvinfo : EIATTR_KPARAM_INFO
	.align		4
        /*001c*/ 	.byte	0x04, 0x17
        /*001e*/ 	.short	(.L_994 - .L_993)
.L_993:
        /*0020*/ 	.word	0x00000000
        /*0024*/ 	.short	0x0000
        /*0026*/ 	.short	0x0000
        /*0028*/ 	.byte	0x00, 0xf0, 0xe1, 0x10


	//----- nvinfo : EIATTR_MAXREG_COUNT
	.align		4
.L_994:
        /*002c*/ 	.byte	0x03, 0x1b
        /*002e*/ 	.short	0x00ff


	//----- nvinfo : EIATTR_NUM_BARRIERS
	.align		4
        /*0030*/ 	.byte	0x02, 0x4c
        /*0032*/ 	.byte	0x06
	.zero		1


	//----- nvinfo : EIATTR_ANNOTATIONS
	.align		4
        /*0034*/ 	.byte	0x04, 0x55
        /*0036*/ 	.short	(.L_996 - .L_995)


	//   ....[0]....
.L_995:
        /* <DEDUP_REMOVED lines=142> */


	//----- nvinfo : EIATTR_MERCURY_ISA_VERSION
	.align		4
.L_996:
        /*0908*/ 	.byte	0x03, 0x5f
        /*090a*/ 	.short	0x0000


	//----- nvinfo : EIATTR_INT_WARP_WIDE_INSTR_OFFSETS
	.align		4
        /*090c*/ 	.byte	0x04, 0x31
        /*090e*/ 	.short	(.L_998 - .L_997)


	//   ....[0]....
.L_997:
        /*0910*/ 	.word	0x0000a8d0


	//   ....[1]....
        /*0914*/ 	.word	0x0000a950


	//----- nvinfo : EIATTR_COOP_GROUP_MASK_REGIDS
	.align		4
.L_998:
        /*0918*/ 	.byte	0x04, 0x29
        /*091a*/ 	.short	(.L_1000 - .L_999)


	//   ....[0]....
.L_999:
        /*091c*/ 	.word	0xffffffff


	//   ....[1]....
        /*0920*/ 	.word	0xffffffff


	//   ....[2]....
        /*0924*/ 	.word	0xffffffff


	//   ....[3]....
        /*0928*/ 	.word	0xffffffff


	//   ....[4]....
        /*092c*/ 	.word	0xffffffff


	//   ....[5]....
        /*0930*/ 	.word	0xffffffff


	//   ....[6]....
        /*0934*/ 	.word	0xffffffff


	//   ....[7]....
        /*0938*/ 	.word	0xffffffff


	//   ....[8]....
        /*093c*/ 	.word	0xffffffff


	//   ....[9]....
        /*0940*/ 	.word	0xffffffff


	//   ....[10]....
        /*0944*/ 	.word	0xffffffff


	//   ....[11]....
        /*0948*/ 	.word	0xffffffff


	//   ....[12]....
        /*094c*/ 	.word	0xffffffff


	//   ....[13]....
        /*0950*/ 	.word	0xffffffff


	//   ....[14]....
        /*0954*/ 	.word	0xffffffff


	//   ....[15]....
        /*0958*/ 	.word	0xffffffff


	//   ....[16]....
        /*095c*/ 	.word	0xffffffff


	//   ....[17]....
        /*0960*/ 	.word	0xffffffff


	//   ....[18]....
        /*0964*/ 	.word	0xffffffff


	//   ....[19]....
        /*0968*/ 	.word	0xffffffff


	//   ....[20]....
        /*096c*/ 	.word	0xffffffff


	//   ....[21]....
        /*0970*/ 	.word	0xffffffff


	//   ....[22]....
        /*0974*/ 	.word	0xffffffff


	//   ....[23]....
        /*0978*/ 	.word	0xffffffff


	//   ....[24]....
        /*097c*/ 	.word	0xffffffff


	//   ....[25]....
        /*0980*/ 	.word	0xffffffff


	//   ....[26]....
        /*0984*/ 	.word	0xffffffff


	//   ....[27]....
        /*0988*/ 	.word	0xffffffff


	//   ....[28]....
        /*098c*/ 	.word	0xffffffff


	//   ....[29]....
        /*0990*/ 	.word	0xffffffff


	//   ....[30]....
        /*0994*/ 	.word	0xffffffff


	//   ....[31]....
        /*0998*/ 	.word	0xffffffff


	//   ....[32]....
        /*099c*/ 	.word	0xffffffff


	//   ....[33]....
        /*09a0*/ 	.word	0xffffffff


	//   ....[34]....
        /*09a4*/ 	.word	0xffffffff


	//   ....[35]....
        /*09a8*/ 	.word	0xffffffff


	//   ....[36]....
        /*09ac*/ 	.word	0xffffffff


	//   ....[37]....
        /*09b0*/ 	.word	0xffffffff


	//   ....[38]....
        /*09b4*/ 	.word	0xffffffff


	//   ....[39]....
        /*09b8*/ 	.word	0xffffffff


	//   ....[40]....
        /*09bc*/ 	.word	0xffffffff


	//   ....[41]....
        /*09c0*/ 	.word	0xffffffff


	//   ....[42]....
        /*09c4*/ 	.word	0xffffffff


	//   ....[43]....
        /*09c8*/ 	.word	0xffffffff


	//   ....[44]....
        /*09cc*/ 	.word	0xffffffff


	//   ....[45]....
        /*09d0*/ 	.word	0xffffffff


	//   ....[46]....
        /*09d4*/ 	.word	0xffffffff


	//   ....[47]....
        /*09d8*/ 	.word	0xffffffff


	//   ....[48]....
        /*09dc*/ 	.word	0xffffffff


	//   ....[49]....
        /*09e0*/ 	.word	0xffffffff


	//   ....[50]....
        /*09e4*/ 	.word	0xffffffff


	//   ....[51]....
        /*09e8*/ 	.word	0xffffffff


	//   ....[52]....
        /*09ec*/ 	.word	0xffffffff


	//   ....[53]....
        /*09f0*/ 	.word	0xffffffff


	//   ....[54]....
        /*09f4*/ 	.word	0xffffffff


	//   ....[55]....
        /*09f8*/ 	.word	0xffffffff


	//   ....[56]....
        /*09fc*/ 	.word	0xffffffff


	//   ....[57]....
        /*0a00*/ 	.word	0xffffffff


	//   ....[58]....
        /*0a04*/ 	.word	0xffffffff


	//   ....[59]....
        /*0a08*/ 	.word	0xffffffff


	//   ....[60]....
        /*0a0c*/ 	.word	0xffffffff


	//   ....[61]....
        /*0a10*/ 	.word	0xffffffff


	//   ....[62]....
        /*0a14*/ 	.word	0xffffffff


	//   ....[63]....
        /*0a18*/ 	.word	0xffffffff


	//   ....[64]....
        /*0a1c*/ 	.word	0xffffffff


	//   ....[65]....
        /*0a20*/ 	.word	0xffffffff


	//   ....[66]....
        /*0a24*/ 	.word	0xffffffff


	//   ....[67]....
        /*0a28*/ 	.word	0xffffffff


	//   ....[68]....
        /*0a2c*/ 	.word	0xffffffff


	//   ....[69]....
        /*0a30*/ 	.word	0xffffffff


	//   ....[70]....
        /*0a34*/ 	.word	0xffffffff


	//   ....[71]....
        /*0a38*/ 	.word	0xffffffff


	//   ....[72]....
        /*0a3c*/ 	.word	0xffffffff


	//   ....[73]....
        /*0a40*/ 	.word	0xffffffff


	//   ....[74]....
        /*0a44*/ 	.word	0xffffffff


	//   ....[75]....
        /*0a48*/ 	.word	0xffffffff


	//   ....[76]....
        /*0a4c*/ 	.word	0xffffffff


	//   ....[77]....
        /*0a50*/ 	.word	0xffffffff


	//   ....[78]....
        /*0a54*/ 	.word	0xffffffff


	//   ....[79]....
        /*0a58*/ 	.word	0xffffffff


	//   ....[80]....
        /*0a5c*/ 	.word	0xffffffff


	//   ....[81]....
        /*0a60*/ 	.word	0xffffffff


	//   ....[82]....
        /*0a64*/ 	.word	0xffffffff


	//   ....[83]....
        /*0a68*/ 	.word	0xffffffff


	//   ....[84]....
        /*0a6c*/ 	.word	0xffffffff


	//   ....[85]....
        /*0a70*/ 	.word	0xffffffff


	//   ....[86]....
        /*0a74*/ 	.word	0xffffffff


	//   ....[87]....
        /*0a78*/ 	.word	0xffffffff


	//   ....[88]....
        /*0a7c*/ 	.word	0xffffffff


	//   ....[89]....
        /*0a80*/ 	.word	0xffffffff


	//   ....[90]....
        /*0a84*/ 	.word	0xffffffff


	//   ....[91]....
        /*0a88*/ 	.word	0xffffffff


	//   ....[92]....
        /*0a8c*/ 	.word	0xffffffff


	//   ....[93]....
        /*0a90*/ 	.word	0xffffffff


	//   ....[94]....
        /*0a94*/ 	.word	0xffffffff


	//   ....[95]....
        /*0a98*/ 	.word	0xffffffff


	//   ....[96]....
        /*0a9c*/ 	.word	0xffffffff


	//   ....[97]....
        /*0aa0*/ 	.word	0xffffffff


	//   ....[98]....
        /*0aa4*/ 	.word	0xffffffff


	//   ....[99]....
        /*0aa8*/ 	.word	0xffffffff


	//   ....[100]....
        /*0aac*/ 	.word	0xffffffff


	//   ....[101]....
        /*0ab0*/ 	.word	0xffffffff


	//   ....[102]....
        /*0ab4*/ 	.word	0xffffffff


	//   ....[103]....
        /*0ab8*/ 	.word	0xffffffff


	//   ....[104]....
        /*0abc*/ 	.word	0xffffffff


	//   ....[105]....
        /*0ac0*/ 	.word	0xffffffff


	//   ....[106]....
        /*0ac4*/ 	.word	0xffffffff


	//   ....[107]....
        /*0ac8*/ 	.word	0xffffffff


	//   ....[108]....
        /*0acc*/ 	.word	0xffffffff


	//   ....[109]....
        /*0ad0*/ 	.word	0xffffffff


	//   ....[110]....
        /*0ad4*/ 	.word	0xffffffff


	//   ....[111]....
        /*0ad8*/ 	.word	0xffffffff


	//   ....[112]....
        /*0adc*/ 	.word	0xffffffff


	//   ....[113]....
        /*0ae0*/ 	.word	0xffffffff


	//   ....[114]....
        /*0ae4*/ 	.word	0xffffffff


	//   ....[115]....
        /*0ae8*/ 	.word	0xffffffff


	//   ....[116]....
        /*0aec*/ 	.word	0xffffffff


	//   ....[117]....
        /*0af0*/ 	.word	0xffffffff


	//   ....[118]....
        /*0af4*/ 	.word	0xffffffff


	//   ....[119]....
        /*0af8*/ 	.word	0xffffffff


	//   ....[120]....
        /*0afc*/ 	.word	0xffffffff


	//   ....[121]....
        /*0b00*/ 	.word	0xffffffff


	//   ....[122]....
        /*0b04*/ 	.word	0xffffffff


	//   ....[123]....
        /*0b08*/ 	.word	0xffffffff


	//   ....[124]....
        /*0b0c*/ 	.word	0xffffffff


	//   ....[125]....
        /*0b10*/ 	.word	0xffffffff


	//   ....[126]....
        /*0b14*/ 	.word	0xffffffff


	//   ....[127]....
        /*0b18*/ 	.word	0xffffffff


	//   ....[128]....
        /*0b1c*/ 	.word	0xffffffff


	//   ....[129]....
        /*0b20*/ 	.word	0xffffffff


	//   ....[130]....
        /*0b24*/ 	.word	0xffffffff


	//   ....[131]....
        /*0b28*/ 	.word	0xffffffff


	//   ....[132]....
        /*0b2c*/ 	.word	0xffffffff


	//   ....[133]....
        /*0b30*/ 	.word	0xffffffff


	//   ....[134]....
        /*0b34*/ 	.word	0xffffffff


	//   ....[135]....
        /*0b38*/ 	.word	0xffffffff


	//   ....[136]....
        /*0b3c*/ 	.word	0xffffffff


	//   ....[137]....
        /*0b40*/ 	.word	0xffffffff


	//   ....[138]....
        /*0b44*/ 	.word	0xffffffff


	//   ....[139]....
        /*0b48*/ 	.word	0xffffffff


	//   ....[140]....
        /*0b4c*/ 	.word	0xffffffff


	//   ....[141]....
        /*0b50*/ 	.word	0xffffffff


	//   ....[142]....
        /*0b54*/ 	.word	0xffffffff


	//   ....[143]....
        /*0b58*/ 	.word	0xffffffff


	//   ....[144]....
        /*0b5c*/ 	.word	0xffffffff


	//   ....[145]....
        /*0b60*/ 	.word	0xffffffff


	//   ....[146]....
        /*0b64*/ 	.word	0xffffffff


	//   ....[147]....
        /*0b68*/ 	.word	0xffffffff


	//   ....[148]....
        /*0b6c*/ 	.word	0xffffffff


	//   ....[149]....
        /*0b70*/ 	.word	0xffffffff


	//   ....[150]....
        /*0b74*/ 	.word	0xffffffff


	//   ....[151]....
        /*0b78*/ 	.word	0xffffffff


	//   ....[152]....
        /*0b7c*/ 	.word	0xffffffff


	//   ....[153]....
        /*0b80*/ 	.word	0xffffffff


	//   ....[154]....
        /*0b84*/ 	.word	0xffffffff


	//   ....[155]....
        /*0b88*/ 	.word	0xffffffff


	//   ....[156]....
        /*0b8c*/ 	.word	0xffffffff


	//   ....[157]....
        /*0b90*/ 	.word	0xffffffff


	//   ....[158]....
        /*0b94*/ 	.word	0xffffffff


	//   ....[159]....
        /*0b98*/ 	.word	0xffffffff


	//   ....[160]....
        /*0b9c*/ 	.word	0xffffffff


	//   ....[161]....
        /*0ba0*/ 	.word	0xffffffff


	//   ....[162]....
        /*0ba4*/ 	.word	0xffffffff


	//   ....[163]....
        /*0ba8*/ 	.word	0xffffffff


	//   ....[164]....
        /*0bac*/ 	.word	0xffffffff


	//   ....[165]....
        /*0bb0*/ 	.word	0xffffffff


	//   ....[166]....
        /*0bb4*/ 	.word	0xffffffff


	//   ....[167]....
        /*0bb8*/ 	.word	0xffffffff


	//   ....[168]....
        /*0bbc*/ 	.word	0xffffffff


	//   ....[169]....
        /*0bc0*/ 	.word	0xffffffff


	//   ....[170]....
        /*0bc4*/ 	.word	0xffffffff


	//   ....[171]....
        /*0bc8*/ 	.word	0xffffffff


	//   ....[172]....
        /*0bcc*/ 	.word	0xffffffff


	//   ....[173]....
        /*0bd0*/ 	.word	0xffffffff


	//   ....[174]....
        /*0bd4*/ 	.word	0xffffffff


	//   ....[175]....
        /*0bd8*/ 	.word	0xffffffff


	//----- nvinfo : EIATTR_COOP_GROUP_INSTR_OFFSETS
	.align		4
.L_1000:
        /*0bdc*/ 	.byte	0x04, 0x28
        /*0bde*/ 	.short	(.L_1002 - .L_1001)


	//   ....[0]....
.L_1001:
        /*0be0*/ 	.word	0x00000050


	//   ....[1]....
        /*0be4*/ 	.word	0x00000200


	//   ....[2]....
        /*0be8*/ 	.word	0x00000230


	//   ....[3]....
        /*0bec*/ 	.word	0x00000260


	//   ....[4]....
        /*0bf0*/ 	.word	0x00000290


	//   ....[5]....
        /*0bf4*/ 	.word	0x000002c0


	//   ....[6]....
        /*0bf8*/ 	.word	0x000002f0


	//   ....[7]....
        /*0bfc*/ 	.word	0x00000460


	//   ....[8]....
        /*0c00*/ 	.word	0x000004a0


	//   ....[9]....
        /*0c04*/ 	.word	0x000004d0


	//   ....[10]....
        /*0c08*/ 	.word	0x00000500


	//   ....[11]....
        /*0c0c*/ 	.word	0x00000530


	//   ....[12]....
        /*0c10*/ 	.word	0x00000560


	//   ....[13]....
        /*0c14*/ 	.word	0x000005f0


	//   ....[14]....
        /*0c18*/ 	.word	0x00000620


	//   ....[15]....
        /*0c1c*/ 	.word	0x00000640


	//   ....[16]....
        /*0c20*/ 	.word	0x000006a0


	//   ....[17]....
        /*0c24*/ 	.word	0x00002970


	//   ....[18]....
        /*0c28*/ 	.word	0x00002990


	//   ....[19]....
        /*0c2c*/ 	.word	0x00002b50


	//   ....[20]....
        /*0c30*/ 	.word	0x00002b60


	//   ....[21]....
        /*0c34*/ 	.word	0x00002d00


	//   ....[22]....
        /*0c38*/ 	.word	0x00002d20


	//   ....[23]....
        /*0c3c*/ 	.word	0x00002ec0


	//   ....[24]....
        /*0c40*/ 	.word	0x00002ed0


	//   ....[25]....
        /*0c44*/ 	.word	0x00003410


	//   ....[26]....
        /*0c48*/ 	.word	0x00003440


	//   ....[27]....
        /*0c4c*/ 	.word	0x00003460


	//   ....[28]....
        /*0c50*/ 	.word	0x00003470


	//   ....[29]....
        /*0c54*/ 	.word	0x00003670


	//   ....[30]....
        /*0c58*/ 	.word	0x00003690


	//   ....[31]....
        /*0c5c*/ 	.word	0x00003780


	//   ....[32]....
        /*0c60*/ 	.word	0x00003960


	//   ....[33]....
        /*0c64*/ 	.word	0x00004970


	//   ....[34]....
        /*0c68*/ 	.word	0x00004990


	//   ....[35]....
        /*0c6c*/ 	.word	0x00004a90


	//   ....[36]....
        /*0c70*/ 	.word	0x00004aa0


	//   ....[37]....
        /*0c74*/ 	.word	0x000051b0


	//   ....[38]....
        /*0c78*/ 	.word	0x000051c0


	//   ....[39]....
        /*0c7c*/ 	.word	0x000051f0


	//   ....[40]....
        /*0c80*/ 	.word	0x00005200


	//   ....[41]....
        /*0c84*/ 	.word	0x00006af0


	//   ....[42]....
        /*0c88*/ 	.word	0x00006b00


	//   ....[43]....
        /*0c8c*/ 	.word	0x00006b30


	//   ....[44]....
        /*0c90*/ 	.word	0x00006b40


	//   ....[45]....
        /*0c94*/ 	.word	0x00007d20


	//   ....[46]....
        /*0c98*/ 	.word	0x00007d40


	//   ....[47]....
        /*0c9c*/ 	.word	0x00007e50


	//   ....[48]....
        /*0ca0*/ 	.word	0x00007e70


	//   ....[49]....
        /*0ca4*/ 	.word	0x00008210


	//   ....[50]....
        /*0ca8*/ 	.word	0x00008230


	//   ....[51]....
        /*0cac*/ 	.word	0x00008250


	//   ....[52]....
        /*0cb0*/ 	.word	0x00008270


	//   ....[53]....
        /*0cb4*/ 	.word	0x00009eb0


	//   ....[54]....
        /*0cb8*/ 	.word	0x00009ee0


	//   ....[55]....
        /*0cbc*/ 	.word	0x00009f00


	//   ....[56]....
        /*0cc0*/ 	.word	0x00009f10


	//   ....[57]....
        /*0cc4*/ 	.word	0x0000b7c0


	//   ....[58]....
        /*0cc8*/ 	.word	0x0000b7d0


	//   ....[59]....
        /*0ccc*/ 	.word	0x0000b7f0


	//   ....[60]....
        /*0cd0*/ 	.word	0x0000b800


	//   ....[61]....
        /*0cd4*/ 	.word	0x0000bbb0


	//   ....[62]....
        /*0cd8*/ 	.word	0x0000bbd0


	//   ....[63]....
        /*0cdc*/ 	.word	0x0000bd90


	//   ....[64]....
        /*0ce0*/ 	.word	0x0000bda0


	//   ....[65]....
        /*0ce4*/ 	.word	0x0000bf50


	//   ....[66]....
        /*0ce8*/ 	.word	0x0000bf70


	//   ....[67]....
        /*0cec*/ 	.word	0x0000c120


	//   ....[68]....
        /*0cf0*/ 	.word	0x0000c130


	//   ....[69]....
        /*0cf4*/ 	.word	0x0000c4d0


	//   ....[70]....
        /*0cf8*/ 	.word	0x0000c4f0


	//   ....[71]....
        /*0cfc*/ 	.word	0x0000d140


	//   ....[72]....
        /*0d00*/ 	.word	0x0000d150


	//   ....[73]....
        /*0d04*/ 	.word	0x0000e4f0


	//   ....[74]....
        /*0d08*/ 	.word	0x0000e510


	//   ....[75]....
        /*0d0c*/ 	.word	0x0000e6e0


	//   ....[76]....
        /*0d10*/ 	.word	0x0000e6f0


	//   ....[77]....
        /*0d14*/ 	.word	0x0000e8a0


	//   ....[78]....
        /*0d18*/ 	.word	0x0000e8c0


	//   ....[79]....
        /*0d1c*/ 	.word	0x0000ea70


	//   ....[80]....
        /*0d20*/ 	.word	0x0000ea80


	//   ....[81]....
        /*0d24*/ 	.word	0x0000ecf0


	//   ....[82]....
        /*0d28*/ 	.word	0x0000ed10


	//   ....[83]....
        /*0d2c*/ 	.word	0x0000ee40


	//   ....[84]....
        /*0d30*/ 	.word	0x0000ee80


	//   ....[85]....
        /*0d34*/ 	.word	0x0000eeb0


	//   ....[86]....
        /*0d38*/ 	.word	0x0000eee0


	//   ....[87]....
        /*0d3c*/ 	.word	0x0000ef10


	//   ....[88]....
        /*0d40*/ 	.word	0x0000ef40


	//   ....[89]....
        /*0d44*/ 	.word	0x0000f0a0


	//   ....[90]....
        /*0d48*/ 	.word	0x0000f0e0


	//   ....[91]....
        /*0d4c*/ 	.word	0x0000f110


	//   ....[92]....
        /*0d50*/ 	.word	0x0000f140


	//   ....[93]....
        /*0d54*/ 	.word	0x0000f170


	//   ....[94]....
        /*0d58*/ 	.word	0x0000f1a0


	//   ....[95]....
        /*0d5c*/ 	.word	0x0000f230


	//   ....[96]....
        /*0d60*/ 	.word	0x0000f260


	//   ....[97]....
        /*0d64*/ 	.word	0x0000f270


	//   ....[98]....
        /*0d68*/ 	.word	0x0000f2d0


	//   ....[99]....
        /*0d6c*/ 	.word	0x0000f8b0


	//   ....[100]....
        /*0d70*/ 	.word	0x0000f910


	//   ....[101]....
        /*0d74*/ 	.word	0x0000f960


	//   ....[102]....
        /*0d78*/ 	.word	0x0000f9b0


	//   ....[103]....
        /*0d7c*/ 	.word	0x0000fa00


	//   ....[104]....
        /*0d80*/ 	.word	0x0000fa70


	//   ....[105]....
        /*0d84*/ 	.word	0x0000fac0


	//   ....[106]....
        /*0d88*/ 	.word	0x0000fb20


	//   ....[107]....
        /*0d8c*/ 	.word	0x0000fb90


	//   ....[108]....
        /*0d90*/ 	.word	0x0000fbf0


	//   ....[109]....
        /*0d94*/ 	.word	0x0000fc60


	//   ....[110]....
        /*0d98*/ 	.word	0x0000fcd0


	//   ....[111]....
        /*0d9c*/ 	.word	0x0000fd40


	//   ....[112]....
        /*0da0*/ 	.word	0x0000fda0


	//   ....[113]....
        /*0da4*/ 	.word	0x0000fe10


	//   ....[114]....
        /*0da8*/ 	.word	0x0000fe80


	//   ....[115]....
        /*0dac*/ 	.word	0x0000fef0


	//   ....[116]....
        /*0db0*/ 	.word	0x0000ff50


	//   ....[117]....
        /*0db4*/ 	.word	0x0000ffc0


	//   ....[118]....
        /*0db8*/ 	.word	0x00010030


	//   ....[119]....
        /*0dbc*/ 	.word	0x000101a0


	//   ....[120]....
        /*0dc0*/ 	.word	0x00010200


	//   ....[121]....
        /*0dc4*/ 	.word	0x00010260


	//   ....[122]....
        /*0dc8*/ 	.word	0x000102b0


	//   ....[123]....
        /*0dcc*/ 	.word	0x00010300


	//   ....[124]....
        /*0dd0*/ 	.word	0x00010350


	//   ....[125]....
        /*0dd4*/ 	.word	0x000103c0


	//   ....[126]....
        /*0dd8*/ 	.word	0x00010430


	//   ....[127]....
        /*0ddc*/ 	.word	0x000104a0


	//   ....[128]....
        /*0de0*/ 	.word	0x00010620


	//   ....[129]....
        /*0de4*/ 	.word	0x00010680


	//   ....[130]....
        /*0de8*/ 	.word	0x000106d0


	//   ....[131]....
        /*0dec*/ 	.word	0x00010710


	//   ....[132]....
        /*0df0*/ 	.word	0x00010760


	//   ....[133]....
        /*0df4*/ 	.word	0x000107a0


	//   ....[134]....
        /*0df8*/ 	.word	0x000107f0


	//   ....[135]....
        /*0dfc*/ 	.word	0x00010840


	//   ....[136]....
        /*0e00*/ 	.word	0x00010890


	//   ....[137]....
        /*0e04*/ 	.word	0x000108e0


	//   ....[138]....
        /*0e08*/ 	.word	0x00010950


	//   ....[139]....
        /*0e0c*/ 	.word	0x000109c0


	//   ....[140]....
        /*0e10*/ 	.word	0x00010a30


	//   ....[141]....
        /*0e14*/ 	.word	0x00010a90


	//   ....[142]....
        /*0e18*/ 	.word	0x00010b00


	//   ....[143]....
        /*0e1c*/ 	.word	0x00010b70


	//   ....[144]....
        /*0e20*/ 	.word	0x00010be0


	//   ....[145]....
        /*0e24*/ 	.word	0x00010c40


	//   ....[146]....
        /*0e28*/ 	.word	0x00010cb0


	//   ....[147]....
        /*0e2c*/ 	.word	0x00010d20


	//   ....[148]....
        /*0e30*/ 	.word	0x00010d90


	//   ....[149]....
        /*0e34*/ 	.word	0x00010df0


	//   ....[150]....
        /*0e38*/ 	.word	0x00010e60


	//   ....[151]....
        /*0e3c*/ 	.word	0x00010ed0


	//   ....[152]....
        /*0e40*/ 	.word	0x00010f40


	//   ....[153]....
        /*0e44*/ 	.word	0x00010fa0


	//   ....[154]....
        /*0e48*/ 	.word	0x00011010


	//   ....[155]....
        /*0e4c*/ 	.word	0x00011080


	//   ....[156]....
        /*0e50*/ 	.word	0x000110f0


	//   ....[157]....
        /*0e54*/ 	.word	0x00011150


	//   ....[158]....
        /*0e58*/ 	.word	0x000111c0


	//   ....[159]....
        /*0e5c*/ 	.word	0x00011230


	//   ....[160]....
        /*0e60*/ 	.word	0x00011280


	//   ....[161]....
        /*0e64*/ 	.word	0x000112c0


	//   ....[162]....
        /*0e68*/ 	.word	0x00011310


	//   ....[163]....
        /*0e6c*/ 	.word	0x00011360


	//   ....[164]....
        /*0e70*/ 	.word	0x000113b0


	//   ....[165]....
        /*0e74*/ 	.word	0x00011420


	//   ....[166]....
        /*0e78*/ 	.word	0x00011470


	//   ....[167]....
        /*0e7c*/ 	.word	0x000114c0


	//   ....[168]....
        /*0e80*/ 	.word	0x00011510


	//   ....[169]....
        /*0e84*/ 	.word	0x00011560


	//   ....[170]....
        /*0e88*/ 	.word	0x000115b0


	//   ....[171]....
        /*0e8c*/ 	.word	0x00011620


	//   ....[172]....
        /*0e90*/ 	.word	0x00011670


	//   ....[173]....
        /*0e94*/ 	.word	0x000116d0


	//   ....[174]....
        /*0e98*/ 	.word	0x00011730


	//   ....[175]....
        /*0e9c*/ 	.word	0x000117a0


	//----- nvinfo : EIATTR_EXIT_INSTR_OFFSETS
	.align		4
.L_1002:
        /*0ea0*/ 	.byte	0x04, 0x1c
        /*0ea2*/ 	.short	(.L_1004 - .L_1003)


	//   ....[0]....
.L_1003:
        /*0ea4*/ 	.word	0x00000c10


	//   ....[1]....
        /*0ea8*/ 	.word	0x0000f870


	//----- nvinfo : EIATTR_MAX_THREADS
	.align		4
.L_1004:
        /*0eac*/ 	.byte	0x04, 0x05
        /*0eae*/ 	.short	(.L_1006 - .L_1005)
.L_1005:
        /*0eb0*/ 	.word	0x00000100
        /*0eb4*/ 	.word	0x00000001
        /*0eb8*/ 	.word	0x00000001


	//----- nvinfo : EIATTR_CRS_STACK_SIZE
	.align		4
.L_1006:
        /*0ebc*/ 	.byte	0x04, 0x1e
        /*0ebe*/ 	.short	(.L_1008 - .L_1007)
.L_1007:
        /*0ec0*/ 	.word	0x00000000
.L_1008:


//--------------------- .nv.info._ZN7cutlass13device_kernelIN5flash19enable_sm80_to_sm89INS1_16FlashAttnFwdSm80INS1_25CollectiveMainloopFwdSm80ILi8ELi1ELb0EN4cute5tupleIJNS5_1CILi128EEENS7_ILi48EEENS7_ILi256EEEEEELi256ENS_6half_tEfNS_4arch4Sm80ELb0ELb0ELb0ELb1ELb1ELb1ELb1ELb1EEENS1_21CollectiveEpilogueFwdINS6_IJS8_SA_S9_EEENS6_IJNS7_ILi1EEESI_SI_EEESC_SE_Li256ELb1ELb1ELb1ELb0EEENS1_36VarlenDynamicPersistentTileSchedulerILi128ELi48ELi256ELi256ELb1ELb1ELb0ELb0ELb1ELb1EEEEEEEEEvNT_6ParamsE --------------------------
	.section	.nv.info._ZN7cutlass13device_kernelIN5flash19enable_sm80_to_sm89INS1_16FlashAttnFwdSm80INS1_25CollectiveMainloopFwdSm80ILi8ELi1ELb0EN4cute5tupleIJNS5_1CILi128EEENS7_ILi48EEENS7_ILi256EEEEEELi256ENS_6half_tEfNS_4arch4Sm80ELb0ELb0ELb0ELb1ELb1ELb1ELb1ELb1EEENS1_21CollectiveEpilogueFwdINS6_IJS8_SA_S9_EEENS6_IJNS7_ILi1EEESI_SI_EEESC_SE_Li256ELb1ELb1ELb1ELb0EEENS1_36VarlenDynamicPersistentTileSchedulerILi128ELi48ELi256ELi256ELb1ELb1ELb0ELb0ELb1ELb1EEEEEEEEEvNT_6ParamsE,"",@"SHT_CUDA_INFO"
	.sectionflags	@""
	.align	4


	//----- nvinfo : EIATTR_CUDA_API_VERSION
	.align		4
        /*0000*/ 	.byte	0x04, 0x37
        /*0002*/ 	.short	(.L_1010 - .L_1009)
.L_1009:
        /*0004*/ 	.word	0x00000082


	//----- nvinfo : EIATTR_SW2861232_WAR
	.align		4
.L_1010:
        /*0008*/ 	.byte	0x01, 0x35
	.zero		2


	//----- nvinfo : EIATTR_PARAM_CBANK
	.align		4
        /*000c*/ 	.byte	0x04, 0x0a
        /*000e*/ 	.short	(.L_1012 - .L_1011)
	.align		4
.L_1011:
        /*0010*/ 	.word	index@(.nv.constant0._ZN7cutlass13device_kernelIN5flash19enable_sm80_to_sm89INS1_16FlashAttnFwdSm80INS1_25CollectiveMainloopFwdSm80ILi8ELi1ELb0EN4cute5tupleIJNS5_1CILi128EEENS7_ILi48EEENS7_ILi256EEEEEELi256ENS_6half_tEfNS_4arch4Sm80ELb0ELb0ELb0ELb1ELb1ELb1ELb1ELb1EEENS1_21CollectiveEpilogueFwdINS6_IJS8_SA_S9_EEENS6_IJNS7_ILi1EEESI_SI_EEESC_SE_Li256ELb1ELb1ELb1ELb0EEENS1_36VarlenDynamicPersistentTileSchedulerILi128ELi48ELi256ELi256ELb1ELb1ELb0ELb0ELb1ELb1EEEEEEEEEvNT_6ParamsE)
        /*0014*/ 	.short	0x0160
        /*0016*/ 	.short	0x0438


	//----- nvinfo : EIATTR_CBANK_PARAM_SIZE
	.align		4
.L_1012:
        /*0018*/ 	.byte	0x03, 0x19
        /*001a*/ 	.short	0x0438


	//----- nvinfo : EIATTR_KPARAM_INFO
	.align		4
        /*001c*/ 	.byte	0x04, 0x17
        /*001e*/ 	.short	(.L_1014 - .L_1013)
.L_1013:
        /*0020*/ 	.word	0x00000000
        /*0024*/ 	.short	0x0000
        /*0026*/ 	.short	0x0000
        /*0028*/ 	.byte	0x00, 0xf0, 0xe1, 0x10


	//----- nvinfo : EIATTR_MAXREG_COUNT
	.align		4
.L_1014:
        /*002c*/ 	.byte	0x03, 0x1b
        /*002e*/ 	.short	0x00ff


	//----- nvinfo : EIATTR_NUM_BARRIERS
	.align		4
        /*0030*/ 	.byte	0x02, 0x4c
        /*0032*/ 	.byte	0x06
	.zero		1


	//----- nvinfo : EIATTR_ANNOTATIONS
	.align		4
        /*0034*/ 	.byte	0x04, 0x55
        /*0036*/ 	.short	(.L_1016 - .L_1015)


	//   ....[0]....
.L_1015:
        /* <DEDUP_REMOVED lines=159> */


	//----- nvinfo : EIATTR_MERCURY_ISA_VERSION
	.align		4
.L_1016:
        /*0a18*/ 	.byte	0x03, 0x5f
        /*0a1a*/ 	.short	0x0000


	//----- nvinfo : EIATTR_INT_WARP_WIDE_INSTR_OFFSETS
	.align		4
        /*0a1c*/ 	.byte	0x04, 0x31
        /*0a1e*/ 	.short	(.L_1018 - .L_1017)


	//   ....[0]....
.L_1017:
        /*0a20*/ 	.word	0x000170a0


	//   ....[1]....
        /*0a24*/ 	.word	0x00017110


	//----- nvinfo : EIATTR_COOP_GROUP_MASK_REGIDS
	.align		4
.L_1018:
        /*0a28*/ 	.byte	0x04, 0x29
        /*0a2a*/ 	.short	(.L_1020 - .L_1019)


	//   ....[0]....
.L_1019:
        /*0a2c*/ 	.word	0xffffffff


	//   ....[1]....
        /*0a30*/ 	.word	0xffffffff


	//   ....[2]....
        /*0a34*/ 	.word	0xffffffff


	//   ....[3]....
        /*0a38*/ 	.word	0xffffffff


	//   ....[4]....
        /*0a3c*/ 	.word	0xffffffff


	//   ....[5]....
        /*0a40*/ 	.word	0xffffffff


	//   ....[6]....
        /*0a44*/ 	.word	0xffffffff


	//   ....[7]....
        /*0a48*/ 	.word	0xffffffff


	//   ....[8]....
        /*0a4c*/ 	.word	0xffffffff


	//   ....[9]....
        /*0a50*/ 	.word	0xffffffff


	//   ....[10]....
        /*0a54*/ 	.word	0xffffffff


	//   ....[11]....
        /*0a58*/ 	.word	0xffffffff


	//   ....[12]....
        /*0a5c*/ 	.word	0xffffffff


	//   ....[13]....
        /*0a60*/ 	.word	0xffffffff


	//   ....[14]....
        /*0a64*/ 	.word	0xffffffff


	//   ....[15]....
        /*0a68*/ 	.word	0xffffffff


	//   ....[16]....
        /*0a6c*/ 	.word	0xffffffff


	//   ....[17]....
        /*0a70*/ 	.word	0xffffffff


	//   ....[18]....
        /*0a74*/ 	.word	0xffffffff


	//   ....[19]....
        /*0a78*/ 	.word	0xffffffff


	//   ....[20]....
        /*0a7c*/ 	.word	0xffffffff


	//   ....[21]....
        /*0a80*/ 	.word	0xffffffff


	//   ....[22]....
        /*0a84*/ 	.word	0xffffffff


	//   ....[23]....
        /*0a88*/ 	.word	0xffffffff


	//   ....[24]....
        /*0a8c*/ 	.word	0xffffffff


	//   ....[25]....
        /*0a90*/ 	.word	0xffffffff


	//   ....[26]....
        /*0a94*/ 	.word	0xffffffff


	//   ....[27]....
        /*0a98*/ 	.word	0xffffffff


	//   ....[28]....
        /*0a9c*/ 	.word	0xffffffff


	//   ....[29]....
        /*0aa0*/ 	.word	0xffffffff


	//   ....[30]....
        /*0aa4*/ 	.word	0xffffffff


	//   ....[31]....
        /*0aa8*/ 	.word	0xffffffff


	//   ....[32]....
        /*0aac*/ 	.word	0xffffffff


	//   ....[33]....
        /*0ab0*/ 	.word	0xffffffff


	//   ....[34]....
        /*0ab4*/ 	.word	0xffffffff


	//   ....[35]....
        /*0ab8*/ 	.word	0xffffffff


	//   ....[36]....
        /*0abc*/ 	.word	0xffffffff


	//   ....[37]....
        /*0ac0*/ 	.word	0xffffffff


	//   ....[38]....
        /*0ac4*/ 	.word	0xffffffff


	//   ....[39]....
        /*0ac8*/ 	.word	0xffffffff


	//   ....[40]....
        /*0acc*/ 	.word	0xffffffff


	//   ....[41]....
        /*0ad0*/ 	.word	0xffffffff


	//   ....[42]....
        /*0ad4*/ 	.word	0xffffffff


	//   ....[43]....
        /*0ad8*/ 	.word	0xffffffff


	//   ....[44]....
        /*0adc*/ 	.word	0xffffffff


	//   ....[45]....
        /*0ae0*/ 	.word	0xffffffff


	//   ....[46]....
        /*0ae4*/ 	.word	0xffffffff


	//   ....[47]....
        /*0ae8*/ 	.word	0xffffffff


	//   ....[48]....
        /*0aec*/ 	.word	0xffffffff


	//   ....[49]....
        /*0af0*/ 	.word	0xffffffff


	//   ....[50]....
        /*0af4*/ 	.word	0xffffffff


	//   ....[51]....
        /*0af8*/ 	.word	0xffffffff


	//   ....[52]....
        /*0afc*/ 	.word	0xffffffff


	//   ....[53]....
        /*0b00*/ 	.word	0xffffffff


	//   ....[54]....
        /*0b04*/ 	.word	0xffffffff


	//   ....[55]....
        /*0b08*/ 	.word	0xffffffff


	//   ....[56]....
        /*0b0c*/ 	.word	0xffffffff


	//   ....[57]....
        /*0b10*/ 	.word	0xffffffff


	//   ....[58]....
        /*0b14*/ 	.word	0xffffffff


	//   ....[59]....
        /*0b18*/ 	.word	0xffffffff


	//   ....[60]....
        /*0b1c*/ 	.word	0xffffffff


	//   ....[61]....
        /*0b20*/ 	.word	0xffffffff


	//   ....[62]....
        /*0b24*/ 	.word	0xffffffff


	//   ....[63]....
        /*0b28*/ 	.word	0xffffffff


	//   ....[64]....
        /*0b2c*/ 	.word	0xffffffff


	//   ....[65]....
        /*0b30*/ 	.word	0xffffffff


	//   ....[66]....
        /*0b34*/ 	.word	0xffffffff


	//   ....[67]....
        /*0b38*/ 	.word	0xffffffff


	//   ....[68]....
        /*0b3c*/ 	.word	0xffffffff


	//   ....[69]....
        /*0b40*/ 	.word	0xffffffff


	//   ....[70]....
        /*0b44*/ 	.word	0xffffffff


	//   ....[71]....
        /*0b48*/ 	.word	0xffffffff


	//   ....[72]....
        /*0b4c*/ 	.word	0xffffffff


	//   ....[73]....
        /*0b50*/ 	.word	0xffffffff


	//   ....[74]....
        /*0b54*/ 	.word	0xffffffff


	//   ....[75]....
        /*0b58*/ 	.word	0xffffffff


	//   ....[76]....
        /*0b5c*/ 	.word	0xffffffff


	//   ....[77]....
        /*0b60*/ 	.word	0xffffffff


	//   ....[78]....
        /*0b64*/ 	.word	0xffffffff


	//   ....[79]....
        /*0b68*/ 	.word	0xffffffff


	//   ....[80]....
        /*0b6c*/ 	.word	0xffffffff


	//   ....[81]....
        /*0b70*/ 	.word	0xffffffff


	//   ....[82]....
        /*0b74*/ 	.word	0xffffffff


	//   ....[83]....
        /*0b78*/ 	.word	0xffffffff


	//   ....[84]....
        /*0b7c*/ 	.word	0xffffffff


	//   ....[85]....
        /*0b80*/ 	.word	0xffffffff


	//   ....[86]....
        /*0b84*/ 	.word	0xffffffff


	//   ....[87]....
        /*0b88*/ 	.word	0xffffffff


	//   ....[88]....
        /*0b8c*/ 	.word	0xffffffff


	//   ....[89]....
        /*0b90*/ 	.word	0xffffffff


	//   ....[90]....
        /*0b94*/ 	.word	0xffffffff


	//   ....[91]....
        /*0b98*/ 	.word	0xffffffff


	//   ....[92]....
        /*0b9c*/ 	.word	0xffffffff


	//   ....[93]....
        /*0ba0*/ 	.word	0xffffffff


	//   ....[94]....
        /*0ba4*/ 	.word	0xffffffff


	//   ....[95]....
        /*0ba8*/ 	.word	0xffffffff


	//   ....[96]....
        /*0bac*/ 	.word	0xffffffff


	//   ....[97]....
        /*0bb0*/ 	.word	0xffffffff


	//   ....[98]....
        /*0bb4*/ 	.word	0xffffffff


	//   ....[99]....
        /*0bb8*/ 	.word	0xffffffff


	//   ....[100]....
        /*0bbc*/ 	.word	0xffffffff


	//   ....[101]....
        /*0bc0*/ 	.word	0xffffffff


	//   ....[102]....
        /*0bc4*/ 	.word	0xffffffff


	//   ....[103]....
        /*0bc8*/ 	.word	0xffffffff


	//   ....[104]....
        /*0bcc*/ 	.word	0xffffffff


	//   ....[105]....
        /*0bd0*/ 	.word	0xffffffff


	//   ....[106]....
        /*0bd4*/ 	.word	0xffffffff


	//   ....[107]....
        /*0bd8*/ 	.word	0xffffffff


	//   ....[108]....
        /*0bdc*/ 	.word	0xffffffff


	//   ....[109]....
        /*0be0*/ 	.word	0xffffffff


	//   ....[110]....
        /*0be4*/ 	.word	0xffffffff


	//   ....[111]....
        /*0be8*/ 	.word	0xffffffff


	//   ....[112]....
        /*0bec*/ 	.word	0xffffffff


	//   ....[113]....
        /*0bf0*/ 	.word	0xffffffff


	//   ....[114]....
        /*0bf4*/ 	.word	0xffffffff


	//   ....[115]....
        /*0bf8*/ 	.word	0xffffffff


	//   ....[116]....
        /*0bfc*/ 	.word	0xffffffff


	//   ....[117]....
        /*0c00*/ 	.word	0xffffffff


	//   ....[118]....
        /*0c04*/ 	.word	0xffffffff


	//   ....[119]....
        /*0c08*/ 	.word	0xffffffff


	//   ....[120]....
        /*0c0c*/ 	.word	0xffffffff


	//   ....[121]....
        /*0c10*/ 	.word	0xffffffff


	//   ....[122]....
        /*0c14*/ 	.word	0xffffffff


	//   ....[123]....
        /*0c18*/ 	.word	0xffffffff


	//   ....[124]....
        /*0c1c*/ 	.word	0xffffffff


	//   ....[125]....
        /*0c20*/ 	.word	0xffffffff


	//   ....[126]....
        /*0c24*/ 	.word	0xffffffff


	//   ....[127]....
        /*0c28*/ 	.word	0xffffffff


	//   ....[128]....
        /*0c2c*/ 	.word	0xffffffff


	//   ....[129]....
        /*0c30*/ 	.word	0xffffffff


	//   ....[130]....
        /*0c34*/ 	.word	0xffffffff


	//   ....[131]....
        /*0c38*/ 	.word	0xffffffff


	//   ....[132]....
        /*0c3c*/ 	.word	0xffffffff


	//   ....[133]....
        /*0c40*/ 	.word	0xffffffff


	//   ....[134]....
        /*0c44*/ 	.word	0xffffffff


	//   ....[135]....
        /*0c48*/ 	.word	0xffffffff


	//   ....[136]....
        /*0c4c*/ 	.word	0xffffffff


	//   ....[137]....
        /*0c50*/ 	.word	0xffffffff


	//   ....[138]....
        /*0c54*/ 	.word	0xffffffff


	//   ....[139]....
        /*0c58*/ 	.word	0xffffffff


	//   ....[140]....
        /*0c5c*/ 	.word	0xffffffff


	//   ....[141]....
        /*0c60*/ 	.word	0xffffffff


	//   ....[142]....
        /*0c64*/ 	.word	0xffffffff


	//   ....[143]....
        /*0c68*/ 	.word	0xffffffff


	//   ....[144]....
        /*0c6c*/ 	.word	0xffffffff


	//   ....[145]....
        /*0c70*/ 	.word	0xffffffff


	//   ....[146]....
        /*0c74*/ 	.word	0xffffffff


	//   ....[147]....
        /*0c78*/ 	.word	0xffffffff


	//   ....[148]....
        /*0c7c*/ 	.word	0xffffffff


	//   ....[149]....
        /*0c80*/ 	.word	0xffffffff


	//   ....[150]....
        /*0c84*/ 	.word	0xffffffff


	//   ....[151]....
        /*0c88*/ 	.word	0xffffffff


	//   ....[152]....
        /*0c8c*/ 	.word	0xffffffff


	//   ....[153]....
        /*0c90*/ 	.word	0xffffffff


	//   ....[154]....
        /*0c94*/ 	.word	0xffffffff


	//   ....[155]....
        /*0c98*/ 	.word	0xffffffff


	//   ....[156]....
        /*0c9c*/ 	.word	0xffffffff


	//   ....[157]....
        /*0ca0*/ 	.word	0xffffffff


	//   ....[158]....
        /*0ca4*/ 	.word	0xffffffff


	//   ....[159]....
        /*0ca8*/ 	.word	0xffffffff


	//   ....[160]....
        /*0cac*/ 	.word	0xffffffff


	//   ....[161]....
        /*0cb0*/ 	.word	0xffffffff


	//   ....[162]....
        /*0cb4*/ 	.word	0xffffffff


	//   ....[163]....
        /*0cb8*/ 	.word	0xffffffff


	//   ....[164]....
        /*0cbc*/ 	.word	0xffffffff


	//   ....[165]....
        /*0cc0*/ 	.word	0xffffffff


	//   ....[166]....
        /*0cc4*/ 	.word	0xffffffff


	//   ....[167]....
        /*0cc8*/ 	.word	0xffffffff


	//   ....[168]....
        /*0ccc*/ 	.word	0xffffffff


	//   ....[169]....
        /*0cd0*/ 	.word	0xffffffff


	//   ....[170]....
        /*0cd4*/ 	.word	0xffffffff


	//   ....[171]....
        /*0cd8*/ 	.word	0xffffffff


	//   ....[172]....
        /*0cdc*/ 	.word	0xffffffff


	//   ....[173]....
        /*0ce0*/ 	.word	0xffffffff


	//   ....[174]....
        /*0ce4*/ 	.word	0xffffffff


	//   ....[175]....
        /*0ce8*/ 	.word	0xffffffff


	//   ....[176]....
        /*0cec*/ 	.word	0xffffffff


	//   ....[177]....
        /*0cf0*/ 	.word	0xffffffff


	//   ....[178]....
        /*0cf4*/ 	.word	0xffffffff


	//   ....[179]....
        /*0cf8*/ 	.word	0xffffffff


	//   ....[180]....
        /*0cfc*/ 	.word	0xffffffff


	//   ....[181]....
        /*0d00*/ 	.word	0xffffffff


	//   ....[182]....
        /*0d04*/ 	.word	0xffffffff


	//   ....[183]....
        /*0d08*/ 	.word	0xffffffff


	//   ....[184]....
        /*0d0c*/ 	.word	0xffffffff


	//   ....[185]....
        /*0d10*/ 	.word	0xffffffff


	//   ....[186]....
        /*0d14*/ 	.word	0xffffffff


	//   ....[187]....
        /*0d18*/ 	.word	0xffffffff


	//   ....[188]....
        /*0d1c*/ 	.word	0xffffffff


	//   ....[189]....
        /*0d20*/ 	.word	0xffffffff


	//   ....[190]....
        /*0d24*/ 	.word	0xffffffff


	//   ....[191]....
        /*0d28*/ 	.word	0xffffffff


	//   ....[192]....
        /*0d2c*/ 	.word	0xffffffff


	//   ....[193]....
        /*0d30*/ 	.word	0xffffffff


	//   ....[194]....
        /*0d34*/ 	.word	0xffffffff


	//   ....[195]....
        /*0d38*/ 	.word	0xffffffff


	//   ....[196]....
        /*0d3c*/ 	.word	0xffffffff


	//   ....[197]....
        /*0d40*/ 	.word	0xffffffff


	//   ....[198]....
        /*0d44*/ 	.word	0xffffffff


	//   ....[199]....
        /*0d48*/ 	.word	0xffffffff


	//   ....[200]....
        /*0d4c*/ 	.word	0xffffffff


	//   ....[201]....
        /*0d50*/ 	.word	0xffffffff


	//   ....[202]....
        /*0d54*/ 	.word	0xffffffff


	//   ....[203]....
        /*0d58*/ 	.word	0xffffffff


	//----- nvinfo : EIATTR_COOP_GROUP_INSTR_OFFSETS
	.align		4
.L_1020:
        /*0d5c*/ 	.byte	0x04, 0x28
        /*0d5e*/ 	.short	(.L_1022 - .L_1021)


	//   ....[0]....
.L_1021:
        /*0d60*/ 	.word	0x00000050


	//   ....[1]....
        /*0d64*/ 	.word	0x00000200


	//   ....[2]....
        /*0d68*/ 	.word	0x00000230


	//   ....[3]....
        /*0d6c*/ 	.word	0x00000260


	//   ....[4]....
        /*0d70*/ 	.word	0x00000290


	//   ....[5]....
        /*0d74*/ 	.word	0x000002c0


	//   ....[6]....
        /*0d78*/ 	.word	0x000002f0


	//   ....[7]....
        /*0d7c*/ 	.word	0x00000460


	//   ....[8]....
        /*0d80*/ 	.word	0x000004a0


	//   ....[9]....
        /*0d84*/ 	.word	0x000004d0


	//   ....[10]....
        /*0d88*/ 	.word	0x00000500


	//   ....[11]....
        /*0d8c*/ 	.word	0x00000530


	//   ....[12]....
        /*0d90*/ 	.word	0x00000560


	//   ....[13]....
        /*0d94*/ 	.word	0x000005f0


	//   ....[14]....
        /*0d98*/ 	.word	0x00000620


	//   ....[15]....
        /*0d9c*/ 	.word	0x00000640


	//   ....[16]....
        /*0da0*/ 	.word	0x000006a0


	//   ....[17]....
        /*0da4*/ 	.word	0x00003fd0


	//   ....[18]....
        /*0da8*/ 	.word	0x00004060


	//   ....[19]....
        /*0dac*/ 	.word	0x00005070


	//   ....[20]....
        /*0db0*/ 	.word	0x00005080


	//   ....[21]....
        /*0db4*/ 	.word	0x00006590


	//   ....[22]....
        /*0db8*/ 	.word	0x00006600


	//   ....[23]....
        /*0dbc*/ 	.word	0x000076a0


	//   ....[24]....
        /*0dc0*/ 	.word	0x000076b0


	//   ....[25]....
        /*0dc4*/ 	.word	0x00008650


	//   ....[26]....
        /*0dc8*/ 	.word	0x00008680


	//   ....[27]....
        /*0dcc*/ 	.word	0x00008840


	//   ....[28]....
        /*0dd0*/ 	.word	0x00008860


	//   ....[29]....
        /*0dd4*/ 	.word	0x00008c90


	//   ....[30]....
        /*0dd8*/ 	.word	0x00008d50


	//   ....[31]....
        /*0ddc*/ 	.word	0x00008ef0


	//   ....[32]....
        /*0de0*/ 	.word	0x00008f10


	//   ....[33]....
        /*0de4*/ 	.word	0x00009db0


	//   ....[34]....
        /*0de8*/ 	.word	0x00009dd0


	//   ....[35]....
        /*0dec*/ 	.word	0x00009f60


	//   ....[36]....
        /*0df0*/ 	.word	0x00009f70


	//   ....[37]....
        /*0df4*/ 	.word	0x0000a0e0


	//   ....[38]....
        /*0df8*/ 	.word	0x0000a100


	//   ....[39]....
        /*0dfc*/ 	.word	0x0000a270


	//   ....[40]....
        /*0e00*/ 	.word	0x0000a280


	//   ....[41]....
        /*0e04*/ 	.word	0x0000a6f0


	//   ....[42]....
        /*0e08*/ 	.word	0x0000a710


	//   ....[43]....
        /*0e0c*/ 	.word	0x0000a800


	//   ....[44]....
        /*0e10*/ 	.word	0x0000a810


	//   ....[45]....
        /*0e14*/ 	.word	0x0000aa70


	//   ....[46]....
        /*0e18*/ 	.word	0x0000aab0


	//   ....[47]....
        /*0e1c*/ 	.word	0x0000aaf0


	//   ....[48]....
        /*0e20*/ 	.word	0x0000ab20


	//   ....[49]....
        /*0e24*/ 	.word	0x0000dc60


	//   ....[50]....
        /*0e28*/ 	.word	0x0000dca0


	//   ....[51]....
        /*0e2c*/ 	.word	0x0000dce0


	//   ....[52]....
        /*0e30*/ 	.word	0x0000dd10


	//   ....[53]....
        /*0e34*/ 	.word	0x00011370


	//   ....[54]....
        /*0e38*/ 	.word	0x000113a0


	//   ....[55]....
        /*0e3c*/ 	.word	0x000115a0


	//   ....[56]....
        /*0e40*/ 	.word	0x000115b0


	//   ....[57]....
        /*0e44*/ 	.word	0x00012370


	//   ....[58]....
        /*0e48*/ 	.word	0x00012390


	//   ....[59]....
        /*0e4c*/ 	.word	0x000124f0


	//   ....[60]....
        /*0e50*/ 	.word	0x00012500


	//   ....[61]....
        /*0e54*/ 	.word	0x00012a10


	//   ....[62]....
        /*0e58*/ 	.word	0x00012a40


	//   ....[63]....
        /*0e5c*/ 	.word	0x00012a50


	//   ....[64]....
        /*0e60*/ 	.word	0x00012a80


	//   ....[65]....
        /*0e64*/ 	.word	0x00013c20


	//   ....[66]....
        /*0e68*/ 	.word	0x00013c30


	//   ....[67]....
        /*0e6c*/ 	.word	0x00013d70


	//   ....[68]....
        /*0e70*/ 	.word	0x00013d80


	//   ....[69]....
        /*0e74*/ 	.word	0x00014ac0


	//   ....[70]....
        /*0e78*/ 	.word	0x00014ae0


	//   ....[71]....
        /*0e7c*/ 	.word	0x00014c00


	//   ....[72]....
        /*0e80*/ 	.word	0x00014c10


	//   ....[73]....
        /*0e84*/ 	.word	0x00014ec0


	//   ....[74]....
        /*0e88*/ 	.word	0x00014ef0


	//   ....[75]....
        /*0e8c*/ 	.word	0x00014f10


	//   ....[76]....
        /*0e90*/ 	.word	0x00014f30


	//   ....[77]....
        /*0e94*/ 	.word	0x00016690


	//   ....[78]....
        /*0e98*/ 	.word	0x000166b0


	//   ....[79]....
        /*0e9c*/ 	.word	0x000166d0


	//   ....[80]....
        /*0ea0*/ 	.word	0x000166f0


	//   ....[81]....
        /*0ea4*/ 	.word	0x00017f80


	//   ....[82]....
        /*0ea8*/ 	.word	0x00017fa0


	//   ....[83]....
        /*0eac*/ 	.word	0x00017fc0


	//   ....[84]....
        /*0eb0*/ 	.word	0x00017fe0


	//   ....[85]....
        /*0eb4*/ 	.word	0x00018380


	//   ....[86]....
        /*0eb8*/ 	.word	0x000183a0


	//   ....[87]....
        /*0ebc*/ 	.word	0x00018500


	//   ....[88]....
        /*0ec0*/ 	.word	0x00018510


	//   ....[89]....
        /*0ec4*/ 	.word	0x00018680


	//   ....[90]....
        /*0ec8*/ 	.word	0x000186a0


	//   ....[91]....
        /*0ecc*/ 	.word	0x00018810


	//   ....[92]....
        /*0ed0*/ 	.word	0x00018820


	//   ....[93]....
        /*0ed4*/ 	.word	0x00018bc0


	//   ....[94]....
        /*0ed8*/ 	.word	0x00018be0


	//   ....[95]....
        /*0edc*/ 	.word	0x00019820


	//   ....[96]....
        /*0ee0*/ 	.word	0x00019830


	//   ....[97]....
        /*0ee4*/ 	.word	0x0001acc0


	//   ....[98]....
        /*0ee8*/ 	.word	0x0001ace0


	//   ....[99]....
        /*0eec*/ 	.word	0x0001ae50


	//   ....[100]....
        /*0ef0*/ 	.word	0x0001ae60


	//   ....[101]....
        /*0ef4*/ 	.word	0x0001afd0


	//   ....[102]....
        /*0ef8*/ 	.word	0x0001aff0


	//   ....[103]....
        /*0efc*/ 	.word	0x0001b160


	//   ....[104]....
        /*0f00*/ 	.word	0x0001b170


	//   ....[105]....
        /*0f04*/ 	.word	0x0001b3a0


	//   ....[106]....
        /*0f08*/ 	.word	0x0001b3c0


	//   ....[107]....
        /*0f0c*/ 	.word	0x0001b4f0


	//   ....[108]....
        /*0f10*/ 	.word	0x0001b530


	//   ....[109]....
        /*0f14*/ 	.word	0x0001b560


	//   ....[110]....
        /*0f18*/ 	.word	0x0001b590


	//   ....[111]....
        /*0f1c*/ 	.word	0x0001b5c0


	//   ....[112]....
        /*0f20*/ 	.word	0x0001b5f0


	//   ....[113]....
        /*0f24*/ 	.word	0x0001b750


	//   ....[114]....
        /*0f28*/ 	.word	0x0001b790


	//   ....[115]....
        /*0f2c*/ 	.word	0x0001b7c0


	//   ....[116]....
        /*0f30*/ 	.word	0x0001b7f0


	//   ....[117]....
        /*0f34*/ 	.word	0x0001b820


	//   ....[118]....
        /*0f38*/ 	.word	0x0001b850


	//   ....[119]....
        /*0f3c*/ 	.word	0x0001b8e0


	//   ....[120]....
        /*0f40*/ 	.word	0x0001b910


	//   ....[121]....
        /*0f44*/ 	.word	0x0001b920


	//   ....[122]....
        /*0f48*/ 	.word	0x0001b980


	//   ....[123]....
        /*0f4c*/ 	.word	0x0001bf70


	//   ....[124]....
        /*0f50*/ 	.word	0x0001bfd0


	//   ....[125]....
        /*0f54*/ 	.word	0x0001c030


	//   ....[126]....
        /*0f58*/ 	.word	0x0001c090


	//   ....[127]....
        /*0f5c*/ 	.word	0x0001c0f0


	//   ....[128]....
        /*0f60*/ 	.word	0x0001c160


	//   ....[129]....
        /*0f64*/ 	.word	0x0001c1b0


	//   ....[130]....
        /*0f68*/ 	.word	0x0001c210


	//   ....[131]....
        /*0f6c*/ 	.word	0x0001c280


	//   ....[132]....
        /*0f70*/ 	.word	0x0001c2e0


	//   ....[133]....
        /*0f74*/ 	.word	0x0001c350


	//   ....[134]....
        /*0f78*/ 	.word	0x0001c3c0


	//   ....[135]....
        /*0f7c*/ 	.word	0x0001c430


	//   ....[136]....
        /*0f80*/ 	.word	0x0001c490


	//   ....[137]....
        /*0f84*/ 	.word	0x0001c500


	//   ....[138]....
        /*0f88*/ 	.word	0x0001c570


	//   ....[139]....
        /*0f8c*/ 	.word	0x0001c5e0


	//   ....[140]....
        /*0f90*/ 	.word	0x0001c640


	//   ....[141]....
        /*0f94*/ 	.word	0x0001c6b0


	//   ....[142]....
        /*0f98*/ 	.word	0x0001c710


	//   ....[143]....
        /*0f9c*/ 	.word	0x0001c780


	//   ....[144]....
        /*0fa0*/ 	.word	0x0001c7f0


	//   ....[145]....
        /*0fa4*/ 	.word	0x0001c860


	//   ....[146]....
        /*0fa8*/ 	.word	0x0001c8c0


	//   ....[147]....
        /*0fac*/ 	.word	0x0001c920


	//   ....[148]....
        /*0fb0*/ 	.word	0x0001c980


	//   ....[149]....
        /*0fb4*/ 	.word	0x0001c9d0


	//   ....[150]....
        /*0fb8*/ 	.word	0x0001ca20


	//   ....[151]....
        /*0fbc*/ 	.word	0x0001ca90


	//   ....[152]....
        /*0fc0*/ 	.word	0x0001cb00


	//   ....[153]....
        /*0fc4*/ 	.word	0x0001cb60


	//   ....[154]....
        /*0fc8*/ 	.word	0x0001cbd0


	//   ....[155]....
        /*0fcc*/ 	.word	0x0001cc40


	//   ....[156]....
        /*0fd0*/ 	.word	0x0001ccb0


	//   ....[157]....
        /*0fd4*/ 	.word	0x0001cd10


	//   ....[158]....
        /*0fd8*/ 	.word	0x0001cd60


	//   ....[159]....
        /*0fdc*/ 	.word	0x0001cdb0


	//   ....[160]....
        /*0fe0*/ 	.word	0x0001ce00


	//   ....[161]....
        /*0fe4*/ 	.word	0x0001ce40


	//   ....[162]....
        /*0fe8*/ 	.word	0x0001cea0


	//   ....[163]....
        /*0fec*/ 	.word	0x0001cee0


	//   ....[164]....
        /*0ff0*/ 	.word	0x0001cf30


	//   ....[165]....
        /*0ff4*/ 	.word	0x0001cf70


	//   ....[166]....
        /*0ff8*/ 	.word	0x0001cfe0


	//   ....[167]....
        /*0ffc*/ 	.word	0x0001d050


	//   ....[168]....
        /*1000*/ 	.word	0x0001d0c0


	//   ....[169]....
        /*1004*/ 	.word	0x0001d120


	//   ....[170]....
        /*1008*/ 	.word	0x0001d190


	//   ....[171]....
        /*100c*/ 	.word	0x0001d200


	//   ....[172]....
        /*1010*/ 	.word	0x0001d270


	//   ....[173]....
        /*1014*/ 	.word	0x0001d2d0


	//   ....[174]....
        /*1018*/ 	.word	0x0001d340


	//   ....[175]....
        /*101c*/ 	.word	0x0001d3b0


	//   ....[176]....
        /*1020*/ 	.word	0x0001d420


	//   ....[177]....
        /*1024*/ 	.word	0x0001d480


	//   ....[178]....
        /*1028*/ 	.word	0x0001d4f0


	//   ....[179]....
        /*102c*/ 	.word	0x0001d560


	//   ....[180]....
        /*1030*/ 	.word	0x0001d5d0


	//   ....[181]....
        /*1034*/ 	.word	0x0001d630


	//   ....[182]....
        /*1038*/ 	.word	0x0001d6a0


	//   ....[183]....
        /*103c*/ 	.word	0x0001d710


	//   ....[184]....
        /*1040*/ 	.word	0x0001d780


	//   ....[185]....
        /*1044*/ 	.word	0x0001d7e0


	//   ....[186]....
        /*1048*/ 	.word	0x0001d850


	//   ....[187]....
        /*104c*/ 	.word	0x0001d8c0


	//   ....[188]....
        /*1050*/ 	.word	0x0001d920


	//   ....[189]....
        /*1054*/ 	.word	0x0001d970


	//   ....[190]....
        /*1058*/ 	.word	0x0001d9d0


	//   ....[191]....
        /*105c*/ 	.word	0x0001da30


	//   ....[192]....
        /*1060*/ 	.word	0x0001da90


	//   ....[193]....
        /*1064*/ 	.word	0x0001db00


	//   ....[194]....
        /*1068*/ 	.word	0x0001db60


	//   ....[195]....
        /*106c*/ 	.word	0x0001dbc0


	//   ....[196]....
        /*1070*/ 	.word	0x0001dc20


	//   ....[197]....
        /*1074*/ 	.word	0x0001dc80


	//   ....[198]....
        /*1078*/ 	.word	0x0001dce0


	//   ....[199]....
        /*107c*/ 	.word	0x0001dd50


	//   ....[200]....
        /*1080*/ 	.word	0x0001dda0


	//   ....[201]....
        /*1084*/ 	.word	0x0001de00


	//   ....[202]....
        /*1088*/ 	.word	0x0001de60


	//   ....[203]....
        /*108c*/ 	.word	0x0001ded0


	//----- nvinfo : EIATTR_EXIT_INSTR_OFFSETS
	.align		4
.L_1022:
        /*1090*/ 	.byte	0x04, 0x1c
        /*1092*/ 	.short	(.L_1024 - .L_1023)


	//   ....[0]....
.L_1023:
        /*1094*/ 	.word	0x00000c10


	//   ....[1]....
        /*1098*/ 	.word	0x0001bf30


	//----- nvinfo : EIATTR_MAX_THREADS
	.align		4
.L_1024:
        /*109c*/ 	.byte	0x04, 0x05
        /*109e*/ 	.short	(.L_1026 - .L_1025)
.L_1025:
        /*10a0*/ 	.word	0x00000100
        /*10a4*/ 	.word	0x00000001
        /*10a8*/ 	.word	0x00000001


	//----- nvinfo : EIATTR_CRS_STACK_SIZE
	.align		4
.L_1026:
        /*10ac*/ 	.byte	0x04, 0x1e
        /*10ae*/ 	.short	(.L_1028 - .L_1027)
.L_1027:
        /*10b0*/ 	.word	0x00000000
.L_1028:


//--------------------- .nv.info._ZN7cutlass13device_kernelIN5flash19enable_sm80_to_sm89INS1_16FlashAttnFwdSm80INS1_25CollectiveMainloopFwdSm80ILi8ELi1ELb0EN4cute5tupleIJNS5_1CILi128EEENS7_ILi64EEENS7_ILi256EEEEEELi256ENS_6half_tEfNS_4arch4Sm80ELb0ELb1ELb0ELb0ELb1ELb0ELb1ELb1EEENS1_21CollectiveEpilogueFwdINS6_IJS8_SA_S9_EEENS6_IJNS7_ILi1EEESI_SI_EEESC_SE_Li256ELb0ELb1ELb1ELb0EEENS1_19SingleTileSchedulerILb0ELb1ELb1ELi128EEEEEEEEEvNT_6ParamsE --------------------------
	.section	.nv.info._ZN7cutlass13device_kernelIN5flash19enable_sm80_to_sm89INS1_16FlashAttnFwdSm80INS1_25CollectiveMainloopFwdSm80ILi8ELi1ELb0EN4cute5tupleIJNS5_1CILi128EEENS7_ILi64EEENS7_ILi256EEEEEELi256ENS_6half_tEfNS_4arch4Sm80ELb0ELb1ELb0ELb0ELb1ELb0ELb1ELb1EEENS1_21CollectiveEpilogueFwdINS6_IJS8_SA_S9_EEENS6_IJNS7_ILi1EEESI_SI_EEESC_SE_Li256ELb0ELb1ELb1ELb0EEENS1_19SingleTileSchedulerILb0ELb1ELb1ELi128EEEEEEEEEvNT_6ParamsE,"",@"SHT_CUDA_INFO"
	.sectionflags	@""
	.align	4


	//----- nvinfo : EIATTR_CUDA_API_VERSION
	.align		4
        /*0000*/ 	.byte	0x04, 0x37
        /*0002*/ 	.short	(.L_1030 - .L_1029)
.L_1029:
        /*0004*/ 	.word	0x00000082


	//----- nvinfo : EIATTR_SW2861232_WAR
	.align		4
.L_1030:
        /*0008*/ 	.byte	0x01, 0x35
	.zero		2


	//----- nvinfo : EIATTR_PARAM_CBANK
	.align		4
        /*000c*/ 	.byte	0x04, 0x0a
        /*000e*/ 	.short	(.L_1032 - .L_1031)
	.align		4
.L_1031:
        /*0010*/ 	.word	index@(.nv.constant0._ZN7cutlass13device_kernelIN5flash19enable_sm80_to_sm89INS1_16FlashAttnFwdSm80INS1_25CollectiveMainloopFwdSm80ILi8ELi1ELb0EN4cute5tupleIJNS5_1CILi128EEENS7_ILi64EEENS7_ILi256EEEEEELi256ENS_6half_tEfNS_4arch4Sm80ELb0ELb1ELb0ELb0ELb1ELb0ELb1ELb1EEENS1_21CollectiveEpilogueFwdINS6_IJS8_SA_S9_EEENS6_IJNS7_ILi1EEESI_SI_EEESC_SE_Li256ELb0ELb1ELb1ELb0EEENS1_19SingleTileSchedulerILb0ELb1ELb1ELi128EEEEEEEEEvNT_6ParamsE)
        /*0014*/ 	.short	0x0160
        /*0016*/ 	.short	0x0418


	//----- nvinfo : EIATTR_CBANK_PARAM_SIZE
	.align		4
.L_1032:
        /*0018*/ 	.byte	0x03, 0x19
        /*001a*/ 	.short	0x0418


	//----- nvinfo : EIATTR_KPARAM_INFO
	.align		4
        /*001c*/ 	.byte	0x04, 0x17
        /*001e*/ 	.short	(.L_1034 - .L_1033)
.L_1033:
        /*0020*/ 	.word	0x00000000
        /*0024*/ 	.short	0x0000
        /*0026*/ 	.short	0x0000
        /*0028*/ 	.byte	0x00, 0xf0, 0x61, 0x10


	//----- nvinfo : EIATTR_MAXREG_COUNT
	.align		4
.L_1034:
        /*002c*/ 	.byte	0x03, 0x1b
        /*002e*/ 	.short	0x00ff


	//----- nvinfo : EIATTR_NUM_BARRIERS
	.align		4
        /*0030*/ 	.byte	0x02, 0x4c
        /*0032*/ 	.byte	0x02
	.zero		1


	//----- nvinfo : EIATTR_MERCURY_ISA_VERSION
	.align		4
        /*0034*/ 	.byte	0x03, 0x5f
        /*0036*/ 	.short	0x0000


	//----- nvinfo : EIATTR_COOP_GROUP_MASK_REGIDS
	.align		4
        /*0038*/ 	.byte	0x04, 0x29
        /*003a*/ 	.short	(.L_1036 - .L_1035)


	//   ....[0]....
.L_1035:
        /*003c*/ 	.word	0xffffffff


	//   ....[1]....
        /*0040*/ 	.word	0xffffffff


	//   ....[2]....
        /*0044*/ 	.word	0xffffffff


	//   ....[3]....
        /*0048*/ 	.word	0xffffffff


	//   ....[4]....
        /*004c*/ 	.word	0xffffffff


	//   ....[5]....
        /*0050*/ 	.word	0xffffffff


	//   ....[6]....
        /*0054*/ 	.word	0xffffffff


	//   ....[7]....
        /*0058*/ 	.word	0xffffffff


	//   ....[8]....
        /*005c*/ 	.word	0xffffffff


	//   ....[9]....
        /*0060*/ 	.word	0xffffffff


	//   ....[10]....
        /*0064*/ 	.word	0xffffffff


	//   ....[11]....
        /*0068*/ 	.word	0xffffffff


	//   ....[12]....
        /*006c*/ 	.word	0xffffffff


	//   ....[13]....
        /*0070*/ 	.word	0xffffffff


	//   ....[14]....
        /*0074*/ 	.word	0xffffffff


	//   ....[15]....
        /*0078*/ 	.word	0xffffffff


	//   ....[16]....
        /*007c*/ 	.word	0xffffffff


	//   ....[17]....
        /*0080*/ 	.word	0xffffffff


	//   ....[18]....
        /*0084*/ 	.word	0xffffffff


	//   ....[19]....
        /*0088*/ 	.word	0xffffffff


	//   ....[20]....
        /*008c*/ 	.word	0xffffffff


	//   ....[21]....
        /*0090*/ 	.word	0xffffffff


	//   ....[22]....
        /*0094*/ 	.word	0xffffffff


	//   ....[23]....
        /*0098*/ 	.word	0xffffffff


	//   ....[24]....
        /*009c*/ 	.word	0xffffffff


	//   ....[25]....
        /*00a0*/ 	.word	0xffffffff


	//   ....[26]....
        /*00a4*/ 	.word	0xffffffff


	//   ....[27]....
        /*00a8*/ 	.word	0xffffffff


	//   ....[28]....
        /*00ac*/ 	.word	0xffffffff


	//   ....[29]....
        /*00b0*/ 	.word	0xffffffff


	//   ....[30]....
        /*00b4*/ 	.word	0xffffffff


	//   ....[31]....
        /*00b8*/ 	.word	0xffffffff


	//   ....[32]....
        /*00bc*/ 	.word	0xffffffff


	//   ....[33]....
        /*00c0*/ 	.word	0xffffffff


	//   ....[34]....
        /*00c4*/ 	.word	0xffffffff


	//   ....[35]....
        /*00c8*/ 	.word	0xffffffff


	//   ....[36]....
        /*00cc*/ 	.word	0xffffffff


	//   ....[37]....
        /*00d0*/ 	.word	0xffffffff


	//   ....[38]....
        /*00d4*/ 	.word	0xffffffff


	//   ....[39]....
        /*00d8*/ 	.word	0xffffffff


	//   ....[40]....
        /*00dc*/ 	.word	0xffffffff


	//   ....[41]....
        /*00e0*/ 	.word	0xffffffff


	//   ....[42]....
        /*00e4*/ 	.word	0xffffffff


	//   ....[43]....
        /*00e8*/ 	.word	0xffffffff


	//   ....[44]....
        /*00ec*/ 	.word	0xffffffff


	//   ....[45]....
        /*00f0*/ 	.word	0xffffffff


	//   ....[46]....
        /*00f4*/ 	.word	0xffffffff


	//   ....[47]....
        /*00f8*/ 	.word	0xffffffff


	//   ....[48]....
        /*00fc*/ 	.word	0xffffffff


	//   ....[49]....
        /*0100*/ 	.word	0xffffffff


	//   ....[50]....
        /*0104*/ 	.word	0xffffffff


	//   ....[51]....
        /*0108*/ 	.word	0xffffffff


	//   ....[52]....
        /*010c*/ 	.word	0xffffffff


	//   ....[53]....
        /*0110*/ 	.word	0xffffffff


	//   ....[54]....
        /*0114*/ 	.word	0xffffffff


	//   ....[55]....
        /*0118*/ 	.word	0xffffffff


	//   ....[56]....
        /*011c*/ 	.word	0xffffffff


	//   ....[57]....
        /*0120*/ 	.word	0xffffffff


	//   ....[58]....
        /*0124*/ 	.word	0xffffffff


	//   ....[59]....
        /*0128*/ 	.word	0xffffffff


	//   ....[60]....
        /*012c*/ 	.word	0xffffffff


	//   ....[61]....
        /*0130*/ 	.word	0xffffffff


	//   ....[62]....
        /*0134*/ 	.word	0xffffffff


	//   ....[63]....
        /*0138*/ 	.word	0xffffffff


	//   ....[64]....
        /*013c*/ 	.word	0xffffffff


	//   ....[65]....
        /*0140*/ 	.word	0xffffffff


	//   ....[66]....
        /*0144*/ 	.word	0xffffffff


	//   ....[67]....
        /*0148*/ 	.word	0xffffffff


	//   ....[68]....
        /*014c*/ 	.word	0xffffffff


	//   ....[69]....
        /*0150*/ 	.word	0xffffffff


	//   ....[70]....
        /*0154*/ 	.word	0xffffffff


	//   ....[71]....
        /*0158*/ 	.word	0xffffffff


	//   ....[72]....
        /*015c*/ 	.word	0xffffffff


	//   ....[73]....
        /*0160*/ 	.word	0xffffffff


	//   ....[74]....
        /*0164*/ 	.word	0xffffffff


	//   ....[75]....
        /*0168*/ 	.word	0xffffffff


	//   ....[76]....
        /*016c*/ 	.word	0xffffffff


	//   ....[77]....
        /*0170*/ 	.word	0xffffffff


	//   ....[78]....
        /*0174*/ 	.word	0xffffffff


	//----- nvinfo : EIATTR_COOP_GROUP_INSTR_OFFSETS
	.align		4
.L_1036:
        /*0178*/ 	.byte	0x04, 0x28
        /*017a*/ 	.short	(.L_1038 - .L_1037)


	//   ....[0]....
.L_1037:
        /*017c*/ 	.word	0x00000050


	//   ....[1]....
        /*0180*/ 	.word	0x000013d0


	//   ....[2]....
        /*0184*/ 	.word	0x00001410


	//   ....[3]....
        /*0188*/ 	.word	0x00001690


	//   ....[4]....
        /*018c*/ 	.word	0x000016c0


	//   ....[5]....
        /*0190*/ 	.word	0x00001830


	//   ....[6]....
        /*0194*/ 	.word	0x00001860


	//   ....[7]....
        /*0198*/ 	.word	0x000019c0


	//   ....[8]....
        /*019c*/ 	.word	0x00001a00


	//   ....[9]....
        /*01a0*/ 	.word	0x00002080


	//   ....[10]....
        /*01a4*/ 	.word	0x000020b0


	//   ....[11]....
        /*01a8*/ 	.word	0x000020e0


	//   ....[12]....
        /*01ac*/ 	.word	0x00002110


	//   ....[13]....
        /*01b0*/ 	.word	0x00002140


	//   ....[14]....
        /*01b4*/ 	.word	0x00002170


	//   ....[15]....
        /*01b8*/ 	.word	0x00002190


	//   ....[16]....
        /*01bc*/ 	.word	0x000021b0


	//   ....[17]....
        /*01c0*/ 	.word	0x00003800


	//   ....[18]....
        /*01c4*/ 	.word	0x00003830


	//   ....[19]....
        /*01c8*/ 	.word	0x00003850


	//   ....[20]....
        /*01cc*/ 	.word	0x000038d0


	//   ....[21]....
        /*01d0*/ 	.word	0x00003c70


	//   ....[22]....
        /*01d4*/ 	.word	0x00003e60


	//   ....[23]....
        /*01d8*/ 	.word	0x00004720


	//   ....[24]....
        /*01dc*/ 	.word	0x000049f0


	//   ....[25]....
        /*01e0*/ 	.word	0x00004a00


	//   ....[26]....
        /*01e4*/ 	.word	0x00004a70


	//   ....[27]....
        /*01e8*/ 	.word	0x000061b0


	//   ....[28]....
        /*01ec*/ 	.word	0x000061d0


	//   ....[29]....
        /*01f0*/ 	.word	0x000061e0


	//   ....[30]....
        /*01f4*/ 	.word	0x000061f0


	//   ....[31]....
        /*01f8*/ 	.word	0x00007300


	//   ....[32]....
        /*01fc*/ 	.word	0x00007330


	//   ....[33]....
        /*0200*/ 	.word	0x00007340


	//   ....[34]....
        /*0204*/ 	.word	0x00007350


	//   ....[35]....
        /*0208*/ 	.word	0x000075e0


	//   ....[36]....
        /*020c*/ 	.word	0x00007870


	//   ....[37]....
        /*0210*/ 	.word	0x00008170


	//   ....[38]....
        /*0214*/ 	.word	0x00008240


	//   ....[39]....
        /*0218*/ 	.word	0x000084a0


	//   ....[40]....
        /*021c*/ 	.word	0x00008590


	//   ....[41]....
        /*0220*/ 	.word	0x0000a960


	//   ....[42]....
        /*0224*/ 	.word	0x0000a990


	//   ....[43]....
        /*0228*/ 	.word	0x0000a9a0


	//   ....[44]....
        /*022c*/ 	.word	0x0000a9b0


	//   ....[45]....
        /*0230*/ 	.word	0x0000bad0


	//   ....[46]....
        /*0234*/ 	.word	0x0000baf0


	//   ....[47]....
        /*0238*/ 	.word	0x0000bb00


	//   ....[48]....
        /*023c*/ 	.word	0x0000bb10


	//   ....[49]....
        /*0240*/ 	.word	0x0000bf60


	//   ....[50]....
        /*0244*/ 	.word	0x0000bf80


	//   ....[51]....
        /*0248*/ 	.word	0x0000bfb0


	//   ....[52]....
        /*024c*/ 	.word	0x0000bfc0


	//   ....[53]....
        /*0250*/ 	.word	0x0000dd70


	//   ....[54]....
        /*0254*/ 	.word	0x0000dd80


	//   ....[55]....
        /*0258*/ 	.word	0x0000dda0


	//   ....[56]....
        /*025c*/ 	.word	0x0000ddb0


	//   ....[57]....
        /*0260*/ 	.word	0x0000ee50


	//   ....[58]....
        /*0264*/ 	.word	0x0000ee60


	//   ....[59]....
        /*0268*/ 	.word	0x0000ee70


	//   ....[60]....
        /*026c*/ 	.word	0x0000ee80


	//   ....[61]....
        /*0270*/ 	.word	0x0000f0c0


	//   ....[62]....
        /*0274*/ 	.word	0x0000f400


	//   ....[63]....
        /*0278*/ 	.word	0x0000fc50


	//   ....[64]....
        /*027c*/ 	.word	0x0000fd10


	//   ....[65]....
        /*0280*/ 	.word	0x0000ff70


	//   ....[66]....
        /*0284*/ 	.word	0x000100c0


	//   ....[67]....
        /*0288*/ 	.word	0x00011bb0


	//   ....[68]....
        /*028c*/ 	.word	0x00011be0


	//   ....[69]....
        /*0290*/ 	.word	0x00011c30


	//   ....[70]....
        /*0294*/ 	.word	0x00011c40


	//   ....[71]....
        /*0298*/ 	.word	0x00012b10


	//   ....[72]....
        /*029c*/ 	.word	0x00012b40


	//   ....[73]....
        /*02a0*/ 	.word	0x00012b80


	//   ....[74]....
        /*02a4*/ 	.word	0x00012bb0


	//   ....[75]....
        /*02a8*/ 	.word	0x00012ca0


	//   ....[76]....
        /*02ac*/ 	.word	0x00012cb0


	//   ....[77]....
        /*02b0*/ 	.word	0x000138e0


	//   ....[78]....
        /*02b4*/ 	.word	0x000138f0


	//----- nvinfo : EIATTR_EXIT_INSTR_OFFSETS
	.align		4
.L_1038:
        /*02b8*/ 	.byte	0x04, 0x1c
        /*02ba*/ 	.short	(.L_1040 - .L_1039)


	//   ....[0]....
.L_1039:
        /*02bc*/ 	.word	0x000001b0


	//   ....[1]....
        /*02c0*/ 	.word	0x00013900


	//   ....[2]....
        /*02c4*/ 	.word	0x000144a0


	//   ....[3]....
        /*02c8*/ 	.word	0x000144f0


	//   ....[4]....
        /*02cc*/ 	.word	0x00014520


	//   ....[5]....
        /*02d0*/ 	.word	0x00014580


	//   ....[6]....
        /*02d4*/ 	.word	0x00014810


	//----- nvinfo : EIATTR_CTAIDZ_USED
	.align		4
.L_1040:
        /*02d8*/ 	.byte	0x01, 0x04
	.zero		2


	//----- nvinfo : EIATTR_MAX_THREADS
	.align		4
        /*02dc*/ 	.byte	0x04, 0x05
        /*02de*/ 	.short	(.L_1042 - .L_1041)
.L_1041:
        /*02e0*/ 	.word	0x00000100
        /*02e4*/ 	.word	0x00000001
        /*02e8*/ 	.word	0x00000001


	//----- nvinfo : EIATTR_CRS_STACK_SIZE
	.align		4
.L_1042:
        /*02ec*/ 	.byte	0x04, 0x1e
        /*02ee*/ 	.short	(.L_1044 - .L_1043)
.L_1043:
        /*02f0*/ 	.word	0x00000000
.L_1044:


//--------------------- .nv.info._ZN7cutlass13device_kernelIN5flash19enable_sm80_to_sm89INS1_16FlashAttnFwdSm80INS1_25CollectiveMainloopFwdSm80ILi8ELi1ELb0EN4cute5tupleIJNS5_1CILi128EEENS7_ILi64EEENS7_ILi256EEEEEELi256ENS_6half_tEfNS_4arch4Sm80ELb0ELb1ELb0ELb1ELb1ELb0ELb1ELb1EEENS1_21CollectiveEpilogueFwdINS6_IJS8_SA_S9_EEENS6_IJNS7_ILi1EEESI_SI_EEESC_SE_Li256ELb1ELb1ELb1ELb0EEENS1_36VarlenDynamicPersistentTileSchedulerILi128ELi64ELi256ELi256ELb1ELb1ELb0ELb1ELb0ELb1EEEEEEEEEvNT_6ParamsE --------------------------
	.section	.nv.info._ZN7cutlass13device_kernelIN5flash19enable_sm80_to_sm89INS1_16FlashAttnFwdSm80INS1_25CollectiveMainloopFwdSm80ILi8ELi1ELb0EN4cute5tupleIJNS5_1CILi128EEENS7_ILi64EEENS7_ILi256EEEEEELi256ENS_6half_tEfNS_4arch4Sm80ELb0ELb1ELb0ELb1ELb1ELb0ELb1ELb1EEENS1_21CollectiveEpilogueFwdINS6_IJS8_SA_S9_EEENS6_IJNS7_ILi1EEESI_SI_EEESC_SE_Li256ELb1ELb1ELb1ELb0EEENS1_36VarlenDynamicPersistentTileSchedulerILi128ELi64ELi256ELi256ELb1ELb1ELb0ELb1ELb0ELb1EEEEEEEEEvNT_6ParamsE,"",@"SHT_CUDA_INFO"
	.sectionflags	@""
	.align	4


	//----- nvinfo : EIATTR_CUDA_API_VERSION
	.align		4
        /*0000*/ 	.byte	0x04, 0x37
        /*0002*/ 	.short	(.L_1046 - .L_1045)
.L_1045:
        /*0004*/ 	.word	0x00000082


	//----- nvinfo : EIATTR_SW2861232_WAR
	.align		4
.L_1046:
        /*0008*/ 	.byte	0x01, 0x35
	.zero		2


	//----- nvinfo : EIATTR_PARAM_CBANK
	.align		4
        /*000c*/ 	.byte	0x04, 0x0a
        /*000e*/ 	.short	(.L_1048 - .L_1047)
	.align		4
.L_1047:
        /*0010*/ 	.word	index@(.nv.constant0._ZN7cutlass13device_kernelIN5flash19enable_sm80_to_sm89INS1_16FlashAttnFwdSm80INS1_25CollectiveMainloopFwdSm80ILi8ELi1ELb0EN4cute5tupleIJNS5_1CILi128EEENS7_ILi64EEENS7_ILi256EEEEEELi256ENS_6half_tEfNS_4arch4Sm80ELb0ELb1ELb0ELb1ELb1ELb0ELb1ELb1EEENS1_21CollectiveEpilogueFwdINS6_IJS8_SA_S9_EEENS6_IJNS7_ILi1EEESI_SI_EEESC_SE_Li256ELb1ELb1ELb1ELb0EEENS1_36VarlenDynamicPersistentTileSchedulerILi128ELi64ELi256ELi256ELb1ELb1ELb0ELb1ELb0ELb1EEEEEEEEEvNT_6ParamsE)
        /*0014*/ 	.short	0x0160
        /*0016*/ 	.short	0x0438


	//----- nvinfo : EIATTR_CBANK_PARAM_SIZE
	.align		4
.L_1048:
        /*0018*/ 	.byte	0x03, 0x19
        /*001a*/ 	.short	0x0438


	//----- nvinfo : EIATTR_KPARAM_INFO
	.align		4
        /*001c*/ 	.byte	0x04, 0x17
        /*001e*/ 	.short	(.L_1050 - .L_1049)
.L_1049:
        /*0020*/ 	.word	0x00000000
        /*0024*/ 	.short	0x0000
        /*0026*/ 	.short	0x0000
        /*0028*/ 	.byte	0x00, 0xf0, 0xe1, 0x10


	//----- nvinfo : EIATTR_MAXREG_COUNT
	.align		4
.L_1050:
        /*002c*/ 	.byte	0x03, 0x1b
        /*002e*/ 	.short	0x00ff


	//----- nvinfo : EIATTR_NUM_BARRIERS
	.align		4
        /*0030*/ 	.byte	0x02, 0x4c
        /*0032*/ 	.byte	0x06
	.zero		1


	//----- nvinfo : EIATTR_ANNOTATIONS
	.align		4
        /*0034*/ 	.byte	0x04, 0x55
        /*0036*/ 	.short	(.L_1052 - .L_1051)


	//   ....[0]....
.L_1051:
        /* <DEDUP_REMOVED lines=15> */


	//----- nvinfo : EIATTR_MERCURY_ISA_VERSION
	.align		4
.L_1052:
        /*0118*/ 	.byte	0x03, 0x5f
        /*011a*/ 	.short	0x0000


	//----- nvinfo : EIATTR_INT_WARP_WIDE_INSTR_OFFSETS
	.align		4
        /*011c*/ 	.byte	0x04, 0x31
        /*011e*/ 	.short	(.L_1054 - .L_1053)


	//   ....[0]....
.L_1053:
        /*0120*/ 	.word	0x00013c30


	//   ....[1]....
        /*0124*/ 	.word	0x00013cb0


	//----- nvinfo : EIATTR_COOP_GROUP_MASK_REGIDS
	.align		4
.L_1054:
        /*0128*/ 	.byte	0x04, 0x29
        /*012a*/ 	.short	(.L_1056 - .L_1055)


	//   ....[0]....
.L_1055:
        /*012c*/ 	.word	0xffffffff


	//   ....[1]....
        /*0130*/ 	.word	0xffffffff


	//   ....[2]....
        /*0134*/ 	.word	0xffffffff


	//   ....[3]....
        /*0138*/ 	.word	0xffffffff


	//   ....[4]....
        /*013c*/ 	.word	0xffffffff


	//   ....[5]....
        /*0140*/ 	.word	0xffffffff


	//   ....[6]....
        /*0144*/ 	.word	0xffffffff


	//   ....[7]....
        /*0148*/ 	.word	0xffffffff


	//   ....[8]....
        /*014c*/ 	.word	0xffffffff


	//   ....[9]....
        /*0150*/ 	.word	0xffffffff


	//   ....[10]....
        /*0154*/ 	.word	0xffffffff


	//   ....[11]....
        /*0158*/ 	.word	0xffffffff


	//   ....[12]....
        /*015c*/ 	.word	0xffffffff


	//   ....[13]....
        /*0160*/ 	.word	0xffffffff


	//   ....[14]....
        /*0164*/ 	.word	0xffffffff


	//   ....[15]....
        /*0168*/ 	.word	0xffffffff


	//   ....[16]....
        /*016c*/ 	.word	0xffffffff


	//   ....[17]....
        /*0170*/ 	.word	0xffffffff


	//   ....[18]....
        /*0174*/ 	.word	0xffffffff


	//   ....[19]....
        /*0178*/ 	.word	0xffffffff


	//   ....[20]....
        /*017c*/ 	.word	0xffffffff


	//   ....[21]....
        /*0180*/ 	.word	0xffffffff


	//   ....[22]....
        /*0184*/ 	.word	0xffffffff


	//   ....[23]....
        /*0188*/ 	.word	0xffffffff


	//   ....[24]....
        /*018c*/ 	.word	0xffffffff


	//   ....[25]....
        /*0190*/ 	.word	0xffffffff


	//   ....[26]....
        /*0194*/ 	.word	0xffffffff


	//   ....[27]....
        /*0198*/ 	.word	0xffffffff


	//   ....[28]....
        /*019c*/ 	.word	0xffffffff


	//   ....[29]....
        /*01a0*/ 	.word	0xffffffff


	//   ....[30]....
        /*01a4*/ 	.word	0xffffffff


	//   ....[31]....
        /*01a8*/ 	.word	0xffffffff


	//   ....[32]....
        /*01ac*/ 	.word	0xffffffff


	//   ....[33]....
        /*01b0*/ 	.word	0xffffffff


	//   ....[34]....
        /*01b4*/ 	.word	0xffffffff


	//   ....[35]....
        /*01b8*/ 	.word	0xffffffff


	//   ....[36]....
        /*01bc*/ 	.word	0xffffffff


	//   ....[37]....
        /*01c0*/ 	.word	0xffffffff


	//   ....[38]....
        /*01c4*/ 	.word	0xffffffff


	//   ....[39]....
        /*01c8*/ 	.word	0xffffffff


	//   ....[40]....
        /*01cc*/ 	.word	0xffffffff


	//   ....[41]....
        /*01d0*/ 	.word	0xffffffff


	//   ....[42]....
        /*01d4*/ 	.word	0xffffffff


	//   ....[43]....
        /*01d8*/ 	.word	0xffffffff


	//   ....[44]....
        /*01dc*/ 	.word	0xffffffff


	//   ....[45]....
        /*01e0*/ 	.word	0xffffffff


	//   ....[46]....
        /*01e4*/ 	.word	0xffffffff


	//   ....[47]....
        /*01e8*/ 	.word	0xffffffff


	//   ....[48]....
        /*01ec*/ 	.word	0xffffffff


	//   ....[49]....
        /*01f0*/ 	.word	0xffffffff


	//   ....[50]....
        /*01f4*/ 	.word	0xffffffff


	//   ....[51]....
        /*01f8*/ 	.word	0xffffffff


	//   ....[52]....
        /*01fc*/ 	.word	0xffffffff


	//   ....[53]....
        /*0200*/ 	.word	0xffffffff


	//   ....[54]....
        /*0204*/ 	.word	0xffffffff


	//   ....[55]....
        /*0208*/ 	.word	0xffffffff


	//   ....[56]....
        /*020c*/ 	.word	0xffffffff


	//   ....[57]....
        /*0210*/ 	.word	0xffffffff


	//   ....[58]....
        /*0214*/ 	.word	0xffffffff


	//   ....[59]....
        /*0218*/ 	.word	0xffffffff


	//   ....[60]....
        /*021c*/ 	.word	0xffffffff


	//   ....[61]....
        /*0220*/ 	.word	0xffffffff


	//   ....[62]....
        /*0224*/ 	.word	0xffffffff


	//   ....[63]....
        /*0228*/ 	.word	0xffffffff


	//   ....[64]....
        /*022c*/ 	.word	0xffffffff


	//   ....[65]....
        /*0230*/ 	.word	0xffffffff


	//   ....[66]....
        /*0234*/ 	.word	0xffffffff


	//   ....[67]....
        /*0238*/ 	.word	0xffffffff


	//   ....[68]....
        /*023c*/ 	.word	0xffffffff


	//   ....[69]....
        /*0240*/ 	.word	0xffffffff


	//   ....[70]....
        /*0244*/ 	.word	0xffffffff


	//   ....[71]....
        /*0248*/ 	.word	0xffffffff


	//   ....[72]....
        /*024c*/ 	.word	0xffffffff


	//   ....[73]....
        /*0250*/ 	.word	0xffffffff


	//   ....[74]....
        /*0254*/ 	.word	0xffffffff


	//   ....[75]....
        /*0258*/ 	.word	0xffffffff


	//   ....[76]....
        /*025c*/ 	.word	0xffffffff


	//   ....[77]....
        /*0260*/ 	.word	0xffffffff


	//   ....[78]....
        /*0264*/ 	.word	0xffffffff


	//   ....[79]....
        /*0268*/ 	.word	0xffffffff


	//   ....[80]....
        /*026c*/ 	.word	0xffffffff


	//   ....[81]....
        /*0270*/ 	.word	0xffffffff


	//   ....[82]....
        /*0274*/ 	.word	0xffffffff


	//   ....[83]....
        /*0278*/ 	.word	0xffffffff


	//   ....[84]....
        /*027c*/ 	.word	0xffffffff


	//   ....[85]....
        /*0280*/ 	.word	0xffffffff


	//   ....[86]....
        /*0284*/ 	.word	0xffffffff


	//   ....[87]....
        /*0288*/ 	.word	0xffffffff


	//   ....[88]....
        /*028c*/ 	.word	0xffffffff


	//   ....[89]....
        /*0290*/ 	.word	0xffffffff


	//   ....[90]....
        /*0294*/ 	.word	0xffffffff


	//   ....[91]....
        /*0298*/ 	.word	0xffffffff


	//   ....[92]....
        /*029c*/ 	.word	0xffffffff


	//   ....[93]....
        /*02a0*/ 	.word	0xffffffff


	//   ....[94]....
        /*02a4*/ 	.word	0xffffffff


	//   ....[95]....
        /*02a8*/ 	.word	0xffffffff


	//   ....[96]....
        /*02ac*/ 	.word	0xffffffff


	//   ....[97]....
        /*02b0*/ 	.word	0xffffffff


	//   ....[98]....
        /*02b4*/ 	.word	0xffffffff


	//   ....[99]....
        /*02b8*/ 	.word	0xffffffff


	//   ....[100]....
        /*02bc*/ 	.word	0xffffffff


	//   ....[101]....
        /*02c0*/ 	.word	0xffffffff


	//   ....[102]....
        /*02c4*/ 	.word	0xffffffff


	//   ....[103]....
        /*02c8*/ 	.word	0xffffffff


	//   ....[104]....
        /*02cc*/ 	.word	0xffffffff


	//   ....[105]....
        /*02d0*/ 	.word	0xffffffff


	//   ....[106]....
        /*02d4*/ 	.word	0xffffffff


	//   ....[107]....
        /*02d8*/ 	.word	0xffffffff


	//   ....[108]....
        /*02dc*/ 	.word	0xffffffff


	//   ....[109]....
        /*02e0*/ 	.word	0xffffffff


	//   ....[110]....
        /*02e4*/ 	.word	0xffffffff


	//   ....[111]....
        /*02e8*/ 	.word	0xffffffff


	//   ....[112]....
        /*02ec*/ 	.word	0xffffffff


	//   ....[113]....
        /*02f0*/ 	.word	0xffffffff


	//   ....[114]....
        /*02f4*/ 	.word	0xffffffff


	//   ....[115]....
        /*02f8*/ 	.word	0xffffffff


	//   ....[116]....
        /*02fc*/ 	.word	0xffffffff


	//   ....[117]....
        /*0300*/ 	.word	0xffffffff


	//   ....[118]....
        /*0304*/ 	.word	0xffffffff


	//   ....[119]....
        /*0308*/ 	.word	0xffffffff


	//   ....[120]....
        /*030c*/ 	.word	0xffffffff


	//   ....[121]....
        /*0310*/ 	.word	0xffffffff


	//   ....[122]....
        /*0314*/ 	.word	0xffffffff


	//   ....[123]....
        /*0318*/ 	.word	0xffffffff


	//   ....[124]....
        /*031c*/ 	.word	0xffffffff


	//   ....[125]....
        /*0320*/ 	.word	0xffffffff


	//   ....[126]....
        /*0324*/ 	.word	0xffffffff


	//   ....[127]....
        /*0328*/ 	.word	0xffffffff


	//   ....[128]....
        /*032c*/ 	.word	0xffffffff


	//   ....[129]....
        /*0330*/ 	.word	0xffffffff


	//   ....[130]....
        /*0334*/ 	.word	0xffffffff


	//   ....[131]....
        /*0338*/ 	.word	0xffffffff


	//   ....[132]....
        /*033c*/ 	.word	0xffffffff


	//   ....[133]....
        /*0340*/ 	.word	0xffffffff


	//   ....[134]....
        /*0344*/ 	.word	0xffffffff


	//   ....[135]....
        /*0348*/ 	.word	0xffffffff


	//   ....[136]....
        /*034c*/ 	.word	0xffffffff


	//   ....[137]....
        /*0350*/ 	.word	0xffffffff


	//   ....[138]....
        /*0354*/ 	.word	0xffffffff


	//   ....[139]....
        /*0358*/ 	.word	0xffffffff


	//   ....[140]....
        /*035c*/ 	.word	0xffffffff


	//   ....[141]....
        /*0360*/ 	.word	0xffffffff


	//   ....[142]....
        /*0364*/ 	.word	0xffffffff


	//   ....[143]....
        /*0368*/ 	.word	0xffffffff


	//   ....[144]....
        /*036c*/ 	.word	0xffffffff


	//   ....[145]....
        /*0370*/ 	.word	0xffffffff


	//   ....[146]....
        /*0374*/ 	.word	0xffffffff


	//   ....[147]....
        /*0378*/ 	.word	0xffffffff


	//   ....[148]....
        /*037c*/ 	.word	0xffffffff


	//   ....[149]....
        /*0380*/ 	.word	0xffffffff


	//   ....[150]....
        /*0384*/ 	.word	0xffffffff


	//   ....[151]....
        /*0388*/ 	.word	0xffffffff


	//   ....[152]....
        /*038c*/ 	.word	0xffffffff


	//   ....[153]....
        /*0390*/ 	.word	0xffffffff


	//   ....[154]....
        /*0394*/ 	.word	0xffffffff


	//   ....[155]....
        /*0398*/ 	.word	0xffffffff


	//   ....[156]....
        /*039c*/ 	.word	0xffffffff


	//   ....[157]....
        /*03a0*/ 	.word	0xffffffff


	//   ....[158]....
        /*03a4*/ 	.word	0xffffffff


	//   ....[159]....
        /*03a8*/ 	.word	0xffffffff


	//   ....[160]....
        /*03ac*/ 	.word	0xffffffff


	//   ....[161]....
        /*03b0*/ 	.word	0xffffffff


	//   ....[162]....
        /*03b4*/ 	.word	0xffffffff


	//   ....[163]....
        /*03b8*/ 	.word	0xffffffff


	//   ....[164]....
        /*03bc*/ 	.word	0xffffffff


	//   ....[165]....
        /*03c0*/ 	.word	0xffffffff


	//   ....[166]....
        /*03c4*/ 	.word	0xffffffff


	//   ....[167]....
        /*03c8*/ 	.word	0xffffffff


	//   ....[168]....
        /*03cc*/ 	.word	0xffffffff


	//   ....[169]....
        /*03d0*/ 	.word	0xffffffff


	//   ....[170]....
        /*03d4*/ 	.word	0xffffffff


	//   ....[171]....
        /*03d8*/ 	.word	0xffffffff


	//   ....[172]....
        /*03dc*/ 	.word	0xffffffff


	//   ....[173]....
        /*03e0*/ 	.word	0xffffffff


	//   ....[174]....
        /*03e4*/ 	.word	0xffffffff


	//   ....[175]....
        /*03e8*/ 	.word	0xffffffff


	//   ....[176]....
        /*03ec*/ 	.word	0xffffffff


	//   ....[177]....
        /*03f0*/ 	.word	0xffffffff


	//   ....[178]....
        /*03f4*/ 	.word	0xffffffff


	//   ....[179]....
        /*03f8*/ 	.word	0xffffffff


	//   ....[180]....
        /*03fc*/ 	.word	0xffffffff


	//   ....[181]....
        /*0400*/ 	.word	0xffffffff


	//   ....[182]....
        /*0404*/ 	.word	0xffffffff


	//   ....[183]....
        /*0408*/ 	.word	0xffffffff


	//   ....[184]....
        /*040c*/ 	.word	0xffffffff


	//   ....[185]....
        /*0410*/ 	.word	0xffffffff


	//   ....[186]....
        /*0414*/ 	.word	0xffffffff


	//   ....[187]....
        /*0418*/ 	.word	0xffffffff


	//   ....[188]....
        /*041c*/ 	.word	0xffffffff


	//   ....[189]....
        /*0420*/ 	.word	0xffffffff


	//   ....[190]....
        /*0424*/ 	.word	0xffffffff


	//   ....[191]....
        /*0428*/ 	.word	0xffffffff


	//   ....[192]....
        /*042c*/ 	.word	0xffffffff


	//   ....[193]....
        /*0430*/ 	.word	0xffffffff


	//   ....[194]....
        /*0434*/ 	.word	0xffffffff


	//   ....[195]....
        /*0438*/ 	.word	0xffffffff


	//   ....[196]....
        /*043c*/ 	.word	0xffffffff


	//   ....[197]....
        /*0440*/ 	.word	0xffffffff


	//   ....[198]....
        /*0444*/ 	.word	0xffffffff


	//   ....[199]....
        /*0448*/ 	.word	0xffffffff


	//   ....[200]....
        /*044c*/ 	.word	0xffffffff


	//   ....[201]....
        /*0450*/ 	.word	0xffffffff


	//   ....[202]....
        /*0454*/ 	.word	0xffffffff


	//   ....[203]....
        /*0458*/ 	.word	0xffffffff


	//   ....[204]....
        /*045c*/ 	.word	0xffffffff


	//   ....[205]....
        /*0460*/ 	.word	0xffffffff


	//   ....[206]....
        /*0464*/ 	.word	0xffffffff


	//   ....[207]....
        /*0468*/ 	.word	0xffffffff


	//   ....[208]....
        /*046c*/ 	.word	0xffffffff


	//   ....[209]....
        /*0470*/ 	.word	0xffffffff


	//   ....[210]....
        /*0474*/ 	.word	0xffffffff


	//   ....[211]....
        /*0478*/ 	.word	0xffffffff


	//   ....[212]....
        /*047c*/ 	.word	0xffffffff


	//   ....[213]....
        /*0480*/ 	.word	0xffffffff


	//   ....[214]....
        /*0484*/ 	.word	0xffffffff


	//   ....[215]....
        /*0488*/ 	.word	0xffffffff


	//   ....[216]....
        /*048c*/ 	.word	0xffffffff


	//   ....[217]....
        /*0490*/ 	.word	0xffffffff


	//   ....[218]....
        /*0494*/ 	.word	0xffffffff


	//   ....[219]....
        /*0498*/ 	.word	0xffffffff


	//   ....[220]....
        /*049c*/ 	.word	0xffffffff


	//   ....[221]....
        /*04a0*/ 	.word	0xffffffff


	//   ....[222]....
        /*04a4*/ 	.word	0xffffffff


	//   ....[223]....
        /*04a8*/ 	.word	0xffffffff


	//   ....[224]....
        /*04ac*/ 	.word	0xffffffff


	//   ....[225]....
        /*04b0*/ 	.word	0xffffffff


	//   ....[226]....
        /*04b4*/ 	.word	0xffffffff


	//   ....[227]....
        /*04b8*/ 	.word	0xffffffff


	//   ....[228]....
        /*04bc*/ 	.word	0xffffffff


	//   ....[229]....
        /*04c0*/ 	.word	0xffffffff


	//   ....[230]....
        /*04c4*/ 	.word	0xffffffff


	//   ....[231]....
        /*04c8*/ 	.word	0xffffffff


	//   ....[232]....
        /*04cc*/ 	.word	0xffffffff


	//   ....[233]....
        /*04d0*/ 	.word	0xffffffff


	//   ....[234]....
        /*04d4*/ 	.word	0xffffffff


	//   ....[235]....
        /*04d8*/ 	.word	0xffffffff


	//----- nvinfo : EIATTR_COOP_GROUP_INSTR_OFFSETS
	.align		4
.L_1056:
        /*04dc*/ 	.byte	0x04, 0x28
        /*04de*/ 	.short	(.L_1058 - .L_1057)


	//   ....[0]....
.L_1057:
        /*04e0*/ 	.word	0x00000050


	//   ....[1]....
        /*04e4*/ 	.word	0x000001e0


	//   ....[2]....
        /*04e8*/ 	.word	0x00000210


	//   ....[3]....
        /*04ec*/ 	.word	0x00000240


	//   ....[4]....
        /*04f0*/ 	.word	0x00000270


	//   ....[5]....
        /*04f4*/ 	.word	0x000002a0


	//   ....[6]....
        /*04f8*/ 	.word	0x000002d0


	//   ....[7]....
        /*04fc*/ 	.word	0x00000430


	//   ....[8]....
        /*0500*/ 	.word	0x00000470


	//   ....[9]....
        /*0504*/ 	.word	0x000004a0


	//   ....[10]....
        /*0508*/ 	.word	0x000004d0


	//   ....[11]....
        /*050c*/ 	.word	0x00000500


	//   ....[12]....
        /*0510*/ 	.word	0x00000530


	//   ....[13]....
        /*0514*/ 	.word	0x000005c0


	//   ....[14]....
        /*0518*/ 	.word	0x00000600


	//   ....[15]....
        /*051c*/ 	.word	0x00000620


	//   ....[16]....
        /*0520*/ 	.word	0x00000680


	//   ....[17]....
        /*0524*/ 	.word	0x00002c40


	//   ....[18]....
        /*0528*/ 	.word	0x00002c60


	//   ....[19]....
        /*052c*/ 	.word	0x00002e10


	//   ....[20]....
        /*0530*/ 	.word	0x00002e20


	//   ....[21]....
        /*0534*/ 	.word	0x00002fc0


	//   ....[22]....
        /*0538*/ 	.word	0x00002fe0


	//   ....[23]....
        /*053c*/ 	.word	0x00003180


	//   ....[24]....
        /*0540*/ 	.word	0x00003190


	//   ....[25]....
        /*0544*/ 	.word	0x000036a0


	//   ....[26]....
        /*0548*/ 	.word	0x000036c0


	//   ....[27]....
        /*054c*/ 	.word	0x000036d0


	//   ....[28]....
        /*0550*/ 	.word	0x00003720


	//   ....[29]....
        /*0554*/ 	.word	0x00003950


	//   ....[30]....
        /*0558*/ 	.word	0x00003970


	//   ....[31]....
        /*055c*/ 	.word	0x00003980


	//   ....[32]....
        /*0560*/ 	.word	0x00003990


	//   ....[33]....
        /*0564*/ 	.word	0x00004c60


	//   ....[34]....
        /*0568*/ 	.word	0x00004c80


	//   ....[35]....
        /*056c*/ 	.word	0x00004dc0


	//   ....[36]....
        /*0570*/ 	.word	0x00004de0


	//   ....[37]....
        /*0574*/ 	.word	0x000050c0


	//   ....[38]....
        /*0578*/ 	.word	0x000055a0


	//   ....[39]....
        /*057c*/ 	.word	0x00005c50


	//   ....[40]....
        /*0580*/ 	.word	0x00005c80


	//   ....[41]....
        /*0584*/ 	.word	0x00005c90


	//   ....[42]....
        /*0588*/ 	.word	0x00005cc0


	//   ....[43]....
        /*058c*/ 	.word	0x00007580


	//   ....[44]....
        /*0590*/ 	.word	0x000075a0


	//   ....[45]....
        /*0594*/ 	.word	0x00007690


	//   ....[46]....
        /*0598*/ 	.word	0x000076c0


	//   ....[47]....
        /*059c*/ 	.word	0x00008860


	//   ....[48]....
        /*05a0*/ 	.word	0x00008880


	//   ....[49]....
        /*05a4*/ 	.word	0x000089a0


	//   ....[50]....
        /*05a8*/ 	.word	0x000089d0


	//   ....[51]....
        /*05ac*/ 	.word	0x00008cc0


	//   ....[52]....
        /*05b0*/ 	.word	0x000091d0


	//   ....[53]....
        /*05b4*/ 	.word	0x000098d0


	//   ....[54]....
        /*05b8*/ 	.word	0x00009900


	//   ....[55]....
        /*05bc*/ 	.word	0x00009920


	//   ....[56]....
        /*05c0*/ 	.word	0x00009940


	//   ....[57]....
        /*05c4*/ 	.word	0x0000baa0


	//   ....[58]....
        /*05c8*/ 	.word	0x0000bac0


	//   ....[59]....
        /*05cc*/ 	.word	0x0000bbb0


	//   ....[60]....
        /*05d0*/ 	.word	0x0000bbe0


	//   ....[61]....
        /*05d4*/ 	.word	0x0000cd80


	//   ....[62]....
        /*05d8*/ 	.word	0x0000cda0


	//   ....[63]....
        /*05dc*/ 	.word	0x0000cec0


	//   ....[64]....
        /*05e0*/ 	.word	0x0000cef0


	//   ....[65]....
        /*05e4*/ 	.word	0x0000d310


	//   ....[66]....
        /*05e8*/ 	.word	0x0000d340


	//   ....[67]....
        /*05ec*/ 	.word	0x0000d360


	//   ....[68]....
        /*05f0*/ 	.word	0x0000d380


	//   ....[69]....
        /*05f4*/ 	.word	0x0000f300


	//   ....[70]....
        /*05f8*/ 	.word	0x0000f310


	//   ....[71]....
        /*05fc*/ 	.word	0x0000f350


	//   ....[72]....
        /*0600*/ 	.word	0x0000f380


	//   ....[73]....
        /*0604*/ 	.word	0x00010590


	//   ....[74]....
        /*0608*/ 	.word	0x000105b0


	//   ....[75]....
        /*060c*/ 	.word	0x000106c0


	//   ....[76]....
        /*0610*/ 	.word	0x000106e0


	//   ....[77]....
        /*0614*/ 	.word	0x00010900


	//   ....[78]....
        /*0618*/ 	.word	0x00010e10


	//   ....[79]....
        /*061c*/ 	.word	0x00011510


	//   ....[80]....
        /*0620*/ 	.word	0x00011540


	//   ....[81]....
        /*0624*/ 	.word	0x00011560


	//   ....[82]....
        /*0628*/ 	.word	0x00011580


	//   ....[83]....
        /*062c*/ 	.word	0x00013220


	//   ....[84]....
        /*0630*/ 	.word	0x00013250


	//   ....[85]....
        /*0634*/ 	.word	0x00013270


	//   ....[86]....
        /*0638*/ 	.word	0x00013280


	//   ....[87]....
        /*063c*/ 	.word	0x00014aa0


	//   ....[88]....
        /*0640*/ 	.word	0x00014ab0


	//   ....[89]....
        /*0644*/ 	.word	0x00014ad0


	//   ....[90]....
        /*0648*/ 	.word	0x00014af0


	//   ....[91]....
        /*064c*/ 	.word	0x00014e80


	//   ....[92]....
        /*0650*/ 	.word	0x00014ea0


	//   ....[93]....
        /*0654*/ 	.word	0x00015050


	//   ....[94]....
        /*0658*/ 	.word	0x00015060


	//   ....[95]....
        /*065c*/ 	.word	0x00015210


	//   ....[96]....
        /*0660*/ 	.word	0x00015230


	//   ....[97]....
        /*0664*/ 	.word	0x000153e0


	//   ....[98]....
        /*0668*/ 	.word	0x000153f0


	//   ....[99]....
        /*066c*/ 	.word	0x00015790


	//   ....[100]....
        /*0670*/ 	.word	0x000157b0


	//   ....[101]....
        /*0674*/ 	.word	0x000165e0


	//   ....[102]....
        /*0678*/ 	.word	0x000165f0


	//   ....[103]....
        /*067c*/ 	.word	0x00017bf0


	//   ....[104]....
        /*0680*/ 	.word	0x00017c10


	//   ....[105]....
        /*0684*/ 	.word	0x00017dd0


	//   ....[106]....
        /*0688*/ 	.word	0x00017de0


	//   ....[107]....
        /*068c*/ 	.word	0x00017f90


	//   ....[108]....
        /*0690*/ 	.word	0x00017fb0


	//   ....[109]....
        /*0694*/ 	.word	0x00018160


	//   ....[110]....
        /*0698*/ 	.word	0x00018170


	//   ....[111]....
        /*069c*/ 	.word	0x000183c0


	//   ....[112]....
        /*06a0*/ 	.word	0x000183e0


	//   ....[113]....
        /*06a4*/ 	.word	0x00018500


	//   ....[114]....
        /*06a8*/ 	.word	0x00018540


	//   ....[115]....
        /*06ac*/ 	.word	0x00018570


	//   ....[116]....
        /*06b0*/ 	.word	0x000185a0


	//   ....[117]....
        /*06b4*/ 	.word	0x000185d0


	//   ....[118]....
        /*06b8*/ 	.word	0x00018600


	//   ....[119]....
        /*06bc*/ 	.word	0x00018750


	//   ....[120]....
        /*06c0*/ 	.word	0x00018790


	//   ....[121]....
        /*06c4*/ 	.word	0x000187c0


	//   ....[122]....
        /*06c8*/ 	.word	0x000187f0


	//   ....[123]....
        /*06cc*/ 	.word	0x00018820


	//   ....[124]....
        /*06d0*/ 	.word	0x00018850


	//   ....[125]....
        /*06d4*/ 	.word	0x000188e0


	//   ....[126]....
        /*06d8*/ 	.word	0x00018920


	//   ....[127]....
        /*06dc*/ 	.word	0x00018930


	//   ....[128]....
        /*06e0*/ 	.word	0x00018990


	//   ....[129]....
        /*06e4*/ 	.word	0x00019340


	//   ....[130]....
        /*06e8*/ 	.word	0x000193a0


	//   ....[131]....
        /*06ec*/ 	.word	0x000193f0


	//   ....[132]....
        /*06f0*/ 	.word	0x00019440


	//   ....[133]....
        /*06f4*/ 	.word	0x00019490


	//   ....[134]....
        /*06f8*/ 	.word	0x00019500


	//   ....[135]....
        /*06fc*/ 	.word	0x00019550


	//   ....[136]....
        /*0700*/ 	.word	0x000195c0


	//   ....[137]....
        /*0704*/ 	.word	0x00019630


	//   ....[138]....
        /*0708*/ 	.word	0x000196a0


	//   ....[139]....
        /*070c*/ 	.word	0x00019710


	//   ....[140]....
        /*0710*/ 	.word	0x00019780


	//   ....[141]....
        /*0714*/ 	.word	0x000197f0


	//   ....[142]....
        /*0718*/ 	.word	0x00019850


	//   ....[143]....
        /*071c*/ 	.word	0x000198c0


	//   ....[144]....
        /*0720*/ 	.word	0x00019930


	//   ....[145]....
        /*0724*/ 	.word	0x000199a0


	//   ....[146]....
        /*0728*/ 	.word	0x00019a00


	//   ....[147]....
        /*072c*/ 	.word	0x00019a70


	//   ....[148]....
        /*0730*/ 	.word	0x00019ae0


	//   ....[149]....
        /*0734*/ 	.word	0x00019ca0


	//   ....[150]....
        /*0738*/ 	.word	0x00019d00


	//   ....[151]....
        /*073c*/ 	.word	0x00019d70


	//   ....[152]....
        /*0740*/ 	.word	0x00019de0


	//   ....[153]....
        /*0744*/ 	.word	0x00019e40


	//   ....[154]....
        /*0748*/ 	.word	0x00019e90


	//   ....[155]....
        /*074c*/ 	.word	0x00019ee0


	//   ....[156]....
        /*0750*/ 	.word	0x00019f30


	//   ....[157]....
        /*0754*/ 	.word	0x00019fa0


	//   ....[158]....
        /*0758*/ 	.word	0x0001a010


	//   ....[159]....
        /*075c*/ 	.word	0x0001a1d0


	//   ....[160]....
        /*0760*/ 	.word	0x0001a230


	//   ....[161]....
        /*0764*/ 	.word	0x0001a2a0


	//   ....[162]....
        /*0768*/ 	.word	0x0001a310


	//   ....[163]....
        /*076c*/ 	.word	0x0001a4d0


	//   ....[164]....
        /*0770*/ 	.word	0x0001a530


	//   ....[165]....
        /*0774*/ 	.word	0x0001a5a0


	//   ....[166]....
        /*0778*/ 	.word	0x0001a610


	//   ....[167]....
        /*077c*/ 	.word	0x0001a660


	//   ....[168]....
        /*0780*/ 	.word	0x0001a6a0


	//   ....[169]....
        /*0784*/ 	.word	0x0001a6f0


	//   ....[170]....
        /*0788*/ 	.word	0x0001a730


	//   ....[171]....
        /*078c*/ 	.word	0x0001a790


	//   ....[172]....
        /*0790*/ 	.word	0x0001a800


	//   ....[173]....
        /*0794*/ 	.word	0x0001a9c0


	//   ....[174]....
        /*0798*/ 	.word	0x0001aa20


	//   ....[175]....
        /*079c*/ 	.word	0x0001aa90


	//   ....[176]....
        /*07a0*/ 	.word	0x0001ab00


	//   ....[177]....
        /*07a4*/ 	.word	0x0001acc0


	//   ....[178]....
        /*07a8*/ 	.word	0x0001ad20


	//   ....[179]....
        /*07ac*/ 	.word	0x0001ad70


	//   ....[180]....
        /*07b0*/ 	.word	0x0001adb0


	//   ....[181]....
        /*07b4*/ 	.word	0x0001ae00


	//   ....[182]....
        /*07b8*/ 	.word	0x0001ae40


	//   ....[183]....
        /*07bc*/ 	.word	0x0001aea0


	//   ....[184]....
        /*07c0*/ 	.word	0x0001af10


	//   ....[185]....
        /*07c4*/ 	.word	0x0001af80


	//   ....[186]....
        /*07c8*/ 	.word	0x0001b100


	//   ....[187]....
        /*07cc*/ 	.word	0x0001b160


	//   ....[188]....
        /*07d0*/ 	.word	0x0001b1d0


	//   ....[189]....
        /*07d4*/ 	.word	0x0001b240


	//   ....[190]....
        /*07d8*/ 	.word	0x0001b290


	//   ....[191]....
        /*07dc*/ 	.word	0x0001b2d0


	//   ....[192]....
        /*07e0*/ 	.word	0x0001b320


	//   ....[193]....
        /*07e4*/ 	.word	0x0001b370


	//   ....[194]....
        /*07e8*/ 	.word	0x0001b3c0


	//   ....[195]....
        /*07ec*/ 	.word	0x0001b410


	//   ....[196]....
        /*07f0*/ 	.word	0x0001b460


	//   ....[197]....
        /*07f4*/ 	.word	0x0001b4b0


	//   ....[198]....
        /*07f8*/ 	.word	0x0001b520


	//   ....[199]....
        /*07fc*/ 	.word	0x0001b590


	//   ....[200]....
        /*0800*/ 	.word	0x0001b600


	//   ....[201]....
        /*0804*/ 	.word	0x0001b660


	//   ....[202]....
        /*0808*/ 	.word	0x0001b6d0


	//   ....[203]....
        /*080c*/ 	.word	0x0001b740


	//   ....[204]....
        /*0810*/ 	.word	0x0001b7b0


	//   ....[205]....
        /*0814*/ 	.word	0x0001b810


	//   ....[206]....
        /*0818*/ 	.word	0x0001b880


	//   ....[207]....
        /*081c*/ 	.word	0x0001b8f0


	//   ....[208]....
        /*0820*/ 	.word	0x0001b960


	//   ....[209]....
        /*0824*/ 	.word	0x0001b9c0


	//   ....[210]....
        /*0828*/ 	.word	0x0001ba30


	//   ....[211]....
        /*082c*/ 	.word	0x0001baa0


	//   ....[212]....
        /*0830*/ 	.word	0x0001bb10


	//   ....[213]....
        /*0834*/ 	.word	0x0001bb70


	//   ....[214]....
        /*0838*/ 	.word	0x0001bbe0


	//   ....[215]....
        /*083c*/ 	.word	0x0001bc50


	//   ....[216]....
        /*0840*/ 	.word	0x0001bcc0


	//   ....[217]....
        /*0844*/ 	.word	0x0001bd20


	//   ....[218]....
        /*0848*/ 	.word	0x0001bd90


	//   ....[219]....
        /*084c*/ 	.word	0x0001be00


	//   ....[220]....
        /*0850*/ 	.word	0x0001be50


	//   ....[221]....
        /*0854*/ 	.word	0x0001be90


	//   ....[222]....
        /*0858*/ 	.word	0x0001bee0


	//   ....[223]....
        /*085c*/ 	.word	0x0001bf30


	//   ....[224]....
        /*0860*/ 	.word	0x0001bf80


	//   ....[225]....
        /*0864*/ 	.word	0x0001bff0


	//   ....[226]....
        /*0868*/ 	.word	0x0001c040


	//   ....[227]....
        /*086c*/ 	.word	0x0001c090


	//   ....[228]....
        /*0870*/ 	.word	0x0001c0e0


	//   ....[229]....
        /*0874*/ 	.word	0x0001c130


	//   ....[230]....
        /*0878*/ 	.word	0x0001c180


	//   ....[231]....
        /*087c*/ 	.word	0x0001c1f0


	//   ....[232]....
        /*0880*/ 	.word	0x0001c240


	//   ....[233]....
        /*0884*/ 	.word	0x0001c2b0


	//   ....[234]....
        /*0888*/ 	.word	0x0001c310


	//   ....[235]....
        /*088c*/ 	.word	0x0001c380


	//----- nvinfo : EIATTR_EXIT_INSTR_OFFSETS
	.align		4
.L_1058:
        /*0890*/ 	.byte	0x04, 0x1c
        /*0892*/ 	.short	(.L_1060 - .L_1059)


	//   ....[0]....
.L_1059:
        /*0894*/ 	.word	0x00000fe0


	//   ....[1]....
        /*0898*/ 	.word	0x00019300


	//----- nvinfo : EIATTR_MAX_THREADS
	.align		4
.L_1060:
        /*089c*/ 	.byte	0x04, 0x05
        /*089e*/ 	.short	(.L_1062 - .L_1061)
.L_1061:
        /*08a0*/ 	.word	0x00000100
        /*08a4*/ 	.word	0x00000001
        /*08a8*/ 	.word	0x00000001


	//----- nvinfo : EIATTR_CRS_STACK_SIZE
	.align		4
.L_1062:
        /*08ac*/ 	.byte	0x04, 0x1e
        /*08ae*/ 	.short	(.L_1064 - .L_1063)
.L_1063:
        /*08b0*/ 	.word	0x00000000
.L_1064:


//--------------------- .nv.info._ZN7cutlass13device_kernelIN5flash19enable_sm80_to_sm89INS1_16FlashAttnFwdSm80INS1_25CollectiveMainloopFwdSm80ILi8ELi1ELb0EN4cute5tupleIJNS5_1CILi128EEENS7_ILi48EEENS7_ILi256EEEEEELi256ENS_6half_tEfNS_4arch4Sm80ELb0ELb1ELb0ELb1ELb1ELb1ELb1ELb1EEENS1_21CollectiveEpilogueFwdINS6_IJS8_SA_S9_EEENS6_IJNS7_ILi1EEESI_SI_EEESC_SE_Li256ELb1ELb1ELb1ELb0EEENS1_36VarlenDynamicPersistentTileSchedulerILi128ELi48ELi256ELi256ELb1ELb1ELb0ELb1ELb0ELb1EEEEEEEEEvNT_6ParamsE --------------------------
	.section	.nv.info._ZN7cutlass13device_kernelIN5flash19enable_sm80_to_sm89INS1_16FlashAttnFwdSm80INS1_25CollectiveMainloopFwdSm80ILi8ELi1ELb0EN4cute5tupleIJNS5_1CILi128EEENS7_ILi48EEENS7_ILi256EEEEEELi256ENS_6half_tEfNS_4arch4Sm80ELb0ELb1ELb0ELb1ELb1ELb1ELb1ELb1EEENS1_21CollectiveEpilogueFwdINS6_IJS8_SA_S9_EEENS6_IJNS7_ILi1EEESI_SI_EEESC_SE_Li256ELb1ELb1ELb1ELb0EEENS1_36VarlenDynamicPersistentTileSchedulerILi128ELi48ELi256ELi256ELb1ELb1ELb0ELb1ELb0ELb1EEEEEEEEEvNT_6ParamsE,"",@"SHT_CUDA_INFO"
	.sectionflags	@""
	.align	4


	//----- nvinfo : EIATTR_CUDA_API_VERSION
	.align		4
        /*0000*/ 	.byte	0x04, 0x37
        /*0002*/ 	.short	(.L_1066 - .L_1065)
.L_1065:
        /*0004*/ 	.word	0x00000082


	//----- nvinfo : EIATTR_SW2861232_WAR
	.align		4
.L_1066:
        /*0008*/ 	.byte	0x01, 0x35
	.zero		2


	//----- nvinfo : EIATTR_PARAM_CBANK
	.align		4
        /*000c*/ 	.byte	0x04, 0x0a
        /*000e*/ 	.short	(.L_1068 - .L_1067)
	.align		4
.L_1067:
        /*0010*/ 	.word	index@(.nv.constant0._ZN7cutlass13device_kernelIN5flash19enable_sm80_to_sm89INS1_16FlashAttnFwdSm80INS1_25CollectiveMainloopFwdSm80ILi8ELi1ELb0EN4cute5tupleIJNS5_1CILi128EEENS7_ILi48EEENS7_ILi256EEEEEELi256ENS_6half_tEfNS_4arch4Sm80ELb0ELb1ELb0ELb1ELb1ELb1ELb1ELb1EEENS1_21CollectiveEpilogueFwdINS6_IJS8_SA_S9_EEENS6_IJNS7_ILi1EEESI_SI_EEESC_SE_Li256ELb1ELb1ELb1ELb0EEENS1_36VarlenDynamicPersistentTileSchedulerILi128ELi48ELi256ELi256ELb1ELb1ELb0ELb1ELb0ELb1EEEEEEEEEvNT_6ParamsE)
        /*0014*/ 	.short	0x0160
        /*0016*/ 	.short	0x0438


	//----- nvinfo : EIATTR_CBANK_PARAM_SIZE
	.align		4
.L_1068:
        /*0018*/ 	.byte	0x03, 0x19
        /*001a*/ 	.short	0x0438


	//----- nvinfo : EIATTR_KPARAM_INFO
	.align		4
        /*001c*/ 	.byte	0x04, 0x17
        /*001e*/ 	.short	(.L_1070 - .L_1069)
.L_1069:
        /*0020*/ 	.word	0x00000000
        /*0024*/ 	.short	0x0000
        /*0026*/ 	.short	0x0000
        /*0028*/ 	.byte	0x00, 0xf0, 0xe1, 0x10


	//----- nvinfo : EIATTR_MAXREG_COUNT
	.align		4
.L_1070:
        /*002c*/ 	.byte	0x03, 0x1b
        /*002e*/ 	.short	0x00ff


	//----- nvinfo : EIATTR_NUM_BARRIERS
	.align		4
        /*0030*/ 	.byte	0x02, 0x4c
        /*0032*/ 	.byte	0x06
	.zero		1


	//----- nvinfo : EIATTR_ANNOTATIONS
	.align		4
        /*0034*/ 	.byte	0x04, 0x55
        /*0036*/ 	.short	(.L_1072 - .L_1071)


	//   ....[0]....
.L_1071:
        /* <DEDUP_REMOVED lines=160> */


	//----- nvinfo : EIATTR_MERCURY_ISA_VERSION
	.align		4
.L_1072:
        /*0a20*/ 	.byte	0x03, 0x5f
        /*0a22*/ 	.short	0x0000


	//----- nvinfo : EIATTR_INT_WARP_WIDE_INSTR_OFFSETS
	.align		4
        /*0a24*/ 	.byte	0x04, 0x31
        /*0a26*/ 	.short	(.L_1074 - .L_1073)


	//   ....[0]....
.L_1073:
        /*0a28*/ 	.word	0x0001a110


	//   ....[1]....
        /*0a2c*/ 	.word	0x0001a190


	//----- nvinfo : EIATTR_COOP_GROUP_MASK_REGIDS
	.align		4
.L_1074:
        /*0a30*/ 	.byte	0x04, 0x29
        /*0a32*/ 	.short	(.L_1076 - .L_1075)


	//   ....[0]....
.L_1075:
        /*0a34*/ 	.word	0xffffffff


	//   ....[1]....
        /*0a38*/ 	.word	0xffffffff


	//   ....[2]....
        /*0a3c*/ 	.word	0xffffffff


	//   ....[3]....
        /*0a40*/ 	.word	0xffffffff


	//   ....[4]....
        /*0a44*/ 	.word	0xffffffff


	//   ....[5]....
        /*0a48*/ 	.word	0xffffffff


	//   ....[6]....
        /*0a4c*/ 	.word	0xffffffff


	//   ....[7]....
        /*0a50*/ 	.word	0xffffffff


	//   ....[8]....
        /*0a54*/ 	.word	0xffffffff


	//   ....[9]....
        /*0a58*/ 	.word	0xffffffff


	//   ....[10]....
        /*0a5c*/ 	.word	0xffffffff


	//   ....[11]....
        /*0a60*/ 	.word	0xffffffff


	//   ....[12]....
        /*0a64*/ 	.word	0xffffffff


	//   ....[13]....
        /*0a68*/ 	.word	0xffffffff


	//   ....[14]....
        /*0a6c*/ 	.word	0xffffffff


	//   ....[15]....
        /*0a70*/ 	.word	0xffffffff


	//   ....[16]....
        /*0a74*/ 	.word	0xffffffff


	//   ....[17]....
        /*0a78*/ 	.word	0xffffffff


	//   ....[18]....
        /*0a7c*/ 	.word	0xffffffff


	//   ....[19]....
        /*0a80*/ 	.word	0xffffffff


	//   ....[20]....
        /*0a84*/ 	.word	0xffffffff


	//   ....[21]....
        /*0a88*/ 	.word	0xffffffff


	//   ....[22]....
        /*0a8c*/ 	.word	0xffffffff


	//   ....[23]....
        /*0a90*/ 	.word	0xffffffff


	//   ....[24]....
        /*0a94*/ 	.word	0xffffffff


	//   ....[25]....
        /*0a98*/ 	.word	0xffffffff


	//   ....[26]....
        /*0a9c*/ 	.word	0xffffffff


	//   ....[27]....
        /*0aa0*/ 	.word	0xffffffff


	//   ....[28]....
        /*0aa4*/ 	.word	0xffffffff


	//   ....[29]....
        /*0aa8*/ 	.word	0xffffffff


	//   ....[30]....
        /*0aac*/ 	.word	0xffffffff


	//   ....[31]....
        /*0ab0*/ 	.word	0xffffffff


	//   ....[32]....
        /*0ab4*/ 	.word	0xffffffff


	//   ....[33]....
        /*0ab8*/ 	.word	0xffffffff


	//   ....[34]....
        /*0abc*/ 	.word	0xffffffff


	//   ....[35]....
        /*0ac0*/ 	.word	0xffffffff


	//   ....[36]....
        /*0ac4*/ 	.word	0xffffffff


	//   ....[37]....
        /*0ac8*/ 	.word	0xffffffff


	//   ....[38]....
        /*0acc*/ 	.word	0xffffffff


	//   ....[39]....
        /*0ad0*/ 	.word	0xffffffff


	//   ....[40]....
        /*0ad4*/ 	.word	0xffffffff


	//   ....[41]....
        /*0ad8*/ 	.word	0xffffffff


	//   ....[42]....
        /*0adc*/ 	.word	0xffffffff


	//   ....[43]....
        /*0ae0*/ 	.word	0xffffffff


	//   ....[44]....
        /*0ae4*/ 	.word	0xffffffff


	//   ....[45]....
        /*0ae8*/ 	.word	0xffffffff


	//   ....[46]....
        /*0aec*/ 	.word	0xffffffff


	//   ....[47]....
        /*0af0*/ 	.word	0xffffffff


	//   ....[48]....
        /*0af4*/ 	.word	0xffffffff


	//   ....[49]....
        /*0af8*/ 	.word	0xffffffff


	//   ....[50]....
        /*0afc*/ 	.word	0xffffffff


	//   ....[51]....
        /*0b00*/ 	.word	0xffffffff


	//   ....[52]....
        /*0b04*/ 	.word	0xffffffff


	//   ....[53]....
        /*0b08*/ 	.word	0xffffffff


	//   ....[54]....
        /*0b0c*/ 	.word	0xffffffff


	//   ....[55]....
        /*0b10*/ 	.word	0xffffffff


	//   ....[56]....
        /*0b14*/ 	.word	0xffffffff


	//   ....[57]....
        /*0b18*/ 	.word	0xffffffff


	//   ....[58]....
        /*0b1c*/ 	.word	0xffffffff


	//   ....[59]....
        /*0b20*/ 	.word	0xffffffff


	//   ....[60]....
        /*0b24*/ 	.word	0xffffffff


	//   ....[61]....
        /*0b28*/ 	.word	0xffffffff


	//   ....[62]....
        /*0b2c*/ 	.word	0xffffffff


	//   ....[63]....
        /*0b30*/ 	.word	0xffffffff


	//   ....[64]....
        /*0b34*/ 	.word	0xffffffff


	//   ....[65]....
        /*0b38*/ 	.word	0xffffffff


	//   ....[66]....
        /*0b3c*/ 	.word	0xffffffff


	//   ....[67]....
        /*0b40*/ 	.word	0xffffffff


	//   ....[68]....
        /*0b44*/ 	.word	0xffffffff


	//   ....[69]....
        /*0b48*/ 	.word	0xffffffff


	//   ....[70]....
        /*0b4c*/ 	.word	0xffffffff


	//   ....[71]....
        /*0b50*/ 	.word	0xffffffff


	//   ....[72]....
        /*0b54*/ 	.word	0xffffffff


	//   ....[73]....
        /*0b58*/ 	.word	0xffffffff


	//   ....[74]....
        /*0b5c*/ 	.word	0xffffffff


	//   ....[75]....
        /*0b60*/ 	.word	0xffffffff


	//   ....[76]....
        /*0b64*/ 	.word	0xffffffff


	//   ....[77]....
        /*0b68*/ 	.word	0xffffffff


	//   ....[78]....
        /*0b6c*/ 	.word	0xffffffff


	//   ....[79]....
        /*0b70*/ 	.word	0xffffffff


	//   ....[80]....
        /*0b74*/ 	.word	0xffffffff


	//   ....[81]....
        /*0b78*/ 	.word	0xffffffff


	//   ....[82]....
        /*0b7c*/ 	.word	0xffffffff


	//   ....[83]....
        /*0b80*/ 	.word	0xffffffff


	//   ....[84]....
        /*0b84*/ 	.word	0xffffffff


	//   ....[85]....
        /*0b88*/ 	.word	0xffffffff


	//   ....[86]....
        /*0b8c*/ 	.word	0xffffffff


	//   ....[87]....
        /*0b90*/ 	.word	0xffffffff


	//   ....[88]....
        /*0b94*/ 	.word	0xffffffff


	//   ....[89]....
        /*0b98*/ 	.word	0xffffffff


	//   ....[90]....
        /*0b9c*/ 	.word	0xffffffff


	//   ....[91]....
        /*0ba0*/ 	.word	0xffffffff


	//   ....[92]....
        /*0ba4*/ 	.word	0xffffffff


	//   ....[93]....
        /*0ba8*/ 	.word	0xffffffff


	//   ....[94]....
        /*0bac*/ 	.word	0xffffffff


	//   ....[95]....
        /*0bb0*/ 	.word	0xffffffff


	//   ....[96]....
        /*0bb4*/ 	.word	0xffffffff


	//   ....[97]....
        /*0bb8*/ 	.word	0xffffffff


	//   ....[98]....
        /*0bbc*/ 	.word	0xffffffff


	//   ....[99]....
        /*0bc0*/ 	.word	0xffffffff


	//   ....[100]....
        /*0bc4*/ 	.word	0xffffffff


	//   ....[101]....
        /*0bc8*/ 	.word	0xffffffff


	//   ....[102]....
        /*0bcc*/ 	.word	0xffffffff


	//   ....[103]....
        /*0bd0*/ 	.word	0xffffffff


	//   ....[104]....
        /*0bd4*/ 	.word	0xffffffff


	//   ....[105]....
        /*0bd8*/ 	.word	0xffffffff


	//   ....[106]....
        /*0bdc*/ 	.word	0xffffffff


	//   ....[107]....
        /*0be0*/ 	.word	0xffffffff


	//   ....[108]....
        /*0be4*/ 	.word	0xffffffff


	//   ....[109]....
        /*0be8*/ 	.word	0xffffffff


	//   ....[110]....
        /*0bec*/ 	.word	0xffffffff


	//   ....[111]....
        /*0bf0*/ 	.word	0xffffffff


	//   ....[112]....
        /*0bf4*/ 	.word	0xffffffff


	//   ....[113]....
        /*0bf8*/ 	.word	0xffffffff


	//   ....[114]....
        /*0bfc*/ 	.word	0xffffffff


	//   ....[115]....
        /*0c00*/ 	.word	0xffffffff


	//   ....[116]....
        /*0c04*/ 	.word	0xffffffff


	//   ....[117]....
        /*0c08*/ 	.word	0xffffffff


	//   ....[118]....
        /*0c0c*/ 	.word	0xffffffff


	//   ....[119]....
        /*0c10*/ 	.word	0xffffffff


	//   ....[120]....
        /*0c14*/ 	.word	0xffffffff


	//   ....[121]....
        /*0c18*/ 	.word	0xffffffff


	//   ....[122]....
        /*0c1c*/ 	.word	0xffffffff


	//   ....[123]....
        /*0c20*/ 	.word	0xffffffff


	//   ....[124]....
        /*0c24*/ 	.word	0xffffffff


	//   ....[125]....
        /*0c28*/ 	.word	0xffffffff


	//   ....[126]....
        /*0c2c*/ 	.word	0xffffffff


	//   ....[127]....
        /*0c30*/ 	.word	0xffffffff


	//   ....[128]....
        /*0c34*/ 	.word	0xffffffff


	//   ....[129]....
        /*0c38*/ 	.word	0xffffffff


	//   ....[130]....
        /*0c3c*/ 	.word	0xffffffff


	//   ....[131]....
        /*0c40*/ 	.word	0xffffffff


	//   ....[132]....
        /*0c44*/ 	.word	0xffffffff


	//   ....[133]....
        /*0c48*/ 	.word	0xffffffff


	//   ....[134]....
        /*0c4c*/ 	.word	0xffffffff


	//   ....[135]....
        /*0c50*/ 	.word	0xffffffff


	//   ....[136]....
        /*0c54*/ 	.word	0xffffffff


	//   ....[137]....
        /*0c58*/ 	.word	0xffffffff


	//   ....[138]....
        /*0c5c*/ 	.word	0xffffffff


	//   ....[139]....
        /*0c60*/ 	.word	0xffffffff


	//   ....[140]....
        /*0c64*/ 	.word	0xffffffff


	//   ....[141]....
        /*0c68*/ 	.word	0xffffffff


	//   ....[142]....
        /*0c6c*/ 	.word	0xffffffff


	//   ....[143]....
        /*0c70*/ 	.word	0xffffffff


	//   ....[144]....
        /*0c74*/ 	.word	0xffffffff


	//   ....[145]....
        /*0c78*/ 	.word	0xffffffff


	//   ....[146]....
        /*0c7c*/ 	.word	0xffffffff


	//   ....[147]....
        /*0c80*/ 	.word	0xffffffff


	//   ....[148]....
        /*0c84*/ 	.word	0xffffffff


	//   ....[149]....
        /*0c88*/ 	.word	0xffffffff


	//   ....[150]....
        /*0c8c*/ 	.word	0xffffffff


	//   ....[151]....
        /*0c90*/ 	.word	0xffffffff


	//   ....[152]....
        /*0c94*/ 	.word	0xffffffff


	//   ....[153]....
        /*0c98*/ 	.word	0xffffffff


	//   ....[154]....
        /*0c9c*/ 	.word	0xffffffff


	//   ....[155]....
        /*0ca0*/ 	.word	0xffffffff


	//   ....[156]....
        /*0ca4*/ 	.word	0xffffffff


	//   ....[157]....
        /*0ca8*/ 	.word	0xffffffff


	//   ....[158]....
        /*0cac*/ 	.word	0xffffffff


	//   ....[159]....
        /*0cb0*/ 	.word	0xffffffff


	//   ....[160]....
        /*0cb4*/ 	.word	0xffffffff


	//   ....[161]....
        /*0cb8*/ 	.word	0xffffffff


	//   ....[162]....
        /*0cbc*/ 	.word	0xffffffff


	//   ....[163]....
        /*0cc0*/ 	.word	0xffffffff


	//   ....[164]....
        /*0cc4*/ 	.word	0xffffffff


	//   ....[165]....
        /*0cc8*/ 	.word	0xffffffff


	//   ....[166]....
        /*0ccc*/ 	.word	0xffffffff


	//   ....[167]....
        /*0cd0*/ 	.word	0xffffffff


	//   ....[168]....
        /*0cd4*/ 	.word	0xffffffff


	//   ....[169]....
        /*0cd8*/ 	.word	0xffffffff


	//   ....[170]....
        /*0cdc*/ 	.word	0xffffffff


	//   ....[171]....
        /*0ce0*/ 	.word	0xffffffff


	//   ....[172]....
        /*0ce4*/ 	.word	0xffffffff


	//   ....[173]....
        /*0ce8*/ 	.word	0xffffffff


	//   ....[174]....
        /*0cec*/ 	.word	0xffffffff


	//   ....[175]....
        /*0cf0*/ 	.word	0xffffffff


	//   ....[176]....
        /*0cf4*/ 	.word	0xffffffff


	//   ....[177]....
        /*0cf8*/ 	.word	0xffffffff


	//   ....[178]....
        /*0cfc*/ 	.word	0xffffffff


	//   ....[179]....
        /*0d00*/ 	.word	0xffffffff


	//   ....[180]....
        /*0d04*/ 	.word	0xffffffff


	//   ....[181]....
        /*0d08*/ 	.word	0xffffffff


	//   ....[182]....
        /*0d0c*/ 	.word	0xffffffff


	//   ....[183]....
        /*0d10*/ 	.word	0xffffffff


	//   ....[184]....
        /*0d14*/ 	.word	0xffffffff


	//   ....[185]....
        /*0d18*/ 	.word	0xffffffff


	//   ....[186]....
        /*0d1c*/ 	.word	0xffffffff


	//   ....[187]....
        /*0d20*/ 	.word	0xffffffff


	//   ....[188]....
        /*0d24*/ 	.word	0xffffffff


	//   ....[189]....
        /*0d28*/ 	.word	0xffffffff


	//   ....[190]....
        /*0d2c*/ 	.word	0xffffffff


	//   ....[191]....
        /*0d30*/ 	.word	0xffffffff


	//   ....[192]....
        /*0d34*/ 	.word	0xffffffff


	//   ....[193]....
        /*0d38*/ 	.word	0xffffffff


	//   ....[194]....
        /*0d3c*/ 	.word	0xffffffff


	//   ....[195]....
        /*0d40*/ 	.word	0xffffffff


	//   ....[196]....
        /*0d44*/ 	.word	0xffffffff


	//   ....[197]....
        /*0d48*/ 	.word	0xffffffff


	//   ....[198]....
        /*0d4c*/ 	.word	0xffffffff


	//   ....[199]....
        /*0d50*/ 	.word	0xffffffff


	//   ....[200]....
        /*0d54*/ 	.word	0xffffffff


	//   ....[201]....
        /*0d58*/ 	.word	0xffffffff


	//   ....[202]....
        /*0d5c*/ 	.word	0xffffffff


	//   ....[203]....
        /*0d60*/ 	.word	0xffffffff


	//   ....[204]....
        /*0d64*/ 	.word	0xffffffff


	//   ....[205]....
        /*0d68*/ 	.word	0xffffffff


	//   ....[206]....
        /*0d6c*/ 	.word	0xffffffff


	//   ....[207]....
        /*0d70*/ 	.word	0xffffffff


	//   ....[208]....
        /*0d74*/ 	.word	0xffffffff


	//   ....[209]....
        /*0d78*/ 	.word	0xffffffff


	//   ....[210]....
        /*0d7c*/ 	.word	0xffffffff


	//   ....[211]....
        /*0d80*/ 	.word	0xffffffff


	//   ....[212]....
        /*0d84*/ 	.word	0xffffffff


	//   ....[213]....
        /*0d88*/ 	.word	0xffffffff


	//   ....[214]....
        /*0d8c*/ 	.word	0xffffffff


	//   ....[215]....
        /*0d90*/ 	.word	0xffffffff


	//   ....[216]....
        /*0d94*/ 	.word	0xffffffff


	//   ....[217]....
        /*0d98*/ 	.word	0xffffffff


	//   ....[218]....
        /*0d9c*/ 	.word	0xffffffff


	//   ....[219]....
        /*0da0*/ 	.word	0xffffffff


	//   ....[220]....
        /*0da4*/ 	.word	0xffffffff


	//   ....[221]....
        /*0da8*/ 	.word	0xffffffff


	//   ....[222]....
        /*0dac*/ 	.word	0xffffffff


	//   ....[223]....
        /*0db0*/ 	.word	0xffffffff


	//   ....[224]....
        /*0db4*/ 	.word	0xffffffff


	//   ....[225]....
        /*0db8*/ 	.word	0xffffffff


	//   ....[226]....
        /*0dbc*/ 	.word	0xffffffff


	//   ....[227]....
        /*0dc0*/ 	.word	0xffffffff


	//   ....[228]....
        /*0dc4*/ 	.word	0xffffffff


	//   ....[229]....
        /*0dc8*/ 	.word	0xffffffff


	//   ....[230]....
        /*0dcc*/ 	.word	0xffffffff


	//   ....[231]....
        /*0dd0*/ 	.word	0xffffffff


	//   ....[232]....
        /*0dd4*/ 	.word	0xffffffff


	//   ....[233]....
        /*0dd8*/ 	.word	0xffffffff


	//   ....[234]....
        /*0ddc*/ 	.word	0xffffffff


	//   ....[235]....
        /*0de0*/ 	.word	0xffffffff


	//   ....[236]....
        /*0de4*/ 	.word	0xffffffff


	//   ....[237]....
        /*0de8*/ 	.word	0xffffffff


	//   ....[238]....
        /*0dec*/ 	.word	0xffffffff


	//   ....[239]....
        /*0df0*/ 	.word	0xffffffff


	//   ....[240]....
        /*0df4*/ 	.word	0xffffffff


	//   ....[241]....
        /*0df8*/ 	.word	0xffffffff


	//   ....[242]....
        /*0dfc*/ 	.word	0xffffffff


	//   ....[243]....
        /*0e00*/ 	.word	0xffffffff


	//   ....[244]....
        /*0e04*/ 	.word	0xffffffff


	//   ....[245]....
        /*0e08*/ 	.word	0xffffffff


	//   ....[246]....
        /*0e0c*/ 	.word	0xffffffff


	//   ....[247]....
        /*0e10*/ 	.word	0xffffffff


	//   ....[248]....
        /*0e14*/ 	.word	0xffffffff


	//   ....[249]....
        /*0e18*/ 	.word	0xffffffff


	//   ....[250]....
        /*0e1c*/ 	.word	0xffffffff


	//   ....[251]....
        /*0e20*/ 	.word	0xffffffff


	//   ....[252]....
        /*0e24*/ 	.word	0xffffffff


	//   ....[253]....
        /*0e28*/ 	.word	0xffffffff


	//   ....[254]....
        /*0e2c*/ 	.word	0xffffffff


	//   ....[255]....
        /*0e30*/ 	.word	0xffffffff


	//   ....[0]....
        /*0e34*/ 	.word	0xffffffff


	//   ....[1]....
        /*0e38*/ 	.word	0xffffffff


	//   ....[2]....
        /*0e3c*/ 	.word	0xffffffff


	//   ....[3]....
        /*0e40*/ 	.word	0xffffffff


	//   ....[4]....
        /*0e44*/ 	.word	0xffffffff


	//   ....[5]....
        /*0e48*/ 	.word	0xffffffff


	//   ....[6]....
        /*0e4c*/ 	.word	0xffffffff


	//   ....[7]....
        /*0e50*/ 	.word	0xffffffff


	//   ....[8]....
        /*0e54*/ 	.word	0xffffffff


	//   ....[9]....
        /*0e58*/ 	.word	0xffffffff


	//   ....[10]....
        /*0e5c*/ 	.word	0xffffffff


	//   ....[11]....
        /*0e60*/ 	.word	0xffffffff


	//   ....[12]....
        /*0e64*/ 	.word	0xffffffff


	//   ....[13]....
        /*0e68*/ 	.word	0xffffffff


	//   ....[14]....
        /*0e6c*/ 	.word	0xffffffff


	//   ....[15]....
        /*0e70*/ 	.word	0xffffffff


	//   ....[16]....
        /*0e74*/ 	.word	0xffffffff


	//   ....[17]....
        /*0e78*/ 	.word	0xffffffff


	//   ....[18]....
        /*0e7c*/ 	.word	0xffffffff


	//   ....[19]....
        /*0e80*/ 	.word	0xffffffff


	//   ....[20]....
        /*0e84*/ 	.word	0xffffffff


	//   ....[21]....
        /*0e88*/ 	.word	0xffffffff


	//   ....[22]....
        /*0e8c*/ 	.word	0xffffffff


	//   ....[23]....
        /*0e90*/ 	.word	0xffffffff


	//   ....[24]....
        /*0e94*/ 	.word	0xffffffff


	//   ....[25]....
        /*0e98*/ 	.word	0xffffffff


	//   ....[26]....
        /*0e9c*/ 	.word	0xffffffff


	//   ....[27]....
        /*0ea0*/ 	.word	0xffffffff


	//   ....[28]....
        /*0ea4*/ 	.word	0xffffffff


	//   ....[29]....
        /*0ea8*/ 	.word	0xffffffff


	//   ....[30]....
        /*0eac*/ 	.word	0xffffffff


	//   ....[31]....
        /*0eb0*/ 	.word	0xffffffff


	//   ....[32]....
        /*0eb4*/ 	.word	0xffffffff


	//   ....[33]....
        /*0eb8*/ 	.word	0xffffffff


	//   ....[34]....
        /*0ebc*/ 	.word	0xffffffff


	//   ....[35]....
        /*0ec0*/ 	.word	0xffffffff


	//   ....[36]....
        /*0ec4*/ 	.word	0xffffffff


	//   ....[37]....
        /*0ec8*/ 	.word	0xffffffff


	//   ....[38]....
        /*0ecc*/ 	.word	0xffffffff


	//   ....[39]....
        /*0ed0*/ 	.word	0xffffffff


	//   ....[40]....
        /*0ed4*/ 	.word	0xffffffff


	//   ....[41]....
        /*0ed8*/ 	.word	0xffffffff


	//   ....[42]....
        /*0edc*/ 	.word	0xffffffff


	//   ....[43]....
        /*0ee0*/ 	.word	0xffffffff


	//   ....[44]....
        /*0ee4*/ 	.word	0xffffffff


	//   ....[45]....
        /*0ee8*/ 	.word	0xffffffff


	//   ....[46]....
        /*0eec*/ 	.word	0xffffffff


	//   ....[47]....
        /*0ef0*/ 	.word	0xffffffff


	//   ....[48]....
        /*0ef4*/ 	.word	0xffffffff


	//   ....[49]....
        /*0ef8*/ 	.word	0xffffffff


	//   ....[50]....
        /*0efc*/ 	.word	0xffffffff


	//   ....[51]....
        /*0f00*/ 	.word	0xffffffff


	//   ....[52]....
        /*0f04*/ 	.word	0xffffffff


	//   ....[53]....
        /*0f08*/ 	.word	0xffffffff


	//   ....[54]....
        /*0f0c*/ 	.word	0xffffffff


	//   ....[55]....
        /*0f10*/ 	.word	0xffffffff


	//   ....[56]....
        /*0f14*/ 	.word	0xffffffff


	//   ....[57]....
        /*0f18*/ 	.word	0xffffffff


	//   ....[58]....
        /*0f1c*/ 	.word	0xffffffff


	//   ....[59]....
        /*0f20*/ 	.word	0xffffffff


	//   ....[60]....
        /*0f24*/ 	.word	0xffffffff


	//   ....[61]....
        /*0f28*/ 	.word	0xffffffff


	//   ....[62]....
        /*0f2c*/ 	.word	0xffffffff


	//   ....[63]....
        /*0f30*/ 	.word	0xffffffff


	//   ....[64]....
        /*0f34*/ 	.word	0xffffffff


	//----- nvinfo : EIATTR_COOP_GROUP_INSTR_OFFSETS
	.align		4
.L_1076:
        /*0f38*/ 	.byte	0x04, 0x28
        /*0f3a*/ 	.short	(.L_1078 - .L_1077)


	//   ....[0]....
.L_1077:
        /*0f3c*/ 	.word	0x00000060


	//   ....[1]....
        /*0f40*/ 	.word	0x00000260


	//   ....[2]....
        /*0f44*/ 	.word	0x00000290


	//   ....[3]....
        /*0f48*/ 	.word	0x000002c0


	//   ....[4]....
        /*0f4c*/ 	.word	0x000002f0


	//   ....[5]....
        /*0f50*/ 	.word	0x00000320


	//   ....[6]....
        /*0f54*/ 	.word	0x00000350


	//   ....[7]....
        /*0f58*/ 	.word	0x000004d0


	//   ....[8]....
        /*0f5c*/ 	.word	0x00000510


	//   ....[9]....
        /*0f60*/ 	.word	0x00000540


	//   ....[10]....
        /*0f64*/ 	.word	0x00000570


	//   ....[11]....
        /*0f68*/ 	.word	0x000005a0


	//   ....[12]....
        /*0f6c*/ 	.word	0x000005d0


	//   ....[13]....
        /*0f70*/ 	.word	0x00000660


	//   ....[14]....
        /*0f74*/ 	.word	0x000006b0


	//   ....[15]....
        /*0f78*/ 	.word	0x000006d0


	//   ....[16]....
        /*0f7c*/ 	.word	0x00000730


	//   ....[17]....
        /*0f80*/ 	.word	0x000044d0


	//   ....[18]....
        /*0f84*/ 	.word	0x00004530


	//   ....[19]....
        /*0f88*/ 	.word	0x00005570


	//   ....[20]....
        /*0f8c*/ 	.word	0x00005580


	//   ....[21]....
        /*0f90*/ 	.word	0x00006b00


	//   ....[22]....
        /*0f94*/ 	.word	0x00006b80


	//   ....[23]....
        /*0f98*/ 	.word	0x00007c80


	//   ....[24]....
        /*0f9c*/ 	.word	0x00007c90


	//   ....[25]....
        /*0fa0*/ 	.word	0x00008c50


	//   ....[26]....
        /*0fa4*/ 	.word	0x00008c80


	//   ....[27]....
        /*0fa8*/ 	.word	0x00008e40


	//   ....[28]....
        /*0fac*/ 	.word	0x00008e60


	//   ....[29]....
        /*0fb0*/ 	.word	0x00009340


	//   ....[30]....
        /*0fb4*/ 	.word	0x00009360


	//   ....[31]....
        /*0fb8*/ 	.word	0x000094f0


	//   ....[32]....
        /*0fbc*/ 	.word	0x00009510


	//   ....[33]....
        /*0fc0*/ 	.word	0x0000a900


	//   ....[34]....
        /*0fc4*/ 	.word	0x0000a920


	//   ....[35]....
        /*0fc8*/ 	.word	0x0000aa90


	//   ....[36]....
        /*0fcc*/ 	.word	0x0000aaa0


	//   ....[37]....
        /*0fd0*/ 	.word	0x0000ac10


	//   ....[38]....
        /*0fd4*/ 	.word	0x0000ac30


	//   ....[39]....
        /*0fd8*/ 	.word	0x0000ada0


	//   ....[40]....
        /*0fdc*/ 	.word	0x0000adb0


	//   ....[41]....
        /*0fe0*/ 	.word	0x0000b490


	//   ....[42]....
        /*0fe4*/ 	.word	0x0000b4d0


	//   ....[43]....
        /*0fe8*/ 	.word	0x0000b500


	//   ....[44]....
        /*0fec*/ 	.word	0x0000b530


	//   ....[45]....
        /*0ff0*/ 	.word	0x0000ba00


	//   ....[46]....
        /*0ff4*/ 	.word	0x0000ba10


	//   ....[47]....
        /*0ff8*/ 	.word	0x0000bbf0


	//   ....[48]....
        /*0ffc*/ 	.word	0x0000bc00


	//   ....[49]....
        /*1000*/ 	.word	0x0000caa0


	//   ....[50]....
        /*1004*/ 	.word	0x0000cac0


	//   ....[51]....
        /*1008*/ 	.word	0x0000cc80


	//   ....[52]....
        /*100c*/ 	.word	0x0000cc90


	//   ....[53]....
        /*1010*/ 	.word	0x0000d100


	//   ....[54]....
        /*1014*/ 	.word	0x0000d680


	//   ....[55]....
        /*1018*/ 	.word	0x0000dc30


	//   ....[56]....
        /*101c*/ 	.word	0x0000dc60


	//   ....[57]....
        /*1020*/ 	.word	0x0000dc70


	//   ....[58]....
        /*1024*/ 	.word	0x0000dca0


	//   ....[59]....
        /*1028*/ 	.word	0x0000f210


	//   ....[60]....
        /*102c*/ 	.word	0x0000f230


	//   ....[61]....
        /*1030*/ 	.word	0x0000f460


	//   ....[62]....
        /*1034*/ 	.word	0x0000f470


	//   ....[63]....
        /*1038*/ 	.word	0x00010260


	//   ....[64]....
        /*103c*/ 	.word	0x00010280


	//   ....[65]....
        /*1040*/ 	.word	0x00010420


	//   ....[66]....
        /*1044*/ 	.word	0x00010430


	//   ....[67]....
        /*1048*/ 	.word	0x00010700


	//   ....[68]....
        /*104c*/ 	.word	0x00010ca0


	//   ....[69]....
        /*1050*/ 	.word	0x00011290


	//   ....[70]....
        /*1054*/ 	.word	0x000112c0


	//   ....[71]....
        /*1058*/ 	.word	0x000112e0


	//   ....[72]....
        /*105c*/ 	.word	0x00011300


	//   ....[73]....
        /*1060*/ 	.word	0x00012f20


	//   ....[74]....
        /*1064*/ 	.word	0x00012f40


	//   ....[75]....
        /*1068*/ 	.word	0x00013170


	//   ....[76]....
        /*106c*/ 	.word	0x00013180


	//   ....[77]....
        /*1070*/ 	.word	0x00013f70


	//   ....[78]....
        /*1074*/ 	.word	0x00013f90


	//   ....[79]....
        /*1078*/ 	.word	0x00014130


	//   ....[80]....
        /*107c*/ 	.word	0x00014140


	//   ....[81]....
        /*1080*/ 	.word	0x00014470


	//   ....[82]....
        /*1084*/ 	.word	0x000144a0


	//   ....[83]....
        /*1088*/ 	.word	0x000144c0


	//   ....[84]....
        /*108c*/ 	.word	0x000144e0


	//   ....[85]....
        /*1090*/ 	.word	0x00015e10


	//   ....[86]....
        /*1094*/ 	.word	0x00015e30


	//   ....[87]....
        /*1098*/ 	.word	0x00016060


	//   ....[88]....
        /*109c*/ 	.word	0x00016070


	//   ....[89]....
        /*10a0*/ 	.word	0x00016e40


	//   ....[90]....
        /*10a4*/ 	.word	0x00016e60


	//   ....[91]....
        /*10a8*/ 	.word	0x00016ff0


	//   ....[92]....
        /*10ac*/ 	.word	0x00017000


	//   ....[93]....
        /*10b0*/ 	.word	0x000172d0


	//   ....[94]....
        /*10b4*/ 	.word	0x00017890


	//   ....[95]....
        /*10b8*/ 	.word	0x00017ea0


	//   ....[96]....
        /*10bc*/ 	.word	0x00017ed0


	//   ....[97]....
        /*10c0*/ 	.word	0x00017ef0


	//   ....[98]....
        /*10c4*/ 	.word	0x00017f10


	//   ....[99]....
        /*10c8*/ 	.word	0x000196f0


	//   ....[100]....
        /*10cc*/ 	.word	0x00019720


	//   ....[101]....
        /*10d0*/ 	.word	0x00019740


	//   ....[102]....
        /*10d4*/ 	.word	0x00019750


	//   ....[103]....
        /*10d8*/ 	.word	0x0001afe0


	//   ....[104]....
        /*10dc*/ 	.word	0x0001aff0


	//   ....[105]....
        /*10e0*/ 	.word	0x0001b010


	//   ....[106]....
        /*10e4*/ 	.word	0x0001b020


	//   ....[107]....
        /*10e8*/ 	.word	0x0001b3d0


	//   ....[108]....
        /*10ec*/ 	.word	0x0001b3f0


	//   ....[109]....
        /*10f0*/ 	.word	0x0001b560


	//   ....[110]....
        /*10f4*/ 	.word	0x0001b570


	//   ....[111]....
        /*10f8*/ 	.word	0x0001b6e0


	//   ....[112]....
        /*10fc*/ 	.word	0x0001b700


	//   ....[113]....
        /*1100*/ 	.word	0x0001b870


	//   ....[114]....
        /*1104*/ 	.word	0x0001b880


	//   ....[115]....
        /*1108*/ 	.word	0x0001bc00


	//   ....[116]....
        /*110c*/ 	.word	0x0001bc20


	//   ....[117]....
        /*1110*/ 	.word	0x0001c910


	//   ....[118]....
        /*1114*/ 	.word	0x0001c920


	//   ....[119]....
        /*1118*/ 	.word	0x0001ddb0


	//   ....[120]....
        /*111c*/ 	.word	0x0001ddd0


	//   ....[121]....
        /*1120*/ 	.word	0x0001df40


	//   ....[122]....
        /*1124*/ 	.word	0x0001df50


	//   ....[123]....
        /*1128*/ 	.word	0x0001e0c0


	//   ....[124]....
        /*112c*/ 	.word	0x0001e0e0


	//   ....[125]....
        /*1130*/ 	.word	0x0001e250


	//   ....[126]....
        /*1134*/ 	.word	0x0001e260


	//   ....[127]....
        /*1138*/ 	.word	0x0001e4c0


	//   ....[128]....
        /*113c*/ 	.word	0x0001e4e0


	//   ....[129]....
        /*1140*/ 	.word	0x0001e610


	//   ....[130]....
        /*1144*/ 	.word	0x0001e650


	//   ....[131]....
        /*1148*/ 	.word	0x0001e680


	//   ....[132]....
        /*114c*/ 	.word	0x0001e6b0


	//   ....[133]....
        /*1150*/ 	.word	0x0001e6e0


	//   ....[134]....
        /*1154*/ 	.word	0x0001e710


	//   ....[135]....
        /*1158*/ 	.word	0x0001e880


	//   ....[136]....
        /*115c*/ 	.word	0x0001e8c0


	//   ....[137]....
        /*1160*/ 	.word	0x0001e8f0


	//   ....[138]....
        /*1164*/ 	.word	0x0001e920


	//   ....[139]....
        /*1168*/ 	.word	0x0001e950


	//   ....[140]....
        /*116c*/ 	.word	0x0001e980


	//   ....[141]....
        /*1170*/ 	.word	0x0001ea10


	//   ....[142]....
        /*1174*/ 	.word	0x0001ea70


	//   ....[143]....
        /*1178*/ 	.word	0x0001ea80


	//   ....[144]....
        /*117c*/ 	.word	0x0001eae0


	//   ....[145]....
        /*1180*/ 	.word	0x0001f550


	//   ....[146]....
        /*1184*/ 	.word	0x0001f5b0


	//   ....[147]....
        /*1188*/ 	.word	0x0001f600


	//   ....[148]....
        /*118c*/ 	.word	0x0001f650


	//   ....[149]....
        /*1190*/ 	.word	0x0001f6a0


	//   ....[150]....
        /*1194*/ 	.word	0x0001f710


	//   ....[151]....
        /*1198*/ 	.word	0x0001f760


	//   ....[152]....
        /*119c*/ 	.word	0x0001f7d0


	//   ....[153]....
        /*11a0*/ 	.word	0x0001f840


	//   ....[154]....
        /*11a4*/ 	.word	0x0001f8b0


	//   ....[155]....
        /*11a8*/ 	.word	0x0001f920


	//   ....[156]....
        /*11ac*/ 	.word	0x0001f990


	//   ....[157]....
        /*11b0*/ 	.word	0x0001fa00


	//   ....[158]....
        /*11b4*/ 	.word	0x0001fa60


	//   ....[159]....
        /*11b8*/ 	.word	0x0001fad0


	//   ....[160]....
        /*11bc*/ 	.word	0x0001fb40


	//   ....[161]....
        /*11c0*/ 	.word	0x0001fbb0


	//   ....[162]....
        /*11c4*/ 	.word	0x0001fc10


	//   ....[163]....
        /*11c8*/ 	.word	0x0001fc80


	//   ....[164]....
        /*11cc*/ 	.word	0x0001fcf0


	//   ....[165]....
        /*11d0*/ 	.word	0x0001fd50


	//   ....[166]....
        /*11d4*/ 	.word	0x0001fdc0


	//   ....[167]....
        /*11d8*/ 	.word	0x0001fe30


	//   ....[168]....
        /*11dc*/ 	.word	0x0001fea0


	//   ....[169]....
        /*11e0*/ 	.word	0x0001ff00


	//   ....[170]....
        /*11e4*/ 	.word	0x0001ff70


	//   ....[171]....
        /*11e8*/ 	.word	0x0001ffe0


	//   ....[172]....
        /*11ec*/ 	.word	0x00020040


	//   ....[173]....
        /*11f0*/ 	.word	0x00020090


	//   ....[174]....
        /*11f4*/ 	.word	0x000200e0


	//   ....[175]....
        /*11f8*/ 	.word	0x00020130


	//   ....[176]....
        /*11fc*/ 	.word	0x00020190


	//   ....[177]....
        /*1200*/ 	.word	0x00020200


	//   ....[178]....
        /*1204*/ 	.word	0x00020270


	//   ....[179]....
        /*1208*/ 	.word	0x000202d0


	//   ....[180]....
        /*120c*/ 	.word	0x00020340


	//   ....[181]....
        /*1210*/ 	.word	0x000203b0


	//   ....[182]....
        /*1214*/ 	.word	0x00020420


	//   ....[183]....
        /*1218*/ 	.word	0x00020480


	//   ....[184]....
        /*121c*/ 	.word	0x000204f0


	//   ....[185]....
        /*1220*/ 	.word	0x00020560


	//   ....[186]....
        /*1224*/ 	.word	0x000205b0


	//   ....[187]....
        /*1228*/ 	.word	0x00020600


	//   ....[188]....
        /*122c*/ 	.word	0x00020650


	//   ....[189]....
        /*1230*/ 	.word	0x00020690


	//   ....[190]....
        /*1234*/ 	.word	0x00020700


	//   ....[191]....
        /*1238*/ 	.word	0x00020770


	//   ....[192]....
        /*123c*/ 	.word	0x000207e0


	//   ....[193]....
        /*1240*/ 	.word	0x00020840


	//   ....[194]....
        /*1244*/ 	.word	0x000208b0


	//   ....[195]....
        /*1248*/ 	.word	0x00020920


	//   ....[196]....
        /*124c*/ 	.word	0x00020990


	//   ....[197]....
        /*1250*/ 	.word	0x000209f0


	//   ....[198]....
        /*1254*/ 	.word	0x00020a40


	//   ....[199]....
        /*1258*/ 	.word	0x00020a90


	//   ....[200]....
        /*125c*/ 	.word	0x00020ae0


	//   ....[201]....
        /*1260*/ 	.word	0x00020b20


	//   ....[202]....
        /*1264*/ 	.word	0x00020b90


	//   ....[203]....
        /*1268*/ 	.word	0x00020c00


	//   ....[204]....
        /*126c*/ 	.word	0x00020c60


	//   ....[205]....
        /*1270*/ 	.word	0x00020cd0


	//   ....[206]....
        /*1274*/ 	.word	0x00020d40


	//   ....[207]....
        /*1278*/ 	.word	0x00020db0


	//   ....[208]....
        /*127c*/ 	.word	0x00020e10


	//   ....[209]....
        /*1280*/ 	.word	0x00020e80


	//   ....[210]....
        /*1284*/ 	.word	0x00020ef0


	//   ....[211]....
        /*1288*/ 	.word	0x00020f40


	//   ....[212]....
        /*128c*/ 	.word	0x00020f90


	//   ....[213]....
        /*1290*/ 	.word	0x00020fe0


	//   ....[214]....
        /*1294*/ 	.word	0x00021020


	//   ....[215]....
        /*1298*/ 	.word	0x00021080


	//   ....[216]....
        /*129c*/ 	.word	0x000210e0


	//   ....[217]....
        /*12a0*/ 	.word	0x00021130


	//   ....[218]....
        /*12a4*/ 	.word	0x00021180


	//   ....[219]....
        /*12a8*/ 	.word	0x000211f0


	//   ....[220]....
        /*12ac*/ 	.word	0x00021260


	//   ....[221]....
        /*12b0*/ 	.word	0x000212d0


	//   ....[222]....
        /*12b4*/ 	.word	0x00021330


	//   ....[223]....
        /*12b8*/ 	.word	0x000213a0


	//   ....[224]....
        /*12bc*/ 	.word	0x00021410


	//   ....[225]....
        /*12c0*/ 	.word	0x00021480


	//   ....[226]....
        /*12c4*/ 	.word	0x000214e0


	//   ....[227]....
        /*12c8*/ 	.word	0x00021550


	//   ....[228]....
        /*12cc*/ 	.word	0x000215c0


	//   ....[229]....
        /*12d0*/ 	.word	0x00021630


	//   ....[230]....
        /*12d4*/ 	.word	0x00021690


	//   ....[231]....
        /*12d8*/ 	.word	0x00021700


	//   ....[232]....
        /*12dc*/ 	.word	0x00021770


	//   ....[233]....
        /*12e0*/ 	.word	0x000217e0


	//   ....[234]....
        /*12e4*/ 	.word	0x00021840


	//   ....[235]....
        /*12e8*/ 	.word	0x000218b0


	//   ....[236]....
        /*12ec*/ 	.word	0x00021920


	//   ....[237]....
        /*12f0*/ 	.word	0x00021990


	//   ....[238]....
        /*12f4*/ 	.word	0x000219f0


	//   ....[239]....
        /*12f8*/ 	.word	0x00021a60


	//   ....[240]....
        /*12fc*/ 	.word	0x00021ad0


	//   ....[241]....
        /*1300*/ 	.word	0x00021b20


	//   ....[242]....
        /*1304*/ 	.word	0x00021b60


	//   ....[243]....
        /*1308*/ 	.word	0x00021bb0


	//   ....[244]....
        /*130c*/ 	.word	0x00021c00


	//   ....[245]....
        /*1310*/ 	.word	0x00021c50


	//   ....[246]....
        /*1314*/ 	.word	0x00021cc0


	//   ....[247]....
        /*1318*/ 	.word	0x00021d10


	//   ....[248]....
        /*131c*/ 	.word	0x00021d60


	//   ....[249]....
        /*1320*/ 	.word	0x00021db0


	//   ....[250]....
        /*1324*/ 	.word	0x00021e00


	//   ....[251]....
        /*1328*/ 	.word	0x00021e50


	//   ....[252]....
        /*132c*/ 	.word	0x00021ec0


	//   ....[253]....
        /*1330*/ 	.word	0x00021f10


	//   ....[254]....
        /*1334*/ 	.word	0x00021f80


	//   ....[255]....
        /*1338*/ 	.word	0x00021fe0


	//   ....[0]....
        /*133c*/ 	.word	0x00022050


	//   ....[1]....
        /*1340*/ 	.word	0x00022480


	//   ....[2]....
        /*1344*/ 	.word	0x000224a0


	//   ....[3]....
        /*1348*/ 	.word	0x000224c0


	//   ....[4]....
        /*134c*/ 	.word	0x000224d0


	//   ....[5]....
        /*1350*/ 	.word	0x00022a20


	//   ....[6]....
        /*1354*/ 	.word	0x00022a30


	//   ....[7]....
        /*1358*/ 	.word	0x00022a40


	//   ....[8]....
        /*135c*/ 	.word	0x00022a50


	//   ....[9]....
        /*1360*/ 	.word	0x00022fc0


	//   ....[10]....
        /*1364*/ 	.word	0x00022fe0


	//   ....[11]....
        /*1368*/ 	.word	0x00023000


	//   ....[12]....
        /*136c*/ 	.word	0x00023010


	//   ....[13]....
        /*1370*/ 	.word	0x000235e0


	//   ....[14]....
        /*1374*/ 	.word	0x00023600


	//   ....[15]....
        /*1378*/ 	.word	0x00023610


	//   ....[16]....
        /*137c*/ 	.word	0x00023620


	//   ....[17]....
        /*1380*/ 	.word	0x00026e70


	//   ....[18]....
        /*1384*/ 	.word	0x00026e90


	//   ....[19]....
        /*1388*/ 	.word	0x00026eb0


	//   ....[20]....
        /*138c*/ 	.word	0x00026ec0


	//   ....[21]....
        /*1390*/ 	.word	0x00027330


	//   ....[22]....
        /*1394*/ 	.word	0x00027340


	//   ....[23]....
        /*1398*/ 	.word	0x00027350


	//   ....[24]....
        /*139c*/ 	.word	0x00027360


	//   ....[25]....
        /*13a0*/ 	.word	0x00027790


	//   ....[26]....
        /*13a4*/ 	.word	0x000277b0


	//   ....[27]....
        /*13a8*/ 	.word	0x000277d0


	//   ....[28]....
        /*13ac*/ 	.word	0x000277e0


	//   ....[29]....
        /*13b0*/ 	.word	0x00027c70


	//   ....[30]....
        /*13b4*/ 	.word	0x00027c90


	//   ....[31]....
        /*13b8*/ 	.word	0x00027cb0


	//   ....[32]....
        /*13bc*/ 	.word	0x00027cc0


	//   ....[33]....
        /*13c0*/ 	.word	0x0002b960


	//   ....[34]....
        /*13c4*/ 	.word	0x0002b9d0


	//   ....[35]....
        /*13c8*/ 	.word	0x0002ba40


	//   ....[36]....
        /*13cc*/ 	.word	0x0002baa0


	//   ....[37]....
        /*13d0*/ 	.word	0x0002bb10


	//   ....[38]....
        /*13d4*/ 	.word	0x0002bb70


	//   ....[39]....
        /*13d8*/ 	.word	0x0002bbe0


	//   ....[40]....
        /*13dc*/ 	.word	0x0002bc40


	//   ....[41]....
        /*13e0*/ 	.word	0x0002bcb0


	//   ....[42]....
        /*13e4*/ 	.word	0x0002bd20


	//   ....[43]....
        /*13e8*/ 	.word	0x0002bd90


	//   ....[44]....
        /*13ec*/ 	.word	0x0002bdf0


	//   ....[45]....
        /*13f0*/ 	.word	0x0002be60


	//   ....[46]....
        /*13f4*/ 	.word	0x0002bed0


	//   ....[47]....
        /*13f8*/ 	.word	0x0002bf30


	//   ....[48]....
        /*13fc*/ 	.word	0x0002bf90


	//   ....[49]....
        /*1400*/ 	.word	0x0002c000


	//   ....[50]....
        /*1404*/ 	.word	0x0002c070


	//   ....[51]....
        /*1408*/ 	.word	0x0002c0e0


	//   ....[52]....
        /*140c*/ 	.word	0x0002c140


	//   ....[53]....
        /*1410*/ 	.word	0x0002c1b0


	//   ....[54]....
        /*1414*/ 	.word	0x0002c210


	//   ....[55]....
        /*1418*/ 	.word	0x0002c270


	//   ....[56]....
        /*141c*/ 	.word	0x0002c2d0


	//   ....[57]....
        /*1420*/ 	.word	0x0002c340


	//   ....[58]....
        /*1424*/ 	.word	0x0002c3b0


	//   ....[59]....
        /*1428*/ 	.word	0x0002c420


	//   ....[60]....
        /*142c*/ 	.word	0x0002c480


	//   ....[61]....
        /*1430*/ 	.word	0x0002c4f0


	//   ....[62]....
        /*1434*/ 	.word	0x0002c560


	//   ....[63]....
        /*1438*/ 	.word	0x0002c5d0


	//   ....[64]....
        /*143c*/ 	.word	0x0002c630


	//----- nvinfo : EIATTR_EXIT_INSTR_OFFSETS
	.align		4
.L_1078:
        /*1440*/ 	.byte	0x04, 0x1c
        /*1442*/ 	.short	(.L_1080 - .L_1079)


	//   ....[0]....
.L_1079:
        /*1444*/ 	.word	0x00001170


	//   ....[1]....
        /*1448*/ 	.word	0x0001f510


	//----- nvinfo : EIATTR_MAX_THREADS
	.align		4
.L_1080:
        /*144c*/ 	.byte	0x04, 0x05
        /*144e*/ 	.short	(.L_1082 - .L_1081)
.L_1081:
        /*1450*/ 	.word	0x00000100
        /*1454*/ 	.word	0x00000001
        /*1458*/ 	.word	0x00000001


	//----- nvinfo : EIATTR_CRS_STACK_SIZE
	.align		4
.L_1082:
        /*145c*/ 	.byte	0x04, 0x1e
        /*145e*/ 	.short	(.L_1084 - .L_1083)
.L_1083:
        /*1460*/ 	.word	0x00000000
.L_1084:


//--------------------- .nv.info._ZN7cutlass13device_kernelIN5flash19enable_sm80_to_sm89INS1_16FlashAttnFwdSm80INS1_25CollectiveMainloopFwdSm80ILi8ELi1ELb0EN4cute5tupleIJNS5_1CILi128EEENS7_ILi96EEENS7_ILi256EEEEEELi256ENS_6half_tEfNS_4arch4Sm80ELb1ELb0ELb0ELb0ELb1ELb0ELb1ELb1EEENS1_21CollectiveEpilogueFwdINS6_IJS8_SA_S9_EEENS6_IJNS7_ILi1EEESI_SI_EEESC_SE_Li256ELb0ELb1ELb1ELb0EEENS1_30DynamicPersistentTileSchedulerILi256ELi256ELb1ELb1ELb0EEEEEEEEEvNT_6ParamsE --------------------------
	.section	.nv.info._ZN7cutlass13device_kernelIN5flash19enable_sm80_to_sm89INS1_16FlashAttnFwdSm80INS1_25CollectiveMainloopFwdSm80ILi8ELi1ELb0EN4cute5tupleIJNS5_1CILi128EEENS7_ILi96EEENS7_ILi256EEEEEELi256ENS_6half_tEfNS_4arch4Sm80ELb1ELb0ELb0ELb0ELb1ELb0ELb1ELb1EEENS1_21CollectiveEpilogueFwdINS6_IJS8_SA_S9_EEENS6_IJNS7_ILi1EEESI_SI_EEESC_SE_Li256ELb0ELb1ELb1ELb0EEENS1_30DynamicPersistentTileSchedulerILi256ELi256ELb1ELb1ELb0EEEEEEEEEvNT_6ParamsE,"",@"SHT_CUDA_INFO"
	.sectionflags	@""
	.align	4


	//----- nvinfo : EIATTR_CUDA_API_VERSION
	.align		4
        /*0000*/ 	.byte	0x04, 0x37
        /*0002*/ 	.short	(.L_1086 - .L_1085)
.L_1085:
        /*0004*/ 	.word	0x00000082


	//----- nvinfo : EIATTR_SW2861232_WAR
	.align		4
.L_1086:
        /*0008*/ 	.byte	0x01, 0x35
	.zero		2


	//----- nvinfo : EIATTR_PARAM_CBANK
	.align		4
        /*000c*/ 	.byte	0x04, 0x0a
        /*000e*/ 	.short	(.L_1088 - .L_1087)
	.align		4
.L_1087:
        /*0010*/ 	.word	index@(.nv.constant0._ZN7cutlass13device_kernelIN5flash19enable_sm80_to_sm89INS1_16FlashAttnFwdSm80INS1_25CollectiveMainloopFwdSm80ILi8ELi1ELb0EN4cute5tupleIJNS5_1CILi128EEENS7_ILi96EEENS7_ILi256EEEEEELi256ENS_6half_tEfNS_4arch4Sm80ELb1ELb0ELb0ELb0ELb1ELb0ELb1ELb1EEENS1_21CollectiveEpilogueFwdINS6_IJS8_SA_S9_EEENS6_IJNS7_ILi1EEESI_SI_EEESC_SE_Li256ELb0ELb1ELb1ELb0EEENS1_30DynamicPersistentTileSchedulerILi256ELi256ELb1ELb1ELb0EEEEEEEEEvNT_6ParamsE)
        /*0014*/ 	.short	0x0160
        /*0016*/ 	.short	0x0428


	//----- nvinfo : EIATTR_CBANK_PARAM_SIZE
	.align		4
.L_1088:
        /*0018*/ 	.byte	0x03, 0x19
        /*001a*/ 	.short	0x0428


	//----- nvinfo : EIATTR_KPARAM_INFO
	.align		4
        /*001c*/ 	.byte	0x04, 0x17
        /*001e*/ 	.short	(.L_1090 - .L_1089)
.L_1089:
        /*0020*/ 	.word	0x00000000
        /*0024*/ 	.short	0x0000
        /*0026*/ 	.short	0x0000
        /*0028*/ 	.byte	0x00, 0xf0, 0xa1, 0x10


	//----- nvinfo : EIATTR_MAXREG_COUNT
	.align		4
.L_1090:
        /*002c*/ 	.byte	0x03, 0x1b
        /*002e*/ 	.short	0x00ff


	//----- nvinfo : EIATTR_NUM_BARRIERS
	.align		4
        /*0030*/ 	.byte	0x02, 0x4c
        /*0032*/ 	.byte	0x06
	.zero		1


	//----- nvinfo : EIATTR_ANNOTATIONS
	.align		4
        /*0034*/ 	.byte	0x04, 0x55
        /*0036*/ 	.short	(.L_1092 - .L_1091)


	//   ....[0]....
.L_1091:
        /* <DEDUP_REMOVED lines=191> */


	//----- nvinfo : EIATTR_MERCURY_ISA_VERSION
	.align		4
.L_1092:
        /*0c18*/ 	.byte	0x03, 0x5f
        /*0c1a*/ 	.short	0x0000


	//----- nvinfo : EIATTR_INT_WARP_WIDE_INSTR_OFFSETS
	.align		4
        /*0c1c*/ 	.byte	0x04, 0x31
        /*0c1e*/ 	.short	(.L_1094 - .L_1093)


	//   ....[0]....
.L_1093:
        /*0c20*/ 	.word	0x00012830


	//   ....[1]....
        /*0c24*/ 	.word	0x000128b0


	//----- nvinfo : EIATTR_COOP_GROUP_MASK_REGIDS
	.align		4
.L_1094:
        /*0c28*/ 	.byte	0x04, 0x29
        /*0c2a*/ 	.short	(.L_1096 - .L_1095)


	//   ....[0]....
.L_1095:
        /*0c2c*/ 	.word	0xffffffff


	//   ....[1]....
        /*0c30*/ 	.word	0xffffffff


	//   ....[2]....
        /*0c34*/ 	.word	0xffffffff


	//   ....[3]....
        /*0c38*/ 	.word	0xffffffff


	//   ....[4]....
        /*0c3c*/ 	.word	0xffffffff


	//   ....[5]....
        /*0c40*/ 	.word	0xffffffff


	//   ....[6]....
        /*0c44*/ 	.word	0xffffffff


	//   ....[7]....
        /*0c48*/ 	.word	0xffffffff


	//   ....[8]....
        /*0c4c*/ 	.word	0xffffffff


	//   ....[9]....
        /*0c50*/ 	.word	0xffffffff


	//   ....[10]....
        /*0c54*/ 	.word	0xffffffff


	//   ....[11]....
        /*0c58*/ 	.word	0xffffffff


	//   ....[12]....
        /*0c5c*/ 	.word	0xffffffff


	//   ....[13]....
        /*0c60*/ 	.word	0xffffffff


	//   ....[14]....
        /*0c64*/ 	.word	0xffffffff


	//   ....[15]....
        /*0c68*/ 	.word	0xffffffff


	//   ....[16]....
        /*0c6c*/ 	.word	0xffffffff


	//   ....[17]....
        /*0c70*/ 	.word	0xffffffff


	//   ....[18]....
        /*0c74*/ 	.word	0xffffffff


	//   ....[19]....
        /*0c78*/ 	.word	0xffffffff


	//   ....[20]....
        /*0c7c*/ 	.word	0xffffffff


	//   ....[21]....
        /*0c80*/ 	.word	0xffffffff


	//   ....[22]....
        /*0c84*/ 	.word	0xffffffff


	//   ....[23]....
        /*0c88*/ 	.word	0xffffffff


	//   ....[24]....
        /*0c8c*/ 	.word	0xffffffff


	//   ....[25]....
        /*0c90*/ 	.word	0xffffffff


	//   ....[26]....
        /*0c94*/ 	.word	0xffffffff


	//   ....[27]....
        /*0c98*/ 	.word	0xffffffff


	//   ....[28]....
        /*0c9c*/ 	.word	0xffffffff


	//   ....[29]....
        /*0ca0*/ 	.word	0xffffffff


	//   ....[30]....
        /*0ca4*/ 	.word	0xffffffff


	//   ....[31]....
        /*0ca8*/ 	.word	0xffffffff


	//   ....[32]....
        /*0cac*/ 	.word	0xffffffff


	//   ....[33]....
        /*0cb0*/ 	.word	0xffffffff


	//   ....[34]....
        /*0cb4*/ 	.word	0xffffffff


	//   ....[35]....
        /*0cb8*/ 	.word	0xffffffff


	//   ....[36]....
        /*0cbc*/ 	.word	0xffffffff


	//   ....[37]....
        /*0cc0*/ 	.word	0xffffffff


	//   ....[38]....
        /*0cc4*/ 	.word	0xffffffff


	//   ....[39]....
        /*0cc8*/ 	.word	0xffffffff


	//   ....[40]....
        /*0ccc*/ 	.word	0xffffffff


	//   ....[41]....
        /*0cd0*/ 	.word	0xffffffff


	//   ....[42]....
        /*0cd4*/ 	.word	0xffffffff


	//   ....[43]....
        /*0cd8*/ 	.word	0xffffffff


	//   ....[44]....
        /*0cdc*/ 	.word	0xffffffff


	//   ....[45]....
        /*0ce0*/ 	.word	0xffffffff


	//   ....[46]....
        /*0ce4*/ 	.word	0xffffffff


	//   ....[47]....
        /*0ce8*/ 	.word	0xffffffff


	//   ....[48]....
        /*0cec*/ 	.word	0xffffffff


	//   ....[49]....
        /*0cf0*/ 	.word	0xffffffff


	//   ....[50]....
        /*0cf4*/ 	.word	0xffffffff


	//   ....[51]....
        /*0cf8*/ 	.word	0xffffffff


	//   ....[52]....
        /*0cfc*/ 	.word	0xffffffff


	//   ....[53]....
        /*0d00*/ 	.word	0xffffffff


	//   ....[54]....
        /*0d04*/ 	.word	0xffffffff


	//   ....[55]....
        /*0d08*/ 	.word	0xffffffff


	//   ....[56]....
        /*0d0c*/ 	.word	0xffffffff


	//   ....[57]....
        /*0d10*/ 	.word	0xffffffff


	//   ....[58]....
        /*0d14*/ 	.word	0xffffffff


	//   ....[59]....
        /*0d18*/ 	.word	0xffffffff


	//   ....[60]....
        /*0d1c*/ 	.word	0xffffffff


	//   ....[61]....
        /*0d20*/ 	.word	0xffffffff


	//   ....[62]....
        /*0d24*/ 	.word	0xffffffff


	//   ....[63]....
        /*0d28*/ 	.word	0xffffffff


	//   ....[64]....
        /*0d2c*/ 	.word	0xffffffff


	//   ....[65]....
        /*0d30*/ 	.word	0xffffffff


	//   ....[66]....
        /*0d34*/ 	.word	0xffffffff


	//   ....[67]....
        /*0d38*/ 	.word	0xffffffff


	//   ....[68]....
        /*0d3c*/ 	.word	0xffffffff


	//   ....[69]....
        /*0d40*/ 	.word	0xffffffff


	//   ....[70]....
        /*0d44*/ 	.word	0xffffffff


	//   ....[71]....
        /*0d48*/ 	.word	0xffffffff


	//   ....[72]....
        /*0d4c*/ 	.word	0xffffffff


	//   ....[73]....
        /*0d50*/ 	.word	0xffffffff


	//   ....[74]....
        /*0d54*/ 	.word	0xffffffff


	//   ....[75]....
        /*0d58*/ 	.word	0xffffffff


	//   ....[76]....
        /*0d5c*/ 	.word	0xffffffff


	//   ....[77]....
        /*0d60*/ 	.word	0xffffffff


	//   ....[78]....
        /*0d64*/ 	.word	0xffffffff


	//   ....[79]....
        /*0d68*/ 	.word	0xffffffff


	//   ....[80]....
        /*0d6c*/ 	.word	0xffffffff


	//   ....[81]....
        /*0d70*/ 	.word	0xffffffff


	//   ....[82]....
        /*0d74*/ 	.word	0xffffffff


	//   ....[83]....
        /*0d78*/ 	.word	0xffffffff


	//   ....[84]....
        /*0d7c*/ 	.word	0xffffffff


	//   ....[85]....
        /*0d80*/ 	.word	0xffffffff


	//   ....[86]....
        /*0d84*/ 	.word	0xffffffff


	//   ....[87]....
        /*0d88*/ 	.word	0xffffffff


	//   ....[88]....
        /*0d8c*/ 	.word	0xffffffff


	//   ....[89]....
        /*0d90*/ 	.word	0xffffffff


	//   ....[90]....
        /*0d94*/ 	.word	0xffffffff


	//   ....[91]....
        /*0d98*/ 	.word	0xffffffff


	//   ....[92]....
        /*0d9c*/ 	.word	0xffffffff


	//   ....[93]....
        /*0da0*/ 	.word	0xffffffff


	//   ....[94]....
        /*0da4*/ 	.word	0xffffffff


	//   ....[95]....
        /*0da8*/ 	.word	0xffffffff


	//   ....[96]....
        /*0dac*/ 	.word	0xffffffff


	//   ....[97]....
        /*0db0*/ 	.word	0xffffffff


	//   ....[98]....
        /*0db4*/ 	.word	0xffffffff


	//   ....[99]....
        /*0db8*/ 	.word	0xffffffff


	//   ....[100]....
        /*0dbc*/ 	.word	0xffffffff


	//   ....[101]....
        /*0dc0*/ 	.word	0xffffffff


	//   ....[102]....
        /*0dc4*/ 	.word	0xffffffff


	//   ....[103]....
        /*0dc8*/ 	.word	0xffffffff


	//   ....[104]....
        /*0dcc*/ 	.word	0xffffffff


	//   ....[105]....
        /*0dd0*/ 	.word	0xffffffff


	//   ....[106]....
        /*0dd4*/ 	.word	0xffffffff


	//   ....[107]....
        /*0dd8*/ 	.word	0xffffffff


	//   ....[108]....
        /*0ddc*/ 	.word	0xffffffff


	//   ....[109]....
        /*0de0*/ 	.word	0xffffffff


	//   ....[110]....
        /*0de4*/ 	.word	0xffffffff


	//   ....[111]....
        /*0de8*/ 	.word	0xffffffff


	//   ....[112]....
        /*0dec*/ 	.word	0xffffffff


	//   ....[113]....
        /*0df0*/ 	.word	0xffffffff


	//   ....[114]....
        /*0df4*/ 	.word	0xffffffff


	//   ....[115]....
        /*0df8*/ 	.word	0xffffffff


	//   ....[116]....
        /*0dfc*/ 	.word	0xffffffff


	//   ....[117]....
        /*0e00*/ 	.word	0xffffffff


	//   ....[118]....
        /*0e04*/ 	.word	0xffffffff


	//   ....[119]....
        /*0e08*/ 	.word	0xffffffff


	//   ....[120]....
        /*0e0c*/ 	.word	0xffffffff


	//   ....[121]....
        /*0e10*/ 	.word	0xffffffff


	//   ....[122]....
        /*0e14*/ 	.word	0xffffffff


	//   ....[123]....
        /*0e18*/ 	.word	0xffffffff


	//   ....[124]....
        /*0e1c*/ 	.word	0xffffffff


	//   ....[125]....
        /*0e20*/ 	.word	0xffffffff


	//   ....[126]....
        /*0e24*/ 	.word	0xffffffff


	//   ....[127]....
        /*0e28*/ 	.word	0xffffffff


	//   ....[128]....
        /*0e2c*/ 	.word	0xffffffff


	//   ....[129]....
        /*0e30*/ 	.word	0xffffffff


	//   ....[130]....
        /*0e34*/ 	.word	0xffffffff


	//   ....[131]....
        /*0e38*/ 	.word	0xffffffff


	//   ....[132]....
        /*0e3c*/ 	.word	0xffffffff


	//   ....[133]....
        /*0e40*/ 	.word	0xffffffff


	//   ....[134]....
        /*0e44*/ 	.word	0xffffffff


	//----- nvinfo : EIATTR_COOP_GROUP_INSTR_OFFSETS
	.align		4
.L_1096:
        /*0e48*/ 	.byte	0x04, 0x28
        /*0e4a*/ 	.short	(.L_1098 - .L_1097)


	//   ....[0]....
.L_1097:
        /*0e4c*/ 	.word	0x00000050


	//   ....[1]....
        /*0e50*/ 	.word	0x00001dc0


	//   ....[2]....
        /*0e54*/ 	.word	0x00001de0


	//   ....[3]....
        /*0e58*/ 	.word	0x00002030


	//   ....[4]....
        /*0e5c*/ 	.word	0x00002040


	//   ....[5]....
        /*0e60*/ 	.word	0x00002220


	//   ....[6]....
        /*0e64*/ 	.word	0x00002240


	//   ....[7]....
        /*0e68*/ 	.word	0x00002420


	//   ....[8]....
        /*0e6c*/ 	.word	0x00002430


	//   ....[9]....
        /*0e70*/ 	.word	0x00002ab0


	//   ....[10]....
        /*0e74*/ 	.word	0x00002ad0


	//   ....[11]....
        /*0e78*/ 	.word	0x00002ae0


	//   ....[12]....
        /*0e7c*/ 	.word	0x00002b10


	//   ....[13]....
        /*0e80*/ 	.word	0x00002c50


	//   ....[14]....
        /*0e84*/ 	.word	0x00002c90


	//   ....[15]....
        /*0e88*/ 	.word	0x00002ee0


	//   ....[16]....
        /*0e8c*/ 	.word	0x00002fa0


	//   ....[17]....
        /*0e90*/ 	.word	0x00002fb0


	//   ....[18]....
        /*0e94*/ 	.word	0x00002fc0


	//   ....[19]....
        /*0e98*/ 	.word	0x000032b0


	//   ....[20]....
        /*0e9c*/ 	.word	0x000032f0


	//   ....[21]....
        /*0ea0*/ 	.word	0x00004ac0


	//   ....[22]....
        /*0ea4*/ 	.word	0x00004b20


	//   ....[23]....
        /*0ea8*/ 	.word	0x00004b30


	//   ....[24]....
        /*0eac*/ 	.word	0x00004b40


	//   ....[25]....
        /*0eb0*/ 	.word	0x00004c20


	//   ....[26]....
        /*0eb4*/ 	.word	0x00004c70


	//   ....[27]....
        /*0eb8*/ 	.word	0x00005020


	//   ....[28]....
        /*0ebc*/ 	.word	0x00005360


	//   ....[29]....
        /*0ec0*/ 	.word	0x00005960


	//   ....[30]....
        /*0ec4*/ 	.word	0x00005980


	//   ....[31]....
        /*0ec8*/ 	.word	0x000059a0


	//   ....[32]....
        /*0ecc*/ 	.word	0x000059c0


	//   ....[33]....
        /*0ed0*/ 	.word	0x00008000


	//   ....[34]....
        /*0ed4*/ 	.word	0x00008060


	//   ....[35]....
        /*0ed8*/ 	.word	0x00008070


	//   ....[36]....
        /*0edc*/ 	.word	0x000080e0


	//   ....[37]....
        /*0ee0*/ 	.word	0x000081a0


	//   ....[38]....
        /*0ee4*/ 	.word	0x00008260


	//   ....[39]....
        /*0ee8*/ 	.word	0x00009b00


	//   ....[40]....
        /*0eec*/ 	.word	0x00009b60


	//   ....[41]....
        /*0ef0*/ 	.word	0x00009b70


	//   ....[42]....
        /*0ef4*/ 	.word	0x00009be0


	//   ....[43]....
        /*0ef8*/ 	.word	0x00009ca0


	//   ....[44]....
        /*0efc*/ 	.word	0x00009d60


	//   ....[45]....
        /*0f00*/ 	.word	0x0000a060


	//   ....[46]....
        /*0f04*/ 	.word	0x0000a390


	//   ....[47]....
        /*0f08*/ 	.word	0x0000a830


	//   ....[48]....
        /*0f0c*/ 	.word	0x0000a850


	//   ....[49]....
        /*0f10*/ 	.word	0x0000a9f0


	//   ....[50]....
        /*0f14*/ 	.word	0x0000aa10


	//   ....[51]....
        /*0f18*/ 	.word	0x0000d510


	//   ....[52]....
        /*0f1c*/ 	.word	0x0000d570


	//   ....[53]....
        /*0f20*/ 	.word	0x0000d580


	//   ....[54]....
        /*0f24*/ 	.word	0x0000d590


	//   ....[55]....
        /*0f28*/ 	.word	0x0000d6b0


	//   ....[56]....
        /*0f2c*/ 	.word	0x0000d750


	//   ....[57]....
        /*0f30*/ 	.word	0x0000efb0


	//   ....[58]....
        /*0f34*/ 	.word	0x0000efd0


	//   ....[59]....
        /*0f38*/ 	.word	0x0000f0d0


	//   ....[60]....
        /*0f3c*/ 	.word	0x0000f0f0


	//   ....[61]....
        /*0f40*/ 	.word	0x0000f120


	//   ....[62]....
        /*0f44*/ 	.word	0x0000f1b0


	//   ....[63]....
        /*0f48*/ 	.word	0x0000f640


	//   ....[64]....
        /*0f4c*/ 	.word	0x0000f660


	//   ....[65]....
        /*0f50*/ 	.word	0x0000f680


	//   ....[66]....
        /*0f54*/ 	.word	0x0000f6a0


	//   ....[67]....
        /*0f58*/ 	.word	0x00011da0


	//   ....[68]....
        /*0f5c*/ 	.word	0x00011df0


	//   ....[69]....
        /*0f60*/ 	.word	0x00011e10


	//   ....[70]....
        /*0f64*/ 	.word	0x00011e30


	//   ....[71]....
        /*0f68*/ 	.word	0x00012a00


	//   ....[72]....
        /*0f6c*/ 	.word	0x00013220


	//   ....[73]....
        /*0f70*/ 	.word	0x00013230


	//   ....[74]....
        /*0f74*/ 	.word	0x00013260


	//   ....[75]....
        /*0f78*/ 	.word	0x00013280


	//   ....[76]....
        /*0f7c*/ 	.word	0x00013390


	//   ....[77]....
        /*0f80*/ 	.word	0x000133b0


	//   ....[78]....
        /*0f84*/ 	.word	0x00013be0


	//   ....[79]....
        /*0f88*/ 	.word	0x00013bf0


	//   ....[80]....
        /*0f8c*/ 	.word	0x00014780


	//   ....[81]....
        /*0f90*/ 	.word	0x00014890


	//   ....[82]....
        /*0f94*/ 	.word	0x00014900


	//   ....[83]....
        /*0f98*/ 	.word	0x00014970


	//   ....[84]....
        /*0f9c*/ 	.word	0x000149e0


	//   ....[85]....
        /*0fa0*/ 	.word	0x00014a50


	//   ....[86]....
        /*0fa4*/ 	.word	0x00014ad0


	//   ....[87]....
        /*0fa8*/ 	.word	0x00014b40


	//   ....[88]....
        /*0fac*/ 	.word	0x00014bb0


	//   ....[89]....
        /*0fb0*/ 	.word	0x00014c10


	//   ....[90]....
        /*0fb4*/ 	.word	0x00014c80


	//   ....[91]....
        /*0fb8*/ 	.word	0x00014e90


	//   ....[92]....
        /*0fbc*/ 	.word	0x00014f00


	//   ....[93]....
        /*0fc0*/ 	.word	0x00015110


	//   ....[94]....
        /*0fc4*/ 	.word	0x00015180


	//   ....[95]....
        /*0fc8*/ 	.word	0x000151e0


	//   ....[96]....
        /*0fcc*/ 	.word	0x00015250


	//   ....[97]....
        /*0fd0*/ 	.word	0x00015890


	//   ....[98]....
        /*0fd4*/ 	.word	0x000158e0


	//   ....[99]....
        /*0fd8*/ 	.word	0x00015930


	//   ....[100]....
        /*0fdc*/ 	.word	0x00015980


	//   ....[101]....
        /*0fe0*/ 	.word	0x000159f0


	//   ....[102]....
        /*0fe4*/ 	.word	0x00015a60


	//   ....[103]....
        /*0fe8*/ 	.word	0x00015c70


	//   ....[104]....
        /*0fec*/ 	.word	0x00015ce0


	//   ....[105]....
        /*0ff0*/ 	.word	0x00015ef0


	//   ....[106]....
        /*0ff4*/ 	.word	0x00015f60


	//   ....[107]....
        /*0ff8*/ 	.word	0x00015fc0


	//   ....[108]....
        /*0ffc*/ 	.word	0x00016030


	//   ....[109]....
        /*1000*/ 	.word	0x00016240


	//   ....[110]....
        /*1004*/ 	.word	0x000162b0


	//   ....[111]....
        /*1008*/ 	.word	0x000164c0


	//   ....[112]....
        /*100c*/ 	.word	0x00016530


	//   ....[113]....
        /*1010*/ 	.word	0x00016590


	//   ....[114]....
        /*1014*/ 	.word	0x00016600


	//   ....[115]....
        /*1018*/ 	.word	0x00016c40


	//   ....[116]....
        /*101c*/ 	.word	0x00016c80


	//   ....[117]....
        /*1020*/ 	.word	0x00016cd0


	//   ....[118]....
        /*1024*/ 	.word	0x00016d10


	//   ....[119]....
        /*1028*/ 	.word	0x00016d70


	//   ....[120]....
        /*102c*/ 	.word	0x00016dd0


	//   ....[121]....
        /*1030*/ 	.word	0x00016e40


	//   ....[122]....
        /*1034*/ 	.word	0x00016fd0


	//   ....[123]....
        /*1038*/ 	.word	0x00017040


	//   ....[124]....
        /*103c*/ 	.word	0x000171d0


	//   ....[125]....
        /*1040*/ 	.word	0x00017240


	//   ....[126]....
        /*1044*/ 	.word	0x00017280


	//   ....[127]....
        /*1048*/ 	.word	0x000172c0


	//   ....[128]....
        /*104c*/ 	.word	0x00017310


	//   ....[129]....
        /*1050*/ 	.word	0x00017350


	//   ....[130]....
        /*1054*/ 	.word	0x000173a0


	//   ....[131]....
        /*1058*/ 	.word	0x00017400


	//   ....[132]....
        /*105c*/ 	.word	0x00017450


	//   ....[133]....
        /*1060*/ 	.word	0x000174b0


	//   ....[134]....
        /*1064*/ 	.word	0x00017520


	//----- nvinfo : EIATTR_EXIT_INSTR_OFFSETS
	.align		4
.L_1098:
        /*1068*/ 	.byte	0x04, 0x1c
        /*106a*/ 	.short	(.L_1100 - .L_1099)


	//   ....[0]....
.L_1099:
        /*106c*/ 	.word	0x000000a0


	//   ....[1]....
        /*1070*/ 	.word	0x00014840


	//----- nvinfo : EIATTR_MAX_THREADS
	.align		4
.L_1100:
        /*1074*/ 	.byte	0x04, 0x05
        /*1076*/ 	.short	(.L_1102 - .L_1101)
.L_1101:
        /*1078*/ 	.word	0x00000100
        /*107c*/ 	.word	0x00000001
        /*1080*/ 	.word	0x00000001


	//----- nvinfo : EIATTR_CRS_STACK_SIZE
	.align		4
.L_1102:
        /*1084*/ 	.byte	0x04, 0x1e
        /*1086*/ 	.short	(.L_1104 - .L_1103)
.L_1103:
        /*1088*/ 	.word	0x00000000
.L_1104:


//--------------------- .nv.info._ZN7cutlass13device_kernelIN5flash19enable_sm80_to_sm89INS1_16FlashAttnFwdSm80INS1_25CollectiveMainloopFwdSm80ILi8ELi1ELb0EN4cute5tupleIJNS5_1CILi128EEENS7_ILi64EEENS7_ILi256EEEEEELi256ENS_6half_tEfNS_4arch4Sm80ELb1ELb0ELb0ELb1ELb1ELb0ELb1ELb1EEENS1_21CollectiveEpilogueFwdINS6_IJS8_SA_S9_EEENS6_IJNS7_ILi1EEESI_SI_EEESC_SE_Li256ELb1ELb1ELb1ELb0EEENS1_36VarlenDynamicPersistentTileSchedulerILi128ELi64ELi256ELi256ELb1ELb1ELb0ELb1ELb1ELb1EEEEEEEEEvNT_6ParamsE --------------------------
	.section	.nv.info._ZN7cutlass13device_kernelIN5flash19enable_sm80_to_sm89INS1_16FlashAttnFwdSm80INS1_25CollectiveMainloopFwdSm80ILi8ELi1ELb0EN4cute5tupleIJNS5_1CILi128EEENS7_ILi64EEENS7_ILi256EEEEEELi256ENS_6half_tEfNS_4arch4Sm80ELb1ELb0ELb0ELb1ELb1ELb0ELb1ELb1EEENS1_21CollectiveEpilogueFwdINS6_IJS8_SA_S9_EEENS6_IJNS7_ILi1EEESI_SI_EEESC_SE_Li256ELb1ELb1ELb1ELb0EEENS1_36VarlenDynamicPersistentTileSchedulerILi128ELi64ELi256ELi256ELb1ELb1ELb0ELb1ELb1ELb1EEEEEEEEEvNT_6ParamsE,"",@"SHT_CUDA_INFO"
	.sectionflags	@""
	.align	4


	//----- nvinfo : EIATTR_CUDA_API_VERSION
	.align		4
        /*0000*/ 	.byte	0x04, 0x37
        /*0002*/ 	.short	(.L_1106 - .L_1105)
.L_1105:
        /*0004*/ 	.word	0x00000082


	//----- nvinfo : EIATTR_SW2861232_WAR
	.align		4
.L_1106:
        /*0008*/ 	.byte	0x01, 0x35
	.zero		2


	//----- nvinfo : EIATTR_PARAM_CBANK
	.align		4
        /*000c*/ 	.byte	0x04, 0x0a
        /*000e*/ 	.short	(.L_1108 - .L_1107)
	.align		4
.L_1107:
        /*0010*/ 	.word	index@(.nv.constant0._ZN7cutlass13device_kernelIN5flash19enable_sm80_to_sm89INS1_16FlashAttnFwdSm80INS1_25CollectiveMainloopFwdSm80ILi8ELi1ELb0EN4cute5tupleIJNS5_1CILi128EEENS7_ILi64EEENS7_ILi256EEEEEELi256ENS_6half_tEfNS_4arch4Sm80ELb1ELb0ELb0ELb1ELb1ELb0ELb1ELb1EEENS1_21CollectiveEpilogueFwdINS6_IJS8_SA_S9_EEENS6_IJNS7_ILi1EEESI_SI_EEESC_SE_Li256ELb1ELb1ELb1ELb0EEENS1_36VarlenDynamicPersistentTileSchedulerILi128ELi64ELi256ELi256ELb1ELb1ELb0ELb1ELb1ELb1EEEEEEEEEvNT_6ParamsE)
        /*0014*/ 	.short	0x0160
        /*0016*/ 	.short	0x0438


	//----- nvinfo : EIATTR_CBANK_PARAM_SIZE
	.align		4
.L_1108:
        /*0018*/ 	.byte	0x03, 0x19
        /*001a*/ 	.short	0x0438


	//----- nvinfo : EIATTR_KPARAM_INFO
	.align		4
        /*001c*/ 	.byte	0x04, 0x17
        /*001e*/ 	.short	(.L_1110 - .L_1109)
.L_1109:
        /*0020*/ 	.word	0x00000000
        /*0024*/ 	.short	0x0000
        /*0026*/ 	.short	0x0000
        /*0028*/ 	.byte	0x00, 0xf0, 0xe1, 0x10


	//----- nvinfo : EIATTR_MAXREG_COUNT
	.align		4
.L_1110:
        /*002c*/ 	.byte	0x03, 0x1b
        /*002e*/ 	.short	0x00ff


	//----- nvinfo : EIATTR_NUM_BARRIERS
	.align		4
        /*0030*/ 	.byte	0x02, 0x4c
        /*0032*/ 	.byte	0x06
	.zero		1


	//----- nvinfo : EIATTR_ANNOTATIONS
	.align		4
        /*0034*/ 	.byte	0x04, 0x55
        /*0036*/ 	.short	(.L_1112 - .L_1111)


	//   ....[0]....
.L_1111:
        /* <DEDUP_REMOVED lines=16> */


	//----- nvinfo : EIATTR_MERCURY_ISA_VERSION
	.align		4
.L_1112:
        /*0128*/ 	.byte	0x03, 0x5f
        /*012a*/ 	.short	0x0000


	//----- nvinfo : EIATTR_INT_WARP_WIDE_INSTR_OFFSETS
	.align		4
        /*012c*/ 	.byte	0x04, 0x31
        /*012e*/ 	.short	(.L_1114 - .L_1113)


	//   ....[0]....
.L_1113:
        /*0130*/ 	.word	0x0000e660


	//   ....[1]....
        /*0134*/ 	.word	0x0000e6e0


	//----- nvinfo : EIATTR_COOP_GROUP_MASK_REGIDS
	.align		4
.L_1114:
        /*0138*/ 	.byte	0x04, 0x29
        /*013a*/ 	.short	(.L_1116 - .L_1115)


	//   ....[0]....
.L_1115:
        /*013c*/ 	.word	0xffffffff


	//   ....[1]....
        /*0140*/ 	.word	0xffffffff


	//   ....[2]....
        /*0144*/ 	.word	0xffffffff


	//   ....[3]....
        /*0148*/ 	.word	0xffffffff


	//   ....[4]....
        /*014c*/ 	.word	0xffffffff


	//   ....[5]....
        /*0150*/ 	.word	0xffffffff


	//   ....[6]....
        /*0154*/ 	.word	0xffffffff


	//   ....[7]....
        /*0158*/ 	.word	0xffffffff


	//   ....[8]....
        /*015c*/ 	.word	0xffffffff


	//   ....[9]....
        /*0160*/ 	.word	0xffffffff


	//   ....[10]....
        /*0164*/ 	.word	0xffffffff


	//   ....[11]....
        /*0168*/ 	.word	0xffffffff


	//   ....[12]....
        /*016c*/ 	.word	0xffffffff


	//   ....[13]....
        /*0170*/ 	.word	0xffffffff


	//   ....[14]....
        /*0174*/ 	.word	0xffffffff


	//   ....[15]....
        /*0178*/ 	.word	0xffffffff


	//   ....[16]....
        /*017c*/ 	.word	0xffffffff


	//   ....[17]....
        /*0180*/ 	.word	0xffffffff


	//   ....[18]....
        /*0184*/ 	.word	0xffffffff


	//   ....[19]....
        /*0188*/ 	.word	0xffffffff


	//   ....[20]....
        /*018c*/ 	.word	0xffffffff


	//   ....[21]....
        /*0190*/ 	.word	0xffffffff


	//   ....[22]....
        /*0194*/ 	.word	0xffffffff


	//   ....[23]....
        /*0198*/ 	.word	0xffffffff


	//   ....[24]....
        /*019c*/ 	.word	0xffffffff


	//   ....[25]....
        /*01a0*/ 	.word	0xffffffff


	//   ....[26]....
        /*01a4*/ 	.word	0xffffffff


	//   ....[27]....
        /*01a8*/ 	.word	0xffffffff


	//   ....[28]....
        /*01ac*/ 	.word	0xffffffff


	//   ....[29]....
        /*01b0*/ 	.word	0xffffffff


	//   ....[30]....
        /*01b4*/ 	.word	0xffffffff


	//   ....[31]....
        /*01b8*/ 	.word	0xffffffff


	//   ....[32]....
        /*01bc*/ 	.word	0xffffffff


	//   ....[33]....
        /*01c0*/ 	.word	0xffffffff


	//   ....[34]....
        /*01c4*/ 	.word	0xffffffff


	//   ....[35]....
        /*01c8*/ 	.word	0xffffffff


	//   ....[36]....
        /*01cc*/ 	.word	0xffffffff


	//   ....[37]....
        /*01d0*/ 	.word	0xffffffff


	//   ....[38]....
        /*01d4*/ 	.word	0xffffffff


	//   ....[39]....
        /*01d8*/ 	.word	0xffffffff


	//   ....[40]....
        /*01dc*/ 	.word	0xffffffff


	//   ....[41]....
        /*01e0*/ 	.word	0xffffffff


	//   ....[42]....
        /*01e4*/ 	.word	0xffffffff


	//   ....[43]....
        /*01e8*/ 	.word	0xffffffff


	//   ....[44]....
        /*01ec*/ 	.word	0xffffffff


	//   ....[45]....
        /*01f0*/ 	.word	0xffffffff


	//   ....[46]....
        /*01f4*/ 	.word	0xffffffff


	//   ....[47]....
        /*01f8*/ 	.word	0xffffffff


	//   ....[48]....
        /*01fc*/ 	.word	0xffffffff


	//   ....[49]....
        /*0200*/ 	.word	0xffffffff


	//   ....[50]....
        /*0204*/ 	.word	0xffffffff


	//   ....[51]....
        /*0208*/ 	.word	0xffffffff


	//   ....[52]....
        /*020c*/ 	.word	0xffffffff


	//   ....[53]....
        /*0210*/ 	.word	0xffffffff


	//   ....[54]....
        /*0214*/ 	.word	0xffffffff


	//   ....[55]....
        /*0218*/ 	.word	0xffffffff


	//   ....[56]....
        /*021c*/ 	.word	0xffffffff


	//   ....[57]....
        /*0220*/ 	.word	0xffffffff


	//   ....[58]....
        /*0224*/ 	.word	0xffffffff


	//   ....[59]....
        /*0228*/ 	.word	0xffffffff


	//   ....[60]....
        /*022c*/ 	.word	0xffffffff


	//   ....[61]....
        /*0230*/ 	.word	0xffffffff


	//   ....[62]....
        /*0234*/ 	.word	0xffffffff


	//   ....[63]....
        /*0238*/ 	.word	0xffffffff


	//   ....[64]....
        /*023c*/ 	.word	0xffffffff


	//   ....[65]....
        /*0240*/ 	.word	0xffffffff


	//   ....[66]....
        /*0244*/ 	.word	0xffffffff


	//   ....[67]....
        /*0248*/ 	.word	0xffffffff


	//   ....[68]....
        /*024c*/ 	.word	0xffffffff


	//   ....[69]....
        /*0250*/ 	.word	0xffffffff


	//   ....[70]....
        /*0254*/ 	.word	0xffffffff


	//   ....[71]....
        /*0258*/ 	.word	0xffffffff


	//   ....[72]....
        /*025c*/ 	.word	0xffffffff


	//   ....[73]....
        /*0260*/ 	.word	0xffffffff


	//   ....[74]....
        /*0264*/ 	.word	0xffffffff


	//   ....[75]....
        /*0268*/ 	.word	0xffffffff


	//   ....[76]....
        /*026c*/ 	.word	0xffffffff


	//   ....[77]....
        /*0270*/ 	.word	0xffffffff


	//   ....[78]....
        /*0274*/ 	.word	0xffffffff


	//   ....[79]....
        /*0278*/ 	.word	0xffffffff


	//   ....[80]....
        /*027c*/ 	.word	0xffffffff


	//   ....[81]....
        /*0280*/ 	.word	0xffffffff


	//   ....[82]....
        /*0284*/ 	.word	0xffffffff


	//   ....[83]....
        /*0288*/ 	.word	0xffffffff


	//   ....[84]....
        /*028c*/ 	.word	0xffffffff


	//   ....[85]....
        /*0290*/ 	.word	0xffffffff


	//   ....[86]....
        /*0294*/ 	.word	0xffffffff


	//   ....[87]....
        /*0298*/ 	.word	0xffffffff


	//   ....[88]....
        /*029c*/ 	.word	0xffffffff


	//   ....[89]....
        /*02a0*/ 	.word	0xffffffff


	//   ....[90]....
        /*02a4*/ 	.word	0xffffffff


	//   ....[91]....
        /*02a8*/ 	.word	0xffffffff


	//   ....[92]....
        /*02ac*/ 	.word	0xffffffff


	//   ....[93]....
        /*02b0*/ 	.word	0xffffffff


	//   ....[94]....
        /*02b4*/ 	.word	0xffffffff


	//   ....[95]....
        /*02b8*/ 	.word	0xffffffff


	//   ....[96]....
        /*02bc*/ 	.word	0xffffffff


	//   ....[97]....
        /*02c0*/ 	.word	0xffffffff


	//   ....[98]....
        /*02c4*/ 	.word	0xffffffff


	//   ....[99]....
        /*02c8*/ 	.word	0xffffffff


	//   ....[100]....
        /*02cc*/ 	.word	0xffffffff


	//   ....[101]....
        /*02d0*/ 	.word	0xffffffff


	//   ....[102]....
        /*02d4*/ 	.word	0xffffffff


	//   ....[103]....
        /*02d8*/ 	.word	0xffffffff


	//   ....[104]....
        /*02dc*/ 	.word	0xffffffff


	//   ....[105]....
        /*02e0*/ 	.word	0xffffffff


	//   ....[106]....
        /*02e4*/ 	.word	0xffffffff


	//   ....[107]....
        /*02e8*/ 	.word	0xffffffff


	//   ....[108]....
        /*02ec*/ 	.word	0xffffffff


	//   ....[109]....
        /*02f0*/ 	.word	0xffffffff


	//   ....[110]....
        /*02f4*/ 	.word	0xffffffff


	//   ....[111]....
        /*02f8*/ 	.word	0xffffffff


	//   ....[112]....
        /*02fc*/ 	.word	0xffffffff


	//   ....[113]....
        /*0300*/ 	.word	0xffffffff


	//   ....[114]....
        /*0304*/ 	.word	0xffffffff


	//   ....[115]....
        /*0308*/ 	.word	0xffffffff


	//   ....[116]....
        /*030c*/ 	.word	0xffffffff


	//   ....[117]....
        /*0310*/ 	.word	0xffffffff


	//   ....[118]....
        /*0314*/ 	.word	0xffffffff


	//   ....[119]....
        /*0318*/ 	.word	0xffffffff


	//   ....[120]....
        /*031c*/ 	.word	0xffffffff


	//   ....[121]....
        /*0320*/ 	.word	0xffffffff


	//   ....[122]....
        /*0324*/ 	.word	0xffffffff


	//   ....[123]....
        /*0328*/ 	.word	0xffffffff


	//   ....[124]....
        /*032c*/ 	.word	0xffffffff


	//   ....[125]....
        /*0330*/ 	.word	0xffffffff


	//   ....[126]....
        /*0334*/ 	.word	0xffffffff


	//   ....[127]....
        /*0338*/ 	.word	0xffffffff


	//   ....[128]....
        /*033c*/ 	.word	0xffffffff


	//   ....[129]....
        /*0340*/ 	.word	0xffffffff


	//   ....[130]....
        /*0344*/ 	.word	0xffffffff


	//   ....[131]....
        /*0348*/ 	.word	0xffffffff


	//   ....[132]....
        /*034c*/ 	.word	0xffffffff


	//   ....[133]....
        /*0350*/ 	.word	0xffffffff


	//   ....[134]....
        /*0354*/ 	.word	0xffffffff


	//   ....[135]....
        /*0358*/ 	.word	0xffffffff


	//   ....[136]....
        /*035c*/ 	.word	0xffffffff


	//   ....[137]....
        /*0360*/ 	.word	0xffffffff


	//   ....[138]....
        /*0364*/ 	.word	0xffffffff


	//   ....[139]....
        /*0368*/ 	.word	0xffffffff


	//   ....[140]....
        /*036c*/ 	.word	0xffffffff


	//   ....[141]....
        /*0370*/ 	.word	0xffffffff


	//   ....[142]....
        /*0374*/ 	.word	0xffffffff


	//   ....[143]....
        /*0378*/ 	.word	0xffffffff


	//   ....[144]....
        /*037c*/ 	.word	0xffffffff


	//   ....[145]....
        /*0380*/ 	.word	0xffffffff


	//   ....[146]....
        /*0384*/ 	.word	0xffffffff


	//   ....[147]....
        /*0388*/ 	.word	0xffffffff


	//   ....[148]....
        /*038c*/ 	.word	0xffffffff


	//   ....[149]....
        /*0390*/ 	.word	0xffffffff


	//   ....[150]....
        /*0394*/ 	.word	0xffffffff


	//   ....[151]....
        /*0398*/ 	.word	0xffffffff


	//   ....[152]....
        /*039c*/ 	.word	0xffffffff


	//   ....[153]....
        /*03a0*/ 	.word	0xffffffff


	//   ....[154]....
        /*03a4*/ 	.word	0xffffffff


	//   ....[155]....
        /*03a8*/ 	.word	0xffffffff


	//   ....[156]....
        /*03ac*/ 	.word	0xffffffff


	//   ....[157]....
        /*03b0*/ 	.word	0xffffffff


	//   ....[158]....
        /*03b4*/ 	.word	0xffffffff


	//   ....[159]....
        /*03b8*/ 	.word	0xffffffff


	//   ....[160]....
        /*03bc*/ 	.word	0xffffffff


	//   ....[161]....
        /*03c0*/ 	.word	0xffffffff


	//   ....[162]....
        /*03c4*/ 	.word	0xffffffff


	//   ....[163]....
        /*03c8*/ 	.word	0xffffffff


	//   ....[164]....
        /*03cc*/ 	.word	0xffffffff


	//   ....[165]....
        /*03d0*/ 	.word	0xffffffff


	//   ....[166]....
        /*03d4*/ 	.word	0xffffffff


	//   ....[167]....
        /*03d8*/ 	.word	0xffffffff


	//   ....[168]....
        /*03dc*/ 	.word	0xffffffff


	//   ....[169]....
        /*03e0*/ 	.word	0xffffffff


	//   ....[170]....
        /*03e4*/ 	.word	0xffffffff


	//   ....[171]....
        /*03e8*/ 	.word	0xffffffff


	//   ....[172]....
        /*03ec*/ 	.word	0xffffffff


	//   ....[173]....
        /*03f0*/ 	.word	0xffffffff


	//   ....[174]....
        /*03f4*/ 	.word	0xffffffff


	//   ....[175]....
        /*03f8*/ 	.word	0xffffffff


	//   ....[176]....
        /*03fc*/ 	.word	0xffffffff


	//   ....[177]....
        /*0400*/ 	.word	0xffffffff


	//   ....[178]....
        /*0404*/ 	.word	0xffffffff


	//   ....[179]....
        /*0408*/ 	.word	0xffffffff


	//   ....[180]....
        /*040c*/ 	.word	0xffffffff


	//   ....[181]....
        /*0410*/ 	.word	0xffffffff


	//   ....[182]....
        /*0414*/ 	.word	0xffffffff


	//   ....[183]....
        /*0418*/ 	.word	0xffffffff


	//   ....[184]....
        /*041c*/ 	.word	0xffffffff


	//   ....[185]....
        /*0420*/ 	.word	0xffffffff


	//   ....[186]....
        /*0424*/ 	.word	0xffffffff


	//   ....[187]....
        /*0428*/ 	.word	0xffffffff


	//   ....[188]....
        /*042c*/ 	.word	0xffffffff


	//   ....[189]....
        /*0430*/ 	.word	0xffffffff


	//   ....[190]....
        /*0434*/ 	.word	0xffffffff


	//   ....[191]....
        /*0438*/ 	.word	0xffffffff


	//   ....[192]....
        /*043c*/ 	.word	0xffffffff


	//   ....[193]....
        /*0440*/ 	.word	0xffffffff


	//   ....[194]....
        /*0444*/ 	.word	0xffffffff


	//   ....[195]....
        /*0448*/ 	.word	0xffffffff


	//   ....[196]....
        /*044c*/ 	.word	0xffffffff


	//   ....[197]....
        /*0450*/ 	.word	0xffffffff


	//   ....[198]....
        /*0454*/ 	.word	0xffffffff


	//   ....[199]....
        /*0458*/ 	.word	0xffffffff


	//   ....[200]....
        /*045c*/ 	.word	0xffffffff


	//   ....[201]....
        /*0460*/ 	.word	0xffffffff


	//   ....[202]....
        /*0464*/ 	.word	0xffffffff


	//   ....[203]....
        /*0468*/ 	.word	0xffffffff


	//   ....[204]....
        /*046c*/ 	.word	0xffffffff


	//   ....[205]....
        /*0470*/ 	.word	0xffffffff


	//   ....[206]....
        /*0474*/ 	.word	0xffffffff


	//   ....[207]....
        /*0478*/ 	.word	0xffffffff


	//----- nvinfo : EIATTR_COOP_GROUP_INSTR_OFFSETS
	.align		4
.L_1116:
        /*047c*/ 	.byte	0x04, 0x28
        /*047e*/ 	.short	(.L_1118 - .L_1117)


	//   ....[0]....
.L_1117:
        /*0480*/ 	.word	0x00000050


	//   ....[1]....
        /*0484*/ 	.word	0x000001e0


	//   ....[2]....
        /*0488*/ 	.word	0x00000210


	//   ....[3]....
        /*048c*/ 	.word	0x00000240


	//   ....[4]....
        /*0490*/ 	.word	0x00000270


	//   ....[5]....
        /*0494*/ 	.word	0x000002a0


	//   ....[6]....
        /*0498*/ 	.word	0x000002d0


	//   ....[7]....
        /*049c*/ 	.word	0x00000430


	//   ....[8]....
        /*04a0*/ 	.word	0x00000470


	//   ....[9]....
        /*04a4*/ 	.word	0x000004a0


	//   ....[10]....
        /*04a8*/ 	.word	0x000004d0


	//   ....[11]....
        /*04ac*/ 	.word	0x00000500


	//   ....[12]....
        /*04b0*/ 	.word	0x00000530


	//   ....[13]....
        /*04b4*/ 	.word	0x000005c0


	//   ....[14]....
        /*04b8*/ 	.word	0x00000600


	//   ....[15]....
        /*04bc*/ 	.word	0x00000620


	//   ....[16]....
        /*04c0*/ 	.word	0x00000680


	//   ....[17]....
        /*04c4*/ 	.word	0x00002980


	//   ....[18]....
        /*04c8*/ 	.word	0x000029a0


	//   ....[19]....
        /*04cc*/ 	.word	0x00002b50


	//   ....[20]....
        /*04d0*/ 	.word	0x00002b60


	//   ....[21]....
        /*04d4*/ 	.word	0x00002d00


	//   ....[22]....
        /*04d8*/ 	.word	0x00002d20


	//   ....[23]....
        /*04dc*/ 	.word	0x00002ec0


	//   ....[24]....
        /*04e0*/ 	.word	0x00002ed0


	//   ....[25]....
        /*04e4*/ 	.word	0x000033e0


	//   ....[26]....
        /*04e8*/ 	.word	0x00003400


	//   ....[27]....
        /*04ec*/ 	.word	0x00003410


	//   ....[28]....
        /*04f0*/ 	.word	0x00003420


	//   ....[29]....
        /*04f4*/ 	.word	0x00003600


	//   ....[30]....
        /*04f8*/ 	.word	0x00003630


	//   ....[31]....
        /*04fc*/ 	.word	0x00003660


	//   ....[32]....
        /*0500*/ 	.word	0x00003680


	//   ....[33]....
        /*0504*/ 	.word	0x00004930


	//   ....[34]....
        /*0508*/ 	.word	0x00004950


	//   ....[35]....
        /*050c*/ 	.word	0x00004a70


	//   ....[36]....
        /*0510*/ 	.word	0x00004ac0


	//   ....[37]....
        /*0514*/ 	.word	0x00004d50


	//   ....[38]....
        /*0518*/ 	.word	0x00004f90


	//   ....[39]....
        /*051c*/ 	.word	0x00005390


	//   ....[40]....
        /*0520*/ 	.word	0x000053b0


	//   ....[41]....
        /*0524*/ 	.word	0x000053d0


	//   ....[42]....
        /*0528*/ 	.word	0x000053f0


	//   ....[43]....
        /*052c*/ 	.word	0x00006b30


	//   ....[44]....
        /*0530*/ 	.word	0x00006b50


	//   ....[45]....
        /*0534*/ 	.word	0x00006c60


	//   ....[46]....
        /*0538*/ 	.word	0x00006c90


	//   ....[47]....
        /*053c*/ 	.word	0x00007df0


	//   ....[48]....
        /*0540*/ 	.word	0x00007e10


	//   ....[49]....
        /*0544*/ 	.word	0x00007f10


	//   ....[50]....
        /*0548*/ 	.word	0x00007f40


	//   ....[51]....
        /*054c*/ 	.word	0x00008200


	//   ....[52]....
        /*0550*/ 	.word	0x00008430


	//   ....[53]....
        /*0554*/ 	.word	0x00008750


	//   ....[54]....
        /*0558*/ 	.word	0x00008770


	//   ....[55]....
        /*055c*/ 	.word	0x00008890


	//   ....[56]....
        /*0560*/ 	.word	0x000088b0


	//   ....[57]....
        /*0564*/ 	.word	0x0000a890


	//   ....[58]....
        /*0568*/ 	.word	0x0000a8a0


	//   ....[59]....
        /*056c*/ 	.word	0x0000a8f0


	//   ....[60]....
        /*0570*/ 	.word	0x0000a910


	//   ....[61]....
        /*0574*/ 	.word	0x0000bad0


	//   ....[62]....
        /*0578*/ 	.word	0x0000baf0


	//   ....[63]....
        /*057c*/ 	.word	0x0000bc00


	//   ....[64]....
        /*0580*/ 	.word	0x0000bc20


	//   ....[65]....
        /*0584*/ 	.word	0x0000bfb0


	//   ....[66]....
        /*0588*/ 	.word	0x0000bfd0


	//   ....[67]....
        /*058c*/ 	.word	0x0000bff0


	//   ....[68]....
        /*0590*/ 	.word	0x0000c010


	//   ....[69]....
        /*0594*/ 	.word	0x0000dc50


	//   ....[70]....
        /*0598*/ 	.word	0x0000dc80


	//   ....[71]....
        /*059c*/ 	.word	0x0000dca0


	//   ....[72]....
        /*05a0*/ 	.word	0x0000dcb0


	//   ....[73]....
        /*05a4*/ 	.word	0x0000f500


	//   ....[74]....
        /*05a8*/ 	.word	0x0000f510


	//   ....[75]....
        /*05ac*/ 	.word	0x0000f520


	//   ....[76]....
        /*05b0*/ 	.word	0x0000f530


	//   ....[77]....
        /*05b4*/ 	.word	0x0000f8c0


	//   ....[78]....
        /*05b8*/ 	.word	0x0000f8e0


	//   ....[79]....
        /*05bc*/ 	.word	0x0000fa90


	//   ....[80]....
        /*05c0*/ 	.word	0x0000faa0


	//   ....[81]....
        /*05c4*/ 	.word	0x0000fc50


	//   ....[82]....
        /*05c8*/ 	.word	0x0000fc70


	//   ....[83]....
        /*05cc*/ 	.word	0x0000fe20


	//   ....[84]....
        /*05d0*/ 	.word	0x0000fe30


	//   ....[85]....
        /*05d4*/ 	.word	0x000101d0


	//   ....[86]....
        /*05d8*/ 	.word	0x000101f0


	//   ....[87]....
        /*05dc*/ 	.word	0x00011020


	//   ....[88]....
        /*05e0*/ 	.word	0x00011030


	//   ....[89]....
        /*05e4*/ 	.word	0x00012540


	//   ....[90]....
        /*05e8*/ 	.word	0x00012560


	//   ....[91]....
        /*05ec*/ 	.word	0x00012720


	//   ....[92]....
        /*05f0*/ 	.word	0x00012730


	//   ....[93]....
        /*05f4*/ 	.word	0x000128e0


	//   ....[94]....
        /*05f8*/ 	.word	0x00012900


	//   ....[95]....
        /*05fc*/ 	.word	0x00012ab0


	//   ....[96]....
        /*0600*/ 	.word	0x00012ac0


	//   ....[97]....
        /*0604*/ 	.word	0x00012d10


	//   ....[98]....
        /*0608*/ 	.word	0x00012d30


	//   ....[99]....
        /*060c*/ 	.word	0x00012e50


	//   ....[100]....
        /*0610*/ 	.word	0x00012e90


	//   ....[101]....
        /*0614*/ 	.word	0x00012ec0


	//   ....[102]....
        /*0618*/ 	.word	0x00012ef0


	//   ....[103]....
        /*061c*/ 	.word	0x00012f20


	//   ....[104]....
        /*0620*/ 	.word	0x00012f50


	//   ....[105]....
        /*0624*/ 	.word	0x000130a0


	//   ....[106]....
        /*0628*/ 	.word	0x000130e0


	//   ....[107]....
        /*062c*/ 	.word	0x00013110


	//   ....[108]....
        /*0630*/ 	.word	0x00013140


	//   ....[109]....
        /*0634*/ 	.word	0x00013170


	//   ....[110]....
        /*0638*/ 	.word	0x000131a0


	//   ....[111]....
        /*063c*/ 	.word	0x00013230


	//   ....[112]....
        /*0640*/ 	.word	0x00013270


	//   ....[113]....
        /*0644*/ 	.word	0x00013280


	//   ....[114]....
        /*0648*/ 	.word	0x000132e0


	//   ....[115]....
        /*064c*/ 	.word	0x00013c90


	//   ....[116]....
        /*0650*/ 	.word	0x00013cf0


	//   ....[117]....
        /*0654*/ 	.word	0x00013d40


	//   ....[118]....
        /*0658*/ 	.word	0x00013d90


	//   ....[119]....
        /*065c*/ 	.word	0x00013de0


	//   ....[120]....
        /*0660*/ 	.word	0x00013e50


	//   ....[121]....
        /*0664*/ 	.word	0x00013ea0


	//   ....[122]....
        /*0668*/ 	.word	0x00013f10


	//   ....[123]....
        /*066c*/ 	.word	0x00013f80


	//   ....[124]....
        /*0670*/ 	.word	0x00013ff0


	//   ....[125]....
        /*0674*/ 	.word	0x00014060


	//   ....[126]....
        /*0678*/ 	.word	0x000140d0


	//   ....[127]....
        /*067c*/ 	.word	0x00014140


	//   ....[128]....
        /*0680*/ 	.word	0x000141a0


	//   ....[129]....
        /*0684*/ 	.word	0x00014210


	//   ....[130]....
        /*0688*/ 	.word	0x00014280


	//   ....[131]....
        /*068c*/ 	.word	0x000142f0


	//   ....[132]....
        /*0690*/ 	.word	0x00014350


	//   ....[133]....
        /*0694*/ 	.word	0x000143c0


	//   ....[134]....
        /*0698*/ 	.word	0x00014430


	//   ....[135]....
        /*069c*/ 	.word	0x000145f0


	//   ....[136]....
        /*06a0*/ 	.word	0x00014650


	//   ....[137]....
        /*06a4*/ 	.word	0x000146c0


	//   ....[138]....
        /*06a8*/ 	.word	0x00014730


	//   ....[139]....
        /*06ac*/ 	.word	0x00014b70


	//   ....[140]....
        /*06b0*/ 	.word	0x00014bc0


	//   ....[141]....
        /*06b4*/ 	.word	0x00014c10


	//   ....[142]....
        /*06b8*/ 	.word	0x00014c60


	//   ....[143]....
        /*06bc*/ 	.word	0x00014cd0


	//   ....[144]....
        /*06c0*/ 	.word	0x00014d40


	//   ....[145]....
        /*06c4*/ 	.word	0x00014f00


	//   ....[146]....
        /*06c8*/ 	.word	0x00014f60


	//   ....[147]....
        /*06cc*/ 	.word	0x00014fd0


	//   ....[148]....
        /*06d0*/ 	.word	0x00015040


	//   ....[149]....
        /*06d4*/ 	.word	0x00015200


	//   ....[150]....
        /*06d8*/ 	.word	0x00015260


	//   ....[151]....
        /*06dc*/ 	.word	0x000152d0


	//   ....[152]....
        /*06e0*/ 	.word	0x00015340


	//   ....[153]....
        /*06e4*/ 	.word	0x00015780


	//   ....[154]....
        /*06e8*/ 	.word	0x000157c0


	//   ....[155]....
        /*06ec*/ 	.word	0x00015810


	//   ....[156]....
        /*06f0*/ 	.word	0x00015850


	//   ....[157]....
        /*06f4*/ 	.word	0x000158b0


	//   ....[158]....
        /*06f8*/ 	.word	0x00015920


	//   ....[159]....
        /*06fc*/ 	.word	0x00015990


	//   ....[160]....
        /*0700*/ 	.word	0x00015b10


	//   ....[161]....
        /*0704*/ 	.word	0x00015b70


	//   ....[162]....
        /*0708*/ 	.word	0x00015bc0


	//   ....[163]....
        /*070c*/ 	.word	0x00015c00


	//   ....[164]....
        /*0710*/ 	.word	0x00015c50


	//   ....[165]....
        /*0714*/ 	.word	0x00015c90


	//   ....[166]....
        /*0718*/ 	.word	0x00015ce0


	//   ....[167]....
        /*071c*/ 	.word	0x00015d30


	//   ....[168]....
        /*0720*/ 	.word	0x00015d80


	//   ....[169]....
        /*0724*/ 	.word	0x00015dd0


	//   ....[170]....
        /*0728*/ 	.word	0x00015e40


	//   ....[171]....
        /*072c*/ 	.word	0x00015eb0


	//   ....[172]....
        /*0730*/ 	.word	0x00015f20


	//   ....[173]....
        /*0734*/ 	.word	0x00015f80


	//   ....[174]....
        /*0738*/ 	.word	0x00015ff0


	//   ....[175]....
        /*073c*/ 	.word	0x00016060


	//   ....[176]....
        /*0740*/ 	.word	0x000160d0


	//   ....[177]....
        /*0744*/ 	.word	0x00016130


	//   ....[178]....
        /*0748*/ 	.word	0x000161a0


	//   ....[179]....
        /*074c*/ 	.word	0x00016210


	//   ....[180]....
        /*0750*/ 	.word	0x00016280


	//   ....[181]....
        /*0754*/ 	.word	0x000162e0


	//   ....[182]....
        /*0758*/ 	.word	0x00016350


	//   ....[183]....
        /*075c*/ 	.word	0x000163c0


	//   ....[184]....
        /*0760*/ 	.word	0x00016430


	//   ....[185]....
        /*0764*/ 	.word	0x00016490


	//   ....[186]....
        /*0768*/ 	.word	0x00016500


	//   ....[187]....
        /*076c*/ 	.word	0x00016570


	//   ....[188]....
        /*0770*/ 	.word	0x000165e0


	//   ....[189]....
        /*0774*/ 	.word	0x00016640


	//   ....[190]....
        /*0778*/ 	.word	0x000166b0


	//   ....[191]....
        /*077c*/ 	.word	0x00016720


	//   ....[192]....
        /*0780*/ 	.word	0x00016770


	//   ....[193]....
        /*0784*/ 	.word	0x000167b0


	//   ....[194]....
        /*0788*/ 	.word	0x00016800


	//   ....[195]....
        /*078c*/ 	.word	0x00016850


	//   ....[196]....
        /*0790*/ 	.word	0x000168a0


	//   ....[197]....
        /*0794*/ 	.word	0x00016910


	//   ....[198]....
        /*0798*/ 	.word	0x00016960


	//   ....[199]....
        /*079c*/ 	.word	0x000169b0


	//   ....[200]....
        /*07a0*/ 	.word	0x00016a00


	//   ....[201]....
        /*07a4*/ 	.word	0x00016a50


	//   ....[202]....
        /*07a8*/ 	.word	0x00016aa0


	//   ....[203]....
        /*07ac*/ 	.word	0x00016b10


	//   ....[204]....
        /*07b0*/ 	.word	0x00016b60


	//   ....[205]....
        /*07b4*/ 	.word	0x00016bd0


	//   ....[206]....
        /*07b8*/ 	.word	0x00016c30


	//   ....[207]....
        /*07bc*/ 	.word	0x00016ca0


	//----- nvinfo : EIATTR_EXIT_INSTR_OFFSETS
	.align		4
.L_1118:
        /*07c0*/ 	.byte	0x04, 0x1c
        /*07c2*/ 	.short	(.L_1120 - .L_1119)


	//   ....[0]....
.L_1119:
        /*07c4*/ 	.word	0x00000fe0


	//   ....[1]....
        /*07c8*/ 	.word	0x00013c50


	//----- nvinfo : EIATTR_MAX_THREADS
	.align		4
.L_1120:
        /*07cc*/ 	.byte	0x04, 0x05
        /*07ce*/ 	.short	(.L_1122 - .L_1121)
.L_1121:
        /*07d0*/ 	.word	0x00000100
        /*07d4*/ 	.word	0x00000001
        /*07d8*/ 	.word	0x00000001


	//----- nvinfo : EIATTR_CRS_STACK_SIZE
	.align		4
.L_1122:
        /*07dc*/ 	.byte	0x04, 0x1e
        /*07de*/ 	.short	(.L_1124 - .L_1123)
.L_1123:
        /*07e0*/ 	.word	0x00000000
.L_1124:


//--------------------- .nv.info._ZN7cutlass13device_kernelIN5flash19enable_sm80_to_sm89INS1_16FlashAttnFwdSm80INS1_25CollectiveMainloopFwdSm80ILi8ELi1ELb0EN4cute5tupleIJNS5_1CILi128EEENS7_ILi48EEENS7_ILi256EEEEEELi256ENS_6half_tEfNS_4arch4Sm80ELb1ELb0ELb0ELb1ELb1ELb1ELb1ELb1EEENS1_21CollectiveEpilogueFwdINS6_IJS8_SA_S9_EEENS6_IJNS7_ILi1EEESI_SI_EEESC_SE_Li256ELb1ELb1ELb1ELb0EEENS1_36VarlenDynamicPersistentTileSchedulerILi128ELi48ELi256ELi256ELb1ELb1ELb0ELb1ELb1ELb1EEEEEEEEEvNT_6ParamsE --------------------------
	.section	.nv.info._ZN7cutlass13device_kernelIN5flash19enable_sm80_to_sm89INS1_16FlashAttnFwdSm80INS1_25CollectiveMainloopFwdSm80ILi8ELi1ELb0EN4cute5tupleIJNS5_1CILi128EEENS7_ILi48EEENS7_ILi256EEEEEELi256ENS_6half_tEfNS_4arch4Sm80ELb1ELb0ELb0ELb1ELb1ELb1ELb1ELb1EEENS1_21CollectiveEpilogueFwdINS6_IJS8_SA_S9_EEENS6_IJNS7_ILi1EEESI_SI_EEESC_SE_Li256ELb1ELb1ELb1ELb0EEENS1_36VarlenDynamicPersistentTileSchedulerILi128ELi48ELi256ELi256ELb1ELb1ELb0ELb1ELb1ELb1EEEEEEEEEvNT_6ParamsE,"",@"SHT_CUDA_INFO"
	.sectionflags	@""
	.align	4


	//----- nvinfo : EIATTR_CUDA_API_VERSION
	.align		4
        /*0000*/ 	.byte	0x04, 0x37
        /*0002*/ 	.short	(.L_1126 - .L_1125)
.L_1125:
        /*0004*/ 	.word	0x00000082


	//----- nvinfo : EIATTR_SW2861232_WAR
	.align		4
.L_1126:
        /*0008*/ 	.byte	0x01, 0x35
	.zero		2


	//----- nvinfo : EIATTR_PARAM_CBANK
	.align		4
        /*000c*/ 	.byte	0x04, 0x0a
        /*000e*/ 	.short	(.L_1128 - .L_1127)
	.align		4
.L_1127:
        /*0010*/ 	.word	index@(.nv.constant0._ZN7cutlass13device_kernelIN5flash19enable_sm80_to_sm89INS1_16FlashAttnFwdSm80INS1_25CollectiveMainloopFwdSm80ILi8ELi1ELb0EN4cute5tupleIJNS5_1CILi128EEENS7_ILi48EEENS7_ILi256EEEEEELi256ENS_6half_tEfNS_4arch4Sm80ELb1ELb0ELb0ELb1ELb1ELb1ELb1ELb1EEENS1_21CollectiveEpilogueFwdINS6_IJS8_SA_S9_EEENS6_IJNS7_ILi1EEESI_SI_EEESC_SE_Li256ELb1ELb1ELb1ELb0EEENS1_36VarlenDynamicPersistentTileSchedulerILi128ELi48ELi256ELi256ELb1ELb1ELb0ELb1ELb1ELb1EEEEEEEEEvNT_6ParamsE)
        /*0014*/ 	.short	0x0160
        /*0016*/ 	.short	0x0438


	//----- nvinfo : EIATTR_CBANK_PARAM_SIZE
	.align		4
.L_1128:
        /*0018*/ 	.byte	0x03, 0x19
        /*001a*/ 	.short	0x0438


	//----- nvinfo : EIATTR_KPARAM_INFO
	.align		4
        /*001c*/ 	.byte	0x04, 0x17
        /*001e*/ 	.short	(.L_1130 - .L_1129)
.L_1129:
        /*0020*/ 	.word	0x00000000
        /*0024*/ 	.short	0x0000
        /*0026*/ 	.short	0x0000
        /*0028*/ 	.byte	0x00, 0xf0, 0xe1, 0x10


	//----- nvinfo : EIATTR_MAXREG_COUNT
	.align		4
.L_1130:
        /*002c*/ 	.byte	0x03, 0x1b
        /*002e*/ 	.short	0x00ff


	//----- nvinfo : EIATTR_NUM_BARRIERS
	.align		4
        /*0030*/ 	.byte	0x02, 0x4c
        /*0032*/ 	.byte	0x06
	.zero		1


	//----- nvinfo : EIATTR_ANNOTATIONS
	.align		4
        /*0034*/ 	.byte	0x04, 0x55
        /*0036*/ 	.short	(.L_1132 - .L_1131)


	//   ....[0]....
.L_1131:
        /* <DEDUP_REMOVED lines=174> */


	//----- nvinfo : EIATTR_MERCURY_ISA_VERSION
	.align		4
.L_1132:
        /*0b00*/ 	.byte	0x03, 0x5f
        /*0b02*/ 	.short	0x0000


	//----- nvinfo : EIATTR_INT_WARP_WIDE_INSTR_OFFSETS
	.align		4
        /*0b04*/ 	.byte	0x04, 0x31
        /*0b06*/ 	.short	(.L_1134 - .L_1133)


	//   ....[0]....
.L_1133:
        /*0b08*/ 	.word	0x0001d520


	//   ....[1]....
        /*0b0c*/ 	.word	0x0001d590


	//----- nvinfo : EIATTR_COOP_GROUP_MASK_REGIDS
	.align		4
.L_1134:
        /*0b10*/ 	.byte	0x04, 0x29
        /*0b12*/ 	.short	(.L_1136 - .L_1135)


	//   ....[0]....
.L_1135:
        /*0b14*/ 	.word	0xffffffff


	//   ....[1]....
        /*0b18*/ 	.word	0xffffffff


	//   ....[2]....
        /*0b1c*/ 	.word	0xffffffff


	//   ....[3]....
        /*0b20*/ 	.word	0xffffffff


	//   ....[4]....
        /*0b24*/ 	.word	0xffffffff


	//   ....[5]....
        /*0b28*/ 	.word	0xffffffff


	//   ....[6]....
        /*0b2c*/ 	.word	0xffffffff


	//   ....[7]....
        /*0b30*/ 	.word	0xffffffff


	//   ....[8]....
        /*0b34*/ 	.word	0xffffffff


	//   ....[9]....
        /*0b38*/ 	.word	0xffffffff


	//   ....[10]....
        /*0b3c*/ 	.word	0xffffffff


	//   ....[11]....
        /*0b40*/ 	.word	0xffffffff


	//   ....[12]....
        /*0b44*/ 	.word	0xffffffff


	//   ....[13]....
        /*0b48*/ 	.word	0xffffffff


	//   ....[14]....
        /*0b4c*/ 	.word	0xffffffff


	//   ....[15]....
        /*0b50*/ 	.word	0xffffffff


	//   ....[16]....
        /*0b54*/ 	.word	0xffffffff


	//   ....[17]....
        /*0b58*/ 	.word	0xffffffff


	//   ....[18]....
        /*0b5c*/ 	.word	0xffffffff


	//   ....[19]....
        /*0b60*/ 	.word	0xffffffff


	//   ....[20]....
        /*0b64*/ 	.word	0xffffffff


	//   ....[21]....
        /*0b68*/ 	.word	0xffffffff


	//   ....[22]....
        /*0b6c*/ 	.word	0xffffffff


	//   ....[23]....
        /*0b70*/ 	.word	0xffffffff


	//   ....[24]....
        /*0b74*/ 	.word	0xffffffff


	//   ....[25]....
        /*0b78*/ 	.word	0xffffffff


	//   ....[26]....
        /*0b7c*/ 	.word	0xffffffff


	//   ....[27]....
        /*0b80*/ 	.word	0xffffffff


	//   ....[28]....
        /*0b84*/ 	.word	0xffffffff


	//   ....[29]....
        /*0b88*/ 	.word	0xffffffff


	//   ....[30]....
        /*0b8c*/ 	.word	0xffffffff


	//   ....[31]....
        /*0b90*/ 	.word	0xffffffff


	//   ....[32]....
        /*0b94*/ 	.word	0xffffffff


	//   ....[33]....
        /*0b98*/ 	.word	0xffffffff


	//   ....[34]....
        /*0b9c*/ 	.word	0xffffffff


	//   ....[35]....
        /*0ba0*/ 	.word	0xffffffff


	//   ....[36]....
        /*0ba4*/ 	.word	0xffffffff


	//   ....[37]....
        /*0ba8*/ 	.word	0xffffffff


	//   ....[38]....
        /*0bac*/ 	.word	0xffffffff


	//   ....[39]....
        /*0bb0*/ 	.word	0xffffffff


	//   ....[40]....
        /*0bb4*/ 	.word	0xffffffff


	//   ....[41]....
        /*0bb8*/ 	.word	0xffffffff


	//   ....[42]....
        /*0bbc*/ 	.word	0xffffffff


	//   ....[43]....
        /*0bc0*/ 	.word	0xffffffff


	//   ....[44]....
        /*0bc4*/ 	.word	0xffffffff


	//   ....[45]....
        /*0bc8*/ 	.word	0xffffffff


	//   ....[46]....
        /*0bcc*/ 	.word	0xffffffff


	//   ....[47]....
        /*0bd0*/ 	.word	0xffffffff


	//   ....[48]....
        /*0bd4*/ 	.word	0xffffffff


	//   ....[49]....
        /*0bd8*/ 	.word	0xffffffff


	//   ....[50]....
        /*0bdc*/ 	.word	0xffffffff


	//   ....[51]....
        /*0be0*/ 	.word	0xffffffff


	//   ....[52]....
        /*0be4*/ 	.word	0xffffffff


	//   ....[53]....
        /*0be8*/ 	.word	0xffffffff


	//   ....[54]....
        /*0bec*/ 	.word	0xffffffff


	//   ....[55]....
        /*0bf0*/ 	.word	0xffffffff


	//   ....[56]....
        /*0bf4*/ 	.word	0xffffffff


	//   ....[57]....
        /*0bf8*/ 	.word	0xffffffff


	//   ....[58]....
        /*0bfc*/ 	.word	0xffffffff


	//   ....[59]....
        /*0c00*/ 	.word	0xffffffff


	//   ....[60]....
        /*0c04*/ 	.word	0xffffffff


	//   ....[61]....
        /*0c08*/ 	.word	0xffffffff


	//   ....[62]....
        /*0c0c*/ 	.word	0xffffffff


	//   ....[63]....
        /*0c10*/ 	.word	0xffffffff


	//   ....[64]....
        /*0c14*/ 	.word	0xffffffff


	//   ....[65]....
        /*0c18*/ 	.word	0xffffffff


	//   ....[66]....
        /*0c1c*/ 	.word	0xffffffff


	//   ....[67]....
        /*0c20*/ 	.word	0xffffffff


	//   ....[68]....
        /*0c24*/ 	.word	0xffffffff


	//   ....[69]....
        /*0c28*/ 	.word	0xffffffff


	//   ....[70]....
        /*0c2c*/ 	.word	0xffffffff


	//   ....[71]....
        /*0c30*/ 	.word	0xffffffff


	//   ....[72]....
        /*0c34*/ 	.word	0xffffffff


	//   ....[73]....
        /*0c38*/ 	.word	0xffffffff


	//   ....[74]....
        /*0c3c*/ 	.word	0xffffffff


	//   ....[75]....
        /*0c40*/ 	.word	0xffffffff


	//   ....[76]....
        /*0c44*/ 	.word	0xffffffff


	//   ....[77]....
        /*0c48*/ 	.word	0xffffffff


	//   ....[78]....
        /*0c4c*/ 	.word	0xffffffff


	//   ....[79]....
        /*0c50*/ 	.word	0xffffffff


	//   ....[80]....
        /*0c54*/ 	.word	0xffffffff


	//   ....[81]....
        /*0c58*/ 	.word	0xffffffff


	//   ....[82]....
        /*0c5c*/ 	.word	0xffffffff


	//   ....[83]....
        /*0c60*/ 	.word	0xffffffff


	//   ....[84]....
        /*0c64*/ 	.word	0xffffffff


	//   ....[85]....
        /*0c68*/ 	.word	0xffffffff


	//   ....[86]....
        /*0c6c*/ 	.word	0xffffffff


	//   ....[87]....
        /*0c70*/ 	.word	0xffffffff


	//   ....[88]....
        /*0c74*/ 	.word	0xffffffff


	//   ....[89]....
        /*0c78*/ 	.word	0xffffffff


	//   ....[90]....
        /*0c7c*/ 	.word	0xffffffff


	//   ....[91]....
        /*0c80*/ 	.word	0xffffffff


	//   ....[92]....
        /*0c84*/ 	.word	0xffffffff


	//   ....[93]....
        /*0c88*/ 	.word	0xffffffff


	//   ....[94]....
        /*0c8c*/ 	.word	0xffffffff


	//   ....[95]....
        /*0c90*/ 	.word	0xffffffff


	//   ....[96]....
        /*0c94*/ 	.word	0xffffffff


	//   ....[97]....
        /*0c98*/ 	.word	0xffffffff


	//   ....[98]....
        /*0c9c*/ 	.word	0xffffffff


	//   ....[99]....
        /*0ca0*/ 	.word	0xffffffff


	//   ....[100]....
        /*0ca4*/ 	.word	0xffffffff


	//   ....[101]....
        /*0ca8*/ 	.word	0xffffffff


	//   ....[102]....
        /*0cac*/ 	.word	0xffffffff


	//   ....[103]....
        /*0cb0*/ 	.word	0xffffffff


	//   ....[104]....
        /*0cb4*/ 	.word	0xffffffff


	//   ....[105]....
        /*0cb8*/ 	.word	0xffffffff


	//   ....[106]....
        /*0cbc*/ 	.word	0xffffffff


	//   ....[107]....
        /*0cc0*/ 	.word	0xffffffff


	//   ....[108]....
        /*0cc4*/ 	.word	0xffffffff


	//   ....[109]....
        /*0cc8*/ 	.word	0xffffffff


	//   ....[110]....
        /*0ccc*/ 	.word	0xffffffff


	//   ....[111]....
        /*0cd0*/ 	.word	0xffffffff


	//   ....[112]....
        /*0cd4*/ 	.word	0xffffffff


	//   ....[113]....
        /*0cd8*/ 	.word	0xffffffff


	//   ....[114]....
        /*0cdc*/ 	.word	0xffffffff


	//   ....[115]....
        /*0ce0*/ 	.word	0xffffffff


	//   ....[116]....
        /*0ce4*/ 	.word	0xffffffff


	//   ....[117]....
        /*0ce8*/ 	.word	0xffffffff


	//   ....[118]....
        /*0cec*/ 	.word	0xffffffff


	//   ....[119]....
        /*0cf0*/ 	.word	0xffffffff


	//   ....[120]....
        /*0cf4*/ 	.word	0xffffffff


	//   ....[121]....
        /*0cf8*/ 	.word	0xffffffff


	//   ....[122]....
        /*0cfc*/ 	.word	0xffffffff


	//   ....[123]....
        /*0d00*/ 	.word	0xffffffff


	//   ....[124]....
        /*0d04*/ 	.word	0xffffffff


	//   ....[125]....
        /*0d08*/ 	.word	0xffffffff


	//   ....[126]....
        /*0d0c*/ 	.word	0xffffffff


	//   ....[127]....
        /*0d10*/ 	.word	0xffffffff


	//   ....[128]....
        /*0d14*/ 	.word	0xffffffff


	//   ....[129]....
        /*0d18*/ 	.word	0xffffffff


	//   ....[130]....
        /*0d1c*/ 	.word	0xffffffff


	//   ....[131]....
        /*0d20*/ 	.word	0xffffffff


	//   ....[132]....
        /*0d24*/ 	.word	0xffffffff


	//   ....[133]....
        /*0d28*/ 	.word	0xffffffff


	//   ....[134]....
        /*0d2c*/ 	.word	0xffffffff


	//   ....[135]....
        /*0d30*/ 	.word	0xffffffff


	//   ....[136]....
        /*0d34*/ 	.word	0xffffffff


	//   ....[137]....
        /*0d38*/ 	.word	0xffffffff


	//   ....[138]....
        /*0d3c*/ 	.word	0xffffffff


	//   ....[139]....
        /*0d40*/ 	.word	0xffffffff


	//   ....[140]....
        /*0d44*/ 	.word	0xffffffff


	//   ....[141]....
        /*0d48*/ 	.word	0xffffffff


	//   ....[142]....
        /*0d4c*/ 	.word	0xffffffff


	//   ....[143]....
        /*0d50*/ 	.word	0xffffffff


	//   ....[144]....
        /*0d54*/ 	.word	0xffffffff


	//   ....[145]....
        /*0d58*/ 	.word	0xffffffff


	//   ....[146]....
        /*0d5c*/ 	.word	0xffffffff


	//   ....[147]....
        /*0d60*/ 	.word	0xffffffff


	//   ....[148]....
        /*0d64*/ 	.word	0xffffffff


	//   ....[149]....
        /*0d68*/ 	.word	0xffffffff


	//   ....[150]....
        /*0d6c*/ 	.word	0xffffffff


	//   ....[151]....
        /*0d70*/ 	.word	0xffffffff


	//   ....[152]....
        /*0d74*/ 	.word	0xffffffff


	//   ....[153]....
        /*0d78*/ 	.word	0xffffffff


	//   ....[154]....
        /*0d7c*/ 	.word	0xffffffff


	//   ....[155]....
        /*0d80*/ 	.word	0xffffffff


	//   ....[156]....
        /*0d84*/ 	.word	0xffffffff


	//   ....[157]....
        /*0d88*/ 	.word	0xffffffff


	//   ....[158]....
        /*0d8c*/ 	.word	0xffffffff


	//   ....[159]....
        /*0d90*/ 	.word	0xffffffff


	//   ....[160]....
        /*0d94*/ 	.word	0xffffffff


	//   ....[161]....
        /*0d98*/ 	.word	0xffffffff


	//   ....[162]....
        /*0d9c*/ 	.word	0xffffffff


	//   ....[163]....
        /*0da0*/ 	.word	0xffffffff


	//   ....[164]....
        /*0da4*/ 	.word	0xffffffff


	//   ....[165]....
        /*0da8*/ 	.word	0xffffffff


	//   ....[166]....
        /*0dac*/ 	.word	0xffffffff


	//   ....[167]....
        /*0db0*/ 	.word	0xffffffff


	//   ....[168]....
        /*0db4*/ 	.word	0xffffffff


	//   ....[169]....
        /*0db8*/ 	.word	0xffffffff


	//   ....[170]....
        /*0dbc*/ 	.word	0xffffffff


	//   ....[171]....
        /*0dc0*/ 	.word	0xffffffff


	//   ....[172]....
        /*0dc4*/ 	.word	0xffffffff


	//   ....[173]....
        /*0dc8*/ 	.word	0xffffffff


	//   ....[174]....
        /*0dcc*/ 	.word	0xffffffff


	//   ....[175]....
        /*0dd0*/ 	.word	0xffffffff


	//   ....[176]....
        /*0dd4*/ 	.word	0xffffffff


	//   ....[177]....
        /*0dd8*/ 	.word	0xffffffff


	//   ....[178]....
        /*0ddc*/ 	.word	0xffffffff


	//   ....[179]....
        /*0de0*/ 	.word	0xffffffff


	//   ....[180]....
        /*0de4*/ 	.word	0xffffffff


	//   ....[181]....
        /*0de8*/ 	.word	0xffffffff


	//   ....[182]....
        /*0dec*/ 	.word	0xffffffff


	//   ....[183]....
        /*0df0*/ 	.word	0xffffffff


	//   ....[184]....
        /*0df4*/ 	.word	0xffffffff


	//   ....[185]....
        /*0df8*/ 	.word	0xffffffff


	//   ....[186]....
        /*0dfc*/ 	.word	0xffffffff


	//   ....[187]....
        /*0e00*/ 	.word	0xffffffff


	//   ....[188]....
        /*0e04*/ 	.word	0xffffffff


	//   ....[189]....
        /*0e08*/ 	.word	0xffffffff


	//   ....[190]....
        /*0e0c*/ 	.word	0xffffffff


	//   ....[191]....
        /*0e10*/ 	.word	0xffffffff


	//   ....[192]....
        /*0e14*/ 	.word	0xffffffff


	//   ....[193]....
        /*0e18*/ 	.word	0xffffffff


	//   ....[194]....
        /*0e1c*/ 	.word	0xffffffff


	//   ....[195]....
        /*0e20*/ 	.word	0xffffffff


	//   ....[196]....
        /*0e24*/ 	.word	0xffffffff


	//   ....[197]....
        /*0e28*/ 	.word	0xffffffff


	//   ....[198]....
        /*0e2c*/ 	.word	0xffffffff


	//   ....[199]....
        /*0e30*/ 	.word	0xffffffff


	//   ....[200]....
        /*0e34*/ 	.word	0xffffffff


	//   ....[201]....
        /*0e38*/ 	.word	0xffffffff


	//   ....[202]....
        /*0e3c*/ 	.word	0xffffffff


	//   ....[203]....
        /*0e40*/ 	.word	0xffffffff


	//   ....[204]....
        /*0e44*/ 	.word	0xffffffff


	//   ....[205]....
        /*0e48*/ 	.word	0xffffffff


	//   ....[206]....
        /*0e4c*/ 	.word	0xffffffff


	//   ....[207]....
        /*0e50*/ 	.word	0xffffffff


	//   ....[208]....
        /*0e54*/ 	.word	0xffffffff


	//   ....[209]....
        /*0e58*/ 	.word	0xffffffff


	//   ....[210]....
        /*0e5c*/ 	.word	0xffffffff


	//   ....[211]....
        /*0e60*/ 	.word	0xffffffff


	//   ....[212]....
        /*0e64*/ 	.word	0xffffffff


	//   ....[213]....
        /*0e68*/ 	.word	0xffffffff


	//   ....[214]....
        /*0e6c*/ 	.word	0xffffffff


	//   ....[215]....
        /*0e70*/ 	.word	0xffffffff


	//   ....[216]....
        /*0e74*/ 	.word	0xffffffff


	//   ....[217]....
        /*0e78*/ 	.word	0xffffffff


	//   ....[218]....
        /*0e7c*/ 	.word	0xffffffff


	//   ....[219]....
        /*0e80*/ 	.word	0xffffffff


	//   ....[220]....
        /*0e84*/ 	.word	0xffffffff


	//   ....[221]....
        /*0e88*/ 	.word	0xffffffff


	//   ....[222]....
        /*0e8c*/ 	.word	0xffffffff


	//   ....[223]....
        /*0e90*/ 	.word	0xffffffff


	//   ....[224]....
        /*0e94*/ 	.word	0xffffffff


	//   ....[225]....
        /*0e98*/ 	.word	0xffffffff


	//   ....[226]....
        /*0e9c*/ 	.word	0xffffffff


	//   ....[227]....
        /*0ea0*/ 	.word	0xffffffff


	//   ....[228]....
        /*0ea4*/ 	.word	0xffffffff


	//   ....[229]....
        /*0ea8*/ 	.word	0xffffffff


	//   ....[230]....
        /*0eac*/ 	.word	0xffffffff


	//   ....[231]....
        /*0eb0*/ 	.word	0xffffffff


	//   ....[232]....
        /*0eb4*/ 	.word	0xffffffff


	//   ....[233]....
        /*0eb8*/ 	.word	0xffffffff


	//   ....[234]....
        /*0ebc*/ 	.word	0xffffffff


	//   ....[235]....
        /*0ec0*/ 	.word	0xffffffff


	//   ....[236]....
        /*0ec4*/ 	.word	0xffffffff


	//   ....[237]....
        /*0ec8*/ 	.word	0xffffffff


	//   ....[238]....
        /*0ecc*/ 	.word	0xffffffff


	//   ....[239]....
        /*0ed0*/ 	.word	0xffffffff


	//   ....[240]....
        /*0ed4*/ 	.word	0xffffffff


	//   ....[241]....
        /*0ed8*/ 	.word	0xffffffff


	//   ....[242]....
        /*0edc*/ 	.word	0xffffffff


	//   ....[243]....
        /*0ee0*/ 	.word	0xffffffff


	//   ....[244]....
        /*0ee4*/ 	.word	0xffffffff


	//   ....[245]....
        /*0ee8*/ 	.word	0xffffffff


	//   ....[246]....
        /*0eec*/ 	.word	0xffffffff


	//   ....[247]....
        /*0ef0*/ 	.word	0xffffffff


	//   ....[248]....
        /*0ef4*/ 	.word	0xffffffff


	//   ....[249]....
        /*0ef8*/ 	.word	0xffffffff


	//   ....[250]....
        /*0efc*/ 	.word	0xffffffff


	//   ....[251]....
        /*0f00*/ 	.word	0xffffffff


	//   ....[252]....
        /*0f04*/ 	.word	0xffffffff


	//   ....[253]....
        /*0f08*/ 	.word	0xffffffff


	//   ....[254]....
        /*0f0c*/ 	.word	0xffffffff


	//   ....[255]....
        /*0f10*/ 	.word	0xffffffff


	//   ....[0]....
        /*0f14*/ 	.word	0xffffffff


	//   ....[1]....
        /*0f18*/ 	.word	0xffffffff


	//   ....[2]....
        /*0f1c*/ 	.word	0xffffffff


	//   ....[3]....
        /*0f20*/ 	.word	0xffffffff


	//----- nvinfo : EIATTR_COOP_GROUP_INSTR_OFFSETS
	.align		4
.L_1136:
        /*0f24*/ 	.byte	0x04, 0x28
        /*0f26*/ 	.short	(.L_1138 - .L_1137)


	//   ....[0]....
.L_1137:
        /*0f28*/ 	.word	0x00000050


	//   ....[1]....
        /*0f2c*/ 	.word	0x00000200


	//   ....[2]....
        /*0f30*/ 	.word	0x00000230


	//   ....[3]....
        /*0f34*/ 	.word	0x00000260


	//   ....[4]....
        /*0f38*/ 	.word	0x00000290


	//   ....[5]....
        /*0f3c*/ 	.word	0x000002c0


	//   ....[6]....
        /*0f40*/ 	.word	0x000002f0


	//   ....[7]....
        /*0f44*/ 	.word	0x00000450


	//   ....[8]....
        /*0f48*/ 	.word	0x00000490


	//   ....[9]....
        /*0f4c*/ 	.word	0x000004c0


	//   ....[10]....
        /*0f50*/ 	.word	0x000004f0


	//   ....[11]....
        /*0f54*/ 	.word	0x00000520


	//   ....[12]....
        /*0f58*/ 	.word	0x00000550


	//   ....[13]....
        /*0f5c*/ 	.word	0x000005e0


	//   ....[14]....
        /*0f60*/ 	.word	0x00000630


	//   ....[15]....
        /*0f64*/ 	.word	0x00000650


	//   ....[16]....
        /*0f68*/ 	.word	0x000006b0


	//   ....[17]....
        /*0f6c*/ 	.word	0x00004560


	//   ....[18]....
        /*0f70*/ 	.word	0x000045f0


	//   ....[19]....
        /*0f74*/ 	.word	0x00005600


	//   ....[20]....
        /*0f78*/ 	.word	0x00005610


	//   ....[21]....
        /*0f7c*/ 	.word	0x00006b30


	//   ....[22]....
        /*0f80*/ 	.word	0x00006ba0


	//   ....[23]....
        /*0f84*/ 	.word	0x00007c40


	//   ....[24]....
        /*0f88*/ 	.word	0x00007c50


	//   ....[25]....
        /*0f8c*/ 	.word	0x00008bf0


	//   ....[26]....
        /*0f90*/ 	.word	0x00008c20


	//   ....[27]....
        /*0f94*/ 	.word	0x00008de0


	//   ....[28]....
        /*0f98*/ 	.word	0x00008e00


	//   ....[29]....
        /*0f9c*/ 	.word	0x00009230


	//   ....[30]....
        /*0fa0*/ 	.word	0x000092f0


	//   ....[31]....
        /*0fa4*/ 	.word	0x00009490


	//   ....[32]....
        /*0fa8*/ 	.word	0x000094b0


	//   ....[33]....
        /*0fac*/ 	.word	0x0000a3d0


	//   ....[34]....
        /*0fb0*/ 	.word	0x0000a3f0


	//   ....[35]....
        /*0fb4*/ 	.word	0x0000a580


	//   ....[36]....
        /*0fb8*/ 	.word	0x0000a590


	//   ....[37]....
        /*0fbc*/ 	.word	0x0000a710


	//   ....[38]....
        /*0fc0*/ 	.word	0x0000a730


	//   ....[39]....
        /*0fc4*/ 	.word	0x0000a8b0


	//   ....[40]....
        /*0fc8*/ 	.word	0x0000a8c0


	//   ....[41]....
        /*0fcc*/ 	.word	0x0000ad10


	//   ....[42]....
        /*0fd0*/ 	.word	0x0000ad30


	//   ....[43]....
        /*0fd4*/ 	.word	0x0000ae70


	//   ....[44]....
        /*0fd8*/ 	.word	0x0000ae80


	//   ....[45]....
        /*0fdc*/ 	.word	0x0000b230


	//   ....[46]....
        /*0fe0*/ 	.word	0x0000b250


	//   ....[47]....
        /*0fe4*/ 	.word	0x0000b270


	//   ....[48]....
        /*0fe8*/ 	.word	0x0000b290


	//   ....[49]....
        /*0fec*/ 	.word	0x0000b770


	//   ....[50]....
        /*0ff0*/ 	.word	0x0000b7b0


	//   ....[51]....
        /*0ff4*/ 	.word	0x0000b7f0


	//   ....[52]....
        /*0ff8*/ 	.word	0x0000b830


	//   ....[53]....
        /*0ffc*/ 	.word	0x0000bce0


	//   ....[54]....
        /*1000*/ 	.word	0x0000bd20


	//   ....[55]....
        /*1004*/ 	.word	0x0000bd60


	//   ....[56]....
        /*1008*/ 	.word	0x0000bda0


	//   ....[57]....
        /*100c*/ 	.word	0x0000c100


	//   ....[58]....
        /*1010*/ 	.word	0x0000c160


	//   ....[59]....
        /*1014*/ 	.word	0x0000c310


	//   ....[60]....
        /*1018*/ 	.word	0x0000c320


	//   ....[61]....
        /*101c*/ 	.word	0x0000f890


	//   ....[62]....
        /*1020*/ 	.word	0x0000f8b0


	//   ....[63]....
        /*1024*/ 	.word	0x0000f8d0


	//   ....[64]....
        /*1028*/ 	.word	0x0000f8e0


	//   ....[65]....
        /*102c*/ 	.word	0x0000fae0


	//   ....[66]....
        /*1030*/ 	.word	0x0000fc80


	//   ....[67]....
        /*1034*/ 	.word	0x0000fcc0


	//   ....[68]....
        /*1038*/ 	.word	0x0000fd00


	//   ....[69]....
        /*103c*/ 	.word	0x0000ff60


	//   ....[70]....
        /*1040*/ 	.word	0x00010100


	//   ....[71]....
        /*1044*/ 	.word	0x00010140


	//   ....[72]....
        /*1048*/ 	.word	0x00010180


	//   ....[73]....
        /*104c*/ 	.word	0x00010410


	//   ....[74]....
        /*1050*/ 	.word	0x00010470


	//   ....[75]....
        /*1054*/ 	.word	0x000104d0


	//   ....[76]....
        /*1058*/ 	.word	0x00010530


	//   ....[77]....
        /*105c*/ 	.word	0x00014090


	//   ....[78]....
        /*1060*/ 	.word	0x000140a0


	//   ....[79]....
        /*1064*/ 	.word	0x000142b0


	//   ....[80]....
        /*1068*/ 	.word	0x000142c0


	//   ....[81]....
        /*106c*/ 	.word	0x000150f0


	//   ....[82]....
        /*1070*/ 	.word	0x00015110


	//   ....[83]....
        /*1074*/ 	.word	0x000152a0


	//   ....[84]....
        /*1078*/ 	.word	0x000152b0


	//   ....[85]....
        /*107c*/ 	.word	0x00015500


	//   ....[86]....
        /*1080*/ 	.word	0x000156c0


	//   ....[87]....
        /*1084*/ 	.word	0x000159c0


	//   ....[88]....
        /*1088*/ 	.word	0x000159e0


	//   ....[89]....
        /*108c*/ 	.word	0x00015a00


	//   ....[90]....
        /*1090*/ 	.word	0x00015a20


	//   ....[91]....
        /*1094*/ 	.word	0x00016f30


	//   ....[92]....
        /*1098*/ 	.word	0x00016f50


	//   ....[93]....
        /*109c*/ 	.word	0x000170d0


	//   ....[94]....
        /*10a0*/ 	.word	0x000170e0


	//   ....[95]....
        /*10a4*/ 	.word	0x00017df0


	//   ....[96]....
        /*10a8*/ 	.word	0x00017e10


	//   ....[97]....
        /*10ac*/ 	.word	0x00017f80


	//   ....[98]....
        /*10b0*/ 	.word	0x00017f90


	//   ....[99]....
        /*10b4*/ 	.word	0x000181e0


	//   ....[100]....
        /*10b8*/ 	.word	0x00018390


	//   ....[101]....
        /*10bc*/ 	.word	0x000185f0


	//   ....[102]....
        /*10c0*/ 	.word	0x00018610


	//   ....[103]....
        /*10c4*/ 	.word	0x000186f0


	//   ....[104]....
        /*10c8*/ 	.word	0x00018710


	//   ....[105]....
        /*10cc*/ 	.word	0x0001a080


	//   ....[106]....
        /*10d0*/ 	.word	0x0001a090


	//   ....[107]....
        /*10d4*/ 	.word	0x0001a210


	//   ....[108]....
        /*10d8*/ 	.word	0x0001a220


	//   ....[109]....
        /*10dc*/ 	.word	0x0001af30


	//   ....[110]....
        /*10e0*/ 	.word	0x0001af50


	//   ....[111]....
        /*10e4*/ 	.word	0x0001b070


	//   ....[112]....
        /*10e8*/ 	.word	0x0001b080


	//   ....[113]....
        /*10ec*/ 	.word	0x0001b330


	//   ....[114]....
        /*10f0*/ 	.word	0x0001b360


	//   ....[115]....
        /*10f4*/ 	.word	0x0001b380


	//   ....[116]....
        /*10f8*/ 	.word	0x0001b3a0


	//   ....[117]....
        /*10fc*/ 	.word	0x0001cb00


	//   ....[118]....
        /*1100*/ 	.word	0x0001cb30


	//   ....[119]....
        /*1104*/ 	.word	0x0001cb50


	//   ....[120]....
        /*1108*/ 	.word	0x0001cb70


	//   ....[121]....
        /*110c*/ 	.word	0x0001e410


	//   ....[122]....
        /*1110*/ 	.word	0x0001e430


	//   ....[123]....
        /*1114*/ 	.word	0x0001e450


	//   ....[124]....
        /*1118*/ 	.word	0x0001e470


	//   ....[125]....
        /*111c*/ 	.word	0x0001e820


	//   ....[126]....
        /*1120*/ 	.word	0x0001e840


	//   ....[127]....
        /*1124*/ 	.word	0x0001e9a0


	//   ....[128]....
        /*1128*/ 	.word	0x0001e9b0


	//   ....[129]....
        /*112c*/ 	.word	0x0001eb20


	//   ....[130]....
        /*1130*/ 	.word	0x0001eb40


	//   ....[131]....
        /*1134*/ 	.word	0x0001ecb0


	//   ....[132]....
        /*1138*/ 	.word	0x0001ecc0


	//   ....[133]....
        /*113c*/ 	.word	0x0001f050


	//   ....[134]....
        /*1140*/ 	.word	0x0001f070


	//   ....[135]....
        /*1144*/ 	.word	0x0001fcb0


	//   ....[136]....
        /*1148*/ 	.word	0x0001fcc0


	//   ....[137]....
        /*114c*/ 	.word	0x00021160


	//   ....[138]....
        /*1150*/ 	.word	0x00021180


	//   ....[139]....
        /*1154*/ 	.word	0x000212f0


	//   ....[140]....
        /*1158*/ 	.word	0x00021300


	//   ....[141]....
        /*115c*/ 	.word	0x00021470


	//   ....[142]....
        /*1160*/ 	.word	0x00021490


	//   ....[143]....
        /*1164*/ 	.word	0x00021600


	//   ....[144]....
        /*1168*/ 	.word	0x00021610


	//   ....[145]....
        /*116c*/ 	.word	0x00021840


	//   ....[146]....
        /*1170*/ 	.word	0x00021860


	//   ....[147]....
        /*1174*/ 	.word	0x00021990


	//   ....[148]....
        /*1178*/ 	.word	0x000219d0


	//   ....[149]....
        /*117c*/ 	.word	0x00021a00


	//   ....[150]....
        /*1180*/ 	.word	0x00021a30


	//   ....[151]....
        /*1184*/ 	.word	0x00021a60


	//   ....[152]....
        /*1188*/ 	.word	0x00021a90


	//   ....[153]....
        /*118c*/ 	.word	0x00021bf0


	//   ....[154]....
        /*1190*/ 	.word	0x00021c30


	//   ....[155]....
        /*1194*/ 	.word	0x00021c60


	//   ....[156]....
        /*1198*/ 	.word	0x00021c90


	//   ....[157]....
        /*119c*/ 	.word	0x00021cc0


	//   ....[158]....
        /*11a0*/ 	.word	0x00021cf0


	//   ....[159]....
        /*11a4*/ 	.word	0x00021d80


	//   ....[160]....
        /*11a8*/ 	.word	0x00021de0


	//   ....[161]....
        /*11ac*/ 	.word	0x00021df0


	//   ....[162]....
        /*11b0*/ 	.word	0x00021e50


	//   ....[163]....
        /*11b4*/ 	.word	0x000228b0


	//   ....[164]....
        /*11b8*/ 	.word	0x00022910


	//   ....[165]....
        /*11bc*/ 	.word	0x00022970


	//   ....[166]....
        /*11c0*/ 	.word	0x000229d0


	//   ....[167]....
        /*11c4*/ 	.word	0x00022a30


	//   ....[168]....
        /*11c8*/ 	.word	0x00022aa0


	//   ....[169]....
        /*11cc*/ 	.word	0x00022af0


	//   ....[170]....
        /*11d0*/ 	.word	0x00022b50


	//   ....[171]....
        /*11d4*/ 	.word	0x00022bc0


	//   ....[172]....
        /*11d8*/ 	.word	0x00022c30


	//   ....[173]....
        /*11dc*/ 	.word	0x00022ca0


	//   ....[174]....
        /*11e0*/ 	.word	0x00022d10


	//   ....[175]....
        /*11e4*/ 	.word	0x00022d80


	//   ....[176]....
        /*11e8*/ 	.word	0x00022de0


	//   ....[177]....
        /*11ec*/ 	.word	0x00022e50


	//   ....[178]....
        /*11f0*/ 	.word	0x00022ec0


	//   ....[179]....
        /*11f4*/ 	.word	0x00022f30


	//   ....[180]....
        /*11f8*/ 	.word	0x00022f90


	//   ....[181]....
        /*11fc*/ 	.word	0x00023000


	//   ....[182]....
        /*1200*/ 	.word	0x00023060


	//   ....[183]....
        /*1204*/ 	.word	0x000230d0


	//   ....[184]....
        /*1208*/ 	.word	0x00023140


	//   ....[185]....
        /*120c*/ 	.word	0x000231b0


	//   ....[186]....
        /*1210*/ 	.word	0x00023210


	//   ....[187]....
        /*1214*/ 	.word	0x00023280


	//   ....[188]....
        /*1218*/ 	.word	0x000232f0


	//   ....[189]....
        /*121c*/ 	.word	0x00023630


	//   ....[190]....
        /*1220*/ 	.word	0x00023680


	//   ....[191]....
        /*1224*/ 	.word	0x000236d0


	//   ....[192]....
        /*1228*/ 	.word	0x00023720


	//   ....[193]....
        /*122c*/ 	.word	0x00023790


	//   ....[194]....
        /*1230*/ 	.word	0x00023800


	//   ....[195]....
        /*1234*/ 	.word	0x00023870


	//   ....[196]....
        /*1238*/ 	.word	0x000238d0


	//   ....[197]....
        /*123c*/ 	.word	0x00023940


	//   ....[198]....
        /*1240*/ 	.word	0x000239b0


	//   ....[199]....
        /*1244*/ 	.word	0x00023a20


	//   ....[200]....
        /*1248*/ 	.word	0x00023a80


	//   ....[201]....
        /*124c*/ 	.word	0x00023af0


	//   ....[202]....
        /*1250*/ 	.word	0x00023b60


	//   ....[203]....
        /*1254*/ 	.word	0x00023ea0


	//   ....[204]....
        /*1258*/ 	.word	0x00023ee0


	//   ....[205]....
        /*125c*/ 	.word	0x00023f30


	//   ....[206]....
        /*1260*/ 	.word	0x00023f70


	//   ....[207]....
        /*1264*/ 	.word	0x00023fe0


	//   ....[208]....
        /*1268*/ 	.word	0x00024050


	//   ....[209]....
        /*126c*/ 	.word	0x000240b0


	//   ....[210]....
        /*1270*/ 	.word	0x00024120


	//   ....[211]....
        /*1274*/ 	.word	0x00024190


	//   ....[212]....
        /*1278*/ 	.word	0x00024200


	//   ....[213]....
        /*127c*/ 	.word	0x00024260


	//   ....[214]....
        /*1280*/ 	.word	0x000242b0


	//   ....[215]....
        /*1284*/ 	.word	0x00024300


	//   ....[216]....
        /*1288*/ 	.word	0x00024350


	//   ....[217]....
        /*128c*/ 	.word	0x00024390


	//   ....[218]....
        /*1290*/ 	.word	0x000243f0


	//   ....[219]....
        /*1294*/ 	.word	0x00024440


	//   ....[220]....
        /*1298*/ 	.word	0x00024490


	//   ....[221]....
        /*129c*/ 	.word	0x000244d0


	//   ....[222]....
        /*12a0*/ 	.word	0x00024540


	//   ....[223]....
        /*12a4*/ 	.word	0x000245b0


	//   ....[224]....
        /*12a8*/ 	.word	0x00024620


	//   ....[225]....
        /*12ac*/ 	.word	0x00024680


	//   ....[226]....
        /*12b0*/ 	.word	0x000246f0


	//   ....[227]....
        /*12b4*/ 	.word	0x00024760


	//   ....[228]....
        /*12b8*/ 	.word	0x000247d0


	//   ....[229]....
        /*12bc*/ 	.word	0x00024830


	//   ....[230]....
        /*12c0*/ 	.word	0x000248a0


	//   ....[231]....
        /*12c4*/ 	.word	0x00024910


	//   ....[232]....
        /*12c8*/ 	.word	0x00024980


	//   ....[233]....
        /*12cc*/ 	.word	0x000249e0


	//   ....[234]....
        /*12d0*/ 	.word	0x00024a50


	//   ....[235]....
        /*12d4*/ 	.word	0x00024ac0


	//   ....[236]....
        /*12d8*/ 	.word	0x00024b30


	//   ....[237]....
        /*12dc*/ 	.word	0x00024b90


	//   ....[238]....
        /*12e0*/ 	.word	0x00024c00


	//   ....[239]....
        /*12e4*/ 	.word	0x00024c70


	//   ....[240]....
        /*12e8*/ 	.word	0x00024ce0


	//   ....[241]....
        /*12ec*/ 	.word	0x00024d40


	//   ....[242]....
        /*12f0*/ 	.word	0x00024db0


	//   ....[243]....
        /*12f4*/ 	.word	0x00024e20


	//   ....[244]....
        /*12f8*/ 	.word	0x00024e80


	//   ....[245]....
        /*12fc*/ 	.word	0x00024ed0


	//   ....[246]....
        /*1300*/ 	.word	0x00024f30


	//   ....[247]....
        /*1304*/ 	.word	0x00024f90


	//   ....[248]....
        /*1308*/ 	.word	0x00024ff0


	//   ....[249]....
        /*130c*/ 	.word	0x00025060


	//   ....[250]....
        /*1310*/ 	.word	0x000250c0


	//   ....[251]....
        /*1314*/ 	.word	0x00025120


	//   ....[252]....
        /*1318*/ 	.word	0x00025180


	//   ....[253]....
        /*131c*/ 	.word	0x000251e0


	//   ....[254]....
        /*1320*/ 	.word	0x00025240


	//   ....[255]....
        /*1324*/ 	.word	0x000252b0


	//   ....[0]....
        /*1328*/ 	.word	0x00025300


	//   ....[1]....
        /*132c*/ 	.word	0x00025360


	//   ....[2]....
        /*1330*/ 	.word	0x000253c0


	//   ....[3]....
        /*1334*/ 	.word	0x00025430


	//----- nvinfo : EIATTR_EXIT_INSTR_OFFSETS
	.align		4
.L_1138:
        /*1338*/ 	.byte	0x04, 0x1c
        /*133a*/ 	.short	(.L_1140 - .L_1139)


	//   ....[0]....
.L_1139:
        /*133c*/ 	.word	0x000010d0


	//   ....[1]....
        /*1340*/ 	.word	0x00022870


	//----- nvinfo : EIATTR_MAX_THREADS
	.align		4
.L_1140:
        /*1344*/ 	.byte	0x04, 0x05
        /*1346*/ 	.short	(.L_1142 - .L_1141)
.L_1141:
        /*1348*/ 	.word	0x00000100
        /*134c*/ 	.word	0x00000001
        /*1350*/ 	.word	0x00000001


	//----- nvinfo : EIATTR_CRS_STACK_SIZE
	.align		4
.L_1142:
        /*1354*/ 	.byte	0x04, 0x1e
        /*1356*/ 	.short	(.L_1144 - .L_1143)
.L_1143:
        /*1358*/ 	.word	0x00000000
.L_1144:


//--------------------- .nv.callgraph             --------------------------
	.section	.nv.callgraph,"",@"SHT_CUDA_CALLGRAPH"
	.align	4
	.sectionentsize	8
	.align		4
        /*0000*/ 	.word	0x00000000
	.align		4
        /*0004*/ 	.word	0xffffffff
	.align		4
        /*0008*/ 	.word	0x00000000
	.align		4
        /*000c*/ 	.word	0xfffffffe
	.align		4
        /*0010*/ 	.word	0x00000000
	.align		4
        /*0014*/ 	.word	0xfffffffd
	.align		4
        /*0018*/ 	.word	0x00000000
	.align		4
        /*001c*/ 	.word	0xfffffffc


//--------------------- .nv.rel.action            --------------------------
	.section	.nv.rel.action,"",@"SHT_CUDA_RELOCINFO"
	.align	8
	.sectionentsize	8
        /*0000*/ 	.byte	0x73, 0x00, 0x00, 0x00, 0x00, 0x00, 0x00, 0x00, 0x00, 0x00, 0x00, 0x11, 0x25, 0x00, 0x05, 0x36


//--------------------- .nv.constant4             --------------------------
	.section	.nv.constant4,"a",@progbits
	.align	8
	.align		8
.nv.constant4:
        /*0000*/ 	.dword	_ZN89_INTERNAL_7d69a98a_53_flash_fwd_hdim256_fp16_paged_split_softcapall_sm80_cu_93b96ec2_34204cuda3std3__45__cpo5beginE
	.align		8
        /*0008*/ 	.dword	_ZN89_INTERNAL_7d69a98a_53_flash_fwd_hdim256_fp16_paged_split_softcapall_sm80_cu_93b96ec2_34204cuda3std3__45__cpo3endE
	.align		8
        /*0010*/ 	.dword	_ZN89_INTERNAL_7d69a98a_53_flash_fwd_hdim256_fp16_paged_split_softcapall_sm80_cu_93b96ec2_34204cuda3std3__45__cpo6cbeginE
	.align		8
        /*0018*/ 	.dword	_ZN89_INTERNAL_7d69a98a_53_flash_fwd_hdim256_fp16_paged_split_softcapall_sm80_cu_93b96ec2_34204cuda3std3__45__cpo4cendE
	.align		8
        /*0020*/ 	.dword	_ZN89_INTERNAL_7d69a98a_53_flash_fwd_hdim256_fp16_paged_split_softcapall_sm80_cu_93b96ec2_34204cuda3std3__491_GLOBAL__N__7d69a98a_53_flash_fwd_hdim256_fp16_paged_split_softcapall_sm80_cu_93b96ec2_34206ignoreE
	.align		8
        /*0028*/ 	.dword	_ZN89_INTERNAL_7d69a98a_53_flash_fwd_hdim256_fp16_paged_split_softcapall_sm80_cu_93b96ec2_34204cuda3std3__419piecewise_constructE
	.align		8
        /*0030*/ 	.dword	_ZN89_INTERNAL_7d69a98a_53_flash_fwd_hdim256_fp16_paged_split_softcapall_sm80_cu_93b96ec2_34204cuda3std3__48in_placeE
	.align		8
        /*0038*/ 	.dword	_ZN89_INTERNAL_7d69a98a_53_flash_fwd_hdim256_fp16_paged_split_softcapall_sm80_cu_93b96ec2_34204cuda3std6ranges3__45__cpo4swapE
	.align		8
        /*0040*/ 	.dword	_ZN89_INTERNAL_7d69a98a_53_flash_fwd_hdim256_fp16_paged_split_softcapall_sm80_cu_93b96ec2_34204cuda3std6ranges3__45__cpo9iter_moveE
	.align		8
        /*0048*/ 	.dword	_ZN89_INTERNAL_7d69a98a_53_flash_fwd_hdim256_fp16_paged_split_softcapall_sm80_cu_93b96ec2_34204cute7productE
	.align		8
        /*0050*/ 	.dword	_ZN89_INTERNAL_7d69a98a_53_flash_fwd_hdim256_fp16_paged_split_softcapall_sm80_cu_93b96ec2_34204cute1_E


//--------------------- .nv.constant0._ZN7cutlass13device_kernelIN5flash19enable_sm80_to_sm89INS1_16FlashAttnFwdSm80INS1_25CollectiveMainloopFwdSm80ILi8ELi1ELb1EN4cute5tupleIJNS5_1CILi128EEENS7_ILi64EEENS7_ILi256EEEEEELi256ENS_6half_tEfNS_4arch4Sm80ELb0ELb0ELb1ELb0ELb1ELb0ELb1ELb1EEENS1_21CollectiveEpilogueFwdINS6_IJS8_SA_S9_EEENS6_IJNS7_ILi1EEESI_SI_EEESC_SE_Li256ELb0ELb1ELb1ELb0EEENS1_19SingleTileSchedulerILb0ELb1ELb1ELi128EEEEEEEEEvNT_6ParamsE --------------------------
	.section	.nv.constant0._ZN7cutlass13device_kernelIN5flash19enable_sm80_to_sm89INS1_16FlashAttnFwdSm80INS1_25CollectiveMainloopFwdSm80ILi8ELi1ELb1EN4cute5tupleIJNS5_1CILi128EEENS7_ILi64EEENS7_ILi256EEEEEELi256ENS_6half_tEfNS_4arch4Sm80ELb0ELb0ELb1ELb0ELb1ELb0ELb1ELb1EEENS1_21CollectiveEpilogueFwdINS6_IJS8_SA_S9_EEENS6_IJNS7_ILi1EEESI_SI_EEESC_SE_Li256ELb0ELb1ELb1ELb0EEENS1_19SingleTileSchedulerILb0ELb1ELb1ELi128EEEEEEEEEvNT_6ParamsE,"a",@progbits
	.sectionflags	@""
	.align	4
.nv.constant0._ZN7cutlass13device_kernelIN5flash19enable_sm80_to_sm89INS1_16FlashAttnFwdSm80INS1_25CollectiveMainloopFwdSm80ILi8ELi1ELb1EN4cute5tupleIJNS5_1CILi128EEENS7_ILi64EEENS7_ILi256EEEEEELi256ENS_6half_tEfNS_4arch4Sm80ELb0ELb0ELb1ELb0ELb1ELb0ELb1ELb1EEENS1_21CollectiveEpilogueFwdINS6_IJS8_SA_S9_EEENS6_IJNS7_ILi1EEESI_SI_EEESC_SE_Li256ELb0ELb1ELb1ELb0EEENS1_19SingleTileSchedulerILb0ELb1ELb1ELi128EEEEEEEEEvNT_6ParamsE:
	.zero		1400


//--------------------- .nv.constant0._ZN7cutlass13device_kernelIN5flash19enable_sm80_to_sm89INS1_16FlashAttnFwdSm80INS1_25CollectiveMainloopFwdSm80ILi8ELi1ELb1EN4cute5tupleIJNS5_1CILi128EEENS7_ILi48EEENS7_ILi256EEEEEELi256ENS_6half_tEfNS_4arch4Sm80ELb0ELb0ELb1ELb1ELb1ELb0ELb1ELb1EEENS1_21CollectiveEpilogueFwdINS6_IJS8_SA_S9_EEENS6_IJNS7_ILi1EEESI_SI_EEESC_SE_Li256ELb1ELb1ELb1ELb0EEENS1_36VarlenDynamicPersistentTileSchedulerILi128ELi48ELi256ELi256ELb1ELb1ELb0ELb0ELb1ELb1EEEEEEEEEvNT_6ParamsE --------------------------
	.section	.nv.constant0._ZN7cutlass13device_kernelIN5flash19enable_sm80_to_sm89INS1_16FlashAttnFwdSm80INS1_25CollectiveMainloopFwdSm80ILi8ELi1ELb1EN4cute5tupleIJNS5_1CILi128EEENS7_ILi48EEENS7_ILi256EEEEEELi256ENS_6half_tEfNS_4arch4Sm80ELb0ELb0ELb1ELb1ELb1ELb0ELb1ELb1EEENS1_21CollectiveEpilogueFwdINS6_IJS8_SA_S9_EEENS6_IJNS7_ILi1EEESI_SI_EEESC_SE_Li256ELb1ELb1ELb1ELb0EEENS1_36VarlenDynamicPersistentTileSchedulerILi128ELi48ELi256ELi256ELb1ELb1ELb0ELb0ELb1ELb1EEEEEEEEEvNT_6ParamsE,"a",@progbits
	.sectionflags	@""
	.align	4
.nv.constant0._ZN7cutlass13device_kernelIN5flash19enable_sm80_to_sm89INS1_16FlashAttnFwdSm80INS1_25CollectiveMainloopFwdSm80ILi8ELi1ELb1EN4cute5tupleIJNS5_1CILi128EEENS7_ILi48EEENS7_ILi256EEEEEELi256ENS_6half_tEfNS_4arch4Sm80ELb0ELb0ELb1ELb1ELb1ELb0ELb1ELb1EEENS1_21CollectiveEpilogueFwdINS6_IJS8_SA_S9_EEENS6_IJNS7_ILi1EEESI_SI_EEESC_SE_Li256ELb1ELb1ELb1ELb0EEENS1_36VarlenDynamicPersistentTileSchedulerILi128ELi48ELi256ELi256ELb1ELb1ELb0ELb0ELb1ELb1EEEEEEEEEvNT_6ParamsE:
	.zero		1432


//--------------------- .nv.constant0._ZN7cutlass13device_kernelIN5flash19enable_sm80_to_sm89INS1_16FlashAttnFwdSm80INS1_25CollectiveMainloopFwdSm80ILi8ELi1ELb0EN4cute5tupleIJNS5_1CILi128EEENS7_ILi32EEENS7_ILi256EEEEEELi256ENS_6half_tEfNS_4arch4Sm80ELb0ELb0ELb1ELb1ELb1ELb1ELb1ELb1EEENS1_21CollectiveEpilogueFwdINS6_IJS8_SA_S9_EEENS6_IJNS7_ILi1EEESI_SI_EEESC_SE_Li256ELb1ELb1ELb1ELb0EEENS1_36VarlenDynamicPersistentTileSchedulerILi128ELi32ELi256ELi256ELb1ELb1ELb0ELb0ELb1ELb1EEEEEEEEEvNT_6ParamsE --------------------------
	.section	.nv.constant0._ZN7cutlass13device_kernelIN5flash19enable_sm80_to_sm89INS1_16FlashAttnFwdSm80INS1_25CollectiveMainloopFwdSm80ILi8ELi1ELb0EN4cute5tupleIJNS5_1CILi128EEENS7_ILi32EEENS7_ILi256EEEEEELi256ENS_6half_tEfNS_4arch4Sm80ELb0ELb0ELb1ELb1ELb1ELb1ELb1ELb1EEENS1_21CollectiveEpilogueFwdINS6_IJS8_SA_S9_EEENS6_IJNS7_ILi1EEESI_SI_EEESC_SE_Li256ELb1ELb1ELb1ELb0EEENS1_36VarlenDynamicPersistentTileSchedulerILi128ELi32ELi256ELi256ELb1ELb1ELb0ELb0ELb1ELb1EEEEEEEEEvNT_6ParamsE,"a",@progbits
	.sectionflags	@""
	.align	4
.nv.constant0._ZN7cutlass13device_kernelIN5flash19enable_sm80_to_sm89INS1_16FlashAttnFwdSm80INS1_25CollectiveMainloopFwdSm80ILi8ELi1ELb0EN4cute5tupleIJNS5_1CILi128EEENS7_ILi32EEENS7_ILi256EEEEEELi256ENS_6half_tEfNS_4arch4Sm80ELb0ELb0ELb1ELb1ELb1ELb1ELb1ELb1EEENS1_21CollectiveEpilogueFwdINS6_IJS8_SA_S9_EEENS6_IJNS7_ILi1EEESI_SI_EEESC_SE_Li256ELb1ELb1ELb1ELb0EEENS1_36VarlenDynamicPersistentTileSchedulerILi128ELi32ELi256ELi256ELb1ELb1ELb0ELb0ELb1ELb1EEEEEEEEEvNT_6ParamsE:
	.zero		1432


//--------------------- .nv.constant0._ZN7cutlass13device_kernelIN5flash19enable_sm80_to_sm89INS1_16FlashAttnFwdSm80INS1_25CollectiveMainloopFwdSm80ILi8ELi1ELb1EN4cute5tupleIJNS5_1CILi128EEENS7_ILi48EEENS7_ILi256EEEEEELi256ENS_6half_tEfNS_4arch4Sm80ELb0ELb1ELb1ELb0ELb1ELb0ELb1ELb1EEENS1_21CollectiveEpilogueFwdINS6_IJS8_SA_S9_EEENS6_IJNS7_ILi1EEESI_SI_EEESC_SE_Li256ELb0ELb1ELb1ELb0EEENS1_19SingleTileSchedulerILb0ELb1ELb1ELi128EEEEEEEEEvNT_6ParamsE --------------------------
	.section	.nv.constant0._ZN7cutlass13device_kernelIN5flash19enable_sm80_to_sm89INS1_16FlashAttnFwdSm80INS1_25CollectiveMainloopFwdSm80ILi8ELi1ELb1EN4cute5tupleIJNS5_1CILi128EEENS7_ILi48EEENS7_ILi256EEEEEELi256ENS_6half_tEfNS_4arch4Sm80ELb0ELb1ELb1ELb0ELb1ELb0ELb1ELb1EEENS1_21CollectiveEpilogueFwdINS6_IJS8_SA_S9_EEENS6_IJNS7_ILi1EEESI_SI_EEESC_SE_Li256ELb0ELb1ELb1ELb0EEENS1_19SingleTileSchedulerILb0ELb1ELb1ELi128EEEEEEEEEvNT_6ParamsE,"a",@progbits
	.sectionflags	@""
	.align	4
.nv.constant0._ZN7cutlass13device_kernelIN5flash19enable_sm80_to_sm89INS1_16FlashAttnFwdSm80INS1_25CollectiveMainloopFwdSm80ILi8ELi1ELb1EN4cute5tupleIJNS5_1CILi128EEENS7_ILi48EEENS7_ILi256EEEEEELi256ENS_6half_tEfNS_4arch4Sm80ELb0ELb1ELb1ELb0ELb1ELb0ELb1ELb1EEENS1_21CollectiveEpilogueFwdINS6_IJS8_SA_S9_EEENS6_IJNS7_ILi1EEESI_SI_EEESC_SE_Li256ELb0ELb1ELb1ELb0EEENS1_19SingleTileSchedulerILb0ELb1ELb1ELi128EEEEEEEEEvNT_6ParamsE:
	.zero		1400


//--------------------- .nv.constant0._ZN7cutlass13device_kernelIN5flash19enable_sm80_to_sm89INS1_16FlashAttnFwdSm80INS1_25CollectiveMainloopFwdSm80ILi8ELi1ELb1EN4cute5tupleIJNS5_1CILi128EEENS7_ILi48EEENS7_ILi256EEEEEELi256ENS_6half_tEfNS_4arch4Sm80ELb0ELb1ELb1ELb1ELb1ELb0ELb1ELb1EEENS1_21CollectiveEpilogueFwdINS6_IJS8_SA_S9_EEENS6_IJNS7_ILi1EEESI_SI_EEESC_SE_Li256ELb1ELb1ELb1ELb0EEENS1_36VarlenDynamicPersistentTileSchedulerILi128ELi48ELi256ELi256ELb1ELb1ELb0ELb1ELb0ELb1EEEEEEEEEvNT_6ParamsE --------------------------
	.section	.nv.constant0._ZN7cutlass13device_kernelIN5flash19enable_sm80_to_sm89INS1_16FlashAttnFwdSm80INS1_25CollectiveMainloopFwdSm80ILi8ELi1ELb1EN4cute5tupleIJNS5_1CILi128EEENS7_ILi48EEENS7_ILi256EEEEEELi256ENS_6half_tEfNS_4arch4Sm80ELb0ELb1ELb1ELb1ELb1ELb0ELb1ELb1EEENS1_21CollectiveEpilogueFwdINS6_IJS8_SA_S9_EEENS6_IJNS7_ILi1EEESI_SI_EEESC_SE_Li256ELb1ELb1ELb1ELb0EEENS1_36VarlenDynamicPersistentTileSchedulerILi128ELi48ELi256ELi256ELb1ELb1ELb0ELb1ELb0ELb1EEEEEEEEEvNT_6ParamsE,"a",@progbits
	.sectionflags	@""
	.align	4
.nv.constant0._ZN7cutlass13device_kernelIN5flash19enable_sm80_to_sm89INS1_16FlashAttnFwdSm80INS1_25CollectiveMainloopFwdSm80ILi8ELi1ELb1EN4cute5tupleIJNS5_1CILi128EEENS7_ILi48EEENS7_ILi256EEEEEELi256ENS_6half_tEfNS_4arch4Sm80ELb0ELb1ELb1ELb1ELb1ELb0ELb1ELb1EEENS1_21CollectiveEpilogueFwdINS6_IJS8_SA_S9_EEENS6_IJNS7_ILi1EEESI_SI_EEESC_SE_Li256ELb1ELb1ELb1ELb0EEENS1_36VarlenDynamicPersistentTileSchedulerILi128ELi48ELi256ELi256ELb1ELb1ELb0ELb1ELb0ELb1EEEEEEEEEvNT_6ParamsE:
	.zero		1432


//--------------------- .nv.constant0._ZN7cutlass13device_kernelIN5flash19enable_sm80_to_sm89INS1_16FlashAttnFwdSm80INS1_25CollectiveMainloopFwdSm80ILi8ELi1ELb0EN4cute5tupleIJNS5_1CILi128EEENS7_ILi32EEENS7_ILi256EEEEEELi256ENS_6half_tEfNS_4arch4Sm80ELb0ELb1ELb1ELb1ELb1ELb1ELb1ELb1EEENS1_21CollectiveEpilogueFwdINS6_IJS8_SA_S9_EEENS6_IJNS7_ILi1EEESI_SI_EEESC_SE_Li256ELb1ELb1ELb1ELb0EEENS1_36VarlenDynamicPersistentTileSchedulerILi128ELi32ELi256ELi256ELb1ELb1ELb0ELb1ELb0ELb1EEEEEEEEEvNT_6ParamsE --------------------------
	.section	.nv.constant0._ZN7cutlass13device_kernelIN5flash19enable_sm80_to_sm89INS1_16FlashAttnFwdSm80INS1_25CollectiveMainloopFwdSm80ILi8ELi1ELb0EN4cute5tupleIJNS5_1CILi128EEENS7_ILi32EEENS7_ILi256EEEEEELi256ENS_6half_tEfNS_4arch4Sm80ELb0ELb1ELb1ELb1ELb1ELb1ELb1ELb1EEENS1_21CollectiveEpilogueFwdINS6_IJS8_SA_S9_EEENS6_IJNS7_ILi1EEESI_SI_EEESC_SE_Li256ELb1ELb1ELb1ELb0EEENS1_36VarlenDynamicPersistentTileSchedulerILi128ELi32ELi256ELi256ELb1ELb1ELb0ELb1ELb0ELb1EEEEEEEEEvNT_6ParamsE,"a",@progbits
	.sectionflags	@""
	.align	4
.nv.constant0._ZN7cutlass13device_kernelIN5flash19enable_sm80_to_sm89INS1_16FlashAttnFwdSm80INS1_25CollectiveMainloopFwdSm80ILi8ELi1ELb0EN4cute5tupleIJNS5_1CILi128EEENS7_ILi32EEENS7_ILi256EEEEEELi256ENS_6half_tEfNS_4arch4Sm80ELb0ELb1ELb1ELb1ELb1ELb1ELb1ELb1EEENS1_21CollectiveEpilogueFwdINS6_IJS8_SA_S9_EEENS6_IJNS7_ILi1EEESI_SI_EEESC_SE_Li256ELb1ELb1ELb1ELb0EEENS1_36VarlenDynamicPersistentTileSchedulerILi128ELi32ELi256ELi256ELb1ELb1ELb0ELb1ELb0ELb1EEEEEEEEEvNT_6ParamsE:
	.zero		1432


//--------------------- .nv.constant0._ZN7cutlass13device_kernelIN5flash19enable_sm80_to_sm89INS1_16FlashAttnFwdSm80INS1_25CollectiveMainloopFwdSm80ILi8ELi1ELb1EN4cute5tupleIJNS5_1CILi128EEENS7_ILi64EEENS7_ILi256EEEEEELi256ENS_6half_tEfNS_4arch4Sm80ELb1ELb0ELb1ELb0ELb1ELb0ELb1ELb1EEENS1_21CollectiveEpilogueFwdINS6_IJS8_SA_S9_EEENS6_IJNS7_ILi1EEESI_SI_EEESC_SE_Li256ELb0ELb1ELb1ELb0EEENS1_30DynamicPersistentTileSchedulerILi256ELi256ELb1ELb1ELb0EEEEEEEEEvNT_6ParamsE --------------------------
	.section	.nv.constant0._ZN7cutlass13device_kernelIN5flash19enable_sm80_to_sm89INS1_16FlashAttnFwdSm80INS1_25CollectiveMainloopFwdSm80ILi8ELi1ELb1EN4cute5tupleIJNS5_1CILi128EEENS7_ILi64EEENS7_ILi256EEEEEELi256ENS_6half_tEfNS_4arch4Sm80ELb1ELb0ELb1ELb0ELb1ELb0ELb1ELb1EEENS1_21CollectiveEpilogueFwdINS6_IJS8_SA_S9_EEENS6_IJNS7_ILi1EEESI_SI_EEESC_SE_Li256ELb0ELb1ELb1ELb0EEENS1_30DynamicPersistentTileSchedulerILi256ELi256ELb1ELb1ELb0EEEEEEEEEvNT_6ParamsE,"a",@progbits
	.sectionflags	@""
	.align	4
.nv.constant0._ZN7cutlass13device_kernelIN5flash19enable_sm80_to_sm89INS1_16FlashAttnFwdSm80INS1_25CollectiveMainloopFwdSm80ILi8ELi1ELb1EN4cute5tupleIJNS5_1CILi128EEENS7_ILi64EEENS7_ILi256EEEEEELi256ENS_6half_tEfNS_4arch4Sm80ELb1ELb0ELb1ELb0ELb1ELb0ELb1ELb1EEENS1_21CollectiveEpilogueFwdINS6_IJS8_SA_S9_EEENS6_IJNS7_ILi1EEESI_SI_EEESC_SE_Li256ELb0ELb1ELb1ELb0EEENS1_30DynamicPersistentTileSchedulerILi256ELi256ELb1ELb1ELb0EEEEEEEEEvNT_6ParamsE:
	.zero		1416


//--------------------- .nv.constant0._ZN7cutlass13device_kernelIN5flash19enable_sm80_to_sm89INS1_16FlashAttnFwdSm80INS1_25CollectiveMainloopFwdSm80ILi8ELi1ELb1EN4cute5tupleIJNS5_1CILi128EEENS7_ILi48EEENS7_ILi256EEEEEELi256ENS_6half_tEfNS_4arch4Sm80ELb1ELb0ELb1ELb1ELb1ELb0ELb1ELb1EEENS1_21CollectiveEpilogueFwdINS6_IJS8_SA_S9_EEENS6_IJNS7_ILi1EEESI_SI_EEESC_SE_Li256ELb1ELb1ELb1ELb0EEENS1_36VarlenDynamicPersistentTileSchedulerILi128ELi48ELi256ELi256ELb1ELb1ELb0ELb1ELb1ELb1EEEEEEEEEvNT_6ParamsE --------------------------
	.section	.nv.constant0._ZN7cutlass13device_kernelIN5flash19enable_sm80_to_sm89INS1_16FlashAttnFwdSm80INS1_25CollectiveMainloopFwdSm80ILi8ELi1ELb1EN4cute5tupleIJNS5_1CILi128EEENS7_ILi48EEENS7_ILi256EEEEEELi256ENS_6half_tEfNS_4arch4Sm80ELb1ELb0ELb1ELb1ELb1ELb0ELb1ELb1EEENS1_21CollectiveEpilogueFwdINS6_IJS8_SA_S9_EEENS6_IJNS7_ILi1EEESI_SI_EEESC_SE_Li256ELb1ELb1ELb1ELb0EEENS1_36VarlenDynamicPersistentTileSchedulerILi128ELi48ELi256ELi256ELb1ELb1ELb0ELb1ELb1ELb1EEEEEEEEEvNT_6ParamsE,"a",@progbits
	.sectionflags	@""
	.align	4
.nv.constant0._ZN7cutlass13device_kernelIN5flash19enable_sm80_to_sm89INS1_16FlashAttnFwdSm80INS1_25CollectiveMainloopFwdSm80ILi8ELi1ELb1EN4cute5tupleIJNS5_1CILi128EEENS7_ILi48EEENS7_ILi256EEEEEELi256ENS_6half_tEfNS_4arch4Sm80ELb1ELb0ELb1ELb1ELb1ELb0ELb1ELb1EEENS1_21CollectiveEpilogueFwdINS6_IJS8_SA_S9_EEENS6_IJNS7_ILi1EEESI_SI_EEESC_SE_Li256ELb1ELb1ELb1ELb0EEENS1_36VarlenDynamicPersistentTileSchedulerILi128ELi48ELi256ELi256ELb1ELb1ELb0ELb1ELb1ELb1EEEEEEEEEvNT_6ParamsE:
	.zero		1432


//--------------------- .nv.constant0._ZN7cutlass13device_kernelIN5flash19enable_sm80_to_sm89INS1_16FlashAttnFwdSm80INS1_25CollectiveMainloopFwdSm80ILi8ELi1ELb0EN4cute5tupleIJNS5_1CILi128EEENS7_ILi32EEENS7_ILi256EEEEEELi256ENS_6half_tEfNS_4arch4Sm80ELb1ELb0ELb1ELb1ELb1ELb1ELb1ELb1EEENS1_21CollectiveEpilogueFwdINS6_IJS8_SA_S9_EEENS6_IJNS7_ILi1EEESI_SI_EEESC_SE_Li256ELb1ELb1ELb1ELb0EEENS1_36VarlenDynamicPersistentTileSchedulerILi128ELi32ELi256ELi256ELb1ELb1ELb0ELb1ELb1ELb1EEEEEEEEEvNT_6ParamsE --------------------------
	.section	.nv.constant0._ZN7cutlass13device_kernelIN5flash19enable_sm80_to_sm89INS1_16FlashAttnFwdSm80INS1_25CollectiveMainloopFwdSm80ILi8ELi1ELb0EN4cute5tupleIJNS5_1CILi128EEENS7_ILi32EEENS7_ILi256EEEEEELi256ENS_6half_tEfNS_4arch4Sm80ELb1ELb0ELb1ELb1ELb1ELb1ELb1ELb1EEENS1_21CollectiveEpilogueFwdINS6_IJS8_SA_S9_EEENS6_IJNS7_ILi1EEESI_SI_EEESC_SE_Li256ELb1ELb1ELb1ELb0EEENS1_36VarlenDynamicPersistentTileSchedulerILi128ELi32ELi256ELi256ELb1ELb1ELb0ELb1ELb1ELb1EEEEEEEEEvNT_6ParamsE,"a",@progbits
	.sectionflags	@""
	.align	4
.nv.constant0._ZN7cutlass13device_kernelIN5flash19enable_sm80_to_sm89INS1_16FlashAttnFwdSm80INS1_25CollectiveMainloopFwdSm80ILi8ELi1ELb0EN4cute5tupleIJNS5_1CILi128EEENS7_ILi32EEENS7_ILi256EEEEEELi256ENS_6half_tEfNS_4arch4Sm80ELb1ELb0ELb1ELb1ELb1ELb1ELb1ELb1EEENS1_21CollectiveEpilogueFwdINS6_IJS8_SA_S9_EEENS6_IJNS7_ILi1EEESI_SI_EEESC_SE_Li256ELb1ELb1ELb1ELb0EEENS1_36VarlenDynamicPersistentTileSchedulerILi128ELi32ELi256ELi256ELb1ELb1ELb0ELb1ELb1ELb1EEEEEEEEEvNT_6ParamsE:
	.zero		1432


//--------------------- .nv.constant0._ZN7cutlass13device_kernelIN5flash19enable_sm80_to_sm89INS1_16FlashAttnFwdSm80INS1_25CollectiveMainloopFwdSm80ILi8ELi1ELb0EN4cute5tupleIJNS5_1CILi128EEENS7_ILi96EEENS7_ILi256EEEEEELi256ENS_6half_tEfNS_4arch4Sm80ELb0ELb0ELb1ELb0ELb1ELb0ELb1ELb1EEENS1_21CollectiveEpilogueFwdINS6_IJS8_SA_S9_EEENS6_IJNS7_ILi1EEESI_SI_EEESC_SE_Li256ELb0ELb1ELb1ELb0EEENS1_19SingleTileSchedulerILb0ELb1ELb1ELi128EEEEEEEEEvNT_6ParamsE --------------------------
	.section	.nv.constant0._ZN7cutlass13device_kernelIN5flash19enable_sm80_to_sm89INS1_16FlashAttnFwdSm80INS1_25CollectiveMainloopFwdSm80ILi8ELi1ELb0EN4cute5tupleIJNS5_1CILi128EEENS7_ILi96EEENS7_ILi256EEEEEELi256ENS_6half_tEfNS_4arch4Sm80ELb0ELb0ELb1ELb0ELb1ELb0ELb1ELb1EEENS1_21CollectiveEpilogueFwdINS6_IJS8_SA_S9_EEENS6_IJNS7_ILi1EEESI_SI_EEESC_SE_Li256ELb0ELb1ELb1ELb0EEENS1_19SingleTileSchedulerILb0ELb1ELb1ELi128EEEEEEEEEvNT_6ParamsE,"a",@progbits
	.sectionflags	@""
	.align	4
.nv.constant0._ZN7cutlass13device_kernelIN5flash19enable_sm80_to_sm89INS1_16FlashAttnFwdSm80INS1_25CollectiveMainloopFwdSm80ILi8ELi1ELb0EN4cute5tupleIJNS5_1CILi128EEENS7_ILi96EEENS7_ILi256EEEEEELi256ENS_6half_tEfNS_4arch4Sm80ELb0ELb0ELb1ELb0ELb1ELb0ELb1ELb1EEENS1_21CollectiveEpilogueFwdINS6_IJS8_SA_S9_EEENS6_IJNS7_ILi1EEESI_SI_EEESC_SE_Li256ELb0ELb1ELb1ELb0EEENS1_19SingleTileSchedulerILb0ELb1ELb1ELi128EEEEEEEEEvNT_6ParamsE:
	.zero		1400


//--------------------- .nv.constant0._ZN7cutlass13device_kernelIN5flash19enable_sm80_to_sm89INS1_16FlashAttnFwdSm80INS1_25CollectiveMainloopFwdSm80ILi8ELi1ELb0EN4cute5tupleIJNS5_1CILi128EEENS7_ILi64EEENS7_ILi256EEEEEELi256ENS_6half_tEfNS_4arch4Sm80ELb0ELb0ELb1ELb1ELb1ELb0ELb1ELb1EEENS1_21CollectiveEpilogueFwdINS6_IJS8_SA_S9_EEENS6_IJNS7_ILi1EEESI_SI_EEESC_SE_Li256ELb1ELb1ELb1ELb0EEENS1_36VarlenDynamicPersistentTileSchedulerILi128ELi64ELi256ELi256ELb1ELb1ELb0ELb0ELb1ELb1EEEEEEEEEvNT_6ParamsE --------------------------
	.section	.nv.constant0._ZN7cutlass13device_kernelIN5flash19enable_sm80_to_sm89INS1_16FlashAttnFwdSm80INS1_25CollectiveMainloopFwdSm80ILi8ELi1ELb0EN4cute5tupleIJNS5_1CILi128EEENS7_ILi64EEENS7_ILi256EEEEEELi256ENS_6half_tEfNS_4arch4Sm80ELb0ELb0ELb1ELb1ELb1ELb0ELb1ELb1EEENS1_21CollectiveEpilogueFwdINS6_IJS8_SA_S9_EEENS6_IJNS7_ILi1EEESI_SI_EEESC_SE_Li256ELb1ELb1ELb1ELb0EEENS1_36VarlenDynamicPersistentTileSchedulerILi128ELi64ELi256ELi256ELb1ELb1ELb0ELb0ELb1ELb1EEEEEEEEEvNT_6ParamsE,"a",@progbits
	.sectionflags	@""
	.align	4
.nv.constant0._ZN7cutlass13device_kernelIN5flash19enable_sm80_to_sm89INS1_16FlashAttnFwdSm80INS1_25CollectiveMainloopFwdSm80ILi8ELi1ELb0EN4cute5tupleIJNS5_1CILi128EEENS7_ILi64EEENS7_ILi256EEEEEELi256ENS_6half_tEfNS_4arch4Sm80ELb0ELb0ELb1ELb1ELb1ELb0ELb1ELb1EEENS1_21CollectiveEpilogueFwdINS6_IJS8_SA_S9_EEENS6_IJNS7_ILi1EEESI_SI_EEESC_SE_Li256ELb1ELb1ELb1ELb0EEENS1_36VarlenDynamicPersistentTileSchedulerILi128ELi64ELi256ELi256ELb1ELb1ELb0ELb0ELb1ELb1EEEEEEEEEvNT_6ParamsE:
	.zero		1432


//--------------------- .nv.constant0._ZN7cutlass13device_kernelIN5flash19enable_sm80_to_sm89INS1_16FlashAttnFwdSm80INS1_25CollectiveMainloopFwdSm80ILi8ELi1ELb0EN4cute5tupleIJNS5_1CILi128EEENS7_ILi48EEENS7_ILi256EEEEEELi256ENS_6half_tEfNS_4arch4Sm80ELb0ELb0ELb1ELb1ELb1ELb1ELb1ELb1EEENS1_21CollectiveEpilogueFwdINS6_IJS8_SA_S9_EEENS6_IJNS7_ILi1EEESI_SI_EEESC_SE_Li256ELb1ELb1ELb1ELb0EEENS1_36VarlenDynamicPersistentTileSchedulerILi128ELi48ELi256ELi256ELb1ELb1ELb0ELb0ELb1ELb1EEEEEEEEEvNT_6ParamsE --------------------------
	.section	.nv.constant0._ZN7cutlass13device_kernelIN5flash19enable_sm80_to_sm89INS1_16FlashAttnFwdSm80INS1_25CollectiveMainloopFwdSm80ILi8ELi1ELb0EN4cute5tupleIJNS5_1CILi128EEENS7_ILi48EEENS7_ILi256EEEEEELi256ENS_6half_tEfNS_4arch4Sm80ELb0ELb0ELb1ELb1ELb1ELb1ELb1ELb1EEENS1_21CollectiveEpilogueFwdINS6_IJS8_SA_S9_EEENS6_IJNS7_ILi1EEESI_SI_EEESC_SE_Li256ELb1ELb1ELb1ELb0EEENS1_36VarlenDynamicPersistentTileSchedulerILi128ELi48ELi256ELi256ELb1ELb1ELb0ELb0ELb1ELb1EEEEEEEEEvNT_6ParamsE,"a",@progbits
	.sectionflags	@""
	.align	4
.nv.constant0._ZN7cutlass13device_kernelIN5flash19enable_sm80_to_sm89INS1_16FlashAttnFwdSm80INS1_25CollectiveMainloopFwdSm80ILi8ELi1ELb0EN4cute5tupleIJNS5_1CILi128EEENS7_ILi48EEENS7_ILi256EEEEEELi256ENS_6half_tEfNS_4arch4Sm80ELb0ELb0ELb1ELb1ELb1ELb1ELb1ELb1EEENS1_21CollectiveEpilogueFwdINS6_IJS8_SA_S9_EEENS6_IJNS7_ILi1EEESI_SI_EEESC_SE_Li256ELb1ELb1ELb1ELb0EEENS1_36VarlenDynamicPersistentTileSchedulerILi128ELi48ELi256ELi256ELb1ELb1ELb0ELb0ELb1ELb1EEEEEEEEEvNT_6ParamsE:
	.zero		1432


//--------------------- .nv.constant0._ZN7cutlass13device_kernelIN5flash19enable_sm80_to_sm89INS1_16FlashAttnFwdSm80INS1_25CollectiveMainloopFwdSm80ILi8ELi1ELb0EN4cute5tupleIJNS5_1CILi128EEENS7_ILi64EEENS7_ILi256EEEEEELi256ENS_6half_tEfNS_4arch4Sm80ELb0ELb1ELb1ELb0ELb1ELb0ELb1ELb1EEENS1_21CollectiveEpilogueFwdINS6_IJS8_SA_S9_EEENS6_IJNS7_ILi1EEESI_SI_EEESC_SE_Li256ELb0ELb1ELb1ELb0EEENS1_19SingleTileSchedulerILb0ELb1ELb1ELi128EEEEEEEEEvNT_6ParamsE --------------------------
	.section	.nv.constant0._ZN7cutlass13device_kernelIN5flash19enable_sm80_to_sm89INS1_16FlashAttnFwdSm80INS1_25CollectiveMainloopFwdSm80ILi8ELi1ELb0EN4cute5tupleIJNS5_1CILi128EEENS7_ILi64EEENS7_ILi256EEEEEELi256ENS_6half_tEfNS_4arch4Sm80ELb0ELb1ELb1ELb0ELb1ELb0ELb1ELb1EEENS1_21CollectiveEpilogueFwdINS6_IJS8_SA_S9_EEENS6_IJNS7_ILi1EEESI_SI_EEESC_SE_Li256ELb0ELb1ELb1ELb0EEENS1_19SingleTileSchedulerILb0ELb1ELb1ELi128EEEEEEEEEvNT_6ParamsE,"a",@progbits
	.sectionflags	@""
	.align	4
.nv.constant0._ZN7cutlass13device_kernelIN5flash19enable_sm80_to_sm89INS1_16FlashAttnFwdSm80INS1_25CollectiveMainloopFwdSm80ILi8ELi1ELb0EN4cute5tupleIJNS5_1CILi128EEENS7_ILi64EEENS7_ILi256EEEEEELi256ENS_6half_tEfNS_4arch4Sm80ELb0ELb1ELb1ELb0ELb1ELb0ELb1ELb1EEENS1_21CollectiveEpilogueFwdINS6_IJS8_SA_S9_EEENS6_IJNS7_ILi1EEESI_SI_EEESC_SE_Li256ELb0ELb1ELb1ELb0EEENS1_19SingleTileSchedulerILb0ELb1ELb1ELi128EEEEEEEEEvNT_6ParamsE:
	.zero		1400


//--------------------- .nv.constant0._ZN7cutlass13device_kernelIN5flash19enable_sm80_to_sm89INS1_16FlashAttnFwdSm80INS1_25CollectiveMainloopFwdSm80ILi8ELi1ELb0EN4cute5tupleIJNS5_1CILi128EEENS7_ILi64EEENS7_ILi256EEEEEELi256ENS_6half_tEfNS_4arch4Sm80ELb0ELb1ELb1ELb1ELb1ELb0ELb1ELb1EEENS1_21CollectiveEpilogueFwdINS6_IJS8_SA_S9_EEENS6_IJNS7_ILi1EEESI_SI_EEESC_SE_Li256ELb1ELb1ELb1ELb0EEENS1_36VarlenDynamicPersistentTileSchedulerILi128ELi64ELi256ELi256ELb1ELb1ELb0ELb1ELb0ELb1EEEEEEEEEvNT_6ParamsE --------------------------
	.section	.nv.constant0._ZN7cutlass13device_kernelIN5flash19enable_sm80_to_sm89INS1_16FlashAttnFwdSm80INS1_25CollectiveMainloopFwdSm80ILi8ELi1ELb0EN4cute5tupleIJNS5_1CILi128EEENS7_ILi64EEENS7_ILi256EEEEEELi256ENS_6half_tEfNS_4arch4Sm80ELb0ELb1ELb1ELb1ELb1ELb0ELb1ELb1EEENS1_21CollectiveEpilogueFwdINS6_IJS8_SA_S9_EEENS6_IJNS7_ILi1EEESI_SI_EEESC_SE_Li256ELb1ELb1ELb1ELb0EEENS1_36VarlenDynamicPersistentTileSchedulerILi128ELi64ELi256ELi256ELb1ELb1ELb0ELb1ELb0ELb1EEEEEEEEEvNT_6ParamsE,"a",@progbits
	.sectionflags	@""
	.align	4
.nv.constant0._ZN7cutlass13device_kernelIN5flash19enable_sm80_to_sm89INS1_16FlashAttnFwdSm80INS1_25CollectiveMainloopFwdSm80ILi8ELi1ELb0EN4cute5tupleIJNS5_1CILi128EEENS7_ILi64EEENS7_ILi256EEEEEELi256ENS_6half_tEfNS_4arch4Sm80ELb0ELb1ELb1ELb1ELb1ELb0ELb1ELb1EEENS1_21CollectiveEpilogueFwdINS6_IJS8_SA_S9_EEENS6_IJNS7_ILi1EEESI_SI_EEESC_SE_Li256ELb1ELb1ELb1ELb0EEENS1_36VarlenDynamicPersistentTileSchedulerILi128ELi64ELi256ELi256ELb1ELb1ELb0ELb1ELb0ELb1EEEEEEEEEvNT_6ParamsE:
	.zero		1432


//--------------------- .nv.constant0._ZN7cutlass13device_kernelIN5flash19enable_sm80_to_sm89INS1_16FlashAttnFwdSm80INS1_25CollectiveMainloopFwdSm80ILi8ELi1ELb0EN4cute5tupleIJNS5_1CILi128EEENS7_ILi48EEENS7_ILi256EEEEEELi256ENS_6half_tEfNS_4arch4Sm80ELb0ELb1ELb1ELb1ELb1ELb1ELb1ELb1EEENS1_21CollectiveEpilogueFwdINS6_IJS8_SA_S9_EEENS6_IJNS7_ILi1EEESI_SI_EEESC_SE_Li256ELb1ELb1ELb1ELb0EEENS1_36VarlenDynamicPersistentTileSchedulerILi128ELi48ELi256ELi256ELb1ELb1ELb0ELb1ELb0ELb1EEEEEEEEEvNT_6ParamsE --------------------------
	.section	.nv.constant0._ZN7cutlass13device_kernelIN5flash19enable_sm80_to_sm89INS1_16FlashAttnFwdSm80INS1_25CollectiveMainloopFwdSm80ILi8ELi1ELb0EN4cute5tupleIJNS5_1CILi128EEENS7_ILi48EEENS7_ILi256EEEEEELi256ENS_6half_tEfNS_4arch4Sm80ELb0ELb1ELb1ELb1ELb1ELb1ELb1ELb1EEENS1_21CollectiveEpilogueFwdINS6_IJS8_SA_S9_EEENS6_IJNS7_ILi1EEESI_SI_EEESC_SE_Li256ELb1ELb1ELb1ELb0EEENS1_36VarlenDynamicPersistentTileSchedulerILi128ELi48ELi256ELi256ELb1ELb1ELb0ELb1ELb0ELb1EEEEEEEEEvNT_6ParamsE,"a",@progbits
	.sectionflags	@""
	.align	4
.nv.constant0._ZN7cutlass13device_kernelIN5flash19enable_sm80_to_sm89INS1_16FlashAttnFwdSm80INS1_25CollectiveMainloopFwdSm80ILi8ELi1ELb0EN4cute5tupleIJNS5_1CILi128EEENS7_ILi48EEENS7_ILi256EEEEEELi256ENS_6half_tEfNS_4arch4Sm80ELb0ELb1ELb1ELb1ELb1ELb1ELb1ELb1EEENS1_21CollectiveEpilogueFwdINS6_IJS8_SA_S9_EEENS6_IJNS7_ILi1EEESI_SI_EEESC_SE_Li256ELb1ELb1ELb1ELb0EEENS1_36VarlenDynamicPersistentTileSchedulerILi128ELi48ELi256ELi256ELb1ELb1ELb0ELb1ELb0ELb1EEEEEEEEEvNT_6ParamsE:
	.zero		1432


//--------------------- .nv.constant0._ZN7cutlass13device_kernelIN5flash19enable_sm80_to_sm89INS1_16FlashAttnFwdSm80INS1_25CollectiveMainloopFwdSm80ILi8ELi1ELb0EN4cute5tupleIJNS5_1CILi128EEENS7_ILi96EEENS7_ILi256EEEEEELi256ENS_6half_tEfNS_4arch4Sm80ELb1ELb0ELb1ELb0ELb1ELb0ELb1ELb1EEENS1_21CollectiveEpilogueFwdINS6_IJS8_SA_S9_EEENS6_IJNS7_ILi1EEESI_SI_EEESC_SE_Li256ELb0ELb1ELb1ELb0EEENS1_30DynamicPersistentTileSchedulerILi256ELi256ELb1ELb1ELb0EEEEEEEEEvNT_6ParamsE --------------------------
	.section	.nv.constant0._ZN7cutlass13device_kernelIN5flash19enable_sm80_to_sm89INS1_16FlashAttnFwdSm80INS1_25CollectiveMainloopFwdSm80ILi8ELi1ELb0EN4cute5tupleIJNS5_1CILi128EEENS7_ILi96EEENS7_ILi256EEEEEELi256ENS_6half_tEfNS_4arch4Sm80ELb1ELb0ELb1ELb0ELb1ELb0ELb1ELb1EEENS1_21CollectiveEpilogueFwdINS6_IJS8_SA_S9_EEENS6_IJNS7_ILi1EEESI_SI_EEESC_SE_Li256ELb0ELb1ELb1ELb0EEENS1_30DynamicPersistentTileSchedulerILi256ELi256ELb1ELb1ELb0EEEEEEEEEvNT_6ParamsE,"a",@progbits
	.sectionflags	@""
	.align	4
.nv.constant0._ZN7cutlass13device_kernelIN5flash19enable_sm80_to_sm89INS1_16FlashAttnFwdSm80INS1_25CollectiveMainloopFwdSm80ILi8ELi1ELb0EN4cute5tupleIJNS5_1CILi128EEENS7_ILi96EEENS7_ILi256EEEEEELi256ENS_6half_tEfNS_4arch4Sm80ELb1ELb0ELb1ELb0ELb1ELb0ELb1ELb1EEENS1_21CollectiveEpilogueFwdINS6_IJS8_SA_S9_EEENS6_IJNS7_ILi1EEESI_SI_EEESC_SE_Li256ELb0ELb1ELb1ELb0EEENS1_30DynamicPersistentTileSchedulerILi256ELi256ELb1ELb1ELb0EEEEEEEEEvNT_6ParamsE:
	.zero		1416


//--------------------- .nv.constant0._ZN7cutlass13device_kernelIN5flash19enable_sm80_to_sm89INS1_16FlashAttnFwdSm80INS1_25CollectiveMainloopFwdSm80ILi8ELi1ELb0EN4cute5tupleIJNS5_1CILi128EEENS7_ILi64EEENS7_ILi256EEEEEELi256ENS_6half_tEfNS_4arch4Sm80ELb1ELb0ELb1ELb1ELb1ELb0ELb1ELb1EEENS1_21CollectiveEpilogueFwdINS6_IJS8_SA_S9_EEENS6_IJNS7_ILi1EEESI_SI_EEESC_SE_Li256ELb1ELb1ELb1ELb0EEENS1_36VarlenDynamicPersistentTileSchedulerILi128ELi64ELi256ELi256ELb1ELb1ELb0ELb1ELb1ELb1EEEEEEEEEvNT_6ParamsE --------------------------
	.section	.nv.constant0._ZN7cutlass13device_kernelIN5flash19enable_sm80_to_sm89INS1_16FlashAttnFwdSm80INS1_25CollectiveMainloopFwdSm80ILi8ELi1ELb0EN4cute5tupleIJNS5_1CILi128EEENS7_ILi64EEENS7_ILi256EEEEEELi256ENS_6half_tEfNS_4arch4Sm80ELb1ELb0ELb1ELb1ELb1ELb0ELb1ELb1EEENS1_21CollectiveEpilogueFwdINS6_IJS8_SA_S9_EEENS6_IJNS7_ILi1EEESI_SI_EEESC_SE_Li256ELb1ELb1ELb1ELb0EEENS1_36VarlenDynamicPersistentTileSchedulerILi128ELi64ELi256ELi256ELb1ELb1ELb0ELb1ELb1ELb1EEEEEEEEEvNT_6ParamsE,"a",@progbits
	.sectionflags	@""
	.align	4
.nv.constant0._ZN7cutlass13device_kernelIN5flash19enable_sm80_to_sm89INS1_16FlashAttnFwdSm80INS1_25CollectiveMainloopFwdSm80ILi8ELi1ELb0EN4cute5tupleIJNS5_1CILi128EEENS7_ILi64EEENS7_ILi256EEEEEELi256ENS_6half_tEfNS_4arch4Sm80ELb1ELb0ELb1ELb1ELb1ELb0ELb1ELb1EEENS1_21CollectiveEpilogueFwdINS6_IJS8_SA_S9_EEENS6_IJNS7_ILi1EEESI_SI_EEESC_SE_Li256ELb1ELb1ELb1ELb0EEENS1_36VarlenDynamicPersistentTileSchedulerILi128ELi64ELi256ELi256ELb1ELb1ELb0ELb1ELb1ELb1EEEEEEEEEvNT_6ParamsE:
	.zero		1432


//--------------------- .nv.constant0._ZN7cutlass13device_kernelIN5flash19enable_sm80_to_sm89INS1_16FlashAttnFwdSm80INS1_25CollectiveMainloopFwdSm80ILi8ELi1ELb0EN4cute5tupleIJNS5_1CILi128EEENS7_ILi48EEENS7_ILi256EEEEEELi256ENS_6half_tEfNS_4arch4Sm80ELb1ELb0ELb1ELb1ELb1ELb1ELb1ELb1EEENS1_21CollectiveEpilogueFwdINS6_IJS8_SA_S9_EEENS6_IJNS7_ILi1EEESI_SI_EEESC_SE_Li256ELb1ELb1ELb1ELb0EEENS1_36VarlenDynamicPersistentTileSchedulerILi128ELi48ELi256ELi256ELb1ELb1ELb0ELb1ELb1ELb1EEEEEEEEEvNT_6ParamsE --------------------------
	.section	.nv.constant0._ZN7cutlass13device_kernelIN5flash19enable_sm80_to_sm89INS1_16FlashAttnFwdSm80INS1_25CollectiveMainloopFwdSm80ILi8ELi1ELb0EN4cute5tupleIJNS5_1CILi128EEENS7_ILi48EEENS7_ILi256EEEEEELi256ENS_6half_tEfNS_4arch4Sm80ELb1ELb0ELb1ELb1ELb1ELb1ELb1ELb1EEENS1_21CollectiveEpilogueFwdINS6_IJS8_SA_S9_EEENS6_IJNS7_ILi1EEESI_SI_EEESC_SE_Li256ELb1ELb1ELb1ELb0EEENS1_36VarlenDynamicPersistentTileSchedulerILi128ELi48ELi256ELi256ELb1ELb1ELb0ELb1ELb1ELb1EEEEEEEEEvNT_6ParamsE,"a",@progbits
	.sectionflags	@""
	.align	4
.nv.constant0._ZN7cutlass13device_kernelIN5flash19enable_sm80_to_sm89INS1_16FlashAttnFwdSm80INS1_25CollectiveMainloopFwdSm80ILi8ELi1ELb0EN4cute5tupleIJNS5_1CILi128EEENS7_ILi48EEENS7_ILi256EEEEEELi256ENS_6half_tEfNS_4arch4Sm80ELb1ELb0ELb1ELb1ELb1ELb1ELb1ELb1EEENS1_21CollectiveEpilogueFwdINS6_IJS8_SA_S9_EEENS6_IJNS7_ILi1EEESI_SI_EEESC_SE_Li256ELb1ELb1ELb1ELb0EEENS1_36VarlenDynamicPersistentTileSchedulerILi128ELi48ELi256ELi256ELb1ELb1ELb0ELb1ELb1ELb1EEEEEEEEEvNT_6ParamsE:
	.zero		1432


//--------------------- .nv.constant0._ZN7cutlass13device_kernelIN5flash19enable_sm80_to_sm89INS1_16FlashAttnFwdSm80INS1_25CollectiveMainloopFwdSm80ILi8ELi1ELb1EN4cute5tupleIJNS5_1CILi128EEENS7_ILi64EEENS7_ILi256EEEEEELi256ENS_6half_tEfNS_4arch4Sm80ELb0ELb0ELb0ELb0ELb1ELb0ELb1ELb1EEENS1_21CollectiveEpilogueFwdINS6_IJS8_SA_S9_EEENS6_IJNS7_ILi1EEESI_SI_EEESC_SE_Li256ELb0ELb1ELb1ELb0EEENS1_19SingleTileSchedulerILb0ELb1ELb1ELi128EEEEEEEEEvNT_6ParamsE --------------------------
	.section	.nv.constant0._ZN7cutlass13device_kernelIN5flash19enable_sm80_to_sm89INS1_16FlashAttnFwdSm80INS1_25CollectiveMainloopFwdSm80ILi8ELi1ELb1EN4cute5tupleIJNS5_1CILi128EEENS7_ILi64EEENS7_ILi256EEEEEELi256ENS_6half_tEfNS_4arch4Sm80ELb0ELb0ELb0ELb0ELb1ELb0ELb1ELb1EEENS1_21CollectiveEpilogueFwdINS6_IJS8_SA_S9_EEENS6_IJNS7_ILi1EEESI_SI_EEESC_SE_Li256ELb0ELb1ELb1ELb0EEENS1_19SingleTileSchedulerILb0ELb1ELb1ELi128EEEEEEEEEvNT_6ParamsE,"a",@progbits
	.sectionflags	@""
	.align	4
.nv.constant0._ZN7cutlass13device_kernelIN5flash19enable_sm80_to_sm89INS1_16FlashAttnFwdSm80INS1_25CollectiveMainloopFwdSm80ILi8ELi1ELb1EN4cute5tupleIJNS5_1CILi128EEENS7_ILi64EEENS7_ILi256EEEEEELi256ENS_6half_tEfNS_4arch4Sm80ELb0ELb0ELb0ELb0ELb1ELb0ELb1ELb1EEENS1_21CollectiveEpilogueFwdINS6_IJS8_SA_S9_EEENS6_IJNS7_ILi1EEESI_SI_EEESC_SE_Li256ELb0ELb1ELb1ELb0EEENS1_19SingleTileSchedulerILb0ELb1ELb1ELi128EEEEEEEEEvNT_6ParamsE:
	.zero		1400


//--------------------- .nv.constant0._ZN7cutlass13device_kernelIN5flash19enable_sm80_to_sm89INS1_16FlashAttnFwdSm80INS1_25CollectiveMainloopFwdSm80ILi8ELi1ELb1EN4cute5tupleIJNS5_1CILi128EEENS7_ILi48EEENS7_ILi256EEEEEELi256ENS_6half_tEfNS_4arch4Sm80ELb0ELb0ELb0ELb1ELb1ELb0ELb1ELb1EEENS1_21CollectiveEpilogueFwdINS6_IJS8_SA_S9_EEENS6_IJNS7_ILi1EEESI_SI_EEESC_SE_Li256ELb1ELb1ELb1ELb0EEENS1_36VarlenDynamicPersistentTileSchedulerILi128ELi48ELi256ELi256ELb1ELb1ELb0ELb0ELb1ELb1EEEEEEEEEvNT_6ParamsE --------------------------
	.section	.nv.constant0._ZN7cutlass13device_kernelIN5flash19enable_sm80_to_sm89INS1_16FlashAttnFwdSm80INS1_25CollectiveMainloopFwdSm80ILi8ELi1ELb1EN4cute5tupleIJNS5_1CILi128EEENS7_ILi48EEENS7_ILi256EEEEEELi256ENS_6half_tEfNS_4arch4Sm80ELb0ELb0ELb0ELb1ELb1ELb0ELb1ELb1EEENS1_21CollectiveEpilogueFwdINS6_IJS8_SA_S9_EEENS6_IJNS7_ILi1EEESI_SI_EEESC_SE_Li256ELb1ELb1ELb1ELb0EEENS1_36VarlenDynamicPersistentTileSchedulerILi128ELi48ELi256ELi256ELb1ELb1ELb0ELb0ELb1ELb1EEEEEEEEEvNT_6ParamsE,"a",@progbits
	.sectionflags	@""
	.align	4
.nv.constant0._ZN7cutlass13device_kernelIN5flash19enable_sm80_to_sm89INS1_16FlashAttnFwdSm80INS1_25CollectiveMainloopFwdSm80ILi8ELi1ELb1EN4cute5tupleIJNS5_1CILi128EEENS7_ILi48EEENS7_ILi256EEEEEELi256ENS_6half_tEfNS_4arch4Sm80ELb0ELb0ELb0ELb1ELb1ELb0ELb1ELb1EEENS1_21CollectiveEpilogueFwdINS6_IJS8_SA_S9_EEENS6_IJNS7_ILi1EEESI_SI_EEESC_SE_Li256ELb1ELb1ELb1ELb0EEENS1_36VarlenDynamicPersistentTileSchedulerILi128ELi48ELi256ELi256ELb1ELb1ELb0ELb0ELb1ELb1EEEEEEEEEvNT_6ParamsE:
	.zero		1432


//--------------------- .nv.constant0._ZN7cutlass13device_kernelIN5flash19enable_sm80_to_sm89INS1_16FlashAttnFwdSm80INS1_25CollectiveMainloopFwdSm80ILi8ELi1ELb0EN4cute5tupleIJNS5_1CILi128EEENS7_ILi32EEENS7_ILi256EEEEEELi256ENS_6half_tEfNS_4arch4Sm80ELb0ELb0ELb0ELb1ELb1ELb1ELb1ELb1EEENS1_21CollectiveEpilogueFwdINS6_IJS8_SA_S9_EEENS6_IJNS7_ILi1EEESI_SI_EEESC_SE_Li256ELb1ELb1ELb1ELb0EEENS1_36VarlenDynamicPersistentTileSchedulerILi128ELi32ELi256ELi256ELb1ELb1ELb0ELb0ELb1ELb1EEEEEEEEEvNT_6ParamsE --------------------------
	.section	.nv.constant0._ZN7cutlass13device_kernelIN5flash19enable_sm80_to_sm89INS1_16FlashAttnFwdSm80INS1_25CollectiveMainloopFwdSm80ILi8ELi1ELb0EN4cute5tupleIJNS5_1CILi128EEENS7_ILi32EEENS7_ILi256EEEEEELi256ENS_6half_tEfNS_4arch4Sm80ELb0ELb0ELb0ELb1ELb1ELb1ELb1ELb1EEENS1_21CollectiveEpilogueFwdINS6_IJS8_SA_S9_EEENS6_IJNS7_ILi1EEESI_SI_EEESC_SE_Li256ELb1ELb1ELb1ELb0EEENS1_36VarlenDynamicPersistentTileSchedulerILi128ELi32ELi256ELi256ELb1ELb1ELb0ELb0ELb1ELb1EEEEEEEEEvNT_6ParamsE,"a",@progbits
	.sectionflags	@""
	.align	4
.nv.constant0._ZN7cutlass13device_kernelIN5flash19enable_sm80_to_sm89INS1_16FlashAttnFwdSm80INS1_25CollectiveMainloopFwdSm80ILi8ELi1ELb0EN4cute5tupleIJNS5_1CILi128EEENS7_ILi32EEENS7_ILi256EEEEEELi256ENS_6half_tEfNS_4arch4Sm80ELb0ELb0ELb0ELb1ELb1ELb1ELb1ELb1EEENS1_21CollectiveEpilogueFwdINS6_IJS8_SA_S9_EEENS6_IJNS7_ILi1EEESI_SI_EEESC_SE_Li256ELb1ELb1ELb1ELb0EEENS1_36VarlenDynamicPersistentTileSchedulerILi128ELi32ELi256ELi256ELb1ELb1ELb0ELb0ELb1ELb1EEEEEEEEEvNT_6ParamsE:
	.zero		1432


//--------------------- .nv.constant0._ZN7cutlass13device_kernelIN5flash19enable_sm80_to_sm89INS1_16FlashAttnFwdSm80INS1_25CollectiveMainloopFwdSm80ILi8ELi1ELb1EN4cute5tupleIJNS5_1CILi128EEENS7_ILi48EEENS7_ILi256EEEEEELi256ENS_6half_tEfNS_4arch4Sm80ELb0ELb1ELb0ELb0ELb1ELb0ELb1ELb1EEENS1_21CollectiveEpilogueFwdINS6_IJS8_SA_S9_EEENS6_IJNS7_ILi1EEESI_SI_EEESC_SE_Li256ELb0ELb1ELb1ELb0EEENS1_19SingleTileSchedulerILb0ELb1ELb1ELi128EEEEEEEEEvNT_6ParamsE --------------------------
	.section	.nv.constant0._ZN7cutlass13device_kernelIN5flash19enable_sm80_to_sm89INS1_16FlashAttnFwdSm80INS1_25CollectiveMainloopFwdSm80ILi8ELi1ELb1EN4cute5tupleIJNS5_1CILi128EEENS7_ILi48EEENS7_ILi256EEEEEELi256ENS_6half_tEfNS_4arch4Sm80ELb0ELb1ELb0ELb0ELb1ELb0ELb1ELb1EEENS1_21CollectiveEpilogueFwdINS6_IJS8_SA_S9_EEENS6_IJNS7_ILi1EEESI_SI_EEESC_SE_Li256ELb0ELb1ELb1ELb0EEENS1_19SingleTileSchedulerILb0ELb1ELb1ELi128EEEEEEEEEvNT_6ParamsE,"a",@progbits
	.sectionflags	@""
	.align	4
.nv.constant0._ZN7cutlass13device_kernelIN5flash19enable_sm80_to_sm89INS1_16FlashAttnFwdSm80INS1_25CollectiveMainloopFwdSm80ILi8ELi1ELb1EN4cute5tupleIJNS5_1CILi128EEENS7_ILi48EEENS7_ILi256EEEEEELi256ENS_6half_tEfNS_4arch4Sm80ELb0ELb1ELb0ELb0ELb1ELb0ELb1ELb1EEENS1_21CollectiveEpilogueFwdINS6_IJS8_SA_S9_EEENS6_IJNS7_ILi1EEESI_SI_EEESC_SE_Li256ELb0ELb1ELb1ELb0EEENS1_19SingleTileSchedulerILb0ELb1ELb1ELi128EEEEEEEEEvNT_6ParamsE:
	.zero		1400


//--------------------- .nv.constant0._ZN7cutlass13device_kernelIN5flash19enable_sm80_to_sm89INS1_16FlashAttnFwdSm80INS1_25CollectiveMainloopFwdSm80ILi8ELi1ELb1EN4cute5tupleIJNS5_1CILi128EEENS7_ILi48EEENS7_ILi256EEEEEELi256ENS_6half_tEfNS_4arch4Sm80ELb0ELb1ELb0ELb1ELb1ELb0ELb1ELb1EEENS1_21CollectiveEpilogueFwdINS6_IJS8_SA_S9_EEENS6_IJNS7_ILi1EEESI_SI_EEESC_SE_Li256ELb1ELb1ELb1ELb0EEENS1_36VarlenDynamicPersistentTileSchedulerILi128ELi48ELi256ELi256ELb1ELb1ELb0ELb1ELb0ELb1EEEEEEEEEvNT_6ParamsE --------------------------
	.section	.nv.constant0._ZN7cutlass13device_kernelIN5flash19enable_sm80_to_sm89INS1_16FlashAttnFwdSm80INS1_25CollectiveMainloopFwdSm80ILi8ELi1ELb1EN4cute5tupleIJNS5_1CILi128EEENS7_ILi48EEENS7_ILi256EEEEEELi256ENS_6half_tEfNS_4arch4Sm80ELb0ELb1ELb0ELb1ELb1ELb0ELb1ELb1EEENS1_21CollectiveEpilogueFwdINS6_IJS8_SA_S9_EEENS6_IJNS7_ILi1EEESI_SI_EEESC_SE_Li256ELb1ELb1ELb1ELb0EEENS1_36VarlenDynamicPersistentTileSchedulerILi128ELi48ELi256ELi256ELb1ELb1ELb0ELb1ELb0ELb1EEEEEEEEEvNT_6ParamsE,"a",@progbits
	.sectionflags	@""
	.align	4
.nv.constant0._ZN7cutlass13device_kernelIN5flash19enable_sm80_to_sm89INS1_16FlashAttnFwdSm80INS1_25CollectiveMainloopFwdSm80ILi8ELi1ELb1EN4cute5tupleIJNS5_1CILi128EEENS7_ILi48EEENS7_ILi256EEEEEELi256ENS_6half_tEfNS_4arch4Sm80ELb0ELb1ELb0ELb1ELb1ELb0ELb1ELb1EEENS1_21CollectiveEpilogueFwdINS6_IJS8_SA_S9_EEENS6_IJNS7_ILi1EEESI_SI_EEESC_SE_Li256ELb1ELb1ELb1ELb0EEENS1_36VarlenDynamicPersistentTileSchedulerILi128ELi48ELi256ELi256ELb1ELb1ELb0ELb1ELb0ELb1EEEEEEEEEvNT_6ParamsE:
	.zero		1432


//--------------------- .nv.constant0._ZN7cutlass13device_kernelIN5flash19enable_sm80_to_sm89INS1_16FlashAttnFwdSm80INS1_25CollectiveMainloopFwdSm80ILi8ELi1ELb0EN4cute5tupleIJNS5_1CILi128EEENS7_ILi32EEENS7_ILi256EEEEEELi256ENS_6half_tEfNS_4arch4Sm80ELb0ELb1ELb0ELb1ELb1ELb1ELb1ELb1EEENS1_21CollectiveEpilogueFwdINS6_IJS8_SA_S9_EEENS6_IJNS7_ILi1EEESI_SI_EEESC_SE_Li256ELb1ELb1ELb1ELb0EEENS1_36VarlenDynamicPersistentTileSchedulerILi128ELi32ELi256ELi256ELb1ELb1ELb0ELb1ELb0ELb1EEEEEEEEEvNT_6ParamsE --------------------------
	.section	.nv.constant0._ZN7cutlass13device_kernelIN5flash19enable_sm80_to_sm89INS1_16FlashAttnFwdSm80INS1_25CollectiveMainloopFwdSm80ILi8ELi1ELb0EN4cute5tupleIJNS5_1CILi128EEENS7_ILi32EEENS7_ILi256EEEEEELi256ENS_6half_tEfNS_4arch4Sm80ELb0ELb1ELb0ELb1ELb1ELb1ELb1ELb1EEENS1_21CollectiveEpilogueFwdINS6_IJS8_SA_S9_EEENS6_IJNS7_ILi1EEESI_SI_EEESC_SE_Li256ELb1ELb1ELb1ELb0EEENS1_36VarlenDynamicPersistentTileSchedulerILi128ELi32ELi256ELi256ELb1ELb1ELb0ELb1ELb0ELb1EEEEEEEEEvNT_6ParamsE,"a",@progbits
	.sectionflags	@""
	.align	4
.nv.constant0._ZN7cutlass13device_kernelIN5flash19enable_sm80_to_sm89INS1_16FlashAttnFwdSm80INS1_25CollectiveMainloopFwdSm80ILi8ELi1ELb0EN4cute5tupleIJNS5_1CILi128EEENS7_ILi32EEENS7_ILi256EEEEEELi256ENS_6half_tEfNS_4arch4Sm80ELb0ELb1ELb0ELb1ELb1ELb1ELb1ELb1EEENS1_21CollectiveEpilogueFwdINS6_IJS8_SA_S9_EEENS6_IJNS7_ILi1EEESI_SI_EEESC_SE_Li256ELb1ELb1ELb1ELb0EEENS1_36VarlenDynamicPersistentTileSchedulerILi128ELi32ELi256ELi256ELb1ELb1ELb0ELb1ELb0ELb1EEEEEEEEEvNT_6ParamsE:
	.zero		1432


//--------------------- .nv.constant0._ZN7cutlass13device_kernelIN5flash19enable_sm80_to_sm89INS1_16FlashAttnFwdSm80INS1_25CollectiveMainloopFwdSm80ILi8ELi1ELb1EN4cute5tupleIJNS5_1CILi128EEENS7_ILi64EEENS7_ILi256EEEEEELi256ENS_6half_tEfNS_4arch4Sm80ELb1ELb0ELb0ELb0ELb1ELb0ELb1ELb1EEENS1_21CollectiveEpilogueFwdINS6_IJS8_SA_S9_EEENS6_IJNS7_ILi1EEESI_SI_EEESC_SE_Li256ELb0ELb1ELb1ELb0EEENS1_30DynamicPersistentTileSchedulerILi256ELi256ELb1ELb1ELb0EEEEEEEEEvNT_6ParamsE --------------------------
	.section	.nv.constant0._ZN7cutlass13device_kernelIN5flash19enable_sm80_to_sm89INS1_16FlashAttnFwdSm80INS1_25CollectiveMainloopFwdSm80ILi8ELi1ELb1EN4cute5tupleIJNS5_1CILi128EEENS7_ILi64EEENS7_ILi256EEEEEELi256ENS_6half_tEfNS_4arch4Sm80ELb1ELb0ELb0ELb0ELb1ELb0ELb1ELb1EEENS1_21CollectiveEpilogueFwdINS6_IJS8_SA_S9_EEENS6_IJNS7_ILi1EEESI_SI_EEESC_SE_Li256ELb0ELb1ELb1ELb0EEENS1_30DynamicPersistentTileSchedulerILi256ELi256ELb1ELb1ELb0EEEEEEEEEvNT_6ParamsE,"a",@progbits
	.sectionflags	@""
	.align	4
.nv.constant0._ZN7cutlass13device_kernelIN5flash19enable_sm80_to_sm89INS1_16FlashAttnFwdSm80INS1_25CollectiveMainloopFwdSm80ILi8ELi1ELb1EN4cute5tupleIJNS5_1CILi128EEENS7_ILi64EEENS7_ILi256EEEEEELi256ENS_6half_tEfNS_4arch4Sm80ELb1ELb0ELb0ELb0ELb1ELb0ELb1ELb1EEENS1_21CollectiveEpilogueFwdINS6_IJS8_SA_S9_EEENS6_IJNS7_ILi1EEESI_SI_EEESC_SE_Li256ELb0ELb1ELb1ELb0EEENS1_30DynamicPersistentTileSchedulerILi256ELi256ELb1ELb1ELb0EEEEEEEEEvNT_6ParamsE:
	.zero		1416


//--------------------- .nv.constant0._ZN7cutlass13device_kernelIN5flash19enable_sm80_to_sm89INS1_16FlashAttnFwdSm80INS1_25CollectiveMainloopFwdSm80ILi8ELi1ELb1EN4cute5tupleIJNS5_1CILi128EEENS7_ILi48EEENS7_ILi256EEEEEELi256ENS_6half_tEfNS_4arch4Sm80ELb1ELb0ELb0ELb1ELb1ELb0ELb1ELb1EEENS1_21CollectiveEpilogueFwdINS6_IJS8_SA_S9_EEENS6_IJNS7_ILi1EEESI_SI_EEESC_SE_Li256ELb1ELb1ELb1ELb0EEENS1_36VarlenDynamicPersistentTileSchedulerILi128ELi48ELi256ELi256ELb1ELb1ELb0ELb1ELb1ELb1EEEEEEEEEvNT_6ParamsE --------------------------
	.section	.nv.constant0._ZN7cutlass13device_kernelIN5flash19enable_sm80_to_sm89INS1_16FlashAttnFwdSm80INS1_25CollectiveMainloopFwdSm80ILi8ELi1ELb1EN4cute5tupleIJNS5_1CILi128EEENS7_ILi48EEENS7_ILi256EEEEEELi256ENS_6half_tEfNS_4arch4Sm80ELb1ELb0ELb0ELb1ELb1ELb0ELb1ELb1EEENS1_21CollectiveEpilogueFwdINS6_IJS8_SA_S9_EEENS6_IJNS7_ILi1EEESI_SI_EEESC_SE_Li256ELb1ELb1ELb1ELb0EEENS1_36VarlenDynamicPersistentTileSchedulerILi128ELi48ELi256ELi256ELb1ELb1ELb0ELb1ELb1ELb1EEEEEEEEEvNT_6ParamsE,"a",@progbits
	.sectionflags	@""
	.align	4
.nv.constant0._ZN7cutlass13device_kernelIN5flash19enable_sm80_to_sm89INS1_16FlashAttnFwdSm80INS1_25CollectiveMainloopFwdSm80ILi8ELi1ELb1EN4cute5tupleIJNS5_1CILi128EEENS7_ILi48EEENS7_ILi256EEEEEELi256ENS_6half_tEfNS_4arch4Sm80ELb1ELb0ELb0ELb1ELb1ELb0ELb1ELb1EEENS1_21CollectiveEpilogueFwdINS6_IJS8_SA_S9_EEENS6_IJNS7_ILi1EEESI_SI_EEESC_SE_Li256ELb1ELb1ELb1ELb0EEENS1_36VarlenDynamicPersistentTileSchedulerILi128ELi48ELi256ELi256ELb1ELb1ELb0ELb1ELb1ELb1EEEEEEEEEvNT_6ParamsE:
	.zero		1432


//--------------------- .nv.constant0._ZN7cutlass13device_kernelIN5flash19enable_sm80_to_sm89INS1_16FlashAttnFwdSm80INS1_25CollectiveMainloopFwdSm80ILi8ELi1ELb0EN4cute5tupleIJNS5_1CILi128EEENS7_ILi32EEENS7_ILi256EEEEEELi256ENS_6half_tEfNS_4arch4Sm80ELb1ELb0ELb0ELb1ELb1ELb1ELb1ELb1EEENS1_21CollectiveEpilogueFwdINS6_IJS8_SA_S9_EEENS6_IJNS7_ILi1EEESI_SI_EEESC_SE_Li256ELb1ELb1ELb1ELb0EEENS1_36VarlenDynamicPersistentTileSchedulerILi128ELi32ELi256ELi256ELb1ELb1ELb0ELb1ELb1ELb1EEEEEEEEEvNT_6ParamsE --------------------------
	.section	.nv.constant0._ZN7cutlass13device_kernelIN5flash19enable_sm80_to_sm89INS1_16FlashAttnFwdSm80INS1_25CollectiveMainloopFwdSm80ILi8ELi1ELb0EN4cute5tupleIJNS5_1CILi128EEENS7_ILi32EEENS7_ILi256EEEEEELi256ENS_6half_tEfNS_4arch4Sm80ELb1ELb0ELb0ELb1ELb1ELb1ELb1ELb1EEENS1_21CollectiveEpilogueFwdINS6_IJS8_SA_S9_EEENS6_IJNS7_ILi1EEESI_SI_EEESC_SE_Li256ELb1ELb1ELb1ELb0EEENS1_36VarlenDynamicPersistentTileSchedulerILi128ELi32ELi256ELi256ELb1ELb1ELb0ELb1ELb1ELb1EEEEEEEEEvNT_6ParamsE,"a",@progbits
	.sectionflags	@""
	.align	4
.nv.constant0._ZN7cutlass13device_kernelIN5flash19enable_sm80_to_sm89INS1_16FlashAttnFwdSm80INS1_25CollectiveMainloopFwdSm80ILi8ELi1ELb0EN4cute5tupleIJNS5_1CILi128EEENS7_ILi32EEENS7_ILi256EEEEEELi256ENS_6half_tEfNS_4arch4Sm80ELb1ELb0ELb0ELb1ELb1ELb1ELb1ELb1EEENS1_21CollectiveEpilogueFwdINS6_IJS8_SA_S9_EEENS6_IJNS7_ILi1EEESI_SI_EEESC_SE_Li256ELb1ELb1ELb1ELb0EEENS1_36VarlenDynamicPersistentTileSchedulerILi128ELi32ELi256ELi256ELb1ELb1ELb0ELb1ELb1ELb1EEEEEEEEEvNT_6ParamsE:
	.zero		1432


//--------------------- .nv.constant0._ZN7cutlass13device_kernelIN5flash19enable_sm80_to_sm89INS1_16FlashAttnFwdSm80INS1_25CollectiveMainloopFwdSm80ILi8ELi1ELb0EN4cute5tupleIJNS5_1CILi128EEENS7_ILi96EEENS7_ILi256EEEEEELi256ENS_6half_tEfNS_4arch4Sm80ELb0ELb0ELb0ELb0ELb1ELb0ELb1ELb1EEENS1_21CollectiveEpilogueFwdINS6_IJS8_SA_S9_EEENS6_IJNS7_ILi1EEESI_SI_EEESC_SE_Li256ELb0ELb1ELb1ELb0EEENS1_19SingleTileSchedulerILb0ELb1ELb1ELi128EEEEEEEEEvNT_6ParamsE --------------------------
	.section	.nv.constant0._ZN7cutlass13device_kernelIN5flash19enable_sm80_to_sm89INS1_16FlashAttnFwdSm80INS1_25CollectiveMainloopFwdSm80ILi8ELi1ELb0EN4cute5tupleIJNS5_1CILi128EEENS7_ILi96EEENS7_ILi256EEEEEELi256ENS_6half_tEfNS_4arch4Sm80ELb0ELb0ELb0ELb0ELb1ELb0ELb1ELb1EEENS1_21CollectiveEpilogueFwdINS6_IJS8_SA_S9_EEENS6_IJNS7_ILi1EEESI_SI_EEESC_SE_Li256ELb0ELb1ELb1ELb0EEENS1_19SingleTileSchedulerILb0ELb1ELb1ELi128EEEEEEEEEvNT_6ParamsE,"a",@progbits
	.sectionflags	@""
	.align	4
.nv.constant0._ZN7cutlass13device_kernelIN5flash19enable_sm80_to_sm89INS1_16FlashAttnFwdSm80INS1_25CollectiveMainloopFwdSm80ILi8ELi1ELb0EN4cute5tupleIJNS5_1CILi128EEENS7_ILi96EEENS7_ILi256EEEEEELi256ENS_6half_tEfNS_4arch4Sm80ELb0ELb0ELb0ELb0ELb1ELb0ELb1ELb1EEENS1_21CollectiveEpilogueFwdINS6_IJS8_SA_S9_EEENS6_IJNS7_ILi1EEESI_SI_EEESC_SE_Li256ELb0ELb1ELb1ELb0EEENS1_19SingleTileSchedulerILb0ELb1ELb1ELi128EEEEEEEEEvNT_6ParamsE:
	.zero		1400


//--------------------- .nv.constant0._ZN7cutlass13device_kernelIN5flash19enable_sm80_to_sm89INS1_16FlashAttnFwdSm80INS1_25CollectiveMainloopFwdSm80ILi8ELi1ELb0EN4cute5tupleIJNS5_1CILi128EEENS7_ILi64EEENS7_ILi256EEEEEELi256ENS_6half_tEfNS_4arch4Sm80ELb0ELb0ELb0ELb1ELb1ELb0ELb1ELb1EEENS1_21CollectiveEpilogueFwdINS6_IJS8_SA_S9_EEENS6_IJNS7_ILi1EEESI_SI_EEESC_SE_Li256ELb1ELb1ELb1ELb0EEENS1_36VarlenDynamicPersistentTileSchedulerILi128ELi64ELi256ELi256ELb1ELb1ELb0ELb0ELb1ELb1EEEEEEEEEvNT_6ParamsE --------------------------
	.section	.nv.constant0._ZN7cutlass13device_kernelIN5flash19enable_sm80_to_sm89INS1_16FlashAttnFwdSm80INS1_25CollectiveMainloopFwdSm80ILi8ELi1ELb0EN4cute5tupleIJNS5_1CILi128EEENS7_ILi64EEENS7_ILi256EEEEEELi256ENS_6half_tEfNS_4arch4Sm80ELb0ELb0ELb0ELb1ELb1ELb0ELb1ELb1EEENS1_21CollectiveEpilogueFwdINS6_IJS8_SA_S9_EEENS6_IJNS7_ILi1EEESI_SI_EEESC_SE_Li256ELb1ELb1ELb1ELb0EEENS1_36VarlenDynamicPersistentTileSchedulerILi128ELi64ELi256ELi256ELb1ELb1ELb0ELb0ELb1ELb1EEEEEEEEEvNT_6ParamsE,"a",@progbits
	.sectionflags	@""
	.align	4
.nv.constant0._ZN7cutlass13device_kernelIN5flash19enable_sm80_to_sm89INS1_16FlashAttnFwdSm80INS1_25CollectiveMainloopFwdSm80ILi8ELi1ELb0EN4cute5tupleIJNS5_1CILi128EEENS7_ILi64EEENS7_ILi256EEEEEELi256ENS_6half_tEfNS_4arch4Sm80ELb0ELb0ELb0ELb1ELb1ELb0ELb1ELb1EEENS1_21CollectiveEpilogueFwdINS6_IJS8_SA_S9_EEENS6_IJNS7_ILi1EEESI_SI_EEESC_SE_Li256ELb1ELb1ELb1ELb0EEENS1_36VarlenDynamicPersistentTileSchedulerILi128ELi64ELi256ELi256ELb1ELb1ELb0ELb0ELb1ELb1EEEEEEEEEvNT_6ParamsE:
	.zero		1432


//--------------------- .nv.constant0._ZN7cutlass13device_kernelIN5flash19enable_sm80_to_sm89INS1_16FlashAttnFwdSm80INS1_25CollectiveMainloopFwdSm80ILi8ELi1ELb0EN4cute5tupleIJNS5_1CILi128EEENS7_ILi48EEENS7_ILi256EEEEEELi256ENS_6half_tEfNS_4arch4Sm80ELb0ELb0ELb0ELb1ELb1ELb1ELb1ELb1EEENS1_21CollectiveEpilogueFwdINS6_IJS8_SA_S9_EEENS6_IJNS7_ILi1EEESI_SI_EEESC_SE_Li256ELb1ELb1ELb1ELb0EEENS1_36VarlenDynamicPersistentTileSchedulerILi128ELi48ELi256ELi256ELb1ELb1ELb0ELb0ELb1ELb1EEEEEEEEEvNT_6ParamsE --------------------------
	.section	.nv.constant0._ZN7cutlass13device_kernelIN5flash19enable_sm80_to_sm89INS1_16FlashAttnFwdSm80INS1_25CollectiveMainloopFwdSm80ILi8ELi1ELb0EN4cute5tupleIJNS5_1CILi128EEENS7_ILi48EEENS7_ILi256EEEEEELi256ENS_6half_tEfNS_4arch4Sm80ELb0ELb0ELb0ELb1ELb1ELb1ELb1ELb1EEENS1_21CollectiveEpilogueFwdINS6_IJS8_SA_S9_EEENS6_IJNS7_ILi1EEESI_SI_EEESC_SE_Li256ELb1ELb1ELb1ELb0EEENS1_36VarlenDynamicPersistentTileSchedulerILi128ELi48ELi256ELi256ELb1ELb1ELb0ELb0ELb1ELb1EEEEEEEEEvNT_6ParamsE,"a",@progbits
	.sectionflags	@""
	.align	4
.nv.constant0._ZN7cutlass13device_kernelIN5flash19enable_sm80_to_sm89INS1_16FlashAttnFwdSm80INS1_25CollectiveMainloopFwdSm80ILi8ELi1ELb0EN4cute5tupleIJNS5_1CILi128EEENS7_ILi48EEENS7_ILi256EEEEEELi256ENS_6half_tEfNS_4arch4Sm80ELb0ELb0ELb0ELb1ELb1ELb1ELb1ELb1EEENS1_21CollectiveEpilogueFwdINS6_IJS8_SA_S9_EEENS6_IJNS7_ILi1EEESI_SI_EEESC_SE_Li256ELb1ELb1ELb1ELb0EEENS1_36VarlenDynamicPersistentTileSchedulerILi128ELi48ELi256ELi256ELb1ELb1ELb0ELb0ELb1ELb1EEEEEEEEEvNT_6ParamsE:
	.zero		1432


//--------------------- .nv.constant0._ZN7cutlass13device_kernelIN5flash19enable_sm80_to_sm89INS1_16FlashAttnFwdSm80INS1_25CollectiveMainloopFwdSm80ILi8ELi1ELb0EN4cute5tupleIJNS5_1CILi128EEENS7_ILi64EEENS7_ILi256EEEEEELi256ENS_6half_tEfNS_4arch4Sm80ELb0ELb1ELb0ELb0ELb1ELb0ELb1ELb1EEENS1_21CollectiveEpilogueFwdINS6_IJS8_SA_S9_EEENS6_IJNS7_ILi1EEESI_SI_EEESC_SE_Li256ELb0ELb1ELb1ELb0EEENS1_19SingleTileSchedulerILb0ELb1ELb1ELi128EEEEEEEEEvNT_6ParamsE --------------------------
	.section	.nv.constant0._ZN7cutlass13device_kernelIN5flash19enable_sm80_to_sm89INS1_16FlashAttnFwdSm80INS1_25CollectiveMainloopFwdSm80ILi8ELi1ELb0EN4cute5tupleIJNS5_1CILi128EEENS7_ILi64EEENS7_ILi256EEEEEELi256ENS_6half_tEfNS_4arch4Sm80ELb0ELb1ELb0ELb0ELb1ELb0ELb1ELb1EEENS1_21CollectiveEpilogueFwdINS6_IJS8_SA_S9_EEENS6_IJNS7_ILi1EEESI_SI_EEESC_SE_Li256ELb0ELb1ELb1ELb0EEENS1_19SingleTileSchedulerILb0ELb1ELb1ELi128EEEEEEEEEvNT_6ParamsE,"a",@progbits
	.sectionflags	@""
	.align	4
.nv.constant0._ZN7cutlass13device_kernelIN5flash19enable_sm80_to_sm89INS1_16FlashAttnFwdSm80INS1_25CollectiveMainloopFwdSm80ILi8ELi1ELb0EN4cute5tupleIJNS5_1CILi128EEENS7_ILi64EEENS7_ILi256EEEEEELi256ENS_6half_tEfNS_4arch4Sm80ELb0ELb1ELb0ELb0ELb1ELb0ELb1ELb1EEENS1_21CollectiveEpilogueFwdINS6_IJS8_SA_S9_EEENS6_IJNS7_ILi1EEESI_SI_EEESC_SE_Li256ELb0ELb1ELb1ELb0EEENS1_19SingleTileSchedulerILb0ELb1ELb1ELi128EEEEEEEEEvNT_6ParamsE:
	.zero		1400


//--------------------- .nv.constant0._ZN7cutlass13device_kernelIN5flash19enable_sm80_to_sm89INS1_16FlashAttnFwdSm80INS1_25CollectiveMainloopFwdSm80ILi8ELi1ELb0EN4cute5tupleIJNS5_1CILi128EEENS7_ILi64EEENS7_ILi256EEEEEELi256ENS_6half_tEfNS_4arch4Sm80ELb0ELb1ELb0ELb1ELb1ELb0ELb1ELb1EEENS1_21CollectiveEpilogueFwdINS6_IJS8_SA_S9_EEENS6_IJNS7_ILi1EEESI_SI_EEESC_SE_Li256ELb1ELb1ELb1ELb0EEENS1_36VarlenDynamicPersistentTileSchedulerILi128ELi64ELi256ELi256ELb1ELb1ELb0ELb1ELb0ELb1EEEEEEEEEvNT_6ParamsE --------------------------
	.section	.nv.constant0._ZN7cutlass13device_kernelIN5flash19enable_sm80_to_sm89INS1_16FlashAttnFwdSm80INS1_25CollectiveMainloopFwdSm80ILi8ELi1ELb0EN4cute5tupleIJNS5_1CILi128EEENS7_ILi64EEENS7_ILi256EEEEEELi256ENS_6half_tEfNS_4arch4Sm80ELb0ELb1ELb0ELb1ELb1ELb0ELb1ELb1EEENS1_21CollectiveEpilogueFwdINS6_IJS8_SA_S9_EEENS6_IJNS7_ILi1EEESI_SI_EEESC_SE_Li256ELb1ELb1ELb1ELb0EEENS1_36VarlenDynamicPersistentTileSchedulerILi128ELi64ELi256ELi256ELb1ELb1ELb0ELb1ELb0ELb1EEEEEEEEEvNT_6ParamsE,"a",@progbits
	.sectionflags	@""
	.align	4
.nv.constant0._ZN7cutlass13device_kernelIN5flash19enable_sm80_to_sm89INS1_16FlashAttnFwdSm80INS1_25CollectiveMainloopFwdSm80ILi8ELi1ELb0EN4cute5tupleIJNS5_1CILi128EEENS7_ILi64EEENS7_ILi256EEEEEELi256ENS_6half_tEfNS_4arch4Sm80ELb0ELb1ELb0ELb1ELb1ELb0ELb1ELb1EEENS1_21CollectiveEpilogueFwdINS6_IJS8_SA_S9_EEENS6_IJNS7_ILi1EEESI_SI_EEESC_SE_Li256ELb1ELb1ELb1ELb0EEENS1_36VarlenDynamicPersistentTileSchedulerILi128ELi64ELi256ELi256ELb1ELb1ELb0ELb1ELb0ELb1EEEEEEEEEvNT_6ParamsE:
	.zero		1432


//--------------------- .nv.constant0._ZN7cutlass13device_kernelIN5flash19enable_sm80_to_sm89INS1_16FlashAttnFwdSm80INS1_25CollectiveMainloopFwdSm80ILi8ELi1ELb0EN4cute5tupleIJNS5_1CILi128EEENS7_ILi48EEENS7_ILi256EEEEEELi256ENS_6half_tEfNS_4arch4Sm80ELb0ELb1ELb0ELb1ELb1ELb1ELb1ELb1EEENS1_21CollectiveEpilogueFwdINS6_IJS8_SA_S9_EEENS6_IJNS7_ILi1EEESI_SI_EEESC_SE_Li256ELb1ELb1ELb1ELb0EEENS1_36VarlenDynamicPersistentTileSchedulerILi128ELi48ELi256ELi256ELb1ELb1ELb0ELb1ELb0ELb1EEEEEEEEEvNT_6ParamsE --------------------------
	.section	.nv.constant0._ZN7cutlass13device_kernelIN5flash19enable_sm80_to_sm89INS1_16FlashAttnFwdSm80INS1_25CollectiveMainloopFwdSm80ILi8ELi1ELb0EN4cute5tupleIJNS5_1CILi128EEENS7_ILi48EEENS7_ILi256EEEEEELi256ENS_6half_tEfNS_4arch4Sm80ELb0ELb1ELb0ELb1ELb1ELb1ELb1ELb1EEENS1_21CollectiveEpilogueFwdINS6_IJS8_SA_S9_EEENS6_IJNS7_ILi1EEESI_SI_EEESC_SE_Li256ELb1ELb1ELb1ELb0EEENS1_36VarlenDynamicPersistentTileSchedulerILi128ELi48ELi256ELi256ELb1ELb1ELb0ELb1ELb0ELb1EEEEEEEEEvNT_6ParamsE,"a",@progbits
	.sectionflags	@""
	.align	4
.nv.constant0._ZN7cutlass13device_kernelIN5flash19enable_sm80_to_sm89INS1_16FlashAttnFwdSm80INS1_25CollectiveMainloopFwdSm80ILi8ELi1ELb0EN4cute5tupleIJNS5_1CILi128EEENS7_ILi48EEENS7_ILi256EEEEEELi256ENS_6half_tEfNS_4arch4Sm80ELb0ELb1ELb0ELb1ELb1ELb1ELb1ELb1EEENS1_21CollectiveEpilogueFwdINS6_IJS8_SA_S9_EEENS6_IJNS7_ILi1EEESI_SI_EEESC_SE_Li256ELb1ELb1ELb1ELb0EEENS1_36VarlenDynamicPersistentTileSchedulerILi128ELi48ELi256ELi256ELb1ELb1ELb0ELb1ELb0ELb1EEEEEEEEEvNT_6ParamsE:
	.zero		1432


//--------------------- .nv.constant0._ZN7cutlass13device_kernelIN5flash19enable_sm80_to_sm89INS1_16FlashAttnFwdSm80INS1_25CollectiveMainloopFwdSm80ILi8ELi1ELb0EN4cute5tupleIJNS5_1CILi128EEENS7_ILi96EEENS7_ILi256EEEEEELi256ENS_6half_tEfNS_4arch4Sm80ELb1ELb0ELb0ELb0ELb1ELb0ELb1ELb1EEENS1_21CollectiveEpilogueFwdINS6_IJS8_SA_S9_EEENS6_IJNS7_ILi1EEESI_SI_EEESC_SE_Li256ELb0ELb1ELb1ELb0EEENS1_30DynamicPersistentTileSchedulerILi256ELi256ELb1ELb1ELb0EEEEEEEEEvNT_6ParamsE --------------------------
	.section	.nv.constant0._ZN7cutlass13device_kernelIN5flash19enable_sm80_to_sm89INS1_16FlashAttnFwdSm80INS1_25CollectiveMainloopFwdSm80ILi8ELi1ELb0EN4cute5tupleIJNS5_1CILi128EEENS7_ILi96EEENS7_ILi256EEEEEELi256ENS_6half_tEfNS_4arch4Sm80ELb1ELb0ELb0ELb0ELb1ELb0ELb1ELb1EEENS1_21CollectiveEpilogueFwdINS6_IJS8_SA_S9_EEENS6_IJNS7_ILi1EEESI_SI_EEESC_SE_Li256ELb0ELb1ELb1ELb0EEENS1_30DynamicPersistentTileSchedulerILi256ELi256ELb1ELb1ELb0EEEEEEEEEvNT_6ParamsE,"a",@progbits
	.sectionflags	@""
	.align	4
.nv.constant0._ZN7cutlass13device_kernelIN5flash19enable_sm80_to_sm89INS1_16FlashAttnFwdSm80INS1_25CollectiveMainloopFwdSm80ILi8ELi1ELb0EN4cute5tupleIJNS5_1CILi128EEENS7_ILi96EEENS7_ILi256EEEEEELi256ENS_6half_tEfNS_4arch4Sm80ELb1ELb0ELb0ELb0ELb1ELb0ELb1ELb1EEENS1_21CollectiveEpilogueFwdINS6_IJS8_SA_S9_EEENS6_IJNS7_ILi1EEESI_SI_EEESC_SE_Li256ELb0ELb1ELb1ELb0EEENS1_30DynamicPersistentTileSchedulerILi256ELi256ELb1ELb1ELb0EEEEEEEEEvNT_6ParamsE:
	.zero		1416


//--------------------- .nv.constant0._ZN7cutlass13device_kernelIN5flash19enable_sm80_to_sm89INS1_16FlashAttnFwdSm80INS1_25CollectiveMainloopFwdSm80ILi8ELi1ELb0EN4cute5tupleIJNS5_1CILi128EEENS7_ILi64EEENS7_ILi256EEEEEELi256ENS_6half_tEfNS_4arch4Sm80ELb1ELb0ELb0ELb1ELb1ELb0ELb1ELb1EEENS1_21CollectiveEpilogueFwdINS6_IJS8_SA_S9_EEENS6_IJNS7_ILi1EEESI_SI_EEESC_SE_Li256ELb1ELb1ELb1ELb0EEENS1_36VarlenDynamicPersistentTileSchedulerILi128ELi64ELi256ELi256ELb1ELb1ELb0ELb1ELb1ELb1EEEEEEEEEvNT_6ParamsE --------------------------
	.section	.nv.constant0._ZN7cutlass13device_kernelIN5flash19enable_sm80_to_sm89INS1_16FlashAttnFwdSm80INS1_25CollectiveMainloopFwdSm80ILi8ELi1ELb0EN4cute5tupleIJNS5_1CILi128EEENS7_ILi64EEENS7_ILi256EEEEEELi256ENS_6half_tEfNS_4arch4Sm80ELb1ELb0ELb0ELb1ELb1ELb0ELb1ELb1EEENS1_21CollectiveEpilogueFwdINS6_IJS8_SA_S9_EEENS6_IJNS7_ILi1EEESI_SI_EEESC_SE_Li256ELb1ELb1ELb1ELb0EEENS1_36VarlenDynamicPersistentTileSchedulerILi128ELi64ELi256ELi256ELb1ELb1ELb0ELb1ELb1ELb1EEEEEEEEEvNT_6ParamsE,"a",@progbits
	.sectionflags	@""
	.align	4
.nv.constant0._ZN7cutlass13device_kernelIN5flash19enable_sm80_to_sm89INS1_16FlashAttnFwdSm80INS1_25CollectiveMainloopFwdSm80ILi8ELi1ELb0EN4cute5tupleIJNS5_1CILi128EEENS7_ILi64EEENS7_ILi256EEEEEELi256ENS_6half_tEfNS_4arch4Sm80ELb1ELb0ELb0ELb1ELb1ELb0ELb1ELb1EEENS1_21CollectiveEpilogueFwdINS6_IJS8_SA_S9_EEENS6_IJNS7_ILi1EEESI_SI_EEESC_SE_Li256ELb1ELb1ELb1ELb0EEENS1_36VarlenDynamicPersistentTileSchedulerILi128ELi64ELi256ELi256ELb1ELb1ELb0ELb1ELb1ELb1EEEEEEEEEvNT_6ParamsE:
	.zero		1432


//--------------------- .nv.constant0._ZN7cutlass13device_kernelIN5flash19enable_sm80_to_sm89INS1_16FlashAttnFwdSm80INS1_25CollectiveMainloopFwdSm80ILi8ELi1ELb0EN4cute5tupleIJNS5_1CILi128EEENS7_ILi48EEENS7_ILi256EEEEEELi256ENS_6half_tEfNS_4arch4Sm80ELb1ELb0ELb0ELb1ELb1ELb1ELb1ELb1EEENS1_21CollectiveEpilogueFwdINS6_IJS8_SA_S9_EEENS6_IJNS7_ILi1EEESI_SI_EEESC_SE_Li256ELb1ELb1ELb1ELb0EEENS1_36VarlenDynamicPersistentTileSchedulerILi128ELi48ELi256ELi256ELb1ELb1ELb0ELb1ELb1ELb1EEEEEEEEEvNT_6ParamsE --------------------------
	.section	.nv.constant0._ZN7cutlass13device_kernelIN5flash19enable_sm80_to_sm89INS1_16FlashAttnFwdSm80INS1_25CollectiveMainloopFwdSm80ILi8ELi1ELb0EN4cute5tupleIJNS5_1CILi128EEENS7_ILi48EEENS7_ILi256EEEEEELi256ENS_6half_tEfNS_4arch4Sm80ELb1ELb0ELb0ELb1ELb1ELb1ELb1ELb1EEENS1_21CollectiveEpilogueFwdINS6_IJS8_SA_S9_EEENS6_IJNS7_ILi1EEESI_SI_EEESC_SE_Li256ELb1ELb1ELb1ELb0EEENS1_36VarlenDynamicPersistentTileSchedulerILi128ELi48ELi256ELi256ELb1ELb1ELb0ELb1ELb1ELb1EEEEEEEEEvNT_6ParamsE,"a",@progbits
	.sectionflags	@""
	.align	4
.nv.constant0._ZN7cutlass13device_kernelIN5flash19enable_sm80_to_sm89INS1_16FlashAttnFwdSm80INS1_25CollectiveMainloopFwdSm80ILi8ELi1ELb0EN4cute5tupleIJNS5_1CILi128EEENS7_ILi48EEENS7_ILi256EEEEEELi256ENS_6half_tEfNS_4arch4Sm80ELb1ELb0ELb0ELb1ELb1ELb1ELb1ELb1EEENS1_21CollectiveEpilogueFwdINS6_IJS8_SA_S9_EEENS6_IJNS7_ILi1EEESI_SI_EEESC_SE_Li256ELb1ELb1ELb1ELb0EEENS1_36VarlenDynamicPersistentTileSchedulerILi128ELi48ELi256ELi256ELb1ELb1ELb0ELb1ELb1ELb1EEEEEEEEEvNT_6ParamsE:
	.zero		1432


//--------------------- .text._ZN7cutlass13device_kernelIN5flash19enable_sm80_to_sm89INS1_16FlashAttnFwdSm80INS1_25CollectiveMainloopFwdSm80ILi8ELi1ELb1EN4cute5tupleIJNS5_1CILi128EEENS7_ILi64EEENS7_ILi256EEEEEELi256ENS_6half_tEfNS_4arch4Sm80ELb0ELb0ELb1ELb0ELb1ELb0ELb1ELb1EEENS1_21CollectiveEpilogueFwdINS6_IJS8_SA_S9_EEENS6_IJNS7_ILi1EEESI_SI_EEESC_SE_Li256ELb0ELb1ELb1ELb0EEENS1_19SingleTileSchedulerILb0ELb1ELb1ELi128EEEEEEEEEvNT_6ParamsE --------------------------
	.section	.text._ZN7cutlass13device_kernelIN5flash19enable_sm80_to_sm89INS1_16FlashAttnFwdSm80INS1_25CollectiveMainloopFwdSm80ILi8ELi1ELb1EN4cute5tupleIJNS5_1CILi128EEENS7_ILi64EEENS7_ILi256EEEEEELi256ENS_6half_tEfNS_4arch4Sm80ELb0ELb0ELb1ELb0ELb1ELb0ELb1ELb1EEENS1_21CollectiveEpilogueFwdINS6_IJS8_SA_S9_EEENS6_IJNS7_ILi1EEESI_SI_EEESC_SE_Li256ELb0ELb1ELb1ELb0EEENS1_19SingleTileSchedulerILb0ELb1ELb1ELi128EEEEEEEEEvNT_6ParamsE,"ax",@progbits
	.sectioninfo	@"SHI_REGISTERS=255"
	.align	128
.text._ZN7cutlass13device_kernelIN5flash19enable_sm80_to_sm89INS1_16FlashAttnFwdSm80INS1_25CollectiveMainloopFwdSm80ILi8ELi1ELb1EN4cute5tupleIJNS5_1CILi128EEENS7_ILi64EEENS7_ILi256EEEEEELi256ENS_6half_tEfNS_4arch4Sm80ELb0ELb0ELb1ELb0ELb1ELb0ELb1ELb1EEENS1_21CollectiveEpilogueFwdINS6_IJS8_SA_S9_EEENS6_IJNS7_ILi1EEESI_SI_EEESC_SE_Li256ELb0ELb1ELb1ELb0EEENS1_19SingleTileSchedulerILb0ELb1ELb1ELi128EEEEEEEEEvNT_6ParamsE:
        .type           _ZN7cutlass13device_kernelIN5flash19enable_sm80_to_sm89INS1_16FlashAttnFwdSm80INS1_25CollectiveMainloopFwdSm80ILi8ELi1ELb1EN4cute5tupleIJNS5_1CILi128EEENS7_ILi64EEENS7_ILi256EEEEEELi256ENS_6half_tEfNS_4arch4Sm80ELb0ELb0ELb1ELb0ELb1ELb0ELb1ELb1EEENS1_21CollectiveEpilogueFwdINS6_IJS8_SA_S9_EEENS6_IJNS7_ILi1EEESI_SI_EEESC_SE_Li256ELb0ELb1ELb1ELb0EEENS1_19SingleTileSchedulerILb0ELb1ELb1ELi128EEEEEEEEEvNT_6ParamsE,@function
        .size           _ZN7cutlass13device_kernelIN5flash19enable_sm80_to_sm89INS1_16FlashAttnFwdSm80INS1_25CollectiveMainloopFwdSm80ILi8ELi1ELb1EN4cute5tupleIJNS5_1CILi128EEENS7_ILi64EEENS7_ILi256EEEEEELi256ENS_6half_tEfNS_4arch4Sm80ELb0ELb0ELb1ELb0ELb1ELb0ELb1ELb1EEENS1_21CollectiveEpilogueFwdINS6_IJS8_SA_S9_EEENS6_IJNS7_ILi1EEESI_SI_EEESC_SE_Li256ELb0ELb1ELb1ELb0EEENS1_19SingleTileSchedulerILb0ELb1ELb1ELi128EEEEEEEEEvNT_6ParamsE,(.L_x_6456 - _ZN7cutlass13device_kernelIN5flash19enable_sm80_to_sm89INS1_16FlashAttnFwdSm80INS1_25CollectiveMainloopFwdSm80ILi8ELi1ELb1EN4cute5tupleIJNS5_1CILi128EEENS7_ILi64EEENS7_ILi256EEEEEELi256ENS_6half_tEfNS_4arch4Sm80ELb0ELb0ELb1ELb0ELb1ELb0ELb1ELb1EEENS1_21CollectiveEpilogueFwdINS6_IJS8_SA_S9_EEENS6_IJNS7_ILi1EEESI_SI_EEESC_SE_Li256ELb0ELb1ELb1ELb0EEENS1_19SingleTileSchedulerILb0ELb1ELb1ELi128EEEEEEEEEvNT_6ParamsE)
        .other          _ZN7cutlass13device_kernelIN5flash19enable_sm80_to_sm89INS1_16FlashAttnFwdSm80INS1_25CollectiveMainloopFwdSm80ILi8ELi1ELb1EN4cute5tupleIJNS5_1CILi128EEENS7_ILi64EEENS7_ILi256EEEEEELi256ENS_6half_tEfNS_4arch4Sm80ELb0ELb0ELb1ELb0ELb1ELb0ELb1ELb1EEENS1_21CollectiveEpilogueFwdINS6_IJS8_SA_S9_EEENS6_IJNS7_ILi1EEESI_SI_EEESC_SE_Li256ELb0ELb1ELb1ELb0EEENS1_19SingleTileSchedulerILb0ELb1ELb1ELi128EEEEEEEEEvNT_6ParamsE,@"STO_CUDA_ENTRY STV_DEFAULT"
_ZN7cutlass13device_kernelIN5flash19enable_sm80_to_sm89INS1_16FlashAttnFwdSm80INS1_25CollectiveMainloopFwdSm80ILi8ELi1ELb1EN4cute5tupleIJNS5_1CILi128EEENS7_ILi64EEENS7_ILi256EEEEEELi256ENS_6half_tEfNS_4arch4Sm80ELb0ELb0ELb1ELb0ELb1ELb0ELb1ELb1EEENS1_21CollectiveEpilogueFwdINS6_IJS8_SA_S9_EEENS6_IJNS7_ILi1EEESI_SI_EEESC_SE_Li256ELb0ELb1ELb1ELb0EEENS1_19SingleTileSchedulerILb0ELb1ELb1ELi128EEEEEEEEEvNT_6ParamsE:
[----:B------:R-:W-:Y:S02]  /*0000*/  MOV R1, c[0x0][0x28] ;  /* 0x00000a0000017a02 */ /* 0x000fe40000000f00 */
[----:B------:R-:W1:Y:S01]  /*0010*/  S2R R132, SR_TID.X ;  /* 0x0000000000847919 */ /* 0x000e620000002100 */
[----:B------:R-:W2:Y:S01]  /*0020*/  S2UR UR6, SR_CTAID.Y ;  /* 0x00000000000679c3 */ /* 0x000ea20000002600 */
[----:B------:R-:W-:-:S07]  /*0030*/  IADD3 R1, R1, -0x68, RZ ;  /* 0xffffff9801017810 */ /* 0x000fce0007ffe0ff */
[----:B------:R-:W3:Y:S01]  /*0040*/  S2UR UR18, SR_CTAID.Z ;  /* 0x00000000001279c3 */ /* 0x000ee20000002700 */
[----:B-1----:R-:W-:-:S06]  /*0050*/  SHF.R.U32.HI R0, RZ, 0x5, R132 ;  /* 0x00000005ff007819 */ /* 0x002fcc0000011684 */
[----:B------:R-:W1:Y:S02]  /*0060*/  SHFL.IDX PT, R0, R0, RZ, 0x1f ;  /* 0x00001fff00007589 */ /* 0x000e6400000e0000 */
[----:B-1----:R-:W-:-:S13]  /*0070*/  ISETP.NE.AND P0, PT, R0, RZ, PT ;  /* 0x000000ff0000720c */ /* 0x002fda0003f05270 */
[----:B--23--:R-:W-:Y:S05]  /*0080*/  @!P0 BRA `(.L_x_0) ;  /* 0x0000009000008947 */ /* 0x00cfea0003800000 */
[----:B------:R-:W-:Y:S01]  /*0090*/  MOV R0, c[0x0][0x550] ;  /* 0x0001540000007a02 */ /* 0x000fe20000000f00 */
[----:B------:R-:W-:-:S03]  /*00a0*/  UMOV UR11, UR6 ;  /* 0x00000006000b7c82 */ /* 0x000fc60008000000 */
[----:B------:R-:W-:-:S13]  /*00b0*/  ISETP.NE.AND P0, PT, R0, 0x1, PT ;  /* 0x000000010000780c */ /* 0x000fda0003f05270 */
[----:B------:R-:W-:Y:S05]  /*00c0*/  @!P0 BRA `(.L_x_1) ;  /* 0x000000b000008947 */ /* 0x000fea0003800000 */
[----:B------:R-:W-:Y:S02]  /*00d0*/  ULDC UR4, c[0x0][0x554] ;  /* 0x0001550000047ab9 */ /* 0x000fe40000000800 */
[----:B------:R-:W-:Y:S02]  /*00e0*/  UIMAD.WIDE.U32 UR4, UR6, UR4, URZ ;  /* 0x00000004060472a5 */ /* 0x000fe4000f8e003f */
[----:B------:R-:W-:Y:S02]  /*00f0*/  ULDC UR11, c[0x0][0x558] ;  /* 0x00015600000b7ab9 */ /* 0x000fe40000000800 */
[----:B------:R-:W-:Y:S01]  /*0100*/  USHF.R.U32.HI UR11, URZ, UR11, UR5 ;  /* 0x0000000b3f0b7299 */ /* 0x000fe20008011605 */
[----:B------:R-:W-:Y:S05]  /*0110*/  BRA `(.L_x_1) ;  /* 0x0000006000007947 */ /* 0x000fea0003800000 */
.L_x_0:
[----:B------:R-:W-:Y:S02]  /*0120*/  ULDC.64 UR4, c[0x0][0x550] ;  /* 0x0001540000047ab9 */ /* 0x000fe40000000a00 */
[----:B------:R-:W-:Y:S02]  /*0130*/  UISETP.NE.AND UP0, UPT, UR4, 0x1, UPT ;  /* 0x000000010400788c */ /* 0x000fe4000bf05270 */
[----:B------:R-:W-:-:S02]  /*0140*/  UIMAD.WIDE.U32 UR8, UR6, UR5, URZ ;  /* 0x00000005060872a5 */ /* 0x000fc4000f8e003f */
[----:B------:R-:W-:Y:S02]  /*0150*/  ULDC UR4, c[0x0][0x558] ;  /* 0x0001560000047ab9 */ /* 0x000fe40000000800 */
[----:B------:R-:W-:-:S05]  /*0160*/  UMOV UR11, UR6 ;  /* 0x00000006000b7c82 */ /* 0x000fca0008000000 */
[----:B------:R-:W-:-:S03]  /*0170*/  @UP0 USHF.R.U32.HI UR11, URZ, UR4, UR9 ;  /* 0x000000043f0b0299 */ /* 0x000fc60008011609 */
.L_x_1:
[----:B------:R-:W-:Y:S01]  /*0180*/  ISETP.LE.AND P0, PT, RZ, UR18, PT ;  /* 0x00000012ff007c0c */ /* 0x000fe2000bf03270 */
[----:B------:R-:W-:Y:S02]  /*0190*/  UIADD3 UR5, -UR11, URZ, URZ ;  /* 0x0000003f0b057290 */ /* 0x000fe4000fffe13f */
[----:B------:R-:W-:Y:S02]  /*01a0*/  ULDC UR4, c[0x0][0x550] ;  /* 0x0001540000047ab9 */ /* 0x000fe40000000800 */
[----:B------:R-:W-:-:S08]  /*01b0*/  UIMAD UR6, UR5, UR4, UR6 ;  /* 0x00000004050672a4 */ /* 0x000fd0000f8e0206 */
[----:B------:R-:W-:Y:S05]  /*01c0*/  @!P0 EXIT ;  /* 0x000000000000894d */ /* 0x000fea0003800000 */
[----:B------:R-:W-:Y:S02]  /*01d0*/  ULDC.64 UR4, c[0x0][0x370] ;  /* 0x0000dc0000047ab9 */ /* 0x000fe40000000a00 */
[----:B------:R-:W-:Y:S02]  /*01e0*/  UISETP.NE.U32.AND UP0, UPT, URZ, UR4, UPT ;  /* 0x000000043f00728c */ /* 0x000fe4000bf05070 */
[----:B------:R-:W-:Y:S02]  /*01f0*/  ULDC.64 UR8, c[0x0][0x370] ;  /* 0x0000dc0000087ab9 */ /* 0x000fe40000000a00 */
[----:B------:R-:W-:Y:S02]  /*0200*/  UISETP.NE.AND.EX UP0, UPT, URZ, UR5, UPT, UP0 ;  /* 0x000000053f00728c */ /* 0x000fe4000bf05300 */
[----:B------:R-:W-:-:S04]  /*0210*/  ULDC.64 UR12, c[0x0][0x118] ;  /* 0x00004600000c7ab9 */ /* 0x000fc80000000a00 */
[----:B------:R-:W-:-:S05]  /*0220*/  PLOP3.LUT P0, PT, PT, PT, UP0, 0x80, 0x0 ;  /* 0x000000000000781c */ /* 0x000fca0003f0f008 */
[----:B------:R-:W-:Y:S02]  /*0230*/  @UP0 UMOV UR4, 0x4 ;  /* 0x0000000400040882 */ /* 0x000fe40000000000 */
[----:B------:R-:W-:-:S06]  /*0240*/  @UP0 UIMAD.WIDE UR4, UR18, UR4, UR8 ;  /* 0x00000004120402a5 */ /* 0x000fcc000f8e0208 */
[----:B------:R-:W-:Y:S02]  /*0250*/  IMAD.U32 R2, RZ, RZ, UR4 ;  /* 0x00000004ff027e24 */ /* 0x000fe4000f8e00ff */
[----:B------:R-:W-:-:S05]  /*0260*/  IMAD.U32 R3, RZ, RZ, UR5 ;  /* 0x00000005ff037e24 */ /* 0x000fca000f8e00ff */
[----:B------:R-:W2:Y:S01]  /*0270*/  @P0 LDG.E R2, [R2.64] ;  /* 0x0000000c02020981 */ /* 0x000ea2000c1e1900 */
[----:B------:R-:W-:Y:S02]  /*0280*/  ULDC UR4, c[0x0][0x2ac] ;  /* 0x0000ab0000047ab9 */ /* 0x000fe40000000800 */
[----:B------:R-:W-:Y:S02]  /*0290*/  ULDC UR10, c[0x0][0x1d0] ;  /* 0x00007400000a7ab9 */ /* 0x000fe40000000800 */
[----:B------:R-:W-:Y:S02]  /*02a0*/  UIMAD UR10, UR4, UR10, URZ ;  /* 0x0000000a040a72a4 */ /* 0x000fe4000f8e023f */
[----:B------:R-:W-:Y:S02]  /*02b0*/  UMOV UR9, URZ ;  /* 0x0000003f00097c82 */ /* 0x000fe40008000000 */
[----:B------:R-:W-:Y:S02]  /*02c0*/  UISETP.GE.AND UP0, UPT, UR10, 0x1, UPT ;  /* 0x000000010a00788c */ /* 0x000fe4000bf06270 */
[----:B------:R-:W-:-:S02]  /*02d0*/  UIADD3 UR5, UR10, 0x3f, URZ ;  /* 0x0000003f0a057890 */ /* 0x000fc4000fffe03f */
[----:B------:R-:W-:Y:S02]  /*02e0*/  UMOV UR17, URZ ;  /* 0x0000003f00117c82 */ /* 0x000fe40008000000 */
[----:B------:R-:W-:-:S04]  /*02f0*/  USHF.R.S32.HI UR4, URZ, 0x1f, UR5 ;  /* 0x0000001f3f047899 */ /* 0x000fc80008011405 */
[----:B------:R-:W-:-:S04]  /*0300*/  ULEA.HI UR4, UR4, UR5, URZ, 0x6 ;  /* 0x0000000504047291 */ /* 0x000fc8000f8f303f */
[----:B------:R-:W-:Y:S01]  /*0310*/  USHF.R.S32.HI UR7, URZ, 0x6, UR4 ;  /* 0x000000063f077899 */ /* 0x000fe20008011404 */
[----:B--2---:R1:W2:Y:S01]  /*0320*/  @P0 R2UR UR9, R2 ;  /* 0x00000000020903c2 */ /* 0x0042a200000e0000 */
[----:B------:R-:W-:-:S13]  /*0330*/  PLOP3.LUT P0, PT, PT, PT, UP0, 0x80, 0x0 ;  /* 0x000000000000781c */ /* 0x000fda0003f0f008 */
[----:B-12---:R-:W-:Y:S05]  /*0340*/  @!P0 BRA `(.L_x_2) ;  /* 0x0000025000008947 */ /* 0x006fea0003800000 */
[----:B------:R-:W-:Y:S02]  /*0350*/  USHF.R.U32.HI UR4, URZ, 0x10, UR6 ;  /* 0x000000103f047899 */ /* 0x000fe40008011606 */
[----:B------:R-:W-:Y:S02]  /*0360*/  ULDC UR5, c[0x0][0x338] ;  /* 0x0000ce0000057ab9 */ /* 0x000fe40000000800 */
[----:B------:R-:W-:Y:S02]  /*0370*/  UISETP.NE.AND UP0, UPT, UR4, URZ, UPT ;  /* 0x0000003f0400728c */ /* 0x000fe4000bf05270 */
[----:B------:R-:W-:Y:S02]  /*0380*/  UMOV UR20, URZ ;  /* 0x0000003f00147c82 */ /* 0x000fe40008000000 */
[----:B------:R-:W-:-:S04]  /*0390*/  USEL UR5, UR4, UR5, UP0 ;  /* 0x0000000504057287 */ /* 0x000fc80008000000 */
[----:B------:R-:W-:Y:S02]  /*03a0*/  UIADD3 UR16, UR7, -0x1, UR5 ;  /* 0xffffffff07107890 */ /* 0x000fe4000fffe005 */
[----:B------:R-:W-:-:S05]  /*03b0*/  IMAD.U32 R3, RZ, RZ, UR5 ;  /* 0x00000005ff037e24 */ /* 0x000fca000f8e00ff */
[----:B------:R-:W-:-:S04]  /*03c0*/  IABS R0, R3 ;  /* 0x0000000300007213 */ /* 0x000fc80000000000 */
[----:B------:R-:W1:Y:S02]  /*03d0*/  R2UR UR15, R0 ;  /* 0x00000000000f73c2 */ /* 0x000e6400000e0000 */
[----:B-1----:R-:W1:Y:S08]  /*03e0*/  I2F.RP R0, UR15 ;  /* 0x0000000f00007d06 */ /* 0x002e700008209400 */
[----:B-1----:R-:W1:Y:S02]  /*03f0*/  MUFU.RCP R0, R0 ;  /* 0x0000000000007308 */ /* 0x002e640000001000 */
[----:B-1----:R-:W-:-:S06]  /*0400*/  IADD3 R0, R0, 0xffffffe, RZ ;  /* 0x0ffffffe00007810 */ /* 0x002fcc0007ffe0ff */
[----:B------:R-:W1:Y:S02]  /*0410*/  F2I.FTZ.U32.TRUNC.NTZ R0, R0 ;  /* 0x0000000000007305 */ /* 0x000e64000021f000 */
[----:B-1----:R1:W2:Y:S02]  /*0420*/  R2UR UR21, R0 ;  /* 0x00000000001573c2 */ /* 0x0022a400000e0000 */
[----:B-1----:R-:W-:Y:S01]  /*0430*/  IMAD.U32 R0, RZ, RZ, UR16 ;  /* 0x00000010ff007e24 */ /* 0x002fe2000f8e00ff */
[----:B--2---:R-:W-:Y:S02]  /*0440*/  UIADD3 UR4, URZ, -UR21, URZ ;  /* 0x800000153f047290 */ /* 0x004fe4000fffe03f */
[----:B------:R-:W-:Y:S02]  /*0450*/  ULOP3.LUT UR16, UR16, UR5, URZ, 0x3c, !UPT ;  /* 0x0000000510107292 */ /* 0x000fe4000f8e3c3f */
[----:B------:R-:W-:Y:S01]  /*0460*/  IABS R2, R0 ;  /* 0x0000000000027213 */ /* 0x000fe20000000000 */
[----:B------:R-:W-:Y:S01]  /*0470*/  UIMAD UR4, UR4, UR15, URZ ;  /* 0x0000000f040472a4 */ /* 0x000fe2000f8e023f */
[----:B------:R-:W-:-:S02]  /*0480*/  IABS R0, R3 ;  /* 0x0000000300007213 */ /* 0x000fc40000000000 */
[----:B------:R-:W1:Y:S01]  /*0490*/  R2UR UR14, R2 ;  /* 0x00000000020e73c2 */ /* 0x000e6200000e0000 */
[----:B------:R-:W-:Y:S02]  /*04a0*/  UIMAD.WIDE.U32 UR20, UR21, UR4, UR20 ;  /* 0x00000004151472a5 */ /* 0x000fe4000f8e0014 */
[----:B------:R-:W-:-:S05]  /*04b0*/  IMAD.MOV R0, RZ, RZ, -R0 ;  /* 0x000000ffff007224 */ /* 0x000fca00078e0a00 */
[----:B------:R-:W2:Y:S01]  /*04c0*/  R2UR UR8, R0 ;  /* 0x00000000000873c2 */ /* 0x000ea200000e0000 */
[----:B------:R-:W-:Y:S02]  /*04d0*/  UMOV UR17, UR21 ;  /* 0x0000001500117c82 */ /* 0x000fe40008000000 */
[----:B-1----:R-:W-:-:S07]  /*04e0*/  UIMAD.WIDE.U32 UR20, UR17, UR14, URZ ;  /* 0x0000000e111472a5 */ /* 0x002fce000f8e003f */
[----:B------:R-:W-:Y:S02]  /*04f0*/  UMOV UR17, UR21 ;  /* 0x0000001500117c82 */ /* 0x000fe40008000000 */
[----:B--2---:R-:W-:-:S04]  /*0500*/  UIMAD UR8, UR17, UR8, UR14 ;  /* 0x00000008110872a4 */ /* 0x004fc8000f8e020e */
[----:B------:R-:W-:-:S11]  /*0510*/  UISETP.GT.U32.AND UP0, UPT, UR15, UR8, UPT ;  /* 0x000000080f00728c */ /* 0x000fd6000bf04070 */
[----:B------:R-:W-:Y:S02]  /*0520*/  @!UP0 UIADD3 UR8, UR8, -UR15, URZ ;  /* 0x8000000f08088290 */ /* 0x000fe4000fffe03f */
[----:B------:R-:W-:Y:S02]  /*0530*/  @!UP0 UIADD3 UR17, UR17, 0x1, URZ ;  /* 0x0000000111118890 */ /* 0x000fe4000fffe03f */
[----:B------:R-:W-:Y:S02]  /*0540*/  UISETP.GE.U32.AND UP1, UPT, UR8, UR15, UPT ;  /* 0x0000000f0800728c */ /* 0x000fe4000bf26070 */
[----:B------:R-:W-:-:S09]  /*0550*/  UISETP.GE.AND UP0, UPT, UR16, URZ, UPT ;  /* 0x0000003f1000728c */ /* 0x000fd2000bf06270 */
[----:B------:R-:W-:Y:S02]  /*0560*/  @UP1 UIADD3 UR17, UR17, 0x1, URZ ;  /* 0x0000000111111890 */ /* 0x000fe4000fffe03f */
[----:B------:R-:W-:Y:S02]  /*0570*/  UISETP.NE.AND UP1, UPT, UR5, URZ, UPT ;  /* 0x0000003f0500728c */ /* 0x000fe4000bf25270 */
[----:B------:R-:W-:-:S09]  /*0580*/  @!UP0 UIADD3 UR17, -UR17, URZ, URZ ;  /* 0x0000003f11118290 */ /* 0x000fd2000fffe13f */
[----:B------:R-:W-:Y:S02]  /*0590*/  @!UP1 ULOP3.LUT UR17, URZ, UR5, URZ, 0x33, !UPT ;  /* 0x000000053f119292 */ /* 0x000fe4000f8e333f */
.L_x_2:
[----:B------:R-:W-:Y:S01]  /*05a0*/  ULOP3.LUT UR8, UR6, 0xffff, URZ, 0xc0, !UPT ;  /* 0x0000ffff06087892 */ /* 0x000fe2000f8ec03f */
[----:B------:R-:W-:Y:S01]  /*05b0*/  PLOP3.LUT P2, PT, PT, PT, PT, 0x80, 0x0 ;  /* 0x000000000000781c */ /* 0x000fe20003f4f070 */
[----:B------:R-:W-:Y:S01]  /*05c0*/  CS2R R16, SRZ ;  /* 0x0000000000107805 */ /* 0x000fe2000001ff00 */
[----:B------:R-:W-:Y:S01]  /*05d0*/  CS2R R130, SRZ ;  /* 0x0000000000827805 */ /* 0x000fe2000001ff00 */
[----:B------:R-:W-:Y:S01]  /*05e0*/  UIMAD UR8, UR8, UR17, URZ ;  /* 0x00000011080872a4 */ /* 0x000fe2000f8e023f */
[----:B------:R-:W-:Y:S01]  /*05f0*/  CS2R R128, SRZ ;  /* 0x0000000000807805 */ /* 0x000fe2000001ff00 */
[----:B------:R-:W-:Y:S01]  /*0600*/  CS2R R126, SRZ ;  /* 0x00000000007e7805 */ /* 0x000fe2000001ff00 */
[----:B------:R-:W-:Y:S01]  /*0610*/  CS2R R124, SRZ ;  /* 0x00000000007c7805 */ /* 0x000fe2000001ff00 */
[----:B------:R-:W-:Y:S01]  /*0620*/  UIADD3 UR17, UR8, UR17, URZ ;  /* 0x0000001108117290 */ /* 0x000fe2000fffe03f */
[----:B------:R-:W-:Y:S01]  /*0630*/  CS2R R122, SRZ ;  /* 0x00000000007a7805 */ /* 0x000fe2000001ff00 */
[----:B------:R-:W-:Y:S01]  /*0640*/  CS2R R120, SRZ ;  /* 0x0000000000787805 */ /* 0x000fe2000001ff00 */
[----:B------:R-:W-:Y:S01]  /*0650*/  CS2R R118, SRZ ;  /* 0x0000000000767805 */ /* 0x000fe2000001ff00 */
[----:B------:R-:W-:Y:S01]  /*0660*/  UISETP.LT.AND UP0, UPT, UR7, UR17, UPT ;  /* 0x000000110700728c */ /* 0x000fe2000bf01270 */
[----:B------:R-:W-:Y:S01]  /*0670*/  CS2R R116, SRZ ;  /* 0x0000000000747805 */ /* 0x000fe2000001ff00 */
[----:B------:R-:W-:Y:S01]  /*0680*/  CS2R R114, SRZ ;  /* 0x0000000000727805 */ /* 0x000fe2000001ff00 */
[----:B------:R-:W-:Y:S01]  /*0690*/  CS2R R112, SRZ ;  /* 0x0000000000707805 */ /* 0x000fe2000001ff00 */
[----:B------:R-:W-:Y:S01]  /*06a0*/  USEL UR7, UR7, UR17, UP0 ;  /* 0x0000001107077287 */ /* 0x000fe20008000000 */
[----:B------:R-:W-:Y:S01]  /*06b0*/  CS2R R110, SRZ ;  /* 0x00000000006e7805 */ /* 0x000fe2000001ff00 */
[----:B------:R-:W-:Y:S01]  /*06c0*/  CS2R R108, SRZ ;  /* 0x00000000006c7805 */ /* 0x000fe2000001ff00 */
[----:B------:R-:W-:Y:S01]  /*06d0*/  CS2R R106, SRZ ;  /* 0x00000000006a7805 */ /* 0x000fe2000001ff00 */
[----:B------:R-:W-:Y:S01]  /*06e0*/  UISETP.GT.AND UP0, UPT, UR7, UR8, UPT ;  /* 0x000000080700728c */ /* 0x000fe2000bf04270 */
[----:B------:R-:W-:Y:S01]  /*06f0*/  CS2R R104, SRZ ;  /* 0x0000000000687805 */ /* 0x000fe2000001ff00 */
[----:B------:R-:W-:Y:S01]  /*0700*/  CS2R R102, SRZ ;  /* 0x0000000000667805 */ /* 0x000fe2000001ff00 */
[----:B------:R-:W-:Y:S01]  /*0710*/  CS2R R100, SRZ ;  /* 0x0000000000647805 */ /* 0x000fe2000001ff00 */
[----:B------:R-:W-:Y:S01]  /*0720*/  CS2R R98, SRZ ;  /* 0x0000000000627805 */ /* 0x000fe2000001ff00 */
[----:B------:R-:W-:Y:S01]  /*0730*/  CS2R R96, SRZ ;  /* 0x0000000000607805 */ /* 0x000fe2000001ff00 */
[----:B------:R-:W-:Y:S01]  /*0740*/  PLOP3.LUT P0, PT, PT, PT, UP0, 0x80, 0x0 ;  /* 0x000000000000781c */ /* 0x000fe20003f0f008 */
[----:B------:R-:W-:Y:S01]  /*0750*/  CS2R R94, SRZ ;  /* 0x00000000005e7805 */ /* 0x000fe2000001ff00 */
        /* <DEDUP_REMOVED lines=45> */
[----:B------:R-:W-:Y:S05]  /*0a30*/  @!P0 BRA `(.L_x_3) ;  /* 0x0000966000008947 */ /* 0x000fea0003800000 */
[----:B------:R-:W-:Y:S02]  /*0a40*/  ULDC.64 UR4, c[0x0][0x340] ;  /* 0x0000d00000047ab9 */ /* 0x000fe40000000a00 */
[----:B------:R-:W-:-:S02]  /*0a50*/  UISETP.NE.U32.AND UP0, UPT, URZ, UR4, UPT ;  /* 0x000000043f00728c */ /* 0x000fc4000bf05070 */
[----:B------:R-:W-:Y:S02]  /*0a60*/  ULDC.64 UR14, c[0x0][0x340] ;  /* 0x0000d000000e7ab9 */ /* 0x000fe40000000a00 */
[----:B------:R-:W-:-:S06]  /*0a70*/  UISETP.NE.AND.EX UP0, UPT, URZ, UR5, UPT, UP0 ;  /* 0x000000053f00728c */ /* 0x000fcc000bf05300 */
[----:B------:R-:W-:-:S05]  /*0a80*/  PLOP3.LUT P0, PT, PT, PT, UP0, 0x80, 0x0 ;  /* 0x000000000000781c */ /* 0x000fca0003f0f008 */
[----:B------:R-:W-:Y:S02]  /*0a90*/  @UP0 UMOV UR4, 0x4 ;  /* 0x0000000400040882 */ /* 0x000fe40000000000 */
[----:B------:R-:W-:-:S06]  /*0aa0*/  @UP0 UIMAD.WIDE UR4, UR18, UR4, UR14 ;  /* 0x00000004120402a5 */ /* 0x000fcc000f8e020e */
[----:B------:R-:W-:Y:S02]  /*0ab0*/  IMAD.U32 R2, RZ, RZ, UR4 ;  /* 0x00000004ff027e24 */ /* 0x000fe4000f8e00ff */
[----:B------:R-:W-:Y:S01]  /*0ac0*/  IMAD.U32 R3, RZ, RZ, UR5 ;  /* 0x00000005ff037e24 */ /* 0x000fe2000f8e00ff */
[----:B------:R-:W-:Y:S01]  /*0ad0*/  SHF.R.S32.HI R36, RZ, 0x1f, R132 ;  /* 0x0000001fff247819 */ /* 0x000fe20000011484 */
[----:B------:R-:W-:Y:S01]  /*0ae0*/  UIADD3 UR6, UR7, -0x1, URZ ;  /* 0xffffffff07067890 */ /* 0x000fe2000fffe03f */
[----:B------:R-:W-:Y:S01]  /*0af0*/  IMAD.MOV.U32 R87, RZ, RZ, c[0x0][0x2b8] ;  /* 0x0000ae00ff577624 */ /* 0x000fe200078e00ff */
[----:B------:R-:W-:Y:S01]  /*0b00*/  ULDC.64 UR4, c[0x0][0x2b0] ;  /* 0x0000ac0000047ab9 */ /* 0x000fe20000000a00 */
[----:B------:R-:W2:Y:S01]  /*0b10*/  @P0 LDG.E R2, [R2.64] ;  /* 0x0000000c02020981 */ /* 0x000ea2000c1e1900 */
[----:B------:R-:W-:-:S03]  /*0b20*/  IMAD.MOV.U32 R21, RZ, RZ, RZ ;  /* 0x000000ffff157224 */ /* 0x000fc600078e00ff */
[----:B------:R-:W-:Y:S01]  /*0b30*/  BAR.SYNC.DEFER_BLOCKING 0x0 ;  /* 0x0000000000007b1d */ /* 0x000fe20000010000 */
[----:B------:R-:W-:-:S05]  /*0b40*/  ISETP.NE.AND P1, PT, R87, 0x1, PT ;  /* 0x000000015700780c */ /* 0x000fca0003f25270 */
[----:B------:R-:W1:Y:S01]  /*0b50*/  S2R R15, SR_CTAID.X ;  /* 0x00000000000f7919 */ /* 0x000e620000002500 */
[----:B------:R-:W-:Y:S01]  /*0b60*/  IMAD.MOV.U32 R20, RZ, RZ, c[0x0][0x2c4] ;  /* 0x0000b100ff147624 */ /* 0x000fe200078e00ff */
[----:B------:R-:W-:Y:S01]  /*0b70*/  USHF.R.S32.HI UR20, URZ, 0x1f, UR18 ;  /* 0x0000001f3f147899 */ /* 0x000fe20008011412 */
[----:B--2---:R2:W3:Y:S02]  /*0b80*/  @P0 R2UR UR15, R2 ;  /* 0x00000000020f03c2 */ /* 0x0044e400000e0000 */
[----:B---3--:R-:W-:Y:S02]  /*0b90*/  @!UP0 UMOV UR15, UR18 ;  /* 0x00000012000f8c82 */ /* 0x008fe40008000000 */
[----:B------:R-:W-:Y:S02]  /*0ba0*/  USHF.R.S32.HI UR14, URZ, 0x1f, UR15 ;  /* 0x0000001f3f0e7899 */ /* 0x000fe4000801140f */
[----:B------:R-:W-:Y:S02]  /*0bb0*/  UIMAD.WIDE.U32 UR16, UR15, UR4, URZ ;  /* 0x000000040f1072a5 */ /* 0x000fe4000f8e003f */
[----:B------:R-:W-:-:S04]  /*0bc0*/  UIMAD UR14, UR14, UR4, URZ ;  /* 0x000000040e0e72a4 */ /* 0x000fc8000f8e023f */
[----:B------:R-:W-:Y:S01]  /*0bd0*/  UIMAD UR14, UR15, UR5, UR14 ;  /* 0x000000050f0e72a4 */ /* 0x000fe2000f8e020e */
[----:B--2---:R-:W-:-:S03]  /*0be0*/  LEA.HI R2, R36, R132, RZ, 0x3 ;  /* 0x0000008424027211 */ /* 0x004fc600078f18ff */
[----:B------:R-:W-:Y:S02]  /*0bf0*/  UIADD3 UR14, UR17, UR14, URZ ;  /* 0x0000000e110e7290 */ /* 0x000fe4000fffe03f */
[----:B------:R-:W-:Y:S01]  /*0c00*/  USHF.R.S32.HI UR15, URZ, 0x1f, UR11 ;  /* 0x0000001f3f0f7899 */ /* 0x000fe2000801140b */
[----:B------:R-:W-:Y:S01]  /*0c10*/  LOP3.LUT R0, R2, 0xfffffff8, RZ, 0xc0, !PT ;  /* 0xfffffff802007812 */ /* 0x000fe200078ec0ff */
[----:B------:R-:W-:Y:S01]  /*0c20*/  ULDC.64 UR4, c[0x0][0x1b8] ;  /* 0x00006e0000047ab9 */ /* 0x000fe20000000a00 */
[----:B------:R-:W-:-:S03]  /*0c30*/  SHF.R.S32.HI R18, RZ, 0x3, R2 ;  /* 0x00000003ff127819 */ /* 0x000fc60000011402 */
[----:B------:R-:W-:Y:S02]  /*0c40*/  IMAD.IADD R19, R132, 0x1, -R0 ;  /* 0x0000000184137824 */ /* 0x000fe400078e0a00 */
[----:B------:R-:W-:Y:S02]  /*0c50*/  IMAD.U32 R0, RZ, RZ, UR6 ;  /* 0x00000006ff007e24 */ /* 0x000fe4000f8e00ff */
[----:B------:R-:W-:-:S05]  /*0c60*/  IMAD R86, R19, 0x20, R18 ;  /* 0x0000002013567824 */ /* 0x000fca00078e0212 */
[----:B------:R-:W-:Y:S01]  /*0c70*/  LEA R0, R0, R86, 0x6 ;  /* 0x0000005600007211 */ /* 0x000fe200078e30ff */
[----:B------:R-:W-:Y:S01]  /*0c80*/  UIMAD UR19, UR15, UR4, URZ ;  /* 0x000000040f1372a4 */ /* 0x000fe2000f8e023f */
[----:B-1----:R-:W-:Y:S01]  /*0c90*/  IMAD R5, R15, 0x80, R86 ;  /* 0x000000800f057824 */ /* 0x002fe200078e0256 */
[----:B------:R-:W-:Y:S01]  /*0ca0*/  UIMAD.WIDE.U32 UR22, UR11, UR4, URZ ;  /* 0x000000040b1672a5 */ /* 0x000fe2000f8e003f */
[C---:B------:R-:W-:Y:S01]  /*0cb0*/  ISETP.GE.AND P0, PT, R0.reuse, UR10, PT ;  /* 0x0000000a00007c0c */ /* 0x040fe2000bf06270 */
[----:B------:R-:W-:Y:S01]  /*0cc0*/  STL [R1+0x44], R86 ;  /* 0x0000445601007387 */ /* 0x000fe20000100800 */
[----:B------:R-:W-:Y:S02]  /*0cd0*/  IADD3 R9, R0, UR9, RZ ;  /* 0x0000000900097c10 */ /* 0x000fe4000fffe0ff */
[----:B------:R-:W-:-:S03]  /*0ce0*/  ISETP.GT.OR P0, PT, R86, 0x3f, P0 ;  /* 0x0000003f5600780c */ /* 0x000fc60000704670 */
[----:B------:R-:W-:-:S04]  /*0cf0*/  @P1 IMAD.HI.U32 R0, R9, c[0x0][0x2bc], RZ ;  /* 0x0000af0009001a27 */ /* 0x000fc800078e00ff */
[----:B------:R-:W-:Y:S01]  /*0d00*/  IMAD.MOV.U32 R7, RZ, RZ, R9 ;  /* 0x000000ffff077224 */ /* 0x000fe200078e0009 */
[----:B------:R-:W-:-:S05]  /*0d10*/  @P1 SHF.R.U32.HI R7, RZ, c[0x0][0x2c0], R0 ;  /* 0x0000b000ff071a19 */ /* 0x000fca0000011600 */
[----:B------:R-:W-:-:S04]  /*0d20*/  @!P0 IADD3 R0, P2, R7, UR16, RZ ;  /* 0x0000001007008c10 */ /* 0x000fc8000ff5e0ff */
[----:B------:R-:W-:Y:S02]  /*0d30*/  @!P0 LEA R2, P1, R0, c[0x0][0x2a0], 0x2 ;  /* 0x0000a80000028a11 */ /* 0x000fe400078210ff */
[----:B------:R-:W-:-:S04]  /*0d40*/  @!P0 LEA.HI.X.SX32 R3, R7, UR14, 0x1, P2 ;  /* 0x0000000e07038c11 */ /* 0x000fc800090f0eff */
[----:B------:R-:W-:-:S05]  /*0d50*/  @!P0 LEA.HI.X R3, R0, c[0x0][0x2a4], R3, 0x2, P1 ;  /* 0x0000a90000038a11 */ /* 0x000fca00008f1403 */
[----:B------:R1:W2:Y:S01]  /*0d60*/  @!P0 LDG.E R21, [R2.64] ;  /* 0x0000000c02158981 */ /* 0x0002a2000c1e1900 */
[C---:B------:R-:W-:Y:S01]  /*0d70*/  ISETP.NE.AND P0, PT, R20.reuse, 0x1, PT ;  /* 0x000000011400780c */ /* 0x040fe20003f05270 */
[----:B------:R-:W-:Y:S01]  /*0d80*/  UIMAD UR19, UR11, UR5, UR19 ;  /* 0x000000050b1372a4 */ /* 0x000fe2000f8e0213 */
[----:B------:R-:W-:Y:S01]  /*0d90*/  IMAD.MOV.U32 R4, RZ, RZ, R5 ;  /* 0x000000ffff047224 */ /* 0x000fe200078e0005 */
[----:B------:R-:W-:Y:S01]  /*0da0*/  SHF.L.U32 R133, R19, 0x3, RZ ;  /* 0x0000000313857819 */ /* 0x000fe200000006ff */
[----:B------:R-:W-:Y:S01]  /*0db0*/  ULDC.64 UR4, c[0x0][0x1c0] ;  /* 0x0000700000047ab9 */ /* 0x000fe20000000a00 */
[----:B------:R-:W-:Y:S01]  /*0dc0*/  IMAD R20, R20, c[0x0][0x168], RZ ;  /* 0x00005a0014147a24 */ /* 0x000fe200078e02ff */
[----:B------:R-:W-:Y:S01]  /*0dd0*/  UIMAD UR20, UR20, UR4, URZ ;  /* 0x00000004141472a4 */ /* 0x000fe2000f8e023f */
[----:B------:R-:W-:Y:S01]  /*0de0*/  IMAD R15, R15, 0x80, R18 ;  /* 0x000000800f0f7824 */ /* 0x000fe200078e0212 */
[----:B------:R-:W-:Y:S01]  /*0df0*/  UIADD3 UR23, UR23, UR19, URZ ;  /* 0x0000001317177290 */ /* 0x000fe2000fffe03f */
[C---:B------:R-:W-:Y:S01]  /*0e00*/  IADD3 R58, R133.reuse, 0x80, RZ ;  /* 0x00000080853a7810 */ /* 0x040fe20007ffe0ff */
[----:B------:R-:W-:Y:S01]  /*0e10*/  UIMAD UR5, UR18, UR5, UR20 ;  /* 0x00000005120572a4 */ /* 0x000fe2000f8e0214 */
[----:B------:R-:W-:Y:S01]  /*0e20*/  IADD3 R57, R133, 0x40, RZ ;  /* 0x0000004085397810 */ /* 0x000fe20007ffe0ff */
[----:B------:R-:W-:Y:S01]  /*0e30*/  UIMAD.WIDE.U32 UR18, UR18, UR4, UR22 ;  /* 0x00000004121272a5 */ /* 0x000fe2000f8e0016 */
[----:B------:R-:W-:Y:S01]  /*0e40*/  @P0 IMAD.HI.U32 R0, R5, c[0x0][0x2c8], RZ ;  /* 0x0000b20005000a27 */ /* 0x000fe200078e00ff */
[C---:B------:R-:W-:Y:S01]  /*0e50*/  IADD3 R56, R133.reuse, 0xc0, RZ ;  /* 0x000000c085387810 */ /* 0x040fe20007ffe0ff */
[----:B------:R-:W-:Y:S01]  /*0e60*/  UIMAD UR10, UR6, -0x40, UR10 ;  /* 0xffffffc0060a78a4 */ /* 0x000fe2000f8e020a */
[----:B------:R-:W-:Y:S01]  /*0e70*/  ISETP.GE.AND P4, PT, R133, c[0x0][0x198], PT ;  /* 0x0000660085007a0c */ /* 0x000fe20003f86270 */
[----:B------:R-:W-:Y:S01]  /*0e80*/  UIADD3 UR5, UR19, UR5, URZ ;  /* 0x0000000513057290 */ /* 0x000fe2000fffe03f */
[----:B------:R-:W-:Y:S01]  /*0e90*/  @P0 SHF.R.U32.HI R4, RZ, c[0x0][0x2cc], R0 ;  /* 0x0000b300ff040a19 */ /* 0x000fe20000011600 */
[----:B------:R-:W-:Y:S01]  /*0ea0*/  UISETP.GT.AND UP0, UPT, UR6, UR8, UPT ;  /* 0x000000080600728c */ /* 0x000fe2000bf04270 */
[----:B------:R-:W-:-:S02]  /*0eb0*/  SHF.R.S32.HI R8, RZ, 0x1f, R56 ;  /* 0x0000001fff087819 */ /* 0x000fc40000011438 */
[--C-:B------:R-:W-:Y:S01]  /*0ec0*/  SHF.R.S32.HI R6, RZ, 0x1f, R4.reuse ;  /* 0x0000001fff067819 */ /* 0x100fe20000011404 */
[----:B------:R-:W-:Y:S01]  /*0ed0*/  IMAD.MOV R0, RZ, RZ, -R4 ;  /* 0x000000ffff007224 */ /* 0x000fe200078e0a04 */
[----:B-1----:R-:W-:Y:S01]  /*0ee0*/  MOV R2, UR18 ;  /* 0x0000001200027c02 */ /* 0x002fe20008000f00 */
[----:B------:R-:W-:Y:S01]  /*0ef0*/  IMAD.U32 R3, RZ, RZ, UR19 ;  /* 0x00000013ff037e24 */ /* 0x000fe2000f8e00ff */
[----:B------:R-:W-:Y:S01]  /*0f00*/  ISETP.GE.AND P3, PT, R57, c[0x0][0x198], PT ;  /* 0x0000660039007a0c */ /* 0x000fe20003f66270 */
[----:B------:R-:W-:Y:S01]  /*0f10*/  IMAD R5, R0, c[0x0][0x2c4], R5 ;  /* 0x0000b10000057a24 */ /* 0x000fe200078e0205 */
[----:B------:R-:W-:Y:S01]  /*0f20*/  ISETP.GE.AND P2, PT, R58, c[0x0][0x198], PT ;  /* 0x000066003a007a0c */ /* 0x000fe20003f46270 */
[----:B------:R-:W-:Y:S01]  /*0f30*/  IMAD.U32 R3, RZ, RZ, UR5 ;  /* 0x00000005ff037e24 */ /* 0x000fe2000f8e00ff */
[----:B------:R-:W-:Y:S01]  /*0f40*/  LEA.HI R8, R8, R56, RZ, 0x3 ;  /* 0x0000003808087211 */ /* 0x000fe200078f18ff */
[----:B------:R-:W-:Y:S01]  /*0f50*/  IMAD R6, R6, c[0x0][0x1b0], RZ ;  /* 0x00006c0006067a24 */ /* 0x000fe200078e02ff */
[----:B------:R-:W-:Y:S01]  /*0f60*/  SHF.R.S32.HI R0, RZ, 0x1f, R5 ;  /* 0x0000001fff007819 */ /* 0x000fe20000011405 */
[----:B------:R-:W-:Y:S01]  /*0f70*/  IMAD.WIDE.U32 R2, R4, c[0x0][0x1b0], R2 ;  /* 0x00006c0004027a25 */ /* 0x000fe200078e0002 */
[----:B------:R-:W-:Y:S01]  /*0f80*/  ISETP.GE.AND P5, PT, R56, c[0x0][0x198], PT ;  /* 0x0000660038007a0c */ /* 0x000fe20003fa6270 */
[----:B------:R-:W-:Y:S01]  /*0f90*/  ULDC.64 UR4, c[0x0][0x1e8] ;  /* 0x00007a0000047ab9 */ /* 0x000fe20000000a00 */
[----:B------:R-:W-:Y:S01]  /*0fa0*/  LOP3.LUT R176, R8, 0xfffffff8, RZ, 0xc0, !PT ;  /* 0xfffffff808b07812 */ /* 0x000fe200078ec0ff */
[----:B------:R-:W-:Y:S01]  /*0fb0*/  IMAD R4, R4, c[0x0][0x1b4], R6 ;  /* 0x00006d0004047a24 */ /* 0x000fe200078e0206 */
[----:B------:R-:W-:Y:S01]  /*0fc0*/  UIMAD UR18, UR15, UR4, URZ ;  /* 0x000000040f1272a4 */ /* 0x000fe2000f8e023f */
[----:B------:R-:W-:Y:S01]  /*0fd0*/  IMAD R0, R0, c[0x0][0x1a8], RZ ;  /* 0x00006a0000007a24 */ /* 0x000fe200078e02ff */
[----:B------:R-:W-:Y:S01]  /*0fe0*/  UIMAD.WIDE.U32 UR20, UR11, UR4, URZ ;  /* 0x000000040b1472a5 */ /* 0x000fe2000f8e003f */
[----:B------:R-:W-:Y:S01]  /*0ff0*/  IMAD.IADD R3, R3, 0x1, R4 ;  /* 0x0000000103037824 */ /* 0x000fe200078e0204 */
[----:B------:R-:W-:Y:S01]  /*1000*/  UIMAD UR18, UR11, UR5, UR18 ;  /* 0x000000050b1272a4 */ /* 0x000fe2000f8e0212 */
[----:B------:R-:W-:Y:S01]  /*1010*/  IMAD R6, R5, c[0x0][0x1ac], R0 ;  /* 0x00006b0005067a24 */ /* 0x000fe200078e0200 */
[----:B------:R-:W-:Y:S01]  /*1020*/  ISETP.GE.AND P6, PT, R133, c[0x0][0x1d4], PT ;  /* 0x0000750085007a0c */ /* 0x000fe20003fc6270 */
[----:B------:R-:W-:Y:S01]  /*1030*/  IMAD.WIDE.U32 R2, R5, c[0x0][0x1a8], R2 ;  /* 0x00006a0005027a25 */ /* 0x000fe200078e0002 */
[----:B------:R-:W-:Y:S01]  /*1040*/  UIADD3 UR18, UR21, UR18, URZ ;  /* 0x0000001215127290 */ /* 0x000fe2000fffe03f */
[----:B------:R-:W-:Y:S01]  /*1050*/  LEA.HI R84, R36, R132, RZ, 0x5 ;  /* 0x0000008424547211 */ /* 0x000fe200078f28ff */
[----:B------:R-:W-:Y:S01]  /*1060*/  ULDC.64 UR4, c[0x0][0x210] ;  /* 0x0000840000047ab9 */ /* 0x000fe20000000a00 */
[----:B------:R-:W-:Y:S01]  /*1070*/  IMAD.SHL.U32 R4, R18, 0x40, RZ ;  /* 0x0000004012047824 */ /* 0x000fe200078e00ff */
[----:B------:R-:W-:Y:S01]  /*1080*/  LEA R13, P0, R2, c[0x0][0x160], 0x1 ;  /* 0x00005800020d7a11 */ /* 0x000fe200078008ff */
[----:B------:R-:W-:Y:S01]  /*1090*/  IMAD.IADD R3, R3, 0x1, R6 ;  /* 0x0000000103037824 */ /* 0x000fe200078e0206 */
[----:B------:R-:W-:-:S02]  /*10a0*/  UIMAD UR15, UR15, UR4, URZ ;  /* 0x000000040f0f72a4 */ /* 0x000fc4000f8e023f */
[----:B------:R-:W-:Y:S01]  /*10b0*/  LOP3.LUT R0, R4, 0x1c0, RZ, 0xc0, !PT ;  /* 0x000001c004007812 */ /* 0x000fe200078ec0ff */
[----:B------:R-:W-:Y:S01]  /*10c0*/  UIMAD.WIDE.U32 UR22, UR11, UR4, URZ ;  /* 0x000000040b1672a5 */ /* 0x000fe2000f8e003f */
[----:B------:R-:W-:Y:S01]  /*10d0*/  LEA.HI.X R14, R2, c[0x0][0x164], R3, 0x1, P0 ;  /* 0x00005900020e7a11 */ /* 0x000fe200000f0c03 */
[----:B------:R-:W-:Y:S01]  /*10e0*/  UIMAD UR4, UR11, UR5, UR15 ;  /* 0x000000050b0472a4 */ /* 0x000fe2000f8e020f */
[----:B------:R-:W-:Y:S01]  /*10f0*/  SHF.R.U32.HI R4, RZ, 0x3, R0 ;  /* 0x00000003ff047819 */ /* 0x000fe20000011600 */
[----:B------:R-:W-:Y:S01]  /*1100*/  SHFL.IDX PT, R2, R13, RZ, 0x181f ;  /* 0x00181fff0d027589 */ /* 0x000fe200000e0000 */
[----:B------:R-:W-:Y:S01]  /*1110*/  LOP3.LUT R0, R0, 0x38, R133, 0xf8, !PT ;  /* 0x0000003800007812 */ /* 0x000fe200078ef885 */
[----:B------:R-:W-:Y:S01]  /*1120*/  UIADD3 UR4, UR23, UR4, URZ ;  /* 0x0000000417047290 */ /* 0x000fe2000fffe03f */
[----:B------:R-:W-:Y:S01]  /*1130*/  ISETP.GE.AND P0, PT, R15, R20, PT ;  /* 0x000000140f00720c */ /* 0x000fe20003f06270 */
[----:B------:R-:W1:Y:S01]  /*1140*/  SHFL.IDX PT, R3, R14, RZ, 0x181f ;  /* 0x00181fff0e037589 */ /* 0x000e6200000e0000 */
[----:B------:R-:W-:-:S02]  /*1150*/  LOP3.LUT R0, R0, R4, RZ, 0x3c, !PT ;  /* 0x0000000400007212 */ /* 0x000fc400078e3cff */
[----:B------:R-:W-:-:S05]  /*1160*/  LEA.HI R4, R36, R132, RZ, 0x6 ;  /* 0x0000008424047211 */ /* 0x000fca00078f30ff */
[----:B------:R-:W-:-:S05]  /*1170*/  IMAD.SHL.U32 R4, R4, 0x8, RZ ;  /* 0x0000000804047824 */ /* 0x000fca00078e00ff */
[----:B------:R-:W-:Y:S02]  /*1180*/  LOP3.LUT R5, R0, 0xfffffe00, R4, 0xf8, !PT ;  /* 0xfffffe0000057812 */ /* 0x000fe400078ef804 */
[----:B------:R-:W-:Y:S02]  /*1190*/  SHF.R.S32.HI R0, RZ, 0x1f, R58 ;  /* 0x0000001fff007819 */ /* 0x000fe4000001143a */
[----:B------:R-:W-:Y:S01]  /*11a0*/  SHF.R.S32.HI R4, RZ, 0x1f, R57 ;  /* 0x0000001fff047819 */ /* 0x000fe20000011439 */
[----:B------:R-:W-:Y:S01]  /*11b0*/  IMAD.SHL.U32 R85, R5, 0x2, RZ ;  /* 0x0000000205557824 */ /* 0x000fe200078e00ff */
[----:B------:R-:W-:Y:S01]  /*11c0*/  LEA.HI R0, R0, R58, RZ, 0x3 ;  /* 0x0000003a00007211 */ /* 0x000fe200078f18ff */
[----:B------:R-:W-:Y:S01]  /*11d0*/  SHFL.IDX PT, R5, R14, 0x1, 0x181f ;  /* 0x00381f000e057f89 */ /* 0x000fe200000e0000 */
[----:B------:R-:W-:Y:S02]  /*11e0*/  LEA.HI R4, R4, R57, RZ, 0x3 ;  /* 0x0000003904047211 */ /* 0x000fe400078f18ff */
[----:B------:R-:W-:Y:S01]  /*11f0*/  LOP3.LUT R177, R0, 0xfffffff8, RZ, 0xc0, !PT ;  /* 0xfffffff800b17812 */ /* 0x000fe200078ec0ff */
[----:B------:R-:W-:Y:S01]  /*1200*/  IMAD.MOV R0, RZ, RZ, -R7 ;  /* 0x000000ffff007224 */ /* 0x000fe200078e0a07 */
[----:B------:R-:W-:Y:S01]  /*1210*/  LOP3.LUT R134, R4, 0xfffffff8, RZ, 0xc0, !PT ;  /* 0xfffffff804867812 */ /* 0x000fe200078ec0ff */
[----:B-1----:R-:W-:Y:S01]  /*1220*/  @!P0 IMAD.WIDE R6, R133, 0x2, R2 ;  /* 0x0000000285068825 */ /* 0x002fe200078e0202 */
[----:B------:R-:W1:Y:S03]  /*1230*/  SHFL.IDX PT, R4, R13, 0x1, 0x181f ;  /* 0x00381f000d047f89 */ /* 0x000e6600000e0000 */
[----:B------:R-:W-:Y:S01]  /*1240*/  IMAD R16, R0, c[0x0][0x2b8], R9 ;  /* 0x0000ae0000107a24 */ /* 0x000fe200078e0209 */
[----:B------:R3:W-:Y:S01]  /*1250*/  @!P0 LDGSTS.E.BYPASS.LTC128B.128 [R85+0x100], [R6.64], !P4 ;  /* 0x0010000006558fae */ /* 0x0007e2000e101d4c */
[----:B------:R-:W-:Y:S01]  /*1260*/  @!P0 IMAD.WIDE R8, R134, 0x2, R2 ;  /* 0x0000000286088825 */ /* 0x000fe200078e0202 */
[----:B------:R-:W-:-:S02]  /*1270*/  IADD3 R0, R15, 0x20, RZ ;  /* 0x000000200f007810 */ /* 0x000fc40007ffe0ff */
[----:B------:R-:W-:Y:S02]  /*1280*/  SHF.R.S32.HI R12, RZ, 0x1f, R16 ;  /* 0x0000001fff0c7819 */ /* 0x000fe40000011410 */
[----:B------:R4:W-:Y:S01]  /*1290*/  @!P0 LDGSTS.E.BYPASS.LTC128B.128 [R85+0x4100], [R8.64], !P3 ;  /* 0x0410000008558fae */ /* 0x0009e2000d901d4c */
[----:B---3--:R-:W-:-:S04]  /*12a0*/  @!P0 IMAD.WIDE R6, R177, 0x2, R2 ;  /* 0x00000002b1068825 */ /* 0x008fc800078e0202 */
[----:B------:R-:W-:Y:S01]  /*12b0*/  @!P0 IMAD.WIDE R2, R176, 0x2, R2 ;  /* 0x00000002b0028825 */ /* 0x000fe200078e0202 */
[----:B------:R3:W-:Y:S04]  /*12c0*/  @!P0 LDGSTS.E.BYPASS.LTC128B.128 [R85+0x8100], [R6.64], !P2 ;  /* 0x0810000006558fae */ /* 0x0007e8000d101d4c */
[----:B------:R5:W-:Y:S01]  /*12d0*/  @!P0 LDGSTS.E.BYPASS.LTC128B.128 [R85+0xc100], [R2.64], !P5 ;  /* 0x0c10000002558fae */ /* 0x000be2000e901d4c */
[----:B------:R-:W-:Y:S01]  /*12e0*/  ISETP.GE.AND P0, PT, R0, R20, PT ;  /* 0x000000140000720c */ /* 0x000fe20003f06270 */
[----:B------:R-:W-:-:S04]  /*12f0*/  IMAD R0, R12, c[0x0][0x1e0], RZ ;  /* 0x000078000c007a24 */ /* 0x000fc800078e02ff */
[----:B------:R-:W-:-:S08]  /*1300*/  IMAD R0, R16, c[0x0][0x1e4], R0 ;  /* 0x0000790010007a24 */ /* 0x000fd000078e0200 */
[----:B-1----:R-:W-:-:S04]  /*1310*/  @!P0 IMAD.WIDE R10, R133, 0x2, R4 ;  /* 0x00000002850a8825 */ /* 0x002fc800078e0204 */
[----:B----4-:R-:W-:Y:S01]  /*1320*/  @!P0 IMAD.WIDE R8, R134, 0x2, R4 ;  /* 0x0000000286088825 */ /* 0x010fe200078e0204 */
[----:B------:R2:W-:Y:S01]  /*1330*/  @!P0 LDGSTS.E.BYPASS.LTC128B.128 [R85+0x1100], [R10.64], !P4 ;  /* 0x011000000a558fae */ /* 0x0005e2000e101d4c */
[----:B---3--:R-:W-:-:S03]  /*1340*/  IADD3 R6, R15, 0x40, RZ ;  /* 0x000000400f067810 */ /* 0x008fc60007ffe0ff */
[----:B------:R1:W-:Y:S01]  /*1350*/  @!P0 LDGSTS.E.BYPASS.LTC128B.128 [R85+0x5100], [R8.64], !P3 ;  /* 0x0510000008558fae */ /* 0x0003e2000d901d4c */
[----:B-----5:R-:W-:Y:S01]  /*1360*/  IMAD.WIDE.U32 R2, R16, c[0x0][0x1e0], RZ ;  /* 0x0000780010027a25 */ /* 0x020fe200078e00ff */
[----:B------:R-:W-:-:S03]  /*1370*/  ISETP.GE.AND P1, PT, R6, R20, PT ;  /* 0x000000140600720c */ /* 0x000fc60003f26270 */
[----:B------:R-:W-:Y:S01]  /*1380*/  @!P0 IMAD.WIDE R6, R177, 0x2, R4 ;  /* 0x00000002b1068825 */ /* 0x000fe200078e0204 */
[----:B------:R-:W-:-:S03]  /*1390*/  IADD3 R3, R3, R0, RZ ;  /* 0x0000000003037210 */ /* 0x000fc60007ffe0ff */
[----:B------:R-:W-:Y:S01]  /*13a0*/  @!P0 IMAD.WIDE R4, R176, 0x2, R4 ;  /* 0x00000002b0048825 */ /* 0x000fe200078e0204 */
[----:B------:R3:W-:Y:S03]  /*13b0*/  @!P0 LDGSTS.E.BYPASS.LTC128B.128 [R85+0x9100], [R6.64], !P2 ;  /* 0x0910000006558fae */ /* 0x0007e6000d101d4c */
[----:B------:R-:W-:Y:S01]  /*13c0*/  IMAD R0, R12, c[0x0][0x208], RZ ;  /* 0x000082000c007a24 */ /* 0x000fe200078e02ff */
[----:B------:R4:W-:Y:S03]  /*13d0*/  @!P0 LDGSTS.E.BYPASS.LTC128B.128 [R85+0xd100], [R4.64], !P5 ;  /* 0x0d10000004558fae */ /* 0x0009e6000e901d4c */
[C---:B------:R-:W-:Y:S02]  /*13e0*/  IMAD R0, R16.reuse, c[0x0][0x20c], R0 ;  /* 0x0000830010007a24 */ /* 0x040fe400078e0200 */
[----:B---3--:R-:W-:-:S04]  /*13f0*/  IMAD.WIDE.U32 R6, R16, c[0x0][0x208], RZ ;  /* 0x0000820010067a25 */ /* 0x008fc800078e00ff */
[----:B------:R-:W-:Y:S01]  /*1400*/  IMAD.IADD R7, R7, 0x1, R0 ;  /* 0x0000000107077824 */ /* 0x000fe200078e0200 */
[----:B--2---:R-:W-:Y:S01]  /*1410*/  SHF.R.S32.HI R10, RZ, 0x1f, R21 ;  /* 0x0000001fff0a7819 */ /* 0x004fe20000011415 */
[C---:B----4-:R-:W-:Y:S01]  /*1420*/  IMAD.WIDE.U32 R4, R21.reuse, c[0x0][0x1f0], R2 ;  /* 0x00007c0015047a25 */ /* 0x050fe200078e0002 */
[----:B------:R-:W-:Y:S03]  /*1430*/  STL [R1+0x10], R21 ;  /* 0x0000101501007387 */ /* 0x000fe60000100800 */
[----:B-1----:R-:W-:Y:S01]  /*1440*/  IMAD R8, R10, c[0x0][0x1f0], RZ ;  /* 0x00007c000a087a24 */ /* 0x002fe200078e02ff */
[----:B------:R-:W-:Y:S01]  /*1450*/  SHFL.IDX PT, R2, R13, 0x2, 0x181f ;  /* 0x00581f000d027f89 */ /* 0x000fe200000e0000 */
[----:B------:R-:W-:-:S03]  /*1460*/  IMAD.WIDE.U32 R6, R21, c[0x0][0x218], R6 ;  /* 0x0000860015067a25 */ /* 0x000fc600078e0006 */
[----:B------:R-:W1:Y:S01]  /*1470*/  SHFL.IDX PT, R3, R14, 0x2, 0x181f ;  /* 0x00581f000e037f89 */ /* 0x000e6200000e0000 */
[----:B------:R-:W-:Y:S01]  /*1480*/  IMAD R0, R21, c[0x0][0x1f4], R8 ;  /* 0x00007d0015007a24 */ /* 0x000fe200078e0208 */
[----:B------:R-:W-:Y:S02]  /*1490*/  IADD3 R8, P0, R4, UR20, RZ ;  /* 0x0000001404087c10 */ /* 0x000fe4000ff1e0ff */
[----:B------:R-:W-:Y:S02]  /*14a0*/  STL [R1+0xc], R85 ;  /* 0x00000c5501007387 */ /* 0x000fe40000100800 */
[----:B------:R-:W-:Y:S01]  /*14b0*/  IADD3.X R9, R5, UR18, R0, P0, !PT ;  /* 0x0000001205097c10 */ /* 0x000fe200087fe400 */
[----:B------:R-:W-:Y:S01]  /*14c0*/  IMAD R0, R10, c[0x0][0x218], RZ ;  /* 0x000086000a007a24 */ /* 0x000fe200078e02ff */
[C---:B------:R-:W-:Y:S01]  /*14d0*/  LEA R17, P0, R8.reuse, c[0x0][0x1c8], 0x1 ;  /* 0x0000720008117a11 */ /* 0x040fe200078008ff */
[----:B------:R2:W-:Y:S04]  /*14e0*/  STL [R1+0x14], R16 ;  /* 0x0000141001007387 */ /* 0x0005e80000100800 */
[----:B------:R-:W-:Y:S04]  /*14f0*/  SHFL.IDX PT, R4, R13, 0x3, 0x181f ;  /* 0x00781f000d047f89 */ /* 0x000fe800000e0000 */
[----:B------:R-:W3:Y:S01]  /*1500*/  SHFL.IDX PT, R5, R14, 0x3, 0x181f ;  /* 0x00781f000e057f89 */ /* 0x000ee200000e0000 */
[----:B--2---:R-:W-:Y:S01]  /*1510*/  LEA.HI.X R16, R8, c[0x0][0x1cc], R9, 0x1, P0 ;  /* 0x0000730008107a11 */ /* 0x004fe200000f0c09 */
[----:B------:R-:W-:Y:S01]  /*1520*/  IMAD R8, R21, c[0x0][0x21c], R0 ;  /* 0x0000870015087a24 */ /* 0x000fe200078e0200 */
[----:B------:R-:W-:-:S02]  /*1530*/  IADD3 R0, P0, R6, UR22, RZ ;  /* 0x0000001606007c10 */ /* 0x000fc4000ff1e0ff */
[----:B------:R-:W-:Y:S02]  /*1540*/  IADD3 R21, -R18, UR10, RZ ;  /* 0x0000000a12157c10 */ /* 0x000fe4000fffe1ff */
[----:B------:R-:W-:Y:S01]  /*1550*/  IADD3.X R6, R7, UR4, R8, P0, !PT ;  /* 0x0000000407067c10 */ /* 0x000fe200087fe408 */
[----:B-1----:R-:W-:Y:S01]  /*1560*/  @!P1 IMAD.WIDE R8, R133, 0x2, R2 ;  /* 0x0000000285089825 */ /* 0x002fe200078e0202 */
[C---:B------:R-:W-:Y:S02]  /*1570*/  LEA R10, P0, R0.reuse, c[0x0][0x1f8], 0x1 ;  /* 0x00007e00000a7a11 */ /* 0x040fe400078008ff */
[----:B------:R-:W-:Y:S02]  /*1580*/  IADD3 R7, R15, 0x60, RZ ;  /* 0x000000600f077810 */ /* 0x000fe40007ffe0ff */
[----:B------:R-:W-:Y:S01]  /*1590*/  LEA.HI.X R0, R0, c[0x0][0x1fc], R6, 0x1, P0 ;  /* 0x00007f0000007a11 */ /* 0x000fe200000f0c06 */
[----:B------:R-:W1:Y:S01]  /*15a0*/  SHFL.IDX PT, R13, R10, RZ, 0x181f ;  /* 0x00181fff0a0d7589 */ /* 0x000e6200000e0000 */
[----:B------:R-:W-:Y:S01]  /*15b0*/  ISETP.GE.AND P0, PT, R7, R20, PT ;  /* 0x000000140700720c */ /* 0x000fe20003f06270 */
[--C-:B------:R-:W-:Y:S01]  /*15c0*/  @!P1 IMAD.WIDE R6, R134, 0x2, R2.reuse ;  /* 0x0000000286069825 */ /* 0x100fe200078e0202 */
[----:B------:R-:W-:Y:S01]  /*15d0*/  LEA.HI R20, R36, R132, RZ, 0x4 ;  /* 0x0000008424147211 */ /* 0x000fe200078f20ff */
[----:B------:R2:W4:Y:S04]  /*15e0*/  SHFL.IDX PT, R14, R10, 0x1, 0x181f ;  /* 0x00381f000a0e7f89 */ /* 0x00052800000e0000 */
[----:B------:R5:W-:Y:S04]  /*15f0*/  @!P1 LDGSTS.E.BYPASS.LTC128B.128 [R85+0x2100], [R8.64], !P4 ;  /* 0x0210000008559fae */ /* 0x000be8000e101d4c */
[----:B------:R1:W-:Y:S04]  /*1600*/  @!P1 LDGSTS.E.BYPASS.LTC128B.128 [R85+0x6100], [R6.64], !P3 ;  /* 0x0610000006559fae */ /* 0x0003e8000d901d4c */
[----:B------:R-:W3:Y:S04]  /*1610*/  SHFL.IDX PT, R12, R0, RZ, 0x181f ;  /* 0x00181fff000c7589 */ /* 0x000ee800000e0000 */
[----:B------:R4:W4:Y:S01]  /*1620*/  SHFL.IDX PT, R15, R0, 0x1, 0x181f ;  /* 0x00381f00000f7f89 */ /* 0x00092200000e0000 */
[----:B--2---:R-:W-:-:S05]  /*1630*/  @!P1 IMAD.WIDE R10, R177, 0x2, R2 ;  /* 0x00000002b10a9825 */ /* 0x004fca00078e0202 */
[----:B------:R2:W-:Y:S01]  /*1640*/  @!P1 LDGSTS.E.BYPASS.LTC128B.128 [R85+0xa100], [R10.64], !P2 ;  /* 0x0a1000000a559fae */ /* 0x0005e2000d101d4c */
[----:B-----5:R-:W-:-:S03]  /*1650*/  @!P1 IMAD.WIDE R8, R176, 0x2, R2 ;  /* 0x00000002b0089825 */ /* 0x020fc600078e0202 */
[----:B-1----:R-:W-:Y:S01]  /*1660*/  SHFL.IDX PT, R6, R17, RZ, 0x181f ;  /* 0x00181fff11067589 */ /* 0x002fe200000e0000 */
[----:B---3--:R-:W-:-:S03]  /*1670*/  @!P0 IMAD.WIDE R2, R133, 0x2, R4 ;  /* 0x0000000285028825 */ /* 0x008fc600078e0204 */
[----:B------:R-:W1:Y:S01]  /*1680*/  SHFL.IDX PT, R7, R16, RZ, 0x181f ;  /* 0x00181fff10077589 */ /* 0x000e6200000e0000 */
[----:B----4-:R-:W-:-:S03]  /*1690*/  LOP3.LUT R0, R20, 0xfffffff0, RZ, 0xc0, !PT ;  /* 0xfffffff014007812 */ /* 0x010fc600078ec0ff */
[----:B------:R3:W-:Y:S01]  /*16a0*/  @!P1 LDGSTS.E.BYPASS.LTC128B.128 [R85+0xe100], [R8.64], !P5 ;  /* 0x0e10000008559fae */ /* 0x0007e2000e901d4c */
[----:B------:R-:W-:Y:S02]  /*16b0*/  ISETP.GE.AND P1, PT, R21, 0x1, PT ;  /* 0x000000011500780c */ /* 0x000fe40003f26270 */
[----:B------:R-:W-:Y:S01]  /*16c0*/  IADD3 R0, -R0, R132, RZ ;  /* 0x0000008400007210 */ /* 0x000fe20007ffe1ff */
[----:B------:R4:W-:Y:S01]  /*16d0*/  @!P0 LDGSTS.E.BYPASS.LTC128B.128 [R85+0x3100], [R2.64], !P4 ;  /* 0x0310000002558fae */ /* 0x0009e2000e101d4c */
[----:B------:R-:W-:Y:S01]  /*16e0*/  ISETP.GE.AND P4, PT, R58, c[0x0][0x1d4], PT ;  /* 0x000075003a007a0c */ /* 0x000fe20003f86270 */
[----:B--2---:R-:W-:-:S04]  /*16f0*/  IMAD.WIDE R10, R133, 0x2, RZ ;  /* 0x00000002850a7825 */ /* 0x004fc800078e02ff */
[----:B---3--:R-:W-:-:S04]  /*1700*/  @!P0 IMAD.WIDE R8, R134, 0x2, R4 ;  /* 0x0000000286088825 */ /* 0x008fc800078e0204 */
[--C-:B----4-:R-:W-:Y:S01]  /*1710*/  @!P0 IMAD.WIDE R2, R177, 0x2, R4.reuse ;  /* 0x00000002b1028825 */ /* 0x110fe200078e0204 */
[----:B------:R2:W-:Y:S01]  /*1720*/  @!P0 LDGSTS.E.BYPASS.LTC128B.128 [R85+0x7100], [R8.64], !P3 ;  /* 0x0710000008558fae */ /* 0x0005e2000d901d4c */
[----:B------:R-:W-:Y:S02]  /*1730*/  ISETP.GE.AND P3, PT, R56, c[0x0][0x1d4], PT ;  /* 0x0000750038007a0c */ /* 0x000fe40003f66270 */
[----:B------:R-:W-:Y:S01]  /*1740*/  @!P0 IMAD.WIDE R4, R176, 0x2, R4 ;  /* 0x00000002b0048825 */ /* 0x000fe200078e0204 */
[----:B------:R3:W-:Y:S01]  /*1750*/  @!P0 LDGSTS.E.BYPASS.LTC128B.128 [R85+0xb100], [R2.64], !P2 ;  /* 0x0b10000002558fae */ /* 0x0007e2000d101d4c */
[----:B------:R-:W-:-:S03]  /*1760*/  IADD3 R30, P2, R13, R10, RZ ;  /* 0x0000000a0d1e7210 */ /* 0x000fc60007f5e0ff */
[----:B------:R4:W-:Y:S01]  /*1770*/  @!P0 LDGSTS.E.BYPASS.LTC128B.128 [R85+0xf100], [R4.64], !P5 ;  /* 0x0f10000004558fae */ /* 0x0009e2000e901d4c */
[----:B------:R-:W-:Y:S01]  /*1780*/  IADD3 R26, P0, R10, R14, RZ ;  /* 0x0000000e0a1a7210 */ /* 0x000fe20007f1e0ff */
[----:B------:R-:W-:Y:S01]  /*1790*/  IMAD.X R31, R12, 0x1, R11, P2 ;  /* 0x000000010c1f7824 */ /* 0x000fe200010e060b */
[----:B------:R-:W-:Y:S01]  /*17a0*/  ISETP.GE.AND P5, PT, R57, c[0x0][0x1d4], PT ;  /* 0x0000750039007a0c */ /* 0x000fe20003fa6270 */
[----:B------:R-:W0:Y:S02]  /*17b0*/  LDGDEPBAR ;  /* 0x00000000000079af */ /* 0x000e240000000000 */
[----:B------:R-:W-:Y:S02]  /*17c0*/  IMAD.X R27, R11, 0x1, R15, P0 ;  /* 0x000000010b1b7824 */ /* 0x000fe400000e060f */
[----:B-1----:R-:W-:-:S04]  /*17d0*/  @P1 IMAD.WIDE R10, R134, 0x2, R6 ;  /* 0x00000002860a1825 */ /* 0x002fc800078e0206 */
[----:B--2---:R-:W-:-:S04]  /*17e0*/  @P1 IMAD.WIDE R8, R177, 0x2, R6 ;  /* 0x00000002b1081825 */ /* 0x004fc800078e0206 */
[----:B---3--:R-:W-:-:S04]  /*17f0*/  IMAD.WIDE R2, R134, 0x2, RZ ;  /* 0x0000000286027825 */ /* 0x008fc800078e02ff */
[----:B----4-:R-:W-:Y:S01]  /*1800*/  @P1 IMAD.WIDE R4, R133, 0x2, R6 ;  /* 0x0000000285041825 */ /* 0x010fe200078e0206 */
[----:B------:R-:W-:Y:S02]  /*1810*/  IADD3 R28, P2, R13, R2, RZ ;  /* 0x000000020d1c7210 */ /* 0x000fe40007f5e0ff */
[----:B------:R-:W-:Y:S02]  /*1820*/  IADD3 R24, P0, R2, R14, RZ ;  /* 0x0000000e02187210 */ /* 0x000fe40007f1e0ff */
[----:B------:R1:W-:Y:S01]  /*1830*/  @P1 LDGSTS.E.BYPASS.LTC128B.128 [R85+0x10100], [R4.64], !P6 ;  /* 0x1010000004551fae */ /* 0x0003e2000f101d4c */
[----:B------:R-:W-:Y:S02]  /*1840*/  IMAD.X R29, R12, 0x1, R3, P2 ;  /* 0x000000010c1d7824 */ /* 0x000fe400010e0603 */
[----:B------:R-:W-:Y:S01]  /*1850*/  IMAD.X R25, R3, 0x1, R15, P0 ;  /* 0x0000000103197824 */ /* 0x000fe200000e060f */
[----:B------:R-:W-:Y:S01]  /*1860*/  SHFL.IDX PT, R2, R17, 0x1, 0x181f ;  /* 0x00381f0011027f89 */ /* 0x000fe200000e0000 */
[----:B------:R-:W-:-:S03]  /*1870*/  ISETP.GT.AND P0, PT, R21, 0x20, PT ;  /* 0x000000201500780c */ /* 0x000fc60003f04270 */
[----:B------:R-:W2:Y:S04]  /*1880*/  SHFL.IDX PT, R3, R16, 0x1, 0x181f ;  /* 0x00381f0010037f89 */ /* 0x000ea800000e0000 */
[----:B------:R3:W-:Y:S04]  /*1890*/  @P1 LDGSTS.E.BYPASS.LTC128B.128 [R85+0x12100], [R10.64], !P5 ;  /* 0x121000000a551fae */ /* 0x0007e8000e901d4c */
[----:B------:R4:W-:Y:S01]  /*18a0*/  @P1 LDGSTS.E.BYPASS.LTC128B.128 [R85+0x14100], [R8.64], !P4 ;  /* 0x1410000008551fae */ /* 0x0009e2000e101d4c */
[----:B-1----:R-:W-:-:S04]  /*18b0*/  @P1 IMAD.WIDE R4, R176, 0x2, R6 ;  /* 0x00000002b0041825 */ /* 0x002fc800078e0206 */
[----:B------:R-:W-:Y:S01]  /*18c0*/  IMAD.WIDE R6, R177, 0x2, RZ ;  /* 0x00000002b1067825 */ /* 0x000fe200078e02ff */
[----:B------:R1:W-:Y:S04]  /*18d0*/  @P1 LDGSTS.E.BYPASS.LTC128B.128 [R85+0x16100], [R4.64], !P3 ;  /* 0x1610000004551fae */ /* 0x0003e8000d901d4c */
[----:B------:R-:W-:Y:S02]  /*18e0*/  IADD3 R22, P1, R13, R6, RZ ;  /* 0x000000060d167210 */ /* 0x000fe40007f3e0ff */
[----:B---3--:R-:W-:-:S03]  /*18f0*/  SHF.R.S32.HI R11, RZ, 0x1f, R0 ;  /* 0x0000001fff0b7819 */ /* 0x008fc60000011400 */
[----:B------:R-:W-:Y:S01]  /*1900*/  IMAD.X R23, R12, 0x1, R7, P1 ;  /* 0x000000010c177824 */ /* 0x000fe200008e0607 */
[----:B------:R-:W-:Y:S02]  /*1910*/  IADD3 R34, P1, R6, R14, RZ ;  /* 0x0000000e06227210 */ /* 0x000fe40007f3e0ff */
[----:B----4-:R-:W-:Y:S02]  /*1920*/  SHF.R.S32.HI R8, RZ, 0x4, R20 ;  /* 0x00000004ff087819 */ /* 0x010fe40000011414 */
[----:B------:R-:W-:Y:S01]  /*1930*/  LEA.HI R11, R11, R0, RZ, 0x3 ;  /* 0x000000000b0b7211 */ /* 0x000fe200078f18ff */
[----:B------:R-:W-:Y:S01]  /*1940*/  IMAD.X R35, R7, 0x1, R15, P1 ;  /* 0x0000000107237824 */ /* 0x000fe200008e060f */
[----:B------:R-:W-:Y:S02]  /*1950*/  LEA.HI R6, R20, R8, RZ, 0x1 ;  /* 0x0000000814067211 */ /* 0x000fe400078f08ff */
[----:B------:R-:W-:Y:S02]  /*1960*/  LOP3.LUT R10, R11, 0xfffffff8, RZ, 0xc0, !PT ;  /* 0xfffffff80b0a7812 */ /* 0x000fe400078ec0ff */
[----:B------:R-:W-:Y:S01]  /*1970*/  LOP3.LUT R9, R6, 0xfffffffe, RZ, 0xc0, !PT ;  /* 0xfffffffe06097812 */ /* 0x000fe200078ec0ff */
[----:B--2---:R-:W-:-:S04]  /*1980*/  @P0 IMAD.WIDE R6, R133, 0x2, R2 ;  /* 0x0000000285060825 */ /* 0x004fc800078e0202 */
[----:B------:R-:W-:Y:S01]  /*1990*/  IMAD.IADD R10, R0, 0x1, -R10 ;  /* 0x00000001000a7824 */ /* 0x000fe200078e0a0a */
[----:B------:R2:W-:Y:S01]  /*19a0*/  @P0 LDGSTS.E.BYPASS.LTC128B.128 [R85+0x11100], [R6.64], !P6 ;  /* 0x1110000006550fae */ /* 0x0005e2000f101d4c */
[----:B-1----:R-:W-:-:S04]  /*19b0*/  IMAD.WIDE R4, R176, 0x2, RZ ;  /* 0x00000002b0047825 */ /* 0x002fc800078e02ff */
[----:B------:R-:W-:Y:S01]  /*19c0*/  IMAD.IADD R9, R8, 0x1, -R9 ;  /* 0x0000000108097824 */ /* 0x000fe200078e0a09 */
[----:B------:R-:W-:Y:S01]  /*19d0*/  IADD3 R16, P1, R13, R4, RZ ;  /* 0x000000040d107210 */ /* 0x000fe20007f3e0ff */
[----:B------:R-:W-:-:S04]  /*19e0*/  IMAD.SHL.U32 R0, R10, 0x40, RZ ;  /* 0x000000400a007824 */ /* 0x000fc800078e00ff */
[----:B------:R-:W-:Y:S01]  /*19f0*/  IMAD.X R17, R12, 0x1, R5, P1 ;  /* 0x000000010c117824 */ /* 0x000fe200008e0605 */
[----:B------:R-:W-:Y:S02]  /*1a00*/  IADD3 R32, P1, R4, R14, RZ ;  /* 0x0000000e04207210 */ /* 0x000fe40007f3e0ff */
[----:B------:R-:W-:Y:S02]  /*1a10*/  LOP3.LUT R0, R0, 0x1c0, RZ, 0xc0, !PT ;  /* 0x000001c000007812 */ /* 0x000fe400078ec0ff */
[----:B------:R-:W-:Y:S01]  /*1a20*/  IADD3.X R33, R5, R15, RZ, P1, !PT ;  /* 0x0000000f05217210 */ /* 0x000fe20000ffe4ff */
[----:B------:R-:W-:Y:S01]  /*1a30*/  @P0 IMAD.WIDE R4, R134, 0x2, R2 ;  /* 0x0000000286040825 */ /* 0x000fe200078e0202 */
[----:B------:R-:W-:-:S04]  /*1a40*/  R2P PR, R10, 0x6 ;  /* 0x000000060a007804 */ /* 0x000fc80000000000 */
[----:B------:R1:W-:Y:S01]  /*1a50*/  @P0 LDGSTS.E.BYPASS.LTC128B.128 [R85+0x13100], [R4.64], !P5 ;  /* 0x1310000004550fae */ /* 0x0003e2000e901d4c */
[----:B--2---:R-:W-:-:S04]  /*1a60*/  @P0 IMAD.WIDE R6, R177, 0x2, R2 ;  /* 0x00000002b1060825 */ /* 0x004fc800078e0202 */
[----:B------:R-:W-:Y:S01]  /*1a70*/  @P0 IMAD.WIDE R2, R176, 0x2, R2 ;  /* 0x00000002b0020825 */ /* 0x000fe200078e0202 */
[----:B------:R2:W-:Y:S04]  /*1a80*/  @P0 LDGSTS.E.BYPASS.LTC128B.128 [R85+0x15100], [R6.64], !P4 ;  /* 0x1510000006550fae */ /* 0x0005e8000e101d4c */
[----:B------:R3:W-:Y:S01]  /*1a90*/  @P0 LDGSTS.E.BYPASS.LTC128B.128 [R85+0x17100], [R2.64], !P3 ;  /* 0x1710000002550fae */ /* 0x0007e2000d901d4c */
[----:B------:R-:W-:-:S03]  /*1aa0*/  LOP3.LUT P0, RZ, R19, 0x2, RZ, 0xc0, !PT ;  /* 0x0000000213ff7812 */ /* 0x000fc6000780c0ff */
[----:B------:R-:W0:Y:S01]  /*1ab0*/  LDGDEPBAR ;  /* 0x00000000000079af */ /* 0x000e220000000000 */
[----:B-1----:R-:W-:Y:S02]  /*1ac0*/  IMAD.SHL.U32 R4, R9, 0x8, RZ ;  /* 0x0000000809047824 */ /* 0x002fe400078e00ff */
[----:B------:R-:W-:-:S03]  /*1ad0*/  IMAD.SHL.U32 R5, R19, 0x40, RZ ;  /* 0x0000004013057824 */ /* 0x000fc600078e00ff */
[----:B------:R-:W-:Y:S01]  /*1ae0*/  LOP3.LUT R4, R0, 0x8, R4, 0xf8, !PT ;  /* 0x0000000800047812 */ /* 0x000fe200078ef804 */
[----:B--2---:R-:W-:Y:S02]  /*1af0*/  IMAD.MOV.U32 R6, RZ, RZ, 0x10 ;  /* 0x00000010ff067424 */ /* 0x004fe400078e00ff */
[----:B------:R-:W-:Y:S01]  /*1b00*/  IMAD.MOV.U32 R7, RZ, RZ, 0x20 ;  /* 0x00000020ff077424 */ /* 0x000fe200078e00ff */
[----:B---3--:R-:W-:Y:S01]  /*1b10*/  SHF.R.U32.HI R3, RZ, 0x3, R0 ;  /* 0x00000003ff037819 */ /* 0x008fe20000011600 */
[----:B------:R-:W-:Y:S01]  /*1b20*/  IMAD.SHL.U32 R2, R18, 0x8, RZ ;  /* 0x0000000812027824 */ /* 0x000fe200078e00ff */
[----:B------:R-:W-:Y:S01]  /*1b30*/  LOP3.LUT R0, R5, 0x1c0, RZ, 0xc0, !PT ;  /* 0x000001c005007812 */ /* 0x000fe200078ec0ff */
[----:B------:R-:W-:-:S04]  /*1b40*/  DEPBAR.LE SB0, 0x1 ;  /* 0x000080400000791a */ /* 0x000fc80000000000 */
[----:B------:R-:W-:Y:S02]  /*1b50*/  LOP3.LUT R5, R4, R3, RZ, 0x3c, !PT ;  /* 0x0000000304057212 */ /* 0x000fe400078e3cff */
[----:B------:R-:W-:Y:S01]  /*1b60*/  LOP3.LUT R3, R0, 0x8, R2, 0xf8, !PT ;  /* 0x0000000800037812 */ /* 0x000fe200078ef802 */
[----:B------:R-:W-:Y:S01]  /*1b70*/  IMAD.SHL.U32 R2, R84, 0x20, RZ ;  /* 0x0000002054027824 */ /* 0x000fe200078e00ff */
[----:B------:R-:W-:Y:S02]  /*1b80*/  SHF.L.U32 R4, R11, 0x6, RZ ;  /* 0x000000060b047819 */ /* 0x000fe400000006ff */
[----:B------:R-:W-:Y:S02]  /*1b90*/  SHF.R.U32.HI R0, RZ, 0x3, R0 ;  /* 0x00000003ff007819 */ /* 0x000fe40000011600 */
[----:B------:R-:W-:Y:S02]  /*1ba0*/  LOP3.LUT R4, R5, 0xfffffe00, R4, 0xf8, !PT ;  /* 0xfffffe0005047812 */ /* 0x000fe400078ef804 */
[----:B------:R-:W-:-:S02]  /*1bb0*/  LOP3.LUT R2, R2, 0x7ffffc00, RZ, 0xc0, !PT ;  /* 0x7ffffc0002027812 */ /* 0x000fc400078ec0ff */
[----:B------:R-:W-:Y:S02]  /*1bc0*/  LOP3.LUT R0, R3, R0, RZ, 0x3c, !PT ;  /* 0x0000000003007212 */ /* 0x000fe400078e3cff */
[----:B------:R-:W-:Y:S01]  /*1bd0*/  SEL R5, R6, 0xfffffff0, !P1 ;  /* 0xfffffff006057807 */ /* 0x000fe20004800000 */
[----:B------:R-:W-:Y:S01]  /*1be0*/  IMAD.IADD R2, R4, 0x1, R2 ;  /* 0x0000000104027824 */ /* 0x000fe200078e0202 */
[----:B------:R-:W-:Y:S01]  /*1bf0*/  BAR.SYNC.DEFER_BLOCKING 0x0 ;  /* 0x0000000000007b1d */ /* 0x000fe20000010000 */
[----:B------:R-:W-:Y:S01]  /*1c00*/  IMAD R0, R9, 0x200, R0 ;  /* 0x0000020009007824 */ /* 0x000fe200078e0200 */
[----:B------:R-:W-:Y:S01]  /*1c10*/  ISETP.GE.AND P1, PT, R133, c[0x0][0x1d4], PT ;  /* 0x0000750085007a0c */ /* 0x000fe20003f26270 */
[C---:B------:R-:W-:Y:S01]  /*1c20*/  IMAD.SHL.U32 R232, R2.reuse, 0x2, RZ ;  /* 0x0000000202e87824 */ /* 0x040fe200078e00ff */
[----:B------:R-:W-:Y:S02]  /*1c30*/  LEA R240, R2, 0x100, 0x1 ;  /* 0x0000010002f07811 */ /* 0x000fe400078e08ff */
[----:B------:R-:W-:-:S02]  /*1c40*/  SHF.L.U32 R135, R0, 0x1, RZ ;  /* 0x0000000100877819 */ /* 0x000fc400000006ff */
[----:B------:R-:W-:Y:S01]  /*1c50*/  SEL R0, R7, 0xffffffe0, !P2 ;  /* 0xffffffe007007807 */ /* 0x000fe20005000000 */
[--C-:B------:R-:W-:Y:S01]  /*1c60*/  IMAD R236, R5, 0x2, R240.reuse ;  /* 0x0000000205ec7824 */ /* 0x100fe200078e02f0 */
[----:B------:R-:W-:Y:S02]  /*1c70*/  SEL R3, R6, 0xfffffff0, !P0 ;  /* 0xfffffff006037807 */ /* 0x000fe40004000000 */
[----:B------:R-:W-:Y:S01]  /*1c80*/  ISETP.LT.OR P0, PT, R21, 0x1, P1 ;  /* 0x000000011500780c */ /* 0x000fe20000f01670 */
[C---:B------:R-:W-:Y:S01]  /*1c90*/  IMAD R240, R0.reuse, 0x2, R240 ;  /* 0x0000000200f07824 */ /* 0x040fe200078e02f0 */
[----:B------:R-:W-:Y:S01]  /*1ca0*/  LEA R244, R0, R236, 0x1 ;  /* 0x000000ec00f47211 */ /* 0x000fe200078e08ff */
[----:B------:R-:W-:Y:S01]  /*1cb0*/  IMAD R6, R3, 0x2, R135 ;  /* 0x0000000203067824 */ /* 0x000fe200078e0287 */
[----:B------:R-:W-:Y:S02]  /*1cc0*/  ISETP.GE.AND P1, PT, R57, c[0x0][0x1d4], PT ;  /* 0x0000750039007a0c */ /* 0x000fe40003f26270 */
[----:B------:R-:W-:Y:S01]  /*1cd0*/  ISETP.GE.AND P2, PT, R58, c[0x0][0x1d4], PT ;  /* 0x000075003a007a0c */ /* 0x000fe20003f46270 */
[----:B------:R-:W-:Y:S04]  /*1ce0*/  LDSM.16.M88.4 R168, [R232+0x100] ;  /* 0x00010000e8a8783b */ /* 0x000fe80000000200 */
[----:B------:R-:W-:Y:S04]  /*1cf0*/  LDSM.16.M88.4 R200, [R232+0x4100] ;  /* 0x00410000e8c8783b */ /* 0x000fe80000000200 */
[----:B------:R-:W-:Y:S04]  /*1d00*/  LDSM.16.M88.4 R216, [R232+0x8100] ;  /* 0x00810000e8d8783b */ /* 0x000fe80000000200 */
[----:B------:R-:W-:Y:S04]  /*1d10*/  LDSM.16.M88.4 R172, [R236] ;  /* 0x00000000ecac783b */ /* 0x000fe80000000200 */
        /* <DEDUP_REMOVED lines=8> */
[----:B------:R-:W-:Y:S04]  /*1da0*/  LDSM.16.M88.4 R232, [R232+0xc100] ;  /* 0x00c10000e8e8783b */ /* 0x000fe80000000200 */
[----:B------:R-:W-:Y:S04]  /*1db0*/  LDSM.16.M88.4 R236, [R236+0xc000] ;  /* 0x00c00000ecec783b */ /* 0x000fe80000000200 */
[----:B------:R-:W-:Y:S04]  /*1dc0*/  LDSM.16.M88.4 R240, [R240+0xc000] ;  /* 0x00c00000f0f0783b */ /* 0x000fe80000000200 */
[----:B------:R-:W-:Y:S04]  /*1dd0*/  LDSM.16.M88.4 R244, [R244+0xc000] ;  /* 0x00c00000f4f4783b */ /* 0x000fe80000000200 */
[----:B------:R-:W-:Y:S06]  /*1de0*/  BAR.SYNC.DEFER_BLOCKING 0x0 ;  /* 0x0000000000007b1d */ /* 0x000fec0000010000 */
[----:B------:R-:W-:-:S04]  /*1df0*/  DEPBAR.LE SB0, 0x0 ;  /* 0x000080000000791a */ /* 0x000fc80000000000 */
[----:B------:R-:W-:Y:S06]  /*1e00*/  BAR.SYNC.DEFER_BLOCKING 0x0 ;  /* 0x0000000000007b1d */ /* 0x000fec0000010000 */
[----:B------:R-:W-:Y:S04]  /*1e10*/  LDSM.16.M88.4 R44, [R6+0x10100] ;  /* 0x01010000062c783b */ /* 0x000fe80000000200 */
[----:B------:R-:W-:Y:S04]  /*1e20*/  LDSM.16.M88.4 R40, [R6+0x10900] ;  /* 0x010900000628783b */ /* 0x000fe80000000200 */
[----:B------:R-:W-:Y:S04]  /*1e30*/  LDSM.16.M88.4 R68, [R6+0x11100] ;  /* 0x011100000644783b */ /* 0x000fe80000000200 */
[----:B------:R1:W-:Y:S04]  /*1e40*/  LDSM.16.M88.4 R76, [R6+0x11900] ;  /* 0x01190000064c783b */ /* 0x0003e80000000200 */
[----:B------:R-:W-:Y:S04]  /*1e50*/  LDSM.16.M88.4 R8, [R135+0x10100] ;  /* 0x010100008708783b */ /* 0x000fe80000000200 */
[----:B------:R-:W2:Y:S04]  /*1e60*/  LDSM.16.M88.4 R36, [R135+0x10900] ;  /* 0x010900008724783b */ /* 0x000ea80000000200 */
[----:B------:R-:W3:Y:S04]  /*1e70*/  LDSM.16.M88.4 R48, [R135+0x11100] ;  /* 0x011100008730783b */ /* 0x000ee80000000200 */
[----:B------:R-:W4:Y:S04]  /*1e80*/  LDSM.16.M88.4 R52, [R135+0x11900] ;  /* 0x011900008734783b */ /* 0x000f280000000200 */
[----:B------:R-:W-:Y:S01]  /*1e90*/  @!PT LDS RZ, [RZ] ;  /* 0x00000000fffff984 */ /* 0x000fe20000000800 */
[----:B------:R-:W-:Y:S01]  /*1ea0*/  @!PT LDS RZ, [RZ] ;  /* 0x00000000fffff984 */ /* 0x000fe20000000800 */
[----:B------:R-:W-:Y:S01]  /*1eb0*/  @!PT LDS RZ, [RZ] ;  /* 0x00000000fffff984 */ /* 0x000fe20000000800 */
[----:B------:R5:W-:Y:S01]  /*1ec0*/  LDGSTS.E.BYPASS.LTC128B.128 [R85+0x100], [R30.64], !P0 ;  /* 0x001000001e557fae */ /* 0x000be2000c101d4c */
[----:B------:R-:W-:-:S02]  /*1ed0*/  ISETP.LT.OR P0, PT, R21, 0x1, P1 ;  /* 0x000000011500780c */ /* 0x000fc40000f01670 */
[----:B-1----:R-:W-:-:S05]  /*1ee0*/  IADD3 R6, R135, 0x10100, RZ ;  /* 0x0001010087067810 */ /* 0x002fca0007ffe0ff */
[----:B------:R-:W-:-:S05]  /*1ef0*/  IMAD R89, R3, 0x2, R6 ;  /* 0x0000000203597824 */ /* 0x000fca00078e0206 */
[----:B------:R-:W-:Y:S04]  /*1f00*/  STL [R1+0x4], R89 ;  /* 0x0000045901007387 */ /* 0x000fe80000100800 */
[----:B------:R5:W-:Y:S01]  /*1f10*/  LDGSTS.E.BYPASS.LTC128B.128 [R85+0x2100], [R28.64], !P0 ;  /* 0x021000001c557fae */ /* 0x000be2000c101d4c */
[C---:B------:R-:W-:Y:S02]  /*1f20*/  ISETP.LT.OR P0, PT, R21.reuse, 0x1, P2 ;  /* 0x000000011500780c */ /* 0x040fe40001701670 */
[----:B------:R-:W-:Y:S01]  /*1f30*/  ISETP.GE.AND P2, PT, R56, c[0x0][0x1d4], PT ;  /* 0x0000750038007a0c */ /* 0x000fe20003f46270 */
[----:B--2---:R-:W-:Y:S10]  /*1f40*/  HMMA.16816.F32 R12, R168, R36, RZ ;  /* 0x00000024a80c723c */ /* 0x004ff400000018ff */
[----:B------:R4:W-:Y:S01]  /*1f50*/  LDGSTS.E.BYPASS.LTC128B.128 [R85+0x4100], [R22.64], !P0 ;  /* 0x0410000016557fae */ /* 0x0009e2000c101d4c */
[----:B------:R-:W-:Y:S11]  /*1f60*/  ISETP.LT.OR P0, PT, R21, 0x1, P2 ;  /* 0x000000011500780c */ /* 0x000ff60001701670 */
[----:B------:R-:W-:Y:S02]  /*1f70*/  @!UPT UIADD3 URZ, URZ, URZ, URZ ;  /* 0x0000003f3f3ff290 */ /* 0x000fe4000fffe03f */
[----:B------:R1:W-:Y:S01]  /*1f80*/  LDGSTS.E.BYPASS.LTC128B.128 [R85+0x6100], [R16.64], !P0 ;  /* 0x0610000010557fae */ /* 0x0003e2000c101d4c */
[----:B------:R-:W-:-:S04]  /*1f90*/  ISETP.GE.AND P0, PT, R133, c[0x0][0x1d4], PT ;  /* 0x0000750085007a0c */ /* 0x000fc80003f06270 */
[C---:B------:R-:W-:Y:S11]  /*1fa0*/  ISETP.LT.OR P0, PT, R21.reuse, 0x21, P0 ;  /* 0x000000211500780c */ /* 0x040ff60000701670 */
[----:B------:R-:W-:Y:S02]  /*1fb0*/  @!UPT UIADD3 URZ, URZ, URZ, URZ ;  /* 0x0000003f3f3ff290 */ /* 0x000fe4000fffe03f */
[----:B------:R2:W-:Y:S01]  /*1fc0*/  LDGSTS.E.BYPASS.LTC128B.128 [R85+0x1100], [R26.64], !P0 ;  /* 0x011000001a557fae */ /* 0x0005e2000c101d4c */
[C---:B------:R-:W-:Y:S02]  /*1fd0*/  ISETP.LT.OR P0, PT, R21.reuse, 0x21, P1 ;  /* 0x000000211500780c */ /* 0x040fe40000f01670 */
[----:B------:R-:W-:Y:S02]  /*1fe0*/  ISETP.GE.AND P1, PT, R58, c[0x0][0x1d4], PT ;  /* 0x000075003a007a0c */ /* 0x000fe40003f26270 */
[----:B------:R-:W-:Y:S02]  /*1ff0*/  HMMA.16816.F32 R56, R172, R40, R12 ;  /* 0x00000028ac38723c */ /* 0x000fe4000000180c */
[----:B------:R-:W-:-:S06]  /*2000*/  ISETP.LT.OR P1, PT, R21, 0x21, P1 ;  /* 0x000000211500780c */ /* 0x000fcc0000f21670 */
[----:B---3--:R-:W-:Y:S01]  /*2010*/  HMMA.16816.F32 R12, R168, R50, RZ ;  /* 0x00000032a80c723c */ /* 0x008fe200000018ff */
[----:B------:R2:W-:Y:S01]  /*2020*/  LDGSTS.E.BYPASS.LTC128B.128 [R85+0x3100], [R24.64], !P0 ;  /* 0x0310000018557fae */ /* 0x0005e2000c101d4c */
[----:B------:R-:W-:-:S04]  /*2030*/  LOP3.LUT P0, RZ, R19, 0x4, RZ, 0xc0, !PT ;  /* 0x0000000413ff7812 */ /* 0x000fc8000780c0ff */
[----:B------:R-:W-:Y:S01]  /*2040*/  SEL R2, R7, 0xffffffe0, !P0 ;  /* 0xffffffe007027807 */ /* 0x000fe20004000000 */
[----:B------:R3:W-:Y:S01]  /*2050*/  LDGSTS.E.BYPASS.LTC128B.128 [R85+0x5100], [R34.64], !P1 ;  /* 0x0510000022557fae */ /* 0x0007e2000c901d4c */
[----:B-1----:R-:W-:Y:S01]  /*2060*/  HMMA.16816.F32 R16, R168, R10, RZ ;  /* 0x0000000aa810723c */ /* 0x002fe200000018ff */
[----:B------:R-:W-:Y:S02]  /*2070*/  ISETP.LT.OR P0, PT, R21, 0x21, P2 ;  /* 0x000000211500780c */ /* 0x000fe40001701670 */
[----:B------:R-:W-:Y:S01]  /*2080*/  IMAD R252, R2, 0x2, R135 ;  /* 0x0000000202fc7824 */ /* 0x000fe200078e0287 */
[----:B------:R-:W-:Y:S01]  /*2090*/  ISETP.GT.AND P1, PT, R86, 0x3f, PT ;  /* 0x0000003f5600780c */ /* 0x000fe20003f24270 */
[----:B------:R-:W-:-:S03]  /*20a0*/  IMAD R88, R2, 0x2, R89 ;  /* 0x0000000202587824 */ /* 0x000fc600078e0259 */
[----:B----4-:R-:W-:Y:S02]  /*20b0*/  HMMA.16816.F32 R20, R168, R52, RZ ;  /* 0x00000034a814723c */ /* 0x010fe400000018ff */
[----:B------:R-:W-:Y:S04]  /*20c0*/  STL [R1], R88 ;  /* 0x0000005801007387 */ /* 0x000fe80000100800 */
[----:B------:R3:W-:Y:S01]  /*20d0*/  LDGSTS.E.BYPASS.LTC128B.128 [R85+0x7100], [R32.64], !P0 ;  /* 0x0710000020557fae */ /* 0x0007e2000c101d4c */
[----:B------:R-:W-:-:S03]  /*20e0*/  PLOP3.LUT P0, PT, PT, PT, UP0, 0x80, 0x0 ;  /* 0x000000000000781c */ /* 0x000fc60003f0f008 */
[----:B------:R-:W-:Y:S01]  /*20f0*/  LDSM.16.M88.4 R64, [R252+0x11900] ;  /* 0x01190000fc40783b */ /* 0x000fe20000000200 */
[C---:B--2---:R-:W-:Y:S03]  /*2100*/  HMMA.16816.F32 R24, R168.reuse, R8, RZ ;  /* 0x00000008a818723c */ /* 0x044fe600000018ff */
[----:B------:R-:W-:Y:S04]  /*2110*/  LDSM.16.M88.4 R72, [R88+0x1000] ;  /* 0x001000005848783b */ /* 0x000fe80000000200 */
[----:B------:R-:W-:Y:S01]  /*2120*/  LDSM.16.M88.4 R80, [R88+0x1800] ;  /* 0x001800005850783b */ /* 0x000fe20000000200 */
[----:B------:R-:W-:Y:S03]  /*2130*/  HMMA.16816.F32 R8, R168, R38, RZ ;  /* 0x00000026a808723c */ /* 0x000fe600000018ff */
[----:B------:R-:W-:Y:S04]  /*2140*/  LDSM.16.M88.4 R36, [R252+0x10900] ;  /* 0x01090000fc24783b */ /* 0x000fe80000000200 */
[----:B------:R-:W0:Y:S01]  /*2150*/  LDGDEPBAR ;  /* 0x00000000000079af */ /* 0x000e220000000000 */
[C---:B------:R-:W-:Y:S03]  /*2160*/  HMMA.16816.F32 R60, R172.reuse, R46, R16 ;  /* 0x0000002eac3c723c */ /* 0x040fe60000001810 */
[----:B---3--:R-:W1:Y:S05]  /*2170*/  LDSM.16.M88.4 R32, [R252+0x10100] ;  /* 0x01010000fc20783b */ /* 0x008e6a0000000200 */
[C---:B-----5:R-:W-:Y:S08]  /*2180*/  HMMA.16816.F32 R28, R172.reuse, R44, R24 ;  /* 0x0000002cac1c723c */ /* 0x060ff00000001818 */
[----:B------:R-:W-:Y:S08]  /*2190*/  HMMA.16816.F32 R44, R172, R42, R8 ;  /* 0x0000002aac2c723c */ /* 0x000ff00000001808 */
[C---:B------:R-:W-:Y:S01]  /*21a0*/  HMMA.16816.F32 R8, R168.reuse, R48, RZ ;  /* 0x00000030a808723c */ /* 0x040fe200000018ff */
[----:B------:R-:W2:Y:S07]  /*21b0*/  LDSM.16.M88.4 R48, [R252+0x11100] ;  /* 0x01110000fc30783b */ /* 0x000eae0000000200 */
[----:B------:R-:W-:Y:S01]  /*21c0*/  HMMA.16816.F32 R24, R168, R54, RZ ;  /* 0x00000036a818723c */ /* 0x000fe200000018ff */
[----:B------:R-:W3:Y:S07]  /*21d0*/  LDSM.16.M88.4 R52, [R88] ;  /* 0x000000005834783b */ /* 0x000eee0000000200 */
[C---:B------:R-:W-:Y:S08]  /*21e0*/  HMMA.16816.F32 R20, R172.reuse, R76, R20 ;  /* 0x0000004cac14723c */ /* 0x040ff00000001814 */
[C---:B------:R-:W-:Y:S08]  /*21f0*/  HMMA.16816.F32 R16, R172.reuse, R68, R8 ;  /* 0x00000044ac10723c */ /* 0x040ff00000001808 */
[C---:B------:R-:W-:Y:S01]  /*2200*/  HMMA.16816.F32 R8, R172.reuse, R70, R12 ;  /* 0x00000046ac08723c */ /* 0x040fe2000000180c */
[----:B------:R-:W4:Y:S07]  /*2210*/  LDSM.16.M88.4 R68, [R88+0x800] ;  /* 0x000800005844783b */ /* 0x000f2e0000000200 */
[----:B------:R-:W-:Y:S01]  /*2220*/  HMMA.16816.F32 R24, R172, R78, R24 ;  /* 0x0000004eac18723c */ /* 0x000fe20000001818 */
[----:B------:R-:W-:Y:S07]  /*2230*/  LDSM.16.M88.4 R76, [R135+0x13900] ;  /* 0x01390000874c783b */ /* 0x000fee0000000200 */
[C---:B-1----:R-:W-:Y:S08]  /*2240*/  HMMA.16816.F32 R28, R192.reuse, R32, R28 ;  /* 0x00000020c01c723c */ /* 0x042ff0000000181c */
[C---:B------:R-:W-:Y:S01]  /*2250*/  HMMA.16816.F32 R32, R192.reuse, R34, R60 ;  /* 0x00000022c020723c */ /* 0x040fe2000000183c */
[----:B------:R-:W-:Y:S07]  /*2260*/  LDSM.16.M88.4 R60, [R135+0x13100] ;  /* 0x01310000873c783b */ /* 0x000fee0000000200 */
[C---:B--2---:R-:W-:Y:S01]  /*2270*/  HMMA.16816.F32 R12, R192.reuse, R48, R16 ;  /* 0x00000030c00c723c */ /* 0x044fe20000001810 */
[----:B------:R-:W-:Y:S07]  /*2280*/  LDSM.16.M88.4 R16, [R89+0x2000] ;  /* 0x002000005910783b */ /* 0x000fee0000000200 */
[C---:B------:R-:W-:Y:S01]  /*2290*/  HMMA.16816.F32 R40, R192.reuse, R36, R56 ;  /* 0x00000024c028723c */ /* 0x040fe20000001838 */
[----:B------:R-:W-:Y:S07]  /*22a0*/  LDSM.16.M88.4 R56, [R135+0x12900] ;  /* 0x012900008738783b */ /* 0x000fee0000000200 */
[C---:B------:R-:W-:Y:S08]  /*22b0*/  HMMA.16816.F32 R44, R192.reuse, R38, R44 ;  /* 0x00000026c02c723c */ /* 0x040ff0000000182c */
[C---:B------:R-:W-:Y:S01]  /*22c0*/  HMMA.16816.F32 R8, R192.reuse, R50, R8 ;  /* 0x00000032c008723c */ /* 0x040fe20000001808 */
[----:B------:R-:W1:Y:S07]  /*22d0*/  LDSM.16.M88.4 R48, [R135+0x12100] ;  /* 0x012100008730783b */ /* 0x000e6e0000000200 */
[C---:B------:R-:W-:Y:S08]  /*22e0*/  HMMA.16816.F32 R20, R192.reuse, R64, R20 ;  /* 0x00000040c014723c */ /* 0x040ff00000001814 */
[----:B------:R-:W-:Y:S01]  /*22f0*/  HMMA.16816.F32 R24, R192, R66, R24 ;  /* 0x00000042c018723c */ /* 0x000fe20000001818 */
[----:B------:R-:W2:Y:S07]  /*2300*/  LDSM.16.M88.4 R64, [R89+0x3000] ;  /* 0x003000005940783b */ /* 0x000eae0000000200 */
[C---:B---3--:R-:W-:Y:S08]  /*2310*/  HMMA.16816.F32 R28, R196.reuse, R52, R28 ;  /* 0x00000034c41c723c */ /* 0x048ff0000000181c */
[C---:B------:R-:W-:Y:S01]  /*2320*/  HMMA.16816.F32 R32, R196.reuse, R54, R32 ;  /* 0x00000036c420723c */ /* 0x040fe20000001820 */
[----:B------:R-:W-:Y:S07]  /*2330*/  LDSM.16.M88.4 R52, [R252+0x12900] ;  /* 0x01290000fc34783b */ /* 0x000fee0000000200 */
[C---:B------:R-:W-:Y:S08]  /*2340*/  HMMA.16816.F32 R12, R196.reuse, R72, R12 ;  /* 0x00000048c40c723c */ /* 0x040ff0000000180c */
[C---:B----4-:R-:W-:Y:S01]  /*2350*/  HMMA.16816.F32 R36, R196.reuse, R68, R40 ;  /* 0x00000044c424723c */ /* 0x050fe20000001828 */
[----:B------:R-:W3:Y:S07]  /*2360*/  LDSM.16.M88.4 R40, [R89+0x2800] ;  /* 0x002800005928783b */ /* 0x000eee0000000200 */
[C---:B------:R-:W-:Y:S01]  /*2370*/  HMMA.16816.F32 R44, R196.reuse, R70, R44 ;  /* 0x00000046c42c723c */ /* 0x040fe2000000182c */
[----:B------:R-:W4:Y:S07]  /*2380*/  LDSM.16.M88.4 R68, [R89+0x3800] ;  /* 0x003800005944783b */ /* 0x000f2e0000000200 */
[C---:B------:R-:W-:Y:S01]  /*2390*/  HMMA.16816.F32 R8, R196.reuse, R74, R8 ;  /* 0x0000004ac408723c */ /* 0x040fe20000001808 */
[----:B------:R-:W-:Y:S07]  /*23a0*/  LDSM.16.M88.4 R72, [R252+0x13900] ;  /* 0x01390000fc48783b */ /* 0x000fee0000000200 */
[C---:B------:R-:W-:Y:S08]  /*23b0*/  HMMA.16816.F32 R20, R196.reuse, R80, R20 ;  /* 0x00000050c414723c */ /* 0x040ff00000001814 */
[----:B------:R-:W-:Y:S01]  /*23c0*/  HMMA.16816.F32 R24, R196, R82, R24 ;  /* 0x00000052c418723c */ /* 0x000fe20000001818 */
[----:B------:R-:W-:Y:S07]  /*23d0*/  LDSM.16.M88.4 R80, [R88+0x3800] ;  /* 0x003800005850783b */ /* 0x000fee0000000200 */
[C---:B-1----:R-:W-:Y:S08]  /*23e0*/  HMMA.16816.F32 R28, R200.reuse, R48, R28 ;  /* 0x00000030c81c723c */ /* 0x042ff0000000181c */
[C---:B------:R-:W-:Y:S01]  /*23f0*/  HMMA.16816.F32 R32, R200.reuse, R50, R32 ;  /* 0x00000032c820723c */ /* 0x040fe20000001820 */
[----:B------:R-:W1:Y:S07]  /*2400*/  LDSM.16.M88.4 R48, [R252+0x12100] ;  /* 0x01210000fc30783b */ /* 0x000e6e0000000200 */
[C---:B------:R-:W-:Y:S08]  /*2410*/  HMMA.16816.F32 R12, R200.reuse, R60, R12 ;  /* 0x0000003cc80c723c */ /* 0x040ff0000000180c */
[C---:B------:R-:W-:Y:S08]  /*2420*/  HMMA.16816.F32 R36, R200.reuse, R56, R36 ;  /* 0x00000038c824723c */ /* 0x040ff00000001824 */
[C---:B------:R-:W-:Y:S01]  /*2430*/  HMMA.16816.F32 R44, R200.reuse, R58, R44 ;  /* 0x0000003ac82c723c */ /* 0x040fe2000000182c */
[----:B------:R-:W5:Y:S07]  /*2440*/  LDSM.16.M88.4 R56, [R252+0x13100] ;  /* 0x01310000fc38783b */ /* 0x000f6e0000000200 */
[C---:B------:R-:W-:Y:S01]  /*2450*/  HMMA.16816.F32 R8, R200.reuse, R62, R8 ;  /* 0x0000003ec808723c */ /* 0x040fe20000001808 */
[----:B------:R-:W-:Y:S07]  /*2460*/  LDSM.16.M88.4 R60, [R88+0x2800] ;  /* 0x00280000583c783b */ /* 0x000fee0000000200 */
[C---:B------:R-:W-:Y:S08]  /*2470*/  HMMA.16816.F32 R20, R200.reuse, R76, R20 ;  /* 0x0000004cc814723c */ /* 0x040ff00000001814 */
[----:B------:R-:W-:Y:S01]  /*2480*/  HMMA.16816.F32 R24, R200, R78, R24 ;  /* 0x0000004ec818723c */ /* 0x000fe20000001818 */
[----:B------:R-:W-:Y:S07]  /*2490*/  LDSM.16.M88.4 R76, [R135+0x15900] ;  /* 0x01590000874c783b */ /* 0x000fee0000000200 */
[C---:B------:R-:W-:Y:S08]  /*24a0*/  HMMA.16816.F32 R28, R204.reuse, R16, R28 ;  /* 0x00000010cc1c723c */ /* 0x040ff0000000181c */
[C---:B------:R-:W-:Y:S08]  /*24b0*/  HMMA.16816.F32 R32, R204.reuse, R18, R32 ;  /* 0x00000012cc20723c */ /* 0x040ff00000001820 */
[C---:B--2---:R-:W-:Y:S08]  /*24c0*/  HMMA.16816.F32 R16, R204.reuse, R64, R12 ;  /* 0x00000040cc10723c */ /* 0x044ff0000000180c */
[C---:B---3--:R-:W-:Y:S08]  /*24d0*/  HMMA.16816.F32 R36, R204.reuse, R40, R36 ;  /* 0x00000028cc24723c */ /* 0x048ff00000001824 */
[C---:B------:R-:W-:Y:S01]  /*24e0*/  HMMA.16816.F32 R44, R204.reuse, R42, R44 ;  /* 0x0000002acc2c723c */ /* 0x040fe2000000182c */
[----:B------:R-:W2:Y:S07]  /*24f0*/  LDSM.16.M88.4 R40, [R88+0x2000] ;  /* 0x002000005828783b */ /* 0x000eae0000000200 */
[C---:B------:R-:W-:Y:S01]  /*2500*/  HMMA.16816.F32 R12, R204.reuse, R66, R8 ;  /* 0x00000042cc0c723c */ /* 0x040fe20000001808 */
[----:B------:R-:W3:Y:S07]  /*2510*/  LDSM.16.M88.4 R64, [R88+0x3000] ;  /* 0x003000005840783b */ /* 0x000eee0000000200 */
[C---:B----4-:R-:W-:Y:S08]  /*2520*/  HMMA.16816.F32 R8, R204.reuse, R68, R20 ;  /* 0x00000044cc08723c */ /* 0x050ff00000001814 */
[----:B------:R-:W-:Y:S01]  /*2530*/  HMMA.16816.F32 R24, R204, R70, R24 ;  /* 0x00000046cc18723c */ /* 0x000fe20000001818 */
[----:B------:R-:W-:Y:S07]  /*2540*/  LDSM.16.M88.4 R68, [R135+0x15100] ;  /* 0x015100008744783b */ /* 0x000fee0000000200 */
[C---:B-1----:R-:W-:Y:S08]  /*2550*/  HMMA.16816.F32 R28, R208.reuse, R48, R28 ;  /* 0x00000030d01c723c */ /* 0x042ff0000000181c */
[C---:B------:R-:W-:Y:S01]  /*2560*/  HMMA.16816.F32 R32, R208.reuse, R50, R32 ;  /* 0x00000032d020723c */ /* 0x040fe20000001820 */
[----:B------:R-:W1:Y:S07]  /*2570*/  LDSM.16.M88.4 R48, [R135+0x14100] ;  /* 0x014100008730783b */ /* 0x000e6e0000000200 */
[C---:B-----5:R-:W-:Y:S08]  /*2580*/  HMMA.16816.F32 R20, R208.reuse, R56, R16 ;  /* 0x00000038d014723c */ /* 0x060ff00000001810 */
[C---:B------:R-:W-:Y:S01]  /*2590*/  HMMA.16816.F32 R16, R208.reuse, R58, R12 ;  /* 0x0000003ad010723c */ /* 0x040fe2000000180c */
[----:B------:R-:W4:Y:S07]  /*25a0*/  LDSM.16.M88.4 R56, [R135+0x14900] ;  /* 0x014900008738783b */ /* 0x000f2e0000000200 */
[C---:B------:R-:W-:Y:S08]  /*25b0*/  HMMA.16816.F32 R12, R208.reuse, R72, R8 ;  /* 0x00000048d00c723c */ /* 0x040ff00000001808 */
[C---:B------:R-:W-:Y:S08]  /*25c0*/  HMMA.16816.F32 R36, R208.reuse, R52, R36 ;  /* 0x00000034d024723c */ /* 0x040ff00000001824 */
[----:B------:R-:W-:Y:S01]  /*25d0*/  HMMA.16816.F32 R8, R208, R74, R24 ;  /* 0x0000004ad008723c */ /* 0x000fe20000001818 */
[----:B------:R-:W-:Y:S07]  /*25e0*/  LDSM.16.M88.4 R72, [R89+0x5800] ;  /* 0x005800005948783b */ /* 0x000fee0000000200 */
[----:B--2---:R-:W-:Y:S08]  /*25f0*/  HMMA.16816.F32 R28, R212, R40, R28 ;  /* 0x00000028d41c723c */ /* 0x004ff0000000181c */
[----:B------:R-:W-:Y:S01]  /*2600*/  HMMA.16816.F32 R44, R208, R54, R44 ;  /* 0x00000036d02c723c */ /* 0x000fe2000000182c */
[----:B------:R-:W-:Y:S07]  /*2610*/  LDSM.16.M88.4 R52, [R89+0x4800] ;  /* 0x004800005934783b */ /* 0x000fee0000000200 */
[C---:B------:R-:W-:Y:S01]  /*2620*/  HMMA.16816.F32 R32, R212.reuse, R42, R32 ;  /* 0x0000002ad420723c */ /* 0x040fe20000001820 */
[----:B------:R-:W2:Y:S07]  /*2630*/  LDSM.16.M88.4 R40, [R89+0x4000] ;  /* 0x004000005928783b */ /* 0x000eae0000000200 */
[C---:B---3--:R-:W-:Y:S08]  /*2640*/  HMMA.16816.F32 R24, R212.reuse, R64, R20 ;  /* 0x00000040d418723c */ /* 0x048ff00000001814 */
[C---:B------:R-:W-:Y:S01]  /*2650*/  HMMA.16816.F32 R20, R212.reuse, R66, R16 ;  /* 0x00000042d414723c */ /* 0x040fe20000001810 */
[----:B------:R-:W3:Y:S07]  /*2660*/  LDSM.16.M88.4 R64, [R89+0x5000] ;  /* 0x005000005940783b */ /* 0x000eee0000000200 */
[C---:B------:R-:W-:Y:S08]  /*2670*/  HMMA.16816.F32 R16, R212.reuse, R80, R12 ;  /* 0x00000050d410723c */ /* 0x040ff0000000180c */
[C---:B------:R-:W-:Y:S08]  /*2680*/  HMMA.16816.F32 R36, R212.reuse, R60, R36 ;  /* 0x0000003cd424723c */ /* 0x040ff00000001824 */
[----:B------:R-:W-:Y:S08]  /*2690*/  HMMA.16816.F32 R12, R212, R82, R8 ;  /* 0x00000052d40c723c */ /* 0x000ff00000001808 */
[----:B-1----:R-:W-:Y:S08]  /*26a0*/  HMMA.16816.F32 R8, R216, R48, R28 ;  /* 0x00000030d808723c */ /* 0x002ff0000000181c */
[----:B------:R-:W-:Y:S01]  /*26b0*/  HMMA.16816.F32 R44, R212, R62, R44 ;  /* 0x0000003ed42c723c */ /* 0x000fe2000000182c */
[----:B------:R-:W-:Y:S07]  /*26c0*/  LDSM.16.M88.4 R60, [R252+0x14900] ;  /* 0x01490000fc3c783b */ /* 0x000fee0000000200 */
[C---:B------:R-:W-:Y:S01]  /*26d0*/  HMMA.16816.F32 R32, R216.reuse, R50, R32 ;  /* 0x00000032d820723c */ /* 0x040fe20000001820 */
[----:B------:R-:W1:Y:S07]  /*26e0*/  LDSM.16.M88.4 R48, [R252+0x14100] ;  /* 0x01410000fc30783b */ /* 0x000e6e0000000200 */
[C---:B------:R-:W-:Y:S08]  /*26f0*/  HMMA.16816.F32 R28, R216.reuse, R68, R24 ;  /* 0x00000044d81c723c */ /* 0x040ff00000001818 */
[C---:B------:R-:W-:Y:S01]  /*2700*/  HMMA.16816.F32 R24, R216.reuse, R70, R20 ;  /* 0x00000046d818723c */ /* 0x040fe20000001814 */
[----:B------:R-:W-:Y:S07]  /*2710*/  LDSM.16.M88.4 R68, [R88+0x5800] ;  /* 0x005800005844783b */ /* 0x000fee0000000200 */
[C---:B------:R-:W-:Y:S08]  /*2720*/  HMMA.16816.F32 R20, R216.reuse, R76, R16 ;  /* 0x0000004cd814723c */ /* 0x040ff00000001810 */
[C---:B----4-:R-:W-:Y:S08]  /*2730*/  HMMA.16816.F32 R36, R216.reuse, R56, R36 ;  /* 0x00000038d824723c */ /* 0x050ff00000001824 */
[----:B------:R-:W-:Y:S08]  /*2740*/  HMMA.16816.F32 R16, R216, R78, R12 ;  /* 0x0000004ed810723c */ /* 0x000ff0000000180c */
[----:B--2---:R-:W-:Y:S08]  /*2750*/  HMMA.16816.F32 R12, R220, R40, R8 ;  /* 0x00000028dc0c723c */ /* 0x004ff00000001808 */
[----:B------:R-:W-:Y:S08]  /*2760*/  HMMA.16816.F32 R44, R216, R58, R44 ;  /* 0x0000003ad82c723c */ /* 0x000ff0000000182c */
[C---:B------:R-:W-:Y:S08]  /*2770*/  HMMA.16816.F32 R8, R220.reuse, R42, R32 ;  /* 0x0000002adc08723c */ /* 0x040ff00000001820 */
[C---:B---3--:R-:W-:Y:S08]  /*2780*/  HMMA.16816.F32 R32, R220.reuse, R64, R28 ;  /* 0x00000040dc20723c */ /* 0x048ff0000000181c */
[C---:B------:R-:W-:Y:S01]  /*2790*/  HMMA.16816.F32 R28, R220.reuse, R66, R24 ;  /* 0x00000042dc1c723c */ /* 0x040fe20000001818 */
[----:B------:R-:W2:Y:S04]  /*27a0*/  LDSM.16.M88.4 R24, [R252+0x15100] ;  /* 0x01510000fc18783b */ /* 0x000ea80000000200 */
[----:B------:R-:W-:Y:S03]  /*27b0*/  LDSM.16.M88.4 R64, [R135+0x17900] ;  /* 0x017900008740783b */ /* 0x000fe60000000200 */
[C---:B------:R-:W-:Y:S08]  /*27c0*/  HMMA.16816.F32 R36, R220.reuse, R52, R36 ;  /* 0x00000034dc24723c */ /* 0x040ff00000001824 */
[----:B------:R-:W-:Y:S08]  /*27d0*/  HMMA.16816.F32 R56, R220, R74, R16 ;  /* 0x0000004adc38723c */ /* 0x000ff00000001810 */
[----:B-1----:R-:W-:Y:S01]  /*27e0*/  HMMA.16816.F32 R16, R224, R48, R12 ;  /* 0x00000030e010723c */ /* 0x002fe2000000180c */
[----:B------:R-:W1:Y:S07]  /*27f0*/  LDSM.16.M88.4 R12, [R88+0x4000] ;  /* 0x00400000580c783b */ /* 0x000e6e0000000200 */
[----:B------:R-:W-:Y:S01]  /*2800*/  HMMA.16816.F32 R44, R220, R54, R44 ;  /* 0x00000036dc2c723c */ /* 0x000fe2000000182c */
[----:B------:R-:W3:Y:S07]  /*2810*/  LDSM.16.M88.4 R52, [R252+0x15900] ;  /* 0x01590000fc34783b */ /* 0x000eee0000000200 */
[----:B------:R-:W-:Y:S01]  /*2820*/  HMMA.16816.F32 R8, R224, R50, R8 ;  /* 0x00000032e008723c */ /* 0x000fe20000001808 */
[----:B------:R-:W4:Y:S07]  /*2830*/  LDSM.16.M88.4 R48, [R88+0x4800] ;  /* 0x004800005830783b */ /* 0x000f2e0000000200 */
[----:B------:R-:W-:Y:S08]  /*2840*/  HMMA.16816.F32 R40, R220, R72, R20 ;  /* 0x00000048dc28723c */ /* 0x000ff00000001814 */
[C---:B------:R-:W-:Y:S08]  /*2850*/  HMMA.16816.F32 R20, R224.reuse, R60, R36 ;  /* 0x0000003ce014723c */ /* 0x040ff00000001824 */
[C---:B--2---:R-:W-:Y:S01]  /*2860*/  HMMA.16816.F32 R36, R224.reuse, R24, R32 ;  /* 0x00000018e024723c */ /* 0x044fe20000001820 */
[----:B------:R-:W2:Y:S07]  /*2870*/  LDSM.16.M88.4 R32, [R135+0x16100] ;  /* 0x016100008720783b */ /* 0x000eae0000000200 */
[----:B------:R-:W-:Y:S01]  /*2880*/  HMMA.16816.F32 R44, R224, R62, R44 ;  /* 0x0000003ee02c723c */ /* 0x000fe2000000182c */
[----:B------:R-:W5:Y:S07]  /*2890*/  LDSM.16.M88.4 R60, [R88+0x5000] ;  /* 0x00500000583c783b */ /* 0x000f6e0000000200 */
[----:B-1----:R-:W-:Y:S08]  /*28a0*/  HMMA.16816.F32 R16, R228, R12, R16 ;  /* 0x0000000ce410723c */ /* 0x002ff00000001810 */
[C---:B------:R-:W-:Y:S08]  /*28b0*/  HMMA.16816.F32 R28, R224.reuse, R26, R28 ;  /* 0x0000001ae01c723c */ /* 0x040ff0000000181c */
[----:B---3--:R-:W-:Y:S08]  /*28c0*/  HMMA.16816.F32 R40, R224, R52, R40 ;  /* 0x00000034e028723c */ /* 0x008ff00000001828 */
[C---:B----4-:R-:W-:Y:S01]  /*28d0*/  HMMA.16816.F32 R24, R228.reuse, R48, R20 ;  /* 0x00000030e418723c */ /* 0x050fe20000001814 */
[----:B------:R-:W1:Y:S07]  /*28e0*/  LDSM.16.M88.4 R20, [R89+0x6000] ;  /* 0x006000005914783b */ /* 0x000e6e0000000200 */
[----:B------:R-:W-:Y:S08]  /*28f0*/  HMMA.16816.F32 R8, R228, R14, R8 ;  /* 0x0000000ee408723c */ /* 0x000ff00000001808 */
[----:B------:R-:W-:Y:S01]  /*2900*/  HMMA.16816.F32 R76, R224, R54, R56 ;  /* 0x00000036e04c723c */ /* 0x000fe20000001838 */
[----:B------:R-:W-:Y:S07]  /*2910*/  LDSM.16.M88.4 R52, [R89+0x6800] ;  /* 0x006800005934783b */ /* 0x000fee0000000200 */
[----:B--2---:R-:W-:Y:S08]  /*2920*/  HMMA.16816.F32 R12, R232, R32, R16 ;  /* 0x00000020e80c723c */ /* 0x004ff00000001810 */
[C---:B-----5:R-:W-:Y:S01]  /*2930*/  HMMA.16816.F32 R56, R228.reuse, R60, R36 ;  /* 0x0000003ce438723c */ /* 0x060fe20000001824 */
[----:B------:R-:W2:Y:S07]  /*2940*/  LDSM.16.M88.4 R36, [R135+0x16900] ;  /* 0x016900008724783b */ /* 0x000eae0000000200 */
[----:B------:R-:W-:Y:S01]  /*2950*/  HMMA.16816.F32 R72, R228, R68, R40 ;  /* 0x00000044e448723c */ /* 0x000fe20000001828 */
[----:B------:R-:W3:Y:S07]  /*2960*/  LDSM.16.M88.4 R40, [R252+0x16100] ;  /* 0x01610000fc28783b */ /* 0x000eee0000000200 */
[----:B------:R-:W-:Y:S08]  /*2970*/  HMMA.16816.F32 R8, R232, R34, R8 ;  /* 0x00000022e808723c */ /* 0x000ff00000001808 */
[----:B-1----:R-:W-:Y:S08]  /*2980*/  HMMA.16816.F32 R12, R236, R20, R12 ;  /* 0x00000014ec0c723c */ /* 0x002ff0000000180c */
[C---:B------:R-:W-:Y:S01]  /*2990*/  HMMA.16816.F32 R48, R228.reuse, R50, R44 ;  /* 0x00000032e430723c */ /* 0x040fe2000000182c */
[----:B------:R-:W1:Y:S07]  /*29a0*/  LDSM.16.M88.4 R44, [R88+0x6000] ;  /* 0x00600000582c783b */ /* 0x000e6e0000000200 */
[----:B------:R-:W-:Y:S01]  /*29b0*/  HMMA.16816.F32 R60, R228, R62, R28 ;  /* 0x0000003ee43c723c */ /* 0x000fe2000000181c */
[----:B------:R-:W4:Y:S07]  /*29c0*/  LDSM.16.M88.4 R28, [R135+0x17100] ;  /* 0x01710000871c783b */ /* 0x000f2e0000000200 */
[----:B--2---:R-:W-:Y:S08]  /*29d0*/  HMMA.16816.F32 R16, R232, R36, R24 ;  /* 0x00000024e810723c */ /* 0x004ff00000001818 */
[----:B------:R-:W-:Y:S08]  /*29e0*/  HMMA.16816.F32 R8, R236, R22, R8 ;  /* 0x00000016ec08723c */ /* 0x000ff00000001808 */
[----:B---3--:R-:W-:Y:S08]  /*29f0*/  HMMA.16816.F32 R12, R240, R40, R12 ;  /* 0x00000028f00c723c */ /* 0x008ff0000000180c */
[----:B------:R-:W-:Y:S01]  /*2a00*/  HMMA.16816.F32 R24, R232, R38, R48 ;  /* 0x00000026e818723c */ /* 0x000fe20000001830 */
[----:B------:R-:W2:Y:S04]  /*2a10*/  LDSM.16.M88.4 R36, [R252+0x16900] ;  /* 0x01690000fc24783b */ /* 0x000ea80000000200 */
[----:B------:R-:W3:Y:S03]  /*2a20*/  LDSM.16.M88.4 R48, [R89+0x7000] ;  /* 0x007000005930783b */ /* 0x000ee60000000200 */
[----:B------:R-:W-:Y:S08]  /*2a30*/  HMMA.16816.F32 R20, R236, R52, R16 ;  /* 0x00000034ec14723c */ /* 0x000ff00000001810 */
[----:B------:R-:W-:Y:S08]  /*2a40*/  HMMA.16816.F32 R8, R240, R42, R8 ;  /* 0x0000002af008723c */ /* 0x000ff00000001808 */
[----:B-1----:R-:W-:Y:S08]  /*2a50*/  HMMA.16816.F32 R32, R244, R44, R12 ;  /* 0x0000002cf420723c */ /* 0x002ff0000000180c */
[----:B----4-:R-:W-:Y:S01]  /*2a60*/  HMMA.16816.F32 R12, R232, R28, R56 ;  /* 0x0000001ce80c723c */ /* 0x010fe20000001838 */
[----:B------:R-:W1:Y:S07]  /*2a70*/  LDSM.16.M88.4 R56, [R88+0x6800] ;  /* 0x006800005838783b */ /* 0x000e6e0000000200 */
[----:B------:R-:W-:Y:S01]  /*2a80*/  HMMA.16816.F32 R16, R236, R54, R24 ;  /* 0x00000036ec10723c */ /* 0x000fe20000001818 */
[----:B------:R-:W4:Y:S07]  /*2a90*/  LDSM.16.M88.4 R52, [R252+0x17100] ;  /* 0x01710000fc34783b */ /* 0x000f2e0000000200 */
[----:B------:R-:W-:Y:S01]  /*2aa0*/  HMMA.16816.F32 R40, R232, R30, R60 ;  /* 0x0000001ee828723c */ /* 0x000fe2000000183c */
[----:B------:R-:W-:-:S07]  /*2ab0*/  FMUL.FTZ R2, R32, c[0x0][0x320] ;  /* 0x0000c80020027a20 */ /* 0x000fce0000410000 */
[----:B--2---:R-:W-:Y:S08]  /*2ac0*/  HMMA.16816.F32 R20, R240, R36, R20 ;  /* 0x00000024f014723c */ /* 0x004ff00000001814 */
[----:B------:R-:W-:Y:S01]  /*2ad0*/  HMMA.16816.F32 R28, R244, R46, R8 ;  /* 0x0000002ef41c723c */ /* 0x000fe20000001808 */
[----:B------:R-:W2:Y:S07]  /*2ae0*/  LDSM.16.M88.4 R44, [R89+0x7800] ;  /* 0x00780000592c783b */ /* 0x000eae0000000200 */
[----:B------:R-:W-:Y:S01]  /*2af0*/  HMMA.16816.F32 R68, R228, R70, R76 ;  /* 0x00000046e444723c */ /* 0x000fe2000000184c */
[----:B------:R5:W1:Y:S07]  /*2b00*/  MUFU.TANH R76, R2 ;  /* 0x00000002004c7308 */ /* 0x000a6e0000002400 */
[----:B------:R-:W-:Y:S08]  /*2b10*/  HMMA.16816.F32 R60, R232, R64, R72 ;  /* 0x00000040e83c723c */ /* 0x000ff00000001848 */
[----:B---3--:R-:W-:Y:S01]  /*2b20*/  HMMA.16816.F32 R12, R236, R48, R12 ;  /* 0x00000030ec0c723c */ /* 0x008fe2000000180c */
[----:B-----5:R-:W-:-:S04]  /*2b30*/  FMUL.FTZ R2, R33, c[0x0][0x320] ;  /* 0x0000c80021027a20 */ /* 0x020fc80000410000 */
[----:B------:R3:W2:Y:S03]  /*2b40*/  MUFU.TANH R74, R2 ;  /* 0x00000002004a7308 */ /* 0x0006a60000002400 */
[----:B------:R-:W-:Y:S01]  /*2b50*/  HMMA.16816.F32 R8, R240, R38, R16 ;  /* 0x00000026f008723c */ /* 0x000fe20000001810 */
[----:B------:R-:W5:Y:S07]  /*2b60*/  LDSM.16.M88.4 R36, [R252+0x17900] ;  /* 0x01790000fc24783b */ /* 0x000f6e0000000200 */
[----:B-1----:R-:W-:Y:S01]  /*2b70*/  HMMA.16816.F32 R24, R244, R56, R20 ;  /* 0x00000038f418723c */ /* 0x002fe20000001814 */
[----:B---3--:R-:W-:-:S07]  /*2b80*/  FMUL.FTZ R2, R34, c[0x0][0x320] ;  /* 0x0000c80022027a20 */ /* 0x008fce0000410000 */
[----:B----4-:R-:W-:Y:S01]  /*2b90*/  HMMA.16816.F32 R20, R240, R52, R12 ;  /* 0x00000034f014723c */ /* 0x010fe2000000180c */
[----:B------:R1:W3:Y:S07]  /*2ba0*/  MUFU.TANH R73, R2 ;  /* 0x0000000200497308 */ /* 0x0002ee0000002400 */
[----:B------:R-:W-:Y:S07]  /*2bb0*/  HMMA.16816.F32 R12, R244, R58, R8 ;  /* 0x0000003af40c723c */ /* 0x000fee0000001808 */
[----:B------:R-:W-:Y:S01]  /*2bc0*/  SHF.R.S32.HI R59, RZ, 0x1f, R133 ;  /* 0x0000001fff3b7819 */ /* 0x000fe20000011485 */
[----:B------:R-:W-:Y:S01]  /*2bd0*/  HMMA.16816.F32 R8, R232, R66, R68 ;  /* 0x00000042e808723c */ /* 0x000fe20000001844 */
[----:B-1----:R-:W-:Y:S01]  /*2be0*/  FMUL.FTZ R2, R35, c[0x0][0x320] ;  /* 0x0000c80023027a20 */ /* 0x002fe20000410000 */
[----:B------:R-:W-:-:S03]  /*2bf0*/  SHF.R.S32.HI R58, RZ, 0x1f, R134 ;  /* 0x0000001fff3a7819 */ /* 0x000fc60000011486 */
[----:B------:R1:W4:Y:S03]  /*2c00*/  MUFU.TANH R72, R2 ;  /* 0x0000000200487308 */ /* 0x0003260000002400 */
[C---:B------:R-:W-:Y:S01]  /*2c10*/  HMMA.16816.F32 R32, R236.reuse, R50, R40 ;  /* 0x00000032ec20723c */ /* 0x040fe20000001828 */
[----:B------:R-:W-:Y:S07]  /*2c20*/  LDSM.16.M88.4 R40, [R88+0x7000] ;  /* 0x007000005828783b */ /* 0x000fee0000000200 */
[----:B--2---:R-:W-:Y:S01]  /*2c30*/  HMMA.16816.F32 R16, R236, R44, R60 ;  /* 0x0000002cec10723c */ /* 0x004fe2000000183c */
[----:B-1----:R-:W-:-:S07]  /*2c40*/  FMUL.FTZ R2, R28, c[0x0][0x320] ;  /* 0x0000c8001c027a20 */ /* 0x002fce0000410000 */
[----:B------:R-:W-:Y:S01]  /*2c50*/  HMMA.16816.F32 R8, R236, R46, R8 ;  /* 0x0000002eec08723c */ /* 0x000fe20000001808 */
[----:B------:R1:W2:Y:S11]  /*2c60*/  MUFU.TANH R65, R2 ;  /* 0x0000000200417308 */ /* 0x0002b60000002400 */
[----:B------:R-:W-:Y:S04]  /*2c70*/  @!UPT UIADD3 URZ, URZ, URZ, URZ ;  /* 0x0000003f3f3ff290 */ /* 0x000fe8000fffe03f */
[----:B-----5:R-:W-:Y:S01]  /*2c80*/  HMMA.16816.F32 R16, R240, R36, R16 ;  /* 0x00000024f010723c */ /* 0x020fe20000001810 */
[----:B-1----:R-:W-:-:S04]  /*2c90*/  FMUL.FTZ R2, R29, c[0x0][0x320] ;  /* 0x0000c8001d027a20 */ /* 0x002fc80000410000 */
[----:B------:R1:W1:Y:S03]  /*2ca0*/  MUFU.TANH R64, R2 ;  /* 0x0000000200407308 */ /* 0x0002660000002400 */
[----:B------:R-:W-:Y:S01]  /*2cb0*/  HMMA.16816.F32 R8, R240, R38, R8 ;  /* 0x00000026f008723c */ /* 0x000fe20000001808 */
[----:B-1----:R-:W-:-:S04]  /*2cc0*/  FMUL.FTZ R2, R30, c[0x0][0x320] ;  /* 0x0000c8001e027a20 */ /* 0x002fc80000410000 */
[----:B------:R1:W1:Y:S02]  /*2cd0*/  MUFU.TANH R57, R2 ;  /* 0x0000000200397308 */ /* 0x0002640000002400 */
[----:B-1----:R-:W-:Y:S02]  /*2ce0*/  FMUL.FTZ R2, R31, c[0x0][0x320] ;  /* 0x0000c8001f027a20 */ /* 0x002fe40000410000 */
[----:B------:R-:W-:Y:S01]  /*2cf0*/  HMMA.16816.F32 R28, R240, R54, R32 ;  /* 0x00000036f01c723c */ /* 0x000fe20000001820 */
[----:B------:R-:W1:Y:S03]  /*2d00*/  LDSM.16.M88.4 R32, [R88+0x7800] ;  /* 0x007800005820783b */ /* 0x000e660000000200 */
[----:B------:R5:W1:Y:S01]  /*2d10*/  MUFU.TANH R56, R2 ;  /* 0x0000000200387308 */ /* 0x000a620000002400 */
[----:B------:R-:W-:-:S04]  /*2d20*/  DEPBAR.LE SB0, 0x0 ;  /* 0x000080000000791a */ /* 0x000fc80000000000 */
[----:B------:R-:W-:Y:S02]  /*2d30*/  SHF.R.S32.HI R55, RZ, 0x1f, R177 ;  /* 0x0000001fff377819 */ /* 0x000fe400000114b1 */
[----:B------:R-:W-:Y:S01]  /*2d40*/  SHF.R.S32.HI R54, RZ, 0x1f, R176 ;  /* 0x0000001fff367819 */ /* 0x000fe200000114b0 */
[----:B-----5:R-:W-:-:S04]  /*2d50*/  FMUL.FTZ R2, R24, c[0x0][0x320] ;  /* 0x0000c80018027a20 */ /* 0x020fc80000410000 */
[----:B------:R5:W1:Y:S02]  /*2d60*/  MUFU.TANH R53, R2 ;  /* 0x0000000200357308 */ /* 0x000a640000002400 */
[----:B-----5:R-:W-:Y:S01]  /*2d70*/  FMUL.FTZ R2, R25, c[0x0][0x320] ;  /* 0x0000c80019027a20 */ /* 0x020fe20000410000 */
[----:B-1----:R-:W-:Y:S05]  /*2d80*/  HMMA.16816.F32 R8, R244, R34, R8 ;  /* 0x00000022f408723c */ /* 0x002fea0000001808 */
[----:B------:R1:W1:Y:S02]  /*2d90*/  MUFU.TANH R52, R2 ;  /* 0x0000000200347308 */ /* 0x0002640000002400 */
[----:B-1----:R-:W-:-:S06]  /*2da0*/  FMUL.FTZ R2, R26, c[0x0][0x320] ;  /* 0x0000c8001a027a20 */ /* 0x002fcc0000410000 */
[----:B------:R1:W1:Y:S02]  /*2db0*/  MUFU.TANH R51, R2 ;  /* 0x0000000200337308 */ /* 0x0002640000002400 */
[----:B-1----:R-:W-:Y:S02]  /*2dc0*/  FMUL.FTZ R2, R27, c[0x0][0x320] ;  /* 0x0000c8001b027a20 */ /* 0x002fe40000410000 */
[C---:B------:R-:W-:Y:S04]  /*2dd0*/  HMMA.16816.F32 R24, R244.reuse, R40, R20 ;  /* 0x00000028f418723c */ /* 0x040fe80000001814 */
[----:B------:R1:W1:Y:S04]  /*2de0*/  MUFU.TANH R50, R2 ;  /* 0x0000000200327308 */ /* 0x0002680000002400 */
[----:B------:R-:W-:Y:S01]  /*2df0*/  HMMA.16816.F32 R20, R244, R42, R28 ;  /* 0x0000002af414723c */ /* 0x000fe2000000181c */
[----:B-1----:R-:W-:-:S04]  /*2e00*/  FMUL.FTZ R2, R12, c[0x0][0x320] ;  /* 0x0000c8000c027a20 */ /* 0x002fc80000410000 */
[----:B------:R1:W1:Y:S02]  /*2e10*/  MUFU.TANH R49, R2 ;  /* 0x0000000200317308 */ /* 0x0002640000002400 */
[----:B-1----:R-:W-:-:S06]  /*2e20*/  FMUL.FTZ R2, R13, c[0x0][0x320] ;  /* 0x0000c8000d027a20 */ /* 0x002fcc0000410000 */
[----:B------:R1:W1:Y:S02]  /*2e30*/  MUFU.TANH R48, R2 ;  /* 0x0000000200307308 */ /* 0x0002640000002400 */
[----:B-1----:R-:W-:-:S06]  /*2e40*/  FMUL.FTZ R2, R14, c[0x0][0x320] ;  /* 0x0000c8000e027a20 */ /* 0x002fcc0000410000 */
[----:B------:R1:W1:Y:S02]  /*2e50*/  MUFU.TANH R46, R2 ;  /* 0x00000002002e7308 */ /* 0x0002640000002400 */
[----:B-1----:R-:W-:Y:S02]  /*2e60*/  FMUL.FTZ R2, R15, c[0x0][0x320] ;  /* 0x0000c8000f027a20 */ /* 0x002fe40000410000 */
[----:B------:R-:W-:Y:S04]  /*2e70*/  HMMA.16816.F32 R12, R244, R32, R16 ;  /* 0x00000020f40c723c */ /* 0x000fe80000001810 */
[----:B------:R1:W1:Y:S02]  /*2e80*/  MUFU.TANH R45, R2 ;  /* 0x00000002002d7308 */ /* 0x0002640000002400 */
[----:B-1----:R-:W-:-:S06]  /*2e90*/  FMUL.FTZ R2, R24, c[0x0][0x320] ;  /* 0x0000c80018027a20 */ /* 0x002fcc0000410000 */
        /* <DEDUP_REMOVED lines=31> */
[----:B-1----:R-:W-:-:S05]  /*3090*/  IADD3 R2, R85, 0x100, RZ ;  /* 0x0000010055027810 */ /* 0x002fca0007ffe0ff */
[----:B------:R1:W-:Y:S04]  /*30a0*/  STL [R1+0x18], R2 ;  /* 0x0000180201007387 */ /* 0x0003e80000100800 */
[----:B------:R-:W-:Y:S06]  /*30b0*/  BAR.SYNC.DEFER_BLOCKING 0x0 ;  /* 0x0000000000007b1d */ /* 0x000fec0000010000 */
[----:B------:R-:W-:Y:S05]  /*30c0*/  @!P0 BRA `(.L_x_4) ;  /* 0x0000052000008947 */ /* 0x000fea0003800000 */
[----:B--234-:R-:W-:Y:S01]  /*30d0*/  ULEA UR6, UR6, UR9, 0x6 ;  /* 0x0000000906067291 */ /* 0x01cfe2000f8e303f */
[----:B------:R-:W-:Y:S01]  /*30e0*/  ISETP.NE.AND P2, PT, R87, 0x1, PT ;  /* 0x000000015700780c */ /* 0x000fe20003f45270 */
[----:B------:R-:W-:-:S04]  /*30f0*/  IMAD.MOV.U32 R9, RZ, RZ, RZ ;  /* 0x000000ffff097224 */ /* 0x000fc800078e00ff */
[----:B------:R-:W-:-:S05]  /*3100*/  IMAD.U32 R3, RZ, RZ, UR6 ;  /* 0x00000006ff037e24 */ /* 0x000fca000f8e00ff */
[----:B------:R-:W-:-:S05]  /*3110*/  IADD3 R3, R3, -0x40, R86 ;  /* 0xffffffc003037810 */ /* 0x000fca0007ffe056 */
[----:B------:R-:W-:-:S04]  /*3120*/  @P2 IMAD.HI.U32 R6, R3, c[0x0][0x2bc], RZ ;  /* 0x0000af0003062a27 */ /* 0x000fc800078e00ff */
[----:B-1----:R-:W-:Y:S01]  /*3130*/  IMAD.MOV.U32 R2, RZ, RZ, R3 ;  /* 0x000000ffff027224 */ /* 0x002fe200078e0003 */
[----:B------:R-:W-:-:S04]  /*3140*/  @P2 SHF.R.U32.HI R2, RZ, c[0x0][0x2c0], R6 ;  /* 0x0000b000ff022a19 */ /* 0x000fc80000011606 */
[----:B------:R-:W-:-:S04]  /*3150*/  @!P1 IADD3 R7, P0, R2, UR16, RZ ;  /* 0x0000001002079c10 */ /* 0x000fc8000ff1e0ff */
[----:B------:R-:W-:Y:S02]  /*3160*/  @!P1 LEA.HI.X.SX32 R8, R2, UR14, 0x1, P0 ;  /* 0x0000000e02089c11 */ /* 0x000fe400080f0eff */
[----:B------:R-:W-:-:S04]  /*3170*/  @!P1 LEA R6, P0, R7, c[0x0][0x2a0], 0x2 ;  /* 0x0000a80007069a11 */ /* 0x000fc800078010ff */
[----:B------:R-:W-:-:S05]  /*3180*/  @!P1 LEA.HI.X R7, R7, c[0x0][0x2a4], R8, 0x2, P0 ;  /* 0x0000a90007079a11 */ /* 0x000fca00000f1408 */
[----:B------:R1:W2:Y:S01]  /*3190*/  @!P1 LDG.E R9, [R6.64] ;  /* 0x0000000c06099981 */ /* 0x0002a2000c1e1900 */
[----:B------:R-:W-:Y:S01]  /*31a0*/  IMAD.MOV R2, RZ, RZ, -R2 ;  /* 0x000000ffff027224 */ /* 0x000fe200078e0a02 */
[----:B------:R-:W-:Y:S01]  /*31b0*/  SEL R28, RZ, 0x10, P6 ;  /* 0x00000010ff1c7807 */ /* 0x000fe20003000000 */
[----:B------:R-:W-:Y:S01]  /*31c0*/  IMAD.SHL.U32 R8, R134, 0x2, RZ ;  /* 0x0000000286087824 */ /* 0x000fe200078e00ff */
[----:B------:R-:W-:Y:S01]  /*31d0*/  SEL R27, RZ, 0x10, P5 ;  /* 0x00000010ff1b7807 */ /* 0x000fe20002800000 */
[----:B------:R-:W-:Y:S01]  /*31e0*/  IMAD R10, R2, c[0x0][0x2b8], R3 ;  /* 0x0000ae00020a7a24 */ /* 0x000fe200078e0203 */
[----:B------:R-:W-:Y:S01]  /*31f0*/  IADD3 R18, -R28, 0x10, RZ ;  /* 0x000000101c127810 */ /* 0x000fe20007ffe1ff */
[----:B------:R-:W-:Y:S01]  /*3200*/  IMAD.SHL.U32 R20, R177, 0x2, RZ ;  /* 0x00000002b1147824 */ /* 0x000fe200078e00ff */
[----:B------:R-:W-:Y:S01]  /*3210*/  IADD3 R16, -R27, 0x10, RZ ;  /* 0x000000101b107810 */ /* 0x000fe20007ffe1ff */
[----:B------:R-:W-:Y:S01]  /*3220*/  IMAD.SHL.U32 R22, R176, 0x2, RZ ;  /* 0x00000002b0167824 */ /* 0x000fe200078e00ff */
[----:B------:R-:W-:Y:S01]  /*3230*/  SHF.R.S32.HI R2, RZ, 0x1f, R10 ;  /* 0x0000001fff027819 */ /* 0x000fe2000001140a */
[----:B------:R3:W-:Y:S01]  /*3240*/  STL [R1+0x14], R10 ;  /* 0x0000140a01007387 */ /* 0x0007e20000100800 */
[----:B------:R-:W-:-:S02]  /*3250*/  LOP3.LUT R18, R18, 0xf, RZ, 0xc0, !PT ;  /* 0x0000000f12127812 */ /* 0x000fc400078ec0ff */
[----:B------:R-:W-:Y:S02]  /*3260*/  SEL R26, RZ, 0x10, P4 ;  /* 0x00000010ff1a7807 */ /* 0x000fe40002000000 */
[----:B------:R-:W-:Y:S02]  /*3270*/  LOP3.LUT R16, R16, 0xf, RZ, 0xc0, !PT ;  /* 0x0000000f10107812 */ /* 0x000fe400078ec0ff */
[----:B------:R-:W-:Y:S02]  /*3280*/  IADD3 R14, -R26, 0x10, RZ ;  /* 0x000000101a0e7810 */ /* 0x000fe40007ffe1ff */
[----:B------:R-:W-:Y:S02]  /*3290*/  SEL R25, RZ, 0x10, P3 ;  /* 0x00000010ff197807 */ /* 0x000fe40001800000 */
[----:B------:R-:W-:Y:S02]  /*32a0*/  SHF.L.U64.HI R21, R134, 0x1, R58 ;  /* 0x0000000186157819 */ /* 0x000fe4000001023a */
[----:B------:R-:W-:Y:S01]  /*32b0*/  LOP3.LUT R14, R14, 0xf, RZ, 0xc0, !PT ;  /* 0x0000000f0e0e7812 */ /* 0x000fe200078ec0ff */
[----:B-1----:R-:W-:Y:S01]  /*32c0*/  IMAD R6, R2, c[0x0][0x1e0], RZ ;  /* 0x0000780002067a24 */ /* 0x002fe200078e02ff */
[----:B------:R-:W-:Y:S01]  /*32d0*/  IADD3 R12, -R25, 0x10, RZ ;  /* 0x00000010190c7810 */ /* 0x000fe20007ffe1ff */
[----:B------:R-:W-:Y:S01]  /*32e0*/  IMAD.WIDE.U32 R2, R10, c[0x0][0x1e0], RZ ;  /* 0x000078000a027a25 */ /* 0x000fe200078e00ff */
[----:B------:R-:W-:-:S02]  /*32f0*/  SHF.L.U64.HI R23, R177, 0x1, R55 ;  /* 0x00000001b1177819 */ /* 0x000fc40000010237 */
[----:B------:R-:W-:Y:S01]  /*3300*/  LOP3.LUT R12, R12, 0xf, RZ, 0xc0, !PT ;  /* 0x0000000f0c0c7812 */ /* 0x000fe200078ec0ff */
[----:B------:R-:W-:Y:S01]  /*3310*/  IMAD R6, R10, c[0x0][0x1e4], R6 ;  /* 0x000079000a067a24 */ /* 0x000fe200078e0206 */
[----:B------:R-:W-:-:S03]  /*3320*/  SHF.L.U64.HI R24, R176, 0x1, R54 ;  /* 0x00000001b0187819 */ /* 0x000fc60000010236 */
[----:B------:R-:W-:Y:S02]  /*3330*/  IMAD.IADD R3, R3, 0x1, R6 ;  /* 0x0000000103037824 */ /* 0x000fe400078e0206 */
[----:B---3--:R-:W-:Y:S01]  /*3340*/  IMAD.SHL.U32 R10, R133, 0x2, RZ ;  /* 0x00000002850a7824 */ /* 0x008fe200078e00ff */
[----:B--2---:R-:W-:Y:S01]  /*3350*/  SHF.R.S32.HI R6, RZ, 0x1f, R9 ;  /* 0x0000001fff067819 */ /* 0x004fe20000011409 */
[----:B------:R-:W-:Y:S01]  /*3360*/  IMAD.WIDE.U32 R2, R9, c[0x0][0x1f0], R2 ;  /* 0x00007c0009027a25 */ /* 0x000fe200078e0002 */
[----:B------:R1:W-:Y:S03]  /*3370*/  STL [R1+0x10], R9 ;  /* 0x0000100901007387 */ /* 0x0003e60000100800 */
[----:B------:R-:W-:Y:S01]  /*3380*/  IMAD R6, R6, c[0x0][0x1f0], RZ ;  /* 0x00007c0006067a24 */ /* 0x000fe200078e02ff */
[----:B------:R-:W-:-:S03]  /*3390*/  IADD3 R2, P0, R2, UR20, RZ ;  /* 0x0000001402027c10 */ /* 0x000fc6000ff1e0ff */
[----:B------:R-:W-:-:S05]  /*33a0*/  IMAD R6, R9, c[0x0][0x1f4], R6 ;  /* 0x00007d0009067a24 */ /* 0x000fca00078e0206 */
[----:B------:R-:W-:Y:S02]  /*33b0*/  IADD3.X R6, R3, UR18, R6, P0, !PT ;  /* 0x0000001203067c10 */ /* 0x000fe400087fe406 */
[----:B------:R-:W-:-:S04]  /*33c0*/  LEA R7, P0, R2, c[0x0][0x1c8], 0x1 ;  /* 0x0000720002077a11 */ /* 0x000fc800078008ff */
[----:B------:R-:W-:Y:S02]  /*33d0*/  LEA.HI.X R6, R2, c[0x0][0x1cc], R6, 0x1, P0 ;  /* 0x0000730002067a11 */ /* 0x000fe400000f0c06 */
[----:B------:R-:W2:Y:S04]  /*33e0*/  SHFL.IDX PT, R2, R7, 0x1, 0x181f ;  /* 0x00381f0007027f89 */ /* 0x000ea800000e0000 */
[----:B------:R-:W3:Y:S01]  /*33f0*/  SHFL.IDX PT, R3, R6, 0x1, 0x181f ;  /* 0x00381f0006037f89 */ /* 0x000ee200000e0000 */
[----:B-1----:R-:W-:Y:S02]  /*3400*/  SHF.L.U64.HI R9, R133, 0x1, R59 ;  /* 0x0000000185097819 */ /* 0x002fe4000001023b */
[----:B--2---:R-:W-:-:S04]  /*3410*/  IADD3 R18, P2, P0, R18, R2, R10 ;  /* 0x0000000212127210 */ /* 0x004fc8000785e00a */
[----:B---3--:R-:W-:Y:S02]  /*3420*/  IADD3.X R19, RZ, R3, R9, P2, P0 ;  /* 0x00000003ff137210 */ /* 0x008fe400017e0409 */
[----:B------:R-:W-:-:S04]  /*3430*/  IADD3 R16, P2, P0, R16, R2, R8 ;  /* 0x0000000210107210 */ /* 0x000fc8000785e008 */
[----:B------:R-:W-:Y:S02]  /*3440*/  IADD3.X R17, RZ, R3, R21, P2, P0 ;  /* 0x00000003ff117210 */ /* 0x000fe400017e0415 */
[----:B------:R-:W-:-:S04]  /*3450*/  IADD3 R14, P2, P0, R14, R2, R20 ;  /* 0x000000020e0e7210 */ /* 0x000fc8000785e014 */
[-C--:B------:R-:W-:Y:S02]  /*3460*/  IADD3.X R15, RZ, R3.reuse, R23, P2, P0 ;  /* 0x00000003ff0f7210 */ /* 0x080fe400017e0417 */
[----:B------:R-:W-:Y:S02]  /*3470*/  IADD3 R12, P2, P0, R12, R2, R22 ;  /* 0x000000020c0c7210 */ /* 0x000fe4000785e016 */
[----:B------:R-:W1:Y:S02]  /*3480*/  SHFL.IDX PT, R2, R7, RZ, 0x181f ;  /* 0x00181fff07027589 */ /* 0x000e6400000e0000 */
[----:B------:R-:W-:Y:S02]  /*3490*/  IADD3.X R13, RZ, R3, R24, P2, P0 ;  /* 0x00000003ff0d7210 */ /* 0x000fe400017e0418 */
[----:B------:R-:W2:Y:S01]  /*34a0*/  SHFL.IDX PT, R3, R6, RZ, 0x181f ;  /* 0x00181fff06037589 */ /* 0x000ea200000e0000 */
[----:B-1----:R-:W-:-:S05]  /*34b0*/  IADD3 R10, P0, R2, R10, RZ ;  /* 0x0000000a020a7210 */ /* 0x002fca0007f1e0ff */
[----:B--2---:R-:W-:Y:S01]  /*34c0*/  IMAD.X R11, R3, 0x1, R9, P0 ;  /* 0x00000001030b7824 */ /* 0x004fe200000e0609 */
[----:B------:R-:W-:-:S04]  /*34d0*/  IADD3 R8, P0, R2, R8, RZ ;  /* 0x0000000802087210 */ /* 0x000fc80007f1e0ff */
[----:B------:R1:W-:Y:S01]  /*34e0*/  LDGSTS.E.BYPASS.LTC128B.128 [R85+0x10100], [R10.64], !P6 ;  /* 0x101000000a557fae */ /* 0x0003e2000f101d4c */
[----:B------:R-:W-:Y:S01]  /*34f0*/  IMAD.X R9, R3, 0x1, R21, P0 ;  /* 0x0000000103097824 */ /* 0x000fe200000e0615 */
[----:B------:R-:W-:-:S04]  /*3500*/  IADD3 R6, P0, R2, R20, RZ ;  /* 0x0000001402067210 */ /* 0x000fc80007f1e0ff */
[----:B------:R1:W-:Y:S01]  /*3510*/  LDGSTS.E.BYPASS.LTC128B.128 [R85+0x12100], [R8.64], !P5 ;  /* 0x1210000008557fae */ /* 0x0003e2000e901d4c */
[----:B------:R-:W-:Y:S01]  /*3520*/  IMAD.X R7, R3, 0x1, R23, P0 ;  /* 0x0000000103077824 */ /* 0x000fe200000e0617 */
[----:B------:R-:W-:-:S04]  /*3530*/  IADD3 R2, P0, R2, R22, RZ ;  /* 0x0000001602027210 */ /* 0x000fc80007f1e0ff */
[----:B------:R1:W-:Y:S01]  /*3540*/  LDGSTS.E.BYPASS.LTC128B.128 [R85+0x14100], [R6.64], !P4 ;  /* 0x1410000006557fae */ /* 0x0003e2000e101d4c */
[----:B------:R-:W-:Y:S01]  /*3550*/  IMAD.X R3, R3, 0x1, R24, P0 ;  /* 0x0000000103037824 */ /* 0x000fe200000e0618 */
[----:B------:R-:W-:-:S04]  /*3560*/  ISETP.NE.U32.AND P0, PT, R28, RZ, PT ;  /* 0x000000ff1c00720c */ /* 0x000fc80003f05070 */
[----:B------:R1:W-:Y:S09]  /*3570*/  LDGSTS.E.BYPASS.LTC128B.128 [R85+0x16100], [R2.64], !P3 ;  /* 0x1610000002557fae */ /* 0x0003f2000d901d4c */
[----:B------:R1:W-:Y:S01]  /*3580*/  LDGSTS.E.BYPASS.LTC128B.128.ZFILL [R85+0x11100], [R18.64], P0 ;  /* 0x1110000012557fae */ /* 0x0003e20008141d4c */
[----:B------:R-:W-:-:S13]  /*3590*/  ISETP.NE.U32.AND P0, PT, R27, RZ, PT ;  /* 0x000000ff1b00720c */ /* 0x000fda0003f05070 */
[----:B------:R1:W-:Y:S01]  /*35a0*/  LDGSTS.E.BYPASS.LTC128B.128.ZFILL [R85+0x13100], [R16.64], P0 ;  /* 0x1310000010557fae */ /* 0x0003e20008141d4c */
[----:B------:R-:W-:-:S13]  /*35b0*/  ISETP.NE.U32.AND P0, PT, R26, RZ, PT ;  /* 0x000000ff1a00720c */ /* 0x000fda0003f05070 */
[----:B------:R1:W-:Y:S01]  /*35c0*/  LDGSTS.E.BYPASS.LTC128B.128.ZFILL [R85+0x15100], [R14.64], P0 ;  /* 0x151000000e557fae */ /* 0x0003e20008141d4c */
[----:B------:R-:W-:-:S13]  /*35d0*/  ISETP.NE.U32.AND P0, PT, R25, RZ, PT ;  /* 0x000000ff1900720c */ /* 0x000fda0003f05070 */
[----:B------:R1:W-:Y:S02]  /*35e0*/  LDGSTS.E.BYPASS.LTC128B.128.ZFILL [R85+0x17100], [R12.64], P0 ;  /* 0x171000000c557fae */ /* 0x0003e40008141d4c */
.L_x_4:
[----:B-1234-:R-:W-:Y:S01]  /*35f0*/  LOP3.LUT R2, R84, 0xffffffe0, RZ, 0xc0, !PT ;  /* 0xffffffe054027812 */ /* 0x01efe200078ec0ff */
[----:B------:R-:W-:Y:S01]  /*3600*/  IMAD.U32 R6, RZ, RZ, UR10 ;  /* 0x0000000aff067e24 */ /* 0x000fe2000f8e00ff */
[----:B------:R-:W0:Y:S01]  /*3610*/  LDGDEPBAR ;  /* 0x00000000000079af */ /* 0x000e220000000000 */
[----:B------:R-:W-:Y:S02]  /*3620*/  IMAD.SHL.U32 R248, R4, 0x2, RZ ;  /* 0x0000000204f87824 */ /* 0x000fe400078e00ff */
[----:B------:R-:W-:Y:S02]  /*3630*/  IMAD.IADD R2, R132, 0x1, -R2 ;  /* 0x0000000184027824 */ /* 0x000fe400078e0a02 */
[----:B------:R-:W-:Y:S01]  /*3640*/  IMAD R249, R5, 0x2, R248 ;  /* 0x0000000205f97824 */ /* 0x000fe200078e02f8 */
[----:B------:R-:W-:Y:S01]  /*3650*/  LDSM.16.MT88.4 R24, [R248+0x100] ;  /* 0x00010000f818783b */ /* 0x000fe20000004200 */
[C---:B------:R-:W-:Y:S02]  /*3660*/  LEA R251, R0.reuse, R248, 0x1 ;  /* 0x000000f800fb7211 */ /* 0x040fe400078e08ff */
[----:B------:R-:W-:Y:S01]  /*3670*/  SHF.R.S32.HI R3, RZ, 0x1f, R2 ;  /* 0x0000001fff037819 */ /* 0x000fe20000011402 */
[----:B------:R-:W-:-:S02]  /*3680*/  IMAD R250, R0, 0x2, R249 ;  /* 0x0000000200fa7824 */ /* 0x000fc400078e02f9 */
[----:B------:R-:W-:Y:S01]  /*3690*/  LDSM.16.MT88.4 R68, [R251+0x2100] ;  /* 0x00210000fb44783b */ /* 0x000fe20000004200 */
[----:B------:R-:W-:-:S03]  /*36a0*/  LEA.HI R3, R3, R2, RZ, 0x2 ;  /* 0x0000000203037211 */ /* 0x000fc600078f10ff */
[----:B------:R-:W-:Y:S01]  /*36b0*/  LDSM.16.MT88.4 R80, [R250+0x2900] ;  /* 0x00290000fa50783b */ /* 0x000fe20000004200 */
[----:B------:R-:W-:-:S04]  /*36c0*/  LOP3.LUT R3, R3, 0x7ffffffc, RZ, 0xc0, !PT ;  /* 0x7ffffffc03037812 */ /* 0x000fc800078ec0ff */
[----:B------:R-:W-:-:S05]  /*36d0*/  IADD3 R2, R2, -R3, RZ ;  /* 0x8000000302027210 */ /* 0x000fca0007ffe0ff */
[----:B------:R-:W-:-:S05]  /*36e0*/  IMAD R2, R2, -0x2, R6 ;  /* 0xfffffffe02027824 */ /* 0x000fca00078e0206 */
[----:B------:R-:W-:-:S04]  /*36f0*/  ISETP.GT.AND P0, PT, R2, RZ, PT ;  /* 0x000000ff0200720c */ /* 0x000fc80003f04270 */
[----:B------:R-:W-:Y:S02]  /*3700*/  FSEL R15, R73, -INF , P0 ;  /* 0xff800000490f7808 */ /* 0x000fe40000000000 */
[----:B------:R-:W-:Y:S02]  /*3710*/  FSEL R10, R76, -INF , P0 ;  /* 0xff8000004c0a7808 */ /* 0x000fe40000000000 */
[----:B------:R-:W-:Y:S01]  /*3720*/  ISETP.GT.AND P0, PT, R2, 0x1, PT ;  /* 0x000000010200780c */ /* 0x000fe20003f04270 */
[----:B------:R-:W-:Y:S03]  /*3730*/  LDSM.16.MT88.4 R76, [R250+0x2100] ;  /* 0x00210000fa4c783b */ /* 0x000fe60000004200 */
[----:B------:R-:W-:Y:S02]  /*3740*/  FSEL R16, R72, -INF , P0 ;  /* 0xff80000048107808 */ /* 0x000fe40000000000 */
[----:B------:R-:W-:-:S02]  /*3750*/  FSEL R9, R74, -INF , P0 ;  /* 0xff8000004a097808 */ /* 0x000fc40000000000 */
[----:B------:R-:W-:Y:S01]  /*3760*/  ISETP.GT.AND P0, PT, R2, 0x8, PT ;  /* 0x000000080200780c */ /* 0x000fe20003f04270 */
[----:B------:R-:W-:Y:S01]  /*3770*/  LDSM.16.MT88.4 R72, [R250+0x900] ;  /* 0x00090000fa48783b */ /* 0x000fe20000004200 */
[----:B------:R-:W-:Y:S02]  /*3780*/  FMNMX.FTZ R3, R10, R9, !PT ;  /* 0x000000090a037209 */ /* 0x000fe40007810000 */
[----:B------:R-:W-:Y:S02]  /*3790*/  FSEL R17, R57, -INF , P0 ;  /* 0xff80000039117808 */ /* 0x000fe40000000000 */
[----:B------:R-:W-:Y:S02]  /*37a0*/  FSEL R8, R65, -INF , P0 ;  /* 0xff80000041087808 */ /* 0x000fe40000000000 */
[----:B------:R-:W-:Y:S02]  /*37b0*/  ISETP.GT.AND P0, PT, R2, 0x9, PT ;  /* 0x000000090200780c */ /* 0x000fe40003f04270 */
[----:B------:R-:W-:-:S02]  /*37c0*/  FMNMX.FTZ R3, R8, R3, !PT ;  /* 0x0000000308037209 */ /* 0x000fc40007810000 */
[----:B------:R-:W-:Y:S02]  /*37d0*/  FSEL R18, R56, -INF , P0 ;  /* 0xff80000038127808 */ /* 0x000fe40000000000 */
[----:B------:R-:W-:Y:S02]  /*37e0*/  FSEL R7, R64, -INF , P0 ;  /* 0xff80000040077808 */ /* 0x000fe40000000000 */
[----:B------:R-:W-:Y:S01]  /*37f0*/  ISETP.GT.AND P0, PT, R2, 0x10, PT ;  /* 0x000000100200780c */ /* 0x000fe20003f04270 */
[----:B------:R-:W-:Y:S01]  /*3800*/  LDSM.16.MT88.4 R64, [R249+0x2100] ;  /* 0x00210000f940783b */ /* 0x000fe20000004200 */
[----:B------:R-:W-:Y:S02]  /*3810*/  FMNMX.FTZ R3, R7, R3, !PT ;  /* 0x0000000307037209 */ /* 0x000fe40007810000 */
[----:B------:R-:W-:Y:S02]  /*3820*/  FSEL R19, R51, -INF , P0 ;  /* 0xff80000033137808 */ /* 0x000fe40000000000 */
[----:B------:R-:W-:-:S02]  /*3830*/  FSEL R6, R53, -INF , P0 ;  /* 0xff80000035067808 */ /* 0x000fc40000000000 */
[----:B------:R-:W-:Y:S02]  /*3840*/  ISETP.GT.AND P0, PT, R2, 0x11, PT ;  /* 0x000000110200780c */ /* 0x000fe40003f04270 */
[----:B------:R-:W-:Y:S02]  /*3850*/  FMNMX.FTZ R3, R6, R3, !PT ;  /* 0x0000000306037209 */ /* 0x000fe40007810000 */
[----:B------:R-:W-:Y:S02]  /*3860*/  FSEL R20, R50, -INF , P0 ;  /* 0xff80000032147808 */ /* 0x000fe40000000000 */
[----:B------:R-:W-:Y:S02]  /*3870*/  FSEL R13, R52, -INF , P0 ;  /* 0xff800000340d7808 */ /* 0x000fe40000000000 */
[----:B------:R-:W-:Y:S01]  /*3880*/  ISETP.GT.AND P0, PT, R2, 0x18, PT ;  /* 0x000000180200780c */ /* 0x000fe20003f04270 */
[----:B------:R-:W-:Y:S01]  /*3890*/  LDSM.16.MT88.4 R52, [R249+0x900] ;  /* 0x00090000f934783b */ /* 0x000fe20000004200 */
[----:B------:R-:W-:-:S02]  /*38a0*/  FMNMX.FTZ R3, R13, R3, !PT ;  /* 0x000000030d037209 */ /* 0x000fc40007810000 */
[----:B------:R-:W-:Y:S02]  /*38b0*/  FSEL R22, R46, -INF , P0 ;  /* 0xff8000002e167808 */ /* 0x000fe40000000000 */
[----:B------:R-:W-:Y:S02]  /*38c0*/  FSEL R11, R49, -INF , P0 ;  /* 0xff800000310b7808 */ /* 0x000fe40000000000 */
[----:B------:R-:W-:Y:S02]  /*38d0*/  ISETP.GT.AND P0, PT, R2, 0x19, PT ;  /* 0x000000190200780c */ /* 0x000fe40003f04270 */
[----:B------:R-:W-:Y:S02]  /*38e0*/  FMNMX.FTZ R3, R11, R3, !PT ;  /* 0x000000030b037209 */ /* 0x000fe40007810000 */
[----:B------:R-:W-:Y:S02]  /*38f0*/  FSEL R23, R45, -INF , P0 ;  /* 0xff8000002d177808 */ /* 0x000fe40000000000 */
[----:B------:R-:W-:-:S02]  /*3900*/  FSEL R14, R48, -INF , P0 ;  /* 0xff800000300e7808 */ /* 0x000fc40000000000 */
[----:B------:R-:W-:Y:S01]  /*3910*/  ISETP.GT.AND P0, PT, R2, 0x20, PT ;  /* 0x000000200200780c */ /* 0x000fe20003f04270 */
[----:B------:R-:W-:Y:S01]  /*3920*/  LDSM.16.MT88.4 R48, [R251+0x100] ;  /* 0x00010000fb30783b */ /* 0x000fe20000004200 */
        /* <DEDUP_REMOVED lines=12> */
[----:B------:R-:W-:Y:S02]  /*39f0*/  ISETP.GT.AND P0, PT, R2, 0x29, PT ;  /* 0x000000290200780c */ /* 0x000fe40003f04270 */
[----:B------:R-:W-:Y:S02]  /*3a00*/  FMNMX.FTZ R3, R95, R3, !PT ;  /* 0x000000035f037209 */ /* 0x000fe40007810000 */
[----:B------:R-:W-:Y:S02]  /*3a10*/  FSEL R107, R36, -INF , P0 ;  /* 0xff800000246b7808 */ /* 0x000fe40000000000 */
[----:B------:R-:W-:Y:S02]  /*3a20*/  FSEL R94, R39, -INF , P0 ;  /* 0xff800000275e7808 */ /* 0x000fe40000000000 */
[----:B------:R-:W-:Y:S02]  /*3a30*/  ISETP.GT.AND P0, PT, R2, 0x30, PT ;  /* 0x000000300200780c */ /* 0x000fe40003f04270 */
[----:B------:R-:W-:-:S02]  /*3a40*/  FMNMX.FTZ R12, R15, R16, !PT ;  /* 0x000000100f0c7209 */ /* 0x000fc40007810000 */
[----:B------:R-:W-:Y:S02]  /*3a50*/  FSEL R106, R31, -INF , P0 ;  /* 0xff8000001f6a7808 */ /* 0x000fe40000000000 */
[----:B------:R-:W-:Y:S02]  /*3a60*/  FSEL R93, R35, -INF , P0 ;  /* 0xff800000235d7808 */ /* 0x000fe40000000000 */
[----:B------:R-:W-:Y:S02]  /*3a70*/  ISETP.GT.AND P0, PT, R2, 0x31, PT ;  /* 0x000000310200780c */ /* 0x000fe40003f04270 */
[----:B------:R-:W-:Y:S02]  /*3a80*/  FMNMX.FTZ R3, R94, R3, !PT ;  /* 0x000000035e037209 */ /* 0x000fe40007810000 */
[----:B------:R-:W-:Y:S02]  /*3a90*/  FSEL R99, R30, -INF , P0 ;  /* 0xff8000001e637808 */ /* 0x000fe40000000000 */
[----:B------:R-:W-:-:S02]  /*3aa0*/  FSEL R92, R34, -INF , P0 ;  /* 0xff800000225c7808 */ /* 0x000fc40000000000 */
[----:B------:R-:W-:Y:S02]  /*3ab0*/  FMNMX.FTZ R12, R17, R12, !PT ;  /* 0x0000000c110c7209 */ /* 0x000fe40007810000 */
[----:B------:R-:W-:Y:S02]  /*3ac0*/  ISETP.GT.AND P0, PT, R2, 0x38, PT ;  /* 0x000000380200780c */ /* 0x000fe40003f04270 */
[----:B------:R-:W-:Y:S02]  /*3ad0*/  FMNMX.FTZ R3, R93, R3, !PT ;  /* 0x000000035d037209 */ /* 0x000fe40007810000 */
[----:B------:R-:W-:Y:S02]  /*3ae0*/  FMNMX.FTZ R12, R18, R12, !PT ;  /* 0x0000000c120c7209 */ /* 0x000fe40007810000 */
[----:B------:R-:W-:Y:S02]  /*3af0*/  FSEL R98, R29, -INF , P0 ;  /* 0xff8000001d627808 */ /* 0x000fe40000000000 */
[----:B------:R-:W-:Y:S01]  /*3b00*/  FSEL R91, R33, -INF , P0 ;  /* 0xff800000215b7808 */ /* 0x000fe20000000000 */
[----:B------:R-:W-:Y:S01]  /*3b10*/  LDSM.16.MT88.4 R28, [R248+0x900] ;  /* 0x00090000f81c783b */ /* 0x000fe20000004200 */
[----:B------:R-:W-:-:S02]  /*3b20*/  ISETP.GT.AND P0, PT, R2, 0x39, PT ;  /* 0x000000390200780c */ /* 0x000fc40003f04270 */
[----:B------:R-:W-:Y:S02]  /*3b30*/  FMNMX.FTZ R2, R92, R3, !PT ;  /* 0x000000035c027209 */ /* 0x000fe40007810000 */
[----:B------:R-:W-:Y:S02]  /*3b40*/  FMNMX.FTZ R3, R19, R12, !PT ;  /* 0x0000000c13037209 */ /* 0x000fe40007810000 */
[----:B------:R-:W-:Y:S02]  /*3b50*/  FSEL R89, R32, -INF , P0 ;  /* 0xff80000020597808 */ /* 0x000fe40000000000 */
[----:B------:R-:W-:Y:S01]  /*3b60*/  FMNMX.FTZ R3, R20, R3, !PT ;  /* 0x0000000314037209 */ /* 0x000fe20007810000 */
[----:B------:R-:W-:Y:S01]  /*3b70*/  LDSM.16.MT88.4 R32, [R250+0x100] ;  /* 0x00010000fa20783b */ /* 0x000fe20000004200 */
[----:B------:R-:W-:Y:S02]  /*3b80*/  FMNMX.FTZ R2, R91, R2, !PT ;  /* 0x000000025b027209 */ /* 0x000fe40007810000 */
[----:B------:R-:W-:-:S02]  /*3b90*/  FMNMX.FTZ R3, R22, R3, !PT ;  /* 0x0000000316037209 */ /* 0x000fc40007810000 */
[----:B------:R-:W-:Y:S02]  /*3ba0*/  FMNMX.FTZ R2, R89, R2, !PT ;  /* 0x0000000259027209 */ /* 0x000fe40007810000 */
[----:B------:R-:W-:Y:S02]  /*3bb0*/  FMNMX.FTZ R3, R23, R3, !PT ;  /* 0x0000000317037209 */ /* 0x000fe40007810000 */
[----:B------:R-:W-:Y:S01]  /*3bc0*/  FSEL R90, R38, -INF , P0 ;  /* 0xff800000265a7808 */ /* 0x000fe20000000000 */
[----:B------:R-:W1:Y:S01]  /*3bd0*/  SHFL.BFLY PT, R12, R2, 0x2, 0x1f ;  /* 0x0c401f00020c7f89 */ /* 0x000e6200000e0000 */
[----:B------:R-:W-:-:S03]  /*3be0*/  FMNMX.FTZ R3, R105, R3, !PT ;  /* 0x0000000369037209 */ /* 0x000fc60007810000 */
[----:B------:R-:W-:Y:S01]  /*3bf0*/  LDSM.16.MT88.4 R36, [R249+0x100] ;  /* 0x00010000f924783b */ /* 0x000fe20000004200 */
[----:B------:R-:W-:-:S04]  /*3c00*/  FMNMX.FTZ R3, R104, R3, !PT ;  /* 0x0000000368037209 */ /* 0x000fc80007810000 */
[----:B------:R-:W-:-:S04]  /*3c10*/  FMNMX.FTZ R3, R108, R3, !PT ;  /* 0x000000036c037209 */ /* 0x000fc80007810000 */
[----:B------:R-:W-:-:S04]  /*3c20*/  FMNMX.FTZ R3, R107, R3, !PT ;  /* 0x000000036b037209 */ /* 0x000fc80007810000 */
[----:B------:R-:W-:-:S04]  /*3c30*/  FMNMX.FTZ R3, R106, R3, !PT ;  /* 0x000000036a037209 */ /* 0x000fc80007810000 */
[----:B------:R-:W-:Y:S02]  /*3c40*/  FMNMX.FTZ R3, R99, R3, !PT ;  /* 0x0000000363037209 */ /* 0x000fe40007810000 */
[----:B-1----:R-:W-:Y:S02]  /*3c50*/  FMNMX.FTZ R2, R2, R12, !PT ;  /* 0x0000000c02027209 */ /* 0x002fe40007810000 */
[----:B------:R-:W-:-:S03]  /*3c60*/  FMNMX.FTZ R3, R98, R3, !PT ;  /* 0x0000000362037209 */ /* 0x000fc60007810000 */
[----:B------:R-:W1:Y:S01]  /*3c70*/  SHFL.BFLY PT, R132, R2, 0x1, 0x1f ;  /* 0x0c201f0002847f89 */ /* 0x000e6200000e0000 */
[----:B------:R-:W-:-:S05]  /*3c80*/  FMNMX.FTZ R3, R90, R3, !PT ;  /* 0x000000035a037209 */ /* 0x000fca0007810000 */
[----:B------:R-:W2:Y:S01]  /*3c90*/  SHFL.BFLY PT, R21, R3, 0x2, 0x1f ;  /* 0x0c401f0003157f89 */ /* 0x000ea200000e0000 */
[----:B-1----:R-:W-:-:S04]  /*3ca0*/  FMNMX.FTZ R132, R2, R132, !PT ;  /* 0x0000008402847209 */ /* 0x002fc80007810000 */
[C---:B------:R-:W-:Y:S01]  /*3cb0*/  FSETP.NEU.FTZ.AND P0, PT, R132.reuse, -INF , PT ;  /* 0xff8000008400780b */ /* 0x040fe20003f1d000 */
[----:B------:R-:W-:Y:S01]  /*3cc0*/  FMUL.FTZ R12, R132, c[0x0][0x2d0] ;  /* 0x0000b400840c7a20 */ /* 0x000fe20000410000 */
[----:B--2---:R-:W-:-:S04]  /*3cd0*/  FMNMX.FTZ R2, R3, R21, !PT ;  /* 0x0000001503027209 */ /* 0x004fc80007810000 */
[----:B------:R-:W-:Y:S01]  /*3ce0*/  FSEL R12, R12, RZ, P0 ;  /* 0x000000ff0c0c7208 */ /* 0x000fe20000000000 */
[----:B------:R-:W1:Y:S04]  /*3cf0*/  SHFL.BFLY PT, R3, R2, 0x1, 0x1f ;  /* 0x0c201f0002037f89 */ /* 0x000e6800000e0000 */
[--C-:B------:R-:W-:Y:S02]  /*3d00*/  FFMA.FTZ R13, R13, c[0x0][0x2d0], -R12.reuse ;  /* 0x0000b4000d0d7a23 */ /* 0x100fe4000001080c */
[--C-:B------:R-:W-:Y:S02]  /*3d10*/  FFMA.FTZ R14, R14, c[0x0][0x2d0], -R12.reuse ;  /* 0x0000b4000e0e7a23 */ /* 0x100fe4000001080c */
[----:B------:R-:W-:Y:S01]  /*3d20*/  MUFU.EX2 R109, R13 ;  /* 0x0000000d006d7308 */ /* 0x000fe20000000800 */
[----:B------:R-:W-:-:S02]  /*3d30*/  FFMA.FTZ R10, R10, c[0x0][0x2d0], -R12 ;  /* 0x0000b4000a0a7a23 */ /* 0x000fc4000001080c */
[--C-:B------:R-:W-:Y:S02]  /*3d40*/  FFMA.FTZ R9, R9, c[0x0][0x2d0], -R12.reuse ;  /* 0x0000b40009097a23 */ /* 0x100fe4000001080c */
[--C-:B------:R-:W-:Y:S02]  /*3d50*/  FFMA.FTZ R8, R8, c[0x0][0x2d0], -R12.reuse ;  /* 0x0000b40008087a23 */ /* 0x100fe4000001080c */
[--C-:B------:R-:W-:Y:S01]  /*3d60*/  FFMA.FTZ R7, R7, c[0x0][0x2d0], -R12.reuse ;  /* 0x0000b40007077a23 */ /* 0x100fe2000001080c */
[----:B------:R-:W-:Y:S01]  /*3d70*/  MUFU.EX2 R183, R14 ;  /* 0x0000000e00b77308 */ /* 0x000fe20000000800 */
[--C-:B------:R-:W-:Y:S02]  /*3d80*/  FFMA.FTZ R11, R11, c[0x0][0x2d0], -R12.reuse ;  /* 0x0000b4000b0b7a23 */ /* 0x100fe4000001080c */
[----:B------:R-:W-:Y:S01]  /*3d90*/  FFMA.FTZ R6, R6, c[0x0][0x2d0], -R12 ;  /* 0x0000b40006067a23 */ /* 0x000fe2000001080c */
[----:B-1----:R-:W-:-:S04]  /*3da0*/  FMNMX.FTZ R2, R3, R2, !PT ;  /* 0x0000000203027209 */ /* 0x002fc80007810000 */
[----:B------:R-:W-:Y:S01]  /*3db0*/  MUFU.EX2 R87, R10 ;  /* 0x0000000a00577308 */ /* 0x000fe20000000800 */
[C---:B------:R-:W-:Y:S01]  /*3dc0*/  FSETP.NEU.FTZ.AND P0, PT, R2.reuse, -INF , PT ;  /* 0xff8000000200780b */ /* 0x040fe20003f1d000 */
[----:B------:R-:W-:-:S06]  /*3dd0*/  FMUL.FTZ R3, R2, c[0x0][0x2d0] ;  /* 0x0000b40002037a20 */ /* 0x000fcc0000410000 */
[----:B------:R-:W1:Y:S01]  /*3de0*/  MUFU.EX2 R85, R9 ;  /* 0x0000000900557308 */ /* 0x000e620000000800 */
[----:B------:R-:W-:-:S05]  /*3df0*/  FSEL R3, R3, RZ, P0 ;  /* 0x000000ff03037208 */ /* 0x000fca0000000000 */
[--C-:B------:R-:W-:Y:S02]  /*3e00*/  FFMA.FTZ R4, R16, c[0x0][0x2d0], -R3.reuse ;  /* 0x0000b40010047a23 */ /* 0x100fe40000010803 */
[--C-:B------:R-:W-:Y:S01]  /*3e10*/  FFMA.FTZ R15, R15, c[0x0][0x2d0], -R3.reuse ;  /* 0x0000b4000f0f7a23 */ /* 0x100fe20000010803 */
[----:B------:R1:W-:Y:S08]  /*3e20*/  MUFU.EX2 R86, R8 ;  /* 0x0000000800567308 */ /* 0x0003f00000000800 */
[----:B------:R2:W-:Y:S08]  /*3e30*/  MUFU.EX2 R13, R4 ;  /* 0x00000004000d7308 */ /* 0x0005f00000000800 */
[----:B------:R-:W3:Y:S01]  /*3e40*/  MUFU.EX2 R88, R7 ;  /* 0x0000000700587308 */ /* 0x000ee20000000800 */
[----:B-1----:R-:W-:Y:S01]  /*3e50*/  F2FP.PACK_AB R8, R85, R87 ;  /* 0x000000575508723e */ /* 0x002fe200000000ff */
[----:B--2---:R-:W-:-:S06]  /*3e60*/  FFMA.FTZ R4, R17, c[0x0][0x2d0], -R3 ;  /* 0x0000b40011047a23 */ /* 0x004fcc0000010803 */
[----:B------:R-:W1:Y:S01]  /*3e70*/  MUFU.EX2 R15, R15 ;  /* 0x0000000f000f7308 */ /* 0x000e620000000800 */
[----:B---3--:R-:W-:-:S07]  /*3e80*/  F2FP.PACK_AB R10, R88, R86 ;  /* 0x00000056580a723e */ /* 0x008fce00000000ff */
[----:B------:R2:W-:Y:S08]  /*3e90*/  MUFU.EX2 R14, R4 ;  /* 0x00000004000e7308 */ /* 0x0005f00000000800 */
[----:B------:R-:W3:Y:S01]  /*3ea0*/  MUFU.EX2 R110, R11 ;  /* 0x0000000b006e7308 */ /* 0x000ee20000000800 */
[----:B-1----:R-:W-:Y:S01]  /*3eb0*/  F2FP.PACK_AB R9, R13, R15 ;  /* 0x0000000f0d09723e */ /* 0x002fe200000000ff */
[----:B--2---:R-:W-:-:S06]  /*3ec0*/  FFMA.FTZ R4, R18, c[0x0][0x2d0], -R3 ;  /* 0x0000b40012047a23 */ /* 0x004fcc0000010803 */
[----:B------:R3:W-:Y:S08]  /*3ed0*/  MUFU.EX2 R111, R6 ;  /* 0x00000006006f7308 */ /* 0x0007f00000000800 */
[----:B------:R1:W2:Y:S01]  /*3ee0*/  MUFU.EX2 R84, R4 ;  /* 0x0000000400547308 */ /* 0x0002a20000000800 */
[----:B---3--:R-:W-:Y:S01]  /*3ef0*/  F2FP.PACK_AB R6, R183, R110 ;  /* 0x0000006eb706723e */ /* 0x008fe200000000ff */
[----:B-1----:R-:W-:Y:S01]  /*3f00*/  FFMA.FTZ R4, R19, c[0x0][0x2d0], -R3 ;  /* 0x0000b40013047a23 */ /* 0x002fe20000010803 */
[----:B--2---:R-:W-:-:S05]  /*3f10*/  F2FP.PACK_AB R11, R84, R14 ;  /* 0x0000000e540b723e */ /* 0x004fca00000000ff */
[----:B------:R1:W-:Y:S02]  /*3f20*/  MUFU.EX2 R182, R4 ;  /* 0x0000000400b67308 */ /* 0x0003e40000000800 */
[C---:B------:R-:W-:Y:S08]  /*3f30*/  HMMA.16816.F32 R16, R8.reuse, R26, RZ ;  /* 0x0000001a0810723c */ /* 0x040ff000000018ff */
[----:B------:R-:W-:Y:S01]  /*3f40*/  HMMA.16816.F32 R40, R8, R36, RZ ;  /* 0x000000240828723c */ /* 0x000fe200000018ff */
[----:B-1----:R-:W-:-:S04]  /*3f50*/  FFMA.FTZ R4, R20, c[0x0][0x2d0], -R3 ;  /* 0x0000b40014047a23 */ /* 0x002fc80000010803 */
[----:B------:R1:W2:Y:S02]  /*3f60*/  MUFU.EX2 R127, R4 ;  /* 0x00000004007f7308 */ /* 0x0002a40000000800 */
[----:B-1----:R-:W-:Y:S01]  /*3f70*/  FFMA.FTZ R4, R22, c[0x0][0x2d0], -R3 ;  /* 0x0000b40016047a23 */ /* 0x002fe20000010803 */
[----:B--2---:R-:W-:-:S05]  /*3f80*/  F2FP.PACK_AB R5, R127, R182 ;  /* 0x000000b67f05723e */ /* 0x004fca00000000ff */
[----:B------:R1:W-:Y:S02]  /*3f90*/  MUFU.EX2 R126, R4 ;  /* 0x00000004007e7308 */ /* 0x0003e40000000800 */
[----:B-1----:R-:W-:Y:S02]  /*3fa0*/  FFMA.FTZ R4, R23, c[0x0][0x2d0], -R3 ;  /* 0x0000b40017047a23 */ /* 0x002fe40000010803 */
[C---:B------:R-:W-:Y:S04]  /*3fb0*/  HMMA.16816.F32 R20, R8.reuse, R24, RZ ;  /* 0x000000180814723c */ /* 0x040fe800000018ff */
[----:B------:R1:W2:Y:S04]  /*3fc0*/  MUFU.EX2 R125, R4 ;  /* 0x00000004007d7308 */ /* 0x0002a80000000800 */
[----:B------:R-:W-:Y:S01]  /*3fd0*/  HMMA.16816.F32 R24, R8, R38, RZ ;  /* 0x000000260818723c */ /* 0x000fe200000018ff */
[----:B-1----:R-:W-:-:S02]  /*3fe0*/  F2FP.PACK_AB R4, R109, R111 ;  /* 0x0000006f6d04723e */ /* 0x002fc400000000ff */
[----:B--2---:R-:W-:Y:S11]  /*3ff0*/  F2FP.PACK_AB R7, R125, R126 ;  /* 0x0000007e7d07723e */ /* 0x004ff600000000ff */
[----:B------:R-:W-:Y:S02]  /*4000*/  @!UPT UIADD3 URZ, URZ, URZ, URZ ;  /* 0x0000003f3f3ff290 */ /* 0x000fe4000fffe03f */
[----:B------:R-:W-:Y:S08]  /*4010*/  HMMA.16816.F32 R164, R4, R28, R20 ;  /* 0x0000001c04a4723c */ /* 0x000ff00000001814 */
[----:B------:R-:W-:Y:S08]  /*4020*/  HMMA.16816.F32 R20, R8, R48, RZ ;  /* 0x000000300814723c */ /* 0x000ff000000018ff */
[----:B------:R-:W-:Y:S01]  /*4030*/  HMMA.16816.F32 R60, R4, R30, R16 ;  /* 0x0000001e043c723c */ /* 0x000fe20000001810 */
[----:B------:R-:W1:Y:S07]  /*4040*/  LDSM.16.MT88.4 R28, [R248+0x2100] ;  /* 0x00210000f81c783b */ /* 0x000e6e0000004200 */
[----:B------:R-:W-:Y:S08]  /*4050*/  HMMA.16816.F32 R16, R8, R50, RZ ;  /* 0x000000320810723c */ /* 0x000ff000000018ff */
[C---:B------:R-:W-:Y:S07]  /*4060*/  HMMA.16816.F32 R56, R4.reuse, R44, R20 ;  /* 0x0000002c0438723c */ /* 0x040fee0000001814 */
[----:B------:R-:W-:Y:S01]  /*4070*/  STL [R1+0x48], R62 ;  /* 0x0000483e01007387 */ /* 0x000fe20000100800 */
[----:B------:R-:W-:Y:S01]  /*4080*/  HMMA.16816.F32 R156, R4, R52, R40 ;  /* 0x00000034049c723c */ /* 0x000fe20000001828 */
[----:B------:R-:W-:Y:S01]  /*4090*/  IMAD.MOV.U32 R102, RZ, RZ, R61 ;  /* 0x000000ffff667224 */ /* 0x000fe200078e003d */
[----:B------:R-:W-:Y:S01]  /*40a0*/  MOV R101, R60 ;  /* 0x0000003c00657202 */ /* 0x000fe20000000f00 */
[----:B------:R-:W-:-:S02]  /*40b0*/  IMAD.MOV.U32 R178, RZ, RZ, R63 ;  /* 0x000000ffffb27224 */ /* 0x000fc400078e003f */
[----:B------:R-:W-:Y:S03]  /*40c0*/  LDSM.16.MT88.4 R60, [R248+0x2900] ;  /* 0x00290000f83c783b */ /* 0x000fe60000004200 */
[C---:B------:R-:W-:Y:S01]  /*40d0*/  HMMA.16816.F32 R148, R4.reuse, R54, R24 ;  /* 0x000000360494723c */ /* 0x040fe20000001818 */
[----:B------:R-:W2:Y:S07]  /*40e0*/  LDSM.16.MT88.4 R52, [R251+0x2900] ;  /* 0x00290000fb34783b */ /* 0x000eae0000004200 */
[----:B------:R-:W-:Y:S01]  /*40f0*/  IMAD.MOV.U32 R118, RZ, RZ, R57 ;  /* 0x000000ffff767224 */ /* 0x000fe200078e0039 */
[----:B------:R-:W-:Y:S01]  /*4100*/  MOV R117, R56 ;  /* 0x0000003800757202 */ /* 0x000fe20000000f00 */
[----:B------:R-:W-:Y:S01]  /*4110*/  IMAD.MOV.U32 R116, RZ, RZ, R58 ;  /* 0x000000ffff747224 */ /* 0x000fe200078e003a */
[----:B------:R-:W-:Y:S01]  /*4120*/  HMMA.16816.F32 R16, R4, R46, R16 ;  /* 0x0000002e0410723c */ /* 0x000fe20000001810 */
[----:B------:R-:W-:-:S02]  /*4130*/  IMAD.MOV.U32 R115, RZ, RZ, R59 ;  /* 0x000000ffff737224 */ /* 0x000fc400078e003b */
[----:B------:R-:W3:Y:S05]  /*4140*/  LDSM.16.MT88.4 R56, [R249+0x2900] ;  /* 0x00290000f938783b */ /* 0x000eea0000004200 */
[C---:B------:R-:W-:Y:S08]  /*4150*/  HMMA.16816.F32 R20, R8.reuse, R70, RZ ;  /* 0x000000460814723c */ /* 0x040ff000000018ff */
[C---:B-1----:R-:W-:Y:S08]  /*4160*/  HMMA.16816.F32 R40, R8.reuse, R28, RZ ;  /* 0x0000001c0828723c */ /* 0x042ff000000018ff */
[----:B------:R-:W-:Y:S01]  /*4170*/  HMMA.16816.F32 R24, R8, R68, RZ ;  /* 0x000000440818723c */ /* 0x000fe200000018ff */
[----:B------:R-:W-:Y:S01]  /*4180*/  MOV R181, R16 ;  /* 0x0000001000b57202 */ /* 0x000fe20000000f00 */
[----:B------:R-:W-:Y:S01]  /*4190*/  IMAD.MOV.U32 R180, RZ, RZ, R17 ;  /* 0x000000ffffb47224 */ /* 0x000fe200078e0011 */
[----:B------:R-:W-:Y:S01]  /*41a0*/  MOV R124, R19 ;  /* 0x00000013007c7202 */ /* 0x000fe20000000f00 */
[----:B------:R-:W-:-:S04]  /*41b0*/  IMAD.MOV.U32 R179, RZ, RZ, R18 ;  /* 0x000000ffffb37224 */ /* 0x000fc800078e0012 */
[C---:B------:R-:W-:Y:S08]  /*41c0*/  HMMA.16816.F32 R48, R8.reuse, R32, RZ ;  /* 0x000000200830723c */ /* 0x040ff000000018ff */
[C---:B------:R-:W-:Y:S08]  /*41d0*/  HMMA.16816.F32 R44, R8.reuse, R34, RZ ;  /* 0x00000022082c723c */ /* 0x040ff000000018ff */
[----:B------:R-:W-:Y:S08]  /*41e0*/  HMMA.16816.F32 R32, R8, R64, RZ ;  /* 0x000000400820723c */ /* 0x000ff000000018ff */
[----:B--2---:R-:W-:Y:S08]  /*41f0*/  HMMA.16816.F32 R20, R4, R54, R20 ;  /* 0x000000360414723c */ /* 0x004ff00000001814 */
[C---:B------:R-:W-:Y:S08]  /*4200*/  HMMA.16816.F32 R16, R8.reuse, R76, RZ ;  /* 0x0000004c0810723c */ /* 0x040ff000000018ff */
[C---:B------:R-:W-:Y:S08]  /*4210*/  HMMA.16816.F32 R36, R8.reuse, R30, RZ ;  /* 0x0000001e0824723c */ /* 0x040ff000000018ff */
[----:B------:R-:W-:Y:S01]  /*4220*/  HMMA.16816.F32 R28, R8, R66, RZ ;  /* 0x00000042081c723c */ /* 0x000fe200000018ff */
[----:B------:R-:W1:Y:S01]  /*4230*/  LDSM.16.MT88.4 R64, [R248+0x4100] ;  /* 0x00410000f840783b */ /* 0x000e620000004200 */
[----:B------:R-:W-:Y:S01]  /*4240*/  IMAD.MOV.U32 R137, RZ, RZ, R21 ;  /* 0x000000ffff897224 */ /* 0x000fe200078e0015 */
[----:B------:R-:W-:Y:S01]  /*4250*/  MOV R136, R20 ;  /* 0x0000001400887202 */ /* 0x000fe20000000f00 */
[----:B------:R-:W-:-:S02]  /*4260*/  IMAD.MOV.U32 R114, RZ, RZ, R23 ;  /* 0x000000ffff727224 */ /* 0x000fc400078e0017 */
[----:B------:R-:W-:Y:S02]  /*4270*/  IMAD.MOV.U32 R103, RZ, RZ, R22 ;  /* 0x000000ffff677224 */ /* 0x000fe400078e0016 */
[C---:B------:R-:W-:Y:S08]  /*4280*/  HMMA.16816.F32 R128, R4.reuse, R60, R40 ;  /* 0x0000003c0480723c */ /* 0x040ff00000001828 */
[C---:B------:R-:W-:Y:S01]  /*4290*/  HMMA.16816.F32 R24, R4.reuse, R52, R24 ;  /* 0x000000340418723c */ /* 0x040fe20000001818 */
[----:B------:R-:W-:Y:S07]  /*42a0*/  LDSM.16.MT88.4 R52, [R250+0x4100] ;  /* 0x00410000fa34783b */ /* 0x000fee0000004200 */
[C---:B------:R-:W-:Y:S01]  /*42b0*/  HMMA.16816.F32 R140, R4.reuse, R72, R48 ;  /* 0x00000048048c723c */ /* 0x040fe20000001830 */
[----:B------:R-:W2:Y:S07]  /*42c0*/  LDSM.16.MT88.4 R48, [R249+0x4100] ;  /* 0x00410000f930783b */ /* 0x000eae0000004200 */
[----:B---3--:R-:W-:Y:S01]  /*42d0*/  HMMA.16816.F32 R40, R4, R56, R32 ;  /* 0x000000380428723c */ /* 0x008fe20000001820 */
[----:B------:R-:W-:Y:S01]  /*42e0*/  IMAD.MOV.U32 R122, RZ, RZ, R129 ;  /* 0x000000ffff7a7224 */ /* 0x000fe200078e0081 */
[----:B------:R-:W-:Y:S01]  /*42f0*/  MOV R120, R131 ;  /* 0x0000008300787202 */ /* 0x000fe20000000f00 */
[----:B------:R-:W-:-:S02]  /*4300*/  IMAD.MOV.U32 R121, RZ, RZ, R130 ;  /* 0x000000ffff797224 */ /* 0x000fc400078e0082 */
[----:B------:R-:W-:-:S03]  /*4310*/  IMAD.MOV.U32 R119, RZ, RZ, R128 ;  /* 0x000000ffff777224 */ /* 0x000fc600078e0080 */
[C---:B------:R-:W-:Y:S01]  /*4320*/  HMMA.16816.F32 R20, R4.reuse, R80, R16 ;  /* 0x000000500414723c */ /* 0x040fe20000001810 */
[----:B------:R-:W-:Y:S01]  /*4330*/  IMAD.MOV.U32 R130, RZ, RZ, R25 ;  /* 0x000000ffff827224 */ /* 0x000fe200078e0019 */
[----:B------:R-:W-:Y:S01]  /*4340*/  MOV R128, R27 ;  /* 0x0000001b00807202 */ /* 0x000fe20000000f00 */
[----:B------:R-:W-:Y:S02]  /*4350*/  IMAD.MOV.U32 R129, RZ, RZ, R26 ;  /* 0x000000ffff817224 */ /* 0x000fe400078e001a */
[----:B------:R-:W-:Y:S02]  /*4360*/  IMAD.MOV.U32 R123, RZ, RZ, R24 ;  /* 0x000000ffff7b7224 */ /* 0x000fe400078e0018 */
[----:B------:R-:W3:Y:S01]  /*4370*/  LDSM.16.MT88.4 R24, [R248+0x4900] ;  /* 0x00490000f818783b */ /* 0x000ee20000004200 */
[C---:B------:R-:W-:Y:S03]  /*4380*/  HMMA.16816.F32 R68, R4.reuse, R62, R36 ;  /* 0x0000003e0444723c */ /* 0x040fe60000001824 */
[----:B------:R-:W-:Y:S05]  /*4390*/  LDSM.16.MT88.4 R60, [R248+0x6100] ;  /* 0x00610000f83c783b */ /* 0x000fea0000004200 */
[----:B------:R-:W-:Y:S01]  /*43a0*/  HMMA.16816.F32 R36, R4, R58, R28 ;  /* 0x0000003a0424723c */ /* 0x000fe2000000181c */
[----:B------:R-:W-:Y:S01]  /*43b0*/  IMAD.MOV.U32 R32, RZ, RZ, R43 ;  /* 0x000000ffff207224 */ /* 0x000fe200078e002b */
[----:B------:R-:W-:Y:S01]  /*43c0*/  MOV R113, R42 ;  /* 0x0000002a00717202 */ /* 0x000fe20000000f00 */
[----:B------:R-:W-:Y:S01]  /*43d0*/  IMAD.MOV.U32 R112, RZ, RZ, R40 ;  /* 0x000000ffff707224 */ /* 0x000fe200078e0028 */
[----:B------:R-:W-:Y:S01]  /*43e0*/  LDSM.16.MT88.4 R56, [R251+0x4900] ;  /* 0x00490000fb38783b */ /* 0x000fe20000004200 */
[----:B------:R-:W-:-:S03]  /*43f0*/  IMAD.MOV.U32 R100, RZ, RZ, R41 ;  /* 0x000000ffff647224 */ /* 0x000fc600078e0029 */
[----:B------:R-:W-:Y:S01]  /*4400*/  HMMA.16816.F32 R72, R4, R74, R44 ;  /* 0x0000004a0448723c */ /* 0x000fe2000000182c */
[----:B------:R-:W4:Y:S01]  /*4410*/  LDSM.16.MT88.4 R44, [R251+0x4100] ;  /* 0x00410000fb2c783b */ /* 0x000f220000004200 */
[----:B------:R-:W-:Y:S01]  /*4420*/  MOV R17, R21 ;  /* 0x0000001500117202 */ /* 0x000fe20000000f00 */
[----:B------:R-:W-:Y:S01]  /*4430*/  IMAD.MOV.U32 R16, RZ, RZ, R23 ;  /* 0x000000ffff107224 */ /* 0x000fe200078e0017 */
[----:B------:R-:W-:Y:S01]  /*4440*/  MOV R0, R20 ;  /* 0x0000001400007202 */ /* 0x000fe20000000f00 */
[----:B------:R-:W5:Y:S01]  /*4450*/  LDSM.16.MT88.4 R40, [R249+0x4900] ;  /* 0x00490000f928783b */ /* 0x000f620000004200 */
[----:B------:R-:W-:Y:S02]  /*4460*/  IMAD.MOV.U32 R80, RZ, RZ, R22 ;  /* 0x000000ffff507224 */ /* 0x000fe400078e0016 */
[C---:B------:R-:W-:Y:S07]  /*4470*/  HMMA.16816.F32 R20, R8.reuse, R78, RZ ;  /* 0x0000004e0814723c */ /* 0x040fee00000018ff */
[----:B------:R-:W-:Y:S01]  /*4480*/  IMAD.MOV.U32 R78, RZ, RZ, R17 ;  /* 0x000000ffff4e7224 */ /* 0x000fe200078e0011 */
[----:B------:R-:W-:Y:S01]  /*4490*/  MOV R28, R38 ;  /* 0x00000026001c7202 */ /* 0x000fe20000000f00 */
[----:B------:R-:W-:Y:S01]  /*44a0*/  IMAD.MOV.U32 R131, RZ, RZ, R39 ;  /* 0x000000ffff837224 */ /* 0x000fe200078e0027 */
[----:B------:R-:W-:Y:S01]  /*44b0*/  MOV R79, R16 ;  /* 0x00000010004f7202 */ /* 0x000fe20000000f00 */
[----:B------:R-:W-:Y:S01]  /*44c0*/  IMAD.MOV.U32 R76, RZ, RZ, R36 ;  /* 0x000000ffff4c7224 */ /* 0x000fe200078e0024 */
[----:B-1----:R-:W-:Y:S01]  /*44d0*/  HMMA.16816.F32 R16, R8, R64, RZ ;  /* 0x000000400810723c */ /* 0x002fe200000018ff */
[----:B------:R-:W-:Y:S01]  /*44e0*/  MOV R77, R37 ;  /* 0x00000025004d7202 */ /* 0x000fe20000000f00 */
[----:B------:R-:W-:-:S05]  /*44f0*/  IMAD.MOV.U32 R81, RZ, RZ, R28 ;  /* 0x000000ffff517224 */ /* 0x000fca00078e001c */
[----:B------:R-:W-:Y:S01]  /*4500*/  IMAD.MOV.U32 R65, RZ, RZ, R32 ;  /* 0x000000ffff417224 */ /* 0x000fe200078e0020 */
[----:B------:R-:W-:Y:S01]  /*4510*/  HMMA.16816.F32 R36, R8, R66, RZ ;  /* 0x000000420824723c */ /* 0x000fe200000018ff */
[----:B------:R-:W-:-:S06]  /*4520*/  IMAD.MOV.U32 R64, RZ, RZ, R119 ;  /* 0x000000ffff407224 */ /* 0x000fcc00078e0077 */
[----:B------:R-:W-:Y:S01]  /*4530*/  MOV R66, R121 ;  /* 0x0000007900427202 */ /* 0x000fe20000000f00 */
[----:B--2---:R-:W-:Y:S01]  /*4540*/  HMMA.16816.F32 R32, R8, R48, RZ ;  /* 0x000000300820723c */ /* 0x004fe200000018ff */
[----:B------:R-:W-:-:S07]  /*4550*/  IMAD.MOV.U32 R67, RZ, RZ, R120 ;  /* 0x000000ffff437224 */ /* 0x000fce00078e0078 */
[----:B------:R-:W-:Y:S01]  /*4560*/  HMMA.16816.F32 R28, R8, R50, RZ ;  /* 0x00000032081c723c */ /* 0x000fe200000018ff */
[----:B------:R-:W1:Y:S07]  /*4570*/  LDSM.16.MT88.4 R48, [R250+0x4900] ;  /* 0x00490000fa30783b */ /* 0x000e6e0000004200 */
[----:B---3--:R-:W-:Y:S08]  /*4580*/  HMMA.16816.F32 R184, R4, R24, R16 ;  /* 0x0000001804b8723c */ /* 0x008ff00000001810 */
[----:B----4-:R-:W-:Y:S07]  /*4590*/  HMMA.16816.F32 R16, R8, R44, RZ ;  /* 0x0000002c0810723c */ /* 0x010fee00000018ff */
[----:B------:R-:W-:Y:S01]  /*45a0*/  IMAD.MOV.U32 R44, RZ, RZ, R137 ;  /* 0x000000ffff2c7224 */ /* 0x000fe200078e0089 */
[----:B------:R-:W-:Y:S01]  /*45b0*/  MOV R45, R136 ;  /* 0x00000088002d7202 */ /* 0x000fe20000000f00 */
[C---:B------:R-:W-:Y:S01]  /*45c0*/  HMMA.16816.F32 R144, R4.reuse, R26, R36 ;  /* 0x0000001a0490723c */ /* 0x040fe20000001824 */
[----:B------:R-:W2:Y:S07]  /*45d0*/  LDSM.16.MT88.4 R36, [R248+0x6900] ;  /* 0x00690000f824783b */ /* 0x000eae0000004200 */
[C---:B-----5:R-:W-:Y:S08]  /*45e0*/  HMMA.16816.F32 R160, R4.reuse, R40, R32 ;  /* 0x0000002804a0723c */ /* 0x060ff00000001820 */
[----:B------:R-:W-:Y:S01]  /*45f0*/  HMMA.16816.F32 R136, R4, R42, R28 ;  /* 0x0000002a0488723c */ /* 0x000fe2000000181c */
[----:B------:R-:W3:Y:S07]  /*4600*/  LDSM.16.MT88.4 R40, [R249+0x6100] ;  /* 0x00610000f928783b */ /* 0x000eee0000004200 */
[----:B------:R-:W-:Y:S07]  /*4610*/  HMMA.16816.F32 R24, R8, R54, RZ ;  /* 0x000000360818723c */ /* 0x000fee00000018ff */
[----:B------:R-:W-:Y:S01]  /*4620*/  IMAD.MOV.U32 R54, RZ, RZ, R116 ;  /* 0x000000ffff367224 */ /* 0x000fe200078e0074 */
[----:B------:R-:W-:Y:S01]  /*4630*/  HMMA.16816.F32 R188, R4, R82, R20 ;  /* 0x0000005204bc723c */ /* 0x000fe20000001814 */
[----:B------:R-:W-:-:S06]  /*4640*/  MOV R55, R115 ;  /* 0x0000007300377202 */ /* 0x000fcc0000000f00 */
[----:B------:R-:W-:Y:S01]  /*4650*/  IMAD.MOV.U32 R82, RZ, RZ, R129 ;  /* 0x000000ffff527224 */ /* 0x000fe200078e0081 */
[----:B------:R-:W-:Y:S01]  /*4660*/  HMMA.16816.F32 R20, R8, R60, RZ ;  /* 0x0000003c0814723c */ /* 0x000fe200000018ff */
[----:B------:R-:W-:-:S06]  /*4670*/  MOV R83, R128 ;  /* 0x0000008000537202 */ /* 0x000fcc0000000f00 */
[----:B------:R-:W-:Y:S01]  /*4680*/  IMAD.MOV.U32 R60, RZ, RZ, R114 ;  /* 0x000000ffff3c7224 */ /* 0x000fe200078e0072 */
[----:B------:R-:W-:Y:S01]  /*4690*/  HMMA.16816.F32 R28, R8, R52, RZ ;  /* 0x00000034081c723c */ /* 0x000fe200000018ff */
[----:B------:R-:W-:-:S06]  /*46a0*/  IMAD.MOV.U32 R61, RZ, RZ, R113 ;  /* 0x000000ffff3d7224 */ /* 0x000fcc00078e0071 */
[----:B------:R-:W-:Y:S01]  /*46b0*/  MOV R53, R118 ;  /* 0x0000007600357202 */ /* 0x000fe20000000f00 */
[----:B------:R-:W-:Y:S01]  /*46c0*/  IMAD.MOV.U32 R52, RZ, RZ, R117 ;  /* 0x000000ffff347224 */ /* 0x000fe200078e0075 */
[----:B------:R-:W-:Y:S07]  /*46d0*/  HMMA.16816.F32 R32, R8, R46, RZ ;  /* 0x0000002e0820723c */ /* 0x000fee00000018ff */
[----:B------:R-:W-:Y:S01]  /*46e0*/  IMAD.MOV.U32 R46, RZ, RZ, R80 ;  /* 0x000000ffff2e7224 */ /* 0x000fe200078e0050 */
[----:B-1----:R-:W-:Y:S01]  /*46f0*/  HMMA.16816.F32 R116, R4, R50, R24 ;  /* 0x000000320474723c */ /* 0x002fe20000001818 */
[----:B------:R-:W1:Y:S01]  /*4700*/  LDSM.16.MT88.4 R24, [R249+0x6900] ;  /* 0x00690000f918783b */ /* 0x000e620000004200 */
[----:B------:R-:W-:Y:S01]  /*4710*/  IMAD.MOV.U32 R80, RZ, RZ, R123 ;  /* 0x000000ffff507224 */ /* 0x000fe200078e007b */
[----:B------:R-:W-:-:S02]  /*4720*/  MOV R47, R79 ;  /* 0x0000004f002f7202 */ /* 0x000fc40000000f00 */
[----:B------:R-:W-:-:S03]  /*4730*/  MOV R79, R131 ;  /* 0x00000083004f7202 */ /* 0x000fc60000000f00 */
[----:B------:R-:W-:Y:S07]  /*4740*/  HMMA.16816.F32 R152, R4, R56, R16 ;  /* 0x000000380498723c */ /* 0x000fee0000001810 */
[----:B------:R-:W-:Y:S01]  /*4750*/  IMAD.MOV.U32 R56, RZ, RZ, R65 ;  /* 0x000000ffff387224 */ /* 0x000fe200078e0041 */
[----:B------:R-:W-:Y:S01]  /*4760*/  HMMA.16816.F32 R16, R8, R62, RZ ;  /* 0x0000003e0810723c */ /* 0x000fe200000018ff */
[----:B------:R-:W-:Y:S02]  /*4770*/  IMAD.MOV.U32 R65, RZ, RZ, R122 ;  /* 0x000000ffff417224 */ /* 0x000fe400078e007a */
[----:B------:R-:W-:-:S02]  /*4780*/  IMAD.MOV.U32 R57, RZ, RZ, R78 ;  /* 0x000000ffff397224 */ /* 0x000fc400078e004e */
[----:B------:R-:W-:Y:S02]  /*4790*/  IMAD.MOV.U32 R78, RZ, RZ, R81 ;  /* 0x000000ffff4e7224 */ /* 0x000fe400078e0051 */
[----:B------:R-:W-:Y:S01]  /*47a0*/  MOV R62, R112 ;  /* 0x00000070003e7202 */ /* 0x000fe20000000f00 */
[----:B------:R-:W-:Y:S01]  /*47b0*/  HMMA.16816.F32 R120, R4, R48, R28 ;  /* 0x000000300478723c */ /* 0x000fe2000000181c */
[----:B------:R-:W4:Y:S01]  /*47c0*/  LDSM.16.MT88.4 R28, [R251+0x6100] ;  /* 0x00610000fb1c783b */ /* 0x000f220000004200 */
[----:B------:R-:W-:Y:S02]  /*47d0*/  IMAD.MOV.U32 R81, RZ, RZ, R130 ;  /* 0x000000ffff517224 */ /* 0x000fe400078e0082 */
[----:B------:R-:W-:-:S04]  /*47e0*/  IMAD.MOV.U32 R63, RZ, RZ, R103 ;  /* 0x000000ffff3f7224 */ /* 0x000fc800078e0067 */
[----:B--2---:R-:W-:Y:S08]  /*47f0*/  HMMA.16816.F32 R112, R4, R36, R20 ;  /* 0x000000240470723c */ /* 0x004ff00000001814 */
[----:B---3--:R-:W-:Y:S08]  /*4800*/  HMMA.16816.F32 R20, R8, R40, RZ ;  /* 0x000000280814723c */ /* 0x008ff000000018ff */
[----:B------:R-:W-:Y:S07]  /*4810*/  HMMA.16816.F32 R128, R4, R58, R32 ;  /* 0x0000003a0480723c */ /* 0x000fee0000001820 */
[----:B------:R-:W-:Y:S01]  /*4820*/  IMAD.MOV.U32 R33, RZ, RZ, R102 ;  /* 0x000000ffff217224 */ /* 0x000fe200078e0066 */
[----:B------:R-:W-:Y:S01]  /*4830*/  MOV R34, R101 ;  /* 0x0000006500227202 */ /* 0x000fe20000000f00 */
[----:B------:R-:W-:-:S02]  /*4840*/  IMAD.MOV.U32 R35, RZ, RZ, R100 ;  /* 0x000000ffff237224 */ /* 0x000fc400078e0064 */
[----:B------:R-:W-:Y:S01]  /*4850*/  HMMA.16816.F32 R100, R4, R38, R16 ;  /* 0x000000260464723c */ /* 0x000fe20000001810 */
[----:B------:R-:W-:Y:S01]  /*4860*/  IMAD.MOV.U32 R41, RZ, RZ, R33 ;  /* 0x000000ffff297224 */ /* 0x000fe200078e0021 */
[----:B------:R-:W-:Y:S01]  /*4870*/  MOV R40, R34 ;  /* 0x0000002200287202 */ /* 0x000fe20000000f00 */
[----:B------:R-:W-:Y:S01]  /*4880*/  IMAD.MOV.U32 R32, RZ, RZ, R35 ;  /* 0x000000ffff207224 */ /* 0x000fe200078e0023 */
[----:B------:R-:W-:Y:S01]  /*4890*/  MOV R34, R63 ;  /* 0x0000003f00227202 */ /* 0x000fe20000000f00 */
[----:B------:R-:W-:Y:S02]  /*48a0*/  IMAD.MOV.U32 R33, RZ, RZ, R62 ;  /* 0x000000ffff217224 */ /* 0x000fe400078e003e */
[----:B------:R-:W-:Y:S01]  /*48b0*/  IMAD.MOV.U32 R35, RZ, RZ, R60 ;  /* 0x000000ffff237224 */ /* 0x000fe200078e003c */
[----:B------:R-:W-:Y:S07]  /*48c0*/  HMMA.16816.F32 R16, R8, R42, RZ ;  /* 0x0000002a0810723c */ /* 0x000fee00000018ff */
[----:B------:R-:W-:Y:S01]  /*48d0*/  IMAD.MOV.U32 R42, RZ, RZ, R61 ;  /* 0x000000ffff2a7224 */ /* 0x000fe200078e003d */
[----:B------:R-:W-:Y:S01]  /*48e0*/  MOV R43, R56 ;  /* 0x00000038002b7202 */ /* 0x000fe20000000f00 */
[----:B-1----:R-:W-:Y:S01]  /*48f0*/  HMMA.16816.F32 R60, R4, R24, R20 ;  /* 0x00000018043c723c */ /* 0x002fe20000001814 */
[----:B------:R-:W1:Y:S06]  /*4900*/  LDSM.16.MT88.4 R20, [R251+0x6900] ;  /* 0x00690000fb14783b */ /* 0x000e6c0000004200 */
[----:B------:R-:W-:-:S08]  /*4910*/  IMAD.MOV.U32 R25, RZ, RZ, R57 ;  /* 0x000000ffff197224 */ /* 0x000fd000078e0039 */
[----:B------:R-:W-:Y:S08]  /*4920*/  HMMA.16816.F32 R56, R4, R26, R16 ;  /* 0x0000001a0438723c */ /* 0x000ff00000001810 */
[----:B----4-:R-:W-:Y:S07]  /*4930*/  HMMA.16816.F32 R16, R8, R28, RZ ;  /* 0x0000001c0810723c */ /* 0x010fee00000018ff */
[----:B------:R-:W-:Y:S01]  /*4940*/  IMAD.MOV.U32 R29, RZ, RZ, R32 ;  /* 0x000000ffff1d7224 */ /* 0x000fe200078e0020 */
[----:B------:R-:W-:Y:S11]  /*4950*/  MOV R28, R33 ;  /* 0x00000021001c7202 */ /* 0x000ff60000000f00 */
[----:B------:R-:W-:Y:S05]  /*4960*/  @!UPT UIADD3 URZ, URZ, URZ, URZ ;  /* 0x0000003f3f3ff290 */ /* 0x000fea000fffe03f */
[----:B-1----:R-:W-:Y:S08]  /*4970*/  HMMA.16816.F32 R48, R4, R20, R16 ;  /* 0x000000140430723c */ /* 0x002ff00000001810 */
[----:B------:R-:W-:Y:S07]  /*4980*/  HMMA.16816.F32 R16, R8, R30, RZ ;  /* 0x0000001e0810723c */ /* 0x000fee00000018ff */
[----:B------:R-:W-:-:S02]  /*4990*/  IMAD.MOV.U32 R30, RZ, RZ, R34 ;  /* 0x000000ffff1e7224 */ /* 0x000fc400078e0022 */
[----:B------:R-:W-:Y:S11]  /*49a0*/  IMAD.MOV.U32 R31, RZ, RZ, R35 ;  /* 0x000000ffff1f7224 */ /* 0x000ff600078e0023 */
[----:B------:R-:W-:Y:S04]  /*49b0*/  @!UPT UIADD3 URZ, URZ, URZ, URZ ;  /* 0x0000003f3f3ff290 */ /* 0x000fe8000fffe03f */
[----:B------:R-:W-:Y:S01]  /*49c0*/  HMMA.16816.F32 R36, R4, R22, R16 ;  /* 0x000000160424723c */ /* 0x000fe20000001810 */
[----:B------:R-:W1:Y:S07]  /*49d0*/  LDSM.16.MT88.4 R16, [R250+0x6100] ;  /* 0x00610000fa10783b */ /* 0x000e6e0000004200 */
[C---:B-1----:R-:W-:Y:S08]  /*49e0*/  HMMA.16816.F32 R20, R8.reuse, R16, RZ ;  /* 0x000000100814723c */ /* 0x042ff000000018ff */
[----:B------:R-:W-:Y:S01]  /*49f0*/  HMMA.16816.F32 R8, R8, R18, RZ ;  /* 0x000000120808723c */ /* 0x000fe200000018ff */
[----:B------:R-:W1:Y:S11]  /*4a00*/  LDSM.16.MT88.4 R16, [R250+0x6900] ;  /* 0x00690000fa10783b */ /* 0x000e760000004200 */
[----:B------:R-:W-:Y:S04]  /*4a10*/  @!UPT UIADD3 URZ, URZ, URZ, URZ ;  /* 0x0000003f3f3ff290 */ /* 0x000fe8000fffe03f */
[C---:B-1----:R-:W-:Y:S07]  /*4a20*/  HMMA.16816.F32 R32, R4.reuse, R16, R20 ;  /* 0x000000100420723c */ /* 0x042fee0000001814 */
[----:B------:R-:W-:Y:S01]  /*4a30*/  MOV R16, R25 ;  /* 0x0000001900107202 */ /* 0x000fe20000000f00 */
[----:B------:R-:W-:Y:S01]  /*4a40*/  IMAD.MOV.U32 R21, RZ, RZ, R47 ;  /* 0x000000ffff157224 */ /* 0x000fe200078e002f */
[----:B------:R-:W-:Y:S01]  /*4a50*/  HMMA.16816.F32 R24, R4, R18, R8 ;  /* 0x000000120418723c */ /* 0x000fe20000001808 */
[----:B------:R-:W-:Y:S01]  /*4a60*/  IMAD.MOV.U32 R47, RZ, RZ, R124 ;  /* 0x000000ffff2f7224 */ /* 0x000fe200078e007c */
[----:B------:R-:W-:Y:S01]  /*4a70*/  MOV R23, R44 ;  /* 0x0000002c00177202 */ /* 0x000fe20000000f00 */
[----:B------:R-:W-:Y:S01]  /*4a80*/  IMAD.MOV.U32 R22, RZ, RZ, R45 ;  /* 0x000000ffff167224 */ /* 0x000fe200078e002d */
[----:B------:R-:W-:Y:S01]  /*4a90*/  MOV R45, R180 ;  /* 0x000000b4002d7202 */ /* 0x000fe20000000f00 */
[----:B------:R-:W-:-:S02]  /*4aa0*/  IMAD.MOV.U32 R17, RZ, RZ, R46 ;  /* 0x000000ffff117224 */ /* 0x000fc400078e002e */
[----:B------:R-:W-:Y:S01]  /*4ab0*/  IMAD.MOV.U32 R7, RZ, RZ, R30 ;  /* 0x000000ffff077224 */ /* 0x000fe200078e001e */
[----:B------:R-:W-:Y:S01]  /*4ac0*/  MOV R30, R28 ;  /* 0x0000001c001e7202 */ /* 0x000fe20000000f00 */
[----:B------:R-:W-:Y:S01]  /*4ad0*/  IMAD.MOV.U32 R28, RZ, RZ, R42 ;  /* 0x000000ffff1c7224 */ /* 0x000fe200078e002a */
[----:B------:R-:W-:Y:S01]  /*4ae0*/  MOV R11, R0 ;  /* 0x00000000000b7202 */ /* 0x000fe20000000f00 */
[----:B------:R-:W2:Y:S01]  /*4af0*/  LDL.LU R42, [R1+0x48] ;  /* 0x00004800012a7983 */ /* 0x000ea20000300800 */
[----:B------:R-:W-:Y:S01]  /*4b00*/  FFMA.FTZ R0, R97, c[0x0][0x2d0], -R12 ;  /* 0x0000b40061007a23 */ /* 0x000fe2000001080c */
[----:B------:R-:W-:Y:S01]  /*4b10*/  MOV R6, R23 ;  /* 0x0000001700067202 */ /* 0x000fe20000000f00 */
[----:B------:R-:W-:Y:S02]  /*4b20*/  IMAD.MOV.U32 R46, RZ, RZ, R179 ;  /* 0x000000ffff2e7224 */ /* 0x000fe400078e00b3 */
[----:B------:R1:W-:Y:S01]  /*4b30*/  MUFU.EX2 R124, R0 ;  /* 0x00000000007c7308 */ /* 0x0003e20000000800 */
[----:B------:R-:W-:-:S02]  /*4b40*/  IMAD.MOV.U32 R44, RZ, RZ, R181 ;  /* 0x000000ffff2c7224 */ /* 0x000fc400078e00b5 */
[----:B------:R-:W-:Y:S02]  /*4b50*/  FFMA.FTZ R19, R92, c[0x0][0x2d0], -R12 ;  /* 0x0000b4005c137a23 */ /* 0x000fe4000001080c */
[----:B------:R-:W-:Y:S02]  /*4b60*/  IMAD.MOV.U32 R92, RZ, RZ, R11 ;  /* 0x000000ffff5c7224 */ /* 0x000fe400078e000b */
[----:B------:R-:W3:Y:S01]  /*4b70*/  LDSM.16.MT88.4 R8, [R248+0x1100] ;  /* 0x00110000f808783b */ /* 0x000ee20000004200 */
[----:B------:R-:W-:Y:S02]  /*4b80*/  IMAD.MOV.U32 R97, RZ, RZ, R22 ;  /* 0x000000ffff617224 */ /* 0x000fe400078e0016 */
[----:B------:R-:W-:Y:S02]  /*4b90*/  FFMA.FTZ R20, R93, c[0x0][0x2d0], -R12 ;  /* 0x0000b4005d147a23 */ /* 0x000fe4000001080c */
[----:B------:R-:W-:Y:S02]  /*4ba0*/  IMAD.MOV.U32 R93, RZ, RZ, R16 ;  /* 0x000000ffff5d7224 */ /* 0x000fe400078e0010 */
[----:B------:R-:W-:-:S02]  /*4bb0*/  IMAD.MOV.U32 R16, RZ, RZ, R31 ;  /* 0x000000ffff107224 */ /* 0x000fc400078e001f */
[--C-:B-1----:R-:W-:Y:S02]  /*4bc0*/  FFMA.FTZ R0, R96, c[0x0][0x2d0], -R12.reuse ;  /* 0x0000b40060007a23 */ /* 0x102fe4000001080c */
[----:B------:R-:W-:Y:S01]  /*4bd0*/  IMAD.MOV.U32 R31, RZ, RZ, R29 ;  /* 0x000000ffff1f7224 */ /* 0x000fe200078e001d */
[----:B------:R-:W-:Y:S01]  /*4be0*/  MOV R29, R43 ;  /* 0x0000002b001d7202 */ /* 0x000fe20000000f00 */
[----:B------:R1:W-:Y:S02]  /*4bf0*/  MUFU.EX2 R180, R0 ;  /* 0x0000000000b47308 */ /* 0x0003e40000000800 */
[----:B-1----:R-:W-:Y:S02]  /*4c00*/  FFMA.FTZ R0, R95, c[0x0][0x2d0], -R12 ;  /* 0x0000b4005f007a23 */ /* 0x002fe4000001080c */
[----:B------:R-:W-:-:S04]  /*4c10*/  IMAD.MOV.U32 R95, RZ, RZ, R21 ;  /* 0x000000ffff5f7224 */ /* 0x000fc800078e0015 */
[----:B------:R1:W-:Y:S02]  /*4c20*/  MUFU.EX2 R179, R0 ;  /* 0x0000000000b37308 */ /* 0x0003e40000000800 */
[----:B-1----:R-:W-:Y:S01]  /*4c30*/  FFMA.FTZ R0, R94, c[0x0][0x2d0], -R12 ;  /* 0x0000b4005e007a23 */ /* 0x002fe2000001080c */
[----:B------:R-:W-:-:S05]  /*4c40*/  MOV R94, R17 ;  /* 0x00000011005e7202 */ /* 0x000fca0000000f00 */
[----:B------:R1:W4:Y:S02]  /*4c50*/  MUFU.EX2 R181, R0 ;  /* 0x0000000000b57308 */ /* 0x0003240000000800 */
[----:B-1----:R-:W-:-:S06]  /*4c60*/  FFMA.FTZ R0, R105, c[0x0][0x2d0], -R3 ;  /* 0x0000b40069007a23 */ /* 0x002fcc0000010803 */
[----:B------:R1:W-:Y:S01]  /*4c70*/  MUFU.EX2 R21, R0 ;  /* 0x0000000000157308 */ /* 0x0003e20000000800 */
[----:B------:R-:W-:Y:S02]  /*4c80*/  IMAD.MOV.U32 R43, RZ, RZ, R178 ;  /* 0x000000ffff2b7224 */ /* 0x000fe400078e00b2 */
[----:B-1----:R-:W-:-:S05]  /*4c90*/  FFMA.FTZ R0, R104, c[0x0][0x2d0], -R3 ;  /* 0x0000b40068007a23 */ /* 0x002fca0000010803 */
[----:B------:R1:W5:Y:S02]  /*4ca0*/  MUFU.EX2 R22, R0 ;  /* 0x0000000000167308 */ /* 0x0003640000000800 */
[----:B-1----:R-:W-:-:S06]  /*4cb0*/  FFMA.FTZ R0, R108, c[0x0][0x2d0], -R3 ;  /* 0x0000b4006c007a23 */ /* 0x002fcc0000010803 */
[----:B------:R1:W-:Y:S01]  /*4cc0*/  MUFU.EX2 R23, R0 ;  /* 0x0000000000177308 */ /* 0x0003e20000000800 */
[----:B------:R-:W-:Y:S02]  /*4cd0*/  FADD.FTZ R4, R87, R85 ;  /* 0x0000005557047221 */ /* 0x000fe40000010000 */
[----:B-1----:R-:W-:-:S05]  /*4ce0*/  FFMA.FTZ R0, R107, c[0x0][0x2d0], -R3 ;  /* 0x0000b4006b007a23 */ /* 0x002fca0000010803 */
[----:B------:R1:W1:Y:S01]  /*4cf0*/  MUFU.EX2 R178, R0 ;  /* 0x0000000000b27308 */ /* 0x0002620000000800 */
[----:B------:R-:W-:Y:S02]  /*4d00*/  FADD.FTZ R5, R15, R13 ;  /* 0x0000000d0f057221 */ /* 0x000fe40000010000 */
[----:B------:R-:W-:Y:S01]  /*4d10*/  FADD.FTZ R4, R86, R4 ;  /* 0x0000000456047221 */ /* 0x000fe20000010000 */
[----:B------:R-:W-:Y:S01]  /*4d20*/  MOV R105, R6 ;  /* 0x0000000600697202 */ /* 0x000fe20000000f00 */
[----:B------:R-:W-:Y:S01]  /*4d30*/  FFMA.FTZ R13, R106, c[0x0][0x2d0], -R3 ;  /* 0x0000b4006a0d7a23 */ /* 0x000fe20000010803 */
[----:B----4-:R-:W-:Y:S01]  /*4d40*/  F2FP.PACK_AB R6, R181, R179 ;  /* 0x000000b3b506723e */ /* 0x010fe200000000ff */
[----:B------:R-:W-:Y:S02]  /*4d50*/  IMAD.MOV.U32 R106, RZ, RZ, R7 ;  /* 0x000000ffff6a7224 */ /* 0x000fe400078e0007 */
[----:B------:R-:W-:Y:S02]  /*4d60*/  IMAD.MOV.U32 R107, RZ, RZ, R16 ;  /* 0x000000ffff6b7224 */ /* 0x000fe400078e0010 */
[----:B-1----:R-:W-:Y:S01]  /*4d70*/  FADD.FTZ R0, R14, R5 ;  /* 0x000000050e007221 */ /* 0x002fe20000010000 */
[----:B-----5:R-:W-:Y:S01]  /*4d80*/  F2FP.PACK_AB R5, R22, R21 ;  /* 0x000000151605723e */ /* 0x020fe200000000ff */
[----:B------:R-:W-:Y:S01]  /*4d90*/  FADD.FTZ R14, R88, R4 ;  /* 0x00000004580e7221 */ /* 0x000fe20000010000 */
[----:B------:R-:W-:-:S02]  /*4da0*/  F2FP.PACK_AB R4, R180, R124 ;  /* 0x0000007cb404723e */ /* 0x000fc400000000ff */
[----:B------:R-:W-:Y:S01]  /*4db0*/  F2FP.PACK_AB R7, R178, R23 ;  /* 0x00000017b207723e */ /* 0x000fe200000000ff */
[--C-:B------:R-:W-:Y:S01]  /*4dc0*/  FFMA.FTZ R18, R91, c[0x0][0x2d0], -R12.reuse ;  /* 0x0000b4005b127a23 */ /* 0x100fe2000001080c */
[----:B------:R-:W-:Y:S01]  /*4dd0*/  MOV R88, R30 ;  /* 0x0000001e00587202 */ /* 0x000fe20000000f00 */
[----:B------:R-:W-:Y:S01]  /*4de0*/  FFMA.FTZ R17, R89, c[0x0][0x2d0], -R12 ;  /* 0x0000b40059117a23 */ /* 0x000fe2000001080c */
[----:B------:R-:W-:Y:S01]  /*4df0*/  MOV R91, R29 ;  /* 0x0000001d005b7202 */ /* 0x000fe20000000f00 */
[----:B------:R-:W-:Y:S02]  /*4e00*/  FFMA.FTZ R16, R90, c[0x0][0x2d0], -R3 ;  /* 0x0000b4005a107a23 */ /* 0x000fe40000010803 */
[----:B------:R-:W-:Y:S01]  /*4e10*/  IMAD.MOV.U32 R89, RZ, RZ, R31 ;  /* 0x000000ffff597224 */ /* 0x000fe200078e001f */
[----:B---3--:R-:W-:Y:S01]  /*4e20*/  HMMA.16816.F32 R164, R4, R8, R164 ;  /* 0x0000000804a4723c */ /* 0x008fe200000018a4 */
[----:B------:R-:W-:-:S07]  /*4e30*/  IMAD.MOV.U32 R90, RZ, RZ, R28 ;  /* 0x000000ffff5a7224 */ /* 0x000fce00078e001c */
[C---:B--2---:R-:W-:Y:S01]  /*4e40*/  HMMA.16816.F32 R28, R4.reuse, R10, R40 ;  /* 0x0000000a041c723c */ /* 0x044fe20000001828 */
[----:B------:R-:W1:Y:S07]  /*4e50*/  LDSM.16.MT88.4 R8, [R249+0x1100] ;  /* 0x00110000f908783b */ /* 0x000e6e0000004200 */
[C---:B-1----:R-:W-:Y:S08]  /*4e60*/  HMMA.16816.F32 R156, R4.reuse, R8, R156 ;  /* 0x00000008049c723c */ /* 0x042ff0000000189c */
[C---:B------:R-:W-:Y:S01]  /*4e70*/  HMMA.16816.F32 R40, R4.reuse, R10, R148 ;  /* 0x0000000a0428723c */ /* 0x040fe20000001894 */
        /* <DEDUP_REMOVED lines=8> */
[----:B------:R-:W-:Y:S01]  /*4f00*/  HMMA.16816.F32 R68, R4, R10, R68 ;  /* 0x0000000a0444723c */ /* 0x000fe20000001844 */
[----:B------:R-:W1:Y:S01]  /*4f10*/  LDSM.16.MT88.4 R8, [R249+0x3100] ;  /* 0x00310000f908783b */ /* 0x000e620000004200 */
[----:B------:R-:W-:-:S06]  /*4f20*/  IMAD.MOV.U32 R104, RZ, RZ, R97 ;  /* 0x000000ffff687224 */ /* 0x000fcc00078e0061 */
[C---:B-1----:R-:W-:Y:S08]  /*4f30*/  HMMA.16816.F32 R72, R4.reuse, R8, R88 ;  /* 0x000000080448723c */ /* 0x042ff00000001858 */
[----:B------:R-:W-:Y:S01]  /*4f40*/  HMMA.16816.F32 R76, R4, R10, R76 ;  /* 0x0000000a044c723c */ /* 0x000fe2000000184c */
[----:B------:R-:W1:Y:S01]  /*4f50*/  LDSM.16.MT88.4 R8, [R251+0x3100] ;  /* 0x00310000fb08783b */ /* 0x000e620000004200 */
[----:B------:R-:W-:-:S02]  /*4f60*/  FFMA.FTZ R12, R99, c[0x0][0x2d0], -R3 ;  /* 0x0000b400630c7a23 */ /* 0x000fc40000010803 */
[----:B------:R-:W-:Y:S02]  /*4f70*/  FFMA.FTZ R15, R98, c[0x0][0x2d0], -R3 ;  /* 0x0000b400620f7a23 */ /* 0x000fe40000010803 */
[----:B------:R-:W-:Y:S02]  /*4f80*/  FADD.FTZ R3, R84, R0 ;  /* 0x0000000054037221 */ /* 0x000fe40000010000 */
[C---:B-1----:R-:W-:Y:S08]  /*4f90*/  HMMA.16816.F32 R80, R4.reuse, R8, R80 ;  /* 0x000000080450723c */ /* 0x042ff00000001850 */
[C---:B------:R-:W-:Y:S01]  /*4fa0*/  HMMA.16816.F32 R84, R4.reuse, R10, R104 ;  /* 0x0000000a0454723c */ /* 0x040fe20000001868 */
[----:B------:R-:W1:Y:S07]  /*4fb0*/  LDSM.16.MT88.4 R8, [R250+0x3100] ;  /* 0x00310000fa08783b */ /* 0x000e6e0000004200 */
[C---:B-1----:R-:W-:Y:S11]  /*4fc0*/  HMMA.16816.F32 R92, R4.reuse, R8, R92 ;  /* 0x00000008045c723c */ /* 0x042ff6000000185c */
[----:B------:R-:W-:Y:S11]  /*4fd0*/  @!UPT UIADD3 URZ, URZ, URZ, URZ ;  /* 0x0000003f3f3ff290 */ /* 0x000ff6000fffe03f */
[----:B------:R-:W-:Y:S02]  /*4fe0*/  @!UPT UIADD3 URZ, URZ, URZ, URZ ;  /* 0x0000003f3f3ff290 */ /* 0x000fe4000fffe03f */
[----:B------:R-:W-:Y:S01]  /*4ff0*/  IMAD.MOV.U32 R8, RZ, RZ, R95 ;  /* 0x000000ffff087224 */ /* 0x000fe200078e005f */
[----:B------:R-:W-:Y:S01]  /*5000*/  MOV R89, R93 ;  /* 0x0000005d00597202 */ /* 0x000fe20000000f00 */
[----:B------:R-:W-:Y:S01]  /*5010*/  IMAD.MOV.U32 R88, RZ, RZ, R94 ;  /* 0x000000ffff587224 */ /* 0x000fe200078e005e */
[----:B------:R-:W-:Y:S02]  /*5020*/  MOV R0, R92 ;  /* 0x0000005c00007202 */ /* 0x000fe40000000f00 */
[----:B------:R-:W-:Y:S07]  /*5030*/  HMMA.16816.F32 R92, R4, R10, R188 ;  /* 0x0000000a045c723c */ /* 0x000fee00000018bc */
[----:B------:R-:W-:-:S02]  /*5040*/  IMAD.MOV.U32 R189, RZ, RZ, R8 ;  /* 0x000000ffffbd7224 */ /* 0x000fc400078e0008 */
[----:B------:R-:W1:Y:S01]  /*5050*/  LDSM.16.MT88.4 R8, [R248+0x5100] ;  /* 0x00510000f808783b */ /* 0x000e620000004200 */
[----:B------:R-:W-:Y:S01]  /*5060*/  IMAD.MOV.U32 R96, RZ, RZ, R110 ;  /* 0x000000ffff607224 */ /* 0x000fe200078e006e */
[----:B------:R-:W-:Y:S01]  /*5070*/  MOV R97, R109 ;  /* 0x0000006d00617202 */ /* 0x000fe20000000f00 */
[----:B-1----:R-:W-:Y:S07]  /*5080*/  HMMA.16816.F32 R104, R4, R8, R184 ;  /* 0x000000080468723c */ /* 0x002fee00000018b8 */
[----:B------:R-:W-:Y:S01]  /*5090*/  MOV R186, R89 ;  /* 0x0000005900ba7202 */ /* 0x000fe20000000f00 */
[----:B------:R-:W-:-:S02]  /*50a0*/  IMAD.MOV.U32 R187, RZ, RZ, R88 ;  /* 0x000000ffffbb7224 */ /* 0x000fc400078e0058 */
[C---:B------:R-:W-:Y:S01]  /*50b0*/  HMMA.16816.F32 R88, R4.reuse, R10, R144 ;  /* 0x0000000a0458723c */ /* 0x040fe20000001890 */
[----:B------:R-:W1:Y:S01]  /*50c0*/  LDSM.16.MT88.4 R8, [R249+0x5100] ;  /* 0x00510000f908783b */ /* 0x000e620000004200 */
[----:B------:R-:W-:Y:S01]  /*50d0*/  IMAD.MOV.U32 R110, RZ, RZ, R94 ;  /* 0x000000ffff6e7224 */ /* 0x000fe200078e005e */
[----:B------:R-:W-:Y:S01]  /*50e0*/  MOV R109, R95 ;  /* 0x0000005f006d7202 */ /* 0x000fe20000000f00 */
[----:B------:R-:W-:Y:S01]  /*50f0*/  IMAD.MOV.U32 R108, RZ, RZ, R93 ;  /* 0x000000ffff6c7224 */ /* 0x000fe200078e005d */
[----:B------:R-:W-:Y:S01]  /*5100*/  MOV R188, R92 ;  /* 0x0000005c00bc7202 */ /* 0x000fe20000000f00 */
[----:B------:R-:W-:Y:S01]  /*5110*/  IMAD.MOV.U32 R190, RZ, RZ, R97 ;  /* 0x000000ffffbe7224 */ /* 0x000fe200078e0061 */
[----:B------:R-:W-:Y:S01]  /*5120*/  MOV R191, R96 ;  /* 0x0000006000bf7202 */ /* 0x000fe20000000f00 */
[C---:B-1----:R-:W-:Y:S08]  /*5130*/  HMMA.16816.F32 R92, R4.reuse, R8, R160 ;  /* 0x00000008045c723c */ /* 0x042ff000000018a0 */
[C---:B------:R-:W-:Y:S01]  /*5140*/  HMMA.16816.F32 R96, R4.reuse, R10, R136 ;  /* 0x0000000a0460723c */ /* 0x040fe20000001888 */
[----:B------:R-:W1:Y:S07]  /*5150*/  LDSM.16.MT88.4 R8, [R251+0x5100] ;  /* 0x00510000fb08783b */ /* 0x000e6e0000004200 */
[C---:B-1----:R-:W-:Y:S08]  /*5160*/  HMMA.16816.F32 R152, R4.reuse, R8, R152 ;  /* 0x000000080498723c */ /* 0x042ff00000001898 */
[C---:B------:R-:W-:Y:S11]  /*5170*/  HMMA.16816.F32 R8, R4.reuse, R10, R128 ;  /* 0x0000000a0408723c */ /* 0x040ff60000001880 */
[----:B------:R-:W-:Y:S11]  /*5180*/  @!UPT UIADD3 URZ, URZ, URZ, URZ ;  /* 0x0000003f3f3ff290 */ /* 0x000ff6000fffe03f */
[----:B------:R-:W-:Y:S02]  /*5190*/  @!UPT UIADD3 URZ, URZ, URZ, URZ ;  /* 0x0000003f3f3ff290 */ /* 0x000fe4000fffe03f */
[----:B------:R-:W-:Y:S01]  /*51a0*/  MOV R147, R8 ;  /* 0x0000000800937202 */ /* 0x000fe20000000f00 */
[----:B------:R-:W-:Y:S01]  /*51b0*/  IMAD.MOV.U32 R146, RZ, RZ, R9 ;  /* 0x000000ffff927224 */ /* 0x000fe200078e0009 */
[----:B------:R-:W-:Y:S01]  /*51c0*/  MOV R145, R10 ;  /* 0x0000000a00917202 */ /* 0x000fe20000000f00 */
[----:B------:R-:W-:Y:S02]  /*51d0*/  IMAD.MOV.U32 R144, RZ, RZ, R11 ;  /* 0x000000ffff907224 */ /* 0x000fe400078e000b */
[----:B------:R-:W1:Y:S01]  /*51e0*/  LDSM.16.MT88.4 R8, [R250+0x5100] ;  /* 0x00510000fa08783b */ /* 0x000e620000004200 */
[----:B------:R-:W-:Y:S01]  /*51f0*/  MOV R139, R152 ;  /* 0x00000098008b7202 */ /* 0x000fe20000000f00 */
[C---:B-1----:R-:W-:Y:S08]  /*5200*/  HMMA.16816.F32 R120, R4.reuse, R8, R120 ;  /* 0x000000080478723c */ /* 0x042ff00000001878 */
[----:B------:R-:W-:Y:S01]  /*5210*/  HMMA.16816.F32 R116, R4, R10, R116 ;  /* 0x0000000a0474723c */ /* 0x000fe20000001874 */
[----:B------:R-:W1:Y:S01]  /*5220*/  LDSM.16.MT88.4 R8, [R248+0x7100] ;  /* 0x00710000f808783b */ /* 0x000e620000004200 */
[----:B------:R-:W-:Y:S01]  /*5230*/  IMAD.MOV.U32 R152, RZ, RZ, R0 ;  /* 0x000000ffff987224 */ /* 0x000fe200078e0000 */
[----:B------:R-:W-:Y:S01]  /*5240*/  MOV R0, R111 ;  /* 0x0000006f00007202 */ /* 0x000fe20000000f00 */
[----:B------:R-:W-:Y:S01]  /*5250*/  IMAD.MOV.U32 R128, RZ, RZ, R110 ;  /* 0x000000ffff807224 */ /* 0x000fe200078e006e */
[----:B------:R-:W-:Y:S01]  /*5260*/  MOV R129, R109 ;  /* 0x0000006d00817202 */ /* 0x000fe20000000f00 */
[----:B------:R-:W-:-:S02]  /*5270*/  IMAD.MOV.U32 R130, RZ, RZ, R108 ;  /* 0x000000ffff827224 */ /* 0x000fc400078e006c */
[C---:B-1----:R-:W-:Y:S08]  /*5280*/  HMMA.16816.F32 R112, R4.reuse, R8, R112 ;  /* 0x000000080470723c */ /* 0x042ff00000001870 */
[C---:B------:R-:W-:Y:S01]  /*5290*/  HMMA.16816.F32 R108, R4.reuse, R10, R100 ;  /* 0x0000000a046c723c */ /* 0x040fe20000001864 */
[----:B------:R-:W1:Y:S07]  /*52a0*/  LDSM.16.MT88.4 R8, [R249+0x7100] ;  /* 0x00710000f908783b */ /* 0x000e6e0000004200 */
[C---:B-1----:R-:W-:Y:S08]  /*52b0*/  HMMA.16816.F32 R160, R4.reuse, R8, R60 ;  /* 0x0000000804a0723c */ /* 0x042ff0000000183c */
[----:B------:R-:W-:Y:S11]  /*52c0*/  HMMA.16816.F32 R8, R4, R10, R56 ;  /* 0x0000000a0408723c */ /* 0x000ff60000001838 */
[----:B------:R-:W-:Y:S11]  /*52d0*/  @!UPT UIADD3 URZ, URZ, URZ, URZ ;  /* 0x0000003f3f3ff290 */ /* 0x000ff6000fffe03f */
[----:B------:R-:W-:Y:S02]  /*52e0*/  @!UPT UIADD3 URZ, URZ, URZ, URZ ;  /* 0x0000003f3f3ff290 */ /* 0x000fe4000fffe03f */
[----:B------:R-:W-:Y:S01]  /*52f0*/  IMAD.MOV.U32 R59, RZ, RZ, R8 ;  /* 0x000000ffff3b7224 */ /* 0x000fe200078e0008 */
[----:B------:R-:W-:Y:S01]  /*5300*/  MOV R58, R9 ;  /* 0x00000009003a7202 */ /* 0x000fe20000000f00 */
[----:B------:R-:W-:Y:S01]  /*5310*/  IMAD.MOV.U32 R57, RZ, RZ, R10 ;  /* 0x000000ffff397224 */ /* 0x000fe200078e000a */
[----:B------:R-:W-:Y:S02]  /*5320*/  MOV R56, R11 ;  /* 0x0000000b00387202 */ /* 0x000fe40000000f00 */
[----:B------:R-:W1:Y:S01]  /*5330*/  LDSM.16.MT88.4 R8, [R251+0x7100] ;  /* 0x00710000fb08783b */ /* 0x000e620000004200 */
[----:B------:R-:W-:Y:S01]  /*5340*/  IMAD.MOV.U32 R138, RZ, RZ, R153 ;  /* 0x000000ffff8a7224 */ /* 0x000fe200078e0099 */
[----:B------:R-:W-:Y:S01]  /*5350*/  MOV R137, R154 ;  /* 0x0000009a00897202 */ /* 0x000fe20000000f00 */
[----:B------:R-:W-:Y:S01]  /*5360*/  IMAD.MOV.U32 R136, RZ, RZ, R155 ;  /* 0x000000ffff887224 */ /* 0x000fe200078e009b */
[----:B------:R-:W-:Y:S01]  /*5370*/  MOV R153, R186 ;  /* 0x000000ba00997202 */ /* 0x000fe20000000f00 */
[----:B------:R-:W-:Y:S01]  /*5380*/  IMAD.MOV.U32 R154, RZ, RZ, R187 ;  /* 0x000000ffff9a7224 */ /* 0x000fe200078e00bb */
[----:B------:R-:W-:Y:S01]  /*5390*/  MOV R155, R189 ;  /* 0x000000bd009b7202 */ /* 0x000fe20000000f00 */
[----:B------:R-:W-:Y:S01]  /*53a0*/  IMAD.MOV.U32 R103, RZ, RZ, R191 ;  /* 0x000000ffff677224 */ /* 0x000fe200078e00bf */
[----:B------:R-:W-:-:S02]  /*53b0*/  MOV R102, R190 ;  /* 0x000000be00667202 */ /* 0x000fc40000000f00 */
[----:B------:R-:W-:Y:S01]  /*53c0*/  MOV R131, R188 ;  /* 0x000000bc00837202 */ /* 0x000fe20000000f00 */
[----:B------:R-:W-:Y:S01]  /*53d0*/  IMAD.MOV.U32 R62, RZ, RZ, R161 ;  /* 0x000000ffff3e7224 */ /* 0x000fe200078e00a1 */
[----:B------:R-:W-:Y:S01]  /*53e0*/  MOV R63, R160 ;  /* 0x000000a0003f7202 */ /* 0x000fe20000000f00 */
[----:B------:R-:W-:Y:S01]  /*53f0*/  IMAD.MOV.U32 R60, RZ, RZ, R163 ;  /* 0x000000ffff3c7224 */ /* 0x000fe200078e00a3 */
[----:B------:R-:W-:Y:S02]  /*5400*/  MOV R61, R162 ;  /* 0x000000a2003d7202 */ /* 0x000fe40000000f00 */
[----:B------:R-:W-:Y:S01]  /*5410*/  LDSM.16.MT88.4 R160, [R248+0x1900] ;  /* 0x00190000f8a0783b */ /* 0x000fe20000004200 */
[----:B-1----:R-:W-:Y:S01]  /*5420*/  HMMA.16816.F32 R188, R4, R8, R48 ;  /* 0x0000000804bc723c */ /* 0x002fe20000001830 */
[----:B------:R-:W-:Y:S01]  /*5430*/  MUFU.EX2 R20, R20 ;  /* 0x0000001400147308 */ /* 0x000fe20000000800 */
[----:B------:R-:W-:Y:S02]  /*5440*/  FADD.FTZ R0, R0, R14 ;  /* 0x0000000e00007221 */ /* 0x000fe40000010000 */
[----:B------:R-:W-:Y:S01]  /*5450*/  FADD.FTZ R3, R182, R3 ;  /* 0x00000003b6037221 */ /* 0x000fe20000010000 */
[----:B------:R-:W-:-:S03]  /*5460*/  MOV R101, R146 ;  /* 0x0000009200657202 */ /* 0x000fc60000000f00 */
[C---:B------:R-:W-:Y:S01]  /*5470*/  HMMA.16816.F32 R184, R4.reuse, R10, R36 ;  /* 0x0000000a04b8723c */ /* 0x040fe20000001824 */
[----:B------:R-:W1:Y:S01]  /*5480*/  LDSM.16.MT88.4 R8, [R250+0x7100] ;  /* 0x00710000fa08783b */ /* 0x000e620000004200 */
[----:B------:R-:W-:Y:S01]  /*5490*/  FADD.FTZ R0, R102, R0 ;  /* 0x0000000066007221 */ /* 0x000fe20000010000 */
[----:B------:R-:W-:Y:S01]  /*54a0*/  MOV R182, R129 ;  /* 0x0000008100b67202 */ /* 0x000fe20000000f00 */
[----:B------:R-:W-:Y:S01]  /*54b0*/  IMAD.MOV.U32 R100, RZ, RZ, R147 ;  /* 0x000000ffff647224 */ /* 0x000fe200078e0093 */
[----:B------:R-:W-:Y:S03]  /*54c0*/  LDSM.16.MT88.4 R48, [R249+0x3900] ;  /* 0x00390000f930783b */ /* 0x000fe60000004200 */
[C---:B-1----:R-:W-:Y:S01]  /*54d0*/  HMMA.16816.F32 R32, R4.reuse, R8, R32 ;  /* 0x000000080420723c */ /* 0x042fe20000001820 */
[----:B------:R-:W-:Y:S07]  /*54e0*/  MUFU.EX2 R9, R17 ;  /* 0x0000001100097308 */ /* 0x000fee0000000800 */
[----:B------:R-:W-:Y:S01]  /*54f0*/  HMMA.16816.F32 R24, R4, R10, R24 ;  /* 0x0000000a0418723c */ /* 0x000fe20000001818 */
[----:B------:R-:W1:Y:S08]  /*5500*/  MUFU.EX2 R11, R19 ;  /* 0x00000013000b7308 */ /* 0x000e700000000800 */
[----:B------:R-:W2:Y:S08]  /*5510*/  MUFU.EX2 R10, R18 ;  /* 0x00000012000a7308 */ /* 0x000eb00000000800 */
[----:B------:R-:W-:Y:S08]  /*5520*/  MUFU.EX2 R8, R13 ;  /* 0x0000000d00087308 */ /* 0x000ff00000000800 */
[----:B------:R-:W3:Y:S08]  /*5530*/  MUFU.EX2 R7, R12 ;  /* 0x0000000c00077308 */ /* 0x000ef00000000800 */
[----:B------:R-:W-:Y:S08]  /*5540*/  MUFU.EX2 R6, R15 ;  /* 0x0000000f00067308 */ /* 0x000ff00000000800 */
[----:B------:R-:W4:Y:S01]  /*5550*/  MUFU.EX2 R5, R16 ;  /* 0x0000001000057308 */ /* 0x000f220000000800 */
[----:B------:R-:W-:-:S02]  /*5560*/  FADD.FTZ R4, R127, R3 ;  /* 0x000000037f047221 */ /* 0x000fc40000010000 */
[----:B------:R-:W-:Y:S02]  /*5570*/  FADD.FTZ R3, R103, R0 ;  /* 0x0000000067037221 */ /* 0x000fe40000010000 */
[----:B------:R-:W-:Y:S02]  /*5580*/  FADD.FTZ R0, R126, R4 ;  /* 0x000000047e007221 */ /* 0x000fe40000010000 */
[----:B------:R-:W-:Y:S01]  /*5590*/  FADD.FTZ R4, R183, R3 ;  /* 0x00000003b7047221 */ /* 0x000fe20000010000 */
[----:B------:R-:W-:Y:S01]  /*55a0*/  MOV R183, R131 ;  /* 0x0000008300b77202 */ /* 0x000fe20000000f00 */
[----:B------:R-:W-:Y:S01]  /*55b0*/  IMAD.MOV.U32 R127, RZ, RZ, R128 ;  /* 0x000000ffff7f7224 */ /* 0x000fe200078e0080 */
[----:B-1----:R-:W-:Y:S01]  /*55c0*/  F2FP.PACK_AB R128, R11, R20 ;  /* 0x000000140b80723e */ /* 0x002fe200000000ff */
[----:B------:R-:W-:Y:S01]  /*55d0*/  IMAD.MOV.U32 R126, RZ, RZ, R130 ;  /* 0x000000ffff7e7224 */ /* 0x000fe200078e0082 */
[----:B--2---:R-:W-:Y:S02]  /*55e0*/  F2FP.PACK_AB R130, R9, R10 ;  /* 0x0000000a0982723e */ /* 0x004fe400000000ff */
[----:B---3--:R-:W-:-:S02]  /*55f0*/  F2FP.PACK_AB R129, R7, R8 ;  /* 0x000000080781723e */ /* 0x008fc400000000ff */
[----:B----4-:R-:W-:-:S07]  /*5600*/  F2FP.PACK_AB R131, R5, R6 ;  /* 0x000000060583723e */ /* 0x010fce00000000ff */
[C---:B------:R-:W-:Y:S08]  /*5610*/  HMMA.16816.F32 R164, R128.reuse, R160, R164 ;  /* 0x000000a080a4723c */ /* 0x040ff000000018a4 */
[----:B------:R-:W-:Y:S07]  /*5620*/  HMMA.16816.F32 R160, R128, R162, R28 ;  /* 0x000000a280a0723c */ /* 0x000fee000000181c */
        /* <DEDUP_REMOVED lines=8> */
[----:B------:R-:W1:Y:S01]  /*56b0*/  LDSM.16.MT88.4 R152, [R249+0x1900] ;  /* 0x00190000f998783b */ /* 0x000e620000004200 */
[----:B------:R-:W-:Y:S01]  /*56c0*/  IMAD.MOV.U32 R102, RZ, RZ, R145 ;  /* 0x000000ffff667224 */ /* 0x000fe200078e0091 */
[----:B------:R-:W-:Y:S01]  /*56d0*/  MOV R103, R144 ;  /* 0x0000009000677202 */ /* 0x000fe20000000f00 */
[----:B------:R-:W-:Y:S01]  /*56e0*/  IMAD.MOV.U32 R12, RZ, RZ, R139 ;  /* 0x000000ffff0c7224 */ /* 0x000fe200078e008b */
[----:B------:R-:W2:Y:S01]  /*56f0*/  LDSM.16.MT88.4 R144, [R251+0x1900] ;  /* 0x00190000fb90783b */ /* 0x000ea20000004200 */
[----:B------:R-:W-:Y:S01]  /*5700*/  MOV R13, R138 ;  /* 0x0000008a000d7202 */ /* 0x000fe20000000f00 */
[----:B------:R-:W-:Y:S01]  /*5710*/  IMAD.MOV.U32 R14, RZ, RZ, R137 ;  /* 0x000000ffff0e7224 */ /* 0x000fe200078e0089 */
[----:B------:R-:W-:Y:S01]  /*5720*/  MOV R15, R136 ;  /* 0x00000088000f7202 */ /* 0x000fe20000000f00 */
[----:B------:R-:W-:Y:S01]  /*5730*/  IMAD.MOV.U32 R16, RZ, RZ, R59 ;  /* 0x000000ffff107224 */ /* 0x000fe200078e003b */
[----:B------:R-:W3:Y:S01]  /*5740*/  LDSM.16.MT88.4 R136, [R250+0x1900] ;  /* 0x00190000fa88783b */ /* 0x000ee20000004200 */
[----:B------:R-:W-:Y:S01]  /*5750*/  MOV R17, R58 ;  /* 0x0000003a00117202 */ /* 0x000fe20000000f00 */
[----:B------:R-:W-:Y:S01]  /*5760*/  IMAD.MOV.U32 R18, RZ, RZ, R57 ;  /* 0x000000ffff127224 */ /* 0x000fe200078e0039 */
[----:B------:R-:W-:-:S02]  /*5770*/  MOV R19, R56 ;  /* 0x0000003800137202 */ /* 0x000fc40000000f00 */
[----:B------:R-:W-:Y:S01]  /*5780*/  LDSM.16.MT88.4 R56, [R251+0x3900] ;  /* 0x00390000fb38783b */ /* 0x000fe20000004200 */
[C---:B-1----:R-:W-:Y:S08]  /*5790*/  HMMA.16816.F32 R156, R128.reuse, R152, R156 ;  /* 0x00000098809c723c */ /* 0x042ff0000000189c */
[C---:B------:R-:W-:Y:S01]  /*57a0*/  HMMA.16816.F32 R152, R128.reuse, R154, R40 ;  /* 0x0000009a8098723c */ /* 0x040fe20000001828 */
[----:B------:R-:W1:Y:S07]  /*57b0*/  LDSM.16.MT88.4 R40, [R248+0x3900] ;  /* 0x00390000f828783b */ /* 0x000e6e0000004200 */
[C---:B--2---:R-:W-:Y:S08]  /*57c0*/  HMMA.16816.F32 R148, R128.reuse, R144, R148 ;  /* 0x000000908094723c */ /* 0x044ff00000001894 */
[C---:B------:R-:W-:Y:S08]  /*57d0*/  HMMA.16816.F32 R144, R128.reuse, R146, R44 ;  /* 0x000000928090723c */ /* 0x040ff0000000182c */
[C---:B---3--:R-:W-:Y:S08]  /*57e0*/  HMMA.16816.F32 R140, R128.reuse, R136, R140 ;  /* 0x00000088808c723c */ /* 0x048ff0000000188c */
[C---:B------:R-:W-:Y:S01]  /*57f0*/  HMMA.16816.F32 R44, R128.reuse, R48, R72 ;  /* 0x00000030802c723c */ /* 0x040fe20000001848 */
[----:B------:R-:W-:Y:S07]  /*5800*/  LDSM.16.MT88.4 R72, [R248+0x5900] ;  /* 0x00590000f848783b */ /* 0x000fee0000004200 */
[C---:B-1----:R-:W-:Y:S01]  /*5810*/  HMMA.16816.F32 R36, R128.reuse, R40, R64 ;  /* 0x000000288024723c */ /* 0x042fe20000001840 */
[----:B------:R-:W1:Y:S07]  /*5820*/  LDSM.16.MT88.4 R64, [R250+0x3900] ;  /* 0x00390000fa40783b */ /* 0x000e6e0000004200 */
[C---:B------:R-:W-:Y:S08]  /*5830*/  HMMA.16816.F32 R136, R128.reuse, R138, R52 ;  /* 0x0000008a8088723c */ /* 0x040ff00000001834 */
[C---:B------:R-:W-:Y:S01]  /*5840*/  HMMA.16816.F32 R52, R128.reuse, R56, R80 ;  /* 0x000000388034723c */ /* 0x040fe20000001850 */
[----:B------:R-:W2:Y:S07]  /*5850*/  LDSM.16.MT88.4 R80, [R249+0x5900] ;  /* 0x00590000f950783b */ /* 0x000eae0000004200 */
[C---:B------:R-:W-:Y:S07]  /*5860*/  HMMA.16816.F32 R40, R128.reuse, R42, R68 ;  /* 0x0000002a8028723c */ /* 0x040fee0000001844 */
[----:B------:R-:W-:Y:S01]  /*5870*/  IMAD.MOV.U32 R68, RZ, RZ, R183 ;  /* 0x000000ffff447224 */ /* 0x000fe200078e00b7 */
[----:B------:R-:W-:Y:S01]  /*5880*/  MOV R69, R126 ;  /* 0x0000007e00457202 */ /* 0x000fe20000000f00 */
[----:B------:R-:W-:Y:S01]  /*5890*/  IMAD.MOV.U32 R70, RZ, RZ, R127 ;  /* 0x000000ffff467224 */ /* 0x000fe200078e007f */
[----:B------:R-:W-:Y:S01]  /*58a0*/  MOV R71, R182 ;  /* 0x000000b600477202 */ /* 0x000fe20000000f00 */
[C---:B------:R-:W-:Y:S08]  /*58b0*/  HMMA.16816.F32 R48, R128.reuse, R50, R76 ;  /* 0x000000328030723c */ /* 0x040ff0000000184c */
[C---:B-1----:R-:W-:Y:S08]  /*58c0*/  HMMA.16816.F32 R60, R128.reuse, R64, R60 ;  /* 0x00000040803c723c */ /* 0x042ff0000000183c */
[C---:B------:R-:W-:Y:S08]  /*58d0*/  HMMA.16816.F32 R64, R128.reuse, R66, R68 ;  /* 0x000000428040723c */ /* 0x040ff00000001844 */
[C---:B------:R-:W-:Y:S01]  /*58e0*/  HMMA.16816.F32 R68, R128.reuse, R72, R104 ;  /* 0x000000488044723c */ /* 0x040fe20000001868 */
[----:B------:R-:W-:Y:S07]  /*58f0*/  LDSM.16.MT88.4 R104, [R248+0x7900] ;  /* 0x00790000f868783b */ /* 0x000fee0000004200 */
[C---:B------:R-:W-:Y:S01]  /*5900*/  HMMA.16816.F32 R72, R128.reuse, R74, R88 ;  /* 0x0000004a8048723c */ /* 0x040fe20000001858 */
[----:B------:R-:W1:Y:S07]  /*5910*/  LDSM.16.MT88.4 R88, [R251+0x5900] ;  /* 0x00590000fb58783b */ /* 0x000e6e0000004200 */
[C---:B--2---:R-:W-:Y:S08]  /*5920*/  HMMA.16816.F32 R76, R128.reuse, R80, R92 ;  /* 0x00000050804c723c */ /* 0x044ff0000000185c */
[----:B------:R-:W-:Y:S01]  /*5930*/  HMMA.16816.F32 R80, R128, R82, R96 ;  /* 0x000000528050723c */ /* 0x000fe20000001860 */
[----:B------:R-:W2:Y:S01]  /*5940*/  LDSM.16.MT88.4 R96, [R250+0x5900] ;  /* 0x00590000fa60783b */ /* 0x000ea20000004200 */
[----:B------:R-:W-:-:S02]  /*5950*/  FADD.FTZ R3, R125, R0 ;  /* 0x000000007d037221 */ /* 0x000fc40000010000 */
[----:B------:R-:W-:Y:S02]  /*5960*/  FADD.FTZ R0, R124, R4 ;  /* 0x000000047c007221 */ /* 0x000fe40000010000 */
[----:B------:R-:W-:Y:S02]  /*5970*/  FADD.FTZ R4, R21, R3 ;  /* 0x0000000315047221 */ /* 0x000fe40000010000 */
[----:B------:R-:W-:Y:S01]  /*5980*/  FADD.FTZ R3, R180, R0 ;  /* 0x00000000b4037221 */ /* 0x000fe20000010000 */
[----:B------:R-:W-:Y:S01]  /*5990*/  HMMA.16816.F32 R56, R128, R58, R84 ;  /* 0x0000003a8038723c */ /* 0x000fe20000001854 */
[----:B------:R-:W-:Y:S02]  /*59a0*/  FADD.FTZ R0, R22, R4 ;  /* 0x0000000416007221 */ /* 0x000fe40000010000 */
[----:B------:R-:W-:Y:S02]  /*59b0*/  FADD.FTZ R4, R179, R3 ;  /* 0x00000003b3047221 */ /* 0x000fe40000010000 */
[----:B------:R-:W-:-:S02]  /*59c0*/  FADD.FTZ R3, R23, R0 ;  /* 0x0000000017037221 */ /* 0x000fc40000010000 */
[----:B------:R-:W-:Y:S02]  /*59d0*/  FADD.FTZ R0, R181, R4 ;  /* 0x00000004b5007221 */ /* 0x000fe40000010000 */
[----:B------:R-:W-:Y:S01]  /*59e0*/  FADD.FTZ R3, R178, R3 ;  /* 0x00000003b2037221 */ /* 0x000fe20000010000 */
[C---:B-1----:R-:W-:Y:S01]  /*59f0*/  HMMA.16816.F32 R84, R128.reuse, R88, R12 ;  /* 0x000000588054723c */ /* 0x042fe2000000180c */
[----:B------:R-:W-:Y:S07]  /*5a00*/  LDSM.16.MT88.4 R12, [R250+0x7900] ;  /* 0x00790000fa0c783b */ /* 0x000fee0000004200 */
[C---:B------:R-:W-:Y:S08]  /*5a10*/  HMMA.16816.F32 R88, R128.reuse, R90, R100 ;  /* 0x0000005a8058723c */ /* 0x040ff00000001864 */
[C---:B--2---:R-:W-:Y:S01]  /*5a20*/  HMMA.16816.F32 R92, R128.reuse, R96, R120 ;  /* 0x00000060805c723c */ /* 0x044fe20000001878 */
[----:B------:R-:W-:Y:S07]  /*5a30*/  LDSM.16.MT88.4 R120, [R251+0x7900] ;  /* 0x00790000fb78783b */ /* 0x000fee0000004200 */
[----:B------:R-:W-:Y:S01]  /*5a40*/  HMMA.16816.F32 R100, R128, R104, R112 ;  /* 0x000000688064723c */ /* 0x000fe20000001870 */
[----:B------:R-:W1:Y:S01]  /*5a50*/  LDSM.16.MT88.4 R112, [R249+0x7900] ;  /* 0x00790000f970783b */ /* 0x000e620000004200 */
[----:B------:R-:W-:-:S02]  /*5a60*/  FADD.FTZ R8, R8, R3 ;  /* 0x0000000308087221 */ /* 0x000fc40000010000 */
[----:B------:R-:W-:Y:S02]  /*5a70*/  FADD.FTZ R20, R20, R0 ;  /* 0x0000000014147221 */ /* 0x000fe40000010000 */
[----:B------:R-:W-:Y:S02]  /*5a80*/  FADD.FTZ R7, R7, R8 ;  /* 0x0000000807077221 */ /* 0x000fe40000010000 */
[----:B------:R-:W-:Y:S02]  /*5a90*/  FADD.FTZ R11, R11, R20 ;  /* 0x000000140b0b7221 */ /* 0x000fe40000010000 */
[----:B------:R-:W-:Y:S02]  /*5aa0*/  FADD.FTZ R6, R6, R7 ;  /* 0x0000000706067221 */ /* 0x000fe40000010000 */
[----:B------:R-:W-:Y:S01]  /*5ab0*/  FADD.FTZ R10, R10, R11 ;  /* 0x0000000b0a0a7221 */ /* 0x000fe20000010000 */
[----:B------:R-:W-:Y:S01]  /*5ac0*/  UIADD3 UR6, UR7, -0x2, URZ ;  /* 0xfffffffe07067890 */ /* 0x000fe2000fffe03f */
[----:B------:R-:W-:-:S02]  /*5ad0*/  FADD.FTZ R0, R5, R6 ;  /* 0x0000000605007221 */ /* 0x000fc40000010000 */
[----:B------:R-:W-:Y:S01]  /*5ae0*/  FADD.FTZ R3, R9, R10 ;  /* 0x0000000a09037221 */ /* 0x000fe20000010000 */
[----:B------:R-:W-:Y:S02]  /*5af0*/  UISETP.GE.AND UP0, UPT, UR6, UR8, UPT ;  /* 0x000000080600728c */ /* 0x000fe4000bf06270 */
[----:B------:R2:W-:Y:S04]  /*5b00*/  STL [R1+0x40], R0 ;  /* 0x0000400001007387 */ /* 0x0005e80000100800 */
[----:B------:R2:W-:Y:S01]  /*5b10*/  STL [R1+0x1c], R3 ;  /* 0x00001c0301007387 */ /* 0x0005e20000100800 */
[----:B------:R-:W-:Y:S01]  /*5b20*/  PLOP3.LUT P0, PT, PT, PT, UP0, 0x80, 0x0 ;  /* 0x000000000000781c */ /* 0x000fe20003f0f008 */
[C---:B------:R-:W-:Y:S08]  /*5b30*/  HMMA.16816.F32 R96, R128.reuse, R98, R116 ;  /* 0x000000628060723c */ /* 0x040ff00000001874 */
[C---:B------:R-:W-:Y:S08]  /*5b40*/  HMMA.16816.F32 R104, R128.reuse, R106, R108 ;  /* 0x0000006a8068723c */ /* 0x040ff0000000186c */
[C---:B-1----:R-:W-:Y:S08]  /*5b50*/  HMMA.16816.F32 R108, R128.reuse, R112, R28 ;  /* 0x00000070806c723c */ /* 0x042ff0000000181c */
[C---:B------:R-:W-:Y:S08]  /*5b60*/  HMMA.16816.F32 R116, R128.reuse, R120, R188 ;  /* 0x000000788074723c */ /* 0x040ff000000018bc */
[C---:B------:R-:W-:Y:S08]  /*5b70*/  HMMA.16816.F32 R112, R128.reuse, R114, R16 ;  /* 0x000000728070723c */ /* 0x040ff00000001810 */
[C---:B------:R-:W-:Y:S08]  /*5b80*/  HMMA.16816.F32 R120, R128.reuse, R122, R184 ;  /* 0x0000007a8078723c */ /* 0x040ff000000018b8 */
[C---:B------:R-:W-:Y:S08]  /*5b90*/  HMMA.16816.F32 R124, R128.reuse, R12, R32 ;  /* 0x0000000c807c723c */ /* 0x040ff00000001820 */
[----:B------:R-:W-:Y:S01]  /*5ba0*/  HMMA.16816.F32 R128, R128, R14, R24 ;  /* 0x0000000e8080723c */ /* 0x000fe20000001818 */
[----:B------:R-:W-:Y:S07]  /*5bb0*/  @!P0 BRA `(.L_x_5) ;  /* 0x00003b1000008947 */ /* 0x000fee0003800000 */
[----:B--2---:R-:W-:Y:S01]  /*5bc0*/  SHF.R.S32.HI R18, RZ, 0x1f, R133 ;  /* 0x0000001fff127819 */ /* 0x004fe20000011485 */
[----:B------:R-:W-:Y:S01]  /*5bd0*/  IMAD.SHL.U32 R4, R133, 0x2, RZ ;  /* 0x0000000285047824 */ /* 0x000fe200078e00ff */
[----:B------:R-:W-:-:S02]  /*5be0*/  SHF.R.S32.HI R19, RZ, 0x1f, R134 ;  /* 0x0000001fff137819 */ /* 0x000fc40000011486 */
[----:B------:R-:W-:Y:S01]  /*5bf0*/  SHF.L.U64.HI R0, R133, 0x1, R18 ;  /* 0x0000000185007819 */ /* 0x000fe20000010212 */
[----:B------:R-:W-:Y:S01]  /*5c00*/  IMAD.MOV.U32 R133, RZ, RZ, R132 ;  /* 0x000000ffff857224 */ /* 0x000fe200078e0084 */
[----:B------:R-:W-:Y:S02]  /*5c10*/  SHF.L.U64.HI R3, R134, 0x1, R19 ;  /* 0x0000000186037819 */ /* 0x000fe40000010213 */
[----:B------:R-:W-:Y:S01]  /*5c20*/  SHF.R.S32.HI R18, RZ, 0x1f, R177 ;  /* 0x0000001fff127819 */ /* 0x000fe200000114b1 */
[----:B------:R1:W-:Y:S01]  /*5c30*/  STL [R1+0x3c], R0 ;  /* 0x00003c0001007387 */ /* 0x0003e20000100800 */
[----:B------:R-:W-:-:S03]  /*5c40*/  SHF.R.S32.HI R19, RZ, 0x1f, R176 ;  /* 0x0000001fff137819 */ /* 0x000fc600000114b0 */
[----:B------:R-:W-:Y:S04]  /*5c50*/  STL [R1+0x38], R4 ;  /* 0x0000380401007387 */ /* 0x000fe80000100800 */
[----:B------:R2:W-:Y:S01]  /*5c60*/  STL [R1+0x34], R3 ;  /* 0x0000340301007387 */ /* 0x0005e20000100800 */
[----:B-1----:R-:W-:Y:S02]  /*5c70*/  IMAD.SHL.U32 R0, R134, 0x2, RZ ;  /* 0x0000000286007824 */ /* 0x002fe400078e00ff */
[----:B------:R-:W-:Y:S01]  /*5c80*/  IMAD.MOV.U32 R134, RZ, RZ, R2 ;  /* 0x000000ffff867224 */ /* 0x000fe200078e0002 */
[----:B------:R-:W-:Y:S02]  /*5c90*/  SHF.L.U64.HI R2, R176, 0x1, R19 ;  /* 0x00000001b0027819 */ /* 0x000fe40000010213 */
[----:B------:R1:W-:Y:S01]  /*5ca0*/  STL [R1+0x30], R0 ;  /* 0x0000300001007387 */ /* 0x0003e20000100800 */
[C---:B--2---:R-:W-:Y:S01]  /*5cb0*/  IMAD.SHL.U32 R3, R177.reuse, 0x2, RZ ;  /* 0x00000002b1037824 */ /* 0x044fe200078e00ff */
[----:B-1----:R-:W-:-:S05]  /*5cc0*/  SHF.L.U64.HI R0, R177, 0x1, R18 ;  /* 0x00000001b1007819 */ /* 0x002fca0000010212 */
[----:B------:R1:W-:Y:S04]  /*5cd0*/  STL [R1+0x2c], R0 ;  /* 0x00002c0001007387 */ /* 0x0003e80000100800 */
[----:B------:R2:W-:Y:S01]  /*5ce0*/  STL [R1+0x28], R3 ;  /* 0x0000280301007387 */ /* 0x0005e20000100800 */
[----:B-1----:R-:W-:-:S05]  /*5cf0*/  IMAD.SHL.U32 R0, R176, 0x2, RZ ;  /* 0x00000002b0007824 */ /* 0x002fca00078e00ff */
[----:B------:R2:W-:Y:S04]  /*5d00*/  STL [R1+0x20], R0 ;  /* 0x0000200001007387 */ /* 0x0005e80000100800 */
[----:B------:R2:W-:Y:S01]  /*5d10*/  STL [R1+0x24], R2 ;  /* 0x0000240201007387 */ /* 0x0005e20000100800 */
[----:B------:R-:W-:Y:S05]  /*5d20*/  BRA `(.L_x_6) ;  /* 0x0000045000007947 */ /* 0x000fea0003800000 */
.L_x_8:
[----:B------:R-:W2:Y:S01]  /*5d30*/  LDL R5, [R1+0x44] ;  /* 0x0000440001057983 */ /* 0x000ea20000100800 */
[----:B------:R-:W-:Y:S01]  /*5d40*/  IMAD.MOV.U32 R2, RZ, RZ, c[0x0][0x2b8] ;  /* 0x0000ae00ff027624 */ /* 0x000fe200078e00ff */
[----:B------:R-:W-:Y:S01]  /*5d50*/  ULEA UR5, UR6, UR9, 0x6 ;  /* 0x0000000906057291 */ /* 0x000fe2000f8e303f */
[----:B------:R-:W-:Y:S01]  /*5d60*/  IMAD.MOV.U32 R8, RZ, RZ, RZ ;  /* 0x000000ffff087224 */ /* 0x000fe200078e00ff */
[----:B------:R-:W3:Y:S02]  /*5d70*/  LDL R32, [R1+0x38] ;  /* 0x0000380001207983 */ /* 0x000ee40000100800 */
[----:B------:R-:W-:Y:S02]  /*5d80*/  ISETP.NE.AND P2, PT, R2, 0x1, PT ;  /* 0x000000010200780c */ /* 0x000fe40003f45270 */
[----:B------:R-:W4:Y:S01]  /*5d90*/  LDL R31, [R1+0x3c] ;  /* 0x00003c00011f7983 */ /* 0x000f220000100800 */
[----:B------:R-:W-:Y:S03]  /*5da0*/  IMAD.U32 R2, RZ, RZ, UR5 ;  /* 0x00000005ff027e24 */ /* 0x000fe6000f8e00ff */
[----:B------:R-:W5:Y:S04]  /*5db0*/  LDL R30, [R1+0x30] ;  /* 0x00003000011e7983 */ /* 0x000f680000100800 */
[----:B------:R-:W3:Y:S04]  /*5dc0*/  LDL R29, [R1+0x34] ;  /* 0x00003400011d7983 */ /* 0x000ee80000100800 */
[----:B------:R-:W3:Y:S04]  /*5dd0*/  LDL R28, [R1+0x28] ;  /* 0x00002800011c7983 */ /* 0x000ee80000100800 */
[----:B------:R-:W3:Y:S04]  /*5de0*/  LDL R25, [R1+0x2c] ;  /* 0x00002c0001197983 */ /* 0x000ee80000100800 */
[----:B------:R-:W3:Y:S04]  /*5df0*/  LDL R24, [R1+0x20] ;  /* 0x0000200001187983 */ /* 0x000ee80000100800 */
[----:B------:R-:W3:Y:S01]  /*5e00*/  LDL R21, [R1+0x24] ;  /* 0x0000240001157983 */ /* 0x000ee20000100800 */
[----:B--2---:R-:W-:Y:S05]  /*5e10*/  IADD3 R2, R2, -0x40, R5 ;  /* 0xffffffc002027810 */ /* 0x004fea0007ffe005 */
[----:B------:R-:W-:Y:S04]  /*5e20*/  @P2 IMAD.HI.U32 R5, R2, c[0x0][0x2bc], RZ ;  /* 0x0000af0002052a27 */ /* 0x000fe800078e00ff */
[----:B------:R-:W-:Y:S01]  /*5e30*/  IMAD.MOV.U32 R0, RZ, RZ, R2 ;  /* 0x000000ffff007224 */ /* 0x000fe200078e0002 */
[----:B------:R-:W-:Y:S04]  /*5e40*/  @P2 SHF.R.U32.HI R0, RZ, c[0x0][0x2c0], R5 ;  /* 0x0000b000ff002a19 */ /* 0x000fe80000011605 */
[C---:B------:R-:W-:Y:S04]  /*5e50*/  @!P1 IADD3 R5, P0, R0.reuse, UR16, RZ ;  /* 0x0000001000059c10 */ /* 0x040fe8000ff1e0ff */
[----:B------:R-:W-:Y:S01]  /*5e60*/  @!P1 LEA.HI.X.SX32 R7, R0, UR14, 0x1, P0 ;  /* 0x0000000e00079c11 */ /* 0x000fe200080f0eff */
[----:B------:R-:W-:Y:S01]  /*5e70*/  IMAD.MOV R0, RZ, RZ, -R0 ;  /* 0x000000ffff007224 */ /* 0x000fe200078e0a00 */
[C---:B------:R-:W-:Y:S03]  /*5e80*/  @!P1 LEA R6, P0, R5.reuse, c[0x0][0x2a0], 0x2 ;  /* 0x0000a80005069a11 */ /* 0x040fe600078010ff */
[----:B------:R-:W-:Y:S01]  /*5e90*/  IMAD R9, R0, c[0x0][0x2b8], R2 ;  /* 0x0000ae0000097a24 */ /* 0x000fe200078e0202 */
[----:B------:R-:W-:Y:S04]  /*5ea0*/  @!P1 LEA.HI.X R7, R5, c[0x0][0x2a4], R7, 0x2, P0 ;  /* 0x0000a90005079a11 */ /* 0x000fe800000f1407 */
[----:B------:R-:W-:Y:S01]  /*5eb0*/  STL [R1+0x14], R9 ;  /* 0x0000140901007387 */ /* 0x000fe20000100800 */
[----:B------:R-:W-:Y:S03]  /*5ec0*/  SHF.R.S32.HI R0, RZ, 0x1f, R9 ;  /* 0x0000001fff007819 */ /* 0x000fe60000011409 */
[----:B------:R1:W2:Y:S02]  /*5ed0*/  @!P1 LDG.E R8, [R6.64] ;  /* 0x0000000c06089981 */ /* 0x0002a4000c1e1900 */
[----:B------:R-:W-:Y:S04]  /*5ee0*/  IMAD R0, R0, c[0x0][0x1e0], RZ ;  /* 0x0000780000007a24 */ /* 0x000fe800078e02ff */
[C---:B------:R-:W-:Y:S02]  /*5ef0*/  IMAD R0, R9.reuse, c[0x0][0x1e4], R0 ;  /* 0x0000790009007a24 */ /* 0x040fe400078e0200 */
[----:B-1----:R-:W-:Y:S04]  /*5f00*/  IMAD.WIDE.U32 R6, R9, c[0x0][0x1e0], RZ ;  /* 0x0000780009067a25 */ /* 0x002fe800078e00ff */
[----:B------:R-:W-:Y:S01]  /*5f10*/  IMAD.IADD R7, R7, 0x1, R0 ;  /* 0x0000000107077824 */ /* 0x000fe200078e0200 */
[----:B--2---:R-:W-:Y:S01]  /*5f20*/  STL [R1+0x10], R8 ;  /* 0x0000100801007387 */ /* 0x004fe20000100800 */
[----:B------:R-:W-:Y:S02]  /*5f30*/  SHF.R.S32.HI R2, RZ, 0x1f, R8 ;  /* 0x0000001fff027819 */ /* 0x000fe40000011408 */
[----:B------:R-:W-:Y:S04]  /*5f40*/  IMAD.WIDE.U32 R6, R8, c[0x0][0x1f0], R6 ;  /* 0x00007c0008067a25 */ /* 0x000fe800078e0006 */
[----:B------:R-:W-:Y:S01]  /*5f50*/  IMAD R2, R2, c[0x0][0x1f0], RZ ;  /* 0x00007c0002027a24 */ /* 0x000fe200078e02ff */
[----:B------:R-:W-:Y:S03]  /*5f60*/  IADD3 R0, P0, R6, UR20, RZ ;  /* 0x0000001406007c10 */ /* 0x000fe6000ff1e0ff */
[----:B------:R-:W-:Y:S05]  /*5f70*/  IMAD R2, R8, c[0x0][0x1f4], R2 ;  /* 0x00007d0008027a24 */ /* 0x000fea00078e0202 */
[----:B------:R-:W-:Y:S02]  /*5f80*/  IADD3.X R7, R7, UR18, R2, P0, !PT ;  /* 0x0000001207077c10 */ /* 0x000fe400087fe402 */
[C---:B------:R-:W-:Y:S04]  /*5f90*/  LEA R2, P0, R0.reuse, c[0x0][0x1c8], 0x1 ;  /* 0x0000720000027a11 */ /* 0x040fe800078008ff */
[----:B------:R-:W-:Y:S01]  /*5fa0*/  LEA.HI.X R7, R0, c[0x0][0x1cc], R7, 0x1, P0 ;  /* 0x0000730000077a11 */ /* 0x000fe200000f0c07 */
[----:B------:R-:W3:Y:S04]  /*5fb0*/  SHFL.IDX PT, R5, R2, RZ, 0x181f ;  /* 0x00181fff02057589 */ /* 0x000ee800000e0000 */
[----:B------:R-:W4:Y:S04]  /*5fc0*/  SHFL.IDX PT, R6, R7, RZ, 0x181f ;  /* 0x00181fff07067589 */ /* 0x000f2800000e0000 */
[----:B------:R-:W1:Y:S04]  /*5fd0*/  SHFL.IDX PT, R0, R2, 0x1, 0x181f ;  /* 0x00381f0002007f89 */ /* 0x000e6800000e0000 */
[----:B------:R-:W2:Y:S01]  /*5fe0*/  SHFL.IDX PT, R2, R7, 0x1, 0x181f ;  /* 0x00381f0007027f89 */ /* 0x000ea200000e0000 */
[C---:B---3--:R-:W-:Y:S05]  /*5ff0*/  IADD3 R8, P0, R5.reuse, R32, RZ ;  /* 0x0000002005087210 */ /* 0x048fea0007f1e0ff */
[C---:B----4-:R-:W-:Y:S05]  /*6000*/  IMAD.X R9, R6.reuse, 0x1, R31, P0 ;  /* 0x0000000106097824 */ /* 0x050fea00000e061f */
[----:B------:R5:W-:Y:S02]  /*6010*/  LDGSTS.E.BYPASS.LTC128B.128 [R132+0x10100], [R8.64], !P6 ;  /* 0x1010000008847fae */ /* 0x000be4000f101d4c */
[C---:B-----5:R-:W-:Y:S04]  /*6020*/  IADD3 R8, P0, R5.reuse, R30, RZ ;  /* 0x0000001e05087210 */ /* 0x060fe80007f1e0ff */
[CC--:B------:R-:W-:Y:S02]  /*6030*/  IADD3.X R9, R6.reuse, R29.reuse, RZ, P0, !PT ;  /* 0x0000001d06097210 */ /* 0x0c0fe400007fe4ff */
[C---:B------:R-:W-:Y:S03]  /*6040*/  IADD3 R10, P0, R5.reuse, R28, RZ ;  /* 0x0000001c050a7210 */ /* 0x040fe60007f1e0ff */
[----:B------:R3:W-:Y:S02]  /*6050*/  LDGSTS.E.BYPASS.LTC128B.128 [R132+0x12100], [R8.64], !P5 ;  /* 0x1210000008847fae */ /* 0x0007e4000e901d4c */
[C---:B------:R-:W-:Y:S05]  /*6060*/  IMAD.X R11, R6.reuse, 0x1, R25, P0 ;  /* 0x00000001060b7824 */ /* 0x040fea00000e0619 */
[----:B------:R4:W-:Y:S01]  /*6070*/  LDGSTS.E.BYPASS.LTC128B.128 [R132+0x14100], [R10.64], !P4 ;  /* 0x141000000a847fae */ /* 0x0009e2000e101d4c */
[----:B---3--:R-:W-:Y:S05]  /*6080*/  IADD3 R8, P0, R5, R24, RZ ;  /* 0x0000001805087210 */ /* 0x008fea0007f1e0ff */
[----:B------:R-:W-:Y:S01]  /*6090*/  IMAD.X R9, R6, 0x1, R21, P0 ;  /* 0x0000000106097824 */ /* 0x000fe200000e0615 */
[----:B-1----:R-:W-:Y:S04]  /*60a0*/  IADD3 R6, P0, R0, R32, RZ ;  /* 0x0000002000067210 */ /* 0x002fe80007f1e0ff */
[----:B------:R1:W-:Y:S01]  /*60b0*/  LDGSTS.E.BYPASS.LTC128B.128 [R132+0x16100], [R8.64], !P3 ;  /* 0x1610000008847fae */ /* 0x0003e2000d901d4c */
[----:B--2---:R-:W-:Y:S05]  /*60c0*/  IMAD.X R7, R2, 0x1, R31, P0 ;  /* 0x0000000102077824 */ /* 0x004fea00000e061f */
[----:B------:R2:W-:Y:S02]  /*60d0*/  LDGSTS.E.BYPASS.LTC128B.128 [R132+0x11100], [R6.64], !P6 ;  /* 0x1110000006847fae */ /* 0x0005e4000f101d4c */
[----:B--2---:R-:W-:Y:S04]  /*60e0*/  IADD3 R6, P0, R0, R30, RZ ;  /* 0x0000001e00067210 */ /* 0x004fe80007f1e0ff */
[----:B------:R-:W-:Y:S02]  /*60f0*/  IADD3.X R7, R2, R29, RZ, P0, !PT ;  /* 0x0000001d02077210 */ /* 0x000fe400007fe4ff */
[----:B-1----:R-:W-:Y:S03]  /*6100*/  IADD3 R8, P0, R0, R28, RZ ;  /* 0x0000001c00087210 */ /* 0x002fe60007f1e0ff */
[----:B------:R1:W-:Y:S02]  /*6110*/  LDGSTS.E.BYPASS.LTC128B.128 [R132+0x13100], [R6.64], !P5 ;  /* 0x1310000006847fae */ /* 0x0003e4000e901d4c */
[----:B------:R-:W-:Y:S05]  /*6120*/  IMAD.X R9, R2, 0x1, R25, P0 ;  /* 0x0000000102097824 */ /* 0x000fea00000e0619 */
[----:B------:R4:W-:Y:S01]  /*6130*/  LDGSTS.E.BYPASS.LTC128B.128 [R132+0x15100], [R8.64], !P4 ;  /* 0x1510000008847fae */ /* 0x0009e2000e101d4c */
[----:B-1----:R-:W-:Y:S05]  /*6140*/  IADD3 R6, P0, R0, R24, RZ ;  /* 0x0000001800067210 */ /* 0x002fea0007f1e0ff */
[----:B------:R-:W-:Y:S05]  /*6150*/  IMAD.X R7, R2, 0x1, R21, P0 ;  /* 0x0000000102077824 */ /* 0x000fea00000e0615 */
[----:B------:R4:W-:Y:S01]  /*6160*/  LDGSTS.E.BYPASS.LTC128B.128 [R132+0x17100], [R6.64], !P3 ;  /* 0x1710000006847fae */ /* 0x0009e2000d901d4c */
[----:B------:R-:W-:-:S05]  /*6170*/  BRA `(.L_x_7) ;  /* 0x0000151000007947 */ /* 0x000fca0003800000 */
.L_x_6:
[----:B------:R-:W3:Y:S01]  /*6180*/  LDL R4, [R1+0x14] ;  /* 0x0000140001047983 */ /* 0x000ee20000100800 */
[----:B------:R-:W-:Y:S04]  /*6190*/  DEPBAR.LE SB0, 0x0 ;  /* 0x000080000000791a */ /* 0x000fe80000000000 */
[----:B------:R-:W4:Y:S01]  /*61a0*/  LDL R5, [R1+0x10] ;  /* 0x0000100001057983 */ /* 0x000f220000100800 */
[----:B------:R-:W-:Y:S04]  /*61b0*/  UISETP.GT.AND UP0, UPT, UR6, UR8, UPT ;  /* 0x000000080600728c */ /* 0x000fe8000bf04270 */
[----:B------:R1:W-:Y:S05]  /*61c0*/  STL [R1+0x64], R42 ;  /* 0x0000642a01007387 */ /* 0x0003ea0000100800 */
[----:B------:R2:W-:Y:S05]  /*61d0*/  STL [R1+0x60], R41 ;  /* 0x0000602901007387 */ /* 0x0005ea0000100800 */
[----:B------:R1:W-:Y:S05]  /*61e0*/  STL [R1+0x5c], R40 ;  /* 0x00005c2801007387 */ /* 0x0003ea0000100800 */
[----:B------:R1:W-:Y:S05]  /*61f0*/  STL [R1+0x58], R39 ;  /* 0x0000582701007387 */ /* 0x0003ea0000100800 */
[----:B------:R2:W-:Y:S05]  /*6200*/  STL [R1+0x54], R38 ;  /* 0x0000542601007387 */ /* 0x0005ea0000100800 */
[----:B------:R2:W-:Y:S05]  /*6210*/  STL [R1+0x50], R37 ;  /* 0x0000502501007387 */ /* 0x0005ea0000100800 */
[----:B------:R2:W-:Y:S05]  /*6220*/  STL [R1+0x4c], R36 ;  /* 0x00004c2401007387 */ /* 0x0005ea0000100800 */
[----:B------:R-:W4:Y:S05]  /*6230*/  LDL R20, [R1+0x38] ;  /* 0x0000380001147983 */ /* 0x000f2a0000100800 */
[----:B-1----:R-:W4:Y:S05]  /*6240*/  LDL R42, [R1+0x3c] ;  /* 0x00003c00012a7983 */ /* 0x002f2a0000100800 */
[----:B--2---:R-:W2:Y:S05]  /*6250*/  LDL R41, [R1+0x30] ;  /* 0x0000300001297983 */ /* 0x004eaa0000100800 */
[----:B------:R-:W2:Y:S05]  /*6260*/  LDL R40, [R1+0x34] ;  /* 0x0000340001287983 */ /* 0x000eaa0000100800 */
[----:B------:R-:W2:Y:S05]  /*6270*/  LDL R39, [R1+0x28] ;  /* 0x0000280001277983 */ /* 0x000eaa0000100800 */
[----:B------:R-:W2:Y:S05]  /*6280*/  LDL R38, [R1+0x2c] ;  /* 0x00002c0001267983 */ /* 0x000eaa0000100800 */
[----:B------:R-:W2:Y:S05]  /*6290*/  LDL R37, [R1+0x20] ;  /* 0x0000200001257983 */ /* 0x000eaa0000100800 */
[----:B------:R-:W2:Y:S05]  /*62a0*/  LDL R36, [R1+0x4] ;  /* 0x0000040001247983 */ /* 0x000eaa0000100800 */
[----:B------:R-:W2:Y:S05]  /*62b0*/  LDL R29, [R1+0x18] ;  /* 0x00001800011d7983 */ /* 0x000eaa0000100800 */
[----:B------:R-:W2:Y:S05]  /*62c0*/  LDL R132, [R1+0xc] ;  /* 0x00000c0001847983 */ /* 0x000eaa0000100800 */
[----:B------:R-:W-:Y:S06]  /*62d0*/  BAR.SYNC.DEFER_BLOCKING 0x0 ;  /* 0x0000000000007b1d */ /* 0x000fec0000010000 */
[----:B------:R-:W1:Y:S05]  /*62e0*/  LDSM.16.M88.4 R8, [R135+0x10100] ;  /* 0x010100008708783b */ /* 0x000e6a0000000200 */
[----:B------:R-:W-:Y:S05]  /*62f0*/  LDSM.16.M88.4 R16, [R135+0x10900] ;  /* 0x010900008710783b */ /* 0x000fea0000000200 */
[----:B------:R-:W-:Y:S05]  /*6300*/  LDSM.16.M88.4 R24, [R135+0x11100] ;  /* 0x011100008718783b */ /* 0x000fea0000000200 */
[----:B------:R-:W-:Y:S01]  /*6310*/  LDSM.16.M88.4 R32, [R135+0x11900] ;  /* 0x011900008720783b */ /* 0x000fe20000000200 */
[----:B---3--:R-:W-:Y:S01]  /*6320*/  SHF.R.S32.HI R0, RZ, 0x1f, R4 ;  /* 0x0000001fff007819 */ /* 0x008fe20000011404 */
[----:B------:R-:W-:Y:S04]  /*6330*/  IMAD.WIDE.U32 R2, R4, c[0x0][0x208], RZ ;  /* 0x0000820004027a25 */ /* 0x000fe800078e00ff */
[----:B------:R-:W-:Y:S04]  /*6340*/  IMAD R0, R0, c[0x0][0x208], RZ ;  /* 0x0000820000007a24 */ /* 0x000fe800078e02ff */
[----:B------:R-:W-:Y:S01]  /*6350*/  IMAD R0, R4, c[0x0][0x20c], R0 ;  /* 0x0000830004007a24 */ /* 0x000fe200078e0200 */
[----:B----4-:R-:W-:Y:S04]  /*6360*/  SHF.R.S32.HI R4, RZ, 0x1f, R5 ;  /* 0x0000001fff047819 */ /* 0x010fe80000011405 */
[----:B------:R-:W-:Y:S01]  /*6370*/  IADD3 R3, R3, R0, RZ ;  /* 0x0000000003037210 */ /* 0x000fe20007ffe0ff */
[----:B------:R-:W-:Y:S04]  /*6380*/  IMAD R28, R4, c[0x0][0x218], RZ ;  /* 0x00008600041c7a24 */ /* 0x000fe800078e02ff */
[C---:B------:R-:W-:Y:S04]  /*6390*/  IMAD.WIDE.U32 R2, R5.reuse, c[0x0][0x218], R2 ;  /* 0x0000860005027a25 */ /* 0x040fe800078e0002 */
[----:B------:R-:W-:Y:S01]  /*63a0*/  IMAD R28, R5, c[0x0][0x21c], R28 ;  /* 0x00008700051c7a24 */ /* 0x000fe200078e021c */
[----:B------:R-:W-:Y:S01]  /*63b0*/  IADD3 R0, P0, R2, UR22, RZ ;  /* 0x0000001602007c10 */ /* 0x000fe2000ff1e0ff */
[C---:B-1----:R-:W-:Y:S03]  /*63c0*/  HMMA.16816.F32 R4, R168.reuse, R8, RZ ;  /* 0x00000008a804723c */ /* 0x042fe600000018ff */
[----:B------:R-:W-:Y:S02]  /*63d0*/  IADD3.X R28, R3, UR4, R28, P0, !PT ;  /* 0x00000004031c7c10 */ /* 0x000fe400087fe41c */
[C---:B------:R-:W-:Y:S03]  /*63e0*/  LEA R3, P0, R0.reuse, c[0x0][0x1f8], 0x1 ;  /* 0x00007e0000037a11 */ /* 0x040fe600078008ff */
[C---:B------:R-:W-:Y:S01]  /*63f0*/  HMMA.16816.F32 R8, R168.reuse, R10, RZ ;  /* 0x0000000aa808723c */ /* 0x040fe200000018ff */
[----:B------:R-:W-:Y:S02]  /*6400*/  LEA.HI.X R28, R0, c[0x0][0x1fc], R28, 0x1, P0 ;  /* 0x00007f00001c7a11 */ /* 0x000fe400000f0c1c */
[----:B------:R-:W1:Y:S05]  /*6410*/  SHFL.IDX PT, R0, R3, RZ, 0x181f ;  /* 0x00181fff03007589 */ /* 0x000e6a00000e0000 */
[----:B------:R-:W3:Y:S05]  /*6420*/  SHFL.IDX PT, R2, R28, RZ, 0x181f ;  /* 0x00181fff1c027589 */ /* 0x000eea00000e0000 */
[----:B------:R-:W4:Y:S05]  /*6430*/  SHFL.IDX PT, R3, R3, 0x1, 0x181f ;  /* 0x00381f0003037f89 */ /* 0x000f2a00000e0000 */
[----:B------:R-:W2:Y:S01]  /*6440*/  SHFL.IDX PT, R28, R28, 0x1, 0x181f ;  /* 0x00381f001c1c7f89 */ /* 0x000ea200000e0000 */
[----:B-1----:R-:W-:Y:S04]  /*6450*/  IADD3 R12, P0, R0, R20, RZ ;  /* 0x00000014000c7210 */ /* 0x002fe80007f1e0ff */
[----:B---3--:R-:W-:Y:S02]  /*6460*/  IADD3.X R13, R2, R42, RZ, P0, !PT ;  /* 0x0000002a020d7210 */ /* 0x008fe400007fe4ff */
[----:B--2---:R-:W-:Y:S04]  /*6470*/  IADD3 R14, P0, R0, R41, RZ ;  /* 0x00000029000e7210 */ /* 0x004fe80007f1e0ff */
[----:B------:R-:W-:Y:S02]  /*6480*/  IADD3.X R15, R2, R40, RZ, P0, !PT ;  /* 0x00000028020f7210 */ /* 0x000fe400007fe4ff */
[----:B------:R-:W-:Y:S04]  /*6490*/  IADD3 R22, P0, R0, R39, RZ ;  /* 0x0000002700167210 */ /* 0x000fe80007f1e0ff */
[----:B------:R-:W-:Y:S02]  /*64a0*/  IADD3.X R23, R2, R38, RZ, P0, !PT ;  /* 0x0000002602177210 */ /* 0x000fe400007fe4ff */
[----:B------:R-:W-:Y:S01]  /*64b0*/  IADD3 R30, P0, R0, R37, RZ ;  /* 0x00000025001e7210 */ /* 0x000fe20007f1e0ff */
[----:B------:R-:W1:Y:S05]  /*64c0*/  LDSM.16.M88.4 R176, [R36] ;  /* 0x0000000024b0783b */ /* 0x000e6a0000000200 */
[----:B------:R-:W2:Y:S05]  /*64d0*/  LDL R0, [R1+0x24] ;  /* 0x0000240001007983 */ /* 0x000eaa0000100800 */
[----:B------:R-:W3:Y:S05]  /*64e0*/  LDSM.16.M88.4 R180, [R36+0x800] ;  /* 0x0008000024b4783b */ /* 0x000eea0000000200 */
[----:B------:R-:W1:Y:S05]  /*64f0*/  LDSM.16.M88.4 R184, [R36+0x1000] ;  /* 0x0010000024b8783b */ /* 0x000e6a0000000200 */
[----:B------:R-:W1:Y:S05]  /*6500*/  LDSM.16.M88.4 R188, [R36+0x1800] ;  /* 0x0018000024bc783b */ /* 0x000e6a0000000200 */
[----:B------:R-:W-:Y:S01]  /*6510*/  @!PT LDS RZ, [RZ] ;  /* 0x00000000fffff984 */ /* 0x000fe20000000800 */
[----:B------:R-:W-:Y:S01]  /*6520*/  @!PT LDS RZ, [RZ] ;  /* 0x00000000fffff984 */ /* 0x000fe20000000800 */
[----:B------:R-:W-:Y:S01]  /*6530*/  @!PT LDS RZ, [RZ] ;  /* 0x00000000fffff984 */ /* 0x000fe20000000800 */
[----:B------:R3:W-:Y:S05]  /*6540*/  LDGSTS.E.BYPASS.LTC128B.128 [R29], [R12.64], !P6 ;  /* 0x000000000c1d7fae */ /* 0x0007ea000f101d4c */
[----:B------:R3:W-:Y:S05]  /*6550*/  LDGSTS.E.BYPASS.LTC128B.128 [R132+0x2100], [R14.64], !P5 ;  /* 0x021000000e847fae */ /* 0x0007ea000e901d4c */
[----:B------:R1:W-:Y:S01]  /*6560*/  LDGSTS.E.BYPASS.LTC128B.128 [R132+0x4100], [R22.64], !P4 ;  /* 0x0410000016847fae */ /* 0x0003e2000e101d4c */
[C---:B---3--:R-:W-:Y:S08]  /*6570*/  HMMA.16816.F32 R12, R168.reuse, R16, RZ ;  /* 0x00000010a80c723c */ /* 0x048ff000000018ff */
[C---:B------:R-:W-:Y:S01]  /*6580*/  HMMA.16816.F32 R16, R168.reuse, R18, RZ ;  /* 0x00000012a810723c */ /* 0x040fe200000018ff */
[----:B--2---:R-:W-:Y:S03]  /*6590*/  IADD3.X R31, R2, R0, RZ, P0, !PT ;  /* 0x00000000021f7210 */ /* 0x004fe600007fe4ff */
[C---:B----4-:R-:W-:Y:S02]  /*65a0*/  IADD3 R20, P0, R3.reuse, R20, RZ ;  /* 0x0000001403147210 */ /* 0x050fe40007f1e0ff */
[----:B------:R2:W-:Y:S02]  /*65b0*/  LDGSTS.E.BYPASS.LTC128B.128 [R132+0x6100], [R30.64], !P3 ;  /* 0x061000001e847fae */ /* 0x0005e4000d901d4c */
[C---:B------:R-:W-:Y:S04]  /*65c0*/  IADD3.X R21, R28.reuse, R42, RZ, P0, !PT ;  /* 0x0000002a1c157210 */ /* 0x040fe800007fe4ff */
[C---:B-1----:R-:W-:Y:S01]  /*65d0*/  IADD3 R22, P0, R3.reuse, R41, RZ ;  /* 0x0000002903167210 */ /* 0x042fe20007f1e0ff */
[----:B------:R1:W5:Y:S03]  /*65e0*/  LDL.LU R42, [R1+0x64] ;  /* 0x00006400012a7983 */ /* 0x0003660000300800 */
[C---:B------:R-:W-:Y:S02]  /*65f0*/  IADD3.X R23, R28.reuse, R40, RZ, P0, !PT ;  /* 0x000000281c177210 */ /* 0x040fe400007fe4ff */
[----:B------:R3:W-:Y:S05]  /*6600*/  LDGSTS.E.BYPASS.LTC128B.128 [R29+0x1000], [R20.64], !P6 ;  /* 0x01000000141d7fae */ /* 0x0007ea000f101d4c */
[----:B------:R1:W5:Y:S05]  /*6610*/  LDL.LU R41, [R1+0x60] ;  /* 0x0000600001297983 */ /* 0x00036a0000300800 */
[----:B------:R1:W5:Y:S05]  /*6620*/  LDL.LU R40, [R1+0x5c] ;  /* 0x00005c0001287983 */ /* 0x00036a0000300800 */
[----:B------:R4:W-:Y:S01]  /*6630*/  LDGSTS.E.BYPASS.LTC128B.128 [R29+0x3000], [R22.64], !P5 ;  /* 0x03000000161d7fae */ /* 0x0009e2000e901d4c */
[C---:B---3--:R-:W-:Y:S04]  /*6640*/  IADD3 R20, P0, R3.reuse, R39, RZ ;  /* 0x0000002703147210 */ /* 0x048fe80007f1e0ff */
[----:B------:R1:W5:Y:S01]  /*6650*/  LDL.LU R39, [R1+0x58] ;  /* 0x0000580001277983 */ /* 0x0003620000300800 */
[C---:B------:R-:W-:Y:S02]  /*6660*/  IADD3.X R21, R28.reuse, R38, RZ, P0, !PT ;  /* 0x000000261c157210 */ /* 0x040fe400007fe4ff */
[----:B------:R-:W-:Y:S02]  /*6670*/  IADD3 R2, P0, R3, R37, RZ ;  /* 0x0000002503027210 */ /* 0x000fe40007f1e0ff */
[----:B------:R1:W5:Y:S02]  /*6680*/  LDL.LU R38, [R1+0x54] ;  /* 0x0000540001267983 */ /* 0x0003640000300800 */
[----:B------:R-:W-:Y:S03]  /*6690*/  IADD3.X R3, R28, R0, RZ, P0, !PT ;  /* 0x000000001c037210 */ /* 0x000fe600007fe4ff */
[----:B------:R1:W5:Y:S01]  /*66a0*/  LDL.LU R37, [R1+0x50] ;  /* 0x0000500001257983 */ /* 0x0003620000300800 */
[----:B------:R-:W-:Y:S04]  /*66b0*/  PLOP3.LUT P0, PT, PT, PT, UP0, 0x80, 0x0 ;  /* 0x000000000000781c */ /* 0x000fe80003f0f008 */
[----:B------:R-:W3:Y:S05]  /*66c0*/  LDL R0, [R1] ;  /* 0x0000000001007983 */ /* 0x000eea0000100800 */
[----:B------:R4:W-:Y:S05]  /*66d0*/  LDGSTS.E.BYPASS.LTC128B.128 [R29+0x5000], [R20.64], !P4 ;  /* 0x05000000141d7fae */ /* 0x0009ea000e101d4c */
[----:B------:R2:W-:Y:S05]  /*66e0*/  LDGSTS.E.BYPASS.LTC128B.128 [R29+0x7000], [R2.64], !P3 ;  /* 0x07000000021d7fae */ /* 0x0005ea000d901d4c */
[----:B------:R-:W0:Y:S01]  /*66f0*/  LDGDEPBAR ;  /* 0x00000000000079af */ /* 0x000e220000000000 */
[C---:B----4-:R-:W-:Y:S08]  /*6700*/  HMMA.16816.F32 R20, R168.reuse, R24, RZ ;  /* 0x00000018a814723c */ /* 0x050ff000000018ff */
[C---:B------:R-:W-:Y:S08]  /*6710*/  HMMA.16816.F32 R24, R168.reuse, R26, RZ ;  /* 0x0000001aa818723c */ /* 0x040ff000000018ff */
[C---:B--2---:R-:W-:Y:S08]  /*6720*/  HMMA.16816.F32 R28, R168.reuse, R32, RZ ;  /* 0x00000020a81c723c */ /* 0x044ff000000018ff */
[----:B------:R-:W-:Y:S08]  /*6730*/  HMMA.16816.F32 R32, R168, R34, RZ ;  /* 0x00000022a820723c */ /* 0x000ff000000018ff */
[C---:B------:R-:W-:Y:S08]  /*6740*/  HMMA.16816.F32 R4, R172.reuse, R176, R4 ;  /* 0x000000b0ac04723c */ /* 0x040ff00000001804 */
[C---:B------:R-:W-:Y:S01]  /*6750*/  HMMA.16816.F32 R8, R172.reuse, R178, R8 ;  /* 0x000000b2ac08723c */ /* 0x040fe20000001808 */
[----:B------:R-:W2:Y:S07]  /*6760*/  LDSM.16.M88.4 R176, [R252+0x10100] ;  /* 0x01010000fcb0783b */ /* 0x000eae0000000200 */
[C---:B------:R-:W-:Y:S08]  /*6770*/  HMMA.16816.F32 R12, R172.reuse, R180, R12 ;  /* 0x000000b4ac0c723c */ /* 0x040ff0000000180c */
[C---:B------:R-:W-:Y:S01]  /*6780*/  HMMA.16816.F32 R16, R172.reuse, R182, R16 ;  /* 0x000000b6ac10723c */ /* 0x040fe20000001810 */
[----:B------:R-:W4:Y:S07]  /*6790*/  LDSM.16.M88.4 R180, [R252+0x10900] ;  /* 0x01090000fcb4783b */ /* 0x000f2e0000000200 */
[C---:B------:R-:W-:Y:S08]  /*67a0*/  HMMA.16816.F32 R20, R172.reuse, R184, R20 ;  /* 0x000000b8ac14723c */ /* 0x040ff00000001814 */
[C---:B------:R-:W-:Y:S01]  /*67b0*/  HMMA.16816.F32 R24, R172.reuse, R186, R24 ;  /* 0x000000baac18723c */ /* 0x040fe20000001818 */
[----:B------:R-:W-:Y:S07]  /*67c0*/  LDSM.16.M88.4 R184, [R252+0x11900] ;  /* 0x01190000fcb8783b */ /* 0x000fee0000000200 */
[C---:B------:R-:W-:Y:S08]  /*67d0*/  HMMA.16816.F32 R28, R172.reuse, R188, R28 ;  /* 0x000000bcac1c723c */ /* 0x040ff0000000181c */
[----:B------:R-:W-:Y:S08]  /*67e0*/  HMMA.16816.F32 R32, R172, R190, R32 ;  /* 0x000000beac20723c */ /* 0x000ff00000001820 */
[C---:B--2---:R-:W-:Y:S08]  /*67f0*/  HMMA.16816.F32 R4, R192.reuse, R176, R4 ;  /* 0x000000b0c004723c */ /* 0x044ff00000001804 */
[C---:B------:R-:W-:Y:S01]  /*6800*/  HMMA.16816.F32 R8, R192.reuse, R178, R8 ;  /* 0x000000b2c008723c */ /* 0x040fe20000001808 */
[----:B------:R-:W2:Y:S07]  /*6810*/  LDSM.16.M88.4 R176, [R252+0x11100] ;  /* 0x01110000fcb0783b */ /* 0x000eae0000000200 */
[C---:B----4-:R-:W-:Y:S08]  /*6820*/  HMMA.16816.F32 R12, R192.reuse, R180, R12 ;  /* 0x000000b4c00c723c */ /* 0x050ff0000000180c */
[C---:B------:R-:W-:Y:S08]  /*6830*/  HMMA.16816.F32 R16, R192.reuse, R182, R16 ;  /* 0x000000b6c010723c */ /* 0x040ff00000001810 */
[C---:B--2---:R-:W-:Y:S08]  /*6840*/  HMMA.16816.F32 R20, R192.reuse, R176, R20 ;  /* 0x000000b0c014723c */ /* 0x044ff00000001814 */
[C---:B------:R-:W-:Y:S08]  /*6850*/  HMMA.16816.F32 R24, R192.reuse, R178, R24 ;  /* 0x000000b2c018723c */ /* 0x040ff00000001818 */
[C---:B------:R-:W-:Y:S08]  /*6860*/  HMMA.16816.F32 R28, R192.reuse, R184, R28 ;  /* 0x000000b8c01c723c */ /* 0x040ff0000000181c */
[----:B------:R-:W-:Y:S01]  /*6870*/  HMMA.16816.F32 R32, R192, R186, R32 ;  /* 0x000000bac020723c */ /* 0x000fe20000001820 */
[----:B---3--:R-:W2:Y:S05]  /*6880*/  LDSM.16.M88.4 R180, [R0] ;  /* 0x0000000000b4783b */ /* 0x008eaa0000000200 */
[----:B------:R-:W3:Y:S05]  /*6890*/  LDSM.16.M88.4 R176, [R0+0x800] ;  /* 0x0008000000b0783b */ /* 0x000eea0000000200 */
[----:B------:R-:W4:Y:S01]  /*68a0*/  LDSM.16.M88.4 R184, [R0+0x1000] ;  /* 0x0010000000b8783b */ /* 0x000f220000000200 */
[C---:B--2---:R-:W-:Y:S08]  /*68b0*/  HMMA.16816.F32 R4, R196.reuse, R180, R4 ;  /* 0x000000b4c404723c */ /* 0x044ff00000001804 */
[C---:B------:R-:W-:Y:S01]  /*68c0*/  HMMA.16816.F32 R8, R196.reuse, R182, R8 ;  /* 0x000000b6c408723c */ /* 0x040fe20000001808 */
[----:B------:R-:W2:Y:S07]  /*68d0*/  LDSM.16.M88.4 R180, [R0+0x1800] ;  /* 0x0018000000b4783b */ /* 0x000eae0000000200 */
[C---:B---3--:R-:W-:Y:S08]  /*68e0*/  HMMA.16816.F32 R12, R196.reuse, R176, R12 ;  /* 0x000000b0c40c723c */ /* 0x048ff0000000180c */
[C---:B------:R-:W-:Y:S01]  /*68f0*/  HMMA.16816.F32 R16, R196.reuse, R178, R16 ;  /* 0x000000b2c410723c */ /* 0x040fe20000001810 */
[----:B------:R-:W3:Y:S07]  /*6900*/  LDSM.16.M88.4 R176, [R135+0x12100] ;  /* 0x0121000087b0783b */ /* 0x000eee0000000200 */
[C---:B----4-:R-:W-:Y:S08]  /*6910*/  HMMA.16816.F32 R20, R196.reuse, R184, R20 ;  /* 0x000000b8c414723c */ /* 0x050ff00000001814 */
[C---:B------:R-:W-:Y:S01]  /*6920*/  HMMA.16816.F32 R24, R196.reuse, R186, R24 ;  /* 0x000000bac418723c */ /* 0x040fe20000001818 */
[----:B------:R-:W4:Y:S07]  /*6930*/  LDSM.16.M88.4 R184, [R135+0x12900] ;  /* 0x0129000087b8783b */ /* 0x000f2e0000000200 */
[C---:B--2---:R-:W-:Y:S08]  /*6940*/  HMMA.16816.F32 R28, R196.reuse, R180, R28 ;  /* 0x000000b4c41c723c */ /* 0x044ff0000000181c */
[----:B------:R-:W-:Y:S01]  /*6950*/  HMMA.16816.F32 R32, R196, R182, R32 ;  /* 0x000000b6c420723c */ /* 0x000fe20000001820 */
        /* <DEDUP_REMOVED lines=8> */
[C---:B------:R-:W-:Y:S01]  /*69e0*/  HMMA.16816.F32 R24, R200.reuse, R182, R24 ;  /* 0x000000b6c818723c */ /* 0x040fe20000001818 */
[----:B------:R-:W2:Y:S07]  /*69f0*/  LDSM.16.M88.4 R180, [R36+0x2800] ;  /* 0x0028000024b4783b */ /* 0x000eae0000000200 */
[C---:B---3--:R-:W-:Y:S08]  /*6a00*/  HMMA.16816.F32 R28, R200.reuse, R176, R28 ;  /* 0x000000b0c81c723c */ /* 0x048ff0000000181c */
[----:B------:R-:W-:Y:S01]  /*6a10*/  HMMA.16816.F32 R32, R200, R178, R32 ;  /* 0x000000b2c820723c */ /* 0x000fe20000001820 */
        /* <DEDUP_REMOVED lines=8> */
[C---:B------:R-:W-:Y:S01]  /*6aa0*/  HMMA.16816.F32 R24, R204.reuse, R178, R24 ;  /* 0x000000b2cc18723c */ /* 0x040fe20000001818 */
[----:B------:R-:W3:Y:S07]  /*6ab0*/  LDSM.16.M88.4 R176, [R252+0x12900] ;  /* 0x01290000fcb0783b */ /* 0x000eee0000000200 */
[C---:B----4-:R-:W-:Y:S08]  /*6ac0*/  HMMA.16816.F32 R28, R204.reuse, R184, R28 ;  /* 0x000000b8cc1c723c */ /* 0x050ff0000000181c */
[----:B------:R-:W-:Y:S01]  /*6ad0*/  HMMA.16816.F32 R32, R204, R186, R32 ;  /* 0x000000bacc20723c */ /* 0x000fe20000001820 */
        /* <DEDUP_REMOVED lines=87> */
[----:B------:R3:W1:Y:S07]  /*7050*/  LDSM.16.M88.4 R176, [R36+0x7800] ;  /* 0x0078000024b0783b */ /* 0x00066e0000000200 */
[C---:B----4-:R-:W-:Y:S08]  /*7060*/  HMMA.16816.F32 R12, R236.reuse, R184, R12 ;  /* 0x000000b8ec0c723c */ /* 0x050ff0000000180c */
[C---:B------:R-:W-:Y:S01]  /*7070*/  HMMA.16816.F32 R16, R236.reuse, R186, R16 ;  /* 0x000000baec10723c */ /* 0x040fe20000001810 */
[----:B------:R-:W4:Y:S05]  /*7080*/  LDSM.16.M88.4 R184, [R252+0x16100] ;  /* 0x01610000fcb8783b */ /* 0x000f2a0000000200 */
[----:B---3--:R3:W5:Y:S02]  /*7090*/  LDL.LU R36, [R1+0x4c] ;  /* 0x00004c0001247983 */ /* 0x0087640000300800 */
[C---:B--2---:R-:W-:Y:S08]  /*70a0*/  HMMA.16816.F32 R20, R236.reuse, R180, R20 ;  /* 0x000000b4ec14723c */ /* 0x044ff00000001814 */
[C---:B------:R-:W-:Y:S01]  /*70b0*/  HMMA.16816.F32 R24, R236.reuse, R182, R24 ;  /* 0x000000b6ec18723c */ /* 0x040fe20000001818 */
[----:B------:R-:W2:Y:S07]  /*70c0*/  LDSM.16.M88.4 R180, [R252+0x16900] ;  /* 0x01690000fcb4783b */ /* 0x000eae0000000200 */
[C---:B-1----:R-:W-:Y:S08]  /*70d0*/  HMMA.16816.F32 R28, R236.reuse, R176, R28 ;  /* 0x000000b0ec1c723c */ /* 0x042ff0000000181c */
[----:B------:R-:W-:Y:S01]  /*70e0*/  HMMA.16816.F32 R32, R236, R178, R32 ;  /* 0x000000b2ec20723c */ /* 0x000fe20000001820 */
[----:B------:R-:W1:Y:S07]  /*70f0*/  LDSM.16.M88.4 R176, [R252+0x17100] ;  /* 0x01710000fcb0783b */ /* 0x000e6e0000000200 */
[C---:B----4-:R-:W-:Y:S08]  /*7100*/  HMMA.16816.F32 R4, R240.reuse, R184, R4 ;  /* 0x000000b8f004723c */ /* 0x050ff00000001804 */
[C---:B------:R-:W-:Y:S01]  /*7110*/  HMMA.16816.F32 R8, R240.reuse, R186, R8 ;  /* 0x000000baf008723c */ /* 0x040fe20000001808 */
[----:B------:R-:W4:Y:S07]  /*7120*/  LDSM.16.M88.4 R184, [R252+0x17900] ;  /* 0x01790000fcb8783b */ /* 0x000f2e0000000200 */
[C---:B--2---:R-:W-:Y:S08]  /*7130*/  HMMA.16816.F32 R12, R240.reuse, R180, R12 ;  /* 0x000000b4f00c723c */ /* 0x044ff0000000180c */
[C---:B------:R-:W-:Y:S01]  /*7140*/  HMMA.16816.F32 R16, R240.reuse, R182, R16 ;  /* 0x000000b6f010723c */ /* 0x040fe20000001810 */
[----:B------:R-:W2:Y:S07]  /*7150*/  LDSM.16.M88.4 R180, [R0+0x6000] ;  /* 0x0060000000b4783b */ /* 0x000eae0000000200 */
[C---:B-1----:R-:W-:Y:S08]  /*7160*/  HMMA.16816.F32 R20, R240.reuse, R176, R20 ;  /* 0x000000b0f014723c */ /* 0x042ff00000001814 */
[C---:B------:R-:W-:Y:S01]  /*7170*/  HMMA.16816.F32 R24, R240.reuse, R178, R24 ;  /* 0x000000b2f018723c */ /* 0x040fe20000001818 */
[----:B------:R-:W1:Y:S07]  /*7180*/  LDSM.16.M88.4 R176, [R0+0x6800] ;  /* 0x0068000000b0783b */ /* 0x000e6e0000000200 */
[C---:B----4-:R-:W-:Y:S08]  /*7190*/  HMMA.16816.F32 R28, R240.reuse, R184, R28 ;  /* 0x000000b8f01c723c */ /* 0x050ff0000000181c */
[----:B------:R-:W-:Y:S08]  /*71a0*/  HMMA.16816.F32 R32, R240, R186, R32 ;  /* 0x000000baf020723c */ /* 0x000ff00000001820 */
[C---:B--2---:R-:W-:Y:S08]  /*71b0*/  HMMA.16816.F32 R4, R244.reuse, R180, R4 ;  /* 0x000000b4f404723c */ /* 0x044ff00000001804 */
[C---:B------:R-:W-:Y:S08]  /*71c0*/  HMMA.16816.F32 R8, R244.reuse, R182, R8 ;  /* 0x000000b6f408723c */ /* 0x040ff00000001808 */
[C---:B-1----:R-:W-:Y:S08]  /*71d0*/  HMMA.16816.F32 R12, R244.reuse, R176, R12 ;  /* 0x000000b0f40c723c */ /* 0x042ff0000000180c */
[----:B------:R-:W-:Y:S01]  /*71e0*/  FMUL.FTZ R4, R4, c[0x0][0x320] ;  /* 0x0000c80004047a20 */ /* 0x000fe20000410000 */
[C---:B------:R-:W-:Y:S03]  /*71f0*/  HMMA.16816.F32 R16, R244.reuse, R178, R16 ;  /* 0x000000b2f410723c */ /* 0x040fe60000001810 */
[----:B------:R-:W-:Y:S01]  /*7200*/  MUFU.TANH R187, R4 ;  /* 0x0000000400bb7308 */ /* 0x000fe20000002400 */
[----:B------:R-:W-:Y:S02]  /*7210*/  FMUL.FTZ R5, R5, c[0x0][0x320] ;  /* 0x0000c80005057a20 */ /* 0x000fe40000410000 */
[----:B------:R-:W-:Y:S02]  /*7220*/  FMUL.FTZ R6, R6, c[0x0][0x320] ;  /* 0x0000c80006067a20 */ /* 0x000fe40000410000 */
[----:B------:R-:W-:Y:S04]  /*7230*/  FMUL.FTZ R7, R7, c[0x0][0x320] ;  /* 0x0000c80007077a20 */ /* 0x000fe80000410000 */
[----:B------:R-:W-:Y:S01]  /*7240*/  FMUL.FTZ R8, R8, c[0x0][0x320] ;  /* 0x0000c80008087a20 */ /* 0x000fe20000410000 */
[----:B------:R-:W-:Y:S01]  /*7250*/  MUFU.TANH R185, R5 ;  /* 0x0000000500b97308 */ /* 0x000fe20000002400 */
[----:B------:R-:W-:Y:S02]  /*7260*/  FMUL.FTZ R9, R9, c[0x0][0x320] ;  /* 0x0000c80009097a20 */ /* 0x000fe40000410000 */
[----:B------:R-:W-:Y:S02]  /*7270*/  FMUL.FTZ R10, R10, c[0x0][0x320] ;  /* 0x0000c8000a0a7a20 */ /* 0x000fe40000410000 */
[----:B------:R-:W-:Y:S02]  /*7280*/  FMUL.FTZ R11, R11, c[0x0][0x320] ;  /* 0x0000c8000b0b7a20 */ /* 0x000fe40000410000 */
[----:B------:R-:W-:Y:S02]  /*7290*/  FMUL.FTZ R12, R12, c[0x0][0x320] ;  /* 0x0000c8000c0c7a20 */ /* 0x000fe40000410000 */
[----:B------:R-:W-:Y:S01]  /*72a0*/  FMUL.FTZ R13, R13, c[0x0][0x320] ;  /* 0x0000c8000d0d7a20 */ /* 0x000fe20000410000 */
[----:B------:R-:W1:Y:S01]  /*72b0*/  MUFU.TANH R2, R6 ;  /* 0x0000000600027308 */ /* 0x000e620000002400 */
[----:B------:R-:W-:Y:S02]  /*72c0*/  FMUL.FTZ R14, R14, c[0x0][0x320] ;  /* 0x0000c8000e0e7a20 */ /* 0x000fe40000410000 */
[----:B------:R-:W-:Y:S02]  /*72d0*/  FMUL.FTZ R15, R15, c[0x0][0x320] ;  /* 0x0000c8000f0f7a20 */ /* 0x000fe40000410000 */
[----:B------:R-:W-:Y:S02]  /*72e0*/  FMUL.FTZ R16, R16, c[0x0][0x320] ;  /* 0x0000c80010107a20 */ /* 0x000fe40000410000 */
[----:B------:R-:W-:Y:S02]  /*72f0*/  FMUL.FTZ R17, R17, c[0x0][0x320] ;  /* 0x0000c80011117a20 */ /* 0x000fe40000410000 */
[----:B------:R-:W-:Y:S01]  /*7300*/  FMUL.FTZ R18, R18, c[0x0][0x320] ;  /* 0x0000c80012127a20 */ /* 0x000fe20000410000 */
[----:B------:R2:W4:Y:S01]  /*7310*/  MUFU.TANH R191, R7 ;  /* 0x0000000700bf7308 */ /* 0x0005220000002400 */
[----:B------:R-:W-:Y:S09]  /*7320*/  FMUL.FTZ R19, R19, c[0x0][0x320] ;  /* 0x0000c80013137a20 */ /* 0x000ff20000410000 */
[----:B------:R-:W3:Y:S01]  /*7330*/  MUFU.TANH R184, R8 ;  /* 0x0000000800b87308 */ /* 0x000ee20000002400 */
[----:B-1----:R-:W-:Y:S09]  /*7340*/  STL [R1+0x8], R2 ;  /* 0x0000080201007387 */ /* 0x002ff20000100800 */
[----:B------:R-:W1:Y:S01]  /*7350*/  MUFU.TANH R181, R9 ;  /* 0x0000000900b57308 */ /* 0x000e620000002400 */
[----:B--2---:R-:W2:Y:S09]  /*7360*/  LDSM.16.M88.4 R4, [R0+0x7000] ;  /* 0x007000000004783b */ /* 0x004eb20000000200 */
[----:B------:R-:W1:Y:S10]  /*7370*/  MUFU.TANH R190, R10 ;  /* 0x0000000a00be7308 */ /* 0x000e740000002400 */
[----:B------:R1:W1:Y:S10]  /*7380*/  MUFU.TANH R189, R11 ;  /* 0x0000000b00bd7308 */ /* 0x0002740000002400 */
[----:B------:R-:W3:Y:S10]  /*7390*/  MUFU.TANH R180, R12 ;  /* 0x0000000c00b47308 */ /* 0x000ef40000002400 */
[----:B------:R-:W3:Y:S01]  /*73a0*/  MUFU.TANH R179, R13 ;  /* 0x0000000d00b37308 */ /* 0x000ee20000002400 */
[----:B-1----:R-:W1:Y:S01]  /*73b0*/  LDSM.16.M88.4 R8, [R0+0x7800] ;  /* 0x007800000008783b */ /* 0x002e620000000200 */
[----:B------:R-:W-:Y:S08]  /*73c0*/  DEPBAR.LE SB0, 0x0 ;  /* 0x000080000000791a */ /* 0x000ff00000000000 */
[----:B------:R-:W1:Y:S01]  /*73d0*/  MUFU.TANH R188, R14 ;  /* 0x0000000e00bc7308 */ /* 0x000e620000002400 */
[----:B------:R-:W-:Y:S01]  /*73e0*/  BAR.SYNC.DEFER_BLOCKING 0x0 ;  /* 0x0000000000007b1d */ /* 0x000fe20000010000 */
[C---:B--2---:R-:W-:Y:S08]  /*73f0*/  HMMA.16816.F32 R20, R244.reuse, R4, R20 ;  /* 0x00000004f414723c */ /* 0x044ff00000001814 */
[----:B------:R-:W2:Y:S01]  /*7400*/  MUFU.TANH R186, R15 ;  /* 0x0000000f00ba7308 */ /* 0x000ea20000002400 */
[C---:B------:R-:W-:Y:S09]  /*7410*/  HMMA.16816.F32 R24, R244.reuse, R6, R24 ;  /* 0x00000006f418723c */ /* 0x040ff20000001818 */
[----:B------:R2:W2:Y:S06]  /*7420*/  MUFU.TANH R178, R16 ;  /* 0x0000001000b27308 */ /* 0x0004ac0000002400 */
[----:B------:R-:W-:Y:S02]  /*7430*/  FMUL.FTZ R20, R20, c[0x0][0x320] ;  /* 0x0000c80014147a20 */ /* 0x000fe40000410000 */
[----:B------:R-:W-:Y:S02]  /*7440*/  FMUL.FTZ R22, R22, c[0x0][0x320] ;  /* 0x0000c80016167a20 */ /* 0x000fe40000410000 */
[----:B------:R3:W3:Y:S01]  /*7450*/  MUFU.TANH R177, R17 ;  /* 0x0000001100b17308 */ /* 0x0006e20000002400 */
[----:B------:R-:W-:Y:S01]  /*7460*/  FMUL.FTZ R23, R23, c[0x0][0x320] ;  /* 0x0000c80017177a20 */ /* 0x000fe20000410000 */
[C---:B-1----:R-:W-:Y:S03]  /*7470*/  HMMA.16816.F32 R28, R244.reuse, R8, R28 ;  /* 0x00000008f41c723c */ /* 0x042fe6000000181c */
[----:B------:R-:W-:Y:S02]  /*7480*/  FMUL.FTZ R26, R26, c[0x0][0x320] ;  /* 0x0000c8001a1a7a20 */ /* 0x000fe40000410000 */
[----:B------:R-:W-:Y:S03]  /*7490*/  FMUL.FTZ R27, R27, c[0x0][0x320] ;  /* 0x0000c8001b1b7a20 */ /* 0x000fe60000410000 */
[----:B------:R1:W1:Y:S01]  /*74a0*/  MUFU.TANH R183, R18 ;  /* 0x0000001200b77308 */ /* 0x0002620000002400 */
[----:B------:R-:W-:Y:S03]  /*74b0*/  HMMA.16816.F32 R32, R244, R10, R32 ;  /* 0x0000000af420723c */ /* 0x000fe60000001820 */
[----:B--2---:R-:W-:Y:S06]  /*74c0*/  FMUL.FTZ R16, R25, c[0x0][0x320] ;  /* 0x0000c80019107a20 */ /* 0x004fec0000410000 */
[----:B------:R2:W2:Y:S06]  /*74d0*/  MUFU.TANH R182, R19 ;  /* 0x0000001300b67308 */ /* 0x0004ac0000002400 */
[----:B------:R-:W-:Y:S04]  /*74e0*/  FMUL.FTZ R15, R28, c[0x0][0x320] ;  /* 0x0000c8001c0f7a20 */ /* 0x000fe80000410000 */
[----:B------:R4:W4:Y:S01]  /*74f0*/  MUFU.TANH R176, R20 ;  /* 0x0000001400b07308 */ /* 0x0009220000002400 */
[----:B------:R-:W-:Y:S02]  /*7500*/  FMUL.FTZ R14, R29, c[0x0][0x320] ;  /* 0x0000c8001d0e7a20 */ /* 0x000fe40000410000 */
[----:B---3--:R-:W-:Y:S02]  /*7510*/  FMUL.FTZ R17, R31, c[0x0][0x320] ;  /* 0x0000c8001f117a20 */ /* 0x008fe40000410000 */
[----:B-1----:R-:W-:Y:S02]  /*7520*/  FMUL.FTZ R18, R24, c[0x0][0x320] ;  /* 0x0000c80018127a20 */ /* 0x002fe40000410000 */
[----:B------:R-:W-:Y:S02]  /*7530*/  FMUL.FTZ R13, R32, c[0x0][0x320] ;  /* 0x0000c800200d7a20 */ /* 0x000fe40000410000 */
[----:B------:R-:W-:Y:S01]  /*7540*/  FMUL.FTZ R12, R33, c[0x0][0x320] ;  /* 0x0000c800210c7a20 */ /* 0x000fe20000410000 */
[----:B------:R-:W1:Y:S01]  /*7550*/  MUFU.TANH R22, R22 ;  /* 0x0000001600167308 */ /* 0x000e620000002400 */
[----:B------:R-:W-:Y:S02]  /*7560*/  FMUL.FTZ R4, R34, c[0x0][0x320] ;  /* 0x0000c80022047a20 */ /* 0x000fe40000410000 */
[----:B------:R-:W-:Y:S02]  /*7570*/  FMUL.FTZ R0, R35, c[0x0][0x320] ;  /* 0x0000c80023007a20 */ /* 0x000fe40000410000 */
[----:B--2---:R-:W-:Y:S05]  /*7580*/  FMUL.FTZ R19, R30, c[0x0][0x320] ;  /* 0x0000c8001e137a20 */ /* 0x004fea0000410000 */
[----:B------:R-:W2:Y:S01]  /*7590*/  MUFU.TANH R23, R23 ;  /* 0x0000001700177308 */ /* 0x000ea20000002400 */
[----:B----4-:R-:W-:Y:S09]  /*75a0*/  FMUL.FTZ R20, R21, c[0x0][0x320] ;  /* 0x0000c80015147a20 */ /* 0x010ff20000410000 */
[----:B------:R-:W3:Y:S10]  /*75b0*/  MUFU.TANH R20, R20 ;  /* 0x0000001400147308 */ /* 0x000ef40000002400 */
[----:B------:R-:W4:Y:S10]  /*75c0*/  MUFU.TANH R18, R18 ;  /* 0x0000001200127308 */ /* 0x000f340000002400 */
[----:B------:R-:W1:Y:S10]  /*75d0*/  MUFU.TANH R16, R16 ;  /* 0x0000001000107308 */ /* 0x000e740000002400 */
        /* <DEDUP_REMOVED lines=9> */
[----:B------:R1:W1:Y:S02]  /*7670*/  MUFU.TANH R3, R0 ;  /* 0x0000000000037308 */ /* 0x0002640000002400 */
[----:B-12345:R-:W-:-:S05]  /*7680*/  @P0 BRA `(.L_x_8) ;  /* 0xffffe6a000000947 */ /* 0x03efca000383ffff */
.L_x_7:
[----:B------:R-:W2:Y:S01]  /*7690*/  LDL.LU R5, [R1+0x1c] ;  /* 0x00001c0001057983 */ /* 0x000ea20000300800 */
[----:B------:R-:W-:Y:S01]  /*76a0*/  FMNMX.FTZ R0, R187, R133, !PT ;  /* 0x00000085bb007209 */ /* 0x000fe20007810000 */
[----:B------:R-:W-:Y:S02]  /*76b0*/  UISETP.GT.AND UP0, UPT, UR6, UR8, UPT ;  /* 0x000000080600728c */ /* 0x000fe4000bf04270 */
[----:B----4-:R-:W3:Y:S01]  /*76c0*/  LDL.LU R7, [R1+0x8] ;  /* 0x0000080001077983 */ /* 0x010ee20000300800 */
[----:B------:R-:W-:Y:S01]  /*76d0*/  FMNMX.FTZ R0, R185, R0, !PT ;  /* 0x00000000b9007209 */ /* 0x000fe20007810000 */
[----:B------:R-:W-:Y:S02]  /*76e0*/  UIADD3 UR6, UR6, -0x1, URZ ;  /* 0xffffffff06067890 */ /* 0x000fe4000fffe03f */
[----:B------:R-:W0:Y:S01]  /*76f0*/  LDGDEPBAR ;  /* 0x00000000000079af */ /* 0x000e220000000000 */
[----:B------:R-:W-:Y:S02]  /*7700*/  FMNMX.FTZ R0, R184, R0, !PT ;  /* 0x00000000b8007209 */ /* 0x000fe40007810000 */
[----:B------:R-:W-:Y:S02]  /*7710*/  PLOP3.LUT P0, PT, PT, PT, UP0, 0x80, 0x0 ;  /* 0x000000000000781c */ /* 0x000fe40003f0f008 */
[----:B------:R-:W-:Y:S04]  /*7720*/  FMNMX.FTZ R0, R181, R0, !PT ;  /* 0x00000000b5007209 */ /* 0x000fe80007810000 */
        /* <DEDUP_REMOVED lines=11> */
[----:B------:R-:W-:Y:S05]  /*77e0*/  FMNMX.FTZ R0, R12, R0, !PT ;  /* 0x000000000c007209 */ /* 0x000fea0007810000 */
[----:B------:R-:W1:Y:S02]  /*77f0*/  SHFL.BFLY PT, R2, R0, 0x2, 0x1f ;  /* 0x0c401f0000027f89 */ /* 0x000e6400000e0000 */
[----:B-1----:R-:W-:Y:S06]  /*7800*/  FMNMX.FTZ R0, R0, R2, !PT ;  /* 0x0000000200007209 */ /* 0x002fec0007810000 */
[----:B------:R-:W1:Y:S02]  /*7810*/  SHFL.BFLY PT, R132, R0, 0x1, 0x1f ;  /* 0x0c201f0000847f89 */ /* 0x000e6400000e0000 */
[----:B-1----:R-:W-:Y:S05]  /*7820*/  FMNMX.FTZ R132, R0, R132, !PT ;  /* 0x0000008400847209 */ /* 0x002fea0007810000 */
[C---:B------:R-:W-:Y:S02]  /*7830*/  FADD.FTZ R0, -R132.reuse, R133 ;  /* 0x0000008584007221 */ /* 0x040fe40000010100 */
[----:B------:R-:W4:Y:S01]  /*7840*/  LDL.LU R133, [R1+0x40] ;  /* 0x0000400001857983 */ /* 0x000f220000300800 */
[----:B------:R-:W-:Y:S02]  /*7850*/  FMUL.FTZ R2, R132, c[0x0][0x2d0] ;  /* 0x0000b40084027a20 */ /* 0x000fe40000410000 */
[----:B------:R-:W-:Y:S02]  /*7860*/  FMUL.FTZ R0, R0, c[0x0][0x2d0] ;  /* 0x0000b40000007a20 */ /* 0x000fe40000410000 */
[--C-:B------:R-:W-:Y:S02]  /*7870*/  FFMA.FTZ R187, R187, c[0x0][0x2d0], -R2.reuse ;  /* 0x0000b400bbbb7a23 */ /* 0x100fe40000010802 */
[--C-:B------:R-:W-:Y:S01]  /*7880*/  FFMA.FTZ R11, R179, c[0x0][0x2d0], -R2.reuse ;  /* 0x0000b400b30b7a23 */ /* 0x100fe20000010802 */
[----:B------:R-:W1:Y:S01]  /*7890*/  MUFU.EX2 R6, R0 ;  /* 0x0000000000067308 */ /* 0x000e620000000800 */
[--C-:B------:R-:W-:Y:S02]  /*78a0*/  FFMA.FTZ R30, R178, c[0x0][0x2d0], -R2.reuse ;  /* 0x0000b400b21e7a23 */ /* 0x100fe40000010802 */
        /* <DEDUP_REMOVED lines=12> */
[----:B------:R-:W-:Y:S02]  /*7970*/  FFMA.FTZ R184, R184, c[0x0][0x2d0], -R2 ;  /* 0x0000b400b8b87a23 */ /* 0x000fe40000010802 */
[----:B------:R-:W2:Y:S01]  /*7980*/  MUFU.EX2 R2, R187 ;  /* 0x000000bb00027308 */ /* 0x000ea20000000800 */
[C---:B-1----:R-:W-:Y:S02]  /*7990*/  FMUL.FTZ R32, R6.reuse, R136 ;  /* 0x0000008806207220 */ /* 0x042fe40000410000 */
[C---:B------:R-:W-:Y:S02]  /*79a0*/  FMUL.FTZ R33, R6.reuse, R137 ;  /* 0x0000008906217220 */ /* 0x040fe40000410000 */
[C---:B------:R-:W-:Y:S02]  /*79b0*/  FMUL.FTZ R12, R6.reuse, R156 ;  /* 0x0000009c060c7220 */ /* 0x040fe40000410000 */
[C---:B------:R-:W-:Y:S01]  /*79c0*/  FMUL.FTZ R13, R6.reuse, R157 ;  /* 0x0000009d060d7220 */ /* 0x040fe20000410000 */
[----:B------:R-:W-:Y:S01]  /*79d0*/  MOV R157, R18 ;  /* 0x00000012009d7202 */ /* 0x000fe20000000f00 */
[C---:B------:R-:W-:Y:S01]  /*79e0*/  FMUL.FTZ R16, R6.reuse, R152 ;  /* 0x0000009806107220 */ /* 0x040fe20000410000 */
[----:B------:R-:W1:Y:S01]  /*79f0*/  MUFU.EX2 R176, R185 ;  /* 0x000000b900b07308 */ /* 0x000e620000000800 */
[C---:B------:R-:W-:Y:S02]  /*7a00*/  FMUL.FTZ R20, R6.reuse, R148 ;  /* 0x0000009406147220 */ /* 0x040fe40000410000 */
[C---:B------:R-:W-:Y:S02]  /*7a10*/  FMUL.FTZ R25, R6.reuse, R145 ;  /* 0x0000009106197220 */ /* 0x040fe40000410000 */
[C---:B------:R-:W-:Y:S02]  /*7a20*/  FMUL.FTZ R28, R6.reuse, R140 ;  /* 0x0000008c061c7220 */ /* 0x040fe40000410000 */
[C---:B------:R-:W-:Y:S02]  /*7a30*/  FMUL.FTZ R29, R6.reuse, R141 ;  /* 0x0000008d061d7220 */ /* 0x040fe40000410000 */
[C---:B------:R-:W-:Y:S01]  /*7a40*/  FMUL.FTZ R36, R6.reuse, R36 ;  /* 0x0000002406247220 */ /* 0x040fe20000410000 */
[----:B------:R-:W5:Y:S01]  /*7a50*/  MUFU.EX2 R178, R184 ;  /* 0x000000b800b27308 */ /* 0x000f620000000800 */
[C---:B------:R-:W-:Y:S02]  /*7a60*/  FMUL.FTZ R37, R6.reuse, R37 ;  /* 0x0000002506257220 */ /* 0x040fe40000410000 */
        /* <DEDUP_REMOVED lines=46> */
[----:B--2---:R-:W-:Y:S04]  /*7d50*/  FFMA.FTZ R0, R6, R5, R2 ;  /* 0x0000000506007223 */ /* 0x004fe80000010002 */
[C---:B-1----:R-:W-:Y:S01]  /*7d60*/  FADD.FTZ R0, R176.reuse, R0 ;  /* 0x00000000b0007221 */ /* 0x042fe20000010000 */
[----:B------:R-:W-:Y:S02]  /*7d70*/  F2FP.PACK_AB R176, R176, R2 ;  /* 0x00000002b0b0723e */ /* 0x000fe400000000ff */
[----:B------:R-:W1:Y:S01]  /*7d80*/  MUFU.EX2 R2, R181 ;  /* 0x000000b500027308 */ /* 0x000e620000000800 */
[----:B-----5:R-:W-:Y:S04]  /*7d90*/  FADD.FTZ R0, R178, R0 ;  /* 0x00000000b2007221 */ /* 0x020fe80000010000 */
[C---:B-1----:R-:W-:Y:S01]  /*7da0*/  FADD.FTZ R180, R2.reuse, R0 ;  /* 0x0000000002b47221 */ /* 0x042fe20000010000 */
[----:B---3--:R-:W-:Y:S02]  /*7db0*/  FMNMX.FTZ R0, R7, R134, !PT ;  /* 0x0000008607007209 */ /* 0x008fe40007810000 */
[----:B------:R-:W-:Y:S02]  /*7dc0*/  F2FP.PACK_AB R178, R2, R178 ;  /* 0x000000b202b2723e */ /* 0x000fe400000000ff */
        /* <DEDUP_REMOVED lines=20> */
[----:B------:R-:W-:Y:S02]  /*7f10*/  FMUL.FTZ R5, R2, c[0x0][0x2d0] ;  /* 0x0000b40002057a20 */ /* 0x000fe40000410000 */
[----:B------:R-:W-:Y:S02]  /*7f20*/  FMUL.FTZ R0, R0, c[0x0][0x2d0] ;  /* 0x0000b40000007a20 */ /* 0x000fe40000410000 */
[--C-:B------:R-:W-:Y:S02]  /*7f30*/  FFMA.FTZ R191, R191, c[0x0][0x2d0], -R5.reuse ;  /* 0x0000b400bfbf7a23 */ /* 0x100fe40000010805 */
[--C-:B------:R-:W-:Y:S02]  /*7f40*/  FFMA.FTZ R184, R22, c[0x0][0x2d0], -R5.reuse ;  /* 0x0000b40016b87a23 */ /* 0x100fe40000010805 */
[--C-:B------:R-:W-:Y:S01]  /*7f50*/  FFMA.FTZ R22, R3, c[0x0][0x2d0], -R5.reuse ;  /* 0x0000b40003167a23 */ /* 0x100fe20000010805 */
[----:B------:R-:W1:Y:S01]  /*7f60*/  MUFU.EX2 R0, R0 ;  /* 0x0000000000007308 */ /* 0x000e620000000800 */
[--C-:B------:R-:W-:Y:S02]  /*7f70*/  FFMA.FTZ R187, R182, c[0x0][0x2d0], -R5.reuse ;  /* 0x0000b400b6bb7a23 */ /* 0x100fe40000010805 */
[--C-:B------:R-:W-:Y:S01]  /*7f80*/  FFMA.FTZ R182, R26, c[0x0][0x2d0], -R5.reuse ;  /* 0x0000b4001ab67a23 */ /* 0x100fe20000010805 */
[----:B------:R-:W-:Y:S01]  /*7f90*/  MOV R26, R21 ;  /* 0x00000015001a7202 */ /* 0x000fe20000000f00 */
[----:B------:R-:W-:Y:S01]  /*7fa0*/  FMUL.FTZ R21, R6, R149 ;  /* 0x0000009506157220 */ /* 0x000fe20000410000 */
[----:B------:R-:W-:Y:S01]  /*7fb0*/  MOV R149, R34 ;  /* 0x0000002200957202 */ /* 0x000fe20000000f00 */
[--C-:B------:R-:W-:Y:S01]  /*7fc0*/  FFMA.FTZ R190, R190, c[0x0][0x2d0], -R5.reuse ;  /* 0x0000b400bebe7a23 */ /* 0x100fe20000010805 */
[----:B------:R-:W-:Y:S01]  /*7fd0*/  MOV R148, R26 ;  /* 0x0000001a00947202 */ /* 0x000fe20000000f00 */
[--C-:B------:R-:W-:Y:S01]  /*7fe0*/  FFMA.FTZ R7, R7, c[0x0][0x2d0], -R5.reuse ;  /* 0x0000b40007077a23 */ /* 0x100fe20000010805 */
[----:B------:R2:W-:Y:S01]  /*7ff0*/  MUFU.EX2 R3, R191 ;  /* 0x000000bf00037308 */ /* 0x0005e20000000800 */
[--C-:B------:R-:W-:Y:S02]  /*8000*/  FFMA.FTZ R189, R189, c[0x0][0x2d0], -R5.reuse ;  /* 0x0000b400bdbd7a23 */ /* 0x100fe40000010805 */
[--C-:B------:R-:W-:Y:S01]  /*8010*/  FFMA.FTZ R181, R27, c[0x0][0x2d0], -R5.reuse ;  /* 0x0000b4001bb57a23 */ /* 0x100fe20000010805 */
[----:B------:R-:W-:Y:S01]  /*8020*/  MOV R27, R9 ;  /* 0x00000009001b7202 */ /* 0x000fe20000000f00 */
[--C-:B------:R-:W-:Y:S01]  /*8030*/  FFMA.FTZ R14, R19, c[0x0][0x2d0], -R5.reuse ;  /* 0x0000b400130e7a23 */ /* 0x100fe20000010805 */
[----:B------:R-:W-:Y:S01]  /*8040*/  MOV R19, R8 ;  /* 0x0000000800137202 */ /* 0x000fe20000000f00 */
[--C-:B------:R-:W-:Y:S01]  /*8050*/  FFMA.FTZ R15, R17, c[0x0][0x2d0], -R5.reuse ;  /* 0x0000b400110f7a23 */ /* 0x100fe20000010805 */
[----:B------:R-:W-:Y:S01]  /*8060*/  MOV R140, R27 ;  /* 0x0000001b008c7202 */ /* 0x000fe20000000f00 */
[C---:B------:R-:W-:Y:S01]  /*8070*/  FMUL.FTZ R8, R6.reuse, R160 ;  /* 0x000000a006087220 */ /* 0x040fe20000410000 */
[----:B------:R-:W-:Y:S01]  /*8080*/  MUFU.EX2 R190, R190 ;  /* 0x000000be00be7308 */ /* 0x000fe20000000800 */
[C---:B------:R-:W-:Y:S01]  /*8090*/  FMUL.FTZ R9, R6.reuse, R161 ;  /* 0x000000a106097220 */ /* 0x040fe20000410000 */
[----:B------:R-:W-:Y:S01]  /*80a0*/  MOV R160, R15 ;  /* 0x0000000f00a07202 */ /* 0x000fe20000000f00 */
[----:B------:R-:W-:Y:S01]  /*80b0*/  FMUL.FTZ R17, R6, R153 ;  /* 0x0000009906117220 */ /* 0x000fe20000410000 */
[----:B------:R-:W-:Y:S01]  /*80c0*/  MOV R153, R179 ;  /* 0x000000b300997202 */ /* 0x000fe20000000f00 */
[----:B-1----:R-:W-:Y:S01]  /*80d0*/  FMUL.FTZ R34, R0, R138 ;  /* 0x0000008a00227220 */ /* 0x002fe20000410000 */
[----:B------:R-:W-:Y:S01]  /*80e0*/  MOV R161, R14 ;  /* 0x0000000e00a17202 */ /* 0x000fe20000000f00 */
[--C-:B------:R-:W-:Y:S01]  /*80f0*/  FFMA.FTZ R188, R188, c[0x0][0x2d0], -R5.reuse ;  /* 0x0000b400bcbc7a23 */ /* 0x100fe20000010805 */
[----:B------:R-:W-:Y:S01]  /*8100*/  MOV R145, R19 ;  /* 0x0000001300917202 */ /* 0x000fe20000000f00 */
[--C-:B------:R-:W-:Y:S01]  /*8110*/  FFMA.FTZ R186, R186, c[0x0][0x2d0], -R5.reuse ;  /* 0x0000b400baba7a23 */ /* 0x100fe20000010805 */
[----:B------:R-:W1:Y:S01]  /*8120*/  MUFU.EX2 R156, R189 ;  /* 0x000000bd009c7308 */ /* 0x000e620000000800 */
[--C-:B------:R-:W-:Y:S02]  /*8130*/  FFMA.FTZ R183, R183, c[0x0][0x2d0], -R5.reuse ;  /* 0x0000b400b7b77a23 */ /* 0x100fe40000010805 */
[--C-:B------:R-:W-:Y:S01]  /*8140*/  FFMA.FTZ R185, R23, c[0x0][0x2d0], -R5.reuse ;  /* 0x0000b40017b97a23 */ /* 0x100fe20000010805 */
[----:B--2---:R-:W-:Y:S01]  /*8150*/  MOV R191, R35 ;  /* 0x0000002300bf7202 */ /* 0x004fe20000000f00 */
[----:B------:R-:W-:Y:S01]  /*8160*/  FMUL.FTZ R35, R0, R139 ;  /* 0x0000008b00237220 */ /* 0x000fe20000410000 */
[----:B------:R-:W-:Y:S01]  /*8170*/  MOV R23, R24 ;  /* 0x0000001800177202 */ /* 0x000fe20000000f00 */
[----:B------:R-:W2:Y:S01]  /*8180*/  LDSM.16.MT88.4 R136, [R248+0x100] ;  /* 0x00010000f888783b */ /* 0x000ea20000004200 */
[----:B------:R-:W-:Y:S01]  /*8190*/  FMUL.FTZ R24, R6, R144 ;  /* 0x0000009006187220 */ /* 0x000fe20000410000 */
[----:B------:R-:W-:Y:S01]  /*81a0*/  MOV R144, R30 ;  /* 0x0000001e00907202 */ /* 0x000fe20000000f00 */
[----:B------:R-:W4:Y:S01]  /*81b0*/  MUFU.EX2 R177, R7 ;  /* 0x0000000700b17308 */ /* 0x000f220000000800 */
[----:B------:R-:W-:Y:S01]  /*81c0*/  FFMA.FTZ R134, R4, c[0x0][0x2d0], -R5 ;  /* 0x0000b40004867a23 */ /* 0x000fe20000010805 */
[----:B------:R-:W-:Y:S01]  /*81d0*/  MOV R141, R23 ;  /* 0x00000017008d7202 */ /* 0x000fe20000000f00 */
[C---:B------:R-:W-:Y:S01]  /*81e0*/  FMUL.FTZ R4, R6.reuse, R164 ;  /* 0x000000a406047220 */ /* 0x040fe20000410000 */
[----:B------:R-:W-:Y:S01]  /*81f0*/  MOV R164, R22 ;  /* 0x0000001600a47202 */ /* 0x000fe20000000f00 */
[----:B------:R-:W-:Y:S01]  /*8200*/  FMUL.FTZ R5, R6, R165 ;  /* 0x000000a506057220 */ /* 0x000fe20000410000 */
[----:B------:R-:W-:Y:S01]  /*8210*/  MOV R165, R134 ;  /* 0x0000008600a57202 */ /* 0x000fe20000000f00 */
[C---:B------:R-:W-:Y:S01]  /*8220*/  FMUL.FTZ R6, R0.reuse, R166 ;  /* 0x000000a600067220 */ /* 0x040fe20000410000 */
[----:B------:R-:W-:Y:S01]  /*8230*/  MOV R166, R11 ;  /* 0x0000000b00a67202 */ /* 0x000fe20000000f00 */
[C---:B------:R-:W-:Y:S01]  /*8240*/  FMUL.FTZ R11, R0.reuse, R163 ;  /* 0x000000a3000b7220 */ /* 0x040fe20000410000 */
[----:B------:R-:W-:Y:S01]  /*8250*/  MOV R134, R31 ;  /* 0x0000001f00867202 */ /* 0x000fe20000000f00 */
[C---:B------:R-:W-:Y:S01]  /*8260*/  FMUL.FTZ R14, R0.reuse, R158 ;  /* 0x0000009e000e7220 */ /* 0x040fe20000410000 */
[----:B------:R-:W-:Y:S01]  /*8270*/  MUFU.EX2 R144, R144 ;  /* 0x0000009000907308 */ /* 0x000fe20000000800 */
[----:B------:R-:W-:Y:S01]  /*8280*/  FMUL.FTZ R15, R0, R159 ;  /* 0x0000009f000f7220 */ /* 0x000fe20000410000 */
[----:B-1----:R-:W-:Y:S01]  /*8290*/  F2FP.PACK_AB R179, R156, R190 ;  /* 0x000000be9cb3723e */ /* 0x002fe200000000ff */
[C---:B------:R-:W-:Y:S02]  /*82a0*/  FMUL.FTZ R18, R0.reuse, R154 ;  /* 0x0000009a00127220 */ /* 0x040fe40000410000 */
[C---:B------:R-:W-:Y:S02]  /*82b0*/  FMUL.FTZ R19, R0.reuse, R155 ;  /* 0x0000009b00137220 */ /* 0x040fe40000410000 */
[C---:B------:R-:W-:Y:S02]  /*82c0*/  FMUL.FTZ R22, R0.reuse, R150 ;  /* 0x0000009600167220 */ /* 0x040fe40000410000 */
[C---:B------:R-:W-:Y:S01]  /*82d0*/  FMUL.FTZ R23, R0.reuse, R151 ;  /* 0x0000009700177220 */ /* 0x040fe20000410000 */
[----:B------:R-:W-:Y:S01]  /*82e0*/  MUFU.EX2 R148, R148 ;  /* 0x0000009400947308 */ /* 0x000fe20000000800 */
[C---:B------:R-:W-:Y:S02]  /*82f0*/  FMUL.FTZ R26, R0.reuse, R146 ;  /* 0x00000092001a7220 */ /* 0x040fe40000410000 */
[C---:B----4-:R-:W-:Y:S01]  /*8300*/  FFMA.FTZ R133, R0.reuse, R133, R177 ;  /* 0x0000008500857223 */ /* 0x050fe200000100b1 */
[C---:B------:R-:W-:Y:S01]  /*8310*/  F2FP.PACK_AB R177, R3.reuse, R177 ;  /* 0x000000b103b1723e */ /* 0x040fe200000000ff */
[C---:B------:R-:W-:Y:S01]  /*8320*/  FMUL.FTZ R7, R0.reuse, R167 ;  /* 0x000000a700077220 */ /* 0x040fe20000410000 */
[----:B------:R-:W-:Y:S01]  /*8330*/  MOV R167, R10 ;  /* 0x0000000a00a77202 */ /* 0x000fe20000000f00 */
[C---:B------:R-:W-:Y:S02]  /*8340*/  FMUL.FTZ R27, R0.reuse, R147 ;  /* 0x00000093001b7220 */ /* 0x040fe40000410000 */
[C---:B------:R-:W-:Y:S01]  /*8350*/  FMUL.FTZ R30, R0.reuse, R142 ;  /* 0x0000008e001e7220 */ /* 0x040fe20000410000 */
[----:B------:R-:W-:Y:S01]  /*8360*/  MUFU.EX2 R134, R134 ;  /* 0x0000008600867308 */ /* 0x000fe20000000800 */
[C---:B------:R-:W-:Y:S02]  /*8370*/  FMUL.FTZ R31, R0.reuse, R143 ;  /* 0x0000008f001f7220 */ /* 0x040fe40000410000 */
[----:B------:R-:W-:Y:S01]  /*8380*/  FADD.FTZ R152, R3, R133 ;  /* 0x0000008503987221 */ /* 0x000fe20000010000 */
[C---:B--2---:R-:W-:Y:S05]  /*8390*/  HMMA.16816.F32 R4, R176.reuse, R136, R4 ;  /* 0x00000088b004723c */ /* 0x044fea0000001804 */
[C---:B------:R-:W-:Y:S01]  /*83a0*/  FMUL.FTZ R10, R0.reuse, R162 ;  /* 0x000000a2000a7220 */ /* 0x040fe20000410000 */
[----:B------:R-:W-:Y:S01]  /*83b0*/  MOV R162, R145 ;  /* 0x0000009100a27202 */ /* 0x000fe20000000f00 */
[C---:B------:R-:W-:Y:S01]  /*83c0*/  FMUL.FTZ R38, R0.reuse, R38 ;  /* 0x0000002600267220 */ /* 0x040fe20000410000 */
[----:B------:R1:W2:Y:S01]  /*83d0*/  MUFU.EX2 R133, R167 ;  /* 0x000000a700857308 */ /* 0x0002a20000000800 */
[C---:B------:R-:W-:Y:S03]  /*83e0*/  FMUL.FTZ R39, R0.reuse, R39 ;  /* 0x0000002700277220 */ /* 0x040fe60000410000 */
[C---:B------:R-:W-:Y:S01]  /*83f0*/  HMMA.16816.F32 R8, R176.reuse, R138, R8 ;  /* 0x0000008ab008723c */ /* 0x040fe20000001808 */
[----:B------:R-:W3:Y:S02]  /*8400*/  LDSM.16.MT88.4 R136, [R249+0x100] ;  /* 0x00010000f988783b */ /* 0x000ee40000004200 */
[C---:B------:R-:W-:Y:S02]  /*8410*/  FMUL.FTZ R42, R0.reuse, R42 ;  /* 0x0000002a002a7220 */ /* 0x040fe40000410000 */
[C---:B------:R-:W-:Y:S01]  /*8420*/  FMUL.FTZ R43, R0.reuse, R43 ;  /* 0x0000002b002b7220 */ /* 0x040fe20000410000 */
[----:B------:R4:W5:Y:S01]  /*8430*/  MUFU.EX2 R3, R166 ;  /* 0x000000a600037308 */ /* 0x0009620000000800 */
[C---:B------:R-:W-:Y:S02]  /*8440*/  FMUL.FTZ R46, R0.reuse, R46 ;  /* 0x0000002e002e7220 */ /* 0x040fe40000410000 */
[C---:B------:R-:W-:Y:S03]  /*8450*/  FMUL.FTZ R47, R0.reuse, R47 ;  /* 0x0000002f002f7220 */ /* 0x040fe60000410000 */
[C---:B------:R-:W-:Y:S02]  /*8460*/  FMUL.FTZ R50, R0.reuse, R50 ;  /* 0x0000003200327220 */ /* 0x040fe40000410000 */
[C---:B------:R-:W-:Y:S02]  /*8470*/  FMUL.FTZ R51, R0.reuse, R51 ;  /* 0x0000003300337220 */ /* 0x040fe40000410000 */
[C---:B------:R-:W-:Y:S01]  /*8480*/  FMUL.FTZ R54, R0.reuse, R54 ;  /* 0x0000003600367220 */ /* 0x040fe20000410000 */
[----:B------:R-:W-:Y:S01]  /*8490*/  MUFU.EX2 R184, R184 ;  /* 0x000000b800b87308 */ /* 0x000fe20000000800 */
[C---:B------:R-:W-:Y:S01]  /*84a0*/  FMUL.FTZ R55, R0.reuse, R55 ;  /* 0x0000003700377220 */ /* 0x040fe20000410000 */
[----:B-1----:R-:W-:Y:S01]  /*84b0*/  MOV R167, R140 ;  /* 0x0000008c00a77202 */ /* 0x002fe20000000f00 */
[C---:B------:R-:W-:Y:S02]  /*84c0*/  FMUL.FTZ R58, R0.reuse, R58 ;  /* 0x0000003a003a7220 */ /* 0x040fe40000410000 */
[C---:B------:R-:W-:Y:S02]  /*84d0*/  FMUL.FTZ R59, R0.reuse, R59 ;  /* 0x0000003b003b7220 */ /* 0x040fe40000410000 */
[C---:B------:R-:W-:Y:S02]  /*84e0*/  FMUL.FTZ R62, R0.reuse, R62 ;  /* 0x0000003e003e7220 */ /* 0x040fe40000410000 */
[C---:B------:R-:W-:Y:S01]  /*84f0*/  FMUL.FTZ R63, R0.reuse, R63 ;  /* 0x0000003f003f7220 */ /* 0x040fe20000410000 */
[----:B------:R-:W-:Y:S01]  /*8500*/  MUFU.EX2 R185, R185 ;  /* 0x000000b900b97308 */ /* 0x000fe20000000800 */
[C---:B------:R-:W-:Y:S01]  /*8510*/  FMUL.FTZ R66, R0.reuse, R66 ;  /* 0x0000004200427220 */ /* 0x040fe20000410000 */
[----:B----4-:R-:W-:Y:S01]  /*8520*/  MOV R166, R141 ;  /* 0x0000008d00a67202 */ /* 0x010fe20000000f00 */
[C---:B------:R-:W-:Y:S01]  /*8530*/  FMUL.FTZ R67, R0.reuse, R67 ;  /* 0x0000004300437220 */ /* 0x040fe20000410000 */
[----:B------:R-:W-:Y:S01]  /*8540*/  LDSM.16.MT88.4 R140, [R248+0x900] ;  /* 0x00090000f88c783b */ /* 0x000fe20000004200 */
[C---:B------:R-:W-:Y:S02]  /*8550*/  FMUL.FTZ R70, R0.reuse, R70 ;  /* 0x0000004600467220 */ /* 0x040fe40000410000 */
[C---:B------:R-:W-:Y:S02]  /*8560*/  FMUL.FTZ R71, R0.reuse, R71 ;  /* 0x0000004700477220 */ /* 0x040fe40000410000 */
[C---:B------:R-:W-:Y:S01]  /*8570*/  FMUL.FTZ R74, R0.reuse, R74 ;  /* 0x0000004a004a7220 */ /* 0x040fe20000410000 */
[----:B------:R-:W-:Y:S01]  /*8580*/  MUFU.EX2 R182, R182 ;  /* 0x000000b600b67308 */ /* 0x000fe20000000800 */
[C---:B------:R-:W-:Y:S01]  /*8590*/  FMUL.FTZ R75, R0.reuse, R75 ;  /* 0x0000004b004b7220 */ /* 0x040fe20000410000 */
[C---:B---3--:R-:W-:Y:S03]  /*85a0*/  HMMA.16816.F32 R12, R176.reuse, R136, R12 ;  /* 0x00000088b00c723c */ /* 0x048fe6000000180c */
[C---:B------:R-:W-:Y:S02]  /*85b0*/  FMUL.FTZ R78, R0.reuse, R78 ;  /* 0x0000004e004e7220 */ /* 0x040fe40000410000 */
[C---:B------:R-:W-:Y:S02]  /*85c0*/  FMUL.FTZ R79, R0.reuse, R79 ;  /* 0x0000004f004f7220 */ /* 0x040fe40000410000 */
[C---:B------:R-:W-:Y:S01]  /*85d0*/  FMUL.FTZ R82, R0.reuse, R82 ;  /* 0x0000005200527220 */ /* 0x040fe20000410000 */
[C---:B------:R-:W-:Y:S01]  /*85e0*/  HMMA.16816.F32 R16, R176.reuse, R138, R16 ;  /* 0x0000008ab010723c */ /* 0x040fe20000001810 */
[----:B------:R-:W1:Y:S01]  /*85f0*/  LDSM.16.MT88.4 R136, [R251+0x100] ;  /* 0x00010000fb88783b */ /* 0x000e620000004200 */
[----:B------:R-:W-:Y:S02]  /*8600*/  MUFU.EX2 R189, R188 ;  /* 0x000000bc00bd7308 */ /* 0x000fe40000000800 */
[C---:B------:R-:W-:Y:S02]  /*8610*/  FMUL.FTZ R83, R0.reuse, R83 ;  /* 0x0000005300537220 */ /* 0x040fe40000410000 */
[C---:B------:R-:W-:Y:S02]  /*8620*/  FMUL.FTZ R86, R0.reuse, R86 ;  /* 0x0000005600567220 */ /* 0x040fe40000410000 */
[C---:B------:R-:W-:Y:S04]  /*8630*/  FMUL.FTZ R87, R0.reuse, R87 ;  /* 0x0000005700577220 */ /* 0x040fe80000410000 */
[C---:B------:R-:W-:Y:S01]  /*8640*/  FMUL.FTZ R90, R0.reuse, R90 ;  /* 0x0000005a005a7220 */ /* 0x040fe20000410000 */
[----:B------:R-:W3:Y:S01]  /*8650*/  MUFU.EX2 R188, R186 ;  /* 0x000000ba00bc7308 */ /* 0x000ee20000000800 */
[C---:B------:R-:W-:Y:S02]  /*8660*/  FMUL.FTZ R91, R0.reuse, R91 ;  /* 0x0000005b005b7220 */ /* 0x040fe40000410000 */
[C---:B------:R-:W-:Y:S02]  /*8670*/  FMUL.FTZ R94, R0.reuse, R94 ;  /* 0x0000005e005e7220 */ /* 0x040fe40000410000 */
[C---:B------:R-:W-:Y:S02]  /*8680*/  FMUL.FTZ R95, R0.reuse, R95 ;  /* 0x0000005f005f7220 */ /* 0x040fe40000410000 */
[C---:B------:R-:W-:Y:S02]  /*8690*/  FMUL.FTZ R98, R0.reuse, R98 ;  /* 0x0000006200627220 */ /* 0x040fe40000410000 */
[C---:B------:R-:W-:Y:S01]  /*86a0*/  FMUL.FTZ R99, R0.reuse, R99 ;  /* 0x0000006300637220 */ /* 0x040fe20000410000 */
[----:B------:R-:W-:Y:S01]  /*86b0*/  MUFU.EX2 R186, R183 ;  /* 0x000000b700ba7308 */ /* 0x000fe20000000800 */
        /* <DEDUP_REMOVED lines=9> */
[C---:B------:R-:W-:Y:S01]  /*8750*/  FMUL.FTZ R118, R0.reuse, R118 ;  /* 0x0000007600767220 */ /* 0x040fe20000410000 */
[C---:B-1----:R-:W-:Y:S02]  /*8760*/  HMMA.16816.F32 R20, R176.reuse, R136, R20 ;  /* 0x00000088b014723c */ /* 0x042fe40000001814 */
[----:B------:R-:W-:Y:S01]  /*8770*/  MUFU.EX2 R181, R161 ;  /* 0x000000a100b57308 */ /* 0x000fe20000000800 */
[C---:B------:R-:W-:Y:S02]  /*8780*/  FMUL.FTZ R119, R0.reuse, R119 ;  /* 0x0000007700777220 */ /* 0x040fe40000410000 */
[C---:B------:R-:W-:Y:S02]  /*8790*/  FMUL.FTZ R122, R0.reuse, R122 ;  /* 0x0000007a007a7220 */ /* 0x040fe40000410000 */
[C---:B------:R-:W-:Y:S01]  /*87a0*/  FMUL.FTZ R123, R0.reuse, R123 ;  /* 0x0000007b007b7220 */ /* 0x040fe20000410000 */
[C---:B------:R-:W-:Y:S01]  /*87b0*/  HMMA.16816.F32 R24, R176.reuse, R138, R24 ;  /* 0x0000008ab018723c */ /* 0x040fe20000001818 */
[----:B------:R-:W1:Y:S03]  /*87c0*/  LDSM.16.MT88.4 R136, [R250+0x100] ;  /* 0x00010000fa88783b */ /* 0x000e660000004200 */
[C---:B------:R-:W-:Y:S01]  /*87d0*/  FMUL.FTZ R126, R0.reuse, R126 ;  /* 0x0000007e007e7220 */ /* 0x040fe20000410000 */
[----:B------:R-:W4:Y:S01]  /*87e0*/  MUFU.EX2 R187, R187 ;  /* 0x000000bb00bb7308 */ /* 0x000f220000000800 */
[C---:B------:R-:W-:Y:S02]  /*87f0*/  FMUL.FTZ R127, R0.reuse, R127 ;  /* 0x0000007f007f7220 */ /* 0x040fe40000410000 */
[C---:B------:R-:W-:Y:S04]  /*8800*/  FMUL.FTZ R130, R0.reuse, R130 ;  /* 0x0000008200827220 */ /* 0x040fe80000410000 */
[----:B------:R-:W-:Y:S02]  /*8810*/  FMUL.FTZ R131, R0, R131 ;  /* 0x0000008300837220 */ /* 0x000fe40000410000 */
[----:B--2---:R-:W-:Y:S02]  /*8820*/  FADD.FTZ R0, R133, R180 ;  /* 0x000000b485007221 */ /* 0x004fe40000010000 */
[----:B------:R-:W2:Y:S02]  /*8830*/  MUFU.EX2 R180, R160 ;  /* 0x000000a000b47308 */ /* 0x000ea40000000800 */
[C---:B-----5:R-:W-:Y:S04]  /*8840*/  FADD.FTZ R0, R3.reuse, R0 ;  /* 0x0000000003007221 */ /* 0x060fe80000010000 */
[----:B------:R-:W-:Y:S04]  /*8850*/  FADD.FTZ R0, R144, R0 ;  /* 0x0000000090007221 */ /* 0x000fe80000010000 */
[----:B------:R-:W-:Y:S01]  /*8860*/  FADD.FTZ R0, R134, R0 ;  /* 0x0000000086007221 */ /* 0x000fe20000010000 */
        /* <DEDUP_REMOVED lines=36> */
[C---:B-1----:R-:W-:Y:S07]  /*8ab0*/  HMMA.16816.F32 R124, R176.reuse, R136, R124 ;  /* 0x00000088b07c723c */ /* 0x042fee000000187c */
[----:B------:R-:W-:Y:S01]  /*8ac0*/  F2FP.PACK_AB R136, R3, R133 ;  /* 0x000000850388723e */ /* 0x000fe200000000ff */
[----:B------:R-:W-:Y:S01]  /*8ad0*/  HMMA.16816.F32 R128, R176, R138, R128 ;  /* 0x0000008ab080723c */ /* 0x000fe20000001880 */
[----:B------:R1:W5:Y:S03]  /*8ae0*/  MUFU.EX2 R133, R162 ;  /* 0x000000a200857308 */ /* 0x0003660000000800 */
[----:B---3--:R-:W-:Y:S03]  /*8af0*/  F2FP.PACK_AB R137, R188, R189 ;  /* 0x000000bdbc89723e */ /* 0x008fe600000000ff */
[----:B------:R-:W-:Y:S02]  /*8b00*/  F2FP.PACK_AB R138, R134, R144 ;  /* 0x00000090868a723e */ /* 0x000fe400000000ff */
[----:B------:R-:W3:Y:S02]  /*8b10*/  LDSM.16.MT88.4 R144, [R249+0x900] ;  /* 0x00090000f990783b */ /* 0x000ee40000004200 */
[----:B------:R-:W5:Y:S01]  /*8b20*/  MUFU.EX2 R3, R167 ;  /* 0x000000a700037308 */ /* 0x000f620000000800 */
[----:B----4-:R-:W-:Y:S02]  /*8b30*/  F2FP.PACK_AB R139, R187, R186 ;  /* 0x000000babb8b723e */ /* 0x010fe400000000ff */
[----:B--2---:R-:W-:Y:S05]  /*8b40*/  F2FP.PACK_AB R177, R180, R181 ;  /* 0x000000b5b4b1723e */ /* 0x004fea00000000ff */
[C---:B------:R-:W-:Y:S02]  /*8b50*/  HMMA.16816.F32 R4, R136.reuse, R140, R4 ;  /* 0x0000008c8804723c */ /* 0x040fe40000001804 */
[----:B------:R2:W4:Y:S01]  /*8b60*/  MUFU.EX2 R134, R166 ;  /* 0x000000a600867308 */ /* 0x0005220000000800 */
[----:B-1----:R-:W-:Y:S02]  /*8b70*/  LDSM.16.MT88.4 R160, [R248+0x1900] ;  /* 0x00190000f8a0783b */ /* 0x002fe40000004200 */
[----:B-----5:R-:W-:Y:S03]  /*8b80*/  FADD.FTZ R0, R133, R0 ;  /* 0x0000000085007221 */ /* 0x020fe60000010000 */
[C---:B------:R-:W-:Y:S04]  /*8b90*/  HMMA.16816.F32 R8, R136.reuse, R142, R8 ;  /* 0x0000008e8808723c */ /* 0x040fe80000001808 */
[----:B------:R-:W-:Y:S01]  /*8ba0*/  MUFU.EX2 R178, R157 ;  /* 0x0000009d00b27308 */ /* 0x000fe20000000800 */
[----:B------:R-:W1:Y:S01]  /*8bb0*/  LDSM.16.MT88.4 R140, [R251+0x900] ;  /* 0x00090000fb8c783b */ /* 0x000e620000004200 */
[C---:B------:R-:W-:Y:S06]  /*8bc0*/  FADD.FTZ R0, R3.reuse, R0 ;  /* 0x0000000003007221 */ /* 0x040fec0000010000 */
[----:B------:R-:W-:Y:S02]  /*8bd0*/  FADD.FTZ R0, R148, R0 ;  /* 0x0000000094007221 */ /* 0x000fe40000010000 */
[----:B------:R-:W-:Y:S01]  /*8be0*/  MUFU.EX2 R176, R191 ;  /* 0x000000bf00b07308 */ /* 0x000fe20000000800 */
[----:B--2---:R-:W-:Y:S01]  /*8bf0*/  MOV R166, R149 ;  /* 0x0000009500a67202 */ /* 0x004fe20000000f00 */
[C---:B----4-:R-:W-:Y:S01]  /*8c00*/  FADD.FTZ R0, R134.reuse, R0 ;  /* 0x0000000086007221 */ /* 0x050fe20000010000 */
[C---:B---3--:R-:W-:Y:S08]  /*8c10*/  HMMA.16816.F32 R12, R136.reuse, R144, R12 ;  /* 0x00000090880c723c */ /* 0x048ff0000000180c */
[C---:B------:R-:W-:Y:S01]  /*8c20*/  HMMA.16816.F32 R16, R136.reuse, R146, R16 ;  /* 0x000000928810723c */ /* 0x040fe20000001810 */
[----:B------:R-:W2:Y:S07]  /*8c30*/  LDSM.16.MT88.4 R144, [R250+0x900] ;  /* 0x00090000fa90783b */ /* 0x000eae0000004200 */
[C---:B-1----:R-:W-:Y:S08]  /*8c40*/  HMMA.16816.F32 R20, R136.reuse, R140, R20 ;  /* 0x0000008c8814723c */ /* 0x042ff00000001814 */
[C---:B------:R-:W-:Y:S01]  /*8c50*/  HMMA.16816.F32 R24, R136.reuse, R142, R24 ;  /* 0x0000008e8818723c */ /* 0x040fe20000001818 */
[----:B------:R-:W1:Y:S07]  /*8c60*/  LDSM.16.MT88.4 R140, [R248+0x2900] ;  /* 0x00290000f88c783b */ /* 0x000e6e0000004200 */
[C---:B--2---:R-:W-:Y:S08]  /*8c70*/  HMMA.16816.F32 R28, R136.reuse, R144, R28 ;  /* 0x00000090881c723c */ /* 0x044ff0000000181c */
        /* <DEDUP_REMOVED lines=36> */
[----:B------:R-:W-:Y:S01]  /*8ec0*/  HMMA.16816.F32 R128, R136, R146, R128 ;  /* 0x000000928880723c */ /* 0x000fe20000001880 */
[----:B------:R-:W2:Y:S06]  /*8ed0*/  LDSM.16.MT88.4 R144, [R249+0x1100] ;  /* 0x00110000f990783b */ /* 0x000eac0000004200 */
[----:B------:R-:W-:Y:S02]  /*8ee0*/  F2FP.PACK_AB R138, R134, R148 ;  /* 0x00000094868a723e */ /* 0x000fe400000000ff */
[----:B------:R-:W3:Y:S01]  /*8ef0*/  LDSM.16.MT88.4 R148, [R251+0x1100] ;  /* 0x00110000fb94783b */ /* 0x000ee20000004200 */
[----:B------:R-:W-:Y:S02]  /*8f00*/  MUFU.EX2 R134, R165 ;  /* 0x000000a500867308 */ /* 0x000fe40000000800 */
[----:B------:R-:W-:Y:S02]  /*8f10*/  F2FP.PACK_AB R136, R3, R133 ;  /* 0x000000850388723e */ /* 0x000fe400000000ff */
[----:B------:R-:W-:Y:S02]  /*8f20*/  F2FP.PACK_AB R137, R185, R184 ;  /* 0x000000b8b989723e */ /* 0x000fe400000000ff */
[----:B------:R-:W-:Y:S04]  /*8f30*/  F2FP.PACK_AB R139, R183, R182 ;  /* 0x000000b6b78b723e */ /* 0x000fe800000000ff */
[----:B------:R-:W-:Y:S03]  /*8f40*/  MUFU.EX2 R133, R153 ;  /* 0x0000009900857308 */ /* 0x000fe60000000800 */
[C---:B-1----:R-:W-:Y:S07]  /*8f50*/  HMMA.16816.F32 R4, R136.reuse, R140, R4 ;  /* 0x0000008c8804723c */ /* 0x042fee0000001804 */
[----:B------:R-:W1:Y:S01]  /*8f60*/  MUFU.EX2 R3, R166 ;  /* 0x000000a600037308 */ /* 0x000e620000000800 */
[C---:B------:R-:W-:Y:S01]  /*8f70*/  HMMA.16816.F32 R8, R136.reuse, R142, R8 ;  /* 0x0000008e8808723c */ /* 0x040fe20000001808 */
[----:B------:R-:W4:Y:S07]  /*8f80*/  LDSM.16.MT88.4 R140, [R250+0x1100] ;  /* 0x00110000fa8c783b */ /* 0x000f2e0000004200 */
[C---:B--2---:R-:W-:Y:S08]  /*8f90*/  HMMA.16816.F32 R12, R136.reuse, R144, R12 ;  /* 0x00000090880c723c */ /* 0x044ff0000000180c */
[C---:B------:R-:W-:Y:S01]  /*8fa0*/  HMMA.16816.F32 R16, R136.reuse, R146, R16 ;  /* 0x000000928810723c */ /* 0x040fe20000001810 */
[----:B------:R-:W2:Y:S03]  /*8fb0*/  LDSM.16.MT88.4 R144, [R248+0x3100] ;  /* 0x00310000f890783b */ /* 0x000ea60000004200 */
[----:B-1----:R-:W-:Y:S04]  /*8fc0*/  FADD.FTZ R0, R3, R0 ;  /* 0x0000000003007221 */ /* 0x002fe80000010000 */
[C---:B---3--:R-:W-:Y:S04]  /*8fd0*/  HMMA.16816.F32 R20, R136.reuse, R148, R20 ;  /* 0x000000948814723c */ /* 0x048fe80000001814 */
[C---:B------:R-:W-:Y:S01]  /*8fe0*/  FADD.FTZ R0, R176.reuse, R0 ;  /* 0x00000000b0007221 */ /* 0x040fe20000010000 */
[----:B------:R-:W-:Y:S01]  /*8ff0*/  F2FP.PACK_AB R176, R176, R3 ;  /* 0x00000003b0b0723e */ /* 0x000fe200000000ff */
[----:B------:R-:W-:Y:S02]  /*9000*/  FADD.FTZ R3, R190, R152 ;  /* 0x00000098be037221 */ /* 0x000fe40000010000 */
[C---:B------:R-:W-:Y:S01]  /*9010*/  HMMA.16816.F32 R24, R136.reuse, R150, R24 ;  /* 0x000000968818723c */ /* 0x040fe20000001818 */
[----:B------:R-:W1:Y:S03]  /*9020*/  LDSM.16.MT88.4 R148, [R249+0x3100] ;  /* 0x00310000f994783b */ /* 0x000e660000004200 */
[----:B------:R-:W-:Y:S04]  /*9030*/  FADD.FTZ R0, R133, R0 ;  /* 0x0000000085007221 */ /* 0x000fe80000010000 */
[C---:B----4-:R-:W-:Y:S01]  /*9040*/  HMMA.16816.F32 R28, R136.reuse, R140, R28 ;  /* 0x0000008c881c723c */ /* 0x050fe2000000181c */
[----:B------:R-:W-:Y:S03]  /*9050*/  LDSM.16.MT88.4 R152, [R249+0x1900] ;  /* 0x00190000f998783b */ /* 0x000fe60000004200 */
[C---:B------:R-:W-:Y:S01]  /*9060*/  FADD.FTZ R0, R178.reuse, R0 ;  /* 0x00000000b2007221 */ /* 0x040fe20000010000 */
[----:B------:R-:W-:Y:S02]  /*9070*/  F2FP.PACK_AB R178, R178, R133 ;  /* 0x00000085b2b2723e */ /* 0x000fe400000000ff */
[----:B------:R-:W3:Y:S01]  /*9080*/  MUFU.EX2 R133, R164 ;  /* 0x000000a400857308 */ /* 0x000ee20000000800 */
[C---:B------:R-:W-:Y:S01]  /*9090*/  HMMA.16816.F32 R32, R136.reuse, R142, R32 ;  /* 0x0000008e8820723c */ /* 0x040fe20000001820 */
[----:B------:R-:W4:Y:S07]  /*90a0*/  LDSM.16.MT88.4 R140, [R251+0x3100] ;  /* 0x00310000fb8c783b */ /* 0x000f2e0000004200 */
[C---:B--2---:R-:W-:Y:S01]  /*90b0*/  HMMA.16816.F32 R36, R136.reuse, R144, R36 ;  /* 0x000000908824723c */ /* 0x044fe20000001824 */
[----:B------:R2:W-:Y:S07]  /*90c0*/  STL [R1+0x1c], R0 ;  /* 0x00001c0001007387 */ /* 0x0005ee0000100800 */
[C---:B------:R-:W-:Y:S01]  /*90d0*/  HMMA.16816.F32 R40, R136.reuse, R146, R40 ;  /* 0x000000928828723c */ /* 0x040fe20000001828 */
[----:B------:R-:W5:Y:S03]  /*90e0*/  LDSM.16.MT88.4 R144, [R250+0x3100] ;  /* 0x00310000fa90783b */ /* 0x000f660000004200 */
[----:B---3--:R-:W-:Y:S04]  /*90f0*/  F2FP.PACK_AB R179, R133, R134 ;  /* 0x0000008685b3723e */ /* 0x008fe800000000ff */
[C---:B-1----:R-:W-:Y:S08]  /*9100*/  HMMA.16816.F32 R44, R136.reuse, R148, R44 ;  /* 0x00000094882c723c */ /* 0x042ff0000000182c */
[C---:B------:R-:W-:Y:S01]  /*9110*/  HMMA.16816.F32 R48, R136.reuse, R150, R48 ;  /* 0x000000968830723c */ /* 0x040fe20000001830 */
[----:B------:R-:W1:Y:S03]  /*9120*/  LDSM.16.MT88.4 R148, [R248+0x5100] ;  /* 0x00510000f894783b */ /* 0x000e660000004200 */
[----:B--2---:R-:W-:Y:S04]  /*9130*/  FADD.FTZ R0, R156, R3 ;  /* 0x000000039c007221 */ /* 0x004fe80000010000 */
[C---:B----4-:R-:W-:Y:S04]  /*9140*/  HMMA.16816.F32 R52, R136.reuse, R140, R52 ;  /* 0x0000008c8834723c */ /* 0x050fe80000001834 */
[----:B------:R-:W-:Y:S04]  /*9150*/  FADD.FTZ R0, R189, R0 ;  /* 0x00000000bd007221 */ /* 0x000fe80000010000 */
[C---:B------:R-:W-:Y:S01]  /*9160*/  HMMA.16816.F32 R56, R136.reuse, R142, R56 ;  /* 0x0000008e8838723c */ /* 0x040fe20000001838 */
[----:B------:R-:W2:Y:S03]  /*9170*/  LDSM.16.MT88.4 R140, [R249+0x5100] ;  /* 0x00510000f98c783b */ /* 0x000ea60000004200 */
[----:B------:R-:W-:Y:S04]  /*9180*/  FADD.FTZ R0, R188, R0 ;  /* 0x00000000bc007221 */ /* 0x000fe80000010000 */
[----:B------:R-:W-:Y:S01]  /*9190*/  FADD.FTZ R0, R186, R0 ;  /* 0x00000000ba007221 */ /* 0x000fe20000010000 */
[C---:B-----5:R-:W-:Y:S03]  /*91a0*/  HMMA.16816.F32 R60, R136.reuse, R144, R60 ;  /* 0x00000090883c723c */ /* 0x060fe6000000183c */
[----:B------:R-:W-:Y:S04]  /*91b0*/  FADD.FTZ R0, R187, R0 ;  /* 0x00000000bb007221 */ /* 0x000fe80000010000 */
[----:B------:R-:W-:Y:S01]  /*91c0*/  FADD.FTZ R0, R184, R0 ;  /* 0x00000000b8007221 */ /* 0x000fe20000010000 */
[C---:B------:R-:W-:Y:S01]  /*91d0*/  HMMA.16816.F32 R64, R136.reuse, R146, R64 ;  /* 0x000000928840723c */ /* 0x040fe20000001840 */
[----:B------:R-:W3:Y:S03]  /*91e0*/  LDSM.16.MT88.4 R144, [R251+0x5100] ;  /* 0x00510000fb90783b */ /* 0x000ee60000004200 */
[----:B------:R-:W-:Y:S04]  /*91f0*/  FADD.FTZ R0, R185, R0 ;  /* 0x00000000b9007221 */ /* 0x000fe80000010000 */
[C---:B-1----:R-:W-:Y:S04]  /*9200*/  HMMA.16816.F32 R68, R136.reuse, R148, R68 ;  /* 0x000000948844723c */ /* 0x042fe80000001844 */
[----:B------:R-:W-:Y:S04]  /*9210*/  FADD.FTZ R0, R182, R0 ;  /* 0x00000000b6007221 */ /* 0x000fe80000010000 */
[C---:B------:R-:W-:Y:S01]  /*9220*/  HMMA.16816.F32 R72, R136.reuse, R150, R72 ;  /* 0x000000968848723c */ /* 0x040fe20000001848 */
[----:B------:R-:W1:Y:S03]  /*9230*/  LDSM.16.MT88.4 R148, [R250+0x5100] ;  /* 0x00510000fa94783b */ /* 0x000e660000004200 */
[----:B------:R-:W-:Y:S04]  /*9240*/  FADD.FTZ R0, R183, R0 ;  /* 0x00000000b7007221 */ /* 0x000fe80000010000 */
[C---:B--2---:R-:W-:Y:S04]  /*9250*/  HMMA.16816.F32 R76, R136.reuse, R140, R76 ;  /* 0x0000008c884c723c */ /* 0x044fe8000000184c */
[----:B------:R-:W-:Y:S04]  /*9260*/  FADD.FTZ R0, R181, R0 ;  /* 0x00000000b5007221 */ /* 0x000fe80000010000 */
[C---:B------:R-:W-:Y:S01]  /*9270*/  HMMA.16816.F32 R80, R136.reuse, R142, R80 ;  /* 0x0000008e8850723c */ /* 0x040fe20000001850 */
[----:B------:R-:W2:Y:S03]  /*9280*/  LDSM.16.MT88.4 R140, [R248+0x7100] ;  /* 0x00710000f88c783b */ /* 0x000ea60000004200 */
[----:B------:R-:W-:Y:S04]  /*9290*/  FADD.FTZ R0, R180, R0 ;  /* 0x00000000b4007221 */ /* 0x000fe80000010000 */
[----:B------:R-:W-:Y:S01]  /*92a0*/  FADD.FTZ R0, R134, R0 ;  /* 0x0000000086007221 */ /* 0x000fe20000010000 */
[C---:B---3--:R-:W-:Y:S03]  /*92b0*/  HMMA.16816.F32 R84, R136.reuse, R144, R84 ;  /* 0x000000908854723c */ /* 0x048fe60000001854 */
[----:B------:R-:W-:Y:S01]  /*92c0*/  FADD.FTZ R0, R133, R0 ;  /* 0x0000000085007221 */ /* 0x000fe20000010000 */
[----:B------:R-:W-:Y:S02]  /*92d0*/  MOV R134, R2 ;  /* 0x0000000200867202 */ /* 0x000fe40000000f00 */
[----:B------:R-:W-:Y:S02]  /*92e0*/  MOV R133, R132 ;  /* 0x0000008400857202 */ /* 0x000fe40000000f00 */
[C---:B------:R-:W-:Y:S01]  /*92f0*/  HMMA.16816.F32 R88, R136.reuse, R146, R88 ;  /* 0x000000928858723c */ /* 0x040fe20000001858 */
[----:B------:R-:W3:Y:S07]  /*9300*/  LDSM.16.MT88.4 R144, [R249+0x7100] ;  /* 0x00710000f990783b */ /* 0x000eee0000004200 */
[C---:B-1----:R-:W-:Y:S01]  /*9310*/  HMMA.16816.F32 R92, R136.reuse, R148, R92 ;  /* 0x00000094885c723c */ /* 0x042fe2000000185c */
[----:B------:R-:W-:Y:S07]  /*9320*/  STL [R1+0x40], R0 ;  /* 0x0000400001007387 */ /* 0x000fee0000100800 */
[C---:B------:R-:W-:Y:S01]  /*9330*/  HMMA.16816.F32 R96, R136.reuse, R150, R96 ;  /* 0x000000968860723c */ /* 0x040fe20000001860 */
[----:B------:R-:W1:Y:S07]  /*9340*/  LDSM.16.MT88.4 R148, [R251+0x7100] ;  /* 0x00710000fb94783b */ /* 0x000e6e0000004200 */
[C---:B--2---:R-:W-:Y:S08]  /*9350*/  HMMA.16816.F32 R100, R136.reuse, R140, R100 ;  /* 0x0000008c8864723c */ /* 0x044ff00000001864 */
[C---:B------:R-:W-:Y:S01]  /*9360*/  HMMA.16816.F32 R104, R136.reuse, R142, R104 ;  /* 0x0000008e8868723c */ /* 0x040fe20000001868 */
[----:B------:R-:W2:Y:S07]  /*9370*/  LDSM.16.MT88.4 R140, [R250+0x7100] ;  /* 0x00710000fa8c783b */ /* 0x000eae0000004200 */
[C---:B---3--:R-:W-:Y:S08]  /*9380*/  HMMA.16816.F32 R108, R136.reuse, R144, R108 ;  /* 0x00000090886c723c */ /* 0x048ff0000000186c */
[C---:B------:R-:W-:Y:S01]  /*9390*/  HMMA.16816.F32 R112, R136.reuse, R146, R112 ;  /* 0x000000928870723c */ /* 0x040fe20000001870 */
[----:B------:R-:W3:Y:S07]  /*93a0*/  LDSM.16.MT88.4 R144, [R251+0x1900] ;  /* 0x00190000fb90783b */ /* 0x000eee0000004200 */
[C---:B-1----:R-:W-:Y:S08]  /*93b0*/  HMMA.16816.F32 R116, R136.reuse, R148, R116 ;  /* 0x000000948874723c */ /* 0x042ff00000001874 */
[C---:B------:R-:W-:Y:S08]  /*93c0*/  HMMA.16816.F32 R120, R136.reuse, R150, R120 ;  /* 0x000000968878723c */ /* 0x040ff00000001878 */
[C---:B--2---:R-:W-:Y:S08]  /*93d0*/  HMMA.16816.F32 R124, R136.reuse, R140, R124 ;  /* 0x0000008c887c723c */ /* 0x044ff0000000187c */
[----:B------:R-:W-:Y:S01]  /*93e0*/  HMMA.16816.F32 R128, R136, R142, R128 ;  /* 0x0000008e8880723c */ /* 0x000fe20000001880 */
[----:B------:R-:W1:Y:S07]  /*93f0*/  LDSM.16.MT88.4 R136, [R250+0x1900] ;  /* 0x00190000fa88783b */ /* 0x000e6e0000004200 */
[C---:B------:R-:W-:Y:S01]  /*9400*/  HMMA.16816.F32 R164, R176.reuse, R160, R4 ;  /* 0x000000a0b0a4723c */ /* 0x040fe20000001804 */
[----:B------:R-:W2:Y:S07]  /*9410*/  LDSM.16.MT88.4 R4, [R248+0x3900] ;  /* 0x00390000f804783b */ /* 0x000eae0000004200 */
[C---:B------:R-:W-:Y:S01]  /*9420*/  HMMA.16816.F32 R160, R176.reuse, R162, R8 ;  /* 0x000000a2b0a0723c */ /* 0x040fe20000001808 */
[----:B------:R-:W4:Y:S07]  /*9430*/  LDSM.16.MT88.4 R8, [R249+0x3900] ;  /* 0x00390000f908783b */ /* 0x000f2e0000004200 */
[C---:B------:R-:W-:Y:S01]  /*9440*/  HMMA.16816.F32 R156, R176.reuse, R152, R12 ;  /* 0x00000098b09c723c */ /* 0x040fe2000000180c */
[----:B------:R-:W5:Y:S07]  /*9450*/  LDSM.16.MT88.4 R12, [R251+0x3900] ;  /* 0x00390000fb0c783b */ /* 0x000f6e0000004200 */
[C---:B------:R-:W-:Y:S01]  /*9460*/  HMMA.16816.F32 R152, R176.reuse, R154, R16 ;  /* 0x0000009ab098723c */ /* 0x040fe20000001810 */
[----:B------:R-:W4:Y:S07]  /*9470*/  LDSM.16.MT88.4 R16, [R250+0x3900] ;  /* 0x00390000fa10783b */ /* 0x000f2e0000004200 */
[C---:B---3--:R-:W-:Y:S08]  /*9480*/  HMMA.16816.F32 R148, R176.reuse, R144, R20 ;  /* 0x00000090b094723c */ /* 0x048ff00000001814 */
[C---:B------:R-:W-:Y:S08]  /*9490*/  HMMA.16816.F32 R144, R176.reuse, R146, R24 ;  /* 0x00000092b090723c */ /* 0x040ff00000001818 */
[C---:B-1----:R-:W-:Y:S08]  /*94a0*/  HMMA.16816.F32 R140, R176.reuse, R136, R28 ;  /* 0x00000088b08c723c */ /* 0x042ff0000000181c */
[C---:B------:R-:W-:Y:S08]  /*94b0*/  HMMA.16816.F32 R136, R176.reuse, R138, R32 ;  /* 0x0000008ab088723c */ /* 0x040ff00000001820 */
[C---:B--2---:R-:W-:Y:S08]  /*94c0*/  HMMA.16816.F32 R36, R176.reuse, R4, R36 ;  /* 0x00000004b024723c */ /* 0x044ff00000001824 */
[C---:B------:R-:W-:Y:S01]  /*94d0*/  HMMA.16816.F32 R40, R176.reuse, R6, R40 ;  /* 0x00000006b028723c */ /* 0x040fe20000001828 */
[----:B------:R-:W1:Y:S07]  /*94e0*/  LDSM.16.MT88.4 R4, [R248+0x5900] ;  /* 0x00590000f804783b */ /* 0x000e6e0000004200 */
[C---:B----4-:R-:W-:Y:S08]  /*94f0*/  HMMA.16816.F32 R44, R176.reuse, R8, R44 ;  /* 0x00000008b02c723c */ /* 0x050ff0000000182c */
[C---:B------:R-:W-:Y:S01]  /*9500*/  HMMA.16816.F32 R48, R176.reuse, R10, R48 ;  /* 0x0000000ab030723c */ /* 0x040fe20000001830 */
[----:B------:R-:W2:Y:S07]  /*9510*/  LDSM.16.MT88.4 R8, [R249+0x5900] ;  /* 0x00590000f908783b */ /* 0x000eae0000004200 */
[C---:B-----5:R-:W-:Y:S08]  /*9520*/  HMMA.16816.F32 R52, R176.reuse, R12, R52 ;  /* 0x0000000cb034723c */ /* 0x060ff00000001834 */
[C---:B------:R-:W-:Y:S01]  /*9530*/  HMMA.16816.F32 R56, R176.reuse, R14, R56 ;  /* 0x0000000eb038723c */ /* 0x040fe20000001838 */
[----:B------:R-:W3:Y:S07]  /*9540*/  LDSM.16.MT88.4 R12, [R251+0x5900] ;  /* 0x00590000fb0c783b */ /* 0x000eee0000004200 */
[C---:B------:R-:W-:Y:S08]  /*9550*/  HMMA.16816.F32 R60, R176.reuse, R16, R60 ;  /* 0x00000010b03c723c */ /* 0x040ff0000000183c */
[C---:B------:R-:W-:Y:S01]  /*9560*/  HMMA.16816.F32 R64, R176.reuse, R18, R64 ;  /* 0x00000012b040723c */ /* 0x040fe20000001840 */
[----:B------:R-:W4:Y:S07]  /*9570*/  LDSM.16.MT88.4 R16, [R250+0x5900] ;  /* 0x00590000fa10783b */ /* 0x000f2e0000004200 */
[C---:B-1----:R-:W-:Y:S08]  /*9580*/  HMMA.16816.F32 R68, R176.reuse, R4, R68 ;  /* 0x00000004b044723c */ /* 0x042ff00000001844 */
        /* <DEDUP_REMOVED lines=8> */
[C---:B----4-:R-:W-:Y:S08]  /*9610*/  HMMA.16816.F32 R92, R176.reuse, R16, R92 ;  /* 0x00000010b05c723c */ /* 0x050ff0000000185c */
[C---:B------:R-:W-:Y:S01]  /*9620*/  HMMA.16816.F32 R96, R176.reuse, R18, R96 ;  /* 0x00000012b060723c */ /* 0x040fe20000001860 */
[----:B------:R-:W4:Y:S07]  /*9630*/  LDSM.16.MT88.4 R16, [R250+0x7900] ;  /* 0x00790000fa10783b */ /* 0x000f2e0000004200 */
[C---:B-1----:R-:W-:Y:S08]  /*9640*/  HMMA.16816.F32 R100, R176.reuse, R4, R100 ;  /* 0x00000004b064723c */ /* 0x042ff00000001864 */
[C---:B------:R-:W-:Y:S08]  /*9650*/  HMMA.16816.F32 R104, R176.reuse, R6, R104 ;  /* 0x00000006b068723c */ /* 0x040ff00000001868 */
[C---:B--2---:R-:W-:Y:S08]  /*9660*/  HMMA.16816.F32 R108, R176.reuse, R8, R108 ;  /* 0x00000008b06c723c */ /* 0x044ff0000000186c */
[C---:B------:R-:W-:Y:S08]  /*9670*/  HMMA.16816.F32 R112, R176.reuse, R10, R112 ;  /* 0x0000000ab070723c */ /* 0x040ff00000001870 */
[C---:B---3--:R-:W-:Y:S08]  /*9680*/  HMMA.16816.F32 R116, R176.reuse, R12, R116 ;  /* 0x0000000cb074723c */ /* 0x048ff00000001874 */
[C---:B------:R-:W-:Y:S08]  /*9690*/  HMMA.16816.F32 R120, R176.reuse, R14, R120 ;  /* 0x0000000eb078723c */ /* 0x040ff00000001878 */
[C---:B----4-:R-:W-:Y:S08]  /*96a0*/  HMMA.16816.F32 R124, R176.reuse, R16, R124 ;  /* 0x00000010b07c723c */ /* 0x050ff0000000187c */
[----:B------:R-:W-:Y:S01]  /*96b0*/  HMMA.16816.F32 R128, R176, R18, R128 ;  /* 0x00000012b080723c */ /* 0x000fe20000001880 */
[----:B------:R-:W-:-:S07]  /*96c0*/  @P0 BRA `(.L_x_6) ;  /* 0xffffcab000000947 */ /* 0x000fce000383ffff */
.L_x_5:
[----:B--2---:R-:W2:Y:S04]  /*96d0*/  LDL.LU R3, [R1+0x1c] ;  /* 0x00001c0001037983 */ /* 0x004ea80000300800 */
[----:B------:R-:W3:Y:S01]  /*96e0*/  LDL.LU R0, [R1+0x40] ;  /* 0x0000400001007983 */ /* 0x000ee20000300800 */
[----:B------:R-:W-:-:S02]  /*96f0*/  MOV R16, 0xff800000 ;  /* 0xff80000000107802 */ /* 0x000fc40000000f00 */
[----:B------:R-:W-:Y:S02]  /*9700*/  MOV R17, 0xff800000 ;  /* 0xff80000000117802 */ /* 0x000fe40000000f00 */
[----:B------:R-:W-:Y:S01]  /*9710*/  PLOP3.LUT P2, PT, PT, PT, PT, 0x8, 0x0 ;  /* 0x000000000000781c */ /* 0x000fe20003f4e170 */
[----:B--2---:R-:W1:Y:S04]  /*9720*/  SHFL.BFLY PT, R6, R3, 0x2, 0x1f ;  /* 0x0c401f0003067f89 */ /* 0x004e6800000e0000 */
[----:B---3--:R-:W2:Y:S01]  /*9730*/  SHFL.BFLY PT, R7, R0, 0x2, 0x1f ;  /* 0x0c401f0000077f89 */ /* 0x008ea200000e0000 */
[----:B-1----:R-:W-:Y:S02]  /*9740*/  FADD.FTZ R6, R6, R3 ;  /* 0x0000000306067221 */ /* 0x002fe40000010000 */
[----:B--2---:R-:W-:-:S03]  /*9750*/  FADD.FTZ R7, R7, R0 ;  /* 0x0000000007077221 */ /* 0x004fc60000010000 */
[----:B------:R-:W1:Y:S04]  /*9760*/  SHFL.BFLY PT, R3, R6, 0x1, 0x1f ;  /* 0x0c201f0006037f89 */ /* 0x000e6800000e0000 */
[----:B------:R-:W2:Y:S01]  /*9770*/  SHFL.BFLY PT, R0, R7, 0x1, 0x1f ;  /* 0x0c201f0007007f89 */ /* 0x000ea200000e0000 */
[----:B-1----:R-:W-:Y:S01]  /*9780*/  FADD.FTZ R6, R6, R3 ;  /* 0x0000000306067221 */ /* 0x002fe20000010000 */
[----:B------:R-:W-:Y:S01]  /*9790*/  MOV R3, RZ ;  /* 0x000000ff00037202 */ /* 0x000fe20000000f00 */
[----:B--2---:R-:W-:-:S03]  /*97a0*/  FADD.FTZ R7, R0, R7 ;  /* 0x0000000700077221 */ /* 0x004fc60000010000 */
[----:B------:R-:W-:Y:S02]  /*97b0*/  FSETP.NE.FTZ.AND P1, PT, R6, RZ, PT ;  /* 0x000000ff0600720b */ /* 0x000fe40003f35000 */
[----:B------:R-:W-:Y:S02]  /*97c0*/  MOV R0, RZ ;  /* 0x000000ff00007202 */ /* 0x000fe40000000f00 */
[----:B------:R-:W-:-:S09]  /*97d0*/  FSETP.NE.FTZ.AND P0, PT, R7, RZ, PT ;  /* 0x000000ff0700720b */ /* 0x000fd20003f15000 */
[----:B------:R-:W1:Y:S01]  /*97e0*/  @P1 MUFU.RCP R3, R6 ;  /* 0x0000000600031308 */ /* 0x000e620000001000 */
[----:B------:R-:W-:-:S05]  /*97f0*/  @P1 MOV R4, 0x3f317218 ;  /* 0x3f31721800041802 */ /* 0x000fca0000000f00 */
[----:B------:R-:W-:Y:S02]  /*9800*/  @P1 FMUL.FTZ R5, R4, c[0x0][0x2d0] ;  /* 0x0000b40004051a20 */ /* 0x000fe40000410000 */
[----:B------:R-:W-:Y:S08]  /*9810*/  @P0 MUFU.RCP R0, R7 ;  /* 0x0000000700000308 */ /* 0x000ff00000001000 */
[----:B------:R-:W2:Y:S01]  /*9820*/  @P1 MUFU.LG2 R6, R6 ;  /* 0x0000000600061308 */ /* 0x000ea20000000c00 */
[----:B-1----:R-:W-:-:S02]  /*9830*/  FMUL.FTZ R164, R3, R164 ;  /* 0x000000a403a47220 */ /* 0x002fc40000410000 */
[C---:B------:R-:W-:Y:S02]  /*9840*/  FMUL.FTZ R165, R3.reuse, R165 ;  /* 0x000000a503a57220 */ /* 0x040fe40000410000 */
[C---:B------:R-:W-:Y:S02]  /*9850*/  FMUL.FTZ R160, R3.reuse, R160 ;  /* 0x000000a003a07220 */ /* 0x040fe40000410000 */
[C---:B------:R-:W-:Y:S01]  /*9860*/  FMUL.FTZ R161, R3.reuse, R161 ;  /* 0x000000a103a17220 */ /* 0x040fe20000410000 */
[----:B------:R-:W1:Y:S01]  /*9870*/  @P0 MUFU.LG2 R7, R7 ;  /* 0x0000000700070308 */ /* 0x000e620000000c00 */
[C---:B------:R-:W-:Y:S02]  /*9880*/  FMUL.FTZ R156, R3.reuse, R156 ;  /* 0x0000009c039c7220 */ /* 0x040fe40000410000 */
[C---:B------:R-:W-:Y:S02]  /*9890*/  FMUL.FTZ R157, R3.reuse, R157 ;  /* 0x0000009d039d7220 */ /* 0x040fe40000410000 */
[----:B------:R-:W-:-:S02]  /*98a0*/  FMUL.FTZ R152, R3, R152 ;  /* 0x0000009803987220 */ /* 0x000fc40000410000 */
[C---:B------:R-:W-:Y:S02]  /*98b0*/  FMUL.FTZ R153, R3.reuse, R153 ;  /* 0x0000009903997220 */ /* 0x040fe40000410000 */
[C---:B------:R-:W-:Y:S02]  /*98c0*/  FMUL.FTZ R148, R3.reuse, R148 ;  /* 0x0000009403947220 */ /* 0x040fe40000410000 */
[C---:B------:R-:W-:Y:S02]  /*98d0*/  FMUL.FTZ R149, R3.reuse, R149 ;  /* 0x0000009503957220 */ /* 0x040fe40000410000 */
        /* <DEDUP_REMOVED lines=53> */
[----:B------:R-:W-:Y:S01]  /*9c30*/  FMUL.FTZ R129, R3, R129 ;  /* 0x0000008103817220 */ /* 0x000fe20000410000 */
[----:B------:R-:W-:Y:S01]  /*9c40*/  @P0 MOV R3, 0x3f317218 ;  /* 0x3f31721800030802 */ /* 0x000fe20000000f00 */
[----:B--2---:R-:W-:Y:S02]  /*9c50*/  @P1 FMUL.FTZ R6, R6, 0.69314718246459960938 ;  /* 0x3f31721806061820 */ /* 0x004fe40000410000 */
[----:B-1----:R-:W-:Y:S02]  /*9c60*/  @P0 FMUL.FTZ R4, R7, 0.69314718246459960938 ;  /* 0x3f31721807040820 */ /* 0x002fe40000410000 */
[----:B------:R-:W-:-:S02]  /*9c70*/  @P0 FMUL.FTZ R3, R3, c[0x0][0x2d0] ;  /* 0x0000b40003030a20 */ /* 0x000fc40000410000 */
        /* <DEDUP_REMOVED lines=63> */
[----:B------:R-:W-:Y:S02]  /*a070*/  FMUL.FTZ R131, R0, R131 ;  /* 0x0000008300837220 */ /* 0x000fe40000410000 */
[----:B------:R-:W-:Y:S02]  /*a080*/  @P1 FFMA.FTZ R16, R5, R132, R6 ;  /* 0x0000008405101223 */ /* 0x000fe40000010006 */
[----:B------:R-:W-:-:S02]  /*a090*/  @P0 FFMA.FTZ R17, R3, R2, R4 ;  /* 0x0000000203110223 */ /* 0x000fc40000010004 */
.L_x_3:
[----:B------:R-:W-:Y:S05]  /*a0a0*/  @P2 BRA `(.L_x_9) ;  /* 0x00001fa000002947 */ /* 0x000fea0003800000 */
[----:B------:R-:W1:Y:S01]  /*a0b0*/  S2R R7, SR_TID.X ;  /* 0x0000000000077919 */ /* 0x000e620000002100 */
[----:B------:R-:W-:Y:S01]  /*a0c0*/  IMAD R0, RZ, RZ, -UR11 ;  /* 0x8000000bff007e24 */ /* 0x000fe2000f8e02ff */
[----:B------:R-:W-:Y:S01]  /*a0d0*/  ULDC.64 UR4, c[0x0][0x4d0] ;  /* 0x0001340000047ab9 */ /* 0x000fe20000000a00 */
[----:B------:R-:W-:Y:S01]  /*a0e0*/  MOV R20, c[0x0][0x4e8] ;  /* 0x00013a0000147a02 */ /* 0x000fe20000000f00 */
[----:B------:R-:W2:Y:S01]  /*a0f0*/  S2R R9, SR_CTAID.Y ;  /* 0x0000000000097919 */ /* 0x000ea20000002600 */
[----:B------:R-:W-:Y:S01]  /*a100*/  UIMAD.WIDE.U32 UR8, UR11, UR4, URZ ;  /* 0x000000040b0872a5 */ /* 0x000fe2000f8e003f */
[----:B------:R-:W-:Y:S01]  /*a110*/  BSSY B0, `(.L_x_10) ;  /* 0x0000130000007945 */ /* 0x000fe20003800000 */
[----:B------:R-:W-:Y:S01]  /*a120*/  USHF.R.S32.HI UR6, URZ, 0x1f, UR11 ;  /* 0x0000001f3f067899 */ /* 0x000fe2000801140b */
[----:B------:R-:W3:Y:S01]  /*a130*/  S2R R10, SR_CTAID.Z ;  /* 0x00000000000a7919 */ /* 0x000ee20000002700 */
[----:B------:R-:W-:-:S02]  /*a140*/  ISETP.NE.AND P1, PT, R20, 0x1, PT ;  /* 0x000000011400780c */ /* 0x000fc40003f25270 */
[----:B------:R-:W-:Y:S01]  /*a150*/  IMAD.U32 R2, RZ, RZ, UR8 ;  /* 0x00000008ff027e24 */ /* 0x000fe2000f8e00ff */
[----:B------:R-:W-:Y:S01]  /*a160*/  MOV R3, UR9 ;  /* 0x0000000900037c02 */ /* 0x000fe20008000f00 */
[----:B------:R-:W4:Y:S01]  /*a170*/  S2R R19, SR_CTAID.X ;  /* 0x0000000000137919 */ /* 0x000f220000002500 */
[----:B------:R-:W-:-:S04]  /*a180*/  UIMAD UR7, UR6, UR4, URZ ;  /* 0x00000004060772a4 */ /* 0x000fc8000f8e023f */
[----:B------:R-:W-:-:S03]  /*a190*/  UIMAD UR7, UR11, UR5, UR7 ;  /* 0x000000050b0772a4 */ /* 0x000fc6000f8e0207 */
[----:B------:R-:W-:Y:S02]  /*a1a0*/  ULDC.64 UR4, c[0x0][0x438] ;  /* 0x00010e0000047ab9 */ /* 0x000fe40000000a00 */
[----:B------:R-:W-:Y:S01]  /*a1b0*/  UIMAD.WIDE.U32 UR14, UR11, UR4, URZ ;  /* 0x000000040b0e72a5 */ /* 0x000fe2000f8e003f */
[----:B-1----:R-:W-:Y:S01]  /*a1c0*/  SHF.R.S32.HI R5, RZ, 0x1f, R7 ;  /* 0x0000001fff057819 */ /* 0x002fe20000011407 */
[----:B------:R-:W-:Y:S02]  /*a1d0*/  UIMAD UR4, UR6, UR4, URZ ;  /* 0x00000004060472a4 */ /* 0x000fe4000f8e023f */
[----:B------:R-:W-:Y:S01]  /*a1e0*/  UIADD3 UR7, UR9, UR7, URZ ;  /* 0x0000000709077290 */ /* 0x000fe2000fffe03f */
[----:B--2---:R-:W-:Y:S01]  /*a1f0*/  IMAD R9, R0, c[0x0][0x550], R9 ;  /* 0x0001540000097a24 */ /* 0x004fe200078e0209 */
[CC--:B------:R-:W-:Y:S01]  /*a200*/  LEA.HI R0, R5.reuse, R7.reuse, RZ, 0x5 ;  /* 0x0000000705007211 */ /* 0x0c0fe200078f28ff */
[----:B------:R-:W-:Y:S01]  /*a210*/  UIMAD UR4, UR11, UR5, UR4 ;  /* 0x000000050b0472a4 */ /* 0x000fe2000f8e0204 */
[----:B------:R-:W-:-:S02]  /*a220*/  LEA.HI R5, R5, R7, RZ, 0x2 ;  /* 0x0000000705057211 */ /* 0x000fc400078f10ff */
[----:B------:R-:W-:Y:S01]  /*a230*/  LOP3.LUT R4, R0, 0xffffffe0, RZ, 0xc0, !PT ;  /* 0xffffffe000047812 */ /* 0x000fe200078ec0ff */
[----:B------:R-:W-:Y:S01]  /*a240*/  UIADD3 UR4, UR15, UR4, URZ ;  /* 0x000000040f047290 */ /* 0x000fe2000fffe03f */
[--C-:B------:R-:W-:Y:S02]  /*a250*/  SHF.R.S32.HI R6, RZ, 0x5, R0.reuse ;  /* 0x00000005ff067819 */ /* 0x100fe40000011400 */
[----:B------:R-:W-:Y:S01]  /*a260*/  SHF.R.S32.HI R0, RZ, 0x1f, R0 ;  /* 0x0000001fff007819 */ /* 0x000fe20000011400 */
[----:B------:R-:W-:Y:S01]  /*a270*/  IMAD.IADD R14, R7, 0x1, -R4 ;  /* 0x00000001070e7824 */ /* 0x000fe200078e0a04 */
[----:B------:R-:W-:Y:S01]  /*a280*/  LOP3.LUT R3, R5, 0xfffffffc, RZ, 0xc0, !PT ;  /* 0xfffffffc05037812 */ /* 0x000fe200078ec0ff */
[----:B------:R-:W-:Y:S01]  /*a290*/  IMAD.MOV.U32 R4, RZ, RZ, R2 ;  /* 0x000000ffff047224 */ /* 0x000fe200078e0002 */
[----:B------:R-:W-:Y:S01]  /*a2a0*/  LEA.HI R0, R0, R6, RZ, 0x3 ;  /* 0x0000000600007211 */ /* 0x000fe200078f18ff */
[----:B------:R-:W-:Y:S01]  /*a2b0*/  IMAD.U32 R5, RZ, RZ, UR7 ;  /* 0x00000007ff057e24 */ /* 0x000fe2000f8e00ff */
[----:B------:R-:W-:Y:S01]  /*a2c0*/  IADD3 R7, -R3, R7, RZ ;  /* 0x0000000703077210 */ /* 0x000fe20007ffe1ff */
[----:B------:R-:W-:Y:S01]  /*a2d0*/  IMAD.U32 R3, RZ, RZ, UR15 ;  /* 0x0000000fff037e24 */ /* 0x000fe2000f8e00ff */
[----:B------:R-:W-:Y:S01]  /*a2e0*/  LOP3.LUT R0, R0, 0xffffff8, RZ, 0xc0, !PT ;  /* 0x0ffffff800007812 */ /* 0x000fe200078ec0ff */
[----:B---3--:R-:W-:Y:S01]  /*a2f0*/  IMAD.WIDE.U32 R4, R10, c[0x0][0x4d8], R4 ;  /* 0x000136000a047a25 */ /* 0x008fe200078e0004 */
[----:B------:R-:W-:-:S02]  /*a300*/  SHF.R.S32.HI R2, RZ, 0x1f, R14 ;  /* 0x0000001fff027819 */ /* 0x000fc4000001140e */
[----:B------:R-:W-:Y:S01]  /*a310*/  SHF.R.S32.HI R11, RZ, 0x1f, R10 ;  /* 0x0000001fff0b7819 */ /* 0x000fe2000001140a */
[----:B------:R-:W-:Y:S01]  /*a320*/  IMAD.IADD R8, R6, 0x1, -R0 ;  /* 0x0000000106087824 */ /* 0x000fe200078e0a00 */
[C---:B------:R-:W-:Y:S02]  /*a330*/  LEA.HI R0, R7.reuse, R7, RZ, 0x1 ;  /* 0x0000000707007211 */ /* 0x040fe400078f08ff */
[----:B------:R-:W-:Y:S01]  /*a340*/  LEA.HI R18, R2, R14, RZ, 0x2 ;  /* 0x0000000e02127211 */ /* 0x000fe200078f10ff */
[----:B------:R-:W-:Y:S01]  /*a350*/  IMAD.U32 R2, RZ, RZ, UR14 ;  /* 0x0000000eff027e24 */ /* 0x000fe2000f8e00ff */
[----:B------:R-:W-:Y:S02]  /*a360*/  LOP3.LUT R0, R0, 0x1ffffffe, RZ, 0xc0, !PT ;  /* 0x1ffffffe00007812 */ /* 0x000fe400078ec0ff */
[----:B------:R-:W-:Y:S02]  /*a370*/  SHF.R.S32.HI R6, RZ, 0x2, R18 ;  /* 0x00000002ff067819 */ /* 0x000fe40000011412 */
[----:B------:R-:W-:Y:S01]  /*a380*/  MOV R3, UR4 ;  /* 0x0000000400037c02 */ /* 0x000fe20008000f00 */
[----:B------:R-:W-:-:S02]  /*a390*/  IMAD.IADD R0, R7, 0x1, -R0 ;  /* 0x0000000107007824 */ /* 0x000fc400078e0a00 */
[----:B------:R-:W-:Y:S02]  /*a3a0*/  IMAD R15, R8, 0x10, R6 ;  /* 0x00000010080f7824 */ /* 0x000fe400078e0206 */
[C---:B------:R-:W-:Y:S02]  /*a3b0*/  IMAD R7, R11.reuse, c[0x0][0x4d8], RZ ;  /* 0x000136000b077a24 */ /* 0x040fe400078e02ff */
[----:B------:R-:W-:Y:S01]  /*a3c0*/  IMAD R6, R11, c[0x0][0x440], RZ ;  /* 0x000110000b067a24 */ /* 0x000fe200078e02ff */
[----:B------:R-:W-:Y:S01]  /*a3d0*/  LEA R0, R0, R15, 0x3 ;  /* 0x0000000f00007211 */ /* 0x000fe200078e18ff */
[C---:B------:R-:W-:Y:S02]  /*a3e0*/  IMAD R7, R10.reuse, c[0x0][0x4dc], R7 ;  /* 0x000137000a077a24 */ /* 0x040fe400078e0207 */
[----:B------:R-:W-:Y:S02]  /*a3f0*/  IMAD R6, R10, c[0x0][0x444], R6 ;  /* 0x000111000a067a24 */ /* 0x000fe400078e0206 */
[----:B----4-:R-:W-:Y:S01]  /*a400*/  IMAD R8, R19, 0x80, R0 ;  /* 0x0000008013087824 */ /* 0x010fe200078e0200 */
[----:B------:R-:W-:Y:S01]  /*a410*/  SHF.R.S32.HI R0, RZ, 0x1f, R9 ;  /* 0x0000001fff007819 */ /* 0x000fe20000011409 */
[----:B------:R-:W-:-:S02]  /*a420*/  IMAD.IADD R5, R5, 0x1, R7 ;  /* 0x0000000105057824 */ /* 0x000fc400078e0207 */
[----:B------:R-:W-:-:S04]  /*a430*/  @P1 IMAD.HI.U32 R7, R8, c[0x0][0x4ec], RZ ;  /* 0x00013b0008071a27 */ /* 0x000fc800078e00ff */
[----:B------:R-:W-:-:S04]  /*a440*/  IMAD.WIDE.U32 R2, R10, c[0x0][0x440], R2 ;  /* 0x000110000a027a25 */ /* 0x000fc800078e0002 */
[----:B------:R-:W-:Y:S01]  /*a450*/  IMAD.MOV.U32 R10, RZ, RZ, R8 ;  /* 0x000000ffff0a7224 */ /* 0x000fe200078e0008 */
[----:B------:R-:W-:Y:S02]  /*a460*/  @P1 SHF.R.U32.HI R10, RZ, c[0x0][0x4f0], R7 ;  /* 0x00013c00ff0a1a19 */ /* 0x000fe40000011607 */
[----:B------:R-:W-:Y:S01]  /*a470*/  IADD3 R3, R3, R6, RZ ;  /* 0x0000000603037210 */ /* 0x000fe20007ffe0ff */
[C---:B------:R-:W-:Y:S02]  /*a480*/  IMAD R6, R0.reuse, c[0x0][0x4e0], RZ ;  /* 0x0001380000067a24 */ /* 0x040fe400078e02ff */
[----:B------:R-:W-:Y:S02]  /*a490*/  IMAD R0, R0, c[0x0][0x448], RZ ;  /* 0x0001120000007a24 */ /* 0x000fe400078e02ff */
[----:B------:R-:W-:Y:S02]  /*a4a0*/  IMAD.MOV R11, RZ, RZ, -R10 ;  /* 0x000000ffff0b7224 */ /* 0x000fe400078e0a0a */
[----:B------:R-:W-:-:S02]  /*a4b0*/  IMAD R13, R9, c[0x0][0x4e4], R6 ;  /* 0x00013900090d7a24 */ /* 0x000fc400078e0206 */
[----:B------:R-:W-:-:S04]  /*a4c0*/  IMAD.WIDE.U32 R6, R9, c[0x0][0x448], R2 ;  /* 0x0001120009067a25 */ /* 0x000fc800078e0002 */
[C---:B------:R-:W-:Y:S01]  /*a4d0*/  IMAD R12, R9.reuse, c[0x0][0x44c], R0 ;  /* 0x00011300090c7a24 */ /* 0x040fe200078e0200 */
[----:B------:R-:W-:Y:S01]  /*a4e0*/  MOV R0, R8 ;  /* 0x0000000800007202 */ /* 0x000fe20000000f00 */
[----:B------:R-:W-:-:S04]  /*a4f0*/  IMAD.WIDE.U32 R2, R9, c[0x0][0x4e0], R4 ;  /* 0x0001380009027a25 */ /* 0x000fc800078e0004 */
[----:B------:R-:W-:Y:S01]  /*a500*/  IMAD R9, R11, c[0x0][0x4e8], R8 ;  /* 0x00013a000b097a24 */ /* 0x000fe200078e0208 */
[----:B------:R-:W-:Y:S01]  /*a510*/  SHF.R.S32.HI R11, RZ, 0x1f, R10 ;  /* 0x0000001fff0b7819 */ /* 0x000fe2000001140a */
[----:B------:R-:W-:Y:S01]  /*a520*/  @P1 IMAD.HI.U32 R4, R8, c[0x0][0x4ec], RZ ;  /* 0x00013b0008041a27 */ /* 0x000fe200078e00ff */
[----:B------:R-:W-:Y:S01]  /*a530*/  BAR.SYNC.DEFER_BLOCKING 0x1, 0x100 ;  /* 0x0044000000007b1d */ /* 0x000fe20000010000 */
[----:B------:R-:W-:Y:S02]  /*a540*/  IADD3 R2, P0, R10, R2, RZ ;  /* 0x000000020a027210 */ /* 0x000fe40007f1e0ff */
[----:B------:R-:W-:Y:S01]  /*a550*/  IMAD.IADD R5, R7, 0x1, R12 ;  /* 0x0000000107057824 */ /* 0x000fe200078e020c */
[----:B------:R-:W-:Y:S02]  /*a560*/  SHF.R.S32.HI R7, RZ, 0x1f, R9 ;  /* 0x0000001fff077819 */ /* 0x000fe40000011409 */
[----:B------:R-:W-:Y:S02]  /*a570*/  @P1 SHF.R.U32.HI R0, RZ, c[0x0][0x4f0], R4 ;  /* 0x00013c00ff001a19 */ /* 0x000fe40000011604 */
[----:B------:R-:W-:Y:S01]  /*a580*/  IADD3.X R3, R11, R3, R13, P0, !PT ;  /* 0x000000030b037210 */ /* 0x000fe200007fe40d */
[----:B------:R-:W-:Y:S01]  /*a590*/  IMAD R11, R19, 0x80, R15 ;  /* 0x00000080130b7824 */ /* 0x000fe200078e020f */
[----:B------:R-:W-:Y:S01]  /*a5a0*/  MOV R4, R6 ;  /* 0x0000000600047202 */ /* 0x000fe20000000f00 */
[----:B------:R-:W-:Y:S01]  /*a5b0*/  IMAD R6, R7, c[0x0][0x4c8], RZ ;  /* 0x0001320007067a24 */ /* 0x000fe200078e02ff */
[----:B------:R-:W-:Y:S01]  /*a5c0*/  SHF.R.S32.HI R7, RZ, 0x1f, R0 ;  /* 0x0000001fff077819 */ /* 0x000fe20000011400 */
[----:B------:R-:W-:-:S04]  /*a5d0*/  IMAD.WIDE.U32 R2, R9, c[0x0][0x4c8], R2 ;  /* 0x0001320009027a25 */ /* 0x000fc800078e0002 */
[----:B------:R-:W-:Y:S02]  /*a5e0*/  IMAD.MOV R10, RZ, RZ, -R0 ;  /* 0x000000ffff0a7224 */ /* 0x000fe400078e0a00 */
[----:B------:R-:W-:Y:S01]  /*a5f0*/  IMAD R9, R9, c[0x0][0x4cc], R6 ;  /* 0x0001330009097a24 */ /* 0x000fe200078e0206 */
[----:B------:R-:W-:Y:S01]  /*a600*/  LEA R6, P0, R2, c[0x0][0x4a8], 0x2 ;  /* 0x00012a0002067a11 */ /* 0x000fe200078010ff */
[----:B------:R-:W-:Y:S02]  /*a610*/  IMAD R10, R10, c[0x0][0x4e8], R8 ;  /* 0x00013a000a0a7a24 */ /* 0x000fe400078e0208 */
[----:B------:R-:W-:Y:S01]  /*a620*/  IMAD R7, R7, c[0x0][0x430], RZ ;  /* 0x00010c0007077a24 */ /* 0x000fe200078e02ff */
[----:B------:R-:W-:Y:S01]  /*a630*/  IADD3 R3, R3, R9, RZ ;  /* 0x0000000903037210 */ /* 0x000fe20007ffe0ff */
[----:B------:R-:W-:Y:S01]  /*a640*/  IMAD.WIDE.U32 R4, R0, c[0x0][0x430], R4 ;  /* 0x00010c0000047a25 */ /* 0x000fe200078e0004 */
[----:B------:R-:W-:Y:S02]  /*a650*/  SHFL.IDX PT, R8, R6, RZ, 0x1c1f ;  /* 0x001c1fff06087589 */ /* 0x000fe400000e0000 */
[----:B------:R-:W-:Y:S01]  /*a660*/  LEA.HI.X R2, R2, c[0x0][0x4ac], R3, 0x2, P0 ;  /* 0x00012b0002027a11 */ /* 0x000fe200000f1403 */
[----:B------:R-:W-:Y:S01]  /*a670*/  IMAD R0, R0, c[0x0][0x434], R7 ;  /* 0x00010d0000007a24 */ /* 0x000fe200078e0207 */
[----:B------:R-:W-:Y:S01]  /*a680*/  SHF.R.S32.HI R7, RZ, 0x1f, R10 ;  /* 0x0000001fff077819 */ /* 0x000fe2000001140a */
[----:B------:R-:W-:Y:S01]  /*a690*/  SHFL.IDX PT, R6, R6, 0x1, 0x1c1f ;  /* 0x003c1f0006067f89 */ /* 0x000fe200000e0000 */
[----:B------:R-:W-:-:S02]  /*a6a0*/  LOP3.LUT P0, RZ, R14, 0x3, RZ, 0xc0, !PT ;  /* 0x000000030eff7812 */ /* 0x000fc4000780c0ff */
[----:B------:R-:W-:Y:S01]  /*a6b0*/  IADD3 R3, R5, R0, RZ ;  /* 0x0000000005037210 */ /* 0x000fe20007ffe0ff */
[----:B------:R-:W-:Y:S01]  /*a6c0*/  IMAD R0, R7, c[0x0][0x428], RZ ;  /* 0x00010a0007007a24 */ /* 0x000fe200078e02ff */
[----:B------:R-:W1:Y:S01]  /*a6d0*/  SHFL.IDX PT, R9, R2, RZ, 0x1c1f ;  /* 0x001c1fff02097589 */ /* 0x000e6200000e0000 */
[----:B------:R-:W-:Y:S02]  /*a6e0*/  IMAD R5, R20, c[0x0][0x388], RZ ;  /* 0x0000e20014057a24 */ /* 0x000fe400078e02ff */
[----:B------:R-:W-:Y:S01]  /*a6f0*/  IMAD R0, R10, c[0x0][0x42c], R0 ;  /* 0x00010b000a007a24 */ /* 0x000fe200078e0200 */
[----:B------:R2:W3:Y:S02]  /*a700*/  SHFL.IDX PT, R7, R2, 0x1, 0x1c1f ;  /* 0x003c1f0002077f89 */ /* 0x0004e400000e0000 */
[----:B------:R-:W-:-:S13]  /*a710*/  ISETP.GE.OR P2, PT, R11, R5, P0 ;  /* 0x000000050b00720c */ /* 0x000fda0000746670 */
[----:B-1----:R1:W-:Y:S01]  /*a720*/  @!P2 ST.E [R8.64], R16 ;  /* 0x000000100800a985 */ /* 0x0023e2000c10190c */
[----:B--2---:R-:W-:Y:S01]  /*a730*/  IMAD.MOV.U32 R2, RZ, RZ, R4 ;  /* 0x000000ffff027224 */ /* 0x004fe200078e0004 */
[----:B------:R-:W-:-:S03]  /*a740*/  IADD3 R4, R11, 0x8, RZ ;  /* 0x000000080b047810 */ /* 0x000fc60007ffe0ff */
[----:B------:R-:W-:Y:S01]  /*a750*/  IMAD.WIDE.U32 R2, R10, c[0x0][0x428], R2 ;  /* 0x00010a000a027a25 */ /* 0x000fe200078e0002 */
[----:B------:R-:W-:-:S04]  /*a760*/  ISETP.GE.OR P0, PT, R4, R5, P0 ;  /* 0x000000050400720c */ /* 0x000fc80000706670 */
[----:B------:R-:W-:Y:S02]  /*a770*/  IADD3 R0, R3, R0, RZ ;  /* 0x0000000003007210 */ /* 0x000fe40007ffe0ff */
[----:B------:R-:W-:-:S04]  /*a780*/  LEA R20, P1, R2, c[0x0][0x400], 0x2 ;  /* 0x0001000002147a11 */ /* 0x000fc800078210ff */
[----:B------:R-:W-:Y:S02]  /*a790*/  LEA.HI.X R19, R2, c[0x0][0x404], R0, 0x2, P1 ;  /* 0x0001010002137a11 */ /* 0x000fe400008f1400 */
[----:B------:R-:W-:Y:S01]  /*a7a0*/  LOP3.LUT R0, R18, 0x7ffffffc, RZ, 0xc0, !PT ;  /* 0x7ffffffc12007812 */ /* 0x000fe200078ec0ff */
[----:B---3--:R2:W-:Y:S01]  /*a7b0*/  @!P0 ST.E [R6.64], R17 ;  /* 0x0000001106008985 */ /* 0x0085e2000c10190c */
[-C--:B------:R-:W-:Y:S02]  /*a7c0*/  ISETP.GE.AND P0, PT, R11, R5.reuse, PT ;  /* 0x000000050b00720c */ /* 0x080fe40003f06270 */
[----:B------:R-:W-:Y:S01]  /*a7d0*/  ISETP.GE.AND P1, PT, R4, R5, PT ;  /* 0x000000050400720c */ /* 0x000fe20003f26270 */
[----:B------:R-:W-:Y:S01]  /*a7e0*/  IMAD.IADD R0, R14, 0x1, -R0 ;  /* 0x000000010e007824 */ /* 0x000fe200078e0a00 */
[----:B------:R2:W3:Y:S02]  /*a7f0*/  SHFL.IDX PT, R2, R20, RZ, 0x1c1f ;  /* 0x001c1fff14027589 */ /* 0x0004e400000e0000 */
[----:B-1----:R-:W-:-:S02]  /*a800*/  P2R R16, PR, RZ, 0x2 ;  /* 0x00000002ff107803 */ /* 0x002fc40000000000 */
[----:B------:R2:W1:Y:S01]  /*a810*/  SHFL.IDX PT, R3, R19, RZ, 0x1c1f ;  /* 0x001c1fff13037589 */ /* 0x00046200000e0000 */
[----:B------:R-:W-:-:S04]  /*a820*/  SHF.L.U32 R0, R0, 0x1, RZ ;  /* 0x0000000100007819 */ /* 0x000fc800000006ff */
[----:B------:R-:W-:Y:S05]  /*a830*/  @P0 BRA `(.L_x_11) ;  /* 0x00000bd000000947 */ /* 0x000fea0003800000 */
[C---:B------:R-:W-:Y:S02]  /*a840*/  ISETP.GE.AND P0, PT, R0.reuse, c[0x0][0x3c8], PT ;  /* 0x0000f20000007a0c */ /* 0x040fe40003f06270 */
[C---:B------:R-:W-:Y:S02]  /*a850*/  IADD3 R5, R0.reuse, 0x8, RZ ;  /* 0x0000000800057810 */ /* 0x040fe40007ffe0ff */
[----:B------:R-:W-:Y:S02]  /*a860*/  IADD3 R4, R0, 0x10, RZ ;  /* 0x0000001000047810 */ /* 0x000fe40007ffe0ff */
[----:B------:R-:W-:Y:S02]  /*a870*/  ISETP.GE.AND P5, PT, R5, c[0x0][0x3c8], PT ;  /* 0x0000f20005007a0c */ /* 0x000fe40003fa6270 */
[----:B------:R-:W-:Y:S02]  /*a880*/  ISETP.GE.AND P4, PT, R4, c[0x0][0x3c8], PT ;  /* 0x0000f20004007a0c */ /* 0x000fe40003f86270 */
[----:B------:R-:W-:-:S02]  /*a890*/  IADD3 R8, R0, 0x18, RZ ;  /* 0x0000001800087810 */ /* 0x000fc40007ffe0ff */
[C---:B------:R-:W-:Y:S01]  /*a8a0*/  IADD3 R10, R0.reuse, 0x20, RZ ;  /* 0x00000020000a7810 */ /* 0x040fe20007ffe0ff */
[C---:B-123--:R-:W-:Y:S01]  /*a8b0*/  @!P0 IMAD.WIDE R6, R0.reuse, 0x4, R2 ;  /* 0x0000000400068825 */ /* 0x04efe200078e0202 */
[C---:B------:R-:W-:Y:S02]  /*a8c0*/  IADD3 R11, R0.reuse, 0x28, RZ ;  /* 0x00000028000b7810 */ /* 0x040fe40007ffe0ff */
[----:B------:R-:W-:Y:S02]  /*a8d0*/  IADD3 R9, R0, 0x30, RZ ;  /* 0x0000003000097810 */ /* 0x000fe40007ffe0ff */
[----:B------:R1:W-:Y:S01]  /*a8e0*/  @!P0 ST.E.64 [R6.64], R164 ;  /* 0x000000a406008985 */ /* 0x0003e2000c101b0c */
[----:B------:R-:W-:Y:S02]  /*a8f0*/  ISETP.GE.AND P3, PT, R8, c[0x0][0x3c8], PT ;  /* 0x0000f20008007a0c */ /* 0x000fe40003f66270 */
[----:B------:R-:W-:Y:S02]  /*a900*/  @!P4 LEA.HI R4, R4, R4, RZ, 0x1 ;  /* 0x000000040404c211 */ /* 0x000fe400078f08ff */
[----:B------:R-:W-:-:S02]  /*a910*/  ISETP.GE.AND P2, PT, R10, c[0x0][0x3c8], PT ;  /* 0x0000f2000a007a0c */ /* 0x000fc40003f46270 */
[----:B------:R-:W-:Y:S02]  /*a920*/  @!P4 LOP3.LUT R4, R4, 0xfffffffe, RZ, 0xc0, !PT ;  /* 0xfffffffe0404c812 */ /* 0x000fe400078ec0ff */
[----:B------:R-:W-:Y:S02]  /*a930*/  ISETP.GE.AND P1, PT, R11, c[0x0][0x3c8], PT ;  /* 0x0000f2000b007a0c */ /* 0x000fe40003f26270 */
[----:B------:R-:W-:Y:S02]  /*a940*/  ISETP.GE.AND P0, PT, R9, c[0x0][0x3c8], PT ;  /* 0x0000f20009007a0c */ /* 0x000fe40003f06270 */
[C---:B------:R-:W-:Y:S02]  /*a950*/  IADD3 R13, R0.reuse, 0x38, RZ ;  /* 0x00000038000d7810 */ /* 0x040fe40007ffe0ff */
[----:B------:R-:W-:Y:S02]  /*a960*/  IADD3 R12, R0, 0x40, RZ ;  /* 0x00000040000c7810 */ /* 0x000fe40007ffe0ff */
[----:B-1----:R-:W-:Y:S01]  /*a970*/  @!P5 LEA.HI R6, R5, R5, RZ, 0x1 ;  /* 0x000000050506d211 */ /* 0x002fe200078f08ff */
[----:B------:R-:W-:-:S03]  /*a980*/  @!P4 IMAD.WIDE R4, R4, 0x4, R2 ;  /* 0x000000040404c825 */ /* 0x000fc600078e0202 */
[----:B------:R-:W-:-:S05]  /*a990*/  @!P5 LOP3.LUT R6, R6, 0xfffffffe, RZ, 0xc0, !PT ;  /* 0xfffffffe0606d812 */ /* 0x000fca00078ec0ff */
[----:B------:R-:W-:-:S05]  /*a9a0*/  @!P5 IMAD.WIDE R6, R6, 0x4, R2 ;  /* 0x000000040606d825 */ /* 0x000fca00078e0202 */
[----:B------:R1:W-:Y:S01]  /*a9b0*/  @!P5 ST.E.64 [R6.64], R160 ;  /* 0x000000a00600d985 */ /* 0x0003e2000c101b0c */
[----:B------:R-:W-:-:S03]  /*a9c0*/  ISETP.GE.AND P5, PT, R13, c[0x0][0x3c8], PT ;  /* 0x0000f2000d007a0c */ /* 0x000fc60003fa6270 */
[----:B------:R2:W-:Y:S01]  /*a9d0*/  @!P4 ST.E.64 [R4.64], R156 ;  /* 0x0000009c0400c985 */ /* 0x0005e2000c101b0c */
[----:B------:R-:W-:Y:S02]  /*a9e0*/  ISETP.GE.AND P4, PT, R12, c[0x0][0x3c8], PT ;  /* 0x0000f2000c007a0c */ /* 0x000fe40003f86270 */
[----:B-1----:R-:W-:Y:S02]  /*a9f0*/  @!P2 LEA.HI R7, R10, R10, RZ, 0x1 ;  /* 0x0000000a0a07a211 */ /* 0x002fe400078f08ff */
[----:B------:R-:W-:Y:S02]  /*aa00*/  @!P1 LEA.HI R6, R11, R11, RZ, 0x1 ;  /* 0x0000000b0b069211 */ /* 0x000fe400078f08ff */
[----:B--2---:R-:W-:Y:S02]  /*aa10*/  @!P3 LEA.HI R4, R8, R8, RZ, 0x1 ;  /* 0x000000080804b211 */ /* 0x004fe400078f08ff */
[----:B------:R-:W-:Y:S02]  /*aa20*/  @!P0 LEA.HI R5, R9, R9, RZ, 0x1 ;  /* 0x0000000909058211 */ /* 0x000fe400078f08ff */
[----:B------:R-:W-:-:S02]  /*aa30*/  @!P3 LOP3.LUT R4, R4, 0xfffffffe, RZ, 0xc0, !PT ;  /* 0xfffffffe0404b812 */ /* 0x000fc400078ec0ff */
[----:B------:R-:W-:Y:S02]  /*aa40*/  @!P2 LOP3.LUT R7, R7, 0xfffffffe, RZ, 0xc0, !PT ;  /* 0xfffffffe0707a812 */ /* 0x000fe400078ec0ff */
[----:B------:R-:W-:Y:S01]  /*aa50*/  @!P1 LOP3.LUT R6, R6, 0xfffffffe, RZ, 0xc0, !PT ;  /* 0xfffffffe06069812 */ /* 0x000fe200078ec0ff */
[----:B------:R-:W-:Y:S01]  /*aa60*/  @!P3 IMAD.WIDE R10, R4, 0x4, R2 ;  /* 0x00000004040ab825 */ /* 0x000fe200078e0202 */
[----:B------:R-:W-:-:S03]  /*aa70*/  @!P0 LOP3.LUT R5, R5, 0xfffffffe, RZ, 0xc0, !PT ;  /* 0xfffffffe05058812 */ /* 0x000fc600078ec0ff */
[--C-:B------:R-:W-:Y:S01]  /*aa80*/  @!P2 IMAD.WIDE R8, R7, 0x4, R2.reuse ;  /* 0x000000040708a825 */ /* 0x100fe200078e0202 */
[----:B------:R1:W-:Y:S03]  /*aa90*/  @!P3 ST.E.64 [R10.64], R152 ;  /* 0x000000980a00b985 */ /* 0x0003e6000c101b0c */
[--C-:B------:R-:W-:Y:S01]  /*aaa0*/  @!P1 IMAD.WIDE R6, R6, 0x4, R2.reuse ;  /* 0x0000000406069825 */ /* 0x100fe200078e0202 */
[----:B------:R2:W-:Y:S03]  /*aab0*/  @!P2 ST.E.64 [R8.64], R148 ;  /* 0x000000940800a985 */ /* 0x0005e6000c101b0c */
[----:B------:R-:W-:Y:S01]  /*aac0*/  @!P0 IMAD.WIDE R4, R5, 0x4, R2 ;  /* 0x0000000405048825 */ /* 0x000fe200078e0202 */
[----:B------:R3:W-:Y:S04]  /*aad0*/  @!P1 ST.E.64 [R6.64], R144 ;  /* 0x0000009006009985 */ /* 0x0007e8000c101b0c */
[----:B------:R4:W-:Y:S01]  /*aae0*/  @!P0 ST.E.64 [R4.64], R140 ;  /* 0x0000008c04008985 */ /* 0x0009e2000c101b0c */
[----:B-1----:R-:W-:-:S02]  /*aaf0*/  IADD3 R10, R0, 0x58, RZ ;  /* 0x00000058000a7810 */ /* 0x002fc40007ffe0ff */
[C---:B------:R-:W-:Y:S02]  /*ab00*/  IADD3 R11, R0.reuse, 0x60, RZ ;  /* 0x00000060000b7810 */ /* 0x040fe40007ffe0ff */
[C---:B--2---:R-:W-:Y:S02]  /*ab10*/  IADD3 R8, R0.reuse, 0x48, RZ ;  /* 0x0000004800087810 */ /* 0x044fe40007ffe0ff */
[----:B------:R-:W-:Y:S02]  /*ab20*/  IADD3 R9, R0, 0x50, RZ ;  /* 0x0000005000097810 */ /* 0x000fe40007ffe0ff */
[----:B---3--:R-:W-:Y:S02]  /*ab30*/  @!P5 LEA.HI R6, R13, R13, RZ, 0x1 ;  /* 0x0000000d0d06d211 */ /* 0x008fe400078f08ff */
[----:B------:R-:W-:Y:S02]  /*ab40*/  ISETP.GE.AND P3, PT, R8, c[0x0][0x3c8], PT ;  /* 0x0000f20008007a0c */ /* 0x000fe40003f66270 */
[----:B----4-:R-:W-:-:S02]  /*ab50*/  @!P4 LEA.HI R4, R12, R12, RZ, 0x1 ;  /* 0x0000000c0c04c211 */ /* 0x010fc400078f08ff */
[----:B------:R-:W-:Y:S02]  /*ab60*/  @!P5 LOP3.LUT R6, R6, 0xfffffffe, RZ, 0xc0, !PT ;  /* 0xfffffffe0606d812 */ /* 0x000fe400078ec0ff */
[----:B------:R-:W-:Y:S02]  /*ab70*/  ISETP.GE.AND P2, PT, R9, c[0x0][0x3c8], PT ;  /* 0x0000f20009007a0c */ /* 0x000fe40003f46270 */
[----:B------:R-:W-:Y:S01]  /*ab80*/  @!P4 LOP3.LUT R4, R4, 0xfffffffe, RZ, 0xc0, !PT ;  /* 0xfffffffe0404c812 */ /* 0x000fe200078ec0ff */
[--C-:B------:R-:W-:Y:S01]  /*ab90*/  @!P5 IMAD.WIDE R6, R6, 0x4, R2.reuse ;  /* 0x000000040606d825 */ /* 0x100fe200078e0202 */
[----:B------:R-:W-:Y:S02]  /*aba0*/  ISETP.GE.AND P1, PT, R10, c[0x0][0x3c8], PT ;  /* 0x0000f2000a007a0c */ /* 0x000fe40003f26270 */
[----:B------:R-:W-:Y:S01]  /*abb0*/  ISETP.GE.AND P0, PT, R11, c[0x0][0x3c8], PT ;  /* 0x0000f2000b007a0c */ /* 0x000fe20003f06270 */
[----:B------:R-:W-:Y:S01]  /*abc0*/  @!P4 IMAD.WIDE R4, R4, 0x4, R2 ;  /* 0x000000040404c825 */ /* 0x000fe200078e0202 */
[----:B------:R1:W-:Y:S01]  /*abd0*/  @!P5 ST.E.64 [R6.64], R136 ;  /* 0x000000880600d985 */ /* 0x0003e2000c101b0c */
[----:B------:R-:W-:-:S02]  /*abe0*/  IADD3 R13, R0, 0x68, RZ ;  /* 0x00000068000d7810 */ /* 0x000fc40007ffe0ff */
[----:B------:R-:W-:Y:S01]  /*abf0*/  IADD3 R12, R0, 0x70, RZ ;  /* 0x00000070000c7810 */ /* 0x000fe20007ffe0ff */
[----:B------:R2:W-:Y:S01]  /*ac00*/  @!P4 ST.E.64 [R4.64], R36 ;  /* 0x000000240400c985 */ /* 0x0005e2000c101b0c */
[----:B------:R-:W-:Y:S02]  /*ac10*/  ISETP.GE.AND P5, PT, R13, c[0x0][0x3c8], PT ;  /* 0x0000f2000d007a0c */ /* 0x000fe40003fa6270 */
[----:B------:R-:W-:Y:S02]  /*ac20*/  ISETP.GE.AND P4, PT, R12, c[0x0][0x3c8], PT ;  /* 0x0000f2000c007a0c */ /* 0x000fe40003f86270 */
[----:B-1----:R-:W-:Y:S02]  /*ac30*/  @!P2 LEA.HI R7, R9, R9, RZ, 0x1 ;  /* 0x000000090907a211 */ /* 0x002fe400078f08ff */
[----:B------:R-:W-:Y:S02]  /*ac40*/  @!P1 LEA.HI R6, R10, R10, RZ, 0x1 ;  /* 0x0000000a0a069211 */ /* 0x000fe400078f08ff */
[----:B--2---:R-:W-:-:S02]  /*ac50*/  @!P3 LEA.HI R4, R8, R8, RZ, 0x1 ;  /* 0x000000080804b211 */ /* 0x004fc400078f08ff */
[----:B------:R-:W-:Y:S02]  /*ac60*/  @!P0 LEA.HI R5, R11, R11, RZ, 0x1 ;  /* 0x0000000b0b058211 */ /* 0x000fe400078f08ff */
[----:B------:R-:W-:Y:S02]  /*ac70*/  @!P3 LOP3.LUT R4, R4, 0xfffffffe, RZ, 0xc0, !PT ;  /* 0xfffffffe0404b812 */ /* 0x000fe400078ec0ff */
        /* <DEDUP_REMOVED lines=18> */
[----:B------:R-:W-:Y:S02]  /*ada0*/  ISETP.GE.AND P2, PT, R9, c[0x0][0x3c8], PT ;  /* 0x0000f20009007a0c */ /* 0x000fe40003f46270 */
[----:B------:R-:W-:Y:S02]  /*adb0*/  @!P5 LOP3.LUT R6, R6, 0xfffffffe, RZ, 0xc0, !PT ;  /* 0xfffffffe0606d812 */ /* 0x000fe400078ec0ff */
[----:B------:R-:W-:Y:S02]  /*adc0*/  @!P4 LOP3.LUT R4, R4, 0xfffffffe, RZ, 0xc0, !PT ;  /* 0xfffffffe0404c812 */ /* 0x000fe400078ec0ff */
[----:B------:R-:W-:Y:S01]  /*add0*/  ISETP.GE.AND P1, PT, R10, c[0x0][0x3c8], PT ;  /* 0x0000f2000a007a0c */ /* 0x000fe20003f26270 */
[--C-:B------:R-:W-:Y:S01]  /*ade0*/  @!P5 IMAD.WIDE R6, R6, 0x4, R2.reuse ;  /* 0x000000040606d825 */ /* 0x100fe200078e0202 */
[----:B------:R-:W-:Y:S02]  /*adf0*/  ISETP.GE.AND P0, PT, R11, c[0x0][0x3c8], PT ;  /* 0x0000f2000b007a0c */ /* 0x000fe40003f06270 */
[----:B------:R-:W-:Y:S01]  /*ae00*/  IADD3 R12, R0, 0x98, RZ ;  /* 0x00000098000c7810 */ /* 0x000fe20007ffe0ff */
[----:B------:R-:W-:Y:S01]  /*ae10*/  @!P4 IMAD.WIDE R4, R4, 0x4, R2 ;  /* 0x000000040404c825 */ /* 0x000fe200078e0202 */
[----:B------:R1:W-:Y:S01]  /*ae20*/  @!P5 ST.E.64 [R6.64], R56 ;  /* 0x000000380600d985 */ /* 0x0003e2000c101b0c */
[----:B------:R-:W-:-:S02]  /*ae30*/  IADD3 R13, R0, 0xa0, RZ ;  /* 0x000000a0000d7810 */ /* 0x000fc40007ffe0ff */
[----:B------:R-:W-:Y:S01]  /*ae40*/  ISETP.GE.AND P5, PT, R12, c[0x0][0x3c8], PT ;  /* 0x0000f2000c007a0c */ /* 0x000fe20003fa6270 */
[----:B------:R2:W-:Y:S01]  /*ae50*/  @!P4 ST.E.64 [R4.64], R60 ;  /* 0x0000003c0400c985 */ /* 0x0005e2000c101b0c */
[----:B------:R-:W-:Y:S02]  /*ae60*/  ISETP.GE.AND P6, PT, R13, c[0x0][0x3c8], PT ;  /* 0x0000f2000d007a0c */ /* 0x000fe40003fc6270 */
[----:B-1----:R-:W-:Y:S02]  /*ae70*/  @!P2 LEA.HI R7, R9, R9, RZ, 0x1 ;  /* 0x000000090907a211 */ /* 0x002fe400078f08ff */
[----:B------:R-:W-:Y:S02]  /*ae80*/  @!P1 LEA.HI R6, R10, R10, RZ, 0x1 ;  /* 0x0000000a0a069211 */ /* 0x000fe400078f08ff */
[----:B--2---:R-:W-:Y:S02]  /*ae90*/  @!P3 LEA.HI R4, R8, R8, RZ, 0x1 ;  /* 0x000000080804b211 */ /* 0x004fe400078f08ff */
[----:B------:R-:W-:-:S02]  /*aea0*/  @!P2 LOP3.LUT R7, R7, 0xfffffffe, RZ, 0xc0, !PT ;  /* 0xfffffffe0707a812 */ /* 0x000fc400078ec0ff */
[----:B------:R-:W-:Y:S02]  /*aeb0*/  @!P3 LOP3.LUT R4, R4, 0xfffffffe, RZ, 0xc0, !PT ;  /* 0xfffffffe0404b812 */ /* 0x000fe400078ec0ff */
[----:B------:R-:W-:Y:S02]  /*aec0*/  @!P0 LEA.HI R5, R11, R11, RZ, 0x1 ;  /* 0x0000000b0b058211 */ /* 0x000fe400078f08ff */
        /* <DEDUP_REMOVED lines=12> */
[----:B--2---:R-:W-:Y:S02]  /*af90*/  IADD3 R7, R0, 0xa8, RZ ;  /* 0x000000a800077810 */ /* 0x004fe40007ffe0ff */
[----:B------:R-:W-:Y:S02]  /*afa0*/  @!P6 LEA.HI R6, R13, R13, RZ, 0x1 ;  /* 0x0000000d0d06e211 */ /* 0x000fe400078f08ff */
[----:B---3--:R-:W-:Y:S02]  /*afb0*/  @!P5 LEA.HI R4, R12, R12, RZ, 0x1 ;  /* 0x0000000c0c04d211 */ /* 0x008fe400078f08ff */
[----:B------:R-:W-:Y:S02]  /*afc0*/  ISETP.GE.AND P4, PT, R7, c[0x0][0x3c8], PT ;  /* 0x0000f20007007a0c */ /* 0x000fe40003f86270 */
[----:B------:R-:W-:-:S02]  /*afd0*/  @!P5 LOP3.LUT R4, R4, 0xfffffffe, RZ, 0xc0, !PT ;  /* 0xfffffffe0404d812 */ /* 0x000fc400078ec0ff */
[C---:B----4-:R-:W-:Y:S02]  /*afe0*/  IADD3 R10, R0.reuse, 0xc0, RZ ;  /* 0x000000c0000a7810 */ /* 0x050fe40007ffe0ff */
[----:B------:R-:W-:Y:S01]  /*aff0*/  IADD3 R12, R0, 0xc8, RZ ;  /* 0x000000c8000c7810 */ /* 0x000fe20007ffe0ff */
[----:B------:R-:W-:Y:S01]  /*b000*/  @!P5 IMAD.WIDE R4, R4, 0x4, R2 ;  /* 0x000000040404d825 */ /* 0x000fe200078e0202 */
[----:B------:R-:W-:Y:S02]  /*b010*/  ISETP.GE.AND P3, PT, R8, c[0x0][0x3c8], PT ;  /* 0x0000f20008007a0c */ /* 0x000fe40003f66270 */
[----:B------:R-:W-:Y:S02]  /*b020*/  ISETP.GE.AND P2, PT, R9, c[0x0][0x3c8], PT ;  /* 0x0000f20009007a0c */ /* 0x000fe40003f46270 */
[----:B------:R-:W-:Y:S01]  /*b030*/  @!P6 LOP3.LUT R6, R6, 0xfffffffe, RZ, 0xc0, !PT ;  /* 0xfffffffe0606e812 */ /* 0x000fe200078ec0ff */
[----:B------:R1:W-:Y:S01]  /*b040*/  @!P5 ST.E.64 [R4.64], R80 ;  /* 0x000000500400d985 */ /* 0x0003e2000c101b0c */
[----:B------:R-:W-:-:S02]  /*b050*/  ISETP.GE.AND P1, PT, R10, c[0x0][0x3c8], PT ;  /* 0x0000f2000a007a0c */ /* 0x000fc40003f26270 */
[----:B------:R-:W-:-:S13]  /*b060*/  ISETP.GE.AND P0, PT, R12, c[0x0][0x3c8], PT ;  /* 0x0000f2000c007a0c */ /* 0x000fda0003f06270 */
[----:B------:R-:W-:-:S04]  /*b070*/  @!P0 LEA.HI R12, R12, R12, RZ, 0x1 ;  /* 0x0000000c0c0c8211 */ /* 0x000fc800078f08ff */
[----:B------:R-:W-:Y:S01]  /*b080*/  @!P0 LOP3.LUT R12, R12, 0xfffffffe, RZ, 0xc0, !PT ;  /* 0xfffffffe0c0c8812 */ /* 0x000fe200078ec0ff */
[----:B-1----:R-:W-:Y:S01]  /*b090*/  @!P6 IMAD.WIDE R4, R6, 0x4, R2 ;  /* 0x000000040604e825 */ /* 0x002fe200078e0202 */
[----:B------:R-:W-:Y:S02]  /*b0a0*/  @!P4 LEA.HI R6, R7, R7, RZ, 0x1 ;  /* 0x000000070706c211 */ /* 0x000fe400078f08ff */
[----:B------:R-:W-:Y:S02]  /*b0b0*/  @!P1 LEA.HI R7, R10, R10, RZ, 0x1 ;  /* 0x0000000a0a079211 */ /* 0x000fe400078f08ff */
[----:B------:R1:W-:Y:S01]  /*b0c0*/  @!P6 ST.E.64 [R4.64], R84 ;  /* 0x000000540400e985 */ /* 0x0003e2000c101b0c */
[----:B------:R-:W-:Y:S02]  /*b0d0*/  @!P4 LOP3.LUT R6, R6, 0xfffffffe, RZ, 0xc0, !PT ;  /* 0xfffffffe0606c812 */ /* 0x000fe400078ec0ff */
[----:B------:R-:W-:Y:S02]  /*b0e0*/  @!P1 LOP3.LUT R7, R7, 0xfffffffe, RZ, 0xc0, !PT ;  /* 0xfffffffe07079812 */ /* 0x000fe400078ec0ff */
[----:B-1----:R-:W-:-:S02]  /*b0f0*/  @!P3 LEA.HI R5, R8, R8, RZ, 0x1 ;  /* 0x000000080805b211 */ /* 0x002fc400078f08ff */
[----:B------:R-:W-:Y:S02]  /*b100*/  @!P2 LEA.HI R4, R9, R9, RZ, 0x1 ;  /* 0x000000090904a211 */ /* 0x000fe400078f08ff */
[----:B------:R-:W-:Y:S02]  /*b110*/  @!P3 LOP3.LUT R8, R5, 0xfffffffe, RZ, 0xc0, !PT ;  /* 0xfffffffe0508b812 */ /* 0x000fe400078ec0ff */
[----:B------:R-:W-:Y:S01]  /*b120*/  @!P2 LOP3.LUT R10, R4, 0xfffffffe, RZ, 0xc0, !PT ;  /* 0xfffffffe040aa812 */ /* 0x000fe200078ec0ff */
[----:B------:R-:W-:-:S04]  /*b130*/  @!P4 IMAD.WIDE R4, R6, 0x4, R2 ;  /* 0x000000040604c825 */ /* 0x000fc800078e0202 */
[--C-:B------:R-:W-:Y:S01]  /*b140*/  @!P3 IMAD.WIDE R8, R8, 0x4, R2.reuse ;  /* 0x000000040808b825 */ /* 0x100fe200078e0202 */
[----:B------:R1:W-:Y:S03]  /*b150*/  @!P4 ST.E.64 [R4.64], R88 ;  /* 0x000000580400c985 */ /* 0x0003e6000c101b0c */
[--C-:B------:R-:W-:Y:S01]  /*b160*/  @!P2 IMAD.WIDE R10, R10, 0x4, R2.reuse ;  /* 0x000000040a0aa825 */ /* 0x100fe200078e0202 */
[----:B------:R2:W-:Y:S03]  /*b170*/  @!P3 ST.E.64 [R8.64], R92 ;  /* 0x0000005c0800b985 */ /* 0x0005e6000c101b0c */
[--C-:B------:R-:W-:Y:S01]  /*b180*/  @!P1 IMAD.WIDE R6, R7, 0x4, R2.reuse ;  /* 0x0000000407069825 */ /* 0x100fe200078e0202 */
[----:B------:R-:W-:Y:S04]  /*b190*/  @!P2 ST.E.64 [R10.64], R96 ;  /* 0x000000600a00a985 */ /* 0x000fe8000c101b0c */
[----:B------:R3:W-:Y:S01]  /*b1a0*/  @!P1 ST.E.64 [R6.64], R100 ;  /* 0x0000006406009985 */ /* 0x0007e2000c101b0c */
[----:B-1----:R-:W-:Y:S01]  /*b1b0*/  @!P0 IMAD.WIDE R4, R12, 0x4, R2 ;  /* 0x000000040c048825 */ /* 0x002fe200078e0202 */
[----:B--2---:R-:W-:-:S04]  /*b1c0*/  IADD3 R9, R0, 0xd0, RZ ;  /* 0x000000d000097810 */ /* 0x004fc80007ffe0ff */
[----:B------:R1:W-:Y:S01]  /*b1d0*/  @!P0 ST.E.64 [R4.64], R104 ;  /* 0x0000006804008985 */ /* 0x0003e2000c101b0c */
[----:B------:R-:W-:Y:S02]  /*b1e0*/  IADD3 R8, R0, 0xd8, RZ ;  /* 0x000000d800087810 */ /* 0x000fe40007ffe0ff */
[----:B------:R-:W-:Y:S02]  /*b1f0*/  ISETP.GE.AND P5, PT, R9, c[0x0][0x3c8], PT ;  /* 0x0000f20009007a0c */ /* 0x000fe40003fa6270 */
[----:B------:R-:W-:Y:S02]  /*b200*/  ISETP.GE.AND P4, PT, R8, c[0x0][0x3c8], PT ;  /* 0x0000f20008007a0c */ /* 0x000fe40003f86270 */
[C---:B---3--:R-:W-:Y:S02]  /*b210*/  IADD3 R7, R0.reuse, 0xe0, RZ ;  /* 0x000000e000077810 */ /* 0x048fe40007ffe0ff */
[----:B------:R-:W-:Y:S02]  /*b220*/  IADD3 R6, R0, 0xe8, RZ ;  /* 0x000000e800067810 */ /* 0x000fe40007ffe0ff */
[----:B------:R-:W-:-:S02]  /*b230*/  ISETP.GE.AND P3, PT, R7, c[0x0][0x3c8], PT ;  /* 0x0000f20007007a0c */ /* 0x000fc40003f66270 */
[----:B------:R-:W-:-:S03]  /*b240*/  ISETP.GE.AND P2, PT, R6, c[0x0][0x3c8], PT ;  /* 0x0000f20006007a0c */ /* 0x000fc60003f46270 */
[----:B------:R-:W-:Y:S02]  /*b250*/  @!P5 LEA.HI R9, R9, R9, RZ, 0x1 ;  /* 0x000000090909d211 */ /* 0x000fe400078f08ff */
[----:B------:R-:W-:-:S04]  /*b260*/  @!P4 LEA.HI R10, R8, R8, RZ, 0x1 ;  /* 0x00000008080ac211 */ /* 0x000fc800078f08ff */
[----:B------:R-:W-:Y:S02]  /*b270*/  @!P4 LOP3.LUT R10, R10, 0xfffffffe, RZ, 0xc0, !PT ;  /* 0xfffffffe0a0ac812 */ /* 0x000fe400078ec0ff */
[----:B------:R-:W-:Y:S02]  /*b280*/  @!P3 LEA.HI R8, R7, R7, RZ, 0x1 ;  /* 0x000000070708b211 */ /* 0x000fe400078f08ff */
[----:B------:R-:W-:Y:S01]  /*b290*/  @!P2 LEA.HI R7, R6, R6, RZ, 0x1 ;  /* 0x000000060607a211 */ /* 0x000fe200078f08ff */
[----:B------:R-:W-:Y:S01]  /*b2a0*/  @!P4 IMAD.WIDE R10, R10, 0x4, R2 ;  /* 0x000000040a0ac825 */ /* 0x000fe200078e0202 */
[----:B------:R-:W-:Y:S02]  /*b2b0*/  @!P3 LOP3.LUT R8, R8, 0xfffffffe, RZ, 0xc0, !PT ;  /* 0xfffffffe0808b812 */ /* 0x000fe400078ec0ff */
[C---:B-1----:R-:W-:Y:S02]  /*b2c0*/  IADD3 R5, R0.reuse, 0xf0, RZ ;  /* 0x000000f000057810 */ /* 0x042fe40007ffe0ff */
[----:B------:R-:W-:-:S02]  /*b2d0*/  IADD3 R4, R0, 0xf8, RZ ;  /* 0x000000f800047810 */ /* 0x000fc40007ffe0ff */
[----:B------:R-:W-:Y:S02]  /*b2e0*/  ISETP.GE.AND P1, PT, R5, c[0x0][0x3c8], PT ;  /* 0x0000f20005007a0c */ /* 0x000fe40003f26270 */
[----:B------:R-:W-:Y:S02]  /*b2f0*/  ISETP.GE.AND P0, PT, R4, c[0x0][0x3c8], PT ;  /* 0x0000f20004007a0c */ /* 0x000fe40003f06270 */
[----:B------:R-:W-:-:S09]  /*b300*/  @!P2 LOP3.LUT R7, R7, 0xfffffffe, RZ, 0xc0, !PT ;  /* 0xfffffffe0707a812 */ /* 0x000fd200078ec0ff */
[----:B------:R-:W-:Y:S02]  /*b310*/  @!P1 LEA.HI R6, R5, R5, RZ, 0x1 ;  /* 0x0000000505069211 */ /* 0x000fe400078f08ff */
[----:B------:R-:W-:Y:S01]  /*b320*/  @!P5 LOP3.LUT R5, R9, 0xfffffffe, RZ, 0xc0, !PT ;  /* 0xfffffffe0905d812 */ /* 0x000fe200078ec0ff */
[--C-:B------:R-:W-:Y:S01]  /*b330*/  @!P3 IMAD.WIDE R8, R8, 0x4, R2.reuse ;  /* 0x000000040808b825 */ /* 0x100fe200078e0202 */
        /* <DEDUP_REMOVED lines=10> */
[----:B------:R1:W-:Y:S04]  /*b3e0*/  @!P2 ST.E.64 [R6.64], R120 ;  /* 0x000000780600a985 */ /* 0x0003e8000c101b0c */
[----:B------:R1:W-:Y:S04]  /*b3f0*/  @!P1 ST.E.64 [R4.64], R124 ;  /* 0x0000007c04009985 */ /* 0x0003e8000c101b0c */
[----:B------:R1:W-:Y:S02]  /*b400*/  @!P0 ST.E.64 [R2.64], R128 ;  /* 0x0000008002008985 */ /* 0x0003e4000c101b0c */
.L_x_11:
[----:B------:R-:W-:Y:S05]  /*b410*/  BSYNC B0 ;  /* 0x0000000000007941 */ /* 0x000fea0003800000 */
.L_x_10:
[----:B------:R-:W-:Y:S01]  /*b420*/  ISETP.NE.AND P0, PT, R16, RZ, PT ;  /* 0x000000ff1000720c */ /* 0x000fe20003f05270 */
[----:B-1----:R1:W4:Y:S04]  /*b430*/  SHFL.IDX PT, R3, R19, 0x1, 0x1c1f ;  /* 0x003c1f0013037f89 */ /* 0x00232800000e0000 */
[----:B---3--:R1:W3:Y:S08]  /*b440*/  SHFL.IDX PT, R2, R20, 0x1, 0x1c1f ;  /* 0x003c1f0014027f89 */ /* 0x0082f000000e0000 */
[----:B------:R-:W-:Y:S05]  /*b450*/  @P0 EXIT ;  /* 0x000000000000094d */ /* 0x000fea0003800000 */
[C---:B------:R-:W-:Y:S02]  /*b460*/  IADD3 R5, R0.reuse, 0x8, RZ ;  /* 0x0000000800057810 */ /* 0x040fe40007ffe0ff */
[----:B------:R-:W-:-:S02]  /*b470*/  IADD3 R4, R0, 0x10, RZ ;  /* 0x0000001000047810 */ /* 0x000fc40007ffe0ff */
[----:B------:R-:W-:Y:S02]  /*b480*/  ISETP.GE.AND P1, PT, R5, c[0x0][0x3c8], PT ;  /* 0x0000f20005007a0c */ /* 0x000fe40003f26270 */
[----:B------:R-:W-:Y:S02]  /*b490*/  ISETP.GE.AND P0, PT, R4, c[0x0][0x3c8], PT ;  /* 0x0000f20004007a0c */ /* 0x000fe40003f06270 */
[C---:B------:R-:W-:Y:S02]  /*b4a0*/  ISETP.GE.AND P2, PT, R0.reuse, c[0x0][0x3c8], PT ;  /* 0x0000f20000007a0c */ /* 0x040fe40003f46270 */
[C---:B------:R-:W-:Y:S02]  /*b4b0*/  IADD3 R11, R0.reuse, 0x18, RZ ;  /* 0x00000018000b7810 */ /* 0x040fe40007ffe0ff */
[----:B------:R-:W-:Y:S02]  /*b4c0*/  IADD3 R13, R0, 0x20, RZ ;  /* 0x00000020000d7810 */ /* 0x000fe40007ffe0ff */
[----:B------:R-:W-:-:S02]  /*b4d0*/  ISETP.GE.AND P6, PT, R11, c[0x0][0x3c8], PT ;  /* 0x0000f2000b007a0c */ /* 0x000fc40003fc6270 */
[----:B------:R-:W-:Y:S02]  /*b4e0*/  ISETP.GE.AND P5, PT, R13, c[0x0][0x3c8], PT ;  /* 0x0000f2000d007a0c */ /* 0x000fe40003fa6270 */
[----:B------:R-:W-:Y:S02]  /*b4f0*/  @!P1 LEA.HI R5, R5, R5, RZ, 0x1 ;  /* 0x0000000505059211 */ /* 0x000fe400078f08ff */
[----:B------:R-:W-:Y:S01]  /*b500*/  @!P0 LEA.HI R4, R4, R4, RZ, 0x1 ;  /* 0x0000000404048211 */ /* 0x000fe200078f08ff */
[--C-:B---34-:R-:W-:Y:S01]  /*b510*/  @!P2 IMAD.WIDE R8, R0, 0x4, R2.reuse ;  /* 0x000000040008a825 */ /* 0x118fe200078e0202 */
[----:B------:R-:W-:Y:S02]  /*b520*/  @!P1 LOP3.LUT R5, R5, 0xfffffffe, RZ, 0xc0, !PT ;  /* 0xfffffffe05059812 */ /* 0x000fe400078ec0ff */
[----:B------:R-:W-:Y:S02]  /*b530*/  @!P0 LOP3.LUT R4, R4, 0xfffffffe, RZ, 0xc0, !PT ;  /* 0xfffffffe04048812 */ /* 0x000fe400078ec0ff */
[----:B------:R3:W-:Y:S01]  /*b540*/  @!P2 ST.E.64 [R8.64], R166 ;  /* 0x000000a60800a985 */ /* 0x0007e2000c101b0c */
[----:B--2---:R-:W-:Y:S01]  /*b550*/  @!P1 IMAD.WIDE R6, R5, 0x4, R2 ;  /* 0x0000000405069825 */ /* 0x004fe200078e0202 */
[----:B------:R-:W-:-:S02]  /*b560*/  IADD3 R10, R0, 0x38, RZ ;  /* 0x00000038000a7810 */ /* 0x000fc40007ffe0ff */
[----:B------:R-:W-:Y:S01]  /*b570*/  IADD3 R12, R0, 0x40, RZ ;  /* 0x00000040000c7810 */ /* 0x000fe20007ffe0ff */
[----:B------:R-:W-:Y:S01]  /*b580*/  @!P0 IMAD.WIDE R4, R4, 0x4, R2 ;  /* 0x0000000404048825 */ /* 0x000fe200078e0202 */
[----:B------:R-:W-:Y:S01]  /*b590*/  @!P1 ST.E.64 [R6.64], R162 ;  /* 0x000000a206009985 */ /* 0x000fe2000c101b0c */
[----:B------:R-:W-:Y:S02]  /*b5a0*/  IADD3 R14, R0, 0x48, RZ ;  /* 0x00000048000e7810 */ /* 0x000fe40007ffe0ff */
[----:B------:R-:W-:Y:S01]  /*b5b0*/  ISETP.GE.AND P2, PT, R10, c[0x0][0x3c8], PT ;  /* 0x0000f2000a007a0c */ /* 0x000fe20003f46270 */
[----:B------:R2:W-:Y:S01]  /*b5c0*/  @!P0 ST.E.64 [R4.64], R158 ;  /* 0x0000009e04008985 */ /* 0x0005e2000c101b0c */
[----:B------:R-:W-:Y:S02]  /*b5d0*/  ISETP.GE.AND P1, PT, R12, c[0x0][0x3c8], PT ;  /* 0x0000f2000c007a0c */ /* 0x000fe40003f26270 */
[----:B------:R-:W-:Y:S02]  /*b5e0*/  ISETP.GE.AND P0, PT, R14, c[0x0][0x3c8], PT ;  /* 0x0000f2000e007a0c */ /* 0x000fe40003f06270 */
[----:B------:R-:W-:-:S02]  /*b5f0*/  IADD3 R15, R0, 0x50, RZ ;  /* 0x00000050000f7810 */ /* 0x000fc40007ffe0ff */
[C---:B------:R-:W-:Y:S02]  /*b600*/  IADD3 R16, R0.reuse, 0x58, RZ ;  /* 0x0000005800107810 */ /* 0x040fe40007ffe0ff */
[C---:B---3--:R-:W-:Y:S02]  /*b610*/  IADD3 R8, R0.reuse, 0x28, RZ ;  /* 0x0000002800087810 */ /* 0x048fe40007ffe0ff */
[----:B------:R-:W-:Y:S02]  /*b620*/  IADD3 R9, R0, 0x30, RZ ;  /* 0x0000003000097810 */ /* 0x000fe40007ffe0ff */
[----:B------:R-:W-:Y:S02]  /*b630*/  ISETP.GE.AND P4, PT, R8, c[0x0][0x3c8], PT ;  /* 0x0000f20008007a0c */ /* 0x000fe40003f86270 */
[----:B------:R-:W-:Y:S02]  /*b640*/  ISETP.GE.AND P3, PT, R9, c[0x0][0x3c8], PT ;  /* 0x0000f20009007a0c */ /* 0x000fe40003f66270 */
[----:B--2---:R-:W-:-:S02]  /*b650*/  @!P6 LEA.HI R4, R11, R11, RZ, 0x1 ;  /* 0x0000000b0b04e211 */ /* 0x004fc400078f08ff */
[----:B------:R-:W-:Y:S02]  /*b660*/  @!P5 LEA.HI R5, R13, R13, RZ, 0x1 ;  /* 0x0000000d0d05d211 */ /* 0x000fe400078f08ff */
[----:B------:R-:W-:Y:S02]  /*b670*/  @!P6 LOP3.LUT R4, R4, 0xfffffffe, RZ, 0xc0, !PT ;  /* 0xfffffffe0404e812 */ /* 0x000fe400078ec0ff */
[----:B------:R-:W-:-:S03]  /*b680*/  @!P5 LOP3.LUT R5, R5, 0xfffffffe, RZ, 0xc0, !PT ;  /* 0xfffffffe0505d812 */ /* 0x000fc600078ec0ff */
[----:B------:R-:W-:-:S04]  /*b690*/  @!P6 IMAD.WIDE R6, R4, 0x4, R2 ;  /* 0x000000040406e825 */ /* 0x000fc800078e0202 */
[----:B------:R-:W-:Y:S01]  /*b6a0*/  @!P5 IMAD.WIDE R4, R5, 0x4, R2 ;  /* 0x000000040504d825 */ /* 0x000fe200078e0202 */
[----:B------:R2:W-:Y:S01]  /*b6b0*/  @!P6 ST.E.64 [R6.64], R154 ;  /* 0x0000009a0600e985 */ /* 0x0005e2000c101b0c */
[----:B------:R-:W-:-:S03]  /*b6c0*/  ISETP.GE.AND P6, PT, R15, c[0x0][0x3c8], PT ;  /* 0x0000f2000f007a0c */ /* 0x000fc60003fc6270 */
[----:B------:R3:W-:Y:S01]  /*b6d0*/  @!P5 ST.E.64 [R4.64], R150 ;  /* 0x000000960400d985 */ /* 0x0007e2000c101b0c */
[----:B------:R-:W-:Y:S02]  /*b6e0*/  ISETP.GE.AND P5, PT, R16, c[0x0][0x3c8], PT ;  /* 0x0000f20010007a0c */ /* 0x000fe40003fa6270 */
[----:B--2---:R-:W-:Y:S02]  /*b6f0*/  @!P2 LEA.HI R7, R10, R10, RZ, 0x1 ;  /* 0x0000000a0a07a211 */ /* 0x004fe400078f08ff */
[----:B------:R-:W-:Y:S02]  /*b700*/  @!P1 LEA.HI R6, R12, R12, RZ, 0x1 ;  /* 0x0000000c0c069211 */ /* 0x000fe400078f08ff */
[----:B---3--:R-:W-:Y:S02]  /*b710*/  @!P4 LEA.HI R4, R8, R8, RZ, 0x1 ;  /* 0x000000080804c211 */ /* 0x008fe400078f08ff */
[----:B------:R-:W-:Y:S02]  /*b720*/  @!P3 LEA.HI R8, R9, R9, RZ, 0x1 ;  /* 0x000000090908b211 */ /* 0x000fe400078f08ff */
[----:B------:R-:W-:-:S02]  /*b730*/  @!P0 LEA.HI R5, R14, R14, RZ, 0x1 ;  /* 0x0000000e0e058211 */ /* 0x000fc400078f08ff */
[----:B------:R-:W-:Y:S02]  /*b740*/  @!P4 LOP3.LUT R4, R4, 0xfffffffe, RZ, 0xc0, !PT ;  /* 0xfffffffe0404c812 */ /* 0x000fe400078ec0ff */
[----:B------:R-:W-:Y:S02]  /*b750*/  @!P3 LOP3.LUT R8, R8, 0xfffffffe, RZ, 0xc0, !PT ;  /* 0xfffffffe0808b812 */ /* 0x000fe400078ec0ff */
[----:B------:R-:W-:Y:S01]  /*b760*/  @!P2 LOP3.LUT R7, R7, 0xfffffffe, RZ, 0xc0, !PT ;  /* 0xfffffffe0707a812 */ /* 0x000fe200078ec0ff */
[--C-:B------:R-:W-:Y:S01]  /*b770*/  @!P4 IMAD.WIDE R12, R4, 0x4, R2.reuse ;  /* 0x00000004040cc825 */ /* 0x100fe200078e0202 */
[----:B------:R-:W-:Y:S02]  /*b780*/  @!P1 LOP3.LUT R6, R6, 0xfffffffe, RZ, 0xc0, !PT ;  /* 0xfffffffe06069812 */ /* 0x000fe400078ec0ff */
[----:B------:R-:W-:Y:S01]  /*b790*/  @!P0 LOP3.LUT R5, R5, 0xfffffffe, RZ, 0xc0, !PT ;  /* 0xfffffffe05058812 */ /* 0x000fe200078ec0ff */
[----:B------:R-:W-:Y:S01]  /*b7a0*/  @!P3 IMAD.WIDE R10, R8, 0x4, R2 ;  /* 0x00000004080ab825 */ /* 0x000fe200078e0202 */
[----:B------:R2:W-:Y:S01]  /*b7b0*/  @!P4 ST.E.64 [R12.64], R146 ;  /* 0x000000920c00c985 */ /* 0x0005e2000c101b0c */
[----:B------:R-:W-:-:S02]  /*b7c0*/  IADD3 R14, R0, 0x88, RZ ;  /* 0x00000088000e7810 */ /* 0x000fc40007ffe0ff */
[--C-:B------:R-:W-:Y:S01]  /*b7d0*/  @!P2 IMAD.WIDE R8, R7, 0x4, R2.reuse ;  /* 0x000000040708a825 */ /* 0x100fe200078e0202 */
[----:B------:R3:W-:Y:S03]  /*b7e0*/  @!P3 ST.E.64 [R10.64], R142 ;  /* 0x0000008e0a00b985 */ /* 0x0007e6000c101b0c */
[--C-:B------:R-:W-:Y:S01]  /*b7f0*/  @!P1 IMAD.WIDE R6, R6, 0x4, R2.reuse ;  /* 0x0000000406069825 */ /* 0x100fe200078e0202 */
[----:B------:R4:W-:Y:S03]  /*b800*/  @!P2 ST.E.64 [R8.64], R138 ;  /* 0x0000008a0800a985 */ /* 0x0009e6000c101b0c */
[----:B------:R-:W-:Y:S01]  /*b810*/  @!P0 IMAD.WIDE R4, R5, 0x4, R2 ;  /* 0x0000000405048825 */ /* 0x000fe200078e0202 */
[----:B------:R-:W-:Y:S04]  /*b820*/  @!P1 ST.E.64 [R6.64], R38 ;  /* 0x0000002606009985 */ /* 0x000fe8000c101b0c */
[----:B------:R5:W-:Y:S01]  /*b830*/  @!P0 ST.E.64 [R4.64], R42 ;  /* 0x0000002a04008985 */ /* 0x000be2000c101b0c */
[----:B--2---:R-:W-:-:S02]  /*b840*/  IADD3 R12, R0, 0x80, RZ ;  /* 0x00000080000c7810 */ /* 0x004fc40007ffe0ff */
[C---:B---3--:R-:W-:Y:S02]  /*b850*/  IADD3 R10, R0.reuse, 0x70, RZ ;  /* 0x00000070000a7810 */ /* 0x048fe40007ffe0ff */
[C---:B------:R-:W-:Y:S02]  /*b860*/  IADD3 R11, R0.reuse, 0x78, RZ ;  /* 0x00000078000b7810 */ /* 0x040fe40007ffe0ff */
[C---:B----4-:R-:W-:Y:S02]  /*b870*/  IADD3 R8, R0.reuse, 0x60, RZ ;  /* 0x0000006000087810 */ /* 0x050fe40007ffe0ff */
[----:B------:R-:W-:Y:S02]  /*b880*/  IADD3 R9, R0, 0x68, RZ ;  /* 0x0000006800097810 */ /* 0x000fe40007ffe0ff */
[----:B------:R-:W-:Y:S02]  /*b890*/  ISETP.GE.AND P4, PT, R8, c[0x0][0x3c8], PT ;  /* 0x0000f20008007a0c */ /* 0x000fe40003f86270 */
[----:B------:R-:W-:-:S02]  /*b8a0*/  ISETP.GE.AND P3, PT, R9, c[0x0][0x3c8], PT ;  /* 0x0000f20009007a0c */ /* 0x000fc40003f66270 */
[----:B-----5:R-:W-:Y:S02]  /*b8b0*/  @!P6 LEA.HI R4, R15, R15, RZ, 0x1 ;  /* 0x0000000f0f04e211 */ /* 0x020fe400078f08ff */
[----:B------:R-:W-:Y:S02]  /*b8c0*/  @!P5 LEA.HI R5, R16, R16, RZ, 0x1 ;  /* 0x000000101005d211 */ /* 0x000fe400078f08ff */
[----:B------:R-:W-:Y:S02]  /*b8d0*/  @!P6 LOP3.LUT R4, R4, 0xfffffffe, RZ, 0xc0, !PT ;  /* 0xfffffffe0404e812 */ /* 0x000fe400078ec0ff */
[----:B------:R-:W-:Y:S02]  /*b8e0*/  @!P5 LOP3.LUT R5, R5, 0xfffffffe, RZ, 0xc0, !PT ;  /* 0xfffffffe0505d812 */ /* 0x000fe400078ec0ff */
[----:B------:R-:W-:Y:S01]  /*b8f0*/  ISETP.GE.AND P2, PT, R10, c[0x0][0x3c8], PT ;  /* 0x0000f2000a007a0c */ /* 0x000fe20003f46270 */
[----:B------:R-:W-:Y:S01]  /*b900*/  @!P6 IMAD.WIDE R6, R4, 0x4, R2 ;  /* 0x000000040406e825 */ /* 0x000fe200078e0202 */
[----:B------:R-:W-:-:S02]  /*b910*/  ISETP.GE.AND P1, PT, R11, c[0x0][0x3c8], PT ;  /* 0x0000f2000b007a0c */ /* 0x000fc40003f26270 */
[----:B------:R-:W-:Y:S01]  /*b920*/  ISETP.GE.AND P0, PT, R12, c[0x0][0x3c8], PT ;  /* 0x0000f2000c007a0c */ /* 0x000fe20003f06270 */
[----:B------:R-:W-:Y:S01]  /*b930*/  @!P5 IMAD.WIDE R4, R5, 0x4, R2 ;  /* 0x000000040504d825 */ /* 0x000fe200078e0202 */
[----:B------:R2:W-:Y:S01]  /*b940*/  @!P6 ST.E.64 [R6.64], R46 ;  /* 0x0000002e0600e985 */ /* 0x0005e2000c101b0c */
[----:B------:R-:W-:Y:S02]  /*b950*/  IADD3 R15, R0, 0x90, RZ ;  /* 0x00000090000f7810 */ /* 0x000fe40007ffe0ff */
[----:B------:R-:W-:Y:S01]  /*b960*/  ISETP.GE.AND P6, PT, R14, c[0x0][0x3c8], PT ;  /* 0x0000f2000e007a0c */ /* 0x000fe20003fc6270 */
[----:B------:R3:W-:Y:S01]  /*b970*/  @!P5 ST.E.64 [R4.64], R50 ;  /* 0x000000320400d985 */ /* 0x0007e2000c101b0c */
[----:B------:R-:W-:Y:S02]  /*b980*/  ISETP.GE.AND P5, PT, R15, c[0x0][0x3c8], PT ;  /* 0x0000f2000f007a0c */ /* 0x000fe40003fa6270 */
[----:B--2---:R-:W-:Y:S02]  /*b990*/  @!P2 LEA.HI R7, R10, R10, RZ, 0x1 ;  /* 0x0000000a0a07a211 */ /* 0x004fe400078f08ff */
[----:B------:R-:W-:-:S02]  /*b9a0*/  @!P1 LEA.HI R6, R11, R11, RZ, 0x1 ;  /* 0x0000000b0b069211 */ /* 0x000fc400078f08ff */
[----:B---3--:R-:W-:Y:S02]  /*b9b0*/  @!P4 LEA.HI R4, R8, R8, RZ, 0x1 ;  /* 0x000000080804c211 */ /* 0x008fe400078f08ff */
[----:B------:R-:W-:Y:S02]  /*b9c0*/  @!P3 LEA.HI R8, R9, R9, RZ, 0x1 ;  /* 0x000000090908b211 */ /* 0x000fe400078f08ff */
[----:B------:R-:W-:Y:S02]  /*b9d0*/  @!P0 LEA.HI R5, R12, R12, RZ, 0x1 ;  /* 0x0000000c0c058211 */ /* 0x000fe400078f08ff */
[----:B------:R-:W-:Y:S02]  /*b9e0*/  @!P4 LOP3.LUT R4, R4, 0xfffffffe, RZ, 0xc0, !PT ;  /* 0xfffffffe0404c812 */ /* 0x000fe400078ec0ff */
[----:B------:R-:W-:Y:S02]  /*b9f0*/  @!P3 LOP3.LUT R8, R8, 0xfffffffe, RZ, 0xc0, !PT ;  /* 0xfffffffe0808b812 */ /* 0x000fe400078ec0ff */
[----:B------:R-:W-:Y:S01]  /*ba00*/  @!P2 LOP3.LUT R7, R7, 0xfffffffe, RZ, 0xc0, !PT ;  /* 0xfffffffe0707a812 */ /* 0x000fe200078ec0ff */
[----:B------:R-:W-:Y:S01]  /*ba10*/  @!P4 IMAD.WIDE R12, R4, 0x4, R2 ;  /* 0x00000004040cc825 */ /* 0x000fe200078e0202 */
[----:B------:R-:W-:-:S02]  /*ba20*/  @!P1 LOP3.LUT R6, R6, 0xfffffffe, RZ, 0xc0, !PT ;  /* 0xfffffffe06069812 */ /* 0x000fc400078ec0ff */
[----:B------:R-:W-:Y:S01]  /*ba30*/  @!P0 LOP3.LUT R5, R5, 0xfffffffe, RZ, 0xc0, !PT ;  /* 0xfffffffe05058812 */ /* 0x000fe200078ec0ff */
[--C-:B------:R-:W-:Y:S01]  /*ba40*/  @!P3 IMAD.WIDE R10, R8, 0x4, R2.reuse ;  /* 0x00000004080ab825 */ /* 0x100fe200078e0202 */
[----:B------:R2:W-:Y:S03]  /*ba50*/  @!P4 ST.E.64 [R12.64], R54 ;  /* 0x000000360c00c985 */ /* 0x0005e6000c101b0c */
        /* <DEDUP_REMOVED lines=24> */
[C---:B------:R-:W-:Y:S02]  /*bbe0*/  IADD3 R14, R0.reuse, 0xc0, RZ ;  /* 0x000000c0000e7810 */ /* 0x040fe40007ffe0ff */
[----:B------:R-:W-:Y:S01]  /*bbf0*/  IADD3 R15, R0, 0xc8, RZ ;  /* 0x000000c8000f7810 */ /* 0x000fe20007ffe0ff */
[----:B------:R3:W-:Y:S01]  /*bc00*/  @!P5 ST.E.64 [R4.64], R78 ;  /* 0x0000004e0400d985 */ /* 0x0007e2000c101b0c */
[----:B------:R-:W-:Y:S02]  /*bc10*/  ISETP.GE.AND P6, PT, R14, c[0x0][0x3c8], PT ;  /* 0x0000f2000e007a0c */ /* 0x000fe40003fc6270 */
[----:B------:R-:W-:Y:S02]  /*bc20*/  ISETP.GE.AND P5, PT, R15, c[0x0][0x3c8], PT ;  /* 0x0000f2000f007a0c */ /* 0x000fe40003fa6270 */
[----:B--2---:R-:W-:-:S02]  /*bc30*/  @!P2 LEA.HI R7, R10, R10, RZ, 0x1 ;  /* 0x0000000a0a07a211 */ /* 0x004fc400078f08ff */
[----:B------:R-:W-:Y:S02]  /*bc40*/  @!P1 LEA.HI R6, R11, R11, RZ, 0x1 ;  /* 0x0000000b0b069211 */ /* 0x000fe400078f08ff */
[----:B---3--:R-:W-:Y:S02]  /*bc50*/  @!P4 LEA.HI R4, R8, R8, RZ, 0x1 ;  /* 0x000000080804c211 */ /* 0x008fe400078f08ff */
[----:B------:R-:W-:Y:S02]  /*bc60*/  @!P3 LEA.HI R8, R9, R9, RZ, 0x1 ;  /* 0x000000090908b211 */ /* 0x000fe400078f08ff */
[----:B------:R-:W-:Y:S02]  /*bc70*/  @!P0 LEA.HI R5, R12, R12, RZ, 0x1 ;  /* 0x0000000c0c058211 */ /* 0x000fe400078f08ff */
[----:B------:R-:W-:Y:S02]  /*bc80*/  @!P4 LOP3.LUT R4, R4, 0xfffffffe, RZ, 0xc0, !PT ;  /* 0xfffffffe0404c812 */ /* 0x000fe400078ec0ff */
[----:B------:R-:W-:-:S02]  /*bc90*/  @!P3 LOP3.LUT R8, R8, 0xfffffffe, RZ, 0xc0, !PT ;  /* 0xfffffffe0808b812 */ /* 0x000fc400078ec0ff */
[----:B------:R-:W-:Y:S01]  /*bca0*/  @!P2 LOP3.LUT R7, R7, 0xfffffffe, RZ, 0xc0, !PT ;  /* 0xfffffffe0707a812 */ /* 0x000fe200078ec0ff */
[--C-:B------:R-:W-:Y:S01]  /*bcb0*/  @!P4 IMAD.WIDE R12, R4, 0x4, R2.reuse ;  /* 0x00000004040cc825 */ /* 0x100fe200078e0202 */
[----:B------:R-:W-:Y:S02]  /*bcc0*/  @!P1 LOP3.LUT R6, R6, 0xfffffffe, RZ, 0xc0, !PT ;  /* 0xfffffffe06069812 */ /* 0x000fe400078ec0ff */
        /* <DEDUP_REMOVED lines=20> */
[----:B------:R-:W-:Y:S02]  /*be10*/  ISETP.GE.AND P2, PT, R10, c[0x0][0x3c8], PT ;  /* 0x0000f2000a007a0c */ /* 0x000fe40003f46270 */
[----:B------:R-:W-:Y:S01]  /*be20*/  @!P5 LOP3.LUT R5, R5, 0xfffffffe, RZ, 0xc0, !PT ;  /* 0xfffffffe0505d812 */ /* 0x000fe200078ec0ff */
[----:B------:R-:W-:Y:S01]  /*be30*/  @!P6 IMAD.WIDE R6, R4, 0x4, R2 ;  /* 0x000000040406e825 */ /* 0x000fe200078e0202 */
[----:B------:R-:W-:-:S02]  /*be40*/  ISETP.GE.AND P1, PT, R11, c[0x0][0x3c8], PT ;  /* 0x0000f2000b007a0c */ /* 0x000fc40003f26270 */
[----:B------:R-:W-:Y:S01]  /*be50*/  ISETP.GE.AND P0, PT, R12, c[0x0][0x3c8], PT ;  /* 0x0000f2000c007a0c */ /* 0x000fe20003f06270 */
[----:B------:R-:W-:Y:S01]  /*be60*/  @!P5 IMAD.WIDE R4, R5, 0x4, R2 ;  /* 0x000000040504d825 */ /* 0x000fe200078e0202 */
[----:B------:R2:W-:Y:S01]  /*be70*/  @!P6 ST.E.64 [R6.64], R102 ;  /* 0x000000660600e985 */ /* 0x0005e2000c101b0c */
[----:B------:R-:W-:-:S03]  /*be80*/  IADD3 R0, R0, 0xf8, RZ ;  /* 0x000000f800007810 */ /* 0x000fc60007ffe0ff */
[----:B------:R3:W-:Y:S01]  /*be90*/  @!P5 ST.E.64 [R4.64], R106 ;  /* 0x0000006a0400d985 */ /* 0x0007e2000c101b0c */
[----:B--2---:R-:W-:-:S04]  /*bea0*/  @!P2 LEA.HI R7, R10, R10, RZ, 0x1 ;  /* 0x0000000a0a07a211 */ /* 0x004fc800078f08ff */
        /* <DEDUP_REMOVED lines=17> */
[----:B------:R2:W-:Y:S04]  /*bfc0*/  @!P1 ST.E.64 [R6.64], R122 ;  /* 0x0000007a06009985 */ /* 0x0005e8000c101b0c */
[----:B------:R2:W-:Y:S01]  /*bfd0*/  @!P0 ST.E.64 [R4.64], R126 ;  /* 0x0000007e04008985 */ /* 0x0005e2000c101b0c */
[----:B------:R-:W-:-:S13]  /*bfe0*/  ISETP.GE.AND P0, PT, R0, c[0x0][0x3c8], PT ;  /* 0x0000f20000007a0c */ /* 0x000fda0003f06270 */
[----:B------:R-:W-:Y:S05]  /*bff0*/  @P0 EXIT ;  /* 0x000000000000094d */ /* 0x000fea0003800000 */
[----:B------:R-:W-:-:S04]  /*c000*/  LEA.HI R0, R0, R0, RZ, 0x1 ;  /* 0x0000000000007211 */ /* 0x000fc800078f08ff */
[----:B------:R-:W-:-:S05]  /*c010*/  LOP3.LUT R0, R0, 0xfffffffe, RZ, 0xc0, !PT ;  /* 0xfffffffe00007812 */ /* 0x000fca00078ec0ff */
[----:B------:R-:W-:-:S05]  /*c020*/  IMAD.WIDE R2, R0, 0x4, R2 ;  /* 0x0000000400027825 */ /* 0x000fca00078e0202 */
[----:B------:R-:W-:Y:S01]  /*c030*/  ST.E.64 [R2.64], R130 ;  /* 0x0000008202007985 */ /* 0x000fe2000c101b0c */
[----:B------:R-:W-:Y:S05]  /*c040*/  EXIT ;  /* 0x000000000000794d */ /* 0x000fea0003800000 */
.L_x_9:
[----:B------:R-:W1:Y:S02]  /*c050*/  S2R R0, SR_TID.X ;  /* 0x0000000000007919 */ /* 0x000e640000002100 */
[----:B-1----:R-:W-:-:S13]  /*c060*/  ISETP.GT.AND P0, PT, R0, 0x7f, PT ;  /* 0x0000007f0000780c */ /* 0x002fda0003f04270 */
[----:B------:R-:W-:Y:S05]  /*c070*/  @P0 EXIT ;  /* 0x000000000000094d */ /* 0x000fea0003800000 */
[----:B------:R-:W1:Y:S01]  /*c080*/  S2R R8, SR_CTAID.X ;  /* 0x0000000000087919 */ /* 0x000e620000002500 */
[----:B------:R-:W-:-:S05]  /*c090*/  MOV R3, c[0x0][0x4e8] ;  /* 0x00013a0000037a02 */ /* 0x000fca0000000f00 */
[----:B------:R-:W-:Y:S01]  /*c0a0*/  IMAD R2, R3, c[0x0][0x388], RZ ;  /* 0x0000e20003027a24 */ /* 0x000fe200078e02ff */
[----:B-1----:R-:W-:-:S04]  /*c0b0*/  LEA R8, R8, R0, 0x7 ;  /* 0x0000000008087211 */ /* 0x002fc800078e38ff */
[----:B------:R-:W-:-:S13]  /*c0c0*/  ISETP.GE.AND P0, PT, R8, R2, PT ;  /* 0x000000020800720c */ /* 0x000fda0003f06270 */
[----:B------:R-:W-:Y:S05]  /*c0d0*/  @P0 EXIT ;  /* 0x000000000000094d */ /* 0x000fea0003800000 */
[----:B------:R-:W1:Y:S01]  /*c0e0*/  S2R R7, SR_CTAID.Z ;  /* 0x0000000000077919 */ /* 0x000e620000002700 */
[----:B------:R-:W-:Y:S01]  /*c0f0*/  USHF.R.S32.HI UR6, URZ, 0x1f, UR11 ;  /* 0x0000001f3f067899 */ /* 0x000fe2000801140b */
[----:B------:R-:W-:Y:S01]  /*c100*/  ISETP.NE.AND P0, PT, R3, 0x1, PT ;  /* 0x000000010300780c */ /* 0x000fe20003f05270 */
[----:B------:R-:W-:Y:S01]  /*c110*/  ULDC.64 UR4, c[0x0][0x4d0] ;  /* 0x0001340000047ab9 */ /* 0x000fe20000000a00 */
[----:B------:R-:W2:Y:S01]  /*c120*/  S2R R9, SR_CTAID.Y ;  /* 0x0000000000097919 */ /* 0x000ea20000002600 */
[----:B------:R-:W-:Y:S01]  /*c130*/  UIMAD UR6, UR6, UR4, URZ ;  /* 0x00000004060672a4 */ /* 0x000fe2000f8e023f */
[----:B------:R-:W-:Y:S01]  /*c140*/  IADD3 R4, RZ, -UR11, RZ ;  /* 0x8000000bff047c10 */ /* 0x000fe2000fffe0ff */
[----:B------:R-:W-:Y:S01]  /*c150*/  UIMAD.WIDE.U32 UR8, UR11, UR4, URZ ;  /* 0x000000040b0872a5 */ /* 0x000fe2000f8e003f */
[----:B------:R-:W-:Y:S01]  /*c160*/  MOV R0, R8 ;  /* 0x0000000800007202 */ /* 0x000fe20000000f00 */
[----:B------:R-:W-:-:S04]  /*c170*/  UIMAD UR4, UR11, UR5, UR6 ;  /* 0x000000050b0472a4 */ /* 0x000fc8000f8e0206 */
[----:B------:R-:W-:Y:S01]  /*c180*/  UIADD3 UR4, UR9, UR4, URZ ;  /* 0x0000000409047290 */ /* 0x000fe2000fffe03f */
[----:B------:R-:W-:Y:S01]  /*c190*/  MOV R3, UR9 ;  /* 0x0000000900037c02 */ /* 0x000fe20008000f00 */
[----:B------:R-:W-:-:S04]  /*c1a0*/  @P0 IMAD.HI.U32 R5, R8, c[0x0][0x4ec], RZ ;  /* 0x00013b0008050a27 */ /* 0x000fc800078e00ff */
[----:B------:R-:W-:Y:S01]  /*c1b0*/  IMAD.U32 R2, RZ, RZ, UR8 ;  /* 0x00000008ff027e24 */ /* 0x000fe2000f8e00ff */
[----:B------:R-:W-:Y:S01]  /*c1c0*/  @P0 SHF.R.U32.HI R0, RZ, c[0x0][0x4f0], R5 ;  /* 0x00013c00ff000a19 */ /* 0x000fe20000011605 */
[----:B------:R-:W-:Y:S01]  /*c1d0*/  IMAD.U32 R3, RZ, RZ, UR4 ;  /* 0x00000004ff037e24 */ /* 0x000fe2000f8e00ff */
[----:B-1----:R-:W-:-:S03]  /*c1e0*/  SHF.R.S32.HI R6, RZ, 0x1f, R7 ;  /* 0x0000001fff067819 */ /* 0x002fc60000011407 */
[----:B------:R-:W-:-:S04]  /*c1f0*/  IMAD.WIDE.U32 R2, R7, c[0x0][0x4d8], R2 ;  /* 0x0001360007027a25 */ /* 0x000fc800078e0002 */
[----:B------:R-:W-:Y:S02]  /*c200*/  IMAD R6, R6, c[0x0][0x4d8], RZ ;  /* 0x0001360006067a24 */ /* 0x000fe400078e02ff */
[----:B--2---:R-:W-:Y:S02]  /*c210*/  IMAD R4, R4, c[0x0][0x550], R9 ;  /* 0x0001540004047a24 */ /* 0x004fe400078e0209 */
[----:B------:R-:W-:Y:S01]  /*c220*/  IMAD R5, R7, c[0x0][0x4dc], R6 ;  /* 0x0001370007057a24 */ /* 0x000fe200078e0206 */
[----:B------:R-:W-:Y:S02]  /*c230*/  IADD3 R7, -R0, RZ, RZ ;  /* 0x000000ff00077210 */ /* 0x000fe40007ffe1ff */
[----:B------:R-:W-:Y:S01]  /*c240*/  SHF.R.S32.HI R6, RZ, 0x1f, R4 ;  /* 0x0000001fff067819 */ /* 0x000fe20000011404 */
[----:B------:R-:W-:Y:S02]  /*c250*/  IMAD.IADD R3, R5, 0x1, R3 ;  /* 0x0000000105037824 */ /* 0x000fe400078e0203 */
[----:B------:R-:W-:Y:S01]  /*c260*/  IMAD R5, R7, c[0x0][0x4e8], R8 ;  /* 0x00013a0007057a24 */ /* 0x000fe200078e0208 */
[----:B------:R-:W-:Y:S01]  /*c270*/  SHF.R.S32.HI R7, RZ, 0x1f, R0 ;  /* 0x0000001fff077819 */ /* 0x000fe20000011400 */
[----:B------:R-:W-:-:S02]  /*c280*/  IMAD R6, R6, c[0x0][0x4e0], RZ ;  /* 0x0001380006067a24 */ /* 0x000fc400078e02ff */
[----:B------:R-:W-:-:S04]  /*c290*/  IMAD.WIDE.U32 R2, R4, c[0x0][0x4e0], R2 ;  /* 0x0001380004027a25 */ /* 0x000fc800078e0002 */
[----:B------:R-:W-:Y:S01]  /*c2a0*/  IMAD R6, R4, c[0x0][0x4e4], R6 ;  /* 0x0001390004067a24 */ /* 0x000fe200078e0206 */
[----:B------:R-:W-:Y:S02]  /*c2b0*/  SHF.R.S32.HI R4, RZ, 0x1f, R5 ;  /* 0x0000001fff047819 */ /* 0x000fe40000011405 */
[----:B------:R-:W-:-:S03]  /*c2c0*/  IADD3 R2, P0, R0, R2, RZ ;  /* 0x0000000200027210 */ /* 0x000fc60007f1e0ff */
[----:B------:R-:W-:Y:S01]  /*c2d0*/  IMAD R0, R4, c[0x0][0x4c8], RZ ;  /* 0x0001320004007a24 */ /* 0x000fe200078e02ff */
[----:B------:R-:W-:-:S03]  /*c2e0*/  IADD3.X R3, R7, R3, R6, P0, !PT ;  /* 0x0000000307037210 */ /* 0x000fc600007fe406 */
[C---:B------:R-:W-:Y:S02]  /*c2f0*/  IMAD R0, R5.reuse, c[0x0][0x4cc], R0 ;  /* 0x0001330005007a24 */ /* 0x040fe400078e0200 */
[----:B------:R-:W-:-:S05]  /*c300*/  IMAD.WIDE.U32 R2, R5, c[0x0][0x4c8], R2 ;  /* 0x0001320005027a25 */ /* 0x000fca00078e0002 */
[----:B------:R-:W-:Y:S02]  /*c310*/  IADD3 R0, R3, R0, RZ ;  /* 0x0000000003007210 */ /* 0x000fe40007ffe0ff */
[----:B------:R-:W-:-:S04]  /*c320*/  LEA R4, P0, R2, c[0x0][0x4a8], 0x2 ;  /* 0x00012a0002047a11 */ /* 0x000fc800078010ff */
[----:B------:R-:W-:Y:S02]  /*c330*/  LEA.HI.X R5, R2, c[0x0][0x4ac], R0, 0x2, P0 ;  /* 0x00012b0002057a11 */ /* 0x000fe400000f1400 */
[----:B------:R-:W-:-:S05]  /*c340*/  MOV R0, 0xff800000 ;  /* 0xff80000000007802 */ /* 0x000fca0000000f00 */
[----:B------:R-:W-:Y:S01]  /*c350*/  STG.E [R4.64], R0 ;  /* 0x0000000004007986 */ /* 0x000fe2000c10190c */
[----:B------:R-:W-:Y:S05]  /*c360*/  EXIT ;  /* 0x000000000000794d */ /* 0x000fea0003800000 */
.L_x_12:
[----:B------:R-:W-:-:S00]  /*c370*/  BRA `(.L_x_12) ;  /* 0xfffffff000007947 */ /* 0x000fc0000383ffff */
[----:B------:R-:W-:-:S00]  /*c380*/  NOP ;  /* 0x0000000000007918 */ /* 0x000fc00000000000 */
[----:B------:R-:W-:-:S00]  /*c390*/  NOP ;  /* 0x0000000000007918 */ /* 0x000fc00000000000 */
[----:B------:R-:W-:-:S00]  /*c3a0*/  NOP ;  /* 0x0000000000007918 */ /* 0x000fc00000000000 */
[----:B------:R-:W-:-:S00]  /*c3b0*/  NOP ;  /* 0x0000000000007918 */ /* 0x000fc00000000000 */
[----:B------:R-:W-:-:S00]  /*c3c0*/  NOP ;  /* 0x0000000000007918 */ /* 0x000fc00000000000 */
[----:B------:R-:W-:-:S00]  /*c3d0*/  NOP ;  /* 0x0000000000007918 */ /* 0x000fc00000000000 */
[----:B------:R-:W-:-:S00]  /*c3e0*/  NOP ;  /* 0x0000000000007918 */ /* 0x000fc00000000000 */
[----:B------:R-:W-:-:S00]  /*c3f0*/  NOP ;  /* 0x0000000000007918 */ /* 0x000fc00000000000 */
.L_x_6456:


//--------------------- .text._ZN7cutlass13device_kernelIN5flash19enable_sm80_to_sm89INS1_16FlashAttnFwdSm80INS1_25CollectiveMainloopFwdSm80ILi8ELi1ELb1EN4cute5tupleIJNS5_1CILi128EEENS7_ILi48EEENS7_ILi256EEEEEELi256ENS_6half_tEfNS_4arch4Sm80ELb0ELb0ELb1ELb1ELb1ELb0ELb1ELb1EEENS1_21CollectiveEpilogueFwdINS6_IJS8_SA_S9_EEENS6_IJNS7_ILi1EEESI_SI_EEESC_SE_Li256ELb1ELb1ELb1ELb0EEENS1_36VarlenDynamicPersistentTileSchedulerILi128ELi48ELi256ELi256ELb1ELb1ELb0ELb0ELb1ELb1EEEEEEEEEvNT_6ParamsE --------------------------
	.section	.text._ZN7cutlass13device_kernelIN5flash19enable_sm80_to_sm89INS1_16FlashAttnFwdSm80INS1_25CollectiveMainloopFwdSm80ILi8ELi1ELb1EN4cute5tupleIJNS5_1CILi128EEENS7_ILi48EEENS7_ILi256EEEEEELi256ENS_6half_tEfNS_4arch4Sm80ELb0ELb0ELb1ELb1ELb1ELb0ELb1ELb1EEENS1_21CollectiveEpilogueFwdINS6_IJS8_SA_S9_EEENS6_IJNS7_ILi1EEESI_SI_EEESC_SE_Li256ELb1ELb1ELb1ELb0EEENS1_36VarlenDynamicPersistentTileSchedulerILi128ELi48ELi256ELi256ELb1ELb1ELb0ELb0ELb1ELb1EEEEEEEEEvNT_6ParamsE,"ax",@progbits
	.sectioninfo	@"SHI_REGISTERS=255"
	.align	128
.text._ZN7cutlass13device_kernelIN5flash19enable_sm80_to_sm89INS1_16FlashAttnFwdSm80INS1_25CollectiveMainloopFwdSm80ILi8ELi1ELb1EN4cute5tupleIJNS5_1CILi128EEENS7_ILi48EEENS7_ILi256EEEEEELi256ENS_6half_tEfNS_4arch4Sm80ELb0ELb0ELb1ELb1ELb1ELb0ELb1ELb1EEENS1_21CollectiveEpilogueFwdINS6_IJS8_SA_S9_EEENS6_IJNS7_ILi1EEESI_SI_EEESC_SE_Li256ELb1ELb1ELb1ELb0EEENS1_36VarlenDynamicPersistentTileSchedulerILi128ELi48ELi256ELi256ELb1ELb1ELb0ELb0ELb1ELb1EEEEEEEEEvNT_6ParamsE:
        .type           _ZN7cutlass13device_kernelIN5flash19enable_sm80_to_sm89INS1_16FlashAttnFwdSm80INS1_25CollectiveMainloopFwdSm80ILi8ELi1ELb1EN4cute5tupleIJNS5_1CILi128EEENS7_ILi48EEENS7_ILi256EEEEEELi256ENS_6half_tEfNS_4arch4Sm80ELb0ELb0ELb1ELb1ELb1ELb0ELb1ELb1EEENS1_21CollectiveEpilogueFwdINS6_IJS8_SA_S9_EEENS6_IJNS7_ILi1EEESI_SI_EEESC_SE_Li256ELb1ELb1ELb1ELb0EEENS1_36VarlenDynamicPersistentTileSchedulerILi128ELi48ELi256ELi256ELb1ELb1ELb0ELb0ELb1ELb1EEEEEEEEEvNT_6ParamsE,@function
        .size           _ZN7cutlass13device_kernelIN5flash19enable_sm80_to_sm89INS1_16FlashAttnFwdSm80INS1_25CollectiveMainloopFwdSm80ILi8ELi1ELb1EN4cute5tupleIJNS5_1CILi128EEENS7_ILi48EEENS7_ILi256EEEEEELi256ENS_6half_tEfNS_4arch4Sm80ELb0ELb0ELb1ELb1ELb1ELb0ELb1ELb1EEENS1_21CollectiveEpilogueFwdINS6_IJS8_SA_S9_EEENS6_IJNS7_ILi1EEESI_SI_EEESC_SE_Li256ELb1ELb1ELb1ELb0EEENS1_36VarlenDynamicPersistentTileSchedulerILi128ELi48ELi256ELi256ELb1ELb1ELb0ELb0ELb1ELb1EEEEEEEEEvNT_6ParamsE,(.L_x_6457 - _ZN7cutlass13device_kernelIN5flash19enable_sm80_to_sm89INS1_16FlashAttnFwdSm80INS1_25CollectiveMainloopFwdSm80ILi8ELi1ELb1EN4cute5tupleIJNS5_1CILi128EEENS7_ILi48EEENS7_ILi256EEEEEELi256ENS_6half_tEfNS_4arch4Sm80ELb0ELb0ELb1ELb1ELb1ELb0ELb1ELb1EEENS1_21CollectiveEpilogueFwdINS6_IJS8_SA_S9_EEENS6_IJNS7_ILi1EEESI_SI_EEESC_SE_Li256ELb1ELb1ELb1ELb0EEENS1_36VarlenDynamicPersistentTileSchedulerILi128ELi48ELi256ELi256ELb1ELb1ELb0ELb0ELb1ELb1EEEEEEEEEvNT_6ParamsE)
        .other          _ZN7cutlass13device_kernelIN5flash19enable_sm80_to_sm89INS1_16FlashAttnFwdSm80INS1_25CollectiveMainloopFwdSm80ILi8ELi1ELb1EN4cute5tupleIJNS5_1CILi128EEENS7_ILi48EEENS7_ILi256EEEEEELi256ENS_6half_tEfNS_4arch4Sm80ELb0ELb0ELb1ELb1ELb1ELb0ELb1ELb1EEENS1_21CollectiveEpilogueFwdINS6_IJS8_SA_S9_EEENS6_IJNS7_ILi1EEESI_SI_EEESC_SE_Li256ELb1ELb1ELb1ELb0EEENS1_36VarlenDynamicPersistentTileSchedulerILi128ELi48ELi256ELi256ELb1ELb1ELb0ELb0ELb1ELb1EEEEEEEEEvNT_6ParamsE,@"STO_CUDA_ENTRY STV_DEFAULT"
_ZN7cutlass13device_kernelIN5flash19enable_sm80_to_sm89INS1_16FlashAttnFwdSm80INS1_25CollectiveMainloopFwdSm80ILi8ELi1ELb1EN4cute5tupleIJNS5_1CILi128EEENS7_ILi48EEENS7_ILi256EEEEEELi256ENS_6half_tEfNS_4arch4Sm80ELb0ELb0ELb1ELb1ELb1ELb0ELb1ELb1EEENS1_21CollectiveEpilogueFwdINS6_IJS8_SA_S9_EEENS6_IJNS7_ILi1EEESI_SI_EEESC_SE_Li256ELb1ELb1ELb1ELb0EEENS1_36VarlenDynamicPersistentTileSchedulerILi128ELi48ELi256ELi256ELb1ELb1ELb0ELb0ELb1ELb1EEEEEEEEEvNT_6ParamsE:
[----:B------:R-:W-:-:S03]  /*0000*/  MOV R1, c[0x0][0x28] ;  /* 0x00000a0000017a02 */ /* 0x000fc60000000f00 */
[----:B------:R-:W1:Y:S01]  /*0010*/  S2R R2, SR_TID.X ;  /* 0x0000000000027919 */ /* 0x000e620000002100 */
[----:B------:R-:W-:Y:S01]  /*0020*/  IADD3 R1, R1, -0x190, RZ ;  /* 0xfffffe7001017810 */ /* 0x000fe20007ffe0ff */
[----:B------:R-:W-:Y:S01]  /*0030*/  ULDC.64 UR6, c[0x0][0x118] ;  /* 0x0000460000067ab9 */ /* 0x000fe20000000a00 */
[----:B-1----:R-:W-:-:S05]  /*0040*/  SHF.R.U32.HI R0, RZ, 0x5, R2 ;  /* 0x00000005ff007819 */ /* 0x002fca0000011602 */
[----:B------:R-:W1:Y:S02]  /*0050*/  SHFL.IDX PT, R3, R0, RZ, 0x1f ;  /* 0x00001fff00037589 */ /* 0x000e6400000e0000 */
[----:B-1----:R-:W-:Y:S02]  /*0060*/  ISETP.NE.AND P0, PT, R3, RZ, PT ;  /* 0x000000ff0300720c */ /* 0x002fe40003f05270 */
[----:B------:R-:W-:Y:S11]  /*0070*/  STL [R1+0x180], R3 ;  /* 0x0001800301007387 */ /* 0x000ff60000100800 */
[----:B------:R-:W-:Y:S06]  /*0080*/  @P0 BAR.SYNC.DEFER_BLOCKING 0x5, 0x100 ;  /* 0x0144000000000b1d */ /* 0x000fec0000010000 */
[----:B------:R-:W1:Y:S04]  /*0090*/  @P0 LDS.128 R4, [0x1a080] ;  /* 0x01a08000ff040984 */ /* 0x000e680000000c00 */
[----:B-1----:R1:W-:Y:S04]  /*00a0*/  @P0 STL.64 [R1+0x48], R4 ;  /* 0x0000480401000387 */ /* 0x0023e80000100a00 */
[----:B------:R1:W-:Y:S04]  /*00b0*/  @P0 STL.64 [R1+0x50], R6 ;  /* 0x0000500601000387 */ /* 0x0003e80000100a00 */
[----:B------:R-:W-:Y:S06]  /*00c0*/  @P0 BAR.ARV 0x4, 0x100 ;  /* 0x0104000000000b1d */ /* 0x000fec0000002000 */
[----:B------:R-:W-:Y:S05]  /*00d0*/  @P0 BRA `(.L_x_13) ;  /* 0x00000b1000000947 */ /* 0x000fea0003800000 */
[----:B------:R-:W-:Y:S01]  /*00e0*/  LOP3.LUT R14, R2, 0x1f, RZ, 0xc0, !PT ;  /* 0x0000001f020e7812 */ /* 0x000fe200078ec0ff */
[----:B------:R-:W-:Y:S01]  /*00f0*/  CS2R R8, SRZ ;  /* 0x0000000000087805 */ /* 0x000fe2000001ff00 */
[----:B-1----:R-:W-:-:S02]  /*0100*/  IMAD.MOV.U32 R7, RZ, RZ, RZ ;  /* 0x000000ffff077224 */ /* 0x002fc400078e00ff */
[----:B------:R-:W-:-:S04]  /*0110*/  ISETP.NE.AND P6, PT, R14, 0x1f, PT ;  /* 0x0000001f0e00780c */ /* 0x000fc80003fc5270 */
[----:B------:R-:W-:-:S13]  /*0120*/  ISETP.GE.OR P0, PT, R14, c[0x0][0x53c], !P6 ;  /* 0x00014f000e007a0c */ /* 0x000fda0007706670 */
[----:B------:R-:W-:Y:S02]  /*0130*/  @!P0 IMAD.MOV.U32 R4, RZ, RZ, 0x4 ;  /* 0x00000004ff048424 */ /* 0x000fe400078e00ff */
[----:B------:R-:W-:Y:S02]  /*0140*/  @!P0 IMAD.MOV.U32 R2, RZ, RZ, 0x4 ;  /* 0x00000004ff028424 */ /* 0x000fe400078e00ff */
[----:B------:R-:W-:-:S04]  /*0150*/  @!P0 IMAD.WIDE.U32 R4, R14, R4, c[0x0][0x580] ;  /* 0x000160000e048625 */ /* 0x000fc800078e0004 */
[C---:B------:R-:W-:Y:S01]  /*0160*/  @!P0 IMAD.WIDE.U32 R2, R14.reuse, R2, c[0x0][0x578] ;  /* 0x00015e000e028625 */ /* 0x040fe200078e0002 */
[----:B------:R-:W2:Y:S04]  /*0170*/  @!P0 LDG.E R8, [R4.64] ;  /* 0x0000000604088981 */ /* 0x000ea8000c1e1900 */
[----:B------:R-:W2:Y:S01]  /*0180*/  @!P0 LDG.E R7, [R2.64] ;  /* 0x0000000602078981 */ /* 0x000ea2000c1e1900 */
[C---:B------:R-:W-:Y:S01]  /*0190*/  ISETP.NE.AND P5, PT, R14.reuse, RZ, PT ;  /* 0x000000ff0e00720c */ /* 0x040fe20003fa5270 */
[----:B------:R-:W1:Y:S01]  /*01a0*/  S2UR UR4, SR_CTAID.X ;  /* 0x00000000000479c3 */ /* 0x000e620000002500 */
[C---:B------:R-:W-:Y:S02]  /*01b0*/  ISETP.GE.U32.AND P4, PT, R14.reuse, 0x2, PT ;  /* 0x000000020e00780c */ /* 0x040fe40003f86070 */
[----:B------:R-:W-:-:S02]  /*01c0*/  ISETP.GE.U32.AND P3, PT, R14, 0x4, PT ;  /* 0x000000040e00780c */ /* 0x000fc40003f66070 */
[C---:B------:R-:W-:Y:S02]  /*01d0*/  ISETP.GE.U32.AND P2, PT, R14.reuse, 0x8, PT ;  /* 0x000000080e00780c */ /* 0x040fe40003f46070 */
[----:B------:R-:W-:Y:S01]  /*01e0*/  ISETP.GE.U32.AND P1, PT, R14, 0x10, PT ;  /* 0x000000100e00780c */ /* 0x000fe20003f26070 */
[----:B--2---:R-:W-:-:S05]  /*01f0*/  IMAD R4, R8, R7, RZ ;  /* 0x0000000708047224 */ /* 0x004fca00078e02ff */
[----:B------:R-:W2:Y:S02]  /*0200*/  SHFL.UP PT, R0, R4, 0x1, RZ ;  /* 0x0420000004007989 */ /* 0x000ea400000e00ff */
[----:B--2---:R-:W-:-:S05]  /*0210*/  SEL R0, R0, RZ, P5 ;  /* 0x000000ff00007207 */ /* 0x004fca0002800000 */
[----:B------:R-:W-:-:S05]  /*0220*/  IMAD.IADD R4, R4, 0x1, R0 ;  /* 0x0000000104047824 */ /* 0x000fca00078e0200 */
        /* <DEDUP_REMOVED lines=12> */
[----:B------:R-:W2:Y:S02]  /*02f0*/  SHFL.IDX PT, R6, R4, 0x1f, 0x1f ;  /* 0x03e01f0004067f89 */ /* 0x000ea400000e0000 */
[----:B--2---:R-:W-:-:S04]  /*0300*/  IMAD R6, R6, c[0x0][0x538], RZ ;  /* 0x00014e0006067a24 */ /* 0x004fc800078e02ff */
[----:B------:R-:W-:Y:S01]  /*0310*/  IMAD.MOV.U32 R0, RZ, RZ, R6 ;  /* 0x000000ffff007224 */ /* 0x000fe200078e0006 */
[----:B-1----:R-:W-:-:S13]  /*0320*/  ISETP.GT.AND P0, PT, R6, UR4, PT ;  /* 0x0000000406007c0c */ /* 0x002fda000bf04270 */
[----:B------:R-:W-:Y:S05]  /*0330*/  @P0 BRA `(.L_x_14) ;  /* 0x0000027000000947 */ /* 0x000fea0003800000 */
[----:B------:R-:W-:Y:S02]  /*0340*/  MOV R6, R0 ;  /* 0x0000000000067202 */ /* 0x000fe40000000f00 */
[----:B------:R-:W-:-:S04]  /*0350*/  MOV R9, RZ ;  /* 0x000000ff00097202 */ /* 0x000fc80000000f00 */
.L_x_18:
[----:B------:R-:W-:-:S04]  /*0360*/  IADD3 R0, R9, 0x1f, RZ ;  /* 0x0000001f09007810 */ /* 0x000fc80007ffe0ff */
[----:B------:R-:W-:-:S13]  /*0370*/  ISETP.GE.AND P0, PT, R0, c[0x0][0x53c], PT ;  /* 0x00014f0000007a0c */ /* 0x000fda0003f06270 */
[----:B------:R-:W-:Y:S05]  /*0380*/  @P0 BRA `(.L_x_15) ;  /* 0x0000078000000947 */ /* 0x000fea0003800000 */
[----:B------:R-:W-:Y:S01]  /*0390*/  MOV R9, R0 ;  /* 0x0000000000097202 */ /* 0x000fe20000000f00 */
[----:B------:R-:W-:Y:S01]  /*03a0*/  IMAD.MOV.U32 R7, RZ, RZ, RZ ;  /* 0x000000ffff077224 */ /* 0x000fe200078e00ff */
[----:B------:R-:W-:Y:S02]  /*03b0*/  MOV R8, RZ ;  /* 0x000000ff00087202 */ /* 0x000fe40000000f00 */
[----:B------:R-:W-:-:S04]  /*03c0*/  IADD3 R0, R14, R9, RZ ;  /* 0x000000090e007210 */ /* 0x000fc80007ffe0ff */
[----:B------:R-:W-:-:S13]  /*03d0*/  ISETP.GE.OR P0, PT, R0, c[0x0][0x53c], !P6 ;  /* 0x00014f0000007a0c */ /* 0x000fda0007706670 */
[----:B------:R-:W-:Y:S01]  /*03e0*/  @!P0 MOV R2, 0x4 ;  /* 0x0000000400028802 */ /* 0x000fe20000000f00 */
[----:B------:R-:W-:-:S04]  /*03f0*/  @!P0 IMAD.MOV.U32 R3, RZ, RZ, 0x4 ;  /* 0x00000004ff038424 */ /* 0x000fc800078e00ff */
[----:B------:R-:W-:-:S04]  /*0400*/  @!P0 IMAD.WIDE R4, R0, R2, c[0x0][0x580] ;  /* 0x0001600000048625 */ /* 0x000fc800078e0202 */
[----:B------:R-:W-:Y:S01]  /*0410*/  @!P0 IMAD.WIDE R2, R0, R3, c[0x0][0x578] ;  /* 0x00015e0000028625 */ /* 0x000fe200078e0203 */
[----:B------:R-:W2:Y:S04]  /*0420*/  @!P0 LDG.E R8, [R4.64] ;  /* 0x0000000604088981 */ /* 0x000ea8000c1e1900 */
[----:B------:R-:W2:Y:S02]  /*0430*/  @!P0 LDG.E R7, [R2.64] ;  /* 0x0000000602078981 */ /* 0x000ea4000c1e1900 */
[----:B--2---:R-:W-:Y:S01]  /*0440*/  IMAD R5, R8, R7, RZ ;  /* 0x0000000708057224 */ /* 0x004fe200078e02ff */
[----:B------:R-:W-:Y:S05]  /*0450*/  BRA.DIV ~URZ, `(.L_x_16) ;  /* 0x0000f4a27f007947 */ /* 0x000fea000b800000 */
[----:B------:R1:W2:Y:S02]  /*0460*/  SHFL.UP PT, R0, R5, 0x1, RZ ;  /* 0x0420000005007989 */ /* 0x0002a400000e00ff */
.L_x_115:
[----:B--2---:R-:W-:-:S04]  /*0470*/  SEL R0, R0, RZ, P5 ;  /* 0x000000ff00007207 */ /* 0x004fc80002800000 */
[----:B-1----:R-:W-:Y:S01]  /*0480*/  IADD3 R5, R5, R0, RZ ;  /* 0x0000000005057210 */ /* 0x002fe20007ffe0ff */
[----:B------:R-:W-:Y:S05]  /*0490*/  BRA.DIV ~URZ, `(.L_x_17) ;  /* 0x0000f4c27f007947 */ /* 0x000fea000b800000 */
[----:B------:R-:W1:Y:S02]  /*04a0*/  SHFL.UP PT, R0, R5, 0x2, RZ ;  /* 0x0440000005007989 */ /* 0x000e6400000e00ff */
[----:B-1----:R-:W-:-:S05]  /*04b0*/  SEL R0, R0, RZ, P4 ;  /* 0x000000ff00007207 */ /* 0x002fca0002000000 */
[----:B------:R-:W-:-:S05]  /*04c0*/  IMAD.IADD R0, R5, 0x1, R0 ;  /* 0x0000000105007824 */ /* 0x000fca00078e0200 */
        /* <DEDUP_REMOVED lines=9> */
[----:B------:R1:W2:Y:S02]  /*0560*/  SHFL.IDX PT, R0, R4, 0x1f, 0x1f ;  /* 0x03e01f0004007f89 */ /* 0x0002a400000e0000 */
.L_x_116:
[----:B--2---:R-:W-:-:S05]  /*0570*/  IMAD R0, R0, c[0x0][0x538], RZ ;  /* 0x00014e0000007a24 */ /* 0x004fca00078e02ff */
[----:B------:R-:W-:-:S04]  /*0580*/  IADD3 R6, R0, R6, RZ ;  /* 0x0000000600067210 */ /* 0x000fc80007ffe0ff */
[----:B------:R-:W-:-:S13]  /*0590*/  ISETP.GT.AND P0, PT, R6, UR4, PT ;  /* 0x0000000406007c0c */ /* 0x000fda000bf04270 */
[----:B-1----:R-:W-:Y:S05]  /*05a0*/  @!P0 BRA `(.L_x_18) ;  /* 0xfffffdb000008947 */ /* 0x002fea000383ffff */
.L_x_14:
[----:B------:R-:W-:-:S05]  /*05b0*/  IADD3 R12, -R0, R6, RZ ;  /* 0x00000006000c7210 */ /* 0x000fca0007ffe1ff */
[----:B------:R-:W-:-:S05]  /*05c0*/  IMAD R0, R4, c[0x0][0x538], R12 ;  /* 0x00014e0004007a24 */ /* 0x000fca00078e020c */
[----:B------:R-:W-:Y:S01]  /*05d0*/  ISETP.GT.AND P0, PT, R0, UR4, PT ;  /* 0x0000000400007c0c */ /* 0x000fe2000bf04270 */
[----:B------:R-:W-:-:S12]  /*05e0*/  BRA.DIV ~URZ, `(.L_x_19) ;  /* 0x0000f5227f007947 */ /* 0x000fd8000b800000 */
[----:B------:R-:W-:-:S04]  /*05f0*/  VOTE.ANY R5, PT, !P0 ;  /* 0x0000000000057806 */ /* 0x000fc800040e0100 */
.L_x_117:
[----:B------:R1:W2:Y:S01]  /*0600*/  POPC R13, R5 ;  /* 0x00000005000d7309 */ /* 0x0002a20000000000 */
[----:B------:R-:W-:Y:S05]  /*0610*/  BRA.DIV ~URZ, `(.L_x_20) ;  /* 0x0000f5427f007947 */ /* 0x000fea000b800000 */
[----:B--2---:R2:W3:Y:S01]  /*0620*/  SHFL.IDX PT, R11, R8, R13, 0x1f ;  /* 0x00001f0d080b7589 */ /* 0x0044e200000e0000 */
[----:B------:R-:W-:-:S03]  /*0630*/  MOV R6, RZ ;  /* 0x000000ff00067202 */ /* 0x000fc60000000f00 */
[----:B------:R2:W4:Y:S04]  /*0640*/  SHFL.IDX PT, R10, R7, R13, 0x1f ;  /* 0x00001f0d070a7589 */ /* 0x00052800000e0000 */
.L_x_118:
[----:B------:R-:W-:Y:S01]  /*0650*/  ISETP.NE.AND P0, PT, R5, RZ, PT ;  /* 0x000000ff0500720c */ /* 0x000fe20003f05270 */
[----:B------:R-:W-:-:S12]  /*0660*/  BSSY B0, `(.L_x_21) ;  /* 0x0000005000007945 */ /* 0x000fd80003800000 */
[----:B------:R-:W-:Y:S05]  /*0670*/  @!P0 BRA `(.L_x_22) ;  /* 0x0000003000008947 */ /* 0x000fea0003800000 */
[----:B------:R-:W-:Y:S01]  /*0680*/  IADD3 R3, R13, -0x1, RZ ;  /* 0xffffffff0d037810 */ /* 0x000fe20007ffe0ff */
[----:B------:R-:W-:Y:S05]  /*0690*/  BRA.DIV ~URZ, `(.L_x_23) ;  /* 0x0000f5a27f007947 */ /* 0x000fea000b800000 */
[----:B------:R1:W2:Y:S02]  /*06a0*/  SHFL.IDX PT, R6, R4, R3, 0x1f ;  /* 0x00001f0304067589 */ /* 0x0002a400000e0000 */
.L_x_22:
[----:B------:R-:W-:Y:S05]  /*06b0*/  BSYNC B0 ;  /* 0x0000000000007941 */ /* 0x000fea0003800000 */
.L_x_21:
[----:B---3--:R-:W-:Y:S01]  /*06c0*/  IABS R0, R11 ;  /* 0x0000000b00007213 */ /* 0x008fe20000000000 */
[----:B-12---:R-:W-:-:S04]  /*06d0*/  IMAD R4, R6, c[0x0][0x538], R12 ;  /* 0x00014e0006047a24 */ /* 0x006fc800078e020c */
[----:B------:R-:W-:Y:S01]  /*06e0*/  IMAD.MOV.U32 R5, RZ, RZ, R0 ;  /* 0x000000ffff057224 */ /* 0x000fe200078e0000 */
[----:B----4-:R-:W-:Y:S01]  /*06f0*/  IABS R0, R10 ;  /* 0x0000000a00007213 */ /* 0x010fe20000000000 */
[----:B------:R1:W-:Y:S01]  /*0700*/  STL [R1+0x48], R4 ;  /* 0x0000480401007387 */ /* 0x0003e20000100800 */
[----:B------:R-:W-:Y:S01]  /*0710*/  IADD3 R12, -R4, UR4, RZ ;  /* 0x00000004040c7c10 */ /* 0x000fe2000fffe1ff */
[----:B------:R-:W2:Y:S02]  /*0720*/  I2F.RP R2, R5 ;  /* 0x0000000500027306 */ /* 0x000ea40000209400 */
[----:B------:R-:W-:Y:S01]  /*0730*/  IMAD.MOV.U32 R7, RZ, RZ, R0 ;  /* 0x000000ffff077224 */ /* 0x000fe200078e0000 */
[----:B------:R-:W-:Y:S02]  /*0740*/  IABS R6, R12 ;  /* 0x0000000c00067213 */ /* 0x000fe40000000000 */
[----:B------:R-:W-:-:S03]  /*0750*/  IABS R0, R11 ;  /* 0x0000000b00007213 */ /* 0x000fc60000000000 */
[----:B------:R-:W-:Y:S01]  /*0760*/  I2F.RP R8, R7 ;  /* 0x0000000700087306 */ /* 0x000fe20000209400 */
[----:B------:R-:W-:-:S07]  /*0770*/  IADD3 R0, RZ, -R0, RZ ;  /* 0x80000000ff007210 */ /* 0x000fce0007ffe0ff */
[----:B--2---:R-:W2:Y:S02]  /*0780*/  MUFU.RCP R2, R2 ;  /* 0x0000000200027308 */ /* 0x004ea40000001000 */
[----:B--2---:R-:W-:-:S06]  /*0790*/  IADD3 R2, R2, 0xffffffe, RZ ;  /* 0x0ffffffe02027810 */ /* 0x004fcc0007ffe0ff */
[----:B------:R-:W2:Y:S02]  /*07a0*/  F2I.FTZ.U32.TRUNC.NTZ R3, R2 ;  /* 0x0000000200037305 */ /* 0x000ea4000021f000 */
[----:B--2---:R-:W-:-:S04]  /*07b0*/  IMAD.MOV R2, RZ, RZ, -R3 ;  /* 0x000000ffff027224 */ /* 0x004fc800078e0a03 */
[----:B-1----:R-:W-:Y:S02]  /*07c0*/  IMAD R4, R2, R5, RZ ;  /* 0x0000000502047224 */ /* 0x002fe400078e02ff */
[----:B------:R-:W-:-:S04]  /*07d0*/  IMAD.MOV.U32 R2, RZ, RZ, RZ ;  /* 0x000000ffff027224 */ /* 0x000fc800078e00ff */
[----:B------:R-:W-:-:S04]  /*07e0*/  IMAD.HI.U32 R2, R3, R4, R2 ;  /* 0x0000000403027227 */ /* 0x000fc800078e0002 */
[----:B------:R-:W-:-:S04]  /*07f0*/  IMAD.MOV.U32 R3, RZ, RZ, R6 ;  /* 0x000000ffff037224 */ /* 0x000fc800078e0006 */
[----:B------:R-:W-:-:S04]  /*0800*/  IMAD.HI.U32 R2, R2, R3, RZ ;  /* 0x0000000302027227 */ /* 0x000fc800078e00ff */
[----:B------:R-:W-:Y:S02]  /*0810*/  IMAD R0, R2, R0, R3 ;  /* 0x0000000002007224 */ /* 0x000fe400078e0203 */
[----:B------:R-:W1:Y:S03]  /*0820*/  MUFU.RCP R3, R8 ;  /* 0x0000000800037308 */ /* 0x000e660000001000 */
[----:B------:R-:W-:Y:S02]  /*0830*/  ISETP.GT.U32.AND P1, PT, R5, R0, PT ;  /* 0x000000000500720c */ /* 0x000fe40003f24070 */
[----:B-1----:R-:W-:-:S11]  /*0840*/  IADD3 R3, R3, 0xffffffe, RZ ;  /* 0x0ffffffe03037810 */ /* 0x002fd60007ffe0ff */
[----:B------:R-:W-:Y:S01]  /*0850*/  @!P1 IMAD.IADD R0, R0, 0x1, -R5 ;  /* 0x0000000100009824 */ /* 0x000fe200078e0a05 */
[----:B------:R-:W-:Y:S02]  /*0860*/  @!P1 IADD3 R2, R2, 0x1, RZ ;  /* 0x0000000102029810 */ /* 0x000fe40007ffe0ff */
[----:B------:R-:W-:Y:S01]  /*0870*/  ISETP.NE.AND P1, PT, R11, RZ, PT ;  /* 0x000000ff0b00720c */ /* 0x000fe20003f25270 */
[----:B------:R-:W1:Y:S01]  /*0880*/  F2I.FTZ.U32.TRUNC.NTZ R3, R3 ;  /* 0x0000000300037305 */ /* 0x000e62000021f000 */
[----:B------:R-:W-:Y:S02]  /*0890*/  ISETP.GE.U32.AND P2, PT, R0, R5, PT ;  /* 0x000000050000720c */ /* 0x000fe40003f46070 */
[----:B------:R-:W-:-:S04]  /*08a0*/  LOP3.LUT R0, R12, R11, RZ, 0x3c, !PT ;  /* 0x0000000b0c007212 */ /* 0x000fc800078e3cff */
[----:B------:R-:W-:-:S07]  /*08b0*/  ISETP.GE.AND P0, PT, R0, RZ, PT ;  /* 0x000000ff0000720c */ /* 0x000fce0003f06270 */
[----:B------:R-:W-:Y:S02]  /*08c0*/  @P2 IADD3 R2, R2, 0x1, RZ ;  /* 0x0000000102022810 */ /* 0x000fe40007ffe0ff */
[----:B-1----:R-:W-:-:S03]  /*08d0*/  IADD3 R0, RZ, -R3, RZ ;  /* 0x80000003ff007210 */ /* 0x002fc60007ffe0ff */
[----:B------:R-:W-:Y:S02]  /*08e0*/  IMAD.MOV.U32 R4, RZ, RZ, R2 ;  /* 0x000000ffff047224 */ /* 0x000fe400078e0002 */
[----:B------:R-:W-:Y:S01]  /*08f0*/  IMAD.MOV.U32 R2, RZ, RZ, R0 ;  /* 0x000000ffff027224 */ /* 0x000fe200078e0000 */
[----:B------:R-:W-:Y:S01]  /*0900*/  IABS R0, R10 ;  /* 0x0000000a00007213 */ /* 0x000fe20000000000 */
[----:B------:R-:W-:Y:S01]  /*0910*/  @!P0 IMAD.MOV R4, RZ, RZ, -R4 ;  /* 0x000000ffff048224 */ /* 0x000fe200078e0a04 */
[----:B------:R-:W-:Y:S01]  /*0920*/  @!P1 LOP3.LUT R4, RZ, R11, RZ, 0x33, !PT ;  /* 0x0000000bff049212 */ /* 0x000fe200078e33ff */
[----:B------:R-:W-:Y:S01]  /*0930*/  IMAD R5, R2, R7, RZ ;  /* 0x0000000702057224 */ /* 0x000fe200078e02ff */
[----:B------:R-:W-:Y:S01]  /*0940*/  MOV R2, RZ ;  /* 0x000000ff00027202 */ /* 0x000fe20000000f00 */
[----:B------:R-:W-:Y:S01]  /*0950*/  IMAD.MOV R6, RZ, RZ, -R0 ;  /* 0x000000ffff067224 */ /* 0x000fe200078e0a00 */
[----:B------:R-:W-:-:S03]  /*0960*/  IABS R8, R4 ;  /* 0x0000000400087213 */ /* 0x000fc60000000000 */
[----:B------:R-:W-:-:S04]  /*0970*/  IMAD.HI.U32 R0, R3, R5, R2 ;  /* 0x0000000503007227 */ /* 0x000fc800078e0002 */
[----:B------:R-:W-:Y:S02]  /*0980*/  IMAD.MOV.U32 R2, RZ, RZ, R8 ;  /* 0x000000ffff027224 */ /* 0x000fe400078e0008 */
[----:B------:R-:W-:Y:S02]  /*0990*/  IMAD.MOV.U32 R3, RZ, RZ, R6 ;  /* 0x000000ffff037224 */ /* 0x000fe400078e0006 */
[----:B------:R-:W-:-:S04]  /*09a0*/  IMAD.HI.U32 R0, R0, R2, RZ ;  /* 0x0000000200007227 */ /* 0x000fc800078e00ff */
[----:B------:R-:W-:Y:S02]  /*09b0*/  IMAD R2, R0, R3, R2 ;  /* 0x0000000300027224 */ /* 0x000fe400078e0202 */
[----:B------:R-:W-:-:S03]  /*09c0*/  IMAD R3, R4, R11, RZ ;  /* 0x0000000b04037224 */ /* 0x000fc600078e02ff */
[----:B------:R-:W-:Y:S02]  /*09d0*/  ISETP.GT.U32.AND P1, PT, R7, R2, PT ;  /* 0x000000020700720c */ /* 0x000fe40003f24070 */
[----:B------:R-:W-:-:S11]  /*09e0*/  IADD3 R3, R12, -R3, RZ ;  /* 0x800000030c037210 */ /* 0x000fd60007ffe0ff */
[----:B------:R-:W-:Y:S01]  /*09f0*/  @!P1 IMAD.IADD R2, R2, 0x1, -R7 ;  /* 0x0000000102029824 */ /* 0x000fe200078e0a07 */
[----:B------:R-:W-:Y:S02]  /*0a00*/  @!P1 IADD3 R0, R0, 0x1, RZ ;  /* 0x0000000100009810 */ /* 0x000fe40007ffe0ff */
[----:B------:R-:W-:Y:S02]  /*0a10*/  ISETP.NE.AND P1, PT, R10, RZ, PT ;  /* 0x000000ff0a00720c */ /* 0x000fe40003f25270 */
[----:B------:R-:W-:Y:S02]  /*0a20*/  ISETP.GE.U32.AND P2, PT, R2, R7, PT ;  /* 0x000000070200720c */ /* 0x000fe40003f46070 */
[----:B------:R-:W-:-:S04]  /*0a30*/  LOP3.LUT R2, R4, R10, RZ, 0x3c, !PT ;  /* 0x0000000a04027212 */ /* 0x000fc800078e3cff */
[----:B------:R-:W-:-:S07]  /*0a40*/  ISETP.GE.AND P0, PT, R2, RZ, PT ;  /* 0x000000ff0200720c */ /* 0x000fce0003f06270 */
[----:B------:R-:W-:-:S06]  /*0a50*/  @P2 IADD3 R0, R0, 0x1, RZ ;  /* 0x0000000100002810 */ /* 0x000fcc0007ffe0ff */
[----:B------:R-:W-:Y:S02]  /*0a60*/  @!P0 IADD3 R0, -R0, RZ, RZ ;  /* 0x000000ff00008210 */ /* 0x000fe40007ffe1ff */
[----:B------:R-:W-:-:S05]  /*0a70*/  @!P1 LOP3.LUT R0, RZ, R10, RZ, 0x33, !PT ;  /* 0x0000000aff009212 */ /* 0x000fca00078e33ff */
[--C-:B------:R-:W-:Y:S02]  /*0a80*/  IMAD.MOV R2, RZ, RZ, -R0.reuse ;  /* 0x000000ffff027224 */ /* 0x100fe400078e0a00 */
[C---:B------:R-:W-:Y:S02]  /*0a90*/  IMAD R0, R10.reuse, 0x1000000, R0 ;  /* 0x010000000a007824 */ /* 0x040fe400078e0200 */
[----:B------:R-:W-:Y:S02]  /*0aa0*/  IMAD R2, R10, R2, R4 ;  /* 0x000000020a027224 */ /* 0x000fe400078e0204 */
[----:B------:R-:W-:Y:S02]  /*0ab0*/  IMAD.IADD R4, R13, 0x1, R9 ;  /* 0x000000010d047824 */ /* 0x000fe400078e0209 */
[----:B------:R-:W-:-:S03]  /*0ac0*/  IMAD R0, R2, 0x10000, R0 ;  /* 0x0001000002007824 */ /* 0x000fc600078e0200 */
[----:B------:R1:W-:Y:S04]  /*0ad0*/  STL [R1+0x54], R4 ;  /* 0x0000540401007387 */ /* 0x0003e80000100800 */
[----:B------:R1:W-:Y:S04]  /*0ae0*/  STL [R1+0x50], R0 ;  /* 0x0000500001007387 */ /* 0x0003e80000100800 */
[----:B------:R1:W-:Y:S01]  /*0af0*/  STL [R1+0x4c], R3 ;  /* 0x00004c0301007387 */ /* 0x0003e20000100800 */
[----:B------:R-:W-:Y:S05]  /*0b00*/  BRA `(.L_x_24) ;  /* 0x0000006000007947 */ /* 0x000fea0003800000 */
.L_x_15:
[----:B------:R-:W-:Y:S01]  /*0b10*/  MOV R0, UR4 ;  /* 0x0000000400007c02 */ /* 0x000fe20008000f00 */
[----:B------:R-:W-:Y:S04]  /*0b20*/  STL [R1+0x4c], RZ ;  /* 0x00004cff01007387 */ /* 0x000fe80000100800 */
[----:B------:R-:W-:Y:S04]  /*0b30*/  STL [R1+0x50], RZ ;  /* 0x000050ff01007387 */ /* 0x000fe80000100800 */
[----:B------:R1:W-:Y:S02]  /*0b40*/  STL [R1+0x48], R0 ;  /* 0x0000480001007387 */ /* 0x0003e40000100800 */
[----:B-1----:R-:W-:-:S05]  /*0b50*/  MOV R0, c[0x0][0x53c] ;  /* 0x00014f0000007a02 */ /* 0x002fca0000000f00 */
[----:B------:R1:W-:Y:S02]  /*0b60*/  STL [R1+0x54], R0 ;  /* 0x0000540001007387 */ /* 0x0003e40000100800 */
.L_x_24:
[----:B-1----:R-:W2:Y:S04]  /*0b70*/  LDL R4, [R1+0x48] ;  /* 0x0000480001047983 */ /* 0x002ea80000100800 */
[----:B------:R-:W2:Y:S04]  /*0b80*/  LDL R5, [R1+0x4c] ;  /* 0x00004c0001057983 */ /* 0x000ea80000100800 */
[----:B------:R-:W2:Y:S04]  /*0b90*/  LDL R6, [R1+0x50] ;  /* 0x0000500001067983 */ /* 0x000ea80000100800 */
[----:B------:R-:W2:Y:S01]  /*0ba0*/  LDL R7, [R1+0x54] ;  /* 0x0000540001077983 */ /* 0x000ea20000100800 */
[----:B------:R-:W-:Y:S01]  /*0bb0*/  ISETP.NE.AND P0, PT, R14, RZ, PT ;  /* 0x000000ff0e00720c */ /* 0x000fe20003f05270 */
[----:B------:R-:W-:-:S12]  /*0bc0*/  WARPSYNC 0xffffffff ;  /* 0xffffffff00007948 */ /* 0x000fd80003800000 */
[----:B--2---:R1:W-:Y:S04]  /*0bd0*/  @!P0 STS.128 [0x1a080], R4 ;  /* 0x01a08004ff008388 */ /* 0x0043e80000000c00 */
[----:B------:R-:W-:Y:S06]  /*0be0*/  BAR.ARV 0x5, 0x100 ;  /* 0x0144000000007b1d */ /* 0x000fec0000002000 */
.L_x_13:
[----:B------:R-:W2:Y:S02]  /*0bf0*/  LDL R0, [R1+0x54] ;  /* 0x0000540001007983 */ /* 0x000ea40000100800 */
[----:B--2---:R-:W-:-:S13]  /*0c00*/  ISETP.GE.AND P0, PT, R0, c[0x0][0x53c], PT ;  /* 0x00014f0000007a0c */ /* 0x004fda0003f06270 */
[----:B------:R-:W-:Y:S05]  /*0c10*/  @P0 EXIT ;  /* 0x000000000000094d */ /* 0x000fea0003800000 */
[----:B------:R-:W2:Y:S01]  /*0c20*/  S2R R15, SR_TID.X ;  /* 0x00000000000f7919 */ /* 0x000ea20000002100 */
[----:B------:R-:W-:Y:S02]  /*0c30*/  ULDC UR5, c[0x0][0x2ac] ;  /* 0x0000ab0000057ab9 */ /* 0x000fe40000000800 */
[----:B------:R-:W-:Y:S02]  /*0c40*/  ULDC UR4, c[0x0][0x1d0] ;  /* 0x0000740000047ab9 */ /* 0x000fe40000000800 */
[----:B------:R-:W-:Y:S01]  /*0c50*/  UIMAD UR5, UR5, UR4, URZ ;  /* 0x00000004050572a4 */ /* 0x000fe2000f8e023f */
[----:B-12---:R-:W-:-:S04]  /*0c60*/  SHF.R.S32.HI R7, RZ, 0x1f, R15 ;  /* 0x0000001fff077819 */ /* 0x006fc8000001140f */
[CC--:B------:R-:W-:Y:S02]  /*0c70*/  LEA.HI R2, R7.reuse, R15.reuse, RZ, 0x4 ;  /* 0x0000000f07027211 */ /* 0x0c0fe400078f20ff */
[----:B------:R-:W-:Y:S02]  /*0c80*/  LEA.HI R14, R7, R15, RZ, 0x2 ;  /* 0x0000000f070e7211 */ /* 0x000fe400078f10ff */
[----:B------:R-:W-:Y:S02]  /*0c90*/  SHF.R.S32.HI R3, RZ, 0x4, R2 ;  /* 0x00000004ff037819 */ /* 0x000fe40000011402 */
[--C-:B------:R-:W-:Y:S02]  /*0ca0*/  SHF.R.S32.HI R8, RZ, 0x2, R14.reuse ;  /* 0x00000002ff087819 */ /* 0x100fe4000001140e */
[----:B------:R-:W-:Y:S02]  /*0cb0*/  LEA.HI R0, R2, R3, RZ, 0x1 ;  /* 0x0000000302007211 */ /* 0x000fe400078f08ff */
[----:B------:R-:W-:-:S02]  /*0cc0*/  SHF.R.S32.HI R4, RZ, 0x1f, R14 ;  /* 0x0000001fff047819 */ /* 0x000fc4000001140e */
[----:B------:R-:W-:Y:S02]  /*0cd0*/  LOP3.LUT R0, R0, 0xfffffffe, RZ, 0xc0, !PT ;  /* 0xfffffffe00007812 */ /* 0x000fe400078ec0ff */
[CC--:B------:R-:W-:Y:S02]  /*0ce0*/  LEA.HI R10, R7.reuse, R15.reuse, RZ, 0x3 ;  /* 0x0000000f070a7211 */ /* 0x0c0fe400078f18ff */
[----:B------:R-:W-:Y:S01]  /*0cf0*/  LEA.HI R9, R7, R15, RZ, 0x5 ;  /* 0x0000000f07097211 */ /* 0x000fe200078f28ff */
[----:B------:R-:W-:Y:S01]  /*0d00*/  IMAD.IADD R12, R3, 0x1, -R0 ;  /* 0x00000001030c7824 */ /* 0x000fe200078e0a00 */
[----:B------:R-:W-:Y:S02]  /*0d10*/  LOP3.LUT R0, R2, 0xfffffff0, RZ, 0xc0, !PT ;  /* 0xfffffff002007812 */ /* 0x000fe400078ec0ff */
[----:B------:R-:W-:Y:S02]  /*0d20*/  LEA.HI R2, R4, R8, RZ, 0x3 ;  /* 0x0000000804027211 */ /* 0x000fe400078f18ff */
[----:B------:R-:W-:Y:S01]  /*0d30*/  SHF.R.S32.HI R5, RZ, 0x3, R10 ;  /* 0x00000003ff057819 */ /* 0x000fe2000001140a */
[----:B------:R-:W-:Y:S01]  /*0d40*/  IMAD.IADD R0, R15, 0x1, -R0 ;  /* 0x000000010f007824 */ /* 0x000fe200078e0a00 */
[----:B------:R-:W-:-:S02]  /*0d50*/  LOP3.LUT R4, R10, 0xfffffff8, RZ, 0xc0, !PT ;  /* 0xfffffff80a047812 */ /* 0x000fc400078ec0ff */
[----:B------:R-:W-:Y:S01]  /*0d60*/  LOP3.LUT R2, R2, 0xfffffff8, RZ, 0xc0, !PT ;  /* 0xfffffff802027812 */ /* 0x000fe200078ec0ff */
[----:B------:R-:W-:Y:S01]  /*0d70*/  IMAD.SHL.U32 R3, R5, 0x40, RZ ;  /* 0x0000004005037824 */ /* 0x000fe200078e00ff */
[----:B------:R-:W-:Y:S01]  /*0d80*/  SHF.R.S32.HI R243, RZ, 0x5, R9 ;  /* 0x00000005fff37819 */ /* 0x000fe20000011409 */
[----:B------:R-:W-:Y:S01]  /*0d90*/  IMAD.IADD R5, R15, 0x1, -R4 ;  /* 0x000000010f057824 */ /* 0x000fe200078e0a04 */
[----:B------:R-:W-:Y:S01]  /*0da0*/  SHF.R.S32.HI R4, RZ, 0x1f, R0 ;  /* 0x0000001fff047819 */ /* 0x000fe20000011400 */
[----:B------:R-:W-:Y:S01]  /*0db0*/  IMAD.IADD R8, R8, 0x1, -R2 ;  /* 0x0000000108087824 */ /* 0x000fe200078e0a02 */
[----:B------:R-:W-:Y:S01]  /*0dc0*/  LOP3.LUT R2, R3, 0x1c0, RZ, 0xc0, !PT ;  /* 0x000001c003027812 */ /* 0x000fe200078ec0ff */
[C---:B------:R-:W-:Y:S01]  /*0dd0*/  IMAD.SHL.U32 R251, R5.reuse, 0x8, RZ ;  /* 0x0000000805fb7824 */ /* 0x040fe200078e00ff */
[----:B------:R-:W-:Y:S01]  /*0de0*/  LEA.HI R13, R4, R0, RZ, 0x3 ;  /* 0x00000000040d7211 */ /* 0x000fe200078f18ff */
[----:B------:R-:W-:Y:S01]  /*0df0*/  IMAD.SHL.U32 R5, R5, 0x40, RZ ;  /* 0x0000004005057824 */ /* 0x000fe200078e00ff */
[----:B------:R-:W-:-:S02]  /*0e00*/  SHF.R.U32.HI R6, RZ, 0x3, R2 ;  /* 0x00000003ff067819 */ /* 0x000fc40000011602 */
[----:B------:R-:W-:Y:S02]  /*0e10*/  LOP3.LUT R4, R13, 0xfffffff8, RZ, 0xc0, !PT ;  /* 0xfffffff80d047812 */ /* 0x000fe400078ec0ff */
[----:B------:R-:W-:Y:S02]  /*0e20*/  LOP3.LUT R3, R2, 0x38, R251, 0xf8, !PT ;  /* 0x0000003802037812 */ /* 0x000fe400078ef8fb */
[----:B------:R-:W-:Y:S01]  /*0e30*/  LOP3.LUT R2, R5, 0x1c0, RZ, 0xc0, !PT ;  /* 0x000001c005027812 */ /* 0x000fe200078ec0ff */
[----:B------:R-:W-:Y:S01]  /*0e40*/  IMAD.IADD R0, R0, 0x1, -R4 ;  /* 0x0000000100007824 */ /* 0x000fe200078e0a04 */
[----:B------:R-:W-:Y:S02]  /*0e50*/  LOP3.LUT R4, R9, 0xffffffe0, RZ, 0xc0, !PT ;  /* 0xffffffe009047812 */ /* 0x000fe400078ec0ff */
[----:B------:R-:W-:Y:S02]  /*0e60*/  LOP3.LUT R11, R3, R6, RZ, 0x3c, !PT ;  /* 0x00000006030b7212 */ /* 0x000fe400078e3cff */
[----:B------:R-:W-:Y:S01]  /*0e70*/  LOP3.LUT R5, R2, 0x8, R10, 0xf8, !PT ;  /* 0x0000000802057812 */ /* 0x000fe200078ef80a */
[----:B------:R-:W-:Y:S01]  /*0e80*/  IMAD.IADD R17, R15, 0x1, -R4 ;  /* 0x000000010f117824 */ /* 0x000fe200078e0a04 */
[----:B------:R-:W-:-:S02]  /*0e90*/  SHF.R.U32.HI R3, RZ, 0x3, R2 ;  /* 0x00000003ff037819 */ /* 0x000fc40000011602 */
[----:B------:R-:W-:Y:S02]  /*0ea0*/  SHF.R.S32.HI R2, RZ, 0x1f, R9 ;  /* 0x0000001fff027819 */ /* 0x000fe40000011409 */
[----:B------:R-:W-:Y:S02]  /*0eb0*/  SHF.R.S32.HI R10, RZ, 0x1f, R17 ;  /* 0x0000001fff0a7819 */ /* 0x000fe40000011411 */
[----:B------:R-:W-:Y:S02]  /*0ec0*/  LEA.HI R2, R2, R243, RZ, 0x3 ;  /* 0x000000f302027211 */ /* 0x000fe400078f18ff */
[----:B------:R-:W-:Y:S01]  /*0ed0*/  LOP3.LUT R4, R14, 0xfffffffc, RZ, 0xc0, !PT ;  /* 0xfffffffc0e047812 */ /* 0x000fe200078ec0ff */
[----:B------:R-:W-:Y:S01]  /*0ee0*/  IMAD.MOV.U32 R14, RZ, RZ, 0x20 ;  /* 0x00000020ff0e7424 */ /* 0x000fe200078e00ff */
[----:B------:R-:W-:Y:S02]  /*0ef0*/  LOP3.LUT R9, R5, R3, RZ, 0x3c, !PT ;  /* 0x0000000305097212 */ /* 0x000fe400078e3cff */
[----:B------:R-:W-:Y:S01]  /*0f00*/  LOP3.LUT R3, R2, 0xffffff8, RZ, 0xc0, !PT ;  /* 0x0ffffff802037812 */ /* 0x000fe200078ec0ff */
[----:B------:R-:W-:Y:S01]  /*0f10*/  IMAD.IADD R2, R15, 0x1, -R4 ;  /* 0x000000010f027824 */ /* 0x000fe200078e0a04 */
[----:B------:R-:W-:-:S02]  /*0f20*/  LEA.HI R10, R10, R17, RZ, 0x2 ;  /* 0x000000110a0a7211 */ /* 0x000fc400078f10ff */
[----:B------:R-:W-:Y:S01]  /*0f30*/  LEA.HI R7, R7, R15, RZ, 0x6 ;  /* 0x0000000f07077211 */ /* 0x000fe200078f30ff */
[----:B------:R-:W-:Y:S01]  /*0f40*/  IMAD.IADD R5, R243, 0x1, -R3 ;  /* 0x00000001f3057824 */ /* 0x000fe200078e0a03 */
[----:B------:R-:W-:Y:S01]  /*0f50*/  SHF.R.S32.HI R4, RZ, 0x2, R10 ;  /* 0x00000002ff047819 */ /* 0x000fe2000001140a */
[----:B------:R-:W-:Y:S01]  /*0f60*/  IMAD.MOV.U32 R15, RZ, RZ, 0x10 ;  /* 0x00000010ff0f7424 */ /* 0x000fe200078e00ff */
[----:B------:R-:W-:Y:S01]  /*0f70*/  LOP3.LUT R6, R8, 0x1, RZ, 0xc0, !PT ;  /* 0x0000000108067812 */ /* 0x000fe200078ec0ff */
[----:B------:R-:W-:Y:S01]  /*0f80*/  IMAD.SHL.U32 R7, R7, 0x8, RZ ;  /* 0x0000000807077824 */ /* 0x000fe200078e00ff */
[----:B------:R-:W-:Y:S01]  /*0f90*/  LEA.HI R3, R2, R2, RZ, 0x1 ;  /* 0x0000000202037211 */ /* 0x000fe200078f08ff */
[----:B------:R-:W-:Y:S01]  /*0fa0*/  IMAD R16, R5, 0x10, R4 ;  /* 0x0000001005107824 */ /* 0x000fe200078e0204 */
[----:B------:R-:W-:Y:S01]  /*0fb0*/  ISETP.NE.U32.AND P0, PT, R6, 0x1, PT ;  /* 0x000000010600780c */ /* 0x000fe20003f05070 */
[----:B------:R-:W-:Y:S01]  /*0fc0*/  IMAD.SHL.U32 R4, R8, 0x40, RZ ;  /* 0x0000004008047824 */ /* 0x000fe200078e00ff */
[----:B------:R-:W-:Y:S01]  /*0fd0*/  LOP3.LUT R5, R3, 0x1ffffffe, RZ, 0xc0, !PT ;  /* 0x1ffffffe03057812 */ /* 0x000fe200078ec0ff */
[----:B------:R-:W-:Y:S01]  /*0fe0*/  IMAD.SHL.U32 R3, R0, 0x40, RZ ;  /* 0x0000004000037824 */ /* 0x000fe200078e00ff */
[----:B------:R-:W-:Y:S01]  /*0ff0*/  LOP3.LUT R11, R11, 0x7ffffe00, R7, 0xf8, !PT ;  /* 0x7ffffe000b0b7812 */ /* 0x000fe200078ef807 */
[----:B------:R-:W-:Y:S01]  /*1000*/  IMAD R7, R243, 0x200, R2 ;  /* 0x00000200f3077824 */ /* 0x000fe200078e0202 */
[----:B------:R-:W-:Y:S01]  /*1010*/  LOP3.LUT R4, R4, 0x1c0, RZ, 0xc0, !PT ;  /* 0x000001c004047812 */ /* 0x000fe200078ec0ff */
[----:B------:R1:W-:Y:S01]  /*1020*/  STL [R1+0x184], R16 ;  /* 0x0001841001007387 */ /* 0x0003e20000100800 */
[----:B------:R-:W-:Y:S01]  /*1030*/  R2P PR, R8, 0x6 ;  /* 0x0000000608007804 */ /* 0x000fe20000000000 */
[----:B------:R-:W-:Y:S01]  /*1040*/  IMAD.IADD R8, R2, 0x1, -R5 ;  /* 0x0000000102087824 */ /* 0x000fe200078e0a05 */
[----:B------:R-:W-:Y:S01]  /*1050*/  LEA.HI R2, R4, R4, RZ, 0x1d ;  /* 0x0000000404027211 */ /* 0x000fe200078fe8ff */
[----:B------:R-:W-:Y:S01]  /*1060*/  IMAD.SHL.U32 R6, R12, 0x8, RZ ;  /* 0x000000080c067824 */ /* 0x000fe200078e00ff */
[----:B------:R-:W-:Y:S01]  /*1070*/  LOP3.LUT R3, R3, 0x1c0, RZ, 0xc0, !PT ;  /* 0x000001c003037812 */ /* 0x000fe200078ec0ff */
[----:B------:R-:W-:Y:S01]  /*1080*/  IMAD R8, R8, 0x8, R16 ;  /* 0x0000000808087824 */ /* 0x000fe200078e0210 */
[----:B------:R-:W-:Y:S01]  /*1090*/  LOP3.LUT P4, RZ, R0, 0x2, RZ, 0xc0, !PT ;  /* 0x0000000200ff7812 */ /* 0x000fe2000788c0ff */
[----:B------:R-:W-:Y:S01]  /*10a0*/  IMAD.U32 R7, R7, 0x2, R2 ;  /* 0x0000000207077824 */ /* 0x000fe200078e0002 */
[----:B------:R-:W-:Y:S01]  /*10b0*/  LOP3.LUT R2, R10, 0x7ffffffc, RZ, 0xc0, !PT ;  /* 0x7ffffffc0a027812 */ /* 0x000fe200078ec0ff */
[----:B------:R-:W-:Y:S01]  /*10c0*/  IMAD.SHL.U32 R247, R11, 0x2, RZ ;  /* 0x000000020bf77824 */ /* 0x000fe200078e00ff */
[----:B------:R2:W-:Y:S01]  /*10d0*/  STL [R1+0x188], R8 ;  /* 0x0001880801007387 */ /* 0x0005e20000100800 */
[----:B------:R-:W-:-:S02]  /*10e0*/  LOP3.LUT R6, R3, 0x8, R6, 0xf8, !PT ;  /* 0x0000000803067812 */ /* 0x000fc400078ef806 */
[----:B------:R-:W-:Y:S01]  /*10f0*/  IMAD.IADD R2, R17, 0x1, -R2 ;  /* 0x0000000111027824 */ /* 0x000fe200078e0a02 */
[----:B------:R-:W-:Y:S02]  /*1100*/  SHF.R.U32.HI R3, RZ, 0x3, R3 ;  /* 0x00000003ff037819 */ /* 0x000fe40000011603 */
[----:B------:R-:W-:Y:S01]  /*1110*/  LOP3.LUT P3, RZ, R0, 0x4, RZ, 0xc0, !PT ;  /* 0x0000000400ff7812 */ /* 0x000fe2000786c0ff */
[----:B------:R-:W-:Y:S01]  /*1120*/  IMAD.SHL.U32 R41, R2, 0x2, RZ ;  /* 0x0000000202297824 */ /* 0x000fe200078e00ff */
[----:B------:R-:W-:Y:S01]  /*1130*/  LOP3.LUT R3, R6, R3, RZ, 0x3c, !PT ;  /* 0x0000000306037212 */ /* 0x000fe200078e3cff */
[----:B------:R-:W-:Y:S01]  /*1140*/  IMAD.SHL.U32 R6, R13, 0x40, RZ ;  /* 0x000000400d067824 */ /* 0x000fe200078e00ff */
[----:B------:R-:W-:Y:S01]  /*1150*/  SEL R5, R15, 0xfffffff0, !P4 ;  /* 0xfffffff00f057807 */ /* 0x000fe20006000000 */
[----:B------:R-:W-:Y:S01]  /*1160*/  IMAD R0, R12, 0x200, R9 ;  /* 0x000002000c007824 */ /* 0x000fe200078e0209 */
[C---:B------:R-:W-:Y:S01]  /*1170*/  IADD3 R40, R41.reuse, 0x8, RZ ;  /* 0x0000000829287810 */ /* 0x040fe20007ffe0ff */
[----:B------:R-:W-:Y:S01]  /*1180*/  STL [R1+0x84], R41 ;  /* 0x0000842901007387 */ /* 0x000fe20000100800 */
[C---:B------:R-:W-:Y:S01]  /*1190*/  IADD3 R39, R41.reuse, 0x10, RZ ;  /* 0x0000001029277810 */ /* 0x040fe20007ffe0ff */
[----:B------:R-:W-:Y:S01]  /*11a0*/  IMAD.MOV.U32 R9, RZ, RZ, 0x40 ;  /* 0x00000040ff097424 */ /* 0x000fe200078e00ff */
[C---:B------:R-:W-:Y:S01]  /*11b0*/  IADD3 R38, R41.reuse, 0x18, RZ ;  /* 0x0000001829267810 */ /* 0x040fe20007ffe0ff */
[----:B------:R-:W-:Y:S01]  /*11c0*/  STL [R1+0x100], R40 ;  /* 0x0001002801007387 */ /* 0x000fe20000100800 */
[----:B------:R-:W-:-:S02]  /*11d0*/  IADD3 R37, R41, 0x20, RZ ;  /* 0x0000002029257810 */ /* 0x000fc40007ffe0ff */
[C---:B------:R-:W-:Y:S01]  /*11e0*/  IADD3 R36, R41.reuse, 0x28, RZ ;  /* 0x0000002829247810 */ /* 0x040fe20007ffe0ff */
[----:B------:R-:W-:Y:S01]  /*11f0*/  STL [R1+0xfc], R39 ;  /* 0x0000fc2701007387 */ /* 0x000fe20000100800 */
[C---:B------:R-:W-:Y:S02]  /*1200*/  IADD3 R35, R41.reuse, 0x30, RZ ;  /* 0x0000003029237810 */ /* 0x040fe40007ffe0ff */
[C---:B------:R-:W-:Y:S01]  /*1210*/  IADD3 R34, R41.reuse, 0x38, RZ ;  /* 0x0000003829227810 */ /* 0x040fe20007ffe0ff */
[----:B------:R-:W-:Y:S01]  /*1220*/  STL [R1+0xf8], R38 ;  /* 0x0000f82601007387 */ /* 0x000fe20000100800 */
[C---:B------:R-:W-:Y:S02]  /*1230*/  IADD3 R33, R41.reuse, 0x40, RZ ;  /* 0x0000004029217810 */ /* 0x040fe40007ffe0ff */
[C---:B------:R-:W-:Y:S01]  /*1240*/  IADD3 R32, R41.reuse, 0x48, RZ ;  /* 0x0000004829207810 */ /* 0x040fe20007ffe0ff */
[----:B------:R3:W-:Y:S01]  /*1250*/  STL [R1+0xf4], R37 ;  /* 0x0000f42501007387 */ /* 0x0007e20000100800 */
[----:B------:R-:W-:-:S02]  /*1260*/  IADD3 R31, R41, 0x50, RZ ;  /* 0x00000050291f7810 */ /* 0x000fc40007ffe0ff */
[C---:B------:R-:W-:Y:S01]  /*1270*/  IADD3 R30, R41.reuse, 0x58, RZ ;  /* 0x00000058291e7810 */ /* 0x040fe20007ffe0ff */
[----:B------:R-:W-:Y:S01]  /*1280*/  STL [R1+0xf0], R36 ;  /* 0x0000f02401007387 */ /* 0x000fe20000100800 */
[C---:B------:R-:W-:Y:S02]  /*1290*/  IADD3 R29, R41.reuse, 0x60, RZ ;  /* 0x00000060291d7810 */ /* 0x040fe40007ffe0ff */
[C---:B------:R-:W-:Y:S01]  /*12a0*/  IADD3 R28, R41.reuse, 0x68, RZ ;  /* 0x00000068291c7810 */ /* 0x040fe20007ffe0ff */
[----:B------:R-:W-:Y:S01]  /*12b0*/  STL [R1+0xec], R35 ;  /* 0x0000ec2301007387 */ /* 0x000fe20000100800 */
[----:B------:R-:W-:Y:S02]  /*12c0*/  SEL R4, R14, 0xffffffe0, !P3 ;  /* 0xffffffe00e047807 */ /* 0x000fe40005800000 */
[C---:B------:R-:W-:Y:S01]  /*12d0*/  IADD3 R27, R41.reuse, 0x70, RZ ;  /* 0x00000070291b7810 */ /* 0x040fe20007ffe0ff */
[----:B------:R4:W-:Y:S01]  /*12e0*/  STL [R1+0xe8], R34 ;  /* 0x0000e82201007387 */ /* 0x0009e20000100800 */
[----:B------:R-:W-:Y:S01]  /*12f0*/  IADD3 R26, R41, 0x78, RZ ;  /* 0x00000078291a7810 */ /* 0x000fe20007ffe0ff */
[----:B------:R-:W-:Y:S01]  /*1300*/  IMAD.IADD R4, R5, 0x1, R4 ;  /* 0x0000000105047824 */ /* 0x000fe200078e0204 */
[----:B------:R-:W-:Y:S01]  /*1310*/  IADD3 R20, R251, 0x40, RZ ;  /* 0x00000040fb147810 */ /* 0x000fe20007ffe0ff */
[----:B------:R-:W-:Y:S01]  /*1320*/  STL [R1+0xe4], R33 ;  /* 0x0000e42101007387 */ /* 0x000fe20000100800 */
[----:B------:R-:W-:-:S02]  /*1330*/  IADD3 R25, R41, 0x80, RZ ;  /* 0x0000008029197810 */ /* 0x000fc40007ffe0ff */
[----:B------:R-:W-:Y:S01]  /*1340*/  IADD3 R19, R251, 0x80, RZ ;  /* 0x00000080fb137810 */ /* 0x000fe20007ffe0ff */
[----:B------:R-:W-:Y:S01]  /*1350*/  STL [R1+0xe0], R32 ;  /* 0x0000e02001007387 */ /* 0x000fe20000100800 */
[----:B------:R-:W-:Y:S02]  /*1360*/  IADD3 R24, R41, 0x88, RZ ;  /* 0x0000008829187810 */ /* 0x000fe40007ffe0ff */
[----:B------:R-:W-:Y:S01]  /*1370*/  IADD3 R18, R251, 0xc0, RZ ;  /* 0x000000c0fb127810 */ /* 0x000fe20007ffe0ff */
[----:B------:R5:W-:Y:S01]  /*1380*/  STL [R1+0xdc], R31 ;  /* 0x0000dc1f01007387 */ /* 0x000be20000100800 */
[----:B------:R-:W-:Y:S02]  /*1390*/  IADD3 R23, R41, 0x90, RZ ;  /* 0x0000009029177810 */ /* 0x000fe40007ffe0ff */
[----:B------:R-:W-:Y:S01]  /*13a0*/  LOP3.LUT R3, R3, 0x7ffffe00, R6, 0xf8, !PT ;  /* 0x7ffffe0003037812 */ /* 0x000fe200078ef806 */
[----:B------:R-:W-:Y:S01]  /*13b0*/  STL [R1+0xd8], R30 ;  /* 0x0000d81e01007387 */ /* 0x000fe20000100800 */
[----:B------:R-:W-:-:S02]  /*13c0*/  IADD3 R22, R41, 0x98, RZ ;  /* 0x0000009829167810 */ /* 0x000fc40007ffe0ff */
[----:B------:R-:W-:Y:S01]  /*13d0*/  SHF.R.S32.HI R5, RZ, 0x1f, R251 ;  /* 0x0000001fff057819 */ /* 0x000fe200000114fb */
[----:B------:R-:W-:Y:S01]  /*13e0*/  STL [R1+0xd4], R29 ;  /* 0x0000d41d01007387 */ /* 0x000fe20000100800 */
[----:B------:R-:W-:Y:S02]  /*13f0*/  SHF.R.S32.HI R6, RZ, 0x1f, R20 ;  /* 0x0000001fff067819 */ /* 0x000fe40000011414 */
[C---:B------:R-:W-:Y:S01]  /*1400*/  IADD3 R21, R41.reuse, 0xa0, RZ ;  /* 0x000000a029157810 */ /* 0x040fe20007ffe0ff */
[----:B------:R2:W-:Y:S01]  /*1410*/  STL [R1+0xd0], R28 ;  /* 0x0000d01c01007387 */ /* 0x0005e20000100800 */
[----:B------:R-:W-:Y:S02]  /*1420*/  SHF.R.S32.HI R5, RZ, 0x1f, R19 ;  /* 0x0000001fff057819 */ /* 0x000fe40000011413 */
[----:B------:R-:W-:Y:S01]  /*1430*/  IADD3 R20, R41, 0xa8, RZ ;  /* 0x000000a829147810 */ /* 0x000fe20007ffe0ff */
[----:B------:R-:W-:Y:S01]  /*1440*/  STL [R1+0xcc], R27 ;  /* 0x0000cc1b01007387 */ /* 0x000fe20000100800 */
[----:B------:R-:W-:-:S02]  /*1450*/  SHF.R.S32.HI R6, RZ, 0x1f, R18 ;  /* 0x0000001fff067819 */ /* 0x000fc40000011412 */
[C---:B------:R-:W-:Y:S01]  /*1460*/  IADD3 R19, R41.reuse, 0xb0, RZ ;  /* 0x000000b029137810 */ /* 0x040fe20007ffe0ff */
[----:B------:R-:W-:Y:S01]  /*1470*/  STL [R1+0xc8], R26 ;  /* 0x0000c81a01007387 */ /* 0x000fe20000100800 */
[C---:B------:R-:W-:Y:S02]  /*1480*/  IADD3 R18, R41.reuse, 0xb8, RZ ;  /* 0x000000b829127810 */ /* 0x040fe40007ffe0ff */
[C---:B------:R-:W-:Y:S01]  /*1490*/  IADD3 R17, R41.reuse, 0xc0, RZ ;  /* 0x000000c029117810 */ /* 0x040fe20007ffe0ff */
[----:B------:R2:W-:Y:S01]  /*14a0*/  STL [R1+0xc4], R25 ;  /* 0x0000c41901007387 */ /* 0x0005e20000100800 */
[C---:B-1----:R-:W-:Y:S02]  /*14b0*/  IADD3 R16, R41.reuse, 0xc8, RZ ;  /* 0x000000c829107810 */ /* 0x042fe40007ffe0ff */
[C---:B------:R-:W-:Y:S01]  /*14c0*/  IADD3 R15, R41.reuse, 0xd0, RZ ;  /* 0x000000d0290f7810 */ /* 0x040fe20007ffe0ff */
[----:B------:R-:W-:Y:S01]  /*14d0*/  STL [R1+0xc0], R24 ;  /* 0x0000c01801007387 */ /* 0x000fe20000100800 */
[----:B------:R-:W-:-:S02]  /*14e0*/  IADD3 R13, R41, 0xd8, RZ ;  /* 0x000000d8290d7810 */ /* 0x000fc40007ffe0ff */
[----:B------:R-:W-:Y:S01]  /*14f0*/  LEA R135, R0, 0x14080, 0x1 ;  /* 0x0001408000877811 */ /* 0x000fe200078e08ff */
[----:B------:R-:W-:Y:S01]  /*1500*/  STL [R1+0xbc], R23 ;  /* 0x0000bc1701007387 */ /* 0x000fe20000100800 */
[----:B------:R-:W-:Y:S02]  /*1510*/  IADD3 R12, R41, 0xe0, RZ ;  /* 0x000000e0290c7810 */ /* 0x000fe40007ffe0ff */
[C---:B------:R-:W-:Y:S01]  /*1520*/  SEL R6, R9.reuse, 0xffffffc0, !P2 ;  /* 0xffffffc009067807 */ /* 0x040fe20005000000 */
[----:B------:R1:W-:Y:S01]  /*1530*/  STL [R1+0xb8], R22 ;  /* 0x0000b81601007387 */ /* 0x0003e20000100800 */
[----:B------:R-:W-:Y:S02]  /*1540*/  SEL R0, R9, 0xffffffc0, !P3 ;  /* 0xffffffc009007807 */ /* 0x000fe40005800000 */
[C---:B------:R-:W-:Y:S01]  /*1550*/  IADD3 R11, R41.reuse, 0xe8, RZ ;  /* 0x000000e8290b7810 */ /* 0x040fe20007ffe0ff */
[----:B------:R-:W-:Y:S01]  /*1560*/  STL [R1+0xb4], R21 ;  /* 0x0000b41501007387 */ /* 0x000fe20000100800 */
[----:B------:R-:W-:-:S02]  /*1570*/  IADD3 R10, R41, 0xf0, RZ ;  /* 0x000000f0290a7810 */ /* 0x000fc40007ffe0ff */
[----:B------:R-:W-:Y:S01]  /*1580*/  LEA R9, R7, 0x80, 0x1 ;  /* 0x0000008007097811 */ /* 0x000fe200078e08ff */
[----:B------:R-:W-:Y:S01]  /*1590*/  STL [R1+0xb0], R20 ;  /* 0x0000b01401007387 */ /* 0x000fe20000100800 */
[----:B------:R-:W-:Y:S02]  /*15a0*/  SHF.R.S32.HI R7, RZ, 0x1f, R40 ;  /* 0x0000001fff077819 */ /* 0x000fe40000011428 */
[C---:B------:R-:W-:Y:S01]  /*15b0*/  SEL R5, R14.reuse, 0xffffffe0, !P1 ;  /* 0xffffffe00e057807 */ /* 0x040fe20004800000 */
[----:B------:R1:W-:Y:S01]  /*15c0*/  STL [R1+0xac], R19 ;  /* 0x0000ac1301007387 */ /* 0x0003e20000100800 */
[----:B------:R-:W-:Y:S02]  /*15d0*/  SEL R2, R14, 0xffffffe0, !P4 ;  /* 0xffffffe00e027807 */ /* 0x000fe40006000000 */
[----:B--2---:R-:W-:Y:S01]  /*15e0*/  IADD3 R8, R41, 0xf8, RZ ;  /* 0x000000f829087810 */ /* 0x004fe20007ffe0ff */
[----:B------:R-:W-:Y:S01]  /*15f0*/  STL [R1+0xa8], R18 ;  /* 0x0000a81201007387 */ /* 0x000fe20000100800 */
[----:B------:R-:W-:-:S02]  /*1600*/  SHF.R.S32.HI R14, RZ, 0x1f, R39 ;  /* 0x0000001fff0e7819 */ /* 0x000fc40000011427 */
[----:B---3--:R-:W-:Y:S01]  /*1610*/  SHF.R.S32.HI R37, RZ, 0x1f, R37 ;  /* 0x0000001fff257819 */ /* 0x008fe20000011425 */
[----:B------:R-:W-:Y:S01]  /*1620*/  STL [R1+0xa4], R17 ;  /* 0x0000a41101007387 */ /* 0x000fe20000100800 */
[----:B----4-:R-:W-:Y:S02]  /*1630*/  SHF.R.S32.HI R34, RZ, 0x1f, R34 ;  /* 0x0000001fff227819 */ /* 0x010fe40000011422 */
[----:B-----5:R-:W-:Y:S01]  /*1640*/  SHF.R.S32.HI R31, RZ, 0x1f, R31 ;  /* 0x0000001fff1f7819 */ /* 0x020fe2000001141f */
[----:B------:R2:W-:Y:S01]  /*1650*/  STL [R1+0xa0], R16 ;  /* 0x0000a01001007387 */ /* 0x0005e20000100800 */
[----:B------:R-:W-:Y:S02]  /*1660*/  SHF.R.S32.HI R28, RZ, 0x1f, R28 ;  /* 0x0000001fff1c7819 */ /* 0x000fe4000001141c */
[----:B------:R-:W-:Y:S01]  /*1670*/  SHF.R.S32.HI R25, RZ, 0x1f, R25 ;  /* 0x0000001fff197819 */ /* 0x000fe20000011419 */
[----:B------:R-:W-:Y:S01]  /*1680*/  STL [R1+0x9c], R15 ;  /* 0x00009c0f01007387 */ /* 0x000fe20000100800 */
[----:B-1----:R-:W-:-:S02]  /*1690*/  SHF.R.S32.HI R22, RZ, 0x1f, R22 ;  /* 0x0000001fff167819 */ /* 0x002fc40000011416 */
[----:B------:R-:W-:Y:S01]  /*16a0*/  LEA R237, R3, 0x4080, 0x1 ;  /* 0x0000408003ed7811 */ /* 0x000fe200078e08ff */
[----:B------:R-:W-:Y:S03]  /*16b0*/  STL [R1+0x98], R13 ;  /* 0x0000980d01007387 */ /* 0x000fe60000100800 */
[--C-:B------:R-:W-:Y:S01]  /*16c0*/  IADD3 R240, R0, R237, R2.reuse ;  /* 0x000000ed00f07210 */ /* 0x100fe20007ffe002 */
[----:B------:R-:W-:Y:S01]  /*16d0*/  STL [R1+0x94], R12 ;  /* 0x0000940c01007387 */ /* 0x000fe20000100800 */
[----:B------:R-:W-:Y:S01]  /*16e0*/  SHF.R.S32.HI R19, RZ, 0x1f, R19 ;  /* 0x0000001fff137819 */ /* 0x000fe20000011413 */
[----:B------:R-:W-:Y:S02]  /*16f0*/  IMAD R243, R243, 0x800, R237 ;  /* 0x00000800f3f37824 */ /* 0x000fe400078e02ed */
[----:B------:R-:W-:Y:S01]  /*1700*/  STL [R1+0x90], R11 ;  /* 0x0000900b01007387 */ /* 0x000fe20000100800 */
[----:B------:R-:W-:-:S02]  /*1710*/  IMAD.IADD R239, R237, 0x1, R2 ;  /* 0x00000001edef7824 */ /* 0x000fc400078e0202 */
[----:B------:R-:W-:Y:S01]  /*1720*/  IMAD.IADD R244, R2, 0x1, R243 ;  /* 0x0000000102f47824 */ /* 0x000fe200078e02f3 */
[----:B------:R-:W-:Y:S01]  /*1730*/  STL [R1+0x8c], R10 ;  /* 0x00008c0a01007387 */ /* 0x000fe20000100800 */
[----:B------:R-:W-:Y:S02]  /*1740*/  IMAD R242, R4, 0x2, R237 ;  /* 0x0000000204f27824 */ /* 0x000fe400078e02ed */
[----:B------:R-:W-:Y:S01]  /*1750*/  IMAD.IADD R238, R237, 0x1, R0 ;  /* 0x00000001edee7824 */ /* 0x000fe200078e0200 */
[----:B------:R1:W-:Y:S01]  /*1760*/  STL [R1+0x17c], R7 ;  /* 0x00017c0701007387 */ /* 0x0003e20000100800 */
[----:B--2---:R-:W-:Y:S01]  /*1770*/  SHF.R.S32.HI R16, RZ, 0x1f, R16 ;  /* 0x0000001fff107819 */ /* 0x004fe20000011410 */
[C---:B------:R-:W-:Y:S02]  /*1780*/  IMAD.IADD R246, R0.reuse, 0x1, R243 ;  /* 0x0000000100f67824 */ /* 0x040fe400078e02f3 */
[----:B------:R-:W-:Y:S01]  /*1790*/  STL [R1+0x88], R8 ;  /* 0x0000880801007387 */ /* 0x000fe20000100800 */
[----:B------:R-:W-:-:S03]  /*17a0*/  IMAD.IADD R245, R0, 0x1, R244 ;  /* 0x0000000100f57824 */ /* 0x000fc600078e02f4 */
[----:B------:R2:W-:Y:S04]  /*17b0*/  STL [R1+0x178], R14 ;  /* 0x0001780e01007387 */ /* 0x0005e80000100800 */
[----:B------:R-:W-:Y:S01]  /*17c0*/  STL [R1+0x5c], R9 ;  /* 0x00005c0901007387 */ /* 0x000fe20000100800 */
[----:B-1----:R-:W-:-:S05]  /*17d0*/  SHF.R.S32.HI R7, RZ, 0x1f, R38 ;  /* 0x0000001fff077819 */ /* 0x002fca0000011426 */
[----:B------:R1:W-:Y:S01]  /*17e0*/  STL [R1+0x174], R7 ;  /* 0x0001740701007387 */ /* 0x0003e20000100800 */
[----:B--2---:R-:W-:-:S03]  /*17f0*/  SHF.R.S32.HI R14, RZ, 0x1f, R36 ;  /* 0x0000001fff0e7819 */ /* 0x004fc60000011424 */
[----:B------:R-:W-:Y:S04]  /*1800*/  STL [R1+0x170], R37 ;  /* 0x0001702501007387 */ /* 0x000fe80000100800 */
[----:B------:R2:W-:Y:S01]  /*1810*/  STL [R1+0x16c], R14 ;  /* 0x00016c0e01007387 */ /* 0x0005e20000100800 */
        /* <DEDUP_REMOVED lines=34> */
[----:B------:R-:W-:Y:S01]  /*1a40*/  STL [R1+0x118], R14 ;  /* 0x0001180e01007387 */ /* 0x000fe20000100800 */
[----:B-1----:R-:W-:Y:S02]  /*1a50*/  SHF.R.S32.HI R7, RZ, 0x1f, R13 ;  /* 0x0000001fff077819 */ /* 0x002fe4000001140d */
[----:B------:R-:W-:Y:S02]  /*1a60*/  SHF.R.S32.HI R13, RZ, 0x1f, R12 ;  /* 0x0000001fff0d7819 */ /* 0x000fe4000001140c */
[----:B------:R-:W-:Y:S01]  /*1a70*/  SHF.R.S32.HI R12, RZ, 0x1f, R11 ;  /* 0x0000001fff0c7819 */ /* 0x000fe2000001140b */
[----:B------:R1:W-:Y:S01]  /*1a80*/  STL [R1+0x114], R7 ;  /* 0x0001140701007387 */ /* 0x0003e20000100800 */
[----:B------:R-:W-:-:S02]  /*1a90*/  SHF.R.S32.HI R11, RZ, 0x1f, R10 ;  /* 0x0000001fff0b7819 */ /* 0x000fc4000001140a */
[----:B------:R-:W-:Y:S01]  /*1aa0*/  SHF.R.S32.HI R10, RZ, 0x1f, R8 ;  /* 0x0000001fff0a7819 */ /* 0x000fe20000011408 */
[C---:B------:R-:W-:Y:S01]  /*1ab0*/  IMAD.IADD R8, R9.reuse, 0x1, R5 ;  /* 0x0000000109087824 */ /* 0x040fe200078e0205 */
[----:B------:R-:W-:Y:S04]  /*1ac0*/  STL [R1+0x110], R13 ;  /* 0x0001100d01007387 */ /* 0x000fe80000100800 */
[----:B------:R-:W-:Y:S04]  /*1ad0*/  STL [R1+0x10c], R12 ;  /* 0x00010c0c01007387 */ /* 0x000fe80000100800 */
[----:B------:R-:W-:Y:S04]  /*1ae0*/  STL [R1+0x108], R11 ;  /* 0x0001080b01007387 */ /* 0x000fe80000100800 */
[----:B------:R-:W-:Y:S04]  /*1af0*/  STL [R1+0x104], R10 ;  /* 0x0001040a01007387 */ /* 0x000fe80000100800 */
[----:B------:R2:W-:Y:S01]  /*1b00*/  STL [R1+0x68], R8 ;  /* 0x0000680801007387 */ /* 0x0005e20000100800 */
[----:B-1----:R-:W-:-:S02]  /*1b10*/  IADD3 R7, R9, -0x10, RZ ;  /* 0xfffffff009077810 */ /* 0x002fc40007ffe0ff */
[C---:B------:R-:W-:Y:S01]  /*1b20*/  @P0 IADD3 R7, R9.reuse, 0x10, RZ ;  /* 0x0000001009070810 */ /* 0x040fe20007ffe0ff */
[----:B------:R-:W-:-:S04]  /*1b30*/  IMAD.IADD R9, R9, 0x1, R6 ;  /* 0x0000000109097824 */ /* 0x000fc800078e0206 */
[--C-:B------:R-:W-:Y:S01]  /*1b40*/  IMAD.IADD R3, R5, 0x1, R7.reuse ;  /* 0x0000000105037824 */ /* 0x100fe200078e0207 */
[----:B------:R1:W-:Y:S01]  /*1b50*/  STL [R1+0x78], R9 ;  /* 0x0000780901007387 */ /* 0x0003e20000100800 */
[----:B------:R-:W-:Y:S02]  /*1b60*/  IMAD.IADD R5, R6, 0x1, R7 ;  /* 0x0000000106057824 */ /* 0x000fe400078e0207 */
[--C-:B------:R-:W-:Y:S01]  /*1b70*/  IMAD.IADD R2, R3, 0x1, R6.reuse ;  /* 0x0000000103027824 */ /* 0x100fe200078e0206 */
[----:B------:R1:W-:Y:S01]  /*1b80*/  STL [R1+0x60], R7 ;  /* 0x0000600701007387 */ /* 0x0003e20000100800 */
[----:B--2---:R-:W-:-:S05]  /*1b90*/  IMAD.IADD R8, R8, 0x1, R6 ;  /* 0x0000000108087824 */ /* 0x004fca00078e0206 */
[----:B------:R1:W-:Y:S04]  /*1ba0*/  STL [R1+0x74], R8 ;  /* 0x0000740801007387 */ /* 0x0003e80000100800 */
[----:B------:R1:W-:Y:S04]  /*1bb0*/  STL [R1+0x70], R5 ;  /* 0x0000700501007387 */ /* 0x0003e80000100800 */
[----:B------:R1:W-:Y:S04]  /*1bc0*/  STL [R1+0x64], R3 ;  /* 0x0000640301007387 */ /* 0x0003e80000100800 */
[----:B------:R1:W-:Y:S02]  /*1bd0*/  STL [R1+0x6c], R2 ;  /* 0x00006c0201007387 */ /* 0x0003e40000100800 */
.L_x_114:
[----:B------:R-:W2:Y:S01]  /*1be0*/  LDL R0, [R1+0x54] ;  /* 0x0000540001007983 */ /* 0x000ea20000100800 */
[----:B-1----:R-:W-:Y:S01]  /*1bf0*/  IMAD.MOV.U32 R8, RZ, RZ, 0x4 ;  /* 0x00000004ff087424 */ /* 0x002fe200078e00ff */
[----:B------:R-:W-:-:S04]  /*1c00*/  ISETP.NE.U32.AND P4, PT, RZ, c[0x0][0x370], PT ;  /* 0x0000dc00ff007a0c */ /* 0x000fc80003f85070 */
[----:B------:R-:W-:Y:S01]  /*1c10*/  ISETP.NE.AND.EX P4, PT, RZ, c[0x0][0x374], PT, P4 ;  /* 0x0000dd00ff007a0c */ /* 0x000fe20003f85340 */
[----:B--2---:R-:W-:-:S05]  /*1c20*/  IMAD.WIDE R2, R0, R8, c[0x0][0x588] ;  /* 0x0001620000027625 */ /* 0x004fca00078e0208 */
[----:B------:R-:W2:Y:S01]  /*1c30*/  LDG.E R13, [R2.64] ;  /* 0x00000006020d7981 */ /* 0x000ea2000c1e1900 */
[----:B------:R-:W-:Y:S01]  /*1c40*/  IMAD.MOV.U32 R16, RZ, RZ, RZ ;  /* 0x000000ffff107224 */ /* 0x000fe200078e00ff */
[----:B------:R-:W-:Y:S01]  /*1c50*/  ISETP.NE.U32.AND P2, PT, RZ, c[0x0][0x360], PT ;  /* 0x0000d800ff007a0c */ /* 0x000fe20003f45070 */
[----:B------:R-:W-:Y:S01]  /*1c60*/  IMAD.MOV.U32 R11, RZ, RZ, RZ ;  /* 0x000000ffff0b7224 */ /* 0x000fe200078e00ff */
[----:B------:R-:W-:Y:S02]  /*1c70*/  ISETP.NE.U32.AND P3, PT, RZ, c[0x0][0x348], PT ;  /* 0x0000d200ff007a0c */ /* 0x000fe40003f65070 */
[----:B------:R-:W-:Y:S02]  /*1c80*/  ISETP.NE.AND.EX P2, PT, RZ, c[0x0][0x364], PT, P2 ;  /* 0x0000d900ff007a0c */ /* 0x000fe40003f45320 */
[----:B------:R-:W-:Y:S02]  /*1c90*/  ISETP.NE.AND.EX P3, PT, RZ, c[0x0][0x34c], PT, P3 ;  /* 0x0000d300ff007a0c */ /* 0x000fe40003f65330 */
[----:B--2---:R-:W-:Y:S01]  /*1ca0*/  SHF.R.S32.HI R14, RZ, 0x1f, R13 ;  /* 0x0000001fff0e7819 */ /* 0x004fe2000001140d */
[C---:B------:R-:W-:Y:S01]  /*1cb0*/  IMAD.SHL.U32 R20, R13.reuse, 0x4, RZ ;  /* 0x000000040d147824 */ /* 0x040fe200078e00ff */
[C---:B------:R-:W-:Y:S01]  /*1cc0*/  @P4 LEA R6, P1, R13.reuse, c[0x0][0x370], 0x2 ;  /* 0x0000dc000d064a11 */ /* 0x040fe200078210ff */
[----:B------:R1:W-:Y:S01]  /*1cd0*/  STL [R1+0x3c], R13 ;  /* 0x00003c0d01007387 */ /* 0x0003e20000100800 */
[----:B------:R-:W-:-:S02]  /*1ce0*/  SHF.L.U64.HI R17, R13, 0x2, R14 ;  /* 0x000000020d117819 */ /* 0x000fc4000001020e */
[----:B------:R-:W-:Y:S01]  /*1cf0*/  @P4 LEA.HI.X R7, R13, c[0x0][0x374], R14, 0x2, P1 ;  /* 0x0000dd000d074a11 */ /* 0x000fe200008f140e */
[----:B------:R1:W-:Y:S02]  /*1d00*/  STL [R1+0x7c], R14 ;  /* 0x00007c0e01007387 */ /* 0x0003e40000100800 */
[C---:B------:R-:W-:Y:S02]  /*1d10*/  @P2 IADD3 R4, P0, R20.reuse, c[0x0][0x360], RZ ;  /* 0x0000d80014042a10 */ /* 0x040fe40007f1e0ff */
[----:B------:R-:W-:Y:S01]  /*1d20*/  IADD3 R2, P1, R20, c[0x0][0x348], RZ ;  /* 0x0000d20014027a10 */ /* 0x000fe20007f3e0ff */
[----:B------:R-:W2:Y:S01]  /*1d30*/  @P4 LDG.E R16, [R6.64] ;  /* 0x0000000606104981 */ /* 0x000ea2000c1e1900 */
[C---:B------:R-:W-:Y:S02]  /*1d40*/  @P2 IADD3.X R5, R17.reuse, c[0x0][0x364], RZ, P0, !PT ;  /* 0x0000d90011052a10 */ /* 0x040fe400007fe4ff */
[----:B------:R-:W-:Y:S01]  /*1d50*/  IADD3.X R3, R17, c[0x0][0x34c], RZ, P1, !PT ;  /* 0x0000d30011037a10 */ /* 0x000fe20000ffe4ff */
[----:B------:R1:W-:Y:S04]  /*1d60*/  STL [R1+0x40], R20 ;  /* 0x0000401401007387 */ /* 0x0003e80000100800 */
[----:B------:R1:W5:Y:S04]  /*1d70*/  @P2 LDG.E R12, [R4.64] ;  /* 0x00000006040c2981 */ /* 0x000368000c1e1900 */
[----:B------:R1:W5:Y:S04]  /*1d80*/  @P3 LDG.E R11, [R2.64] ;  /* 0x00000006020b3981 */ /* 0x000368000c1e1900 */
[----:B------:R1:W-:Y:S01]  /*1d90*/  STL [R1+0x44], R17 ;  /* 0x0000441101007387 */ /* 0x0003e20000100800 */
[----:B------:R-:W-:Y:S03]  /*1da0*/  YIELD ;  /* 0x0000000000007946 */ /* 0x000fe60003800000 */
[----:B--2---:R1:W-:Y:S01]  /*1db0*/  STL [R1+0x14], R16 ;  /* 0x0000141001007387 */ /* 0x0043e20000100800 */
[----:B------:R-:W-:Y:S05]  /*1dc0*/  @P2 BRA `(.L_x_25) ;  /* 0x0000005000002947 */ /* 0x000fea0003800000 */
[----:B-----5:R-:W-:Y:S01]  /*1dd0*/  MOV R12, c[0x0][0x168] ;  /* 0x00005a00000c7a02 */ /* 0x020fe20000000f00 */
[----:B------:R-:W-:Y:S05]  /*1de0*/  @!P3 BRA `(.L_x_25) ;  /* 0x000000300000b947 */ /* 0x000fea0003800000 */
[----:B------:R2:W3:Y:S04]  /*1df0*/  LDG.E R0, [R2.64] ;  /* 0x0000000602007981 */ /* 0x0004e8000c1e1900 */
[----:B-12---:R-:W3:Y:S02]  /*1e00*/  LDG.E R2, [R2.64+0x4] ;  /* 0x0000040602027981 */ /* 0x006ee4000c1e1900 */
[----:B---3--:R-:W-:-:S02]  /*1e10*/  IADD3 R12, -R0, R2, RZ ;  /* 0x00000002000c7210 */ /* 0x008fc40007ffe1ff */
.L_x_25:
[----:B------:R-:W-:-:S04]  /*1e20*/  ISETP.NE.U32.AND P0, PT, RZ, c[0x0][0x368], PT ;  /* 0x0000da00ff007a0c */ /* 0x000fc80003f05070 */
[----:B------:R-:W-:-:S13]  /*1e30*/  ISETP.NE.AND.EX P0, PT, RZ, c[0x0][0x36c], PT, P0 ;  /* 0x0000db00ff007a0c */ /* 0x000fda0003f05300 */
[----:B------:R-:W-:Y:S05]  /*1e40*/  @!P0 BRA `(.L_x_26) ;  /* 0x0000004000008947 */ /* 0x000fea0003800000 */
[----:B-1----:R-:W-:-:S04]  /*1e50*/  IADD3 R2, P0, R20, c[0x0][0x368], RZ ;  /* 0x0000da0014027a10 */ /* 0x002fc80007f1e0ff */
[----:B------:R-:W-:-:S05]  /*1e60*/  IADD3.X R3, R17, c[0x0][0x36c], RZ, P0, !PT ;  /* 0x0000db0011037a10 */ /* 0x000fca00007fe4ff */
[----:B------:R1:W5:Y:S01]  /*1e70*/  LDG.E R0, [R2.64] ;  /* 0x0000000602007981 */ /* 0x000362000c1e1900 */
[----:B------:R-:W-:Y:S05]  /*1e80*/  BRA `(.L_x_27) ;  /* 0x0000008000007947 */ /* 0x000fea0003800000 */
.L_x_26:
[----:B------:R-:W-:Y:S01]  /*1e90*/  ISETP.NE.U32.AND P0, PT, RZ, c[0x0][0x350], PT ;  /* 0x0000d400ff007a0c */ /* 0x000fe20003f05070 */
[----:B------:R-:W-:-:S03]  /*1ea0*/  IMAD.U32 R0, RZ, RZ, UR5 ;  /* 0x00000005ff007e24 */ /* 0x000fc6000f8e00ff */
[----:B------:R-:W-:-:S13]  /*1eb0*/  ISETP.NE.AND.EX P0, PT, RZ, c[0x0][0x354], PT, P0 ;  /* 0x0000d500ff007a0c */ /* 0x000fda0003f05300 */
[----:B------:R-:W-:Y:S05]  /*1ec0*/  @!P0 BRA `(.L_x_27) ;  /* 0x0000004000008947 */ /* 0x000fea0003800000 */
[----:B-1----:R-:W-:-:S05]  /*1ed0*/  IMAD.WIDE R2, R13, R8, c[0x0][0x350] ;  /* 0x0000d4000d027625 */ /* 0x002fca00078e0208 */
[----:B------:R-:W2:Y:S04]  /*1ee0*/  LDG.E R4, [R2.64] ;  /* 0x0000000602047981 */ /* 0x000ea8000c1e1900 */
[----:B------:R-:W2:Y:S02]  /*1ef0*/  LDG.E R0, [R2.64+0x4] ;  /* 0x0000040602007981 */ /* 0x000ea4000c1e1900 */
[----:B--2---:R-:W-:-:S04]  /*1f00*/  IADD3 R0, -R4, R0, RZ ;  /* 0x0000000004007210 */ /* 0x004fc80007ffe1ff */
.L_x_27:
[----:B------:R-:W2:Y:S01]  /*1f10*/  LDL R15, [R1+0x50] ;  /* 0x00005000010f7983 */ /* 0x000ea20000100800 */
[----:B-----5:R-:W-:Y:S01]  /*1f20*/  IMAD.IADD R22, R0, 0x1, -R16 ;  /* 0x0000000100167824 */ /* 0x020fe200078e0a10 */
[----:B------:R-:W-:Y:S04]  /*1f30*/  BSSY B0, `(.L_x_28) ;  /* 0x000002e000007945 */ /* 0x000fe80003800000 */
[----:B------:R-:W-:-:S02]  /*1f40*/  IADD3 R0, R22, 0x2f, RZ ;  /* 0x0000002f16007810 */ /* 0x000fc40007ffe0ff */
[----:B------:R-:W-:-:S03]  /*1f50*/  ISETP.GE.AND P0, PT, R22, 0x1, PT ;  /* 0x000000011600780c */ /* 0x000fc60003f06270 */
[----:B------:R-:W-:-:S05]  /*1f60*/  IMAD.HI R0, R0, 0x2aaaaaab, RZ ;  /* 0x2aaaaaab00007827 */ /* 0x000fca00078e02ff */
[----:B-1----:R-:W-:-:S04]  /*1f70*/  SHF.R.U32.HI R2, RZ, 0x1f, R0 ;  /* 0x0000001fff027819 */ /* 0x002fc80000011600 */
[----:B------:R-:W-:Y:S01]  /*1f80*/  LEA.HI.SX32 R10, R0, R2, 0x1d ;  /* 0x00000002000a7211 */ /* 0x000fe200078feaff */
[----:B------:R-:W-:Y:S01]  /*1f90*/  IMAD.MOV.U32 R2, RZ, RZ, RZ ;  /* 0x000000ffff027224 */ /* 0x000fe200078e00ff */
[C---:B--2---:R-:W-:Y:S02]  /*1fa0*/  LOP3.LUT R3, R15.reuse, 0xff000000, RZ, 0xc0, !PT ;  /* 0xff0000000f037812 */ /* 0x044fe400078ec0ff */
[----:B------:R-:W-:Y:S02]  /*1fb0*/  LOP3.LUT R4, R15, 0xff0000, RZ, 0xc0, !PT ;  /* 0x00ff00000f047812 */ /* 0x000fe400078ec0ff */
[----:B------:R-:W-:-:S04]  /*1fc0*/  SHF.R.U32.HI R3, RZ, 0x8, R3 ;  /* 0x00000008ff037819 */ /* 0x000fc80000011603 */
[----:B------:R-:W-:-:S04]  /*1fd0*/  LEA.HI R3, R4, R3, RZ, 0x10 ;  /* 0x0000000304037211 */ /* 0x000fc800078f80ff */
[----:B------:R-:W-:Y:S02]  /*1fe0*/  LOP3.LUT R18, R3, 0xff, RZ, 0xc0, !PT ;  /* 0x000000ff03127812 */ /* 0x000fe400078ec0ff */
[----:B------:R-:W-:-:S03]  /*1ff0*/  SHF.R.U32.HI R5, RZ, 0x10, R3 ;  /* 0x00000010ff057819 */ /* 0x000fc60000011603 */
[----:B------:R1:W-:Y:S04]  /*2000*/  STL [R1+0x80], R18 ;  /* 0x0000801201007387 */ /* 0x0003e80000100800 */
[----:B------:R1:W-:Y:S01]  /*2010*/  STL [R1+0x58], R5 ;  /* 0x0000580501007387 */ /* 0x0003e20000100800 */
[----:B------:R-:W-:Y:S05]  /*2020*/  @!P0 BRA `(.L_x_29) ;  /* 0x000001e000008947 */ /* 0x000fea0003800000 */
[----:B------:R-:W-:Y:S01]  /*2030*/  ISETP.NE.AND P0, PT, R5, RZ, PT ;  /* 0x000000ff0500720c */ /* 0x000fe20003f05270 */
[----:B------:R-:W-:-:S03]  /*2040*/  IMAD.MOV.U32 R4, RZ, RZ, RZ ;  /* 0x000000ffff047224 */ /* 0x000fc600078e00ff */
[----:B------:R-:W-:-:S04]  /*2050*/  SEL R0, R5, c[0x0][0x338], P0 ;  /* 0x0000ce0005007a07 */ /* 0x000fc80000000000 */
[----:B------:R-:W-:Y:S02]  /*2060*/  IABS R3, R0 ;  /* 0x0000000000037213 */ /* 0x000fe40000000000 */
[----:B------:R-:W-:Y:S02]  /*2070*/  IADD3 R6, R10, -0x1, R0 ;  /* 0xffffffff0a067810 */ /* 0x000fe40007ffe000 */
[----:B------:R-:W2:Y:S02]  /*2080*/  I2F.RP R2, R3 ;  /* 0x0000000300027306 */ /* 0x000ea40000209400 */
[----:B------:R-:W-:-:S06]  /*2090*/  IABS R9, R6 ;  /* 0x0000000600097213 */ /* 0x000fcc0000000000 */
[----:B--2---:R-:W2:Y:S02]  /*20a0*/  MUFU.RCP R2, R2 ;  /* 0x0000000200027308 */ /* 0x004ea40000001000 */
[----:B--2---:R-:W-:-:S06]  /*20b0*/  IADD3 R2, R2, 0xffffffe, RZ ;  /* 0x0ffffffe02027810 */ /* 0x004fcc0007ffe0ff */
[----:B-1----:R-:W1:Y:S02]  /*20c0*/  F2I.FTZ.U32.TRUNC.NTZ R5, R2 ;  /* 0x0000000200057305 */ /* 0x002e64000021f000 */
[----:B-1----:R-:W-:-:S04]  /*20d0*/  IMAD.MOV R2, RZ, RZ, -R5 ;  /* 0x000000ffff027224 */ /* 0x002fc800078e0a05 */
[----:B------:R-:W-:Y:S01]  /*20e0*/  IMAD.MOV.U32 R7, RZ, RZ, R2 ;  /* 0x000000ffff077224 */ /* 0x000fe200078e0002 */
[----:B------:R-:W-:-:S03]  /*20f0*/  IABS R2, R0 ;  /* 0x0000000000027213 */ /* 0x000fc60000000000 */
[----:B------:R-:W-:Y:S02]  /*2100*/  IMAD R7, R7, R3, RZ ;  /* 0x0000000307077224 */ /* 0x000fe400078e02ff */
[----:B------:R-:W-:Y:S02]  /*2110*/  IMAD.MOV R8, RZ, RZ, -R2 ;  /* 0x000000ffff087224 */ /* 0x000fe400078e0a02 */
[----:B------:R-:W-:-:S04]  /*2120*/  IMAD.HI.U32 R2, R5, R7, R4 ;  /* 0x0000000705027227 */ /* 0x000fc800078e0004 */
[----:B------:R-:W-:Y:S02]  /*2130*/  IMAD.MOV.U32 R4, RZ, RZ, R9 ;  /* 0x000000ffff047224 */ /* 0x000fe400078e0009 */
[----:B------:R-:W-:Y:S02]  /*2140*/  IMAD.MOV.U32 R5, RZ, RZ, R8 ;  /* 0x000000ffff057224 */ /* 0x000fe400078e0008 */
[----:B------:R-:W-:-:S04]  /*2150*/  IMAD.HI.U32 R2, R2, R4, RZ ;  /* 0x0000000402027227 */ /* 0x000fc800078e00ff */
[----:B------:R-:W-:-:S05]  /*2160*/  IMAD R4, R2, R5, R4 ;  /* 0x0000000502047224 */ /* 0x000fca00078e0204 */
[----:B------:R-:W-:-:S13]  /*2170*/  ISETP.GT.U32.AND P1, PT, R3, R4, PT ;  /* 0x000000040300720c */ /* 0x000fda0003f24070 */
[----:B------:R-:W-:Y:S01]  /*2180*/  @!P1 IMAD.IADD R4, R4, 0x1, -R3 ;  /* 0x0000000104049824 */ /* 0x000fe200078e0a03 */
[----:B------:R-:W-:Y:S02]  /*2190*/  @!P1 IADD3 R2, R2, 0x1, RZ ;  /* 0x0000000102029810 */ /* 0x000fe40007ffe0ff */
[----:B------:R-:W-:Y:S02]  /*21a0*/  ISETP.NE.AND P1, PT, R0, RZ, PT ;  /* 0x000000ff0000720c */ /* 0x000fe40003f25270 */
[----:B------:R-:W-:Y:S02]  /*21b0*/  ISETP.GE.U32.AND P2, PT, R4, R3, PT ;  /* 0x000000030400720c */ /* 0x000fe40003f46070 */
[----:B------:R-:W-:-:S04]  /*21c0*/  LOP3.LUT R3, R6, R0, RZ, 0x3c, !PT ;  /* 0x0000000006037212 */ /* 0x000fc800078e3cff */
[----:B------:R-:W-:-:S07]  /*21d0*/  ISETP.GE.AND P0, PT, R3, RZ, PT ;  /* 0x000000ff0300720c */ /* 0x000fce0003f06270 */
[----:B------:R-:W-:-:S06]  /*21e0*/  @P2 IADD3 R2, R2, 0x1, RZ ;  /* 0x0000000102022810 */ /* 0x000fcc0007ffe0ff */
[----:B------:R-:W-:Y:S01]  /*21f0*/  @!P0 IMAD.MOV R2, RZ, RZ, -R2 ;  /* 0x000000ffff028224 */ /* 0x000fe200078e0a02 */
[----:B------:R-:W-:Y:S02]  /*2200*/  @!P1 LOP3.LUT R2, RZ, R0, RZ, 0x33, !PT ;  /* 0x00000000ff029212 */ /* 0x000fe400078e33ff */
.L_x_29:
[----:B------:R-:W-:Y:S05]  /*2210*/  BSYNC B0 ;  /* 0x0000000000007941 */ /* 0x000fea0003800000 */
.L_x_28:
[----:B------:R-:W-:Y:S01]  /*2220*/  IMAD R3, R18, R2, RZ ;  /* 0x0000000212037224 */ /* 0x000fe200078e02ff */
[----:B------:R-:W-:Y:S01]  /*2230*/  PRMT R0, RZ, 0x7610, R0 ;  /* 0x00007610ff007816 */ /* 0x000fe20000000000 */
[----:B-1----:R-:W-:Y:S01]  /*2240*/  CS2R R18, SRZ ;  /* 0x0000000000127805 */ /* 0x002fe2000001ff00 */
[----:B------:R-:W-:Y:S01]  /*2250*/  CS2R R30, SRZ ;  /* 0x00000000001e7805 */ /* 0x000fe2000001ff00 */
[----:B------:R-:W-:Y:S01]  /*2260*/  IMAD.IADD R2, R3, 0x1, R2 ;  /* 0x0000000103027824 */ /* 0x000fe200078e0202 */
[----:B------:R1:W-:Y:S01]  /*2270*/  STL [R1+0x10], R3 ;  /* 0x0000100301007387 */ /* 0x0003e20000100800 */
[----:B------:R-:W-:Y:S01]  /*2280*/  CS2R R24, SRZ ;  /* 0x0000000000187805 */ /* 0x000fe2000001ff00 */
[----:B------:R-:W-:Y:S01]  /*2290*/  CS2R R58, SRZ ;  /* 0x00000000003a7805 */ /* 0x000fe2000001ff00 */
[----:B------:R-:W-:Y:S01]  /*22a0*/  CS2R R112, SRZ ;  /* 0x0000000000707805 */ /* 0x000fe2000001ff00 */
[----:B------:R-:W-:Y:S01]  /*22b0*/  IMNMX R134, R10, R2, PT ;  /* 0x000000020a867217 */ /* 0x000fe20003800200 */
[----:B------:R-:W-:Y:S01]  /*22c0*/  CS2R R86, SRZ ;  /* 0x0000000000567805 */ /* 0x000fe2000001ff00 */
[----:B------:R-:W-:Y:S01]  /*22d0*/  CS2R R156, SRZ ;  /* 0x00000000009c7805 */ /* 0x000fe2000001ff00 */
[----:B------:R-:W-:Y:S01]  /*22e0*/  CS2R R94, SRZ ;  /* 0x00000000005e7805 */ /* 0x000fe2000001ff00 */
[----:B------:R-:W-:Y:S01]  /*22f0*/  ISETP.GT.AND P0, PT, R134, R3, PT ;  /* 0x000000038600720c */ /* 0x000fe20003f04270 */
        /* <DEDUP_REMOVED lines=58> */
[----:B-1----:R-:W-:Y:S01]  /*26a0*/  ISETP.NE.U32.AND P1, PT, RZ, c[0x0][0x340], PT ;  /* 0x0000d000ff007a0c */ /* 0x002fe20003f25070 */
[----:B------:R-:W2:Y:S03]  /*26b0*/  LDL R8, [R1+0x4c] ;  /* 0x00004c0001087983 */ /* 0x000ea60000100800 */
[----:B------:R-:W-:Y:S01]  /*26c0*/  ISETP.NE.AND.EX P1, PT, RZ, c[0x0][0x344], PT, P1 ;  /* 0x0000d100ff007a0c */ /* 0x000fe20003f25310 */
[----:B------:R-:W1:-:S12]  /*26d0*/  S2R R4, SR_TID.X ;  /* 0x0000000000047919 */ /* 0x000e580000002100 */
[----:B------:R-:W-:-:S04]  /*26e0*/  @P1 IADD3 R2, P0, R20, c[0x0][0x340], RZ ;  /* 0x0000d00014021a10 */ /* 0x000fc80007f1e0ff */
[----:B------:R-:W-:-:S05]  /*26f0*/  @P1 IADD3.X R3, R17, c[0x0][0x344], RZ, P0, !PT ;  /* 0x0000d10011031a10 */ /* 0x000fca00007fe4ff */
[----:B------:R3:W4:Y:S01]  /*2700*/  @P1 LDG.E R0, [R2.64] ;  /* 0x0000000602001981 */ /* 0x000722000c1e1900 */
[--C-:B-1----:R-:W-:Y:S02]  /*2710*/  SHF.R.S32.HI R103, RZ, 0x1f, R4.reuse ;  /* 0x0000001fff677819 */ /* 0x102fe40000011404 */
[----:B------:R-:W-:Y:S02]  /*2720*/  SHF.R.S32.HI R102, RZ, 0x1f, R4 ;  /* 0x0000001fff667819 */ /* 0x000fe40000011404 */
[-C--:B------:R-:W-:Y:S02]  /*2730*/  LEA.HI R103, R103, R4.reuse, RZ, 0x3 ;  /* 0x0000000467677211 */ /* 0x080fe400078f18ff */
[----:B------:R-:W-:Y:S02]  /*2740*/  LEA.HI R102, R102, R4, RZ, 0x3 ;  /* 0x0000000466667211 */ /* 0x000fe400078f18ff */
[----:B------:R-:W-:Y:S01]  /*2750*/  LOP3.LUT R103, R103, 0xfffffff8, RZ, 0xc0, !PT ;  /* 0xfffffff867677812 */ /* 0x000fe200078ec0ff */
[----:B------:R-:W-:Y:S01]  /*2760*/  IMAD.MOV.U32 R62, RZ, RZ, 0x30 ;  /* 0x00000030ff3e7424 */ /* 0x000fe200078e00ff */
[----:B------:R-:W-:-:S03]  /*2770*/  SHF.R.S32.HI R102, RZ, 0x3, R102 ;  /* 0x00000003ff667819 */ /* 0x000fc60000011466 */
[----:B------:R-:W-:Y:S02]  /*2780*/  IMAD.IADD R103, R4, 0x1, -R103 ;  /* 0x0000000104677824 */ /* 0x000fe400078e0a67 */
[----:B------:R-:W-:Y:S02]  /*2790*/  IMAD R62, R134, R62, -0x30 ;  /* 0xffffffd0863e7424 */ /* 0x000fe400078e023e */
[----:B------:R-:W-:Y:S02]  /*27a0*/  IMAD R32, R103, 0x20, R102 ;  /* 0x0000002067207824 */ /* 0x000fe400078e0266 */
[----:B---3--:R-:W-:-:S05]  /*27b0*/  IMAD.MOV.U32 R2, RZ, RZ, c[0x0][0x2b8] ;  /* 0x0000ae00ff027624 */ /* 0x008fca00078e00ff */
[----:B------:R-:W-:Y:S01]  /*27c0*/  ISETP.NE.AND P0, PT, R2, 0x1, PT ;  /* 0x000000010200780c */ /* 0x000fe20003f05270 */
[----:B------:R-:W-:-:S05]  /*27d0*/  IMAD.IADD R2, R32, 0x1, R62 ;  /* 0x0000000120027824 */ /* 0x000fca00078e023e */
[C---:B------:R-:W-:Y:S01]  /*27e0*/  ISETP.GE.AND P2, PT, R2.reuse, R22, PT ;  /* 0x000000160200720c */ /* 0x040fe20003f46270 */
[----:B------:R-:W-:-:S03]  /*27f0*/  IMAD.IADD R21, R2, 0x1, R16 ;  /* 0x0000000102157824 */ /* 0x000fc600078e0210 */
[----:B------:R-:W-:Y:S01]  /*2800*/  ISETP.GT.OR P2, PT, R32, 0x2f, P2 ;  /* 0x0000002f2000780c */ /* 0x000fe20001744670 */
[----:B------:R-:W-:Y:S01]  /*2810*/  WARPSYNC 0xffffffff ;  /* 0xffffffff00007948 */ /* 0x000fe20003800000 */
[----:B------:R-:W-:Y:S01]  /*2820*/  BAR.SYNC.DEFER_BLOCKING 0x0 ;  /* 0x0000000000007b1d */ /* 0x000fe20000010000 */
[----:B------:R-:W-:-:S04]  /*2830*/  @P0 IMAD.HI.U32 R3, R21, c[0x0][0x2bc], RZ ;  /* 0x0000af0015030a27 */ /* 0x000fc800078e00ff */
[----:B------:R-:W-:Y:S01]  /*2840*/  IMAD.MOV.U32 R20, RZ, RZ, R21 ;  /* 0x000000ffff147224 */ /* 0x000fe200078e0015 */
[----:B------:R-:W-:Y:S01]  /*2850*/  @P0 SHF.R.U32.HI R20, RZ, c[0x0][0x2c0], R3 ;  /* 0x0000b000ff140a19 */ /* 0x000fe20000011603 */
[----:B------:R-:W-:Y:S01]  /*2860*/  IMAD.MOV.U32 R252, RZ, RZ, RZ ;  /* 0x000000fffffc7224 */ /* 0x000fe200078e00ff */
[----:B------:R-:W-:Y:S02]  /*2870*/  LOP3.LUT R23, R15, 0xffff, RZ, 0xc0, !PT ;  /* 0x0000ffff0f177812 */ /* 0x000fe400078ec0ff */
[----:B------:R-:W-:-:S05]  /*2880*/  SEL R6, R14, RZ, !P3 ;  /* 0x000000ff0e067207 */ /* 0x000fca0005800000 */
[----:B------:R-:W-:Y:S02]  /*2890*/  IMAD R6, R6, c[0x0][0x1c0], RZ ;  /* 0x0000700006067a24 */ /* 0x000fe400078e02ff */
[----:B------:R-:W-:-:S05]  /*28a0*/  @!P1 IMAD.MOV.U32 R0, RZ, RZ, R13 ;  /* 0x000000ffff009224 */ /* 0x000fca00078e000d */
[----:B----4-:R-:W-:Y:S01]  /*28b0*/  SHF.R.S32.HI R2, RZ, 0x1f, R0 ;  /* 0x0000001fff027819 */ /* 0x010fe20000011400 */
[----:B------:R-:W-:-:S04]  /*28c0*/  IMAD.WIDE.U32 R4, R0, c[0x0][0x2b0], RZ ;  /* 0x0000ac0000047a25 */ /* 0x000fc800078e00ff */
[----:B------:R-:W-:Y:S01]  /*28d0*/  IMAD R2, R2, c[0x0][0x2b0], RZ ;  /* 0x0000ac0002027a24 */ /* 0x000fe200078e02ff */
[----:B------:R1:W-:Y:S03]  /*28e0*/  STL.64 [R1+0x20], R4 ;  /* 0x0000200401007387 */ /* 0x0003e60000100a00 */
[----:B------:R-:W-:Y:S01]  /*28f0*/  IMAD R2, R0, c[0x0][0x2b4], R2 ;  /* 0x0000ad0000027a24 */ /* 0x000fe200078e0202 */
[----:B------:R-:W-:-:S03]  /*2900*/  @!P2 IADD3 R0, P1, R20, R4, RZ ;  /* 0x000000041400a210 */ /* 0x000fc60007f3e0ff */
[----:B-1----:R-:W-:Y:S01]  /*2910*/  IMAD.IADD R4, R5, 0x1, R2 ;  /* 0x0000000105047824 */ /* 0x002fe200078e0202 */
[----:B------:R-:W-:-:S04]  /*2920*/  @!P2 LEA R2, P0, R0, c[0x0][0x2a0], 0x2 ;  /* 0x0000a8000002aa11 */ /* 0x000fc800078010ff */
[----:B------:R-:W-:-:S04]  /*2930*/  @!P2 LEA.HI.X.SX32 R3, R20, R4, 0x1, P1 ;  /* 0x000000041403a211 */ /* 0x000fc800008f0eff */
[----:B------:R-:W-:-:S05]  /*2940*/  @!P2 LEA.HI.X R3, R0, c[0x0][0x2a4], R3, 0x2, P0 ;  /* 0x0000a9000003aa11 */ /* 0x000fca00000f1403 */
[----:B------:R1:W3:Y:S01]  /*2950*/  @!P2 LDG.E R252, [R2.64] ;  /* 0x0000000602fca981 */ /* 0x0002e2000c1e1900 */
[----:B------:R-:W-:-:S03]  /*2960*/  SHF.R.S32.HI R0, RZ, 0x1f, R11 ;  /* 0x0000001fff007819 */ /* 0x000fc6000001140b */
[----:B------:R4:W-:Y:S02]  /*2970*/  STL [R1+0x34], R4 ;  /* 0x0000340401007387 */ /* 0x0009e40000100800 */
[----:B------:R-:W-:-:S04]  /*2980*/  IMAD R0, R0, c[0x0][0x178], RZ ;  /* 0x00005e0000007a24 */ /* 0x000fc800078e02ff */
[----:B------:R-:W-:Y:S02]  /*2990*/  IMAD R0, R11, c[0x0][0x17c], R0 ;  /* 0x00005f000b007a24 */ /* 0x000fe400078e0200 */
[----:B--2---:R-:W-:Y:S02]  /*29a0*/  IMAD R5, R8, 0x80, R32 ;  /* 0x0000008008057824 */ /* 0x004fe400078e0220 */
[----:B----4-:R-:W-:-:S05]  /*29b0*/  IMAD.MOV.U32 R4, RZ, RZ, c[0x0][0x2c4] ;  /* 0x0000b100ff047624 */ /* 0x010fca00078e00ff */
[----:B------:R-:W-:Y:S01]  /*29c0*/  ISETP.NE.AND P0, PT, R4, 0x1, PT ;  /* 0x000000010400780c */ /* 0x000fe20003f05270 */
[----:B-1----:R-:W-:-:S04]  /*29d0*/  IMAD.WIDE.U32 R2, R11, c[0x0][0x178], RZ ;  /* 0x00005e000b027a25 */ /* 0x002fc800078e00ff */
[----:B------:R-:W-:Y:S01]  /*29e0*/  IMAD.IADD R3, R3, 0x1, R0 ;  /* 0x0000000103037824 */ /* 0x000fe200078e0200 */
[----:B------:R-:W-:-:S03]  /*29f0*/  SEL R4, R13, RZ, !P3 ;  /* 0x000000ff0d047207 */ /* 0x000fc60005800000 */
[----:B------:R-:W-:-:S04]  /*2a00*/  IMAD.WIDE.U32 R2, R23, c[0x0][0x1b8], R2 ;  /* 0x00006e0017027a25 */ /* 0x000fc800078e0002 */
[----:B------:R-:W-:-:S04]  /*2a10*/  @P0 IMAD.HI.U32 R7, R5, c[0x0][0x2c8], RZ ;  /* 0x0000b20005070a27 */ /* 0x000fc800078e00ff */
[----:B------:R-:W-:Y:S01]  /*2a20*/  IMAD.MOV.U32 R0, RZ, RZ, R5 ;  /* 0x000000ffff007224 */ /* 0x000fe200078e0005 */
[----:B------:R-:W-:Y:S01]  /*2a30*/  @P0 SHF.R.U32.HI R0, RZ, c[0x0][0x2cc], R7 ;  /* 0x0000b300ff000a19 */ /* 0x000fe20000011607 */
[----:B------:R-:W-:Y:S02]  /*2a40*/  IMAD R3, R23, c[0x0][0x1bc], R3 ;  /* 0x00006f0017037a24 */ /* 0x000fe400078e0203 */
[C---:B------:R-:W-:Y:S01]  /*2a50*/  IMAD R6, R4.reuse, c[0x0][0x1c4], R6 ;  /* 0x0000710004067a24 */ /* 0x040fe200078e0206 */
[----:B------:R-:W-:Y:S01]  /*2a60*/  SHF.R.S32.HI R7, RZ, 0x1f, R0 ;  /* 0x0000001fff077819 */ /* 0x000fe20000011400 */
[----:B------:R-:W-:-:S04]  /*2a70*/  IMAD.WIDE.U32 R2, R4, c[0x0][0x1c0], R2 ;  /* 0x0000700004027a25 */ /* 0x000fc800078e0002 */
[----:B------:R-:W-:-:S04]  /*2a80*/  IMAD.MOV R4, RZ, RZ, -R0 ;  /* 0x000000ffff047224 */ /* 0x000fc800078e0a00 */
[----:B------:R-:W-:Y:S02]  /*2a90*/  IMAD R4, R4, c[0x0][0x2c4], R5 ;  /* 0x0000b10004047a24 */ /* 0x000fe400078e0205 */
[----:B------:R-:W-:Y:S02]  /*2aa0*/  IMAD R5, R7, c[0x0][0x1b0], RZ ;  /* 0x00006c0007057a24 */ /* 0x000fe400078e02ff */
[----:B------:R-:W-:Y:S02]  /*2ab0*/  IMAD.IADD R3, R3, 0x1, R6 ;  /* 0x0000000103037824 */ /* 0x000fe400078e0206 */
[C---:B------:R-:W-:Y:S01]  /*2ac0*/  IMAD R6, R0.reuse, c[0x0][0x1b4], R5 ;  /* 0x00006d0000067a24 */ /* 0x040fe200078e0205 */
[----:B------:R-:W-:Y:S01]  /*2ad0*/  SHF.R.S32.HI R5, RZ, 0x1f, R4 ;  /* 0x0000001fff057819 */ /* 0x000fe20000011404 */
[----:B------:R-:W-:-:S04]  /*2ae0*/  IMAD.WIDE.U32 R2, R0, c[0x0][0x1b0], R2 ;  /* 0x00006c0000027a25 */ /* 0x000fc800078e0002 */
[----:B------:R-:W-:Y:S02]  /*2af0*/  IMAD R0, R5, c[0x0][0x1a8], RZ ;  /* 0x00006a0005007a24 */ /* 0x000fe400078e02ff */
[----:B------:R-:W-:Y:S02]  /*2b00*/  IMAD.IADD R3, R3, 0x1, R6 ;  /* 0x0000000103037824 */ /* 0x000fe400078e0206 */
[C---:B------:R-:W-:Y:S02]  /*2b10*/  IMAD R0, R4.reuse, c[0x0][0x1ac], R0 ;  /* 0x00006b0004007a24 */ /* 0x040fe400078e0200 */
[----:B------:R-:W-:-:S04]  /*2b20*/  IMAD.WIDE.U32 R2, R4, c[0x0][0x1a8], R2 ;  /* 0x00006a0004027a25 */ /* 0x000fc800078e0002 */
[----:B------:R-:W-:Y:S01]  /*2b30*/  IMAD.IADD R0, R3, 0x1, R0 ;  /* 0x0000000103007824 */ /* 0x000fe200078e0200 */
[----:B------:R-:W-:-:S04]  /*2b40*/  LEA R18, P0, R2, c[0x0][0x160], 0x1 ;  /* 0x0000580002127a11 */ /* 0x000fc800078008ff */
[----:B------:R-:W-:Y:S01]  /*2b50*/  LEA.HI.X R17, R2, c[0x0][0x164], R0, 0x1, P0 ;  /* 0x0000590002117a11 */ /* 0x000fe200000f0c00 */
[----:B------:R-:W1:Y:S01]  /*2b60*/  SHFL.IDX PT, R3, R18, RZ, 0x181f ;  /* 0x00181fff12037589 */ /* 0x000e6200000e0000 */
[----:B------:R-:W-:-:S03]  /*2b70*/  IMAD R16, R12, c[0x0][0x2c4], RZ ;  /* 0x0000b1000c107a24 */ /* 0x000fc600078e02ff */
[----:B------:R-:W2:Y:S01]  /*2b80*/  SHFL.IDX PT, R4, R17, RZ, 0x181f ;  /* 0x00181fff11047589 */ /* 0x000ea200000e0000 */
[----:B------:R-:W-:-:S05]  /*2b90*/  IMAD R19, R8, 0x80, R102 ;  /* 0x0000008008137824 */ /* 0x000fca00078e0266 */
[----:B------:R-:W-:Y:S01]  /*2ba0*/  ISETP.GE.AND P1, PT, R19, R16, PT ;  /* 0x000000101300720c */ /* 0x000fe20003f26270 */
[----:B------:R-:W4:Y:S01]  /*2bb0*/  SHFL.IDX PT, R0, R18, 0x1, 0x181f ;  /* 0x00381f0012007f89 */ /* 0x000f2200000e0000 */
[C---:B------:R-:W-:Y:S02]  /*2bc0*/  IADD3 R34, R251.reuse, 0x80, RZ ;  /* 0x00000080fb227810 */ /* 0x040fe40007ffe0ff */
[----:B------:R-:W-:Y:S02]  /*2bd0*/  SHF.R.S32.HI R24, RZ, 0x1f, R251 ;  /* 0x0000001fff187819 */ /* 0x000fe400000114fb */
[C---:B------:R-:W-:Y:S02]  /*2be0*/  IADD3 R40, R251.reuse, 0x80, RZ ;  /* 0x00000080fb287810 */ /* 0x040fe40007ffe0ff */
[C---:B------:R-:W-:Y:S02]  /*2bf0*/  IADD3 R33, R251.reuse, 0xc0, RZ ;  /* 0x000000c0fb217810 */ /* 0x040fe40007ffe0ff */
[----:B------:R-:W-:-:S03]  /*2c00*/  IADD3 R35, R251, 0xc0, RZ ;  /* 0x000000c0fb237810 */ /* 0x000fc60007ffe0ff */
[CC--:B-1----:R-:W-:Y:S01]  /*2c10*/  @!P1 LEA R12, P4, R251.reuse, R3.reuse, 0x1 ;  /* 0x00000003fb0c9211 */ /* 0x0c2fe200078808ff */
[----:B------:R-:W1:Y:S01]  /*2c20*/  SHFL.IDX PT, R2, R17, 0x1, 0x181f ;  /* 0x00381f0011027f89 */ /* 0x000e6200000e0000 */
[C---:B------:R-:W-:Y:S02]  /*2c30*/  IADD3 R41, R251.reuse, 0x40, RZ ;  /* 0x00000040fb297810 */ /* 0x040fe40007ffe0ff */
[-C--:B------:R-:W-:Y:S02]  /*2c40*/  @!P1 LEA R8, P5, R34, R3.reuse, 0x1 ;  /* 0x0000000322089211 */ /* 0x080fe400078a08ff */
[----:B--2---:R-:W-:Y:S02]  /*2c50*/  @!P1 LEA.HI.X R13, R251, R4, R24, 0x1, P4 ;  /* 0x00000004fb0d9211 */ /* 0x004fe400020f0c18 */
[----:B------:R-:W-:Y:S02]  /*2c60*/  SHF.R.S32.HI R40, RZ, 0x1f, R40 ;  /* 0x0000001fff287819 */ /* 0x000fe40000011428 */
[----:B------:R-:W-:-:S02]  /*2c70*/  @!P1 LEA R6, P4, R33, R3, 0x1 ;  /* 0x0000000321069211 */ /* 0x000fc400078808ff */
[----:B------:R-:W-:Y:S02]  /*2c80*/  SHF.R.S32.HI R35, RZ, 0x1f, R35 ;  /* 0x0000001fff237819 */ /* 0x000fe40000011423 */
[----:B------:R-:W-:Y:S02]  /*2c90*/  IADD3 R5, R19, 0x20, RZ ;  /* 0x0000002013057810 */ /* 0x000fe40007ffe0ff */
[C---:B------:R-:W-:Y:S02]  /*2ca0*/  ISETP.GE.AND P2, PT, R251.reuse, c[0x0][0x198], PT ;  /* 0x00006600fb007a0c */ /* 0x040fe40003f46270 */
[----:B------:R-:W-:Y:S02]  /*2cb0*/  IADD3 R42, R251, 0x40, RZ ;  /* 0x00000040fb2a7810 */ /* 0x000fe40007ffe0ff */
[----:B------:R-:W-:Y:S02]  /*2cc0*/  @!P1 LEA.HI.X R9, R34, R4, R40, 0x1, P5 ;  /* 0x0000000422099211 */ /* 0x000fe400028f0c28 */
[----:B------:R-:W-:-:S02]  /*2cd0*/  ISETP.GE.AND P6, PT, R41, c[0x0][0x198], PT ;  /* 0x0000660029007a0c */ /* 0x000fc40003fc6270 */
[C---:B------:R-:W-:Y:S02]  /*2ce0*/  @!P1 LEA.HI.X R7, R33.reuse, R4, R35, 0x1, P4 ;  /* 0x0000000421079211 */ /* 0x040fe400020f0c23 */
[----:B------:R-:W-:Y:S02]  /*2cf0*/  ISETP.GE.AND P5, PT, R34, c[0x0][0x198], PT ;  /* 0x0000660022007a0c */ /* 0x000fe40003fa6270 */
[----:B------:R-:W-:Y:S01]  /*2d00*/  ISETP.GE.AND P4, PT, R33, c[0x0][0x198], PT ;  /* 0x0000660021007a0c */ /* 0x000fe20003f86270 */
[----:B------:R2:W-:Y:S01]  /*2d10*/  @!P1 LDGSTS.E.BYPASS.LTC128B.128 [R247+0x4080], [R12.64], !P2 ;  /* 0x040800000cf79fae */ /* 0x0005e2000d101d46 */
[----:B------:R-:W-:Y:S02]  /*2d20*/  ISETP.GE.AND P0, PT, R5, R16, PT ;  /* 0x000000100500720c */ /* 0x000fe40003f06270 */
[----:B------:R-:W-:Y:S02]  /*2d30*/  @!P1 LEA R10, P3, R41, R3, 0x1 ;  /* 0x00000003290a9211 */ /* 0x000fe400078608ff */
[----:B------:R-:W-:-:S04]  /*2d40*/  SHF.R.S32.HI R42, RZ, 0x1f, R42 ;  /* 0x0000001fff2a7819 */ /* 0x000fc8000001142a */
[----:B------:R-:W-:-:S05]  /*2d50*/  @!P1 LEA.HI.X R11, R41, R4, R42, 0x1, P3 ;  /* 0x00000004290b9211 */ /* 0x000fca00018f0c2a */
[----:B------:R5:W-:Y:S04]  /*2d60*/  @!P1 LDGSTS.E.BYPASS.LTC128B.128 [R247+0x8080], [R10.64], !P6 ;  /* 0x080800000af79fae */ /* 0x000be8000f101d46 */
[----:B------:R1:W-:Y:S04]  /*2d70*/  @!P1 LDGSTS.E.BYPASS.LTC128B.128 [R247+0xc080], [R8.64], !P5 ;  /* 0x0c08000008f79fae */ /* 0x0003e8000e901d46 */
[----:B------:R2:W-:Y:S01]  /*2d80*/  @!P1 LDGSTS.E.BYPASS.LTC128B.128 [R247+0x10080], [R6.64], !P4 ;  /* 0x1008000006f79fae */ /* 0x0005e2000e101d46 */
[----:B------:R-:W-:Y:S02]  /*2d90*/  IADD3 R3, R19, 0x40, RZ ;  /* 0x0000004013037810 */ /* 0x000fe40007ffe0ff */
[-C--:B----4-:R-:W-:Y:S01]  /*2da0*/  @!P0 LEA R14, P3, R251, R0.reuse, 0x1 ;  /* 0x00000000fb0e8211 */ /* 0x090fe200078608ff */
[----:B-----5:R-:W4:Y:S01]  /*2db0*/  SHFL.IDX PT, R10, R18, 0x2, 0x181f ;  /* 0x00581f00120a7f89 */ /* 0x020f2200000e0000 */
[----:B-1----:R-:W-:-:S04]  /*2dc0*/  @!P0 LEA R8, P1, R41, R0, 0x1 ;  /* 0x0000000029088211 */ /* 0x002fc800078208ff */
[----:B------:R-:W-:Y:S02]  /*2dd0*/  @!P0 LEA.HI.X R9, R41, R2, R42, 0x1, P1 ;  /* 0x0000000229098211 */ /* 0x000fe400008f0c2a */
[C---:B--2---:R-:W-:Y:S01]  /*2de0*/  @!P0 LEA R6, P1, R34.reuse, R0, 0x1 ;  /* 0x0000000022068211 */ /* 0x044fe200078208ff */
[----:B------:R-:W1:Y:S03]  /*2df0*/  SHFL.IDX PT, R11, R17, 0x2, 0x181f ;  /* 0x00581f00110b7f89 */ /* 0x000e6600000e0000 */
[----:B------:R-:W-:Y:S02]  /*2e00*/  @!P0 LEA.HI.X R7, R34, R2, R40, 0x1, P1 ;  /* 0x0000000222078211 */ /* 0x000fe400008f0c28 */
[----:B------:R-:W-:-:S04]  /*2e10*/  @!P0 LEA R4, P1, R33, R0, 0x1 ;  /* 0x0000000021048211 */ /* 0x000fc800078208ff */
[----:B------:R-:W-:Y:S02]  /*2e20*/  @!P0 LEA.HI.X R5, R33, R2, R35, 0x1, P1 ;  /* 0x0000000221058211 */ /* 0x000fe400008f0c23 */
[----:B------:R-:W-:Y:S02]  /*2e30*/  ISETP.GE.AND P1, PT, R3, R16, PT ;  /* 0x000000100300720c */ /* 0x000fe40003f26270 */
[----:B------:R-:W-:Y:S01]  /*2e40*/  @!P0 LEA.HI.X R15, R251, R2, R24, 0x1, P3 ;  /* 0x00000002fb0f8211 */ /* 0x000fe200018f0c18 */
[----:B------:R-:W-:-:S04]  /*2e50*/  IMAD.MOV R0, RZ, RZ, -R20 ;  /* 0x000000ffff007224 */ /* 0x000fc800078e0a14 */
[----:B------:R2:W-:Y:S01]  /*2e60*/  @!P0 LDGSTS.E.BYPASS.LTC128B.128 [R247+0x5080], [R14.64], !P2 ;  /* 0x050800000ef78fae */ /* 0x0005e2000d101d46 */
[----:B------:R-:W-:-:S03]  /*2e70*/  IMAD R21, R0, c[0x0][0x2b8], R21 ;  /* 0x0000ae0000157a24 */ /* 0x000fc600078e0215 */
[----:B------:R4:W-:Y:S04]  /*2e80*/  @!P0 LDGSTS.E.BYPASS.LTC128B.128 [R247+0x9080], [R8.64], !P6 ;  /* 0x0908000008f78fae */ /* 0x0009e8000f101d46 */
[----:B------:R5:W-:Y:S04]  /*2e90*/  @!P0 LDGSTS.E.BYPASS.LTC128B.128 [R247+0xd080], [R6.64], !P5 ;  /* 0x0d08000006f78fae */ /* 0x000be8000e901d46 */
[----:B------:R2:W-:Y:S01]  /*2ea0*/  @!P0 LDGSTS.E.BYPASS.LTC128B.128 [R247+0x11080], [R4.64], !P4 ;  /* 0x1108000004f78fae */ /* 0x0005e2000e101d46 */
[----:B------:R-:W-:Y:S01]  /*2eb0*/  SHF.R.S32.HI R12, RZ, 0x1f, R21 ;  /* 0x0000001fff0c7819 */ /* 0x000fe20000011415 */
[----:B------:R-:W-:-:S04]  /*2ec0*/  IMAD.WIDE.U32 R2, R21, c[0x0][0x1e0], RZ ;  /* 0x0000780015027a25 */ /* 0x000fc800078e00ff */
[----:B------:R-:W-:Y:S01]  /*2ed0*/  IMAD R0, R12, c[0x0][0x1e0], RZ ;  /* 0x000078000c007a24 */ /* 0x000fe200078e02ff */
[----:B----4-:R-:W-:-:S04]  /*2ee0*/  @!P1 LEA R8, P0, R251, R10, 0x1 ;  /* 0x0000000afb089211 */ /* 0x010fc800078008ff */
[-C--:B-1----:R-:W-:Y:S02]  /*2ef0*/  @!P1 LEA.HI.X R9, R251, R11.reuse, R24, 0x1, P0 ;  /* 0x0000000bfb099211 */ /* 0x082fe400000f0c18 */
[-C--:B-----5:R-:W-:Y:S01]  /*2f00*/  @!P1 LEA R6, P0, R41, R10.reuse, 0x1 ;  /* 0x0000000a29069211 */ /* 0x0a0fe200078008ff */
[----:B------:R-:W-:Y:S01]  /*2f10*/  IMAD R0, R21, c[0x0][0x1e4], R0 ;  /* 0x0000790015007a24 */ /* 0x000fe200078e0200 */
[----:B--2---:R-:W-:Y:S01]  /*2f20*/  IADD3 R14, R19, 0x60, RZ ;  /* 0x00000060130e7810 */ /* 0x004fe20007ffe0ff */
[----:B------:R-:W1:Y:S01]  /*2f30*/  SHFL.IDX PT, R13, R18, 0x3, 0x181f ;  /* 0x00781f00120d7f89 */ /* 0x000e6200000e0000 */
[-C--:B------:R-:W-:Y:S02]  /*2f40*/  @!P1 LEA.HI.X R7, R41, R11.reuse, R42, 0x1, P0 ;  /* 0x0000000b29079211 */ /* 0x080fe400000f0c2a */
[C---:B------:R-:W-:Y:S01]  /*2f50*/  @!P1 LEA R4, P0, R34.reuse, R10, 0x1 ;  /* 0x0000000a22049211 */ /* 0x040fe200078008ff */
[----:B------:R-:W-:Y:S01]  /*2f60*/  IMAD.IADD R3, R3, 0x1, R0 ;  /* 0x0000000103037824 */ /* 0x000fe200078e0200 */
[----:B------:R2:W-:Y:S02]  /*2f70*/  @!P1 LDGSTS.E.BYPASS.LTC128B.128 [R247+0x6080], [R8.64], !P2 ;  /* 0x0608000008f79fae */ /* 0x0005e4000d101d46 */
[----:B------:R-:W-:-:S02]  /*2f80*/  @!P1 LEA.HI.X R5, R34, R11, R40, 0x1, P0 ;  /* 0x0000000b22059211 */ /* 0x000fc400000f0c28 */
[----:B------:R4:W-:Y:S01]  /*2f90*/  @!P1 LDGSTS.E.BYPASS.LTC128B.128 [R247+0xa080], [R6.64], !P6 ;  /* 0x0a08000006f79fae */ /* 0x0009e2000f101d46 */
[----:B------:R-:W-:Y:S01]  /*2fa0*/  ISETP.GE.AND P3, PT, R14, R16, PT ;  /* 0x000000100e00720c */ /* 0x000fe20003f66270 */
[C---:B------:R-:W-:Y:S02]  /*2fb0*/  IMAD.WIDE.U32 R26, R23.reuse, c[0x0][0x1e8], RZ ;  /* 0x00007a00171a7a25 */ /* 0x040fe400078e00ff */
[----:B------:R5:W-:Y:S04]  /*2fc0*/  @!P1 LDGSTS.E.BYPASS.LTC128B.128 [R247+0xe080], [R4.64], !P5 ;  /* 0x0e08000004f79fae */ /* 0x000be8000e901d46 */
[----:B------:R-:W1:Y:S01]  /*2fd0*/  SHFL.IDX PT, R14, R17, 0x3, 0x181f ;  /* 0x00781f00110e7f89 */ /* 0x000e6200000e0000 */
[----:B------:R-:W-:Y:S01]  /*2fe0*/  IMAD R25, R23, c[0x0][0x1ec], R27 ;  /* 0x00007b0017197a24 */ /* 0x000fe200078e021b */
[----:B------:R-:W-:-:S05]  /*2ff0*/  IADD3 R61, R134, -0x1, RZ ;  /* 0xffffffff863d7810 */ /* 0x000fca0007ffe0ff */
[----:B------:R-:W-:Y:S01]  /*3000*/  IMAD R60, R61, -0x30, R22 ;  /* 0xffffffd03d3c7824 */ /* 0x000fe200078e0216 */
[C---:B-----5:R-:W-:Y:S02]  /*3010*/  @!P1 LEA R4, P0, R33.reuse, R10, 0x1 ;  /* 0x0000000a21049211 */ /* 0x060fe400078008ff */
[----:B---3--:R-:W-:Y:S01]  /*3020*/  SHF.R.S32.HI R15, RZ, 0x1f, R252 ;  /* 0x0000001fff0f7819 */ /* 0x008fe200000114fc */
[----:B------:R-:W-:Y:S01]  /*3030*/  IMAD.WIDE.U32 R2, R252, c[0x0][0x1f0], R2 ;  /* 0x00007c00fc027a25 */ /* 0x000fe200078e0002 */
[----:B------:R-:W-:-:S03]  /*3040*/  @!P1 LEA.HI.X R5, R33, R11, R35, 0x1, P0 ;  /* 0x0000000b21059211 */ /* 0x000fc600000f0c23 */
[----:B----4-:R-:W-:Y:S01]  /*3050*/  IMAD R6, R15, c[0x0][0x1f0], RZ ;  /* 0x00007c000f067a24 */ /* 0x010fe200078e02ff */
[----:B------:R-:W-:Y:S01]  /*3060*/  IADD3 R0, P0, R2, R26, RZ ;  /* 0x0000001a02007210 */ /* 0x000fe20007f1e0ff */
[----:B------:R3:W-:Y:S02]  /*3070*/  @!P1 LDGSTS.E.BYPASS.LTC128B.128 [R247+0x12080], [R4.64], !P4 ;  /* 0x1208000004f79fae */ /* 0x0007e4000e101d46 */
[----:B------:R-:W-:Y:S01]  /*3080*/  IMAD R6, R252, c[0x0][0x1f4], R6 ;  /* 0x00007d00fc067a24 */ /* 0x000fe200078e0206 */
[----:B-1----:R-:W-:-:S04]  /*3090*/  @!P3 LEA R2, P1, R251, R13, 0x1 ;  /* 0x0000000dfb02b211 */ /* 0x002fc800078208ff */
[----:B---3--:R-:W-:Y:S02]  /*30a0*/  IADD3.X R4, R25, R3, R6, P0, !PT ;  /* 0x0000000319047210 */ /* 0x008fe400007fe406 */
[----:B------:R-:W-:-:S04]  /*30b0*/  LEA R10, P0, R0, c[0x0][0x1c8], 0x1 ;  /* 0x00007200000a7a11 */ /* 0x000fc800078008ff */
[----:B------:R-:W-:Y:S02]  /*30c0*/  LEA.HI.X R11, R0, c[0x0][0x1cc], R4, 0x1, P0 ;  /* 0x00007300000b7a11 */ /* 0x000fe400000f0c04 */
[----:B------:R-:W-:Y:S01]  /*30d0*/  IMNMX R0, R60, 0x30, PT ;  /* 0x000000303c007817 */ /* 0x000fe20003800200 */
[----:B------:R-:W-:-:S04]  /*30e0*/  IMAD R4, R12, c[0x0][0x208], RZ ;  /* 0x000082000c047a24 */ /* 0x000fc800078e02ff */
[----:B------:R-:W-:Y:S02]  /*30f0*/  IMAD.IADD R5, R0, 0x1, -R102 ;  /* 0x0000000100057824 */ /* 0x000fe400078e0a66 */
[----:B------:R-:W1:Y:S01]  /*3100*/  SHFL.IDX PT, R0, R10, RZ, 0x181f ;  /* 0x00181fff0a007589 */ /* 0x000e6200000e0000 */
[----:B------:R-:W-:-:S03]  /*3110*/  @!P3 LEA.HI.X R3, R251, R14, R24, 0x1, P1 ;  /* 0x0000000efb03b211 */ /* 0x000fc600008f0c18 */
[----:B------:R-:W3:Y:S01]  /*3120*/  SHFL.IDX PT, R12, R11, RZ, 0x181f ;  /* 0x00181fff0b0c7589 */ /* 0x000ee200000e0000 */
[----:B------:R-:W-:Y:S01]  /*3130*/  IMAD R4, R21, c[0x0][0x20c], R4 ;  /* 0x0000830015047a24 */ /* 0x000fe200078e0204 */
[-C--:B--2---:R-:W-:Y:S02]  /*3140*/  @!P3 LEA R8, P0, R41, R13.reuse, 0x1 ;  /* 0x0000000d2908b211 */ /* 0x084fe400078008ff */
[----:B------:R2:W-:Y:S01]  /*3150*/  @!P3 LDGSTS.E.BYPASS.LTC128B.128 [R247+0x7080], [R2.64], !P2 ;  /* 0x0708000002f7bfae */ /* 0x0005e2000d101d46 */
[----:B------:R-:W-:Y:S02]  /*3160*/  ISETP.GE.AND P1, PT, R5, 0x1, PT ;  /* 0x000000010500780c */ /* 0x000fe40003f26270 */
[C---:B------:R-:W-:Y:S02]  /*3170*/  @!P3 LEA R6, P2, R34.reuse, R13, 0x1 ;  /* 0x0000000d2206b211 */ /* 0x040fe400078408ff */
[-C--:B------:R-:W-:Y:S02]  /*3180*/  @!P3 LEA.HI.X R9, R41, R14.reuse, R42, 0x1, P0 ;  /* 0x0000000e2909b211 */ /* 0x080fe400000f0c2a */
[----:B------:R-:W-:-:S02]  /*3190*/  @!P3 LEA.HI.X R7, R34, R14, R40, 0x1, P2 ;  /* 0x0000000e2207b211 */ /* 0x000fc400010f0c28 */
[----:B------:R-:W-:Y:S01]  /*31a0*/  ISETP.GE.AND P2, PT, R5, 0x21, PT ;  /* 0x000000210500780c */ /* 0x000fe20003f46270 */
[----:B------:R-:W-:Y:S04]  /*31b0*/  SHFL.IDX PT, R16, R11, 0x1, 0x181f ;  /* 0x00381f000b107f89 */ /* 0x000fe800000e0000 */
[----:B------:R1:W-:Y:S04]  /*31c0*/  @!P3 LDGSTS.E.BYPASS.LTC128B.128 [R247+0xb080], [R8.64], !P6 ;  /* 0x0b08000008f7bfae */ /* 0x0003e8000f101d46 */
[----:B------:R4:W-:Y:S01]  /*31d0*/  @!P3 LDGSTS.E.BYPASS.LTC128B.128 [R247+0xf080], [R6.64], !P5 ;  /* 0x0f08000006f7bfae */ /* 0x0009e2000e901d46 */
[----:B--2---:R-:W-:-:S04]  /*31e0*/  IMAD.WIDE.U32 R2, R21, c[0x0][0x208], RZ ;  /* 0x0000820015027a25 */ /* 0x004fc800078e00ff */
[----:B------:R-:W-:Y:S01]  /*31f0*/  IMAD.IADD R3, R3, 0x1, R4 ;  /* 0x0000000103037824 */ /* 0x000fe200078e0204 */
[C---:B------:R-:W-:Y:S02]  /*3200*/  @!P3 LEA R4, P0, R33.reuse, R13, 0x1 ;  /* 0x0000000d2104b211 */ /* 0x040fe400078008ff */
[----:B------:R2:W5:Y:S02]  /*3210*/  SHFL.IDX PT, R13, R10, 0x1, 0x181f ;  /* 0x00381f000a0d7f89 */ /* 0x00056400000e0000 */
[----:B------:R-:W-:-:S05]  /*3220*/  @!P3 LEA.HI.X R5, R33, R14, R35, 0x1, P0 ;  /* 0x0000000e2105b211 */ /* 0x000fca00000f0c23 */
[----:B------:R5:W-:Y:S01]  /*3230*/  @!P3 LDGSTS.E.BYPASS.LTC128B.128 [R247+0x13080], [R4.64], !P4 ;  /* 0x1308000004f7bfae */ /* 0x000be2000e101d46 */
[----:B-1----:R-:W-:Y:S02]  /*3240*/  @P1 LEA R8, P3, R41, R0, 0x1 ;  /* 0x0000000029081211 */ /* 0x002fe400078608ff */
[----:B------:R-:W-:Y:S02]  /*3250*/  ISETP.GE.AND P6, PT, R251, c[0x0][0x1d4], PT ;  /* 0x00007500fb007a0c */ /* 0x000fe40003fc6270 */
[----:B------:R-:W-:Y:S01]  /*3260*/  ISETP.GE.AND P5, PT, R41, c[0x0][0x1d4], PT ;  /* 0x0000750029007a0c */ /* 0x000fe20003fa6270 */
[----:B------:R-:W-:Y:S01]  /*3270*/  IMAD.WIDE.U32 R18, R23, c[0x0][0x210], RZ ;  /* 0x0000840017127a25 */ /* 0x000fe200078e00ff */
[----:B---3--:R-:W-:Y:S01]  /*3280*/  @P1 LEA.HI.X R9, R41, R12, R42, 0x1, P3 ;  /* 0x0000000c29091211 */ /* 0x008fe200018f0c2a */
[----:B------:R-:W0:Y:S01]  /*3290*/  LDGDEPBAR ;  /* 0x00000000000079af */ /* 0x000e220000000000 */
[----:B------:R-:W-:Y:S02]  /*32a0*/  ISETP.GE.AND P4, PT, R34, c[0x0][0x1d4], PT ;  /* 0x0000750022007a0c */ /* 0x000fe40003f86270 */
[----:B--2---:R-:W-:-:S04]  /*32b0*/  @P1 LEA R10, P0, R251, R0, 0x1 ;  /* 0x00000000fb0a1211 */ /* 0x004fc800078008ff */
[----:B------:R-:W-:Y:S02]  /*32c0*/  @P1 LEA.HI.X R11, R251, R12, R24, 0x1, P0 ;  /* 0x0000000cfb0b1211 */ /* 0x000fe400000f0c18 */
[-C--:B----4-:R-:W-:Y:S01]  /*32d0*/  @P1 LEA R6, P0, R34, R0.reuse, 0x1 ;  /* 0x0000000022061211 */ /* 0x090fe200078008ff */
[----:B------:R-:W-:Y:S02]  /*32e0*/  IMAD.WIDE.U32 R2, R252, c[0x0][0x218], R2 ;  /* 0x00008600fc027a25 */ /* 0x000fe400078e0002 */
[----:B------:R1:W-:Y:S01]  /*32f0*/  @P1 LDGSTS.E.BYPASS.LTC128B.128 [R247+0x14080], [R10.64], !P6 ;  /* 0x140800000af71fae */ /* 0x0003e2000f101d46 */
[----:B-----5:R-:W-:Y:S02]  /*3300*/  @P1 LEA R4, P3, R33, R0, 0x1 ;  /* 0x0000000021041211 */ /* 0x020fe400078608ff */
[-C--:B------:R-:W-:Y:S01]  /*3310*/  @P1 LEA.HI.X R7, R34, R12.reuse, R40, 0x1, P0 ;  /* 0x0000000c22071211 */ /* 0x080fe200000f0c28 */
[----:B------:R-:W-:Y:S01]  /*3320*/  IMAD R17, R23, c[0x0][0x214], R19 ;  /* 0x0000850017117a24 */ /* 0x000fe200078e0213 */
[C---:B------:R-:W-:Y:S01]  /*3330*/  @P1 LEA.HI.X R5, R33.reuse, R12, R35, 0x1, P3 ;  /* 0x0000000c21051211 */ /* 0x040fe200018f0c23 */
[----:B------:R2:W-:Y:S01]  /*3340*/  @P1 LDGSTS.E.BYPASS.LTC128B.128 [R247+0x15880], [R8.64], !P5 ;  /* 0x1588000008f71fae */ /* 0x0005e2000e901d46 */
[----:B------:R-:W-:Y:S01]  /*3350*/  ISETP.GE.AND P3, PT, R33, c[0x0][0x1d4], PT ;  /* 0x0000750021007a0c */ /* 0x000fe20003f66270 */
[----:B------:R-:W-:Y:S01]  /*3360*/  IMAD R0, R15, c[0x0][0x218], RZ ;  /* 0x000086000f007a24 */ /* 0x000fe200078e02ff */
[C---:B------:R-:W-:Y:S01]  /*3370*/  @P2 LEA R14, P0, R251.reuse, R13, 0x1 ;  /* 0x0000000dfb0e2211 */ /* 0x040fe200078008ff */
[----:B------:R3:W-:Y:S02]  /*3380*/  @P1 LDGSTS.E.BYPASS.LTC128B.128 [R247+0x17080], [R6.64], !P4 ;  /* 0x1708000006f71fae */ /* 0x0007e4000e101d46 */
[----:B------:R-:W-:Y:S01]  /*3390*/  IMAD R12, R252, c[0x0][0x21c], R0 ;  /* 0x00008700fc0c7a24 */ /* 0x000fe200078e0200 */
[----:B------:R-:W-:-:S02]  /*33a0*/  @P2 LEA.HI.X R15, R251, R16, R24, 0x1, P0 ;  /* 0x00000010fb0f2211 */ /* 0x000fc400000f0c18 */
[----:B------:R-:W-:-:S04]  /*33b0*/  IADD3 R0, P0, R2, R18, RZ ;  /* 0x0000001202007210 */ /* 0x000fc80007f1e0ff */
[----:B------:R-:W-:Y:S01]  /*33c0*/  IADD3.X R2, R17, R3, R12, P0, !PT ;  /* 0x0000000311027210 */ /* 0x000fe200007fe40c */
[----:B------:R4:W-:Y:S04]  /*33d0*/  @P1 LDGSTS.E.BYPASS.LTC128B.128 [R247+0x18880], [R4.64], !P3 ;  /* 0x1888000004f71fae */ /* 0x0009e8000d901d46 */
[----:B------:R5:W-:Y:S01]  /*33e0*/  @P2 LDGSTS.E.BYPASS.LTC128B.128 [R247+0x15080], [R14.64], !P6 ;  /* 0x150800000ef72fae */ /* 0x000be2000f101d46 */
[----:B-1----:R-:W-:-:S04]  /*33f0*/  LEA R11, P0, R0, c[0x0][0x1f8], 0x1 ;  /* 0x00007e00000b7a11 */ /* 0x002fc800078008ff */
[----:B------:R-:W-:Y:S02]  /*3400*/  LEA.HI.X R10, R0, c[0x0][0x1fc], R2, 0x1, P0 ;  /* 0x00007f00000a7a11 */ /* 0x000fe400000f0c02 */
[-C--:B---3--:R-:W-:Y:S02]  /*3410*/  @P2 LEA R6, P1, R41, R13.reuse, 0x1 ;  /* 0x0000000d29062211 */ /* 0x088fe400078208ff */
[----:B------:R-:W-:Y:S02]  /*3420*/  @P2 LEA R2, P0, R33, R13, 0x1 ;  /* 0x0000000d21022211 */ /* 0x000fe400078008ff */
[-C--:B------:R-:W-:Y:S02]  /*3430*/  @P2 LEA.HI.X R7, R41, R16.reuse, R42, 0x1, P1 ;  /* 0x0000001029072211 */ /* 0x080fe400008f0c2a */
[----:B------:R-:W-:-:S03]  /*3440*/  @P2 LEA.HI.X R3, R33, R16, R35, 0x1, P0 ;  /* 0x0000001021032211 */ /* 0x000fc600000f0c23 */
[----:B------:R1:W-:Y:S01]  /*3450*/  @P2 LDGSTS.E.BYPASS.LTC128B.128 [R247+0x16880], [R6.64], !P5 ;  /* 0x1688000006f72fae */ /* 0x0003e2000e901d46 */
[----:B----4-:R-:W-:-:S04]  /*3460*/  @P2 LEA R4, P1, R34, R13, 0x1 ;  /* 0x0000000d22042211 */ /* 0x010fc800078208ff */
[----:B------:R-:W-:-:S05]  /*3470*/  @P2 LEA.HI.X R5, R34, R16, R40, 0x1, P1 ;  /* 0x0000001022052211 */ /* 0x000fca00008f0c28 */
[----:B------:R3:W-:Y:S04]  /*3480*/  @P2 LDGSTS.E.BYPASS.LTC128B.128 [R247+0x18080], [R4.64], !P4 ;  /* 0x1808000004f72fae */ /* 0x0007e8000e101d46 */
[----:B------:R4:W-:Y:S04]  /*3490*/  @P2 LDGSTS.E.BYPASS.LTC128B.128 [R247+0x19880], [R2.64], !P3 ;  /* 0x1988000002f72fae */ /* 0x0009e8000d901d46 */
[----:B------:R-:W0:Y:S01]  /*34a0*/  LDGDEPBAR ;  /* 0x00000000000079af */ /* 0x000e220000000000 */
[----:B------:R-:W-:-:S04]  /*34b0*/  DEPBAR.LE SB0, 0x1 ;  /* 0x000080400000791a */ /* 0x000fc80000000000 */
[----:B------:R-:W-:Y:S06]  /*34c0*/  BAR.SYNC.DEFER_BLOCKING 0x0 ;  /* 0x0000000000007b1d */ /* 0x000fec0000010000 */
[----:B--2---:R-:W1:Y:S04]  /*34d0*/  SHFL.IDX PT, R9, R11, RZ, 0x181f ;  /* 0x00181fff0b097589 */ /* 0x004e6800000e0000 */
[----:B------:R-:W2:Y:S04]  /*34e0*/  SHFL.IDX PT, R8, R10, RZ, 0x181f ;  /* 0x00181fff0a087589 */ /* 0x000ea800000e0000 */
[----:B------:R1:W1:Y:S04]  /*34f0*/  LDSM.16.M88.4 R160, [R243] ;  /* 0x00000000f3a0783b */ /* 0x0002680000000200 */
[----:B------:R1:W1:Y:S04]  /*3500*/  LDSM.16.M88.4 R164, [R244] ;  /* 0x00000000f4a4783b */ /* 0x0002680000000200 */
[----:B------:R1:W1:Y:S04]  /*3510*/  LDSM.16.M88.4 R180, [R246] ;  /* 0x00000000f6b4783b */ /* 0x0002680000000200 */
[----:B------:R1:W1:Y:S04]  /*3520*/  LDSM.16.M88.4 R184, [R245] ;  /* 0x00000000f5b8783b */ /* 0x0002680000000200 */
[----:B------:R1:W1:Y:S04]  /*3530*/  LDSM.16.M88.4 R188, [R243+0x4000] ;  /* 0x00400000f3bc783b */ /* 0x0002680000000200 */
[----:B------:R1:W1:Y:S04]  /*3540*/  LDSM.16.M88.4 R192, [R244+0x4000] ;  /* 0x00400000f4c0783b */ /* 0x0002680000000200 */
[----:B------:R1:W1:Y:S04]  /*3550*/  LDSM.16.M88.4 R196, [R246+0x4000] ;  /* 0x00400000f6c4783b */ /* 0x0002680000000200 */
[----:B------:R1:W2:Y:S04]  /*3560*/  LDSM.16.M88.4 R200, [R245+0x4000] ;  /* 0x00400000f5c8783b */ /* 0x0002a80000000200 */
[----:B------:R1:W2:Y:S04]  /*3570*/  LDSM.16.M88.4 R204, [R243+0x8000] ;  /* 0x00800000f3cc783b */ /* 0x0002a80000000200 */
[----:B------:R1:W5:Y:S04]  /*3580*/  LDSM.16.M88.4 R208, [R244+0x8000] ;  /* 0x00800000f4d0783b */ /* 0x0003680000000200 */
[----:B------:R1:W5:Y:S04]  /*3590*/  LDSM.16.M88.4 R212, [R246+0x8000] ;  /* 0x00800000f6d4783b */ /* 0x0003680000000200 */
[----:B------:R1:W5:Y:S04]  /*35a0*/  LDSM.16.M88.4 R216, [R245+0x8000] ;  /* 0x00800000f5d8783b */ /* 0x0003680000000200 */
[----:B------:R2:W5:Y:S04]  /*35b0*/  LDSM.16.M88.4 R220, [R243+0xc000] ;  /* 0x00c00000f3dc783b */ /* 0x0005680000000200 */
[----:B------:R4:W5:Y:S04]  /*35c0*/  LDSM.16.M88.4 R224, [R244+0xc000] ;  /* 0x00c00000f4e0783b */ /* 0x0009680000000200 */
[----:B------:R5:W5:Y:S04]  /*35d0*/  LDSM.16.M88.4 R228, [R246+0xc000] ;  /* 0x00c00000f6e4783b */ /* 0x000b680000000200 */
[----:B------:R5:W5:Y:S04]  /*35e0*/  LDSM.16.M88.4 R232, [R245+0xc000] ;  /* 0x00c00000f5e8783b */ /* 0x000b680000000200 */
[----:B------:R-:W-:Y:S01]  /*35f0*/  BAR.SYNC.DEFER_BLOCKING 0x0 ;  /* 0x0000000000007b1d */ /* 0x000fe20000010000 */
[----:B------:R-:W-:Y:S01]  /*3600*/  LOP3.LUT P1, RZ, R103, 0x2, RZ, 0xc0, !PT ;  /* 0x0000000267ff7812 */ /* 0x000fe2000782c0ff */
[----:B---3--:R-:W-:Y:S01]  /*3610*/  IMAD.IADD R4, R60, 0x1, -R102 ;  /* 0x000000013c047824 */ /* 0x008fe200078e0a66 */
[----:B-1----:R-:W-:-:S02]  /*3620*/  LEA R6, P0, R251, R9, 0x1 ;  /* 0x00000009fb067211 */ /* 0x002fc400078008ff */
[----:B------:R-:W-:Y:S02]  /*3630*/  ISETP.GE.AND P2, PT, R251, c[0x0][0x1d4], PT ;  /* 0x00007500fb007a0c */ /* 0x000fe40003f46270 */
[----:B------:R-:W-:Y:S02]  /*3640*/  IADD3 R0, R135, 0x20, RZ ;  /* 0x0000002087007810 */ /* 0x000fe40007ffe0ff */
[----:B--2---:R-:W-:Y:S02]  /*3650*/  LEA.HI.X R7, R251, R8, R24, 0x1, P0 ;  /* 0x00000008fb077211 */ /* 0x004fe400000f0c18 */
[----:B----4-:R-:W-:-:S03]  /*3660*/  LEA R2, P0, R41, R9, 0x1 ;  /* 0x0000000929027211 */ /* 0x010fc600078008ff */
[----:B------:R-:W-:Y:S01]  /*3670*/  @P1 IADD3 R0, R135, -0x20, RZ ;  /* 0xffffffe087001810 */ /* 0x000fe20007ffe0ff */
[----:B------:R-:W-:-:S04]  /*3680*/  DEPBAR.LE SB0, 0x0 ;  /* 0x000080000000791a */ /* 0x000fc80000000000 */
[----:B------:R-:W-:Y:S01]  /*3690*/  BAR.SYNC.DEFER_BLOCKING 0x0 ;  /* 0x0000000000007b1d */ /* 0x000fe20000010000 */
[C---:B------:R-:W-:Y:S02]  /*36a0*/  ISETP.LT.OR P1, PT, R4.reuse, 0x1, P2 ;  /* 0x000000010400780c */ /* 0x040fe40001721670 */
[C---:B------:R-:W-:Y:S02]  /*36b0*/  ISETP.GE.AND P2, PT, R41.reuse, c[0x0][0x1d4], PT ;  /* 0x0000750029007a0c */ /* 0x040fe40003f46270 */
[----:B------:R-:W-:Y:S02]  /*36c0*/  LEA.HI.X R3, R41, R8, R42, 0x1, P0 ;  /* 0x0000000829037211 */ /* 0x000fe400000f0c2a */
[----:B------:R-:W-:Y:S01]  /*36d0*/  ISETP.LT.OR P0, PT, R4, 0x1, P2 ;  /* 0x000000010400780c */ /* 0x000fe20001701670 */
[----:B------:R1:W-:Y:S04]  /*36e0*/  STL [R1], R21 ;  /* 0x0000001501007387 */ /* 0x0003e80000100800 */
[----:B------:R1:W-:Y:S04]  /*36f0*/  STL.64 [R1+0x18], R26 ;  /* 0x0000181a01007387 */ /* 0x0003e80000100a00 */
[----:B------:R1:W-:Y:S04]  /*3700*/  STL [R1+0x30], R25 ;  /* 0x0000301901007387 */ /* 0x0003e80000100800 */
[----:B------:R-:W2:Y:S04]  /*3710*/  S2R R5, SR_TID.X ;  /* 0x0000000000057919 */ /* 0x000ea80000002100 */
[----:B------:R1:W3:Y:S04]  /*3720*/  LDSM.16.M88.4 R28, [R0] ;  /* 0x00000000001c783b */ /* 0x0002e80000000200 */
[----:B------:R1:W4:Y:S04]  /*3730*/  LDSM.16.M88.4 R36, [R0+0x800] ;  /* 0x000800000024783b */ /* 0x0003280000000200 */
[----:B------:R1:W1:Y:S04]  /*3740*/  LDSM.16.M88.4 R56, [R0+0x1000] ;  /* 0x001000000038783b */ /* 0x0002680000000200 */
[----:B-----5:R1:W1:Y:S04]  /*3750*/  LDSM.16.M88.4 R12, [R135] ;  /* 0x00000000870c783b */ /* 0x0202680000000200 */
[----:B------:R1:W1:Y:S04]  /*3760*/  LDSM.16.M88.4 R24, [R135+0x800] ;  /* 0x000800008718783b */ /* 0x0002680000000200 */
[----:B------:R1:W1:Y:S04]  /*3770*/  LDSM.16.M88.4 R48, [R135+0x1000] ;  /* 0x001000008730783b */ /* 0x0002680000000200 */
[----:B------:R-:W-:Y:S01]  /*3780*/  @!PT LDS RZ, [RZ] ;  /* 0x00000000fffff984 */ /* 0x000fe20000000800 */
[----:B------:R-:W-:Y:S01]  /*3790*/  @!PT LDS RZ, [RZ] ;  /* 0x00000000fffff984 */ /* 0x000fe20000000800 */
[----:B------:R-:W-:Y:S01]  /*37a0*/  @!PT LDS RZ, [RZ] ;  /* 0x00000000fffff984 */ /* 0x000fe20000000800 */
[----:B------:R5:W-:Y:S04]  /*37b0*/  LDGSTS.E.BYPASS.LTC128B.128 [R247+0x4080], [R6.64], !P1 ;  /* 0x0408000006f77fae */ /* 0x000be8000c901d46 */
[----:B------:R2:W-:Y:S01]  /*37c0*/  LDGSTS.E.BYPASS.LTC128B.128 [R247+0x5880], [R2.64], !P0 ;  /* 0x0588000002f77fae */ /* 0x0005e2000c101d46 */
[----:B------:R-:W-:-:S03]  /*37d0*/  ISETP.GE.AND P1, PT, R34, c[0x0][0x1d4], PT ;  /* 0x0000750022007a0c */ /* 0x000fc60003f26270 */
[----:B------:R1:W-:Y:S01]  /*37e0*/  STL.64 [R1+0x28], R18 ;  /* 0x0000281201007387 */ /* 0x0003e20000100a00 */
[----:B-----5:R-:W-:-:S04]  /*37f0*/  LEA R6, P0, R34, R9, 0x1 ;  /* 0x0000000922067211 */ /* 0x020fc800078008ff */
[----:B------:R-:W-:Y:S02]  /*3800*/  LEA.HI.X R7, R34, R8, R40, 0x1, P0 ;  /* 0x0000000822077211 */ /* 0x000fe400000f0c28 */
[----:B--2---:R-:W-:-:S04]  /*3810*/  LEA R2, P0, R33, R9, 0x1 ;  /* 0x0000000921027211 */ /* 0x004fc800078008ff */
[C---:B------:R-:W-:Y:S02]  /*3820*/  LEA.HI.X R3, R33.reuse, R8, R35, 0x1, P0 ;  /* 0x0000000821037211 */ /* 0x040fe400000f0c23 */
[----:B------:R-:W-:Y:S01]  /*3830*/  ISETP.LT.OR P0, PT, R4, 0x1, P1 ;  /* 0x000000010400780c */ /* 0x000fe20000f01670 */
[----:B------:R2:W-:Y:S01]  /*3840*/  STL [R1+0x38], R17 ;  /* 0x0000381101007387 */ /* 0x0005e20000100800 */
[----:B------:R-:W-:Y:S02]  /*3850*/  ISETP.GE.AND P2, PT, R33, c[0x0][0x1d4], PT ;  /* 0x0000750021007a0c */ /* 0x000fe40003f46270 */
[----:B------:R-:W-:-:S09]  /*3860*/  ISETP.GT.AND P1, PT, R5, 0x7f, PT ;  /* 0x0000007f0500780c */ /* 0x000fd20003f24270 */
[----:B------:R2:W-:Y:S01]  /*3870*/  LDGSTS.E.BYPASS.LTC128B.128 [R247+0x7080], [R6.64], !P0 ;  /* 0x0708000006f77fae */ /* 0x0005e2000c101d46 */
[----:B------:R-:W-:Y:S01]  /*3880*/  ISETP.LT.OR P0, PT, R4, 0x1, P2 ;  /* 0x000000010400780c */ /* 0x000fe20001701670 */
[----:B------:R-:W-:-:S12]  /*3890*/  BSSY B0, `(.L_x_31) ;  /* 0x0000027000007945 */ /* 0x000fd80003800000 */
[----:B------:R2:W-:Y:S01]  /*38a0*/  LDGSTS.E.BYPASS.LTC128B.128 [R247+0x8880], [R2.64], !P0 ;  /* 0x0888000002f77fae */ /* 0x0005e2000c101d46 */
[----:B------:R-:W-:Y:S01]  /*38b0*/  ISETP.GT.AND P0, PT, R32, 0x2f, PT ;  /* 0x0000002f2000780c */ /* 0x000fe20003f04270 */
[----:B------:R-:W-:Y:S07]  /*38c0*/  @P1 BRA `(.L_x_32) ;  /* 0x0000023000001947 */ /* 0x000fee0003800000 */
[----:B-1-34-:R-:W-:Y:S05]  /*38d0*/  BRA.DIV ~URZ, `(.L_x_33) ;  /* 0x0000c3c27f007947 */ /* 0x01afea000b800000 */
[----:B------:R1:W3:Y:S04]  /*38e0*/  SHFL.IDX PT, R5, R10, 0x1, 0x181f ;  /* 0x00381f000a057f89 */ /* 0x0002e800000e0000 */
[----:B------:R1:W4:Y:S02]  /*38f0*/  SHFL.IDX PT, R0, R11, 0x1, 0x181f ;  /* 0x00381f000b007f89 */ /* 0x00032400000e0000 */
.L_x_119:
[C---:B-1----:R-:W-:Y:S02]  /*3900*/  IADD3 R11, R251.reuse, 0x40, RZ ;  /* 0x00000040fb0b7810 */ /* 0x042fe40007ffe0ff */
[----:B--2---:R-:W-:Y:S02]  /*3910*/  IADD3 R3, R251, 0x40, RZ ;  /* 0x00000040fb037810 */ /* 0x004fe40007ffe0ff */
[----:B----4-:R-:W-:-:S02]  /*3920*/  LEA R8, P1, R11, R0, 0x1 ;  /* 0x000000000b087211 */ /* 0x010fc400078208ff */
[----:B------:R-:W-:Y:S02]  /*3930*/  SHF.R.S32.HI R3, RZ, 0x1f, R3 ;  /* 0x0000001fff037819 */ /* 0x000fe40000011403 */
[C---:B------:R-:W-:Y:S02]  /*3940*/  IADD3 R10, R251.reuse, 0x80, RZ ;  /* 0x00000080fb0a7810 */ /* 0x040fe40007ffe0ff */
[----:B------:R-:W-:Y:S02]  /*3950*/  IADD3 R2, R251, 0x80, RZ ;  /* 0x00000080fb027810 */ /* 0x000fe40007ffe0ff */
[----:B---3--:R-:W-:Y:S02]  /*3960*/  LEA.HI.X R9, R11, R5, R3, 0x1, P1 ;  /* 0x000000050b097211 */ /* 0x008fe400008f0c03 */
[----:B------:R-:W-:Y:S02]  /*3970*/  SHF.R.S32.HI R2, RZ, 0x1f, R2 ;  /* 0x0000001fff027819 */ /* 0x000fe40000011402 */
[----:B------:R-:W-:-:S02]  /*3980*/  LEA R6, P1, R10, R0, 0x1 ;  /* 0x000000000a067211 */ /* 0x000fc400078208ff */
[----:B------:R-:W-:Y:S02]  /*3990*/  SHF.R.S32.HI R16, RZ, 0x1f, R251 ;  /* 0x0000001fff107819 */ /* 0x000fe400000114fb */
[-C--:B------:R-:W-:Y:S02]  /*39a0*/  LEA.HI.X R7, R10, R5.reuse, R2, 0x1, P1 ;  /* 0x000000050a077211 */ /* 0x080fe400008f0c02 */
[C---:B------:R-:W-:Y:S02]  /*39b0*/  LEA R2, P1, R251.reuse, R0, 0x1 ;  /* 0x00000000fb027211 */ /* 0x040fe400078208ff */
[C---:B------:R-:W-:Y:S02]  /*39c0*/  IADD3 R17, R251.reuse, 0xc0, RZ ;  /* 0x000000c0fb117810 */ /* 0x040fe40007ffe0ff */
[C---:B------:R-:W-:Y:S02]  /*39d0*/  LEA.HI.X R3, R251.reuse, R5, R16, 0x1, P1 ;  /* 0x00000005fb037211 */ /* 0x040fe400008f0c10 */
[----:B------:R-:W-:-:S02]  /*39e0*/  ISETP.GE.AND P1, PT, R251, c[0x0][0x1d4], PT ;  /* 0x00007500fb007a0c */ /* 0x000fc40003f26270 */
[----:B------:R-:W-:Y:S02]  /*39f0*/  IADD3 R16, R251, 0xc0, RZ ;  /* 0x000000c0fb107810 */ /* 0x000fe40007ffe0ff */
[C---:B------:R-:W-:Y:S02]  /*3a00*/  ISETP.LT.OR P1, PT, R4.reuse, 0x21, P1 ;  /* 0x000000210400780c */ /* 0x040fe40000f21670 */
[----:B------:R-:W-:Y:S02]  /*3a10*/  SHF.R.S32.HI R17, RZ, 0x1f, R17 ;  /* 0x0000001fff117819 */ /* 0x000fe40000011411 */
[----:B------:R-:W-:-:S09]  /*3a20*/  ISETP.LT.OR P2, PT, R4, 0x21, P2 ;  /* 0x000000210400780c */ /* 0x000fd20001741670 */
[----:B------:R-:W-:Y:S01]  /*3a30*/  @!PT LDS RZ, [RZ] ;  /* 0x00000000fffff984 */ /* 0x000fe20000000800 */
[----:B------:R-:W-:Y:S01]  /*3a40*/  @!PT LDS RZ, [RZ] ;  /* 0x00000000fffff984 */ /* 0x000fe20000000800 */
[----:B------:R-:W-:Y:S01]  /*3a50*/  @!PT LDS RZ, [RZ] ;  /* 0x00000000fffff984 */ /* 0x000fe20000000800 */
[----:B------:R1:W-:Y:S02]  /*3a60*/  LDGSTS.E.BYPASS.LTC128B.128 [R247+0x5080], [R2.64], !P1 ;  /* 0x0508000002f77fae */ /* 0x0003e4000c901d46 */
[----:B-1----:R-:W-:-:S04]  /*3a70*/  LEA R2, P1, R16, R0, 0x1 ;  /* 0x0000000010027211 */ /* 0x002fc800078208ff */
[----:B------:R-:W-:Y:S02]  /*3a80*/  LEA.HI.X R3, R16, R5, R17, 0x1, P1 ;  /* 0x0000000510037211 */ /* 0x000fe400008f0c11 */
[----:B------:R-:W-:-:S04]  /*3a90*/  ISETP.GE.AND P1, PT, R11, c[0x0][0x1d4], PT ;  /* 0x000075000b007a0c */ /* 0x000fc80003f26270 */
[----:B------:R-:W-:-:S13]  /*3aa0*/  ISETP.LT.OR P1, PT, R4, 0x21, P1 ;  /* 0x000000210400780c */ /* 0x000fda0000f21670 */
[----:B------:R1:W-:Y:S01]  /*3ab0*/  LDGSTS.E.BYPASS.LTC128B.128 [R247+0x6880], [R8.64], !P1 ;  /* 0x0688000008f77fae */ /* 0x0003e2000c901d46 */
[----:B------:R-:W-:-:S04]  /*3ac0*/  ISETP.GE.AND P1, PT, R10, c[0x0][0x1d4], PT ;  /* 0x000075000a007a0c */ /* 0x000fc80003f26270 */
[----:B------:R-:W-:-:S13]  /*3ad0*/  ISETP.LT.OR P1, PT, R4, 0x21, P1 ;  /* 0x000000210400780c */ /* 0x000fda0000f21670 */
[----:B------:R1:W-:Y:S04]  /*3ae0*/  LDGSTS.E.BYPASS.LTC128B.128 [R247+0x8080], [R6.64], !P1 ;  /* 0x0808000006f77fae */ /* 0x0003e8000c901d46 */
[----:B------:R1:W-:Y:S02]  /*3af0*/  LDGSTS.E.BYPASS.LTC128B.128 [R247+0x9880], [R2.64], !P2 ;  /* 0x0988000002f77fae */ /* 0x0003e4000d101d46 */
.L_x_32:
[----:B-1-34-:R-:W-:Y:S05]  /*3b00*/  BSYNC B0 ;  /* 0x0000000000007941 */ /* 0x01afea0003800000 */
.L_x_31:
[----:B------:R-:W1:Y:S01]  /*3b10*/  S2R R68, SR_TID.X ;  /* 0x0000000000447919 */ /* 0x000e620000002100 */
[----:B------:R-:W-:Y:S01]  /*3b20*/  MOV R0, 0x40 ;  /* 0x0000004000007802 */ /* 0x000fe20000000f00 */
[C---:B--2---:R-:W-:Y:S02]  /*3b30*/  HMMA.16816.F32 R16, R160.reuse, R12, RZ ;  /* 0x0000000ca010723c */ /* 0x044fe400000018ff */
[----:B------:R-:W2:Y:S01]  /*3b40*/  LDL R3, [R1+0x10] ;  /* 0x0000100001037983 */ /* 0x000ea20000100800 */
[----:B------:R-:W-:Y:S01]  /*3b50*/  IADD3 R241, R135, 0x20, RZ ;  /* 0x0000002087f17810 */ /* 0x000fe20007ffe0ff */
[----:B------:R-:W-:Y:S02]  /*3b60*/  BSSY B1, `(.L_x_34) ;  /* 0x000012e000017945 */ /* 0x000fe40003800000 */
[----:B------:R-:W0:Y:S02]  /*3b70*/  LDGDEPBAR ;  /* 0x00000000000079af */ /* 0x000e240000000000 */
[C---:B------:R-:W-:Y:S08]  /*3b80*/  HMMA.16816.F32 R12, R160.reuse, R14, RZ ;  /* 0x0000000ea00c723c */ /* 0x040ff000000018ff */
[----:B------:R-:W-:Y:S01]  /*3b90*/  HMMA.16816.F32 R8, R160, R24, RZ ;  /* 0x00000018a008723c */ /* 0x000fe200000018ff */
[----:B-1----:R-:W-:-:S07]  /*3ba0*/  SHF.R.S32.HI R65, RZ, 0x1f, R68 ;  /* 0x0000001fff417819 */ /* 0x002fce0000011444 */
[----:B------:R-:W-:Y:S01]  /*3bb0*/  HMMA.16816.F32 R16, R164, R28, R16 ;  /* 0x0000001ca410723c */ /* 0x000fe20000001810 */
[----:B------:R-:W-:-:S04]  /*3bc0*/  LEA.HI R65, R65, R68, RZ, 0x3 ;  /* 0x0000004441417211 */ /* 0x000fc800078f18ff */
[----:B------:R-:W-:-:S03]  /*3bd0*/  LOP3.LUT R65, R65, 0xfffffff8, RZ, 0xc0, !PT ;  /* 0xfffffff841417812 */ /* 0x000fc600078ec0ff */
[----:B------:R-:W-:Y:S01]  /*3be0*/  HMMA.16816.F32 R4, R160, R26, RZ ;  /* 0x0000001aa004723c */ /* 0x000fe200000018ff */
[----:B------:R-:W-:-:S04]  /*3bf0*/  IADD3 R65, -R65, R68, RZ ;  /* 0x0000004441417210 */ /* 0x000fc80007ffe1ff */
[----:B------:R-:W-:-:S03]  /*3c00*/  R2P PR, R65, 0x6 ;  /* 0x0000000641007804 */ /* 0x000fc60000000000 */
[----:B------:R-:W-:Y:S02]  /*3c10*/  HMMA.16816.F32 R24, R164, R30, R12 ;  /* 0x0000001ea418723c */ /* 0x000fe4000000180c */
[----:B------:R-:W-:-:S04]  /*3c20*/  SEL R0, R0, 0xffffffc0, !P2 ;  /* 0xffffffc000007807 */ /* 0x000fc80005000000 */
[C---:B------:R-:W-:Y:S02]  /*3c30*/  IADD3 R2, R135.reuse, R0, RZ ;  /* 0x0000000087027210 */ /* 0x040fe40007ffe0ff */
[----:B------:R-:W-:Y:S02]  /*3c40*/  HMMA.16816.F32 R20, R160, R48, RZ ;  /* 0x00000030a014723c */ /* 0x000fe400000018ff */
[----:B------:R-:W-:Y:S01]  /*3c50*/  @P1 IADD3 R241, R135, -0x20, RZ ;  /* 0xffffffe087f11810 */ /* 0x000fe20007ffe0ff */
[----:B------:R-:W1:Y:S03]  /*3c60*/  LDSM.16.M88.4 R32, [R2] ;  /* 0x000000000220783b */ /* 0x000e660000000200 */
[----:B------:R-:W-:Y:S01]  /*3c70*/  IADD3 R236, R0, R241, RZ ;  /* 0x000000f100ec7210 */ /* 0x000fe20007ffe0ff */
[----:B------:R-:W3:Y:S01]  /*3c80*/  LDSM.16.M88.4 R12, [R2+0x800] ;  /* 0x00080000020c783b */ /* 0x000ee20000000200 */
[C---:B------:R-:W-:Y:S03]  /*3c90*/  HMMA.16816.F32 R28, R164.reuse, R36, R8 ;  /* 0x00000024a41c723c */ /* 0x040fe60000001808 */
[----:B------:R-:W4:Y:S04]  /*3ca0*/  LDSM.16.M88.4 R40, [R2+0x1000] ;  /* 0x001000000228783b */ /* 0x000f280000000200 */
[----:B------:R-:W-:Y:S01]  /*3cb0*/  LDSM.16.M88.4 R52, [R236+0x800] ;  /* 0x00080000ec34783b */ /* 0x000fe20000000200 */
[C---:B------:R-:W-:Y:S08]  /*3cc0*/  HMMA.16816.F32 R8, R164.reuse, R38, R4 ;  /* 0x00000026a408723c */ /* 0x040ff00000001804 */
[----:B------:R-:W-:Y:S08]  /*3cd0*/  HMMA.16816.F32 R4, R164, R56, R20 ;  /* 0x00000038a404723c */ /* 0x000ff00000001814 */
[----:B-1----:R-:W-:Y:S08]  /*3ce0*/  HMMA.16816.F32 R44, R180, R32, R16 ;  /* 0x00000020b42c723c */ /* 0x002ff00000001810 */
[----:B------:R-:W-:Y:S01]  /*3cf0*/  HMMA.16816.F32 R16, R160, R50, RZ ;  /* 0x00000032a010723c */ /* 0x000fe200000018ff */
[----:B------:R-:W-:Y:S07]  /*3d00*/  LDSM.16.M88.4 R48, [R135+0x2800] ;  /* 0x002800008730783b */ /* 0x000fee0000000200 */
[C---:B------:R-:W-:Y:S01]  /*3d10*/  HMMA.16816.F32 R36, R180.reuse, R34, R24 ;  /* 0x00000022b424723c */ /* 0x040fe20000001818 */
[----:B------:R-:W1:Y:S07]  /*3d20*/  LDSM.16.M88.4 R32, [R236] ;  /* 0x00000000ec20783b */ /* 0x000e6e0000000200 */
[----:B---3--:R-:W-:Y:S08]  /*3d30*/  HMMA.16816.F32 R28, R180, R12, R28 ;  /* 0x0000000cb41c723c */ /* 0x008ff0000000181c */
[----:B------:R-:W-:Y:S01]  /*3d40*/  HMMA.16816.F32 R24, R164, R58, R16 ;  /* 0x0000003aa418723c */ /* 0x000fe20000001810 */
[----:B------:R-:W3:Y:S04]  /*3d50*/  LDSM.16.M88.4 R16, [R236+0x1000] ;  /* 0x00100000ec10783b */ /* 0x000ee80000000200 */
[----:B------:R-:W5:Y:S03]  /*3d60*/  LDSM.16.M88.4 R56, [R135+0x1800] ;  /* 0x001800008738783b */ /* 0x000f660000000200 */
[C---:B------:R-:W-:Y:S08]  /*3d70*/  HMMA.16816.F32 R20, R180.reuse, R14, R8 ;  /* 0x0000000eb414723c */ /* 0x040ff00000001808 */
[C---:B----4-:R-:W-:Y:S08]  /*3d80*/  HMMA.16816.F32 R12, R180.reuse, R40, R4 ;  /* 0x00000028b40c723c */ /* 0x050ff00000001804 */
[----:B------:R-:W-:Y:S01]  /*3d90*/  HMMA.16816.F32 R8, R180, R42, R24 ;  /* 0x0000002ab408723c */ /* 0x000fe20000001818 */
[----:B------:R-:W4:Y:S07]  /*3da0*/  LDSM.16.M88.4 R40, [R135+0x2000] ;  /* 0x002000008728783b */ /* 0x000f2e0000000200 */
[C---:B-1----:R-:W-:Y:S01]  /*3db0*/  HMMA.16816.F32 R4, R184.reuse, R32, R44 ;  /* 0x00000020b804723c */ /* 0x042fe2000000182c */
[----:B------:R-:W-:Y:S07]  /*3dc0*/  LDSM.16.M88.4 R44, [R241+0x2000] ;  /* 0x00200000f12c783b */ /* 0x000fee0000000200 */
[C---:B------:R-:W-:Y:S08]  /*3dd0*/  HMMA.16816.F32 R36, R184.reuse, R34, R36 ;  /* 0x00000022b824723c */ /* 0x040ff00000001824 */
[C---:B------:R-:W-:Y:S08]  /*3de0*/  HMMA.16816.F32 R32, R184.reuse, R52, R28 ;  /* 0x00000034b820723c */ /* 0x040ff0000000181c */
[C---:B------:R-:W-:Y:S01]  /*3df0*/  HMMA.16816.F32 R28, R184.reuse, R54, R20 ;  /* 0x00000036b81c723c */ /* 0x040fe20000001814 */
[----:B------:R-:W-:Y:S07]  /*3e00*/  LDSM.16.M88.4 R52, [R2+0x2800] ;  /* 0x002800000234783b */ /* 0x000fee0000000200 */
[C---:B---3--:R-:W-:Y:S08]  /*3e10*/  HMMA.16816.F32 R24, R184.reuse, R16, R12 ;  /* 0x00000010b818723c */ /* 0x048ff0000000180c */
[----:B------:R-:W-:Y:S01]  /*3e20*/  HMMA.16816.F32 R20, R184, R18, R8 ;  /* 0x00000012b814723c */ /* 0x000fe20000001808 */
[----:B------:R-:W1:Y:S07]  /*3e30*/  LDSM.16.M88.4 R16, [R241+0x1800] ;  /* 0x00180000f110783b */ /* 0x000e6e0000000200 */
[C---:B-----5:R-:W-:Y:S08]  /*3e40*/  HMMA.16816.F32 R12, R188.reuse, R56, R4 ;  /* 0x00000038bc0c723c */ /* 0x060ff00000001804 */
[C---:B------:R-:W-:Y:S01]  /*3e50*/  HMMA.16816.F32 R8, R188.reuse, R58, R36 ;  /* 0x0000003abc08723c */ /* 0x040fe20000001824 */
[----:B------:R-:W-:Y:S07]  /*3e60*/  LDSM.16.M88.4 R56, [R2+0x1800] ;  /* 0x001800000238783b */ /* 0x000fee0000000200 */
[C---:B----4-:R-:W-:Y:S08]  /*3e70*/  HMMA.16816.F32 R4, R188.reuse, R40, R32 ;  /* 0x00000028bc04723c */ /* 0x050ff00000001820 */
[C---:B------:R-:W-:Y:S01]  /*3e80*/  HMMA.16816.F32 R36, R188.reuse, R42, R28 ;  /* 0x0000002abc24723c */ /* 0x040fe2000000181c */
[----:B------:R-:W3:Y:S07]  /*3e90*/  LDSM.16.M88.4 R40, [R241+0x2800] ;  /* 0x00280000f128783b */ /* 0x000eee0000000200 */
[----:B------:R-:W-:Y:S08]  /*3ea0*/  HMMA.16816.F32 R32, R188, R48, R24 ;  /* 0x00000030bc20723c */ /* 0x000ff00000001818 */
[----:B-1----:R-:W-:Y:S01]  /*3eb0*/  HMMA.16816.F32 R24, R192, R16, R12 ;  /* 0x00000010c018723c */ /* 0x002fe2000000180c */
[----:B------:R-:W1:Y:S07]  /*3ec0*/  LDSM.16.M88.4 R12, [R2+0x2000] ;  /* 0x00200000020c783b */ /* 0x000e6e0000000200 */
[----:B------:R-:W-:Y:S01]  /*3ed0*/  HMMA.16816.F32 R28, R188, R50, R20 ;  /* 0x00000032bc1c723c */ /* 0x000fe20000001814 */
[----:B------:R-:W-:Y:S07]  /*3ee0*/  LDSM.16.M88.4 R48, [R236+0x2000] ;  /* 0x00200000ec30783b */ /* 0x000fee0000000200 */
[C---:B------:R-:W-:Y:S08]  /*3ef0*/  HMMA.16816.F32 R20, R192.reuse, R18, R8 ;  /* 0x00000012c014723c */ /* 0x040ff00000001808 */
[C---:B------:R-:W-:Y:S08]  /*3f00*/  HMMA.16816.F32 R8, R192.reuse, R44, R4 ;  /* 0x0000002cc008723c */ /* 0x040ff00000001804 */
[C---:B---3--:R-:W-:Y:S08]  /*3f10*/  HMMA.16816.F32 R16, R192.reuse, R40, R32 ;  /* 0x00000028c010723c */ /* 0x048ff00000001820 */
[C---:B------:R-:W-:Y:S01]  /*3f20*/  HMMA.16816.F32 R4, R192.reuse, R46, R36 ;  /* 0x0000002ec004723c */ /* 0x040fe20000001824 */
[----:B------:R-:W3:Y:S04]  /*3f30*/  LDSM.16.M88.4 R36, [R236+0x1800] ;  /* 0x00180000ec24783b */ /* 0x000ee80000000200 */
[----:B------:R-:W-:Y:S03]  /*3f40*/  LDSM.16.M88.4 R44, [R135+0x3000] ;  /* 0x00300000872c783b */ /* 0x000fe60000000200 */
[----:B------:R-:W-:Y:S01]  /*3f50*/  HMMA.16816.F32 R32, R192, R42, R28 ;  /* 0x0000002ac020723c */ /* 0x000fe2000000181c */
[----:B------:R-:W-:Y:S07]  /*3f60*/  LDSM.16.M88.4 R40, [R135+0x3800] ;  /* 0x003800008728783b */ /* 0x000fee0000000200 */
[----:B------:R-:W-:Y:S01]  /*3f70*/  HMMA.16816.F32 R24, R196, R56, R24 ;  /* 0x00000038c418723c */ /* 0x000fe20000001818 */
[----:B--2---:R-:W-:-:S07]  /*3f80*/  ISETP.GT.AND P1, PT, R61, R3, PT ;  /* 0x000000033d00720c */ /* 0x004fce0003f24270 */
[C---:B------:R-:W-:Y:S08]  /*3f90*/  HMMA.16816.F32 R28, R196.reuse, R58, R20 ;  /* 0x0000003ac41c723c */ /* 0x040ff00000001814 */
[C---:B-1----:R-:W-:Y:S08]  /*3fa0*/  HMMA.16816.F32 R20, R196.reuse, R12, R8 ;  /* 0x0000000cc414723c */ /* 0x042ff00000001808 */
[C---:B------:R-:W-:Y:S01]  /*3fb0*/  HMMA.16816.F32 R8, R196.reuse, R52, R16 ;  /* 0x00000034c408723c */ /* 0x040fe20000001810 */
[----:B------:R-:W1:Y:S07]  /*3fc0*/  LDSM.16.M88.4 R16, [R236+0x2800] ;  /* 0x00280000ec10783b */ /* 0x000e6e0000000200 */
[C---:B------:R-:W-:Y:S08]  /*3fd0*/  HMMA.16816.F32 R12, R196.reuse, R14, R4 ;  /* 0x0000000ec40c723c */ /* 0x040ff00000001804 */
[----:B------:R-:W-:Y:S01]  /*3fe0*/  HMMA.16816.F32 R4, R196, R54, R32 ;  /* 0x00000036c404723c */ /* 0x000fe20000001820 */
[----:B------:R-:W2:Y:S07]  /*3ff0*/  LDSM.16.M88.4 R52, [R135+0x4000] ;  /* 0x004000008734783b */ /* 0x000eae0000000200 */
[C---:B---3--:R-:W-:Y:S08]  /*4000*/  HMMA.16816.F32 R24, R200.reuse, R36, R24 ;  /* 0x00000024c818723c */ /* 0x048ff00000001818 */
[C---:B------:R-:W-:Y:S08]  /*4010*/  HMMA.16816.F32 R36, R200.reuse, R38, R28 ;  /* 0x00000026c824723c */ /* 0x040ff0000000181c */
[C---:B------:R-:W-:Y:S08]  /*4020*/  HMMA.16816.F32 R32, R200.reuse, R48, R20 ;  /* 0x00000030c820723c */ /* 0x040ff00000001814 */
[C---:B------:R-:W-:Y:S01]  /*4030*/  HMMA.16816.F32 R28, R200.reuse, R50, R12 ;  /* 0x00000032c81c723c */ /* 0x040fe2000000180c */
[----:B------:R-:W3:Y:S04]  /*4040*/  LDSM.16.M88.4 R12, [R241+0x3000] ;  /* 0x00300000f10c783b */ /* 0x000ee80000000200 */
[----:B------:R-:W-:Y:S03]  /*4050*/  LDSM.16.M88.4 R48, [R2+0x4000] ;  /* 0x004000000230783b */ /* 0x000fe60000000200 */
[C---:B-1----:R-:W-:Y:S08]  /*4060*/  HMMA.16816.F32 R20, R200.reuse, R16, R8 ;  /* 0x00000010c814723c */ /* 0x042ff00000001808 */
[----:B------:R-:W-:Y:S08]  /*4070*/  HMMA.16816.F32 R8, R200, R18, R4 ;  /* 0x00000012c808723c */ /* 0x000ff00000001804 */
[C---:B------:R-:W-:Y:S08]  /*4080*/  HMMA.16816.F32 R4, R204.reuse, R44, R24 ;  /* 0x0000002ccc04723c */ /* 0x040ff00000001818 */
[C---:B------:R-:W-:Y:S01]  /*4090*/  HMMA.16816.F32 R16, R204.reuse, R46, R36 ;  /* 0x0000002ecc10723c */ /* 0x040fe20000001824 */
[----:B------:R-:W1:Y:S04]  /*40a0*/  LDSM.16.M88.4 R44, [R241+0x3800] ;  /* 0x00380000f12c783b */ /* 0x000e680000000200 */
[----:B------:R-:W4:Y:S03]  /*40b0*/  LDSM.16.M88.4 R36, [R241+0x4000] ;  /* 0x00400000f124783b */ /* 0x000f260000000200 */
[C---:B------:R-:W-:Y:S08]  /*40c0*/  HMMA.16816.F32 R32, R204.reuse, R40, R32 ;  /* 0x00000028cc20723c */ /* 0x040ff00000001820 */
[C---:B--2---:R-:W-:Y:S08]  /*40d0*/  HMMA.16816.F32 R20, R204.reuse, R52, R20 ;  /* 0x00000034cc14723c */ /* 0x044ff00000001814 */
[C---:B------:R-:W-:Y:S01]  /*40e0*/  HMMA.16816.F32 R24, R204.reuse, R42, R28 ;  /* 0x0000002acc18723c */ /* 0x040fe2000000181c */
[----:B------:R-:W2:Y:S07]  /*40f0*/  LDSM.16.M88.4 R40, [R2+0x3000] ;  /* 0x003000000228783b */ /* 0x000eae0000000200 */
[----:B------:R-:W-:Y:S01]  /*4100*/  HMMA.16816.F32 R8, R204, R54, R8 ;  /* 0x00000036cc08723c */ /* 0x000fe20000001808 */
[----:B------:R-:W-:Y:S07]  /*4110*/  LDSM.16.M88.4 R52, [R135+0x4800] ;  /* 0x004800008734783b */ /* 0x000fee0000000200 */
[C---:B---3--:R-:W-:Y:S08]  /*4120*/  HMMA.16816.F32 R4, R208.reuse, R12, R4 ;  /* 0x0000000cd004723c */ /* 0x048ff00000001804 */
[C---:B------:R-:W-:Y:S08]  /*4130*/  HMMA.16816.F32 R12, R208.reuse, R14, R16 ;  /* 0x0000000ed00c723c */ /* 0x040ff00000001810 */
[C---:B-1----:R-:W-:Y:S01]  /*4140*/  HMMA.16816.F32 R16, R208.reuse, R44, R32 ;  /* 0x0000002cd010723c */ /* 0x042fe20000001820 */
[----:B------:R-:W1:Y:S07]  /*4150*/  LDSM.16.M88.4 R32, [R2+0x3800] ;  /* 0x003800000220783b */ /* 0x000e6e0000000200 */
[C---:B----4-:R-:W-:Y:S08]  /*4160*/  HMMA.16816.F32 R28, R208.reuse, R36, R20 ;  /* 0x00000024d01c723c */ /* 0x050ff00000001814 */
[C---:B------:R-:W-:Y:S01]  /*4170*/  HMMA.16816.F32 R20, R208.reuse, R38, R8 ;  /* 0x00000026d014723c */ /* 0x040fe20000001808 */
[----:B------:R-:W3:Y:S07]  /*4180*/  LDSM.16.M88.4 R8, [R236+0x3000] ;  /* 0x00300000ec08783b */ /* 0x000eee0000000200 */
[----:B------:R-:W-:Y:S01]  /*4190*/  HMMA.16816.F32 R24, R208, R46, R24 ;  /* 0x0000002ed018723c */ /* 0x000fe20000001818 */
[----:B------:R-:W4:Y:S07]  /*41a0*/  LDSM.16.M88.4 R44, [R236+0x3800] ;  /* 0x00380000ec2c783b */ /* 0x000f2e0000000200 */
[C---:B--2---:R-:W-:Y:S08]  /*41b0*/  HMMA.16816.F32 R4, R212.reuse, R40, R4 ;  /* 0x00000028d404723c */ /* 0x044ff00000001804 */
[C---:B------:R-:W-:Y:S01]  /*41c0*/  HMMA.16816.F32 R12, R212.reuse, R42, R12 ;  /* 0x0000002ad40c723c */ /* 0x040fe2000000180c */
[----:B------:R-:W2:Y:S07]  /*41d0*/  LDSM.16.M88.4 R40, [R236+0x4000] ;  /* 0x00400000ec28783b */ /* 0x000eae0000000200 */
[C---:B-1----:R-:W-:Y:S08]  /*41e0*/  HMMA.16816.F32 R16, R212.reuse, R32, R16 ;  /* 0x00000020d410723c */ /* 0x042ff00000001810 */
[----:B------:R-:W-:Y:S08]  /*41f0*/  HMMA.16816.F32 R24, R212, R34, R24 ;  /* 0x00000022d418723c */ /* 0x000ff00000001818 */
[----:B---3--:R-:W-:Y:S08]  /*4200*/  HMMA.16816.F32 R4, R216, R8, R4 ;  /* 0x00000008d804723c */ /* 0x008ff00000001804 */
[----:B------:R-:W-:Y:S01]  /*4210*/  HMMA.16816.F32 R32, R212, R50, R20 ;  /* 0x00000032d420723c */ /* 0x000fe20000001814 */
[----:B------:R-:W1:Y:S07]  /*4220*/  LDSM.16.M88.4 R20, [R241+0x4800] ;  /* 0x00480000f114783b */ /* 0x000e6e0000000200 */
[C---:B------:R-:W-:Y:S08]  /*4230*/  HMMA.16816.F32 R12, R216.reuse, R10, R12 ;  /* 0x0000000ad80c723c */ /* 0x040ff0000000180c */
[----:B----4-:R-:W-:Y:S01]  /*4240*/  HMMA.16816.F32 R8, R216, R44, R16 ;  /* 0x0000002cd808723c */ /* 0x010fe20000001810 */
[----:B------:R-:W3:Y:S07]  /*4250*/  LDSM.16.M88.4 R16, [R135+0x5000] ;  /* 0x005000008710783b */ /* 0x000eee0000000200 */
[----:B------:R-:W-:Y:S08]  /*4260*/  HMMA.16816.F32 R4, R220, R52, R4 ;  /* 0x00000034dc04723c */ /* 0x000ff00000001804 */
[----:B------:R-:W-:Y:S08]  /*4270*/  HMMA.16816.F32 R36, R212, R48, R28 ;  /* 0x00000030d424723c */ /* 0x000ff0000000181c */
[C---:B------:R-:W-:Y:S01]  /*4280*/  HMMA.16816.F32 R28, R216.reuse, R46, R24 ;  /* 0x0000002ed81c723c */ /* 0x040fe20000001818 */
[----:B------:R-:W-:Y:S04]  /*4290*/  LDSM.16.M88.4 R24, [R241+0x5000] ;  /* 0x00500000f118783b */ /* 0x000fe80000000200 */
[----:B------:R-:W-:Y:S03]  /*42a0*/  LDSM.16.M88.4 R44, [R241+0x5800] ;  /* 0x00580000f12c783b */ /* 0x000fe60000000200 */
[----:B--2---:R-:W-:Y:S01]  /*42b0*/  HMMA.16816.F32 R56, R216, R42, R32 ;  /* 0x0000002ad838723c */ /* 0x004fe20000001820 */
[----:B------:R-:W2:Y:S07]  /*42c0*/  LDSM.16.M88.4 R32, [R2+0x4800] ;  /* 0x004800000220783b */ /* 0x000eae0000000200 */
[----:B------:R-:W-:Y:S01]  /*42d0*/  HMMA.16816.F32 R12, R220, R54, R12 ;  /* 0x00000036dc0c723c */ /* 0x000fe2000000180c */
[----:B------:R-:W4:Y:S07]  /*42e0*/  LDSM.16.M88.4 R52, [R135+0x5800] ;  /* 0x005800008734783b */ /* 0x000f2e0000000200 */
[----:B-1----:R-:W-:Y:S08]  /*42f0*/  HMMA.16816.F32 R4, R224, R20, R4 ;  /* 0x00000014e004723c */ /* 0x002ff00000001804 */
[C---:B---3--:R-:W-:Y:S08]  /*4300*/  HMMA.16816.F32 R8, R220.reuse, R16, R8 ;  /* 0x00000010dc08723c */ /* 0x048ff00000001808 */
[----:B------:R-:W-:Y:S01]  /*4310*/  HMMA.16816.F32 R16, R220, R18, R28 ;  /* 0x00000012dc10723c */ /* 0x000fe2000000181c */
[----:B------:R-:W1:Y:S07]  /*4320*/  LDSM.16.M88.4 R28, [R236+0x4800] ;  /* 0x00480000ec1c783b */ /* 0x000e6e0000000200 */
[----:B------:R-:W-:Y:S08]  /*4330*/  HMMA.16816.F32 R12, R224, R22, R12 ;  /* 0x00000016e00c723c */ /* 0x000ff0000000180c */
[----:B------:R-:W-:Y:S01]  /*4340*/  HMMA.16816.F32 R36, R216, R40, R36 ;  /* 0x00000028d824723c */ /* 0x000fe20000001824 */
[----:B------:R-:W3:Y:S07]  /*4350*/  LDSM.16.M88.4 R40, [R2+0x5000] ;  /* 0x005000000228783b */ /* 0x000eee0000000200 */
[----:B--2---:R-:W-:Y:S08]  /*4360*/  HMMA.16816.F32 R4, R228, R32, R4 ;  /* 0x00000020e404723c */ /* 0x004ff00000001804 */
[----:B------:R-:W-:Y:S08]  /*4370*/  HMMA.16816.F32 R20, R224, R24, R8 ;  /* 0x00000018e014723c */ /* 0x000ff00000001808 */
[----:B------:R-:W-:Y:S01]  /*4380*/  HMMA.16816.F32 R12, R228, R34, R12 ;  /* 0x00000022e40c723c */ /* 0x000fe2000000180c */
[----:B------:R-:W-:Y:S07]  /*4390*/  LDSM.16.M88.4 R32, [R2+0x5800] ;  /* 0x005800000220783b */ /* 0x000fee0000000200 */
[----:B----4-:R-:W-:Y:S01]  /*43a0*/  HMMA.16816.F32 R48, R220, R52, R36 ;  /* 0x00000034dc30723c */ /* 0x010fe20000001824 */
[----:B------:R-:W2:Y:S07]  /*43b0*/  LDSM.16.M88.4 R36, [R236+0x5000] ;  /* 0x00500000ec24783b */ /* 0x000eae0000000200 */
[----:B-1----:R-:W-:Y:S08]  /*43c0*/  HMMA.16816.F32 R8, R232, R28, R4 ;  /* 0x0000001ce808723c */ /* 0x002ff00000001804 */
[----:B------:R-:W-:Y:S08]  /*43d0*/  HMMA.16816.F32 R16, R224, R26, R16 ;  /* 0x0000001ae010723c */ /* 0x000ff00000001810 */
[----:B---3--:R-:W-:Y:S08]  /*43e0*/  HMMA.16816.F32 R20, R228, R40, R20 ;  /* 0x00000028e414723c */ /* 0x008ff00000001814 */
[----:B------:R-:W-:Y:S01]  /*43f0*/  HMMA.16816.F32 R28, R232, R30, R12 ;  /* 0x0000001ee81c723c */ /* 0x000fe2000000180c */
[----:B------:R-:W-:-:S04]  /*4400*/  FMUL.FTZ R0, R8, c[0x0][0x320] ;  /* 0x0000c80008007a20 */ /* 0x000fc80000410000 */
[----:B------:R1:W3:Y:S03]  /*4410*/  MUFU.TANH R53, R0 ;  /* 0x0000000000357308 */ /* 0x0002e60000002400 */
[----:B------:R-:W-:Y:S08]  /*4420*/  HMMA.16816.F32 R4, R220, R54, R56 ;  /* 0x00000036dc04723c */ /* 0x000ff00000001838 */
[----:B------:R-:W-:Y:S01]  /*4430*/  HMMA.16816.F32 R24, R224, R44, R48 ;  /* 0x0000002ce018723c */ /* 0x000fe20000001830 */
[----:B-1----:R-:W-:-:S07]  /*4440*/  FMUL.FTZ R0, R9, c[0x0][0x320] ;  /* 0x0000c80009007a20 */ /* 0x002fce0000410000 */
[----:B------:R-:W-:Y:S01]  /*4450*/  HMMA.16816.F32 R12, R228, R42, R16 ;  /* 0x0000002ae40c723c */ /* 0x000fe20000001810 */
[----:B------:R1:W4:Y:S07]  /*4460*/  MUFU.TANH R52, R0 ;  /* 0x0000000000347308 */ /* 0x00032e0000002400 */
[----:B--2---:R-:W-:Y:S01]  /*4470*/  HMMA.16816.F32 R16, R232, R36, R20 ;  /* 0x00000024e810723c */ /* 0x004fe20000001814 */
[----:B------:R-:W2:Y:S01]  /*4480*/  LDSM.16.M88.4 R20, [R236+0x5800] ;  /* 0x00580000ec14783b */ /* 0x000ea20000000200 */
[----:B------:R-:W-:-:S06]  /*4490*/  DEPBAR.LE SB0, 0x0 ;  /* 0x000080000000791a */ /* 0x000fcc0000000000 */
[----:B------:R-:W-:Y:S01]  /*44a0*/  HMMA.16816.F32 R4, R224, R46, R4 ;  /* 0x0000002ee004723c */ /* 0x000fe20000001804 */
[----:B-1----:R-:W-:-:S04]  /*44b0*/  FMUL.FTZ R0, R10, c[0x0][0x320] ;  /* 0x0000c8000a007a20 */ /* 0x002fc80000410000 */
[----:B------:R1:W1:Y:S03]  /*44c0*/  MUFU.TANH R44, R0 ;  /* 0x00000000002c7308 */ /* 0x0002660000002400 */
[----:B------:R-:W-:Y:S01]  /*44d0*/  HMMA.16816.F32 R12, R232, R38, R12 ;  /* 0x00000026e80c723c */ /* 0x000fe2000000180c */
[----:B-1----:R-:W-:-:S07]  /*44e0*/  FMUL.FTZ R0, R11, c[0x0][0x320] ;  /* 0x0000c8000b007a20 */ /* 0x002fce0000410000 */
[C---:B------:R-:W-:Y:S01]  /*44f0*/  HMMA.16816.F32 R8, R228.reuse, R32, R24 ;  /* 0x00000020e408723c */ /* 0x040fe20000001818 */
[----:B------:R1:W1:Y:S07]  /*4500*/  MUFU.TANH R43, R0 ;  /* 0x00000000002b7308 */ /* 0x00026e0000002400 */
[----:B------:R-:W-:Y:S01]  /*4510*/  HMMA.16816.F32 R4, R228, R34, R4 ;  /* 0x00000022e404723c */ /* 0x000fe20000001804 */
[----:B-1----:R-:W-:-:S04]  /*4520*/  FMUL.FTZ R0, R28, c[0x0][0x320] ;  /* 0x0000c8001c007a20 */ /* 0x002fc80000410000 */
[----:B------:R1:W1:Y:S11]  /*4530*/  MUFU.TANH R42, R0 ;  /* 0x00000000002a7308 */ /* 0x0002760000002400 */
[C---:B--2---:R-:W-:Y:S08]  /*4540*/  HMMA.16816.F32 R8, R232.reuse, R20, R8 ;  /* 0x00000014e808723c */ /* 0x044ff00000001808 */
[----:B------:R-:W-:Y:S01]  /*4550*/  HMMA.16816.F32 R4, R232, R22, R4 ;  /* 0x00000016e804723c */ /* 0x000fe20000001804 */
[----:B-1----:R-:W-:-:S04]  /*4560*/  FMUL.FTZ R0, R29, c[0x0][0x320] ;  /* 0x0000c8001d007a20 */ /* 0x002fc80000410000 */
[----:B------:R1:W2:Y:S02]  /*4570*/  MUFU.TANH R41, R0 ;  /* 0x0000000000297308 */ /* 0x0002a40000002400 */
        /* <DEDUP_REMOVED lines=35> */
[----:B------:R1:W1:Y:S01]  /*47b0*/  MUFU.TANH R21, R0 ;  /* 0x0000000000157308 */ /* 0x0002620000002400 */
[----:B------:R-:W-:Y:S06]  /*47c0*/  BAR.SYNC.DEFER_BLOCKING 0x0 ;  /* 0x0000000000007b1d */ /* 0x000fec0000010000 */
[----:B------:R-:W-:Y:S05]  /*47d0*/  @!P1 BRA `(.L_x_35) ;  /* 0x0000066000009947 */ /* 0x000fea0003800000 */
[----:B--234-:R-:W2:Y:S04]  /*47e0*/  LDL R3, [R1+0x14] ;  /* 0x0000140001037983 */ /* 0x01cea80000100800 */
[----:B------:R-:W3:Y:S04]  /*47f0*/  LDL.64 R66, [R1+0x20] ;  /* 0x0000200001427983 */ /* 0x000ee80000100a00 */
[----:B------:R-:W4:Y:S01]  /*4800*/  LDL R64, [R1+0x34] ;  /* 0x0000340001407983 */ /* 0x000f220000100800 */
[----:B------:R-:W-:-:S03]  /*4810*/  SHF.R.S32.HI R63, RZ, 0x1f, R68 ;  /* 0x0000001fff3f7819 */ /* 0x000fc60000011444 */
[----:B------:R-:W5:Y:S01]  /*4820*/  LDL.64 R8, [R1+0x18] ;  /* 0x0000180001087983 */ /* 0x000f620000100a00 */
[----:B------:R-:W-:Y:S01]  /*4830*/  LEA.HI R63, R63, R68, RZ, 0x3 ;  /* 0x000000443f3f7211 */ /* 0x000fe200078f18ff */
[----:B-1----:R-:W-:Y:S02]  /*4840*/  IMAD.MOV.U32 R0, RZ, RZ, 0x1 ;  /* 0x00000001ff007424 */ /* 0x002fe400078e00ff */
[----:B------:R-:W3:Y:S01]  /*4850*/  LDL R6, [R1+0x30] ;  /* 0x0000300001067983 */ /* 0x000ee20000100800 */
[----:B------:R-:W-:Y:S02]  /*4860*/  SHF.R.S32.HI R63, RZ, 0x3, R63 ;  /* 0x00000003ff3f7819 */ /* 0x000fe4000001143f */
[----:B------:R-:W-:-:S03]  /*4870*/  ISETP.NE.AND P1, PT, R0, c[0x0][0x2b8], PT ;  /* 0x0000ae0000007a0c */ /* 0x000fc60003f25270 */
[----:B------:R-:W-:Y:S02]  /*4880*/  IMAD R2, R65, 0x20, R63 ;  /* 0x0000002041027824 */ /* 0x000fe400078e023f */
[----:B------:R-:W-:-:S03]  /*4890*/  IMAD.MOV.U32 R252, RZ, RZ, RZ ;  /* 0x000000fffffc7224 */ /* 0x000fc600078e00ff */
[----:B--2---:R-:W-:-:S04]  /*48a0*/  IADD3 R2, R2, R62, R3 ;  /* 0x0000003e02027210 */ /* 0x004fc80007ffe003 */
[----:B------:R-:W-:-:S05]  /*48b0*/  IADD3 R2, R2, -0x30, RZ ;  /* 0xffffffd002027810 */ /* 0x000fca0007ffe0ff */
[----:B------:R-:W-:-:S04]  /*48c0*/  @P1 IMAD.HI.U32 R3, R2, c[0x0][0x2bc], RZ ;  /* 0x0000af0002031a27 */ /* 0x000fc800078e00ff */
[----:B------:R-:W-:Y:S01]  /*48d0*/  IMAD.MOV.U32 R0, RZ, RZ, R2 ;  /* 0x000000ffff007224 */ /* 0x000fe200078e0002 */
[----:B------:R-:W-:-:S04]  /*48e0*/  @P1 SHF.R.U32.HI R0, RZ, c[0x0][0x2c0], R3 ;  /* 0x0000b000ff001a19 */ /* 0x000fc80000011603 */
[----:B---3--:R-:W-:-:S04]  /*48f0*/  @!P0 IADD3 R3, P1, R0, R66, RZ ;  /* 0x0000004200038210 */ /* 0x008fc80007f3e0ff */
[----:B----4-:R-:W-:Y:S02]  /*4900*/  @!P0 LEA.HI.X.SX32 R5, R0, R64, 0x1, P1 ;  /* 0x0000004000058211 */ /* 0x010fe400008f0eff */
[----:B------:R-:W-:-:S04]  /*4910*/  @!P0 LEA R4, P1, R3, c[0x0][0x2a0], 0x2 ;  /* 0x0000a80003048a11 */ /* 0x000fc800078210ff */
[----:B------:R-:W-:-:S05]  /*4920*/  @!P0 LEA.HI.X R5, R3, c[0x0][0x2a4], R5, 0x2, P1 ;  /* 0x0000a90003058a11 */ /* 0x000fca00008f1405 */
[----:B------:R-:W2:Y:S01]  /*4930*/  @!P0 LDG.E R252, [R4.64] ;  /* 0x0000000604fc8981 */ /* 0x000ea2000c1e1900 */
[----:B------:R-:W-:-:S04]  /*4940*/  IMAD.MOV R0, RZ, RZ, -R0 ;  /* 0x000000ffff007224 */ /* 0x000fc800078e0a00 */
[----:B------:R-:W-:-:S05]  /*4950*/  IMAD R7, R0, c[0x0][0x2b8], R2 ;  /* 0x0000ae0000077a24 */ /* 0x000fca00078e0202 */
[----:B------:R-:W-:Y:S01]  /*4960*/  SHF.R.S32.HI R0, RZ, 0x1f, R7 ;  /* 0x0000001fff007819 */ /* 0x000fe20000011407 */
[----:B------:R-:W-:-:S04]  /*4970*/  IMAD.WIDE.U32 R2, R7, c[0x0][0x1e0], RZ ;  /* 0x0000780007027a25 */ /* 0x000fc800078e00ff */
[----:B------:R-:W-:-:S04]  /*4980*/  IMAD R0, R0, c[0x0][0x1e0], RZ ;  /* 0x0000780000007a24 */ /* 0x000fc800078e02ff */
[----:B------:R-:W-:Y:S01]  /*4990*/  IMAD R0, R7, c[0x0][0x1e4], R0 ;  /* 0x0000790007007a24 */ /* 0x000fe200078e0200 */
[----:B------:R1:W-:Y:S03]  /*49a0*/  STL [R1], R7 ;  /* 0x0000000701007387 */ /* 0x0003e60000100800 */
[----:B------:R-:W-:Y:S01]  /*49b0*/  IMAD.IADD R3, R3, 0x1, R0 ;  /* 0x0000000103037824 */ /* 0x000fe200078e0200 */
[----:B------:R-:W-:-:S04]  /*49c0*/  IADD3 R13, -R63, 0x30, RZ ;  /* 0x000000303f0d7810 */ /* 0x000fc80007ffe1ff */
[----:B------:R-:W-:Y:S02]  /*49d0*/  ISETP.GE.AND P2, PT, R13, 0x1, PT ;  /* 0x000000010d00780c */ /* 0x000fe40003f46270 */
[----:B--2---:R-:W-:Y:S01]  /*49e0*/  SHF.R.S32.HI R0, RZ, 0x1f, R252 ;  /* 0x0000001fff007819 */ /* 0x004fe200000114fc */
[----:B------:R-:W-:-:S04]  /*49f0*/  IMAD.WIDE.U32 R2, R252, c[0x0][0x1f0], R2 ;  /* 0x00007c00fc027a25 */ /* 0x000fc800078e0002 */
[----:B------:R-:W-:-:S04]  /*4a00*/  IMAD R0, R0, c[0x0][0x1f0], RZ ;  /* 0x00007c0000007a24 */ /* 0x000fc800078e02ff */
[----:B------:R-:W-:Y:S01]  /*4a10*/  IMAD R4, R252, c[0x0][0x1f4], R0 ;  /* 0x00007d00fc047a24 */ /* 0x000fe200078e0200 */
[----:B-----5:R-:W-:-:S04]  /*4a20*/  IADD3 R0, P1, R8, R2, RZ ;  /* 0x0000000208007210 */ /* 0x020fc80007f3e0ff */
[----:B------:R-:W-:Y:S02]  /*4a30*/  IADD3.X R2, R6, R3, R4, P1, !PT ;  /* 0x0000000306027210 */ /* 0x000fe40000ffe404 */
[----:B------:R-:W-:-:S04]  /*4a40*/  LEA R12, P1, R0, c[0x0][0x1c8], 0x1 ;  /* 0x00007200000c7a11 */ /* 0x000fc800078208ff */
[----:B------:R-:W-:Y:S01]  /*4a50*/  LEA.HI.X R5, R0, c[0x0][0x1cc], R2, 0x1, P1 ;  /* 0x0000730000057a11 */ /* 0x000fe200008f0c02 */
[----:B------:R-:W-:Y:S06]  /*4a60*/  BRA.DIV ~URZ, `(.L_x_36) ;  /* 0x0000b2f27f007947 */ /* 0x000fec000b800000 */
[----:B-1----:R1:W2:Y:S02]  /*4a70*/  SHFL.IDX PT, R4, R5, RZ, 0x181f ;  /* 0x00181fff05047589 */ /* 0x0022a400000e0000 */
.L_x_120:
[----:B------:R-:W-:Y:S05]  /*4a80*/  BRA.DIV ~URZ, `(.L_x_37) ;  /* 0x0000b3427f007947 */ /* 0x000fea000b800000 */
[----:B------:R3:W4:Y:S02]  /*4a90*/  SHFL.IDX PT, R0, R12, RZ, 0x181f ;  /* 0x00181fff0c007589 */ /* 0x00072400000e0000 */
.L_x_121:
[----:B------:R-:W-:Y:S01]  /*4aa0*/  BSSY B0, `(.L_x_38) ;  /* 0x000001b000007945 */ /* 0x000fe20003800000 */
[----:B------:R-:W-:Y:S05]  /*4ab0*/  @!P2 BRA `(.L_x_39) ;  /* 0x000001900000a947 */ /* 0x000fea0003800000 */
[C---:B----4-:R-:W-:Y:S02]  /*4ac0*/  LEA R10, P2, R251.reuse, R0, 0x1 ;  /* 0x00000000fb0a7211 */ /* 0x050fe400078408ff */
[----:B------:R-:W-:Y:S02]  /*4ad0*/  SHF.R.S32.HI R3, RZ, 0x1f, R251 ;  /* 0x0000001fff037819 */ /* 0x000fe400000114fb */
[C---:B------:R-:W-:Y:S02]  /*4ae0*/  IADD3 R2, R251.reuse, 0x40, RZ ;  /* 0x00000040fb027810 */ /* 0x040fe40007ffe0ff */
[C---:B--2---:R-:W-:Y:S02]  /*4af0*/  LEA.HI.X R11, R251.reuse, R4, R3, 0x1, P2 ;  /* 0x00000004fb0b7211 */ /* 0x044fe400010f0c03 */
[----:B------:R-:W-:-:S02]  /*4b00*/  IADD3 R3, R251, 0x40, RZ ;  /* 0x00000040fb037810 */ /* 0x000fc40007ffe0ff */
[C---:B------:R-:W-:Y:S01]  /*4b10*/  IADD3 R17, R251.reuse, 0x80, RZ ;  /* 0x00000080fb117810 */ /* 0x040fe20007ffe0ff */
[----:B------:R-:W-:Y:S01]  /*4b20*/  @!PT LDS RZ, [RZ] ;  /* 0x00000000fffff984 */ /* 0x000fe20000000800 */
[----:B------:R-:W-:Y:S01]  /*4b30*/  @!PT LDS RZ, [RZ] ;  /* 0x00000000fffff984 */ /* 0x000fe20000000800 */
[----:B------:R-:W-:Y:S01]  /*4b40*/  @!PT LDS RZ, [RZ] ;  /* 0x00000000fffff984 */ /* 0x000fe20000000800 */
[----:B------:R2:W-:Y:S01]  /*4b50*/  LDGSTS.E.BYPASS.LTC128B.128 [R247+0x14080], [R10.64], !P6 ;  /* 0x140800000af77fae */ /* 0x0005e2000f101d46 */
[----:B------:R-:W-:Y:S02]  /*4b60*/  LEA R8, P1, R2, R0, 0x1 ;  /* 0x0000000002087211 */ /* 0x000fe400078208ff */
[----:B------:R-:W-:Y:S02]  /*4b70*/  SHF.R.S32.HI R3, RZ, 0x1f, R3 ;  /* 0x0000001fff037819 */ /* 0x000fe40000011403 */
[C---:B------:R-:W-:Y:S02]  /*4b80*/  IADD3 R19, R251.reuse, 0x80, RZ ;  /* 0x00000080fb137810 */ /* 0x040fe40007ffe0ff */
[C---:B------:R-:W-:Y:S02]  /*4b90*/  IADD3 R15, R251.reuse, 0xc0, RZ ;  /* 0x000000c0fb0f7810 */ /* 0x040fe40007ffe0ff */
[----:B------:R-:W-:-:S02]  /*4ba0*/  IADD3 R16, R251, 0xc0, RZ ;  /* 0x000000c0fb107810 */ /* 0x000fc40007ffe0ff */
[----:B------:R-:W-:Y:S02]  /*4bb0*/  LEA R6, P2, R17, R0, 0x1 ;  /* 0x0000000011067211 */ /* 0x000fe400078408ff */
[----:B------:R-:W-:Y:S02]  /*4bc0*/  SHF.R.S32.HI R19, RZ, 0x1f, R19 ;  /* 0x0000001fff137819 */ /* 0x000fe40000011413 */
[----:B------:R-:W-:Y:S02]  /*4bd0*/  LEA.HI.X R9, R2, R4, R3, 0x1, P1 ;  /* 0x0000000402097211 */ /* 0x000fe400008f0c03 */
[----:B------:R-:W-:Y:S02]  /*4be0*/  SHF.R.S32.HI R16, RZ, 0x1f, R16 ;  /* 0x0000001fff107819 */ /* 0x000fe40000011410 */
[----:B------:R-:W-:Y:S01]  /*4bf0*/  LEA R2, P1, R15, R0, 0x1 ;  /* 0x000000000f027211 */ /* 0x000fe200078208ff */
[----:B------:R2:W-:Y:S01]  /*4c00*/  LDGSTS.E.BYPASS.LTC128B.128 [R247+0x15880], [R8.64], !P5 ;  /* 0x1588000008f77fae */ /* 0x0005e2000e901d46 */
[----:B------:R-:W-:-:S02]  /*4c10*/  LEA.HI.X R7, R17, R4, R19, 0x1, P2 ;  /* 0x0000000411077211 */ /* 0x000fc400010f0c13 */
[----:B------:R-:W-:-:S03]  /*4c20*/  LEA.HI.X R3, R15, R4, R16, 0x1, P1 ;  /* 0x000000040f037211 */ /* 0x000fc600008f0c10 */
[----:B------:R2:W-:Y:S04]  /*4c30*/  LDGSTS.E.BYPASS.LTC128B.128 [R247+0x17080], [R6.64], !P4 ;  /* 0x1708000006f77fae */ /* 0x0005e8000e101d46 */
[----:B------:R2:W-:Y:S02]  /*4c40*/  LDGSTS.E.BYPASS.LTC128B.128 [R247+0x18880], [R2.64], !P3 ;  /* 0x1888000002f77fae */ /* 0x0005e4000d901d46 */
.L_x_39:
[----:B------:R-:W-:Y:S05]  /*4c50*/  BSYNC B0 ;  /* 0x0000000000007941 */ /* 0x000fea0003800000 */
.L_x_38:
[----:B------:R-:W-:Y:S01]  /*4c60*/  ISETP.GE.AND P1, PT, R13, 0x21, PT ;  /* 0x000000210d00780c */ /* 0x000fe20003f26270 */
[----:B------:R-:W-:Y:S06]  /*4c70*/  BRA.DIV ~URZ, `(.L_x_40) ;  /* 0x0000b1b27f007947 */ /* 0x000fec000b800000 */
[----:B--2---:R2:W1:Y:S04]  /*4c80*/  SHFL.IDX PT, R4, R5, 0x1, 0x181f ;  /* 0x00381f0005047f89 */ /* 0x00446800000e0000 */
[----:B----4-:R2:W4:Y:S02]  /*4c90*/  SHFL.IDX PT, R0, R12, 0x1, 0x181f ;  /* 0x00381f000c007f89 */ /* 0x01052400000e0000 */
.L_x_122:
[----:B------:R-:W-:Y:S05]  /*4ca0*/  @!P1 BRA `(.L_x_35) ;  /* 0x0000019000009947 */ /* 0x000fea0003800000 */
[----:B----4-:R-:W-:Y:S02]  /*4cb0*/  LEA R10, P2, R251, R0, 0x1 ;  /* 0x00000000fb0a7211 */ /* 0x010fe400078408ff */
[----:B------:R-:W-:-:S02]  /*4cc0*/  SHF.R.S32.HI R3, RZ, 0x1f, R251 ;  /* 0x0000001fff037819 */ /* 0x000fc400000114fb */
[C---:B------:R-:W-:Y:S02]  /*4cd0*/  IADD3 R2, R251.reuse, 0x40, RZ ;  /* 0x00000040fb027810 */ /* 0x040fe40007ffe0ff */
[C---:B-1----:R-:W-:Y:S02]  /*4ce0*/  LEA.HI.X R11, R251.reuse, R4, R3, 0x1, P2 ;  /* 0x00000004fb0b7211 */ /* 0x042fe400010f0c03 */
[C---:B------:R-:W-:Y:S02]  /*4cf0*/  IADD3 R3, R251.reuse, 0x40, RZ ;  /* 0x00000040fb037810 */ /* 0x040fe40007ffe0ff */
[----:B------:R-:W-:Y:S01]  /*4d00*/  IADD3 R13, R251, 0x80, RZ ;  /* 0x00000080fb0d7810 */ /* 0x000fe20007ffe0ff */
[----:B------:R-:W-:Y:S01]  /*4d10*/  @!PT LDS RZ, [RZ] ;  /* 0x00000000fffff984 */ /* 0x000fe20000000800 */
[----:B------:R-:W-:Y:S01]  /*4d20*/  @!PT LDS RZ, [RZ] ;  /* 0x00000000fffff984 */ /* 0x000fe20000000800 */
[----:B------:R-:W-:Y:S01]  /*4d30*/  @!PT LDS RZ, [RZ] ;  /* 0x00000000fffff984 */ /* 0x000fe20000000800 */
[----:B------:R1:W-:Y:S01]  /*4d40*/  LDGSTS.E.BYPASS.LTC128B.128 [R247+0x15080], [R10.64], !P6 ;  /* 0x150800000af77fae */ /* 0x0003e2000f101d46 */
[----:B------:R-:W-:Y:S02]  /*4d50*/  LEA R8, P1, R2, R0, 0x1 ;  /* 0x0000000002087211 */ /* 0x000fe400078208ff */
[----:B------:R-:W-:-:S02]  /*4d60*/  SHF.R.S32.HI R3, RZ, 0x1f, R3 ;  /* 0x0000001fff037819 */ /* 0x000fc40000011403 */
[C---:B------:R-:W-:Y:S02]  /*4d70*/  IADD3 R15, R251.reuse, 0x80, RZ ;  /* 0x00000080fb0f7810 */ /* 0x040fe40007ffe0ff */
[C---:B--2---:R-:W-:Y:S02]  /*4d80*/  IADD3 R5, R251.reuse, 0xc0, RZ ;  /* 0x000000c0fb057810 */ /* 0x044fe40007ffe0ff */
[----:B---3--:R-:W-:Y:S02]  /*4d90*/  IADD3 R12, R251, 0xc0, RZ ;  /* 0x000000c0fb0c7810 */ /* 0x008fe40007ffe0ff */
[----:B------:R-:W-:Y:S02]  /*4da0*/  LEA R6, P2, R13, R0, 0x1 ;  /* 0x000000000d067211 */ /* 0x000fe400078408ff */
[----:B------:R-:W-:Y:S02]  /*4db0*/  SHF.R.S32.HI R15, RZ, 0x1f, R15 ;  /* 0x0000001fff0f7819 */ /* 0x000fe4000001140f */
[----:B------:R-:W-:-:S02]  /*4dc0*/  LEA.HI.X R9, R2, R4, R3, 0x1, P1 ;  /* 0x0000000402097211 */ /* 0x000fc400008f0c03 */
[----:B------:R-:W-:Y:S02]  /*4dd0*/  SHF.R.S32.HI R12, RZ, 0x1f, R12 ;  /* 0x0000001fff0c7819 */ /* 0x000fe4000001140c */
[----:B------:R-:W-:Y:S01]  /*4de0*/  LEA R2, P1, R5, R0, 0x1 ;  /* 0x0000000005027211 */ /* 0x000fe200078208ff */
[----:B------:R1:W-:Y:S01]  /*4df0*/  LDGSTS.E.BYPASS.LTC128B.128 [R247+0x16880], [R8.64], !P5 ;  /* 0x1688000008f77fae */ /* 0x0003e2000e901d46 */
[-C--:B------:R-:W-:Y:S02]  /*4e00*/  LEA.HI.X R7, R13, R4.reuse, R15, 0x1, P2 ;  /* 0x000000040d077211 */ /* 0x080fe400010f0c0f */
[----:B------:R-:W-:-:S03]  /*4e10*/  LEA.HI.X R3, R5, R4, R12, 0x1, P1 ;  /* 0x0000000405037211 */ /* 0x000fc600008f0c0c */
[----:B------:R1:W-:Y:S04]  /*4e20*/  LDGSTS.E.BYPASS.LTC128B.128 [R247+0x18080], [R6.64], !P4 ;  /* 0x1808000006f77fae */ /* 0x0003e8000e101d46 */
[----:B------:R1:W-:Y:S02]  /*4e30*/  LDGSTS.E.BYPASS.LTC128B.128 [R247+0x19880], [R2.64], !P3 ;  /* 0x1988000002f77fae */ /* 0x0003e4000d901d46 */
.L_x_35:
[----:B--234-:R-:W-:Y:S05]  /*4e40*/  BSYNC B1 ;  /* 0x0000000000017941 */ /* 0x01cfea0003800000 */
.L_x_34:
[----:B-1----:R-:W2:Y:S04]  /*4e50*/  LDL R0, [R1+0x84] ;  /* 0x0000840001007983 */ /* 0x002ea80000100800 */
[----:B------:R-:W0:Y:S01]  /*4e60*/  LDGDEPBAR ;  /* 0x00000000000079af */ /* 0x000e220000000000 */
[----:B--2---:R-:W-:-:S05]  /*4e70*/  IMAD.IADD R0, R60, 0x1, -R0 ;  /* 0x000000013c007824 */ /* 0x004fca00078e0a00 */
[C---:B------:R-:W-:Y:S02]  /*4e80*/  ISETP.GT.AND P3, PT, R0.reuse, RZ, PT ;  /* 0x000000ff0000720c */ /* 0x040fe40003f64270 */
[C---:B------:R-:W-:Y:S02]  /*4e90*/  ISETP.GT.AND P2, PT, R0.reuse, 0x1, PT ;  /* 0x000000010000780c */ /* 0x040fe40003f44270 */
[----:B------:R-:W-:Y:S02]  /*4ea0*/  ISETP.GT.AND P1, PT, R0, 0x8, PT ;  /* 0x000000080000780c */ /* 0x000fe40003f24270 */
[----:B------:R-:W-:Y:S02]  /*4eb0*/  FSEL R9, R44, -INF , P3 ;  /* 0xff8000002c097808 */ /* 0x000fe40001800000 */
[----:B------:R-:W-:Y:S02]  /*4ec0*/  FSEL R7, R53, -INF , P3 ;  /* 0xff80000035077808 */ /* 0x000fe40001800000 */
[----:B------:R-:W-:-:S02]  /*4ed0*/  FSEL R8, R43, -INF , P2 ;  /* 0xff8000002b087808 */ /* 0x000fc40001000000 */
[----:B------:R-:W-:Y:S02]  /*4ee0*/  FSEL R6, R52, -INF , P2 ;  /* 0xff80000034067808 */ /* 0x000fe40001000000 */
[----:B------:R-:W-:Y:S02]  /*4ef0*/  ISETP.GT.AND P3, PT, R0, 0x9, PT ;  /* 0x000000090000780c */ /* 0x000fe40003f64270 */
[----:B------:R-:W-:Y:S02]  /*4f00*/  FSEL R17, R40, -INF , P1 ;  /* 0xff80000028117808 */ /* 0x000fe40000800000 */
[----:B------:R-:W-:Y:S02]  /*4f10*/  FSEL R11, R42, -INF , P1 ;  /* 0xff8000002a0b7808 */ /* 0x000fe40000800000 */
[----:B------:R-:W-:Y:S02]  /*4f20*/  FMNMX.FTZ R3, R7, R6, !PT ;  /* 0x0000000607037209 */ /* 0x000fe40007810000 */
[----:B------:R-:W-:-:S02]  /*4f30*/  FMNMX.FTZ R2, R9, R8, !PT ;  /* 0x0000000809027209 */ /* 0x000fc40007810000 */
[C---:B------:R-:W-:Y:S02]  /*4f40*/  ISETP.GT.AND P2, PT, R0.reuse, 0x10, PT ;  /* 0x000000100000780c */ /* 0x040fe40003f44270 */
[----:B------:R-:W-:Y:S02]  /*4f50*/  FSEL R16, R37, -INF , P3 ;  /* 0xff80000025107808 */ /* 0x000fe40001800000 */
[----:B------:R-:W-:Y:S02]  /*4f60*/  FSEL R10, R41, -INF , P3 ;  /* 0xff800000290a7808 */ /* 0x000fe40001800000 */
[----:B------:R-:W-:Y:S02]  /*4f70*/  FMNMX.FTZ R3, R11, R3, !PT ;  /* 0x000000030b037209 */ /* 0x000fe40007810000 */
[----:B------:R-:W-:Y:S02]  /*4f80*/  FMNMX.FTZ R2, R17, R2, !PT ;  /* 0x0000000211027209 */ /* 0x000fe40007810000 */
[----:B------:R-:W-:-:S02]  /*4f90*/  ISETP.GT.AND P1, PT, R0, 0x11, PT ;  /* 0x000000110000780c */ /* 0x000fc40003f24270 */
[----:B------:R-:W-:Y:S02]  /*4fa0*/  FSEL R19, R32, -INF , P2 ;  /* 0xff80000020137808 */ /* 0x000fe40001000000 */
[----:B------:R-:W-:Y:S02]  /*4fb0*/  FSEL R13, R33, -INF , P2 ;  /* 0xff800000210d7808 */ /* 0x000fe40001000000 */
[----:B------:R-:W-:Y:S02]  /*4fc0*/  FMNMX.FTZ R3, R10, R3, !PT ;  /* 0x000000030a037209 */ /* 0x000fe40007810000 */
[----:B------:R-:W-:Y:S02]  /*4fd0*/  FMNMX.FTZ R2, R16, R2, !PT ;  /* 0x0000000210027209 */ /* 0x000fe40007810000 */
[----:B------:R-:W-:Y:S02]  /*4fe0*/  ISETP.GT.AND P3, PT, R0, 0x18, PT ;  /* 0x000000180000780c */ /* 0x000fe40003f64270 */
[----:B------:R-:W-:-:S02]  /*4ff0*/  FSEL R20, R18, -INF , P1 ;  /* 0xff80000012147808 */ /* 0x000fc40000800000 */
[----:B------:R-:W-:Y:S02]  /*5000*/  FSEL R12, R36, -INF , P1 ;  /* 0xff800000240c7808 */ /* 0x000fe40000800000 */
[----:B------:R-:W-:Y:S02]  /*5010*/  FMNMX.FTZ R3, R13, R3, !PT ;  /* 0x000000030d037209 */ /* 0x000fe40007810000 */
[----:B------:R-:W-:Y:S02]  /*5020*/  FMNMX.FTZ R2, R19, R2, !PT ;  /* 0x0000000213027209 */ /* 0x000fe40007810000 */
[----:B------:R-:W-:Y:S02]  /*5030*/  ISETP.GT.AND P2, PT, R0, 0x19, PT ;  /* 0x000000190000780c */ /* 0x000fe40003f44270 */
[----:B------:R-:W-:Y:S02]  /*5040*/  FSEL R18, R14, -INF , P3 ;  /* 0xff8000000e127808 */ /* 0x000fe40001800000 */
[----:B------:R-:W-:-:S02]  /*5050*/  FSEL R15, R30, -INF , P3 ;  /* 0xff8000001e0f7808 */ /* 0x000fc40001800000 */
[----:B------:R-:W-:Y:S02]  /*5060*/  FMNMX.FTZ R3, R12, R3, !PT ;  /* 0x000000030c037209 */ /* 0x000fe40007810000 */
[----:B------:R-:W-:Y:S02]  /*5070*/  FMNMX.FTZ R2, R20, R2, !PT ;  /* 0x0000000214027209 */ /* 0x000fe40007810000 */
[----:B------:R-:W-:Y:S02]  /*5080*/  ISETP.GT.AND P1, PT, R0, 0x20, PT ;  /* 0x000000200000780c */ /* 0x000fe40003f24270 */
[----:B------:R-:W-:Y:S02]  /*5090*/  FSEL R24, R24, -INF , P2 ;  /* 0xff80000018187808 */ /* 0x000fe40001000000 */
[----:B------:R-:W-:Y:S02]  /*50a0*/  FSEL R14, R31, -INF , P2 ;  /* 0xff8000001f0e7808 */ /* 0x000fe40001000000 */
[----:B------:R-:W-:-:S02]  /*50b0*/  FMNMX.FTZ R3, R15, R3, !PT ;  /* 0x000000030f037209 */ /* 0x000fc40007810000 */
[----:B------:R-:W-:Y:S02]  /*50c0*/  FMNMX.FTZ R2, R18, R2, !PT ;  /* 0x0000000212027209 */ /* 0x000fe40007810000 */
[----:B------:R-:W-:Y:S02]  /*50d0*/  FSEL R79, R23, -INF , P1 ;  /* 0xff800000174f7808 */ /* 0x000fe40000800000 */
[----:B------:R-:W-:Y:S02]  /*50e0*/  FSEL R76, R28, -INF , P1 ;  /* 0xff8000001c4c7808 */ /* 0x000fe40000800000 */
[C---:B------:R-:W-:Y:S02]  /*50f0*/  ISETP.GT.AND P3, PT, R0.reuse, 0x21, PT ;  /* 0x000000210000780c */ /* 0x040fe40003f64270 */
[C---:B------:R-:W-:Y:S02]  /*5100*/  ISETP.GT.AND P2, PT, R0.reuse, 0x28, PT ;  /* 0x000000280000780c */ /* 0x040fe40003f44270 */
[----:B------:R-:W-:-:S02]  /*5110*/  ISETP.GT.AND P1, PT, R0, 0x29, PT ;  /* 0x000000290000780c */ /* 0x000fc40003f24270 */
[----:B------:R-:W-:Y:S02]  /*5120*/  FMNMX.FTZ R0, R14, R3, !PT ;  /* 0x000000030e007209 */ /* 0x000fe40007810000 */
[----:B------:R-:W-:Y:S02]  /*5130*/  FMNMX.FTZ R2, R24, R2, !PT ;  /* 0x0000000218027209 */ /* 0x000fe40007810000 */
[----:B------:R-:W-:Y:S02]  /*5140*/  FSEL R78, R27, -INF , P3 ;  /* 0xff8000001b4e7808 */ /* 0x000fe40001800000 */
[----:B------:R-:W-:Y:S02]  /*5150*/  FSEL R74, R29, -INF , P3 ;  /* 0xff8000001d4a7808 */ /* 0x000fe40001800000 */
[----:B------:R-:W-:Y:S02]  /*5160*/  FMNMX.FTZ R0, R76, R0, !PT ;  /* 0x000000004c007209 */ /* 0x000fe40007810000 */
[----:B------:R-:W-:-:S02]  /*5170*/  FMNMX.FTZ R2, R79, R2, !PT ;  /* 0x000000024f027209 */ /* 0x000fc40007810000 */
[----:B------:R-:W-:Y:S02]  /*5180*/  FSEL R77, R22, -INF , P2 ;  /* 0xff800000164d7808 */ /* 0x000fe40001000000 */
[----:B------:R-:W-:Y:S02]  /*5190*/  FSEL R73, R26, -INF , P2 ;  /* 0xff8000001a497808 */ /* 0x000fe40001000000 */
[----:B------:R-:W-:Y:S02]  /*51a0*/  FMNMX.FTZ R0, R74, R0, !PT ;  /* 0x000000004a007209 */ /* 0x000fe40007810000 */
[----:B------:R-:W-:Y:S02]  /*51b0*/  FMNMX.FTZ R2, R78, R2, !PT ;  /* 0x000000024e027209 */ /* 0x000fe40007810000 */
[----:B------:R-:W-:Y:S02]  /*51c0*/  FSEL R75, R21, -INF , P1 ;  /* 0xff800000154b7808 */ /* 0x000fe40000800000 */
[----:B------:R-:W-:-:S02]  /*51d0*/  FSEL R72, R25, -INF , P1 ;  /* 0xff80000019487808 */ /* 0x000fc40000800000 */
[----:B------:R-:W-:Y:S02]  /*51e0*/  FMNMX.FTZ R0, R73, R0, !PT ;  /* 0x0000000049007209 */ /* 0x000fe40007810000 */
[----:B------:R-:W-:Y:S02]  /*51f0*/  FMNMX.FTZ R2, R77, R2, !PT ;  /* 0x000000024d027209 */ /* 0x000fe40007810000 */
[----:B------:R-:W-:Y:S02]  /*5200*/  FMNMX.FTZ R4, R72, R0, !PT ;  /* 0x0000000048047209 */ /* 0x000fe40007810000 */
[----:B------:R-:W-:Y:S01]  /*5210*/  FMNMX.FTZ R5, R75, R2, !PT ;  /* 0x000000024b057209 */ /* 0x000fe20007810000 */
[----:B------:R-:W-:Y:S05]  /*5220*/  BRA.DIV ~URZ, `(.L_x_41) ;  /* 0x0000acc27f007947 */ /* 0x000fea000b800000 */
[----:B------:R1:W2:Y:S02]  /*5230*/  SHFL.BFLY PT, R0, R4, 0x2, 0x1f ;  /* 0x0c401f0004007f89 */ /* 0x0002a400000e0000 */
.L_x_123:
[----:B-12---:R-:W-:Y:S01]  /*5240*/  FMNMX.FTZ R4, R4, R0, !PT ;  /* 0x0000000004047209 */ /* 0x006fe20007810000 */
[----:B------:R-:W-:Y:S05]  /*5250*/  BRA.DIV ~URZ, `(.L_x_42) ;  /* 0x0000acd27f007947 */ /* 0x000fea000b800000 */
[----:B------:R-:W1:Y:S04]  /*5260*/  SHFL.BFLY PT, R0, R5, 0x2, 0x1f ;  /* 0x0c401f0005007f89 */ /* 0x000e6800000e0000 */
[----:B------:R-:W2:Y:S01]  /*5270*/  SHFL.BFLY PT, R2, R4, 0x1, 0x1f ;  /* 0x0c201f0004027f89 */ /* 0x000ea200000e0000 */
[----:B-1----:R-:W-:-:S02]  /*5280*/  FMNMX.FTZ R5, R5, R0, !PT ;  /* 0x0000000005057209 */ /* 0x002fc40007810000 */
[----:B--2---:R-:W-:-:S03]  /*5290*/  FMNMX.FTZ R133, R4, R2, !PT ;  /* 0x0000000204857209 */ /* 0x004fc60007810000 */
[----:B------:R1:W2:Y:S04]  /*52a0*/  SHFL.BFLY PT, R3, R5, 0x1, 0x1f ;  /* 0x0c201f0005037f89 */ /* 0x0002a800000e0000 */
.L_x_124:
[C---:B------:R-:W-:Y:S01]  /*52b0*/  FMUL.FTZ R2, R133.reuse, c[0x0][0x2d0] ;  /* 0x0000b40085027a20 */ /* 0x040fe20000410000 */
[----:B------:R-:W-:Y:S01]  /*52c0*/  FSETP.NEU.FTZ.AND P1, PT, R133, -INF , PT ;  /* 0xff8000008500780b */ /* 0x000fe20003f3d000 */
[----:B------:R-:W-:Y:S01]  /*52d0*/  WARPSYNC 0xffffffff ;  /* 0xffffffff00007948 */ /* 0x000fe20003800000 */
[----:B--2---:R-:W-:Y:S01]  /*52e0*/  FMNMX.FTZ R132, R3, R5, !PT ;  /* 0x0000000503847209 */ /* 0x004fe20007810000 */
[----:B------:R-:W-:Y:S01]  /*52f0*/  LDSM.16.MT88.4 R28, [R239] ;  /* 0x00000000ef1c783b */ /* 0x000fe20000004200 */
[----:B------:R-:W-:Y:S02]  /*5300*/  FSEL R2, R2, RZ, P1 ;  /* 0x000000ff02027208 */ /* 0x000fe40000800000 */
[C---:B------:R-:W-:Y:S01]  /*5310*/  FSETP.NEU.FTZ.AND P1, PT, R132.reuse, -INF , PT ;  /* 0xff8000008400780b */ /* 0x040fe20003f3d000 */
[----:B------:R-:W-:Y:S01]  /*5320*/  FMUL.FTZ R4, R132, c[0x0][0x2d0] ;  /* 0x0000b40084047a20 */ /* 0x000fe20000410000 */
[----:B------:R-:W-:Y:S01]  /*5330*/  LDSM.16.MT88.4 R32, [R239+0x800] ;  /* 0x00080000ef20783b */ /* 0x000fe20000004200 */
[----:B------:R-:W-:-:S02]  /*5340*/  FFMA.FTZ R0, R7, c[0x0][0x2d0], -R2 ;  /* 0x0000b40007007a23 */ /* 0x000fc40000010802 */
[--C-:B------:R-:W-:Y:S01]  /*5350*/  FFMA.FTZ R3, R12, c[0x0][0x2d0], -R2.reuse ;  /* 0x0000b4000c037a23 */ /* 0x100fe20000010802 */
[----:B------:R-:W-:Y:S01]  /*5360*/  LDSM.16.MT88.4 R36, [R237+0x800] ;  /* 0x00080000ed24783b */ /* 0x000fe20000004200 */
[----:B------:R2:W-:Y:S03]  /*5370*/  MUFU.EX2 R101, R0 ;  /* 0x0000000000657308 */ /* 0x0005e60000000800 */
[----:B------:R-:W-:Y:S04]  /*5380*/  LDSM.16.MT88.4 R48, [R238] ;  /* 0x00000000ee30783b */ /* 0x000fe80000004200 */
[----:B------:R-:W-:Y:S01]  /*5390*/  LDSM.16.MT88.4 R56, [R242] ;  /* 0x00000000f238783b */ /* 0x000fe20000004200 */
[----:B------:R-:W-:Y:S03]  /*53a0*/  MUFU.EX2 R127, R3 ;  /* 0x00000003007f7308 */ /* 0x000fe60000000800 */
[----:B------:R-:W-:Y:S04]  /*53b0*/  LDSM.16.MT88.4 R60, [R237+0x1800] ;  /* 0x00180000ed3c783b */ /* 0x000fe80000004200 */
[----:B------:R-:W-:Y:S01]  /*53c0*/  LDSM.16.MT88.4 R64, [R238+0x800] ;  /* 0x00080000ee40783b */ /* 0x000fe20000004200 */
[----:B--2---:R-:W-:-:S03]  /*53d0*/  FFMA.FTZ R0, R6, c[0x0][0x2d0], -R2 ;  /* 0x0000b40006007a23 */ /* 0x004fc60000010802 */
[----:B------:R-:W-:Y:S01]  /*53e0*/  LDSM.16.MT88.4 R68, [R239+0x2000] ;  /* 0x00200000ef44783b */ /* 0x000fe20000004200 */
[----:B------:R2:W-:Y:S03]  /*53f0*/  MUFU.EX2 R100, R0 ;  /* 0x0000000000647308 */ /* 0x0005e60000000800 */
[----:B------:R-:W-:Y:S01]  /*5400*/  LDSM.16.MT88.4 R52, [R238+0x1800] ;  /* 0x00180000ee34783b */ /* 0x000fe20000004200 */
[----:B--2---:R-:W-:-:S04]  /*5410*/  FFMA.FTZ R0, R11, c[0x0][0x2d0], -R2 ;  /* 0x0000b4000b007a23 */ /* 0x004fc80000010802 */
[----:B------:R2:W-:Y:S02]  /*5420*/  MUFU.EX2 R116, R0 ;  /* 0x0000000000747308 */ /* 0x0005e40000000800 */
[----:B--2---:R-:W-:-:S06]  /*5430*/  FFMA.FTZ R0, R10, c[0x0][0x2d0], -R2 ;  /* 0x0000b4000a007a23 */ /* 0x004fcc0000010802 */
[----:B------:R2:W3:Y:S02]  /*5440*/  MUFU.EX2 R110, R0 ;  /* 0x00000000006e7308 */ /* 0x0004e40000000800 */
[----:B--2---:R-:W-:Y:S01]  /*5450*/  FFMA.FTZ R0, R13, c[0x0][0x2d0], -R2 ;  /* 0x0000b4000d007a23 */ /* 0x004fe20000010802 */
[----:B---3--:R-:W-:-:S05]  /*5460*/  F2FP.PACK_AB R10, R110, R116 ;  /* 0x000000746e0a723e */ /* 0x008fca00000000ff */
[----:B------:R2:W-:Y:S02]  /*5470*/  MUFU.EX2 R117, R0 ;  /* 0x0000000000757308 */ /* 0x0005e40000000800 */
[----:B--2---:R-:W-:Y:S02]  /*5480*/  FSEL R0, R4, RZ, P1 ;  /* 0x000000ff04007208 */ /* 0x004fe40000800000 */
[----:B-1----:R-:W1:Y:S03]  /*5490*/  LDSM.16.MT88.4 R4, [R237] ;  /* 0x00000000ed04783b */ /* 0x002e660000004200 */
[----:B------:R-:W-:-:S04]  /*54a0*/  FFMA.FTZ R3, R9, c[0x0][0x2d0], -R0 ;  /* 0x0000b40009037a23 */ /* 0x000fc80000010800 */
[----:B------:R2:W-:Y:S02]  /*54b0*/  MUFU.EX2 R109, R3 ;  /* 0x00000003006d7308 */ /* 0x0005e40000000800 */
[----:B--2---:R-:W-:Y:S01]  /*54c0*/  FFMA.FTZ R3, R8, c[0x0][0x2d0], -R0 ;  /* 0x0000b40008037a23 */ /* 0x004fe20000010800 */
[----:B------:R-:W-:-:S05]  /*54d0*/  F2FP.PACK_AB R8, R100, R101 ;  /* 0x000000656408723e */ /* 0x000fca00000000ff */
[----:B------:R2:W3:Y:S02]  /*54e0*/  MUFU.EX2 R108, R3 ;  /* 0x00000003006c7308 */ /* 0x0004e40000000800 */
[----:B--2---:R-:W-:Y:S01]  /*54f0*/  FFMA.FTZ R3, R17, c[0x0][0x2d0], -R0 ;  /* 0x0000b40011037a23 */ /* 0x004fe20000010800 */
[----:B---3--:R-:W-:-:S05]  /*5500*/  F2FP.PACK_AB R9, R108, R109 ;  /* 0x0000006d6c09723e */ /* 0x008fca00000000ff */
[----:B------:R2:W-:Y:S02]  /*5510*/  MUFU.EX2 R111, R3 ;  /* 0x00000003006f7308 */ /* 0x0005e40000000800 */
[----:B--2---:R-:W-:-:S06]  /*5520*/  FFMA.FTZ R3, R16, c[0x0][0x2d0], -R0 ;  /* 0x0000b40010037a23 */ /* 0x004fcc0000010800 */
[----:B------:R2:W3:Y:S02]  /*5530*/  MUFU.EX2 R119, R3 ;  /* 0x0000000300777308 */ /* 0x0004e40000000800 */
[----:B--2---:R-:W-:Y:S01]  /*5540*/  FFMA.FTZ R3, R15, c[0x0][0x2d0], -R2 ;  /* 0x0000b4000f037a23 */ /* 0x004fe20000010802 */
[----:B---3--:R-:W-:-:S05]  /*5550*/  F2FP.PACK_AB R11, R119, R111 ;  /* 0x0000006f770b723e */ /* 0x008fca00000000ff */
[----:B------:R2:W-:Y:S02]  /*5560*/  MUFU.EX2 R125, R3 ;  /* 0x00000003007d7308 */ /* 0x0005e40000000800 */
[----:B-1----:R-:W-:Y:S07]  /*5570*/  HMMA.16816.F32 R40, R8, R4, RZ ;  /* 0x000000040828723c */ /* 0x002fee00000018ff */
[----:B------:R-:W-:Y:S01]  /*5580*/  F2FP.PACK_AB R4, R127, R117 ;  /* 0x000000757f04723e */ /* 0x000fe200000000ff */
[----:B--2---:R-:W-:-:S02]  /*5590*/  FFMA.FTZ R3, R14, c[0x0][0x2d0], -R2 ;  /* 0x0000b4000e037a23 */ /* 0x004fc40000010802 */
[----:B------:R-:W-:Y:S02]  /*55a0*/  HMMA.16816.F32 R12, R8, R30, RZ ;  /* 0x0000001e080c723c */ /* 0x000fe400000018ff */
[----:B------:R1:W2:Y:S02]  /*55b0*/  MUFU.EX2 R126, R3 ;  /* 0x00000003007e7308 */ /* 0x0002a40000000800 */
[----:B-1----:R-:W-:-:S06]  /*55c0*/  FFMA.FTZ R3, R19, c[0x0][0x2d0], -R0 ;  /* 0x0000b40013037a23 */ /* 0x002fcc0000010800 */
[----:B------:R1:W-:Y:S02]  /*55d0*/  MUFU.EX2 R118, R3 ;  /* 0x0000000300767308 */ /* 0x0003e40000000800 */
[--C-:B-1----:R-:W-:Y:S02]  /*55e0*/  FFMA.FTZ R3, R20, c[0x0][0x2d0], -R0.reuse ;  /* 0x0000b40014037a23 */ /* 0x102fe40000010800 */
[C---:B------:R-:W-:Y:S04]  /*55f0*/  HMMA.16816.F32 R20, R8.reuse, R6, RZ ;  /* 0x000000060814723c */ /* 0x040fe800000018ff */
[----:B------:R1:W3:Y:S03]  /*5600*/  MUFU.EX2 R124, R3 ;  /* 0x00000003007c7308 */ /* 0x0002e60000000800 */
[----:B--2---:R-:W-:Y:S01]  /*5610*/  F2FP.PACK_AB R6, R126, R125 ;  /* 0x0000007d7e06723e */ /* 0x004fe200000000ff */
[--C-:B-1----:R-:W-:Y:S01]  /*5620*/  FFMA.FTZ R3, R18, c[0x0][0x2d0], -R0.reuse ;  /* 0x0000b40012037a23 */ /* 0x102fe20000010800 */
[----:B---3--:R-:W-:Y:S01]  /*5630*/  F2FP.PACK_AB R5, R124, R118 ;  /* 0x000000767c05723e */ /* 0x008fe200000000ff */
[C---:B------:R-:W-:Y:S02]  /*5640*/  HMMA.16816.F32 R16, R8.reuse, R28, RZ ;  /* 0x0000001c0810723c */ /* 0x040fe400000018ff */
[----:B------:R1:W-:Y:S06]  /*5650*/  MUFU.EX2 R129, R3 ;  /* 0x0000000300817308 */ /* 0x0003ec0000000800 */
[----:B------:R-:W-:Y:S01]  /*5660*/  HMMA.16816.F32 R28, R8, R50, RZ ;  /* 0x00000032081c723c */ /* 0x000fe200000018ff */
[----:B-1----:R-:W-:-:S07]  /*5670*/  FFMA.FTZ R3, R24, c[0x0][0x2d0], -R0 ;  /* 0x0000b40018037a23 */ /* 0x002fce0000010800 */
[----:B------:R-:W-:Y:S01]  /*5680*/  HMMA.16816.F32 R24, R8, R56, RZ ;  /* 0x000000380818723c */ /* 0x000fe200000018ff */
[----:B------:R-:W1:Y:S02]  /*5690*/  MUFU.EX2 R128, R3 ;  /* 0x0000000300807308 */ /* 0x000e640000000800 */
[----:B-1----:R-:W-:-:S07]  /*56a0*/  F2FP.PACK_AB R7, R128, R129 ;  /* 0x000000818007723e */ /* 0x002fce00000000ff */
[C---:B------:R-:W-:Y:S08]  /*56b0*/  HMMA.16816.F32 R44, R4.reuse, R34, R12 ;  /* 0x00000022042c723c */ /* 0x040ff0000000180c */
[C---:B------:R-:W-:Y:S01]  /*56c0*/  HMMA.16816.F32 R156, R4.reuse, R36, R40 ;  /* 0x00000024049c723c */ /* 0x040fe20000001828 */
[----:B------:R-:W-:Y:S07]  /*56d0*/  LDSM.16.MT88.4 R40, [R240+0x800] ;  /* 0x00080000f028783b */ /* 0x000fee0000004200 */
[C---:B------:R-:W-:Y:S01]  /*56e0*/  HMMA.16816.F32 R136, R4.reuse, R38, R20 ;  /* 0x000000260488723c */ /* 0x040fe20000001814 */
[----:B------:R-:W-:Y:S07]  /*56f0*/  LDSM.16.MT88.4 R36, [R237+0x2000] ;  /* 0x00200000ed24783b */ /* 0x000fee0000004200 */
[----:B------:R-:W-:Y:S01]  /*5700*/  MOV R249, R44 ;  /* 0x0000002c00f97202 */ /* 0x000fe20000000f00 */
[----:B------:R-:W-:Y:S01]  /*5710*/  IMAD.MOV.U32 R155, RZ, RZ, R46 ;  /* 0x000000ffff9b7224 */ /* 0x000fe200078e002e */
[----:B------:R-:W-:Y:S01]  /*5720*/  MOV R248, R45 ;  /* 0x0000002d00f87202 */ /* 0x000fe20000000f00 */
[----:B------:R-:W-:Y:S01]  /*5730*/  HMMA.16816.F32 R148, R4, R32, R16 ;  /* 0x000000200494723c */ /* 0x000fe20000001810 */
[----:B------:R-:W-:-:S02]  /*5740*/  MOV R154, R47 ;  /* 0x0000002f009a7202 */ /* 0x000fc40000000f00 */
[----:B------:R-:W1:Y:S05]  /*5750*/  LDSM.16.MT88.4 R44, [R239+0x1800] ;  /* 0x00180000ef2c783b */ /* 0x000e6a0000004200 */
[C---:B------:R-:W-:Y:S08]  /*5760*/  HMMA.16816.F32 R16, R8.reuse, R60, RZ ;  /* 0x0000003c0810723c */ /* 0x040ff000000018ff */
[C---:B------:R-:W-:Y:S01]  /*5770*/  HMMA.16816.F32 R12, R8.reuse, R62, RZ ;  /* 0x0000003e080c723c */ /* 0x040fe200000018ff */
[----:B------:R-:W-:Y:S07]  /*5780*/  LDSM.16.MT88.4 R60, [R238+0x2000] ;  /* 0x00200000ee3c783b */ /* 0x000fee0000004200 */
[C---:B------:R-:W-:Y:S01]  /*5790*/  HMMA.16816.F32 R20, R8.reuse, R58, RZ ;  /* 0x0000003a0814723c */ /* 0x040fe200000018ff */
[----:B------:R-:W-:Y:S07]  /*57a0*/  LDSM.16.MT88.4 R56, [R240+0x2000] ;  /* 0x00200000f038783b */ /* 0x000fee0000004200 */
[----:B------:R-:W-:Y:S01]  /*57b0*/  HMMA.16816.F32 R32, R8, R48, RZ ;  /* 0x000000300820723c */ /* 0x000fe200000018ff */
[----:B------:R-:W2:Y:S07]  /*57c0*/  LDSM.16.MT88.4 R48, [R240+0x1800] ;  /* 0x00180000f030783b */ /* 0x000eae0000004200 */
[----:B------:R-:W-:Y:S08]  /*57d0*/  HMMA.16816.F32 R80, R4, R66, R28 ;  /* 0x000000420450723c */ /* 0x000ff0000000181c */
[----:B-1----:R-:W-:Y:S08]  /*57e0*/  HMMA.16816.F32 R28, R8, R46, RZ ;  /* 0x0000002e081c723c */ /* 0x002ff000000018ff */
[C---:B------:R-:W-:Y:S08]  /*57f0*/  HMMA.16816.F32 R24, R4.reuse, R40, R24 ;  /* 0x000000280418723c */ /* 0x040ff00000001818 */
[----:B------:R-:W-:Y:S01]  /*5800*/  HMMA.16816.F32 R16, R4, R36, R16 ;  /* 0x000000240410723c */ /* 0x000fe20000001810 */
[----:B------:R-:W-:Y:S01]  /*5810*/  MOV R153, R80 ;  /* 0x0000005000997202 */ /* 0x000fe20000000f00 */
[----:B------:R-:W-:Y:S01]  /*5820*/  IMAD.MOV.U32 R152, RZ, RZ, R81 ;  /* 0x000000ffff987224 */ /* 0x000fe200078e0051 */
[----:B------:R-:W-:-:S02]  /*5830*/  MOV R147, R82 ;  /* 0x0000005200937202 */ /* 0x000fc40000000f00 */
[----:B------:R-:W-:-:S03]  /*5840*/  MOV R146, R83 ;  /* 0x0000005300927202 */ /* 0x000fc60000000f00 */
[C---:B------:R-:W-:Y:S08]  /*5850*/  HMMA.16816.F32 R12, R4.reuse, R38, R12 ;  /* 0x00000026040c723c */ /* 0x040ff0000000180c */
[----:B------:R-:W-:Y:S01]  /*5860*/  HMMA.16816.F32 R20, R4, R42, R20 ;  /* 0x0000002a0414723c */ /* 0x000fe20000001814 */
[----:B------:R-:W1:Y:S01]  /*5870*/  LDSM.16.MT88.4 R40, [R237+0x3000] ;  /* 0x00300000ed28783b */ /* 0x000e620000004200 */
[----:B------:R-:W-:Y:S01]  /*5880*/  IMAD.MOV.U32 R103, RZ, RZ, R25 ;  /* 0x000000ffff677224 */ /* 0x000fe200078e0019 */
[----:B------:R-:W-:Y:S01]  /*5890*/  MOV R102, R26 ;  /* 0x0000001a00667202 */ /* 0x000fe20000000f00 */
[----:B------:R-:W-:Y:S01]  /*58a0*/  IMAD.MOV.U32 R250, RZ, RZ, R27 ;  /* 0x000000fffffa7224 */ /* 0x000fe200078e001b */
[----:B------:R-:W-:-:S03]  /*58b0*/  MOV R99, R24 ;  /* 0x0000001800637202 */ /* 0x000fc60000000f00 */
[----:B------:R-:W-:Y:S01]  /*58c0*/  HMMA.16816.F32 R36, R4, R70, R28 ;  /* 0x000000460424723c */ /* 0x000fe2000000181c */
[----:B------:R-:W-:Y:S01]  /*58d0*/  MOV R145, R16 ;  /* 0x0000001000917202 */ /* 0x000fe20000000f00 */
[----:B------:R-:W-:Y:S01]  /*58e0*/  IMAD.MOV.U32 R144, RZ, RZ, R17 ;  /* 0x000000ffff907224 */ /* 0x000fe200078e0011 */
[----:B------:R-:W-:Y:S02]  /*58f0*/  MOV R131, R18 ;  /* 0x0000001200837202 */ /* 0x000fe40000000f00 */
[----:B------:R-:W-:-:S03]  /*5900*/  MOV R130, R19 ;  /* 0x0000001300827202 */ /* 0x000fc60000000f00 */
[----:B------:R-:W-:Y:S01]  /*5910*/  HMMA.16816.F32 R140, R4, R64, R32 ;  /* 0x00000040048c723c */ /* 0x000fe20000001820 */
[----:B------:R-:W-:Y:S01]  /*5920*/  IMAD.MOV.U32 R94, RZ, RZ, R13 ;  /* 0x000000ffff5e7224 */ /* 0x000fe200078e000d */
[----:B------:R-:W-:Y:S01]  /*5930*/  MOV R93, R14 ;  /* 0x0000000e005d7202 */ /* 0x000fe20000000f00 */
[----:B------:R-:W-:Y:S01]  /*5940*/  IMAD.MOV.U32 R90, RZ, RZ, R12 ;  /* 0x000000ffff5a7224 */ /* 0x000fe200078e000c */
[----:B------:R-:W-:-:S04]  /*5950*/  MOV R91, R15 ;  /* 0x0000000f005b7202 */ /* 0x000fc80000000f00 */
[----:B------:R-:W-:Y:S01]  /*5960*/  HMMA.16816.F32 R32, R8, R44, RZ ;  /* 0x0000002c0820723c */ /* 0x000fe200000018ff */
[----:B------:R-:W-:Y:S01]  /*5970*/  MOV R98, R23 ;  /* 0x0000001700627202 */ /* 0x000fe20000000f00 */
[----:B------:R-:W-:Y:S01]  /*5980*/  IMAD.MOV.U32 R96, RZ, RZ, R22 ;  /* 0x000000ffff607224 */ /* 0x000fe200078e0016 */
[----:B------:R-:W-:Y:S01]  /*5990*/  MOV R97, R21 ;  /* 0x0000001500617202 */ /* 0x000fe20000000f00 */
[----:B------:R-:W-:Y:S01]  /*59a0*/  LDSM.16.MT88.4 R44, [R238+0x3800] ;  /* 0x00380000ee2c783b */ /* 0x000fe20000004200 */
[----:B------:R-:W-:-:S03]  /*59b0*/  MOV R95, R20 ;  /* 0x00000014005f7202 */ /* 0x000fc60000000f00 */
[C---:B------:R-:W-:Y:S01]  /*59c0*/  HMMA.16816.F32 R24, R8.reuse, R52, RZ ;  /* 0x000000340818723c */ /* 0x040fe200000018ff */
[----:B------:R-:W-:Y:S01]  /*59d0*/  MOV R89, R37 ;  /* 0x0000002500597202 */ /* 0x000fe20000000f00 */
[----:B------:R-:W-:Y:S01]  /*59e0*/  IMAD.MOV.U32 R92, RZ, RZ, R38 ;  /* 0x000000ffff5c7224 */ /* 0x000fe200078e0026 */
[----:B------:R-:W-:Y:S02]  /*59f0*/  MOV R88, R39 ;  /* 0x0000002700587202 */ /* 0x000fe40000000f00 */
[----:B------:R-:W-:Y:S02]  /*5a00*/  MOV R87, R36 ;  /* 0x0000002400577202 */ /* 0x000fe40000000f00 */
[----:B------:R-:W-:Y:S01]  /*5a10*/  LDSM.16.MT88.4 R36, [R237+0x3800] ;  /* 0x00380000ed24783b */ /* 0x000fe20000004200 */
[C---:B--2---:R-:W-:Y:S08]  /*5a20*/  HMMA.16816.F32 R16, R8.reuse, R48, RZ ;  /* 0x000000300810723c */ /* 0x044ff000000018ff */
[C---:B------:R-:W-:Y:S01]  /*5a30*/  HMMA.16816.F32 R12, R8.reuse, R50, RZ ;  /* 0x00000032080c723c */ /* 0x040fe200000018ff */
[----:B------:R-:W2:Y:S07]  /*5a40*/  LDSM.16.MT88.4 R48, [R239+0x3000] ;  /* 0x00300000ef30783b */ /* 0x000eae0000004200 */
[----:B------:R-:W-:Y:S01]  /*5a50*/  HMMA.16816.F32 R20, R8, R54, RZ ;  /* 0x000000360814723c */ /* 0x000fe200000018ff */
[----:B------:R-:W3:Y:S07]  /*5a60*/  LDSM.16.MT88.4 R52, [R238+0x3000] ;  /* 0x00300000ee34783b */ /* 0x000eee0000004200 */
[C---:B------:R-:W-:Y:S01]  /*5a70*/  HMMA.16816.F32 R80, R4.reuse, R68, R32 ;  /* 0x000000440450723c */ /* 0x040fe20000001820 */
[----:B------:R-:W4:Y:S07]  /*5a80*/  LDSM.16.MT88.4 R32, [R239+0x3800] ;  /* 0x00380000ef20783b */ /* 0x000f2e0000004200 */
[----:B------:R-:W-:Y:S08]  /*5a90*/  HMMA.16816.F32 R64, R4, R60, R24 ;  /* 0x0000003c0440723c */ /* 0x000ff00000001818 */
[C---:B-1----:R-:W-:Y:S08]  /*5aa0*/  HMMA.16816.F32 R28, R8.reuse, R40, RZ ;  /* 0x00000028081c723c */ /* 0x042ff000000018ff */
[----:B------:R-:W-:Y:S01]  /*5ab0*/  HMMA.16816.F32 R24, R8, R42, RZ ;  /* 0x0000002a0818723c */ /* 0x000fe200000018ff */
[----:B------:R-:W1:Y:S07]  /*5ac0*/  LDSM.16.MT88.4 R40, [R240+0x3000] ;  /* 0x00300000f028783b */ /* 0x000e6e0000004200 */
[C---:B------:R-:W-:Y:S08]  /*5ad0*/  HMMA.16816.F32 R20, R4.reuse, R62, R20 ;  /* 0x0000003e0414723c */ /* 0x040ff00000001814 */
[----:B------:R-:W-:Y:S07]  /*5ae0*/  HMMA.16816.F32 R60, R4, R56, R16 ;  /* 0x00000038043c723c */ /* 0x000fee0000001810 */
[----:B------:R-:W-:Y:S01]  /*5af0*/  MOV R56, R90 ;  /* 0x0000005a00387202 */ /* 0x000fe20000000f00 */
[----:B--2---:R-:W-:Y:S01]  /*5b00*/  HMMA.16816.F32 R16, R8, R50, RZ ;  /* 0x000000320810723c */ /* 0x004fe200000018ff */
[----:B------:R-:W-:-:S06]  /*5b10*/  MOV R57, R94 ;  /* 0x0000005e00397202 */ /* 0x000fcc0000000f00 */
[----:B------:R-:W-:Y:S01]  /*5b20*/  MOV R51, R99 ;  /* 0x0000006300337202 */ /* 0x000fe20000000f00 */
[----:B------:R-:W-:Y:S01]  /*5b30*/  HMMA.16816.F32 R172, R4, R38, R24 ;  /* 0x0000002604ac723c */ /* 0x000fe20000001818 */
[----:B------:R-:W2:Y:S01]  /*5b40*/  LDSM.16.MT88.4 R24, [R240+0x3800] ;  /* 0x00380000f018783b */ /* 0x000ea20000004200 */
[----:B------:R-:W-:Y:S01]  /*5b50*/  MOV R86, R23 ;  /* 0x0000001700567202 */ /* 0x000fe20000000f00 */
[----:B------:R-:W-:Y:S01]  /*5b60*/  IMAD.MOV.U32 R85, RZ, RZ, R21 ;  /* 0x000000ffff557224 */ /* 0x000fe200078e0015 */
[----:B------:R-:W-:Y:S01]  /*5b70*/  MOV R84, R22 ;  /* 0x0000001600547202 */ /* 0x000fe20000000f00 */
[----:B------:R-:W-:Y:S01]  /*5b80*/  IMAD.MOV.U32 R50, RZ, RZ, R98 ;  /* 0x000000ffff327224 */ /* 0x000fe200078e0062 */
[----:B------:R-:W-:Y:S01]  /*5b90*/  MOV R3, R20 ;  /* 0x0000001400037202 */ /* 0x000fe20000000f00 */
[----:B------:R-:W-:Y:S01]  /*5ba0*/  IMAD.MOV.U32 R38, RZ, RZ, R88 ;  /* 0x000000ffff267224 */ /* 0x000fe200078e0058 */
[----:B------:R-:W-:Y:S01]  /*5bb0*/  HMMA.16816.F32 R20, R8, R48, RZ ;  /* 0x000000300814723c */ /* 0x000fe200000018ff */
[----:B------:R-:W-:-:S06]  /*5bc0*/  MOV R39, R96 ;  /* 0x0000006000277202 */ /* 0x000fcc0000000f00 */
[----:B------:R-:W-:Y:S01]  /*5bd0*/  IMAD.MOV.U32 R48, RZ, RZ, R103 ;  /* 0x000000ffff307224 */ /* 0x000fe200078e0067 */
[----:B------:R-:W-:Y:S01]  /*5be0*/  HMMA.16816.F32 R176, R4, R58, R12 ;  /* 0x0000003a04b0723c */ /* 0x000fe2000000180c */
[----:B------:R-:W-:-:S06]  /*5bf0*/  MOV R49, R102 ;  /* 0x0000006600317202 */ /* 0x000fcc0000000f00 */
[----:B------:R-:W-:Y:S01]  /*5c00*/  IMAD.MOV.U32 R59, RZ, RZ, R91 ;  /* 0x000000ffff3b7224 */ /* 0x000fe200078e005b */
[----:B---3--:R-:W-:Y:S01]  /*5c10*/  HMMA.16816.F32 R12, R8, R52, RZ ;  /* 0x00000034080c723c */ /* 0x008fe200000018ff */
[----:B------:R-:W-:-:S06]  /*5c20*/  MOV R58, R93 ;  /* 0x0000005d003a7202 */ /* 0x000fcc0000000f00 */
[----:B------:R-:W-:Y:S01]  /*5c30*/  MOV R53, R89 ;  /* 0x0000005900357202 */ /* 0x000fe20000000f00 */
[----:B------:R-:W-:Y:S01]  /*5c40*/  HMMA.16816.F32 R68, R4, R36, R28 ;  /* 0x000000240444723c */ /* 0x000fe2000000181c */
[----:B------:R-:W3:Y:S01]  /*5c50*/  LDSM.16.MT88.4 R28, [R237+0x4800] ;  /* 0x00480000ed1c783b */ /* 0x000ee20000004200 */
[----:B------:R-:W-:-:S05]  /*5c60*/  MOV R52, R87 ;  /* 0x0000005700347202 */ /* 0x000fca0000000f00 */
[----:B------:R-:W-:Y:S01]  /*5c70*/  MOV R37, R97 ;  /* 0x0000006100257202 */ /* 0x000fe20000000f00 */
[----:B----4-:R-:W-:Y:S01]  /*5c80*/  HMMA.16816.F32 R88, R4, R32, R20 ;  /* 0x000000200458723c */ /* 0x010fe20000001814 */
[----:B------:R-:W-:-:S06]  /*5c90*/  IMAD.MOV.U32 R36, RZ, RZ, R95 ;  /* 0x000000ffff247224 */ /* 0x000fcc00078e005f */
[----:B------:R-:W-:Y:S01]  /*5ca0*/  IMAD.MOV.U32 R32, RZ, RZ, R86 ;  /* 0x000000ffff207224 */ /* 0x000fe200078e0056 */
[----:B------:R-:W-:Y:S01]  /*5cb0*/  HMMA.16816.F32 R96, R4, R34, R16 ;  /* 0x000000220460723c */ /* 0x000fe20000001810 */
[----:B------:R-:W-:-:S06]  /*5cc0*/  MOV R33, R92 ;  /* 0x0000005c00217202 */ /* 0x000fcc0000000f00 */
[----:B------:R-:W-:Y:S01]  /*5cd0*/  MOV R34, R85 ;  /* 0x0000005500227202 */ /* 0x000fe20000000f00 */
[----:B-1----:R-:W-:Y:S01]  /*5ce0*/  HMMA.16816.F32 R16, R8, R40, RZ ;  /* 0x000000280810723c */ /* 0x002fe200000018ff */
[----:B------:R-:W-:-:S06]  /*5cf0*/  MOV R35, R84 ;  /* 0x0000005400237202 */ /* 0x000fcc0000000f00 */
[----:B------:R-:W-:Y:S01]  /*5d00*/  MOV R41, R48 ;  /* 0x0000003000297202 */ /* 0x000fe20000000f00 */
[----:B------:R-:W-:Y:S01]  /*5d10*/  HMMA.16816.F32 R84, R4, R44, R12 ;  /* 0x0000002c0454723c */ /* 0x000fe2000000180c */
[----:B------:R-:W-:Y:S02]  /*5d20*/  IMAD.MOV.U32 R48, RZ, RZ, R145 ;  /* 0x000000ffff307224 */ /* 0x000fe400078e0091 */
[----:B------:R-:W-:Y:S01]  /*5d30*/  IMAD.MOV.U32 R40, RZ, RZ, R51 ;  /* 0x000000ffff287224 */ /* 0x000fe200078e0033 */
[----:B------:R-:W-:-:S03]  /*5d40*/  MOV R51, R130 ;  /* 0x0000008200337202 */ /* 0x000fc60000000f00 */
[----:B------:R-:W-:Y:S01]  /*5d50*/  IMAD.MOV.U32 R45, RZ, RZ, R3 ;  /* 0x000000ffff2d7224 */ /* 0x000fe200078e0003 */
[----:B------:R-:W-:Y:S01]  /*5d60*/  HMMA.16816.F32 R12, R8, R42, RZ ;  /* 0x0000002a080c723c */ /* 0x000fe200000018ff */
[----:B------:R-:W-:Y:S02]  /*5d70*/  FADD.FTZ R3, R101, R100 ;  /* 0x0000006465037221 */ /* 0x000fe40000010000 */
[----:B------:R-:W-:Y:S02]  /*5d80*/  IMAD.MOV.U32 R44, RZ, RZ, R153 ;  /* 0x000000ffff2c7224 */ /* 0x000fe400078e0099 */
[----:B------:R-:W-:Y:S02]  /*5d90*/  FADD.FTZ R3, R116, R3 ;  /* 0x0000000374037221 */ /* 0x000fe40000010000 */
[----:B------:R-:W-:Y:S01]  /*5da0*/  MOV R42, R49 ;  /* 0x00000031002a7202 */ /* 0x000fe20000000f00 */
[----:B--2---:R-:W-:Y:S01]  /*5db0*/  HMMA.16816.F32 R92, R4, R24, R16 ;  /* 0x00000018045c723c */ /* 0x004fe20000001810 */
[----:B------:R-:W1:Y:S01]  /*5dc0*/  LDSM.16.MT88.4 R16, [R237+0x5000] ;  /* 0x00500000ed10783b */ /* 0x000e620000004200 */
[----:B------:R-:W-:Y:S01]  /*5dd0*/  FADD.FTZ R3, R110, R3 ;  /* 0x000000036e037221 */ /* 0x000fe20000010000 */
[----:B------:R-:W-:-:S02]  /*5de0*/  MOV R49, R144 ;  /* 0x0000009000317202 */ /* 0x000fc40000000f00 */
[----:B------:R-:W-:Y:S02]  /*5df0*/  MOV R43, R250 ;  /* 0x000000fa002b7202 */ /* 0x000fe40000000f00 */
[----:B------:R-:W-:Y:S01]  /*5e00*/  FADD.FTZ R24, R117, R3 ;  /* 0x0000000375187221 */ /* 0x000fe20000010000 */
[----:B------:R-:W-:Y:S07]  /*5e10*/  HMMA.16816.F32 R20, R8, R54, RZ ;  /* 0x000000360814723c */ /* 0x000fee00000018ff */
[----:B------:R-:W-:Y:S01]  /*5e20*/  IMAD.MOV.U32 R55, RZ, RZ, R38 ;  /* 0x000000ffff377224 */ /* 0x000fe200078e0026 */
[----:B------:R-:W-:Y:S01]  /*5e30*/  HMMA.16816.F32 R112, R4, R26, R12 ;  /* 0x0000001a0470723c */ /* 0x000fe2000000180c */
[----:B------:R-:W-:-:S02]  /*5e40*/  MOV R38, R39 ;  /* 0x0000002700267202 */ /* 0x000fc40000000f00 */
[----:B------:R-:W-:Y:S02]  /*5e50*/  MOV R39, R50 ;  /* 0x0000003200277202 */ /* 0x000fe40000000f00 */
[----:B------:R-:W-:Y:S02]  /*5e60*/  MOV R50, R131 ;  /* 0x0000008300327202 */ /* 0x000fe40000000f00 */
[--C-:B------:R-:W-:Y:S01]  /*5e70*/  FFMA.FTZ R27, R74, c[0x0][0x2d0], -R2.reuse ;  /* 0x0000b4004a1b7a23 */ /* 0x100fe20000010802 */
[----:B---3--:R-:W-:Y:S01]  /*5e80*/  HMMA.16816.F32 R12, R8, R28, RZ ;  /* 0x0000001c080c723c */ /* 0x008fe200000018ff */
[----:B------:R-:W-:Y:S01]  /*5e90*/  FFMA.FTZ R26, R73, c[0x0][0x2d0], -R2 ;  /* 0x0000b400491a7a23 */ /* 0x000fe20000010802 */
[----:B------:R-:W-:Y:S02]  /*5ea0*/  MOV R54, R33 ;  /* 0x0000002100367202 */ /* 0x000fe40000000f00 */
[----:B------:R-:W-:-:S03]  /*5eb0*/  MOV R33, R248 ;  /* 0x000000f800217202 */ /* 0x000fc60000000f00 */
[----:B------:R-:W-:Y:S01]  /*5ec0*/  FFMA.FTZ R28, R76, c[0x0][0x2d0], -R2 ;  /* 0x0000b4004c1c7a23 */ /* 0x000fe20000010802 */
[----:B------:R-:W-:Y:S01]  /*5ed0*/  HMMA.16816.F32 R104, R4, R46, R20 ;  /* 0x0000002e0468723c */ /* 0x000fe20000001814 */
[----:B------:R-:W2:Y:S01]  /*5ee0*/  LDSM.16.MT88.4 R20, [R239+0x4800] ;  /* 0x00480000ef14783b */ /* 0x000ea20000004200 */
[----:B------:R-:W-:Y:S01]  /*5ef0*/  FFMA.FTZ R29, R78, c[0x0][0x2d0], -R0 ;  /* 0x0000b4004e1d7a23 */ /* 0x000fe20000010800 */
[----:B------:R-:W-:Y:S01]  /*5f00*/  MOV R76, R45 ;  /* 0x0000002d004c7202 */ /* 0x000fe20000000f00 */
[----:B------:R-:W-:Y:S01]  /*5f10*/  IMAD.MOV.U32 R78, RZ, RZ, R35 ;  /* 0x000000ffff4e7224 */ /* 0x000fe200078e0023 */
[----:B------:R-:W-:Y:S02]  /*5f20*/  MOV R35, R154 ;  /* 0x0000009a00237202 */ /* 0x000fe40000000f00 */
[----:B------:R-:W-:Y:S02]  /*5f30*/  MOV R46, R147 ;  /* 0x00000093002e7202 */ /* 0x000fe40000000f00 */
[----:B------:R-:W-:-:S02]  /*5f40*/  MOV R47, R146 ;  /* 0x00000092002f7202 */ /* 0x000fc40000000f00 */
[----:B------:R-:W-:Y:S01]  /*5f50*/  LDSM.16.MT88.4 R144, [R239+0x1000] ;  /* 0x00100000ef90783b */ /* 0x000fe20000004200 */
[----:B------:R-:W-:-:S04]  /*5f60*/  MOV R45, R152 ;  /* 0x00000098002d7202 */ /* 0x000fc80000000f00 */
[----:B-1----:R-:W-:Y:S07]  /*5f70*/  HMMA.16816.F32 R100, R4, R16, R12 ;  /* 0x000000100464723c */ /* 0x002fee000000180c */
[----:B------:R-:W-:Y:S01]  /*5f80*/  FADD.FTZ R16, R109, R108 ;  /* 0x0000006c6d107221 */ /* 0x000fe20000010000 */
[----:B------:R-:W-:Y:S03]  /*5f90*/  HMMA.16816.F32 R12, R8, R30, RZ ;  /* 0x0000001e080c723c */ /* 0x000fe600000018ff */
[----:B------:R-:W-:-:S04]  /*5fa0*/  FADD.FTZ R25, R111, R16 ;  /* 0x000000106f197221 */ /* 0x000fc80000010000 */
[----:B------:R-:W-:Y:S02]  /*5fb0*/  FADD.FTZ R3, R119, R25 ;  /* 0x0000001977037221 */ /* 0x000fe40000010000 */
[----:B------:R-:W-:Y:S02]  /*5fc0*/  FFMA.FTZ R25, R72, c[0x0][0x2d0], -R2 ;  /* 0x0000b40048197a23 */ /* 0x000fe40000010802 */
[----:B------:R-:W-:Y:S02]  /*5fd0*/  FADD.FTZ R3, R118, R3 ;  /* 0x0000000376037221 */ /* 0x000fe40000010000 */
[----:B------:R-:W-:Y:S02]  /*5fe0*/  FADD.FTZ R2, R127, R24 ;  /* 0x000000187f027221 */ /* 0x000fe40000010000 */
[----:B------:R-:W-:Y:S01]  /*5ff0*/  FFMA.FTZ R30, R79, c[0x0][0x2d0], -R0 ;  /* 0x0000b4004f1e7a23 */ /* 0x000fe20000010800 */
[----:B------:R-:W-:Y:S01]  /*6000*/  MOV R79, R32 ;  /* 0x00000020004f7202 */ /* 0x000fe20000000f00 */
[----:B------:R-:W-:-:S02]  /*6010*/  FADD.FTZ R2, R125, R2 ;  /* 0x000000027d027221 */ /* 0x000fc40000010000 */
[--C-:B------:R-:W-:Y:S01]  /*6020*/  FFMA.FTZ R24, R77, c[0x0][0x2d0], -R0.reuse ;  /* 0x0000b4004d187a23 */ /* 0x100fe20000010800 */
[----:B------:R-:W-:Y:S01]  /*6030*/  MOV R77, R34 ;  /* 0x00000022004d7202 */ /* 0x000fe20000000f00 */
[----:B------:R-:W-:Y:S01]  /*6040*/  FFMA.FTZ R31, R75, c[0x0][0x2d0], -R0 ;  /* 0x0000b4004b1f7a23 */ /* 0x000fe20000010800 */
[----:B------:R-:W-:Y:S01]  /*6050*/  MOV R34, R155 ;  /* 0x0000009b00227202 */ /* 0x000fe20000000f00 */
[----:B------:R-:W-:Y:S01]  /*6060*/  FADD.FTZ R3, R124, R3 ;  /* 0x000000037c037221 */ /* 0x000fe20000010000 */
[----:B------:R-:W-:Y:S01]  /*6070*/  HMMA.16816.F32 R120, R4, R18, R12 ;  /* 0x000000120478723c */ /* 0x000fe2000000180c */
[----:B------:R-:W1:Y:S01]  /*6080*/  LDSM.16.MT88.4 R16, [R239+0x5000] ;  /* 0x00500000ef10783b */ /* 0x000e620000004200 */
[----:B------:R-:W-:Y:S02]  /*6090*/  FADD.FTZ R0, R126, R2 ;  /* 0x000000027e007221 */ /* 0x000fe40000010000 */
[----:B------:R-:W-:Y:S01]  /*60a0*/  FADD.FTZ R2, R129, R3 ;  /* 0x0000000381027221 */ /* 0x000fe20000010000 */
[----:B------:R-:W-:Y:S01]  /*60b0*/  LDSM.16.MT88.4 R152, [R237+0x1000] ;  /* 0x00100000ed98783b */ /* 0x000fe20000004200 */
[----:B------:R-:W-:Y:S01]  /*60c0*/  MUFU.EX2 R3, R31 ;  /* 0x0000001f00037308 */ /* 0x000fe20000000800 */
[----:B------:R-:W-:Y:S01]  /*60d0*/  IMAD.MOV.U32 R32, RZ, RZ, R249 ;  /* 0x000000ffff207224 */ /* 0x000fe200078e00f9 */
[----:B--2---:R-:W-:Y:S01]  /*60e0*/  HMMA.16816.F32 R12, R8, R20, RZ ;  /* 0x00000014080c723c */ /* 0x004fe200000018ff */
[----:B------:R-:W-:Y:S01]  /*60f0*/  FADD.FTZ R2, R128, R2 ;  /* 0x0000000280027221 */ /* 0x000fe20000010000 */
[----:B------:R-:W-:Y:S11]  /*6100*/  LDSM.16.MT88.4 R72, [R237+0x4000] ;  /* 0x00400000ed48783b */ /* 0x000ff60000004200 */
[----:B------:R-:W-:Y:S11]  /*6110*/  @!UPT UIADD3 URZ, URZ, URZ, URZ ;  /* 0x0000003f3f3ff290 */ /* 0x000ff6000fffe03f */
[----:B-1----:R-:W-:Y:S08]  /*6120*/  HMMA.16816.F32 R108, R4, R16, R12 ;  /* 0x00000010046c723c */ /* 0x002ff0000000180c */
[----:B------:R-:W-:Y:S01]  /*6130*/  HMMA.16816.F32 R12, R8, R22, RZ ;  /* 0x00000016080c723c */ /* 0x000fe200000018ff */
[----:B------:R-:W1:Y:S11]  /*6140*/  LDSM.16.MT88.4 R20, [R238+0x4800] ;  /* 0x00480000ee14783b */ /* 0x000e760000004200 */
[----:B------:R-:W-:Y:S11]  /*6150*/  @!UPT UIADD3 URZ, URZ, URZ, URZ ;  /* 0x0000003f3f3ff290 */ /* 0x000ff6000fffe03f */
[----:B------:R-:W-:Y:S01]  /*6160*/  @!UPT UIADD3 URZ, URZ, URZ, URZ ;  /* 0x0000003f3f3ff290 */ /* 0x000fe2000fffe03f */
[----:B------:R-:W-:Y:S01]  /*6170*/  HMMA.16816.F32 R168, R4, R18, R12 ;  /* 0x0000001204a8723c */ /* 0x000fe2000000180c */
[----:B------:R-:W2:Y:S07]  /*6180*/  LDSM.16.MT88.4 R16, [R238+0x5000] ;  /* 0x00500000ee10783b */ /* 0x000eae0000004200 */
[----:B-1----:R-:W-:Y:S01]  /*6190*/  HMMA.16816.F32 R12, R8, R20, RZ ;  /* 0x00000014080c723c */ /* 0x002fe200000018ff */
[----:B------:R-:W1:Y:S08]  /*61a0*/  MUFU.EX2 R20, R28 ;  /* 0x0000001c00147308 */ /* 0x000e700000000800 */
[----:B------:R-:W3:Y:S01]  /*61b0*/  MUFU.EX2 R21, R24 ;  /* 0x0000001800157308 */ /* 0x000ee20000000800 */
[----:B-1----:R-:W-:Y:S11]  /*61c0*/  FADD.FTZ R0, R20, R0 ;  /* 0x0000000014007221 */ /* 0x002ff60000010000 */
[----:B------:R-:W-:Y:S03]  /*61d0*/  @!UPT UIADD3 URZ, URZ, URZ, URZ ;  /* 0x0000003f3f3ff290 */ /* 0x000fe6000fffe03f */
[----:B--2---:R-:W-:Y:S01]  /*61e0*/  HMMA.16816.F32 R116, R4, R16, R12 ;  /* 0x000000100474723c */ /* 0x004fe2000000180c */
[----:B------:R-:W1:Y:S01]  /*61f0*/  MUFU.EX2 R16, R27 ;  /* 0x0000001b00107308 */ /* 0x000e620000000800 */
[----:B---3--:R-:W-:-:S06]  /*6200*/  F2FP.PACK_AB R131, R3, R21 ;  /* 0x000000150383723e */ /* 0x008fcc00000000ff */
[----:B------:R-:W-:Y:S01]  /*6210*/  HMMA.16816.F32 R12, R8, R22, RZ ;  /* 0x00000016080c723c */ /* 0x000fe200000018ff */
[----:B------:R-:W2:Y:S08]  /*6220*/  MUFU.EX2 R17, R26 ;  /* 0x0000001a00117308 */ /* 0x000eb00000000800 */
[----:B------:R-:W-:Y:S01]  /*6230*/  MUFU.EX2 R22, R30 ;  /* 0x0000001e00167308 */ /* 0x000fe20000000800 */
[C---:B-1----:R-:W-:Y:S01]  /*6240*/  FADD.FTZ R0, R16.reuse, R0 ;  /* 0x0000000010007221 */ /* 0x042fe20000010000 */
[----:B------:R-:W-:-:S06]  /*6250*/  F2FP.PACK_AB R128, R16, R20 ;  /* 0x000000141080723e */ /* 0x000fcc00000000ff */
[----:B------:R-:W1:Y:S01]  /*6260*/  MUFU.EX2 R20, R29 ;  /* 0x0000001d00147308 */ /* 0x000e620000000800 */
[----:B--2---:R-:W-:-:S06]  /*6270*/  FADD.FTZ R0, R17, R0 ;  /* 0x0000000011007221 */ /* 0x004fcc0000010000 */
[----:B------:R-:W-:Y:S01]  /*6280*/  HMMA.16816.F32 R124, R4, R18, R12 ;  /* 0x00000012047c723c */ /* 0x000fe2000000180c */
[----:B------:R-:W2:Y:S01]  /*6290*/  MUFU.EX2 R12, R25 ;  /* 0x00000019000c7308 */ /* 0x000ea20000000800 */
[----:B-1----:R-:W-:Y:S01]  /*62a0*/  F2FP.PACK_AB R129, R20, R22 ;  /* 0x000000161481723e */ /* 0x002fe200000000ff */
[C---:B--2---:R-:W-:Y:S01]  /*62b0*/  FADD.FTZ R0, R12.reuse, R0 ;  /* 0x000000000c007221 */ /* 0x044fe20000010000 */
[----:B------:R-:W-:Y:S02]  /*62c0*/  F2FP.PACK_AB R130, R12, R17 ;  /* 0x000000110c82723e */ /* 0x000fe400000000ff */
[----:B------:R-:W1:Y:S04]  /*62d0*/  LDSM.16.MT88.4 R12, [R240+0x4800] ;  /* 0x00480000f00c783b */ /* 0x000e680000004200 */
[----:B------:R2:W-:Y:S01]  /*62e0*/  STL [R1+0x8], R0 ;  /* 0x0000080001007387 */ /* 0x0005e20000100800 */
[C---:B------:R-:W-:Y:S08]  /*62f0*/  HMMA.16816.F32 R148, R128.reuse, R144, R148 ;  /* 0x000000908094723c */ /* 0x040ff00000001894 */
[C---:B------:R-:W-:Y:S01]  /*6300*/  HMMA.16816.F32 R144, R128.reuse, R146, R32 ;  /* 0x000000928090723c */ /* 0x040fe20000001820 */
[----:B------:R-:W3:Y:S07]  /*6310*/  LDSM.16.MT88.4 R32, [R240+0x1000] ;  /* 0x00100000f020783b */ /* 0x000eee0000004200 */
[----:B------:R-:W-:Y:S01]  /*6320*/  HMMA.16816.F32 R156, R128, R152, R156 ;  /* 0x00000098809c723c */ /* 0x000fe2000000189c */
[----:B--2---:R-:W-:-:S07]  /*6330*/  FADD.FTZ R0, R22, R2 ;  /* 0x0000000216007221 */ /* 0x004fce0000010000 */
[----:B------:R-:W-:Y:S01]  /*6340*/  HMMA.16816.F32 R152, R128, R154, R136 ;  /* 0x0000009a8098723c */ /* 0x000fe20000001888 */
[----:B------:R-:W2:Y:S01]  /*6350*/  LDSM.16.MT88.4 R136, [R238+0x1000] ;  /* 0x00100000ee88783b */ /* 0x000ea20000004200 */
[----:B------:R-:W-:-:S04]  /*6360*/  FADD.FTZ R0, R20, R0 ;  /* 0x0000000014007221 */ /* 0x000fc80000010000 */
[----:B------:R-:W-:Y:S02]  /*6370*/  FADD.FTZ R0, R21, R0 ;  /* 0x0000000015007221 */ /* 0x000fe40000010000 */
[----:B-1----:R-:W-:Y:S02]  /*6380*/  HMMA.16816.F32 R16, R8, R12, RZ ;  /* 0x0000000c0810723c */ /* 0x002fe400000018ff */
[----:B------:R-:W-:-:S05]  /*6390*/  FADD.FTZ R0, R3, R0 ;  /* 0x0000000003007221 */ /* 0x000fca0000010000 */
[----:B------:R-:W-:Y:S01]  /*63a0*/  STL [R1+0xc], R0 ;  /* 0x00000c0001007387 */ /* 0x000fe20000100800 */
[----:B------:R-:W-:Y:S03]  /*63b0*/  HMMA.16816.F32 R12, R8, R14, RZ ;  /* 0x0000000e080c723c */ /* 0x000fe600000018ff */
[----:B------:R-:W4:Y:S04]  /*63c0*/  LDL R2, [R1+0x10] ;  /* 0x0000100001027983 */ /* 0x000f280000100800 */
[----:B------:R-:W1:Y:S01]  /*63d0*/  LDSM.16.MT88.4 R8, [R240+0x5000] ;  /* 0x00500000f008783b */ /* 0x000e620000004200 */
[C---:B---3--:R-:W-:Y:S03]  /*63e0*/  HMMA.16816.F32 R28, R128.reuse, R32, R40 ;  /* 0x00000020801c723c */ /* 0x048fe60000001828 */
[----:B------:R-:W3:Y:S05]  /*63f0*/  LDSM.16.MT88.4 R40, [R237+0x2800] ;  /* 0x00280000ed28783b */ /* 0x000eea0000004200 */
[C---:B------:R-:W-:Y:S08]  /*6400*/  HMMA.16816.F32 R32, R128.reuse, R34, R36 ;  /* 0x000000228020723c */ /* 0x040ff00000001824 */
[C---:B--2---:R-:W-:Y:S08]  /*6410*/  HMMA.16816.F32 R140, R128.reuse, R136, R140 ;  /* 0x00000088808c723c */ /* 0x044ff0000000188c */
[----:B------:R-:W-:Y:S08]  /*6420*/  HMMA.16816.F32 R136, R128, R138, R44 ;  /* 0x0000008a8088723c */ /* 0x000ff0000000182c */
[----:B-1----:R-:W-:Y:S08]  /*6430*/  HMMA.16816.F32 R16, R4, R8, R16 ;  /* 0x000000080410723c */ /* 0x002ff00000001810 */
[C---:B---3--:R-:W-:Y:S01]  /*6440*/  HMMA.16816.F32 R36, R128.reuse, R40, R48 ;  /* 0x000000288024723c */ /* 0x048fe20000001830 */
[----:B------:R-:W1:Y:S07]  /*6450*/  LDSM.16.MT88.4 R48, [R239+0x2800] ;  /* 0x00280000ef30783b */ /* 0x000e6e0000004200 */
[----:B------:R-:W-:Y:S01]  /*6460*/  HMMA.16816.F32 R40, R128, R42, R56 ;  /* 0x0000002a8028723c */ /* 0x000fe20000001838 */
[----:B------:R-:W2:Y:S07]  /*6470*/  LDSM.16.MT88.4 R56, [R238+0x2800] ;  /* 0x00280000ee38783b */ /* 0x000eae0000004200 */
[----:B------:R-:W-:Y:S01]  /*6480*/  HMMA.16816.F32 R12, R4, R10, R12 ;  /* 0x0000000a040c723c */ /* 0x000fe2000000180c */
[----:B------:R-:W-:Y:S07]  /*6490*/  LDSM.16.MT88.4 R4, [R240+0x5800] ;  /* 0x00580000f004783b */ /* 0x000fee0000004200 */
[C---:B-1----:R-:W-:Y:S01]  /*64a0*/  HMMA.16816.F32 R44, R128.reuse, R48, R80 ;  /* 0x00000030802c723c */ /* 0x042fe20000001850 */
[----:B------:R-:W1:Y:S07]  /*64b0*/  LDSM.16.MT88.4 R80, [R239+0x4000] ;  /* 0x00400000ef50783b */ /* 0x000e6e0000004200 */
[C---:B------:R-:W-:Y:S08]  /*64c0*/  HMMA.16816.F32 R48, R128.reuse, R50, R52 ;  /* 0x000000328030723c */ /* 0x040ff00000001834 */
[C---:B--2---:R-:W-:Y:S01]  /*64d0*/  HMMA.16816.F32 R52, R128.reuse, R56, R64 ;  /* 0x000000388034723c */ /* 0x044fe20000001840 */
[----:B------:R-:W-:Y:S07]  /*64e0*/  LDSM.16.MT88.4 R64, [R240+0x2800] ;  /* 0x00280000f040783b */ /* 0x000fee0000004200 */
[C---:B------:R-:W-:Y:S08]  /*64f0*/  HMMA.16816.F32 R56, R128.reuse, R58, R76 ;  /* 0x0000003a8038723c */ /* 0x040ff0000000184c */
[C---:B-1----:R-:W-:Y:S01]  /*6500*/  HMMA.16816.F32 R76, R128.reuse, R80, R88 ;  /* 0x00000050804c723c */ /* 0x042fe20000001858 */
[----:B------:R-:W1:Y:S07]  /*6510*/  LDSM.16.MT88.4 R88, [R238+0x4000] ;  /* 0x00400000ee58783b */ /* 0x000e6e0000004200 */
[C---:B------:R-:W-:Y:S01]  /*6520*/  HMMA.16816.F32 R80, R128.reuse, R82, R96 ;  /* 0x000000528050723c */ /* 0x040fe20000001860 */
[----:B------:R-:W2:Y:S07]  /*6530*/  LDSM.16.MT88.4 R96, [R240+0x4000] ;  /* 0x00400000f060783b */ /* 0x000eae0000004200 */
[C---:B-1----:R-:W-:Y:S08]  /*6540*/  HMMA.16816.F32 R84, R128.reuse, R88, R84 ;  /* 0x000000588054723c */ /* 0x042ff00000001854 */
[C---:B------:R-:W-:Y:S01]  /*6550*/  HMMA.16816.F32 R88, R128.reuse, R90, R104 ;  /* 0x0000005a8058723c */ /* 0x040fe20000001868 */
[----:B------:R-:W1:Y:S07]  /*6560*/  LDSM.16.MT88.4 R104, [R237+0x5800] ;  /* 0x00580000ed68783b */ /* 0x000e6e0000004200 */
[C---:B--2---:R-:W-:Y:S08]  /*6570*/  HMMA.16816.F32 R92, R128.reuse, R96, R92 ;  /* 0x00000060805c723c */ /* 0x044ff0000000185c */
[----:B------:R-:W-:Y:S01]  /*6580*/  HMMA.16816.F32 R96, R128, R98, R112 ;  /* 0x000000628060723c */ /* 0x000fe20000001870 */
[----:B------:R-:W2:Y:S01]  /*6590*/  LDSM.16.MT88.4 R112, [R239+0x5800] ;  /* 0x00580000ef70783b */ /* 0x000ea20000004200 */
[----:B------:R-:W-:-:S06]  /*65a0*/  IADD3 R0, R134, -0x2, RZ ;  /* 0xfffffffe86007810 */ /* 0x000fcc0007ffe0ff */
[C---:B-1----:R-:W-:Y:S08]  /*65b0*/  HMMA.16816.F32 R100, R128.reuse, R104, R100 ;  /* 0x000000688064723c */ /* 0x042ff00000001864 */
[C---:B------:R-:W-:Y:S01]  /*65c0*/  HMMA.16816.F32 R104, R128.reuse, R106, R120 ;  /* 0x0000006a8068723c */ /* 0x040fe20000001878 */
[----:B------:R-:W1:Y:S04]  /*65d0*/  LDSM.16.MT88.4 R120, [R238+0x5800] ;  /* 0x00580000ee78783b */ /* 0x000e680000004200 */
[----:B------:R3:W-:Y:S03]  /*65e0*/  STL [R1+0x4], R0 ;  /* 0x0000040001007387 */ /* 0x0007e60000100800 */
[C---:B------:R-:W-:Y:S08]  /*65f0*/  HMMA.16816.F32 R60, R128.reuse, R64, R60 ;  /* 0x00000040803c723c */ /* 0x040ff0000000183c */
[C---:B------:R-:W-:Y:S08]  /*6600*/  HMMA.16816.F32 R68, R128.reuse, R72, R68 ;  /* 0x000000488044723c */ /* 0x040ff00000001844 */
[C---:B--2---:R-:W-:Y:S08]  /*6610*/  HMMA.16816.F32 R108, R128.reuse, R112, R108 ;  /* 0x00000070806c723c */ /* 0x044ff0000000186c */
[C---:B------:R-:W-:Y:S08]  /*6620*/  HMMA.16816.F32 R64, R128.reuse, R66, R176 ;  /* 0x000000428040723c */ /* 0x040ff000000018b0 */
[C---:B-1----:R-:W-:Y:S08]  /*6630*/  HMMA.16816.F32 R116, R128.reuse, R120, R116 ;  /* 0x000000788074723c */ /* 0x042ff00000001874 */
[C---:B------:R-:W-:Y:S08]  /*6640*/  HMMA.16816.F32 R120, R128.reuse, R122, R124 ;  /* 0x0000007a8078723c */ /* 0x040ff0000000187c */
[----:B------:R-:W-:Y:S01]  /*6650*/  HMMA.16816.F32 R72, R128, R74, R172 ;  /* 0x0000004a8048723c */ /* 0x000fe200000018ac */
[----:B----4-:R-:W-:-:S07]  /*6660*/  ISETP.GE.AND P1, PT, R0, R2, PT ;  /* 0x000000020000720c */ /* 0x010fce0003f26270 */
[C---:B------:R-:W-:Y:S08]  /*6670*/  HMMA.16816.F32 R112, R128.reuse, R114, R168 ;  /* 0x000000728070723c */ /* 0x040ff000000018a8 */
[C---:B------:R-:W-:Y:S08]  /*6680*/  HMMA.16816.F32 R124, R128.reuse, R4, R16 ;  /* 0x00000004807c723c */ /* 0x040ff00000001810 */
[----:B------:R-:W-:Y:S01]  /*6690*/  HMMA.16816.F32 R128, R128, R6, R12 ;  /* 0x000000068080723c */ /* 0x000fe2000000180c */
[----:B------:R-:W-:Y:S07]  /*66a0*/  @!UPT UIADD3 URZ, URZ, URZ, URZ ;  /* 0x0000003f3f3ff290 */ /* 0x000fee000fffe03f */
[----:B---3--:R-:W-:Y:S11]  /*66b0*/  @!P1 BRA `(.L_x_43) ;  /* 0x000033c000009947 */ /* 0x008ff60003800000 */
.L_x_55:
[----:B------:R-:W2:Y:S01]  /*66c0*/  LDL R4, [R1] ;  /* 0x0000000001047983 */ /* 0x000ea20000100800 */
[----:B------:R-:W-:Y:S04]  /*66d0*/  DEPBAR.LE SB0, 0x0 ;  /* 0x000080000000791a */ /* 0x000fe80000000000 */
[----:B------:R-:W3:Y:S01]  /*66e0*/  LDL.64 R6, [R1+0x28] ;  /* 0x0000280001067983 */ /* 0x000ee20000100a00 */
[----:B------:R-:W-:Y:S01]  /*66f0*/  WARPSYNC 0xffffffff ;  /* 0xffffffff00007948 */ /* 0x000fe20003800000 */
[----:B------:R-:W-:Y:S02]  /*6700*/  IMAD.MOV.U32 R134, RZ, RZ, R133 ;  /* 0x000000ffff867224 */ /* 0x000fe400078e0085 */
[----:B------:R-:W4:Y:S04]  /*6710*/  LDL R5, [R1+0x38] ;  /* 0x0000380001057983 */ /* 0x000f280000100800 */
[----:B------:R-:W1:Y:S04]  /*6720*/  S2R R9, SR_TID.X ;  /* 0x0000000000097919 */ /* 0x000e680000002100 */
[----:B------:R-:W-:Y:S01]  /*6730*/  BAR.SYNC.DEFER_BLOCKING 0x0 ;  /* 0x0000000000007b1d */ /* 0x000fe20000010000 */
[----:B-1----:R-:W-:Y:S04]  /*6740*/  SHF.R.S32.HI R8, RZ, 0x1f, R9 ;  /* 0x0000001fff087819 */ /* 0x002fe80000011409 */
[----:B------:R-:W-:Y:S01]  /*6750*/  LEA.HI R8, R8, R9, RZ, 0x3 ;  /* 0x0000000908087211 */ /* 0x000fe200078f18ff */
[----:B------:R1:W1:Y:S03]  /*6760*/  LDSM.16.M88.4 R16, [R135+0x800] ;  /* 0x000800008710783b */ /* 0x0002660000000200 */
[----:B------:R-:W-:Y:S01]  /*6770*/  LOP3.LUT R8, R8, 0xfffffff8, RZ, 0xc0, !PT ;  /* 0xfffffff808087812 */ /* 0x000fe200078ec0ff */
[----:B------:R1:W1:Y:S04]  /*6780*/  LDSM.16.M88.4 R24, [R135+0x1000] ;  /* 0x001000008718783b */ /* 0x0002680000000200 */
[----:B------:R-:W-:Y:S05]  /*6790*/  IMAD.IADD R8, R9, 0x1, -R8 ;  /* 0x0000000109087824 */ /* 0x000fea00078e0a08 */
[----:B------:R-:W-:Y:S02]  /*67a0*/  LOP3.LUT P1, RZ, R8, 0x2, RZ, 0xc0, !PT ;  /* 0x0000000208ff7812 */ /* 0x000fe4000782c0ff */
[----:B------:R1:W1:Y:S01]  /*67b0*/  LDSM.16.M88.4 R8, [R135] ;  /* 0x000000008708783b */ /* 0x0002620000000200 */
[----:B--2---:R-:W-:Y:S01]  /*67c0*/  SHF.R.S32.HI R0, RZ, 0x1f, R4 ;  /* 0x0000001fff007819 */ /* 0x004fe20000011404 */
[----:B------:R-:W-:Y:S04]  /*67d0*/  IMAD.WIDE.U32 R2, R4, c[0x0][0x208], RZ ;  /* 0x0000820004027a25 */ /* 0x000fe800078e00ff */
[----:B------:R-:W-:Y:S04]  /*67e0*/  IMAD R0, R0, c[0x0][0x208], RZ ;  /* 0x0000820000007a24 */ /* 0x000fe800078e02ff */
[----:B------:R-:W-:Y:S01]  /*67f0*/  IMAD R0, R4, c[0x0][0x20c], R0 ;  /* 0x0000830004007a24 */ /* 0x000fe200078e0200 */
[----:B------:R-:W-:Y:S03]  /*6800*/  SHF.R.S32.HI R4, RZ, 0x1f, R252 ;  /* 0x0000001fff047819 */ /* 0x000fe600000114fc */
[----:B------:R-:W-:Y:S01]  /*6810*/  IMAD.IADD R3, R3, 0x1, R0 ;  /* 0x0000000103037824 */ /* 0x000fe200078e0200 */
[C---:B------:R-:W-:Y:S01]  /*6820*/  IADD3 R0, R135.reuse, 0x20, RZ ;  /* 0x0000002087007810 */ /* 0x040fe20007ffe0ff */
[----:B------:R-:W-:Y:S01]  /*6830*/  IMAD R4, R4, c[0x0][0x218], RZ ;  /* 0x0000860004047a24 */ /* 0x000fe200078e02ff */
[----:B------:R-:W-:Y:S01]  /*6840*/  @P1 IADD3 R0, R135, -0x20, RZ ;  /* 0xffffffe087001810 */ /* 0x000fe20007ffe0ff */
[----:B------:R-:W-:Y:S04]  /*6850*/  IMAD.WIDE.U32 R2, R252, c[0x0][0x218], R2 ;  /* 0x00008600fc027a25 */ /* 0x000fe800078e0002 */
[----:B------:R2:W1:Y:S01]  /*6860*/  LDSM.16.M88.4 R168, [R0] ;  /* 0x0000000000a8783b */ /* 0x0004620000000200 */
[----:B---3--:R-:W-:Y:S01]  /*6870*/  IADD3 R2, P2, R6, R2, RZ ;  /* 0x0000000206027210 */ /* 0x008fe20007f5e0ff */
[----:B------:R-:W-:Y:S02]  /*6880*/  IMAD R4, R252, c[0x0][0x21c], R4 ;  /* 0x00008700fc047a24 */ /* 0x000fe400078e0204 */
[----:B------:R2:W3:Y:S01]  /*6890*/  LDSM.16.M88.4 R172, [R0+0x800] ;  /* 0x0008000000ac783b */ /* 0x0004e20000000200 */
[C---:B------:R-:W-:Y:S02]  /*68a0*/  LEA R7, P1, R2.reuse, c[0x0][0x1f8], 0x1 ;  /* 0x00007e0002077a11 */ /* 0x040fe400078208ff */
[----:B----4-:R-:W-:Y:S01]  /*68b0*/  IADD3.X R3, R5, R3, R4, P2, !PT ;  /* 0x0000000305037210 */ /* 0x010fe200017fe404 */
[----:B------:R2:W4:Y:S01]  /*68c0*/  LDSM.16.M88.4 R176, [R0+0x1000] ;  /* 0x0010000000b0783b */ /* 0x0005220000000200 */
[----:B------:R-:W-:Y:S02]  /*68d0*/  IADD3 R5, R251, 0xc0, RZ ;  /* 0x000000c0fb057810 */ /* 0x000fe40007ffe0ff */
[----:B------:R-:W-:Y:S02]  /*68e0*/  LEA.HI.X R6, R2, c[0x0][0x1fc], R3, 0x1, P1 ;  /* 0x00007f0002067a11 */ /* 0x000fe400008f0c03 */
[----:B------:R-:W-:Y:S01]  /*68f0*/  ISETP.GE.AND P2, PT, R5, c[0x0][0x1d4], PT ;  /* 0x0000750005007a0c */ /* 0x000fe20003f46270 */
[----:B------:R-:W-:-:S10]  /*6900*/  BRA.DIV ~URZ, `(.L_x_44) ;  /* 0x000097127f007947 */ /* 0x000fd4000b800000 */
[----:B--2---:R2:W4:Y:S02]  /*6910*/  SHFL.IDX PT, R0, R6, RZ, 0x181f ;  /* 0x00181fff06007589 */ /* 0x00452400000e0000 */
.L_x_125:
[----:B------:R-:W-:Y:S01]  /*6920*/  SHF.R.S32.HI R3, RZ, 0x1f, R251 ;  /* 0x0000001fff037819 */ /* 0x000fe200000114fb */
[----:B------:R-:W5:Y:S01]  /*6930*/  SHFL.IDX PT, R2, R7, RZ, 0x181f ;  /* 0x00181fff07027589 */ /* 0x000f6200000e0000 */
[C---:B------:R-:W-:Y:S01]  /*6940*/  IADD3 R12, R251.reuse, 0x40, RZ ;  /* 0x00000040fb0c7810 */ /* 0x040fe20007ffe0ff */
[----:B------:R-:W-:Y:S01]  /*6950*/  BSSY B0, `(.L_x_45) ;  /* 0x0000037000007945 */ /* 0x000fe20003800000 */
[C---:B------:R-:W-:Y:S02]  /*6960*/  IADD3 R13, R251.reuse, 0x40, RZ ;  /* 0x00000040fb0d7810 */ /* 0x040fe40007ffe0ff */
[C---:B------:R-:W-:Y:S02]  /*6970*/  IADD3 R14, R251.reuse, 0xc0, RZ ;  /* 0x000000c0fb0e7810 */ /* 0x040fe40007ffe0ff */
[----:B------:R-:W-:Y:S02]  /*6980*/  SHF.R.S32.HI R13, RZ, 0x1f, R13 ;  /* 0x0000001fff0d7819 */ /* 0x000fe4000001140d */
[----:B------:R-:W-:Y:S02]  /*6990*/  SHF.R.S32.HI R14, RZ, 0x1f, R14 ;  /* 0x0000001fff0e7819 */ /* 0x000fe4000001140e */
[C---:B-----5:R-:W-:Y:S04]  /*69a0*/  LEA R4, P1, R251.reuse, R2, 0x1 ;  /* 0x00000002fb047211 */ /* 0x060fe800078208ff */
[C---:B----4-:R-:W-:Y:S02]  /*69b0*/  LEA.HI.X R5, R251.reuse, R0, R3, 0x1, P1 ;  /* 0x00000000fb057211 */ /* 0x050fe400008f0c03 */
[C---:B------:R-:W-:Y:S03]  /*69c0*/  IADD3 R3, R251.reuse, 0x80, RZ ;  /* 0x00000080fb037810 */ /* 0x040fe60007ffe0ff */
[----:B------:R-:W-:Y:S01]  /*69d0*/  @!PT LDS RZ, [RZ] ;  /* 0x00000000fffff984 */ /* 0x000fe20000000800 */
[----:B------:R-:W-:Y:S01]  /*69e0*/  @!PT LDS RZ, [RZ] ;  /* 0x00000000fffff984 */ /* 0x000fe20000000800 */
[----:B------:R4:W-:Y:S02]  /*69f0*/  LDGSTS.E.BYPASS.LTC128B.128 [R247+0x4080], [R4.64], !P6 ;  /* 0x0408000004f77fae */ /* 0x0009e4000f101d46 */
[C---:B----4-:R-:W-:Y:S04]  /*6a00*/  LEA R4, P1, R12.reuse, R2, 0x1 ;  /* 0x000000020c047211 */ /* 0x050fe800078208ff */
[----:B------:R-:W-:Y:S02]  /*6a10*/  LEA.HI.X R5, R12, R0, R13, 0x1, P1 ;  /* 0x000000000c057211 */ /* 0x000fe400008f0c0d */
[C---:B------:R-:W-:Y:S02]  /*6a20*/  IADD3 R13, R251.reuse, 0xc0, RZ ;  /* 0x000000c0fb0d7810 */ /* 0x040fe40007ffe0ff */
[----:B------:R-:W-:Y:S01]  /*6a30*/  IADD3 R12, R251, 0x80, RZ ;  /* 0x00000080fb0c7810 */ /* 0x000fe20007ffe0ff */
[----:B------:R4:W-:Y:S03]  /*6a40*/  LDGSTS.E.BYPASS.LTC128B.128 [R247+0x5880], [R4.64], !P5 ;  /* 0x0588000004f77fae */ /* 0x0009e6000e901d46 */
[----:B------:R-:W-:Y:S02]  /*6a50*/  SHF.R.S32.HI R12, RZ, 0x1f, R12 ;  /* 0x0000001fff0c7819 */ /* 0x000fe4000001140c */
[C---:B----4-:R-:W-:Y:S04]  /*6a60*/  LEA R4, P1, R3.reuse, R2, 0x1 ;  /* 0x0000000203047211 */ /* 0x050fe800078208ff */
[----:B------:R-:W-:Y:S02]  /*6a70*/  LEA.HI.X R5, R3, R0, R12, 0x1, P1 ;  /* 0x0000000003057211 */ /* 0x000fe400008f0c0c */
[----:B------:R-:W4:Y:S01]  /*6a80*/  S2R R12, SR_TID.X ;  /* 0x00000000000c7919 */ /* 0x000f220000002100 */
[C---:B------:R-:W-:Y:S03]  /*6a90*/  LEA R2, P1, R13.reuse, R2, 0x1 ;  /* 0x000000020d027211 */ /* 0x040fe600078208ff */
[----:B------:R2:W-:Y:S01]  /*6aa0*/  LDGSTS.E.BYPASS.LTC128B.128 [R247+0x7080], [R4.64], !P4 ;  /* 0x0708000004f77fae */ /* 0x0005e2000e101d46 */
[----:B------:R-:W-:Y:S05]  /*6ab0*/  LEA.HI.X R3, R13, R0, R14, 0x1, P1 ;  /* 0x000000000d037211 */ /* 0x000fea00008f0c0e */
[----:B------:R2:W-:Y:S01]  /*6ac0*/  LDGSTS.E.BYPASS.LTC128B.128 [R247+0x8880], [R2.64], !P2 ;  /* 0x0888000002f77fae */ /* 0x0005e2000d101d46 */
[----:B----4-:R-:W-:Y:S11]  /*6ad0*/  ISETP.GT.AND P1, PT, R12, 0x7f, PT ;  /* 0x0000007f0c00780c */ /* 0x010ff60003f24270 */
[----:B------:R-:W-:Y:S02]  /*6ae0*/  @!UPT UIADD3 URZ, URZ, URZ, URZ ;  /* 0x0000003f3f3ff290 */ /* 0x000fe4000fffe03f */
[----:B------:R-:W-:-:S05]  /*6af0*/  @P1 BRA `(.L_x_46) ;  /* 0x000001c000001947 */ /* 0x000fca0003800000 */
[----:B--2---:R-:W-:-:S05]  /*6b00*/  BRA.DIV ~URZ, `(.L_x_47) ;  /* 0x000095727f007947 */ /* 0x004fca000b800000 */
[----:B------:R2:W4:Y:S04]  /*6b10*/  SHFL.IDX PT, R4, R6, 0x1, 0x181f ;  /* 0x00381f0006047f89 */ /* 0x00052800000e0000 */
[----:B------:R2:W3:Y:S02]  /*6b20*/  SHFL.IDX PT, R0, R7, 0x1, 0x181f ;  /* 0x00381f0007007f89 */ /* 0x0004e400000e0000 */
.L_x_126:
[----:B--2---:R-:W-:Y:S02]  /*6b30*/  SHF.R.S32.HI R6, RZ, 0x1f, R251 ;  /* 0x0000001fff067819 */ /* 0x004fe400000114fb */
[C---:B---3--:R-:W-:Y:S02]  /*6b40*/  LEA R2, P1, R251.reuse, R0, 0x1 ;  /* 0x00000000fb027211 */ /* 0x048fe400078208ff */
[C---:B------:R-:W-:Y:S02]  /*6b50*/  IADD3 R5, R251.reuse, 0x40, RZ ;  /* 0x00000040fb057810 */ /* 0x040fe40007ffe0ff */
[C---:B----4-:R-:W-:Y:S02]  /*6b60*/  LEA.HI.X R3, R251.reuse, R4, R6, 0x1, P1 ;  /* 0x00000004fb037211 */ /* 0x050fe400008f0c06 */
[C---:B------:R-:W-:Y:S02]  /*6b70*/  IADD3 R6, R251.reuse, 0x40, RZ ;  /* 0x00000040fb067810 */ /* 0x040fe40007ffe0ff */
[C---:B------:R-:W-:Y:S01]  /*6b80*/  IADD3 R13, R251.reuse, 0x80, RZ ;  /* 0x00000080fb0d7810 */ /* 0x040fe20007ffe0ff */
[----:B------:R-:W-:Y:S01]  /*6b90*/  @!PT LDS RZ, [RZ] ;  /* 0x00000000fffff984 */ /* 0x000fe20000000800 */
[----:B------:R-:W-:Y:S01]  /*6ba0*/  @!PT LDS RZ, [RZ] ;  /* 0x00000000fffff984 */ /* 0x000fe20000000800 */
[----:B------:R-:W-:Y:S01]  /*6bb0*/  @!PT LDS RZ, [RZ] ;  /* 0x00000000fffff984 */ /* 0x000fe20000000800 */
[----:B------:R2:W-:Y:S01]  /*6bc0*/  LDGSTS.E.BYPASS.LTC128B.128 [R247+0x5080], [R2.64], !P6 ;  /* 0x0508000002f77fae */ /* 0x0005e2000f101d46 */
[----:B------:R-:W-:Y:S02]  /*6bd0*/  SHF.R.S32.HI R6, RZ, 0x1f, R6 ;  /* 0x0000001fff067819 */ /* 0x000fe40000011406 */
[C---:B------:R-:W-:Y:S02]  /*6be0*/  IADD3 R14, R251.reuse, 0x80, RZ ;  /* 0x00000080fb0e7810 */ /* 0x040fe40007ffe0ff */
[----:B------:R-:W-:Y:S02]  /*6bf0*/  IADD3 R12, R251, 0xc0, RZ ;  /* 0x000000c0fb0c7810 */ /* 0x000fe40007ffe0ff */
[----:B------:R-:W-:Y:S02]  /*6c00*/  SHF.R.S32.HI R14, RZ, 0x1f, R14 ;  /* 0x0000001fff0e7819 */ /* 0x000fe4000001140e */
[----:B------:R-:W-:Y:S02]  /*6c10*/  SHF.R.S32.HI R12, RZ, 0x1f, R12 ;  /* 0x0000001fff0c7819 */ /* 0x000fe4000001140c */
[C---:B--2---:R-:W-:Y:S04]  /*6c20*/  LEA R2, P1, R5.reuse, R0, 0x1 ;  /* 0x0000000005027211 */ /* 0x044fe800078208ff */
[----:B------:R-:W-:Y:S02]  /*6c30*/  LEA.HI.X R3, R5, R4, R6, 0x1, P1 ;  /* 0x0000000405037211 */ /* 0x000fe400008f0c06 */
[----:B------:R-:W-:Y:S02]  /*6c40*/  LEA R6, P1, R13, R0, 0x1 ;  /* 0x000000000d067211 */ /* 0x000fe400078208ff */
[----:B------:R-:W-:Y:S01]  /*6c50*/  IADD3 R5, R251, 0xc0, RZ ;  /* 0x000000c0fb057810 */ /* 0x000fe20007ffe0ff */
[----:B------:R2:W-:Y:S01]  /*6c60*/  LDGSTS.E.BYPASS.LTC128B.128 [R247+0x6880], [R2.64], !P5 ;  /* 0x0688000002f77fae */ /* 0x0005e2000e901d46 */
[----:B------:R-:W-:Y:S05]  /*6c70*/  LEA.HI.X R7, R13, R4, R14, 0x1, P1 ;  /* 0x000000040d077211 */ /* 0x000fea00008f0c0e */
[----:B------:R3:W-:Y:S01]  /*6c80*/  LDGSTS.E.BYPASS.LTC128B.128 [R247+0x8080], [R6.64], !P4 ;  /* 0x0808000006f77fae */ /* 0x0007e2000e101d46 */
[C---:B--2---:R-:W-:Y:S04]  /*6c90*/  LEA R2, P1, R5.reuse, R0, 0x1 ;  /* 0x0000000005027211 */ /* 0x044fe800078208ff */
[----:B------:R-:W-:Y:S05]  /*6ca0*/  LEA.HI.X R3, R5, R4, R12, 0x1, P1 ;  /* 0x0000000405037211 */ /* 0x000fea00008f0c0c */
[----:B------:R3:W-:Y:S04]  /*6cb0*/  LDGSTS.E.BYPASS.LTC128B.128 [R247+0x9880], [R2.64], !P2 ;  /* 0x0988000002f77fae */ /* 0x0007e8000d101d46 */
.L_x_46:
[----:B--2---:R-:W-:Y:S05]  /*6cc0*/  BSYNC B0 ;  /* 0x0000000000007941 */ /* 0x004fea0003800000 */
.L_x_45:
[----:B---3--:R-:W2:Y:S08]  /*6cd0*/  S2R R2, SR_TID.X ;  /* 0x0000000000027919 */ /* 0x008eb00000002100 */
[----:B------:R-:W0:Y:S01]  /*6ce0*/  LDGDEPBAR ;  /* 0x00000000000079af */ /* 0x000e220000000000 */
[----:B------:R-:W-:Y:S01]  /*6cf0*/  WARPSYNC 0xffffffff ;  /* 0xffffffff00007948 */ /* 0x000fe20003800000 */
[C---:B-1----:R-:W-:Y:S01]  /*6d00*/  HMMA.16816.F32 R4, R160.reuse, R8, RZ ;  /* 0x00000008a004723c */ /* 0x042fe200000018ff */
[----:B------:R-:W-:Y:S07]  /*6d10*/  BSSY B0, `(.L_x_48) ;  /* 0x000012f000007945 */ /* 0x000fee0003800000 */
[C---:B------:R-:W-:Y:S08]  /*6d20*/  HMMA.16816.F32 R8, R160.reuse, R10, RZ ;  /* 0x0000000aa008723c */ /* 0x040ff000000018ff */
[C---:B------:R-:W-:Y:S08]  /*6d30*/  HMMA.16816.F32 R12, R160.reuse, R16, RZ ;  /* 0x00000010a00c723c */ /* 0x040ff000000018ff */
[C---:B------:R-:W-:Y:S01]  /*6d40*/  HMMA.16816.F32 R16, R160.reuse, R18, RZ ;  /* 0x00000012a010723c */ /* 0x040fe200000018ff */
[----:B--2---:R-:W-:Y:S04]  /*6d50*/  SHF.R.S32.HI R0, RZ, 0x1f, R2 ;  /* 0x0000001fff007819 */ /* 0x004fe80000011402 */
[-C--:B------:R-:W-:Y:S03]  /*6d60*/  LEA.HI R0, R0, R2.reuse, RZ, 0x3 ;  /* 0x0000000200007211 */ /* 0x080fe600078f18ff */
[C---:B------:R-:W-:Y:S01]  /*6d70*/  HMMA.16816.F32 R20, R160.reuse, R24, RZ ;  /* 0x00000018a014723c */ /* 0x040fe200000018ff */
[----:B------:R-:W-:Y:S04]  /*6d80*/  LOP3.LUT R0, R0, 0xfffffff8, RZ, 0xc0, !PT ;  /* 0xfffffff800007812 */ /* 0x000fe800078ec0ff */
[----:B------:R-:W-:Y:S03]  /*6d90*/  IADD3 R0, -R0, R2, RZ ;  /* 0x0000000200007210 */ /* 0x000fe60007ffe1ff */
[----:B------:R-:W-:Y:S01]  /*6da0*/  HMMA.16816.F32 R24, R160, R26, RZ ;  /* 0x0000001aa018723c */ /* 0x000fe200000018ff */
[----:B------:R-:W-:Y:S03]  /*6db0*/  LOP3.LUT P1, RZ, R0, 0x4, RZ, 0xc0, !PT ;  /* 0x0000000400ff7812 */ /* 0x000fe6000782c0ff */
[C---:B------:R-:W-:Y:S04]  /*6dc0*/  IADD3 R0, R135.reuse, 0x40, RZ ;  /* 0x0000004087007810 */ /* 0x040fe80007ffe0ff */
[C---:B------:R-:W-:Y:S06]  /*6dd0*/  HMMA.16816.F32 R4, R164.reuse, R168, R4 ;  /* 0x000000a8a404723c */ /* 0x040fec0000001804 */
[----:B------:R-:W-:Y:S02]  /*6de0*/  @P1 IADD3 R0, R135, -0x40, RZ ;  /* 0xffffffc087001810 */ /* 0x000fe40007ffe0ff */
[C---:B------:R-:W-:Y:S03]  /*6df0*/  HMMA.16816.F32 R8, R164.reuse, R170, R8 ;  /* 0x000000aaa408723c */ /* 0x040fe60000001808 */
[----:B------:R-:W1:Y:S05]  /*6e00*/  LDSM.16.M88.4 R168, [R0] ;  /* 0x0000000000a8783b */ /* 0x000e6a0000000200 */
[C---:B------:R-:W-:Y:S08]  /*6e10*/  HMMA.16816.F32 R12, R164.reuse, R172, R12 ;  /* 0x000000aca40c723c */ /* 0x040ff0000000180c */
[C---:B------:R-:W-:Y:S01]  /*6e20*/  HMMA.16816.F32 R16, R164.reuse, R174, R16 ;  /* 0x000000aea410723c */ /* 0x040fe20000001810 */
[----:B------:R-:W2:Y:S07]  /*6e30*/  LDSM.16.M88.4 R172, [R0+0x800] ;  /* 0x0008000000ac783b */ /* 0x000eae0000000200 */
[C---:B------:R-:W-:Y:S08]  /*6e40*/  HMMA.16816.F32 R20, R164.reuse, R176, R20 ;  /* 0x000000b0a414723c */ /* 0x040ff00000001814 */
[----:B------:R-:W-:Y:S01]  /*6e50*/  HMMA.16816.F32 R24, R164, R178, R24 ;  /* 0x000000b2a418723c */ /* 0x000fe20000001818 */
[----:B------:R-:W-:Y:S07]  /*6e60*/  LDSM.16.M88.4 R176, [R236+0x4800] ;  /* 0x00480000ecb0783b */ /* 0x000fee0000000200 */
[C---:B-1----:R-:W-:Y:S08]  /*6e70*/  HMMA.16816.F32 R4, R180.reuse, R168, R4 ;  /* 0x000000a8b404723c */ /* 0x042ff00000001804 */
[C---:B------:R-:W-:Y:S01]  /*6e80*/  HMMA.16816.F32 R8, R180.reuse, R170, R8 ;  /* 0x000000aab408723c */ /* 0x040fe20000001808 */
[----:B------:R-:W1:Y:S07]  /*6e90*/  LDSM.16.M88.4 R168, [R0+0x1000] ;  /* 0x0010000000a8783b */ /* 0x000e6e0000000200 */
[C---:B--2---:R-:W-:Y:S08]  /*6ea0*/  HMMA.16816.F32 R12, R180.reuse, R172, R12 ;  /* 0x000000acb40c723c */ /* 0x044ff0000000180c */
[C---:B------:R-:W-:Y:S01]  /*6eb0*/  HMMA.16816.F32 R16, R180.reuse, R174, R16 ;  /* 0x000000aeb410723c */ /* 0x040fe20000001810 */
[----:B------:R-:W2:Y:S07]  /*6ec0*/  LDSM.16.M88.4 R172, [R236] ;  /* 0x00000000ecac783b */ /* 0x000eae0000000200 */
[C---:B-1----:R-:W-:Y:S08]  /*6ed0*/  HMMA.16816.F32 R20, R180.reuse, R168, R20 ;  /* 0x000000a8b414723c */ /* 0x042ff00000001814 */
[----:B------:R-:W-:Y:S01]  /*6ee0*/  HMMA.16816.F32 R24, R180, R170, R24 ;  /* 0x000000aab418723c */ /* 0x000fe20000001818 */
[----:B------:R-:W1:Y:S07]  /*6ef0*/  LDSM.16.M88.4 R168, [R236+0x800] ;  /* 0x00080000eca8783b */ /* 0x000e6e0000000200 */
[C---:B--2---:R-:W-:Y:S08]  /*6f00*/  HMMA.16816.F32 R4, R184.reuse, R172, R4 ;  /* 0x000000acb804723c */ /* 0x044ff00000001804 */
[C---:B------:R-:W-:Y:S01]  /*6f10*/  HMMA.16816.F32 R8, R184.reuse, R174, R8 ;  /* 0x000000aeb808723c */ /* 0x040fe20000001808 */
[----:B------:R-:W2:Y:S07]  /*6f20*/  LDSM.16.M88.4 R172, [R236+0x1000] ;  /* 0x00100000ecac783b */ /* 0x000eae0000000200 */
[C---:B-1----:R-:W-:Y:S08]  /*6f30*/  HMMA.16816.F32 R12, R184.reuse, R168, R12 ;  /* 0x000000a8b80c723c */ /* 0x042ff0000000180c */
[C---:B------:R-:W-:Y:S01]  /*6f40*/  HMMA.16816.F32 R16, R184.reuse, R170, R16 ;  /* 0x000000aab810723c */ /* 0x040fe20000001810 */
[----:B------:R-:W1:Y:S07]  /*6f50*/  LDSM.16.M88.4 R168, [R135+0x1800] ;  /* 0x0018000087a8783b */ /* 0x000e6e0000000200 */
[C---:B--2---:R-:W-:Y:S08]  /*6f60*/  HMMA.16816.F32 R20, R184.reuse, R172, R20 ;  /* 0x000000acb814723c */ /* 0x044ff00000001814 */
[----:B------:R-:W-:Y:S01]  /*6f70*/  HMMA.16816.F32 R24, R184, R174, R24 ;  /* 0x000000aeb818723c */ /* 0x000fe20000001818 */
[----:B------:R-:W2:Y:S07]  /*6f80*/  LDSM.16.M88.4 R172, [R135+0x2000] ;  /* 0x0020000087ac783b */ /* 0x000eae0000000200 */
[C---:B-1----:R-:W-:Y:S08]  /*6f90*/  HMMA.16816.F32 R4, R188.reuse, R168, R4 ;  /* 0x000000a8bc04723c */ /* 0x042ff00000001804 */
[C---:B------:R-:W-:Y:S01]  /*6fa0*/  HMMA.16816.F32 R8, R188.reuse, R170, R8 ;  /* 0x000000aabc08723c */ /* 0x040fe20000001808 */
[----:B------:R-:W1:Y:S07]  /*6fb0*/  LDSM.16.M88.4 R168, [R135+0x2800] ;  /* 0x0028000087a8783b */ /* 0x000e6e0000000200 */
[C---:B--2---:R-:W-:Y:S08]  /*6fc0*/  HMMA.16816.F32 R12, R188.reuse, R172, R12 ;  /* 0x000000acbc0c723c */ /* 0x044ff0000000180c */
[C---:B------:R-:W-:Y:S01]  /*6fd0*/  HMMA.16816.F32 R16, R188.reuse, R174, R16 ;  /* 0x000000aebc10723c */ /* 0x040fe20000001810 */
[----:B------:R-:W2:Y:S07]  /*6fe0*/  LDSM.16.M88.4 R172, [R241+0x1800] ;  /* 0x00180000f1ac783b */ /* 0x000eae0000000200 */
        /* <DEDUP_REMOVED lines=88> */
[C---:B------:R-:W-:Y:S08]  /*7570*/  HMMA.16816.F32 R16, R228.reuse, R174, R16 ;  /* 0x000000aee410723c */ /* 0x040ff00000001810 */
[C---:B-1----:R-:W-:Y:S08]  /*7580*/  HMMA.16816.F32 R20, R228.reuse, R168, R20 ;  /* 0x000000a8e414723c */ /* 0x042ff00000001814 */
[----:B------:R-:W-:Y:S01]  /*7590*/  HMMA.16816.F32 R24, R228, R170, R24 ;  /* 0x000000aae418723c */ /* 0x000fe20000001818 */
[----:B------:R-:W1:Y:S07]  /*75a0*/  LDSM.16.M88.4 R168, [R236+0x5000] ;  /* 0x00500000eca8783b */ /* 0x000e6e0000000200 */
[C---:B------:R-:W-:Y:S08]  /*75b0*/  HMMA.16816.F32 R4, R232.reuse, R176, R4 ;  /* 0x000000b0e804723c */ /* 0x040ff00000001804 */
[C---:B------:R-:W-:Y:S11]  /*75c0*/  HMMA.16816.F32 R8, R232.reuse, R178, R8 ;  /* 0x000000b2e808723c */ /* 0x040ff60000001808 */
[----:B------:R-:W-:Y:S05]  /*75d0*/  @!UPT UIADD3 URZ, URZ, URZ, URZ ;  /* 0x0000003f3f3ff290 */ /* 0x000fea000fffe03f */
[----:B------:R-:W-:Y:S02]  /*75e0*/  FMUL.FTZ R0, R5, c[0x0][0x320] ;  /* 0x0000c80005007a20 */ /* 0x000fe40000410000 */
[----:B------:R-:W-:Y:S02]  /*75f0*/  FMUL.FTZ R2, R4, c[0x0][0x320] ;  /* 0x0000c80004027a20 */ /* 0x000fe40000410000 */
[----:B------:R2:W3:Y:S04]  /*7600*/  MUFU.TANH R248, R0 ;  /* 0x0000000000f87308 */ /* 0x0004e80000002400 */
[----:B------:R-:W-:Y:S01]  /*7610*/  FMUL.FTZ R3, R11, c[0x0][0x320] ;  /* 0x0000c8000b037a20 */ /* 0x000fe20000410000 */
[C---:B-1----:R-:W-:Y:S03]  /*7620*/  HMMA.16816.F32 R12, R232.reuse, R168, R12 ;  /* 0x000000a8e80c723c */ /* 0x042fe6000000180c */
[----:B------:R-:W-:Y:S02]  /*7630*/  FMUL.FTZ R10, R10, c[0x0][0x320] ;  /* 0x0000c8000a0a7a20 */ /* 0x000fe40000410000 */
[----:B------:R1:W4:Y:S03]  /*7640*/  MUFU.TANH R249, R2 ;  /* 0x0000000200f97308 */ /* 0x0003260000002400 */
[C---:B------:R-:W-:Y:S07]  /*7650*/  HMMA.16816.F32 R16, R232.reuse, R170, R16 ;  /* 0x000000aae810723c */ /* 0x040fee0000001810 */
[----:B------:R-:W3:Y:S01]  /*7660*/  MUFU.TANH R178, R10 ;  /* 0x0000000a00b27308 */ /* 0x000ee20000002400 */
[----:B--2---:R-:W-:Y:S09]  /*7670*/  FMUL.FTZ R0, R6, c[0x0][0x320] ;  /* 0x0000c80006007a20 */ /* 0x004ff20000410000 */
[----:B------:R2:W2:Y:S01]  /*7680*/  MUFU.TANH R179, R0 ;  /* 0x0000000000b37308 */ /* 0x0004a20000002400 */
[----:B-1----:R-:W-:Y:S09]  /*7690*/  FMUL.FTZ R2, R13, c[0x0][0x320] ;  /* 0x0000c8000d027a20 */ /* 0x002ff20000410000 */
[----:B------:R-:W1:Y:S10]  /*76a0*/  MUFU.TANH R176, R3 ;  /* 0x0000000300b07308 */ /* 0x000e740000002400 */
[----:B------:R-:W1:Y:S01]  /*76b0*/  MUFU.TANH R171, R2 ;  /* 0x0000000200ab7308 */ /* 0x000e620000002400 */
[----:B--2---:R-:W-:Y:S02]  /*76c0*/  FMUL.FTZ R0, R7, c[0x0][0x320] ;  /* 0x0000c80007007a20 */ /* 0x004fe40000410000 */
[----:B------:R-:W2:Y:S01]  /*76d0*/  LDSM.16.M88.4 R4, [R236+0x5800] ;  /* 0x00580000ec04783b */ /* 0x000ea20000000200 */
[----:B------:R-:W-:Y:S06]  /*76e0*/  DEPBAR.LE SB0, 0x0 ;  /* 0x000080000000791a */ /* 0x000fec0000000000 */
[----:B------:R5:W1:Y:S01]  /*76f0*/  MUFU.TANH R250, R0 ;  /* 0x0000000000fa7308 */ /* 0x000a620000002400 */
[----:B------:R-:W-:Y:S01]  /*7700*/  BAR.SYNC.DEFER_BLOCKING 0x0 ;  /* 0x0000000000007b1d */ /* 0x000fe20000010000 */
[----:B-----5:R-:W-:Y:S08]  /*7710*/  FMUL.FTZ R0, R8, c[0x0][0x320] ;  /* 0x0000c80008007a20 */ /* 0x020ff00000410000 */
[----:B------:R5:W1:Y:S01]  /*7720*/  MUFU.TANH R177, R0 ;  /* 0x0000000000b17308 */ /* 0x000a620000002400 */
[----:B------:R-:W3:Y:S01]  /*7730*/  LDL R8, [R1+0x4] ;  /* 0x0000040001087983 */ /* 0x000ee20000100800 */
[C---:B--2---:R-:W-:Y:S08]  /*7740*/  HMMA.16816.F32 R20, R232.reuse, R4, R20 ;  /* 0x00000004e814723c */ /* 0x044ff00000001814 */
[----:B------:R-:W-:Y:S04]  /*7750*/  HMMA.16816.F32 R24, R232, R6, R24 ;  /* 0x00000006e818723c */ /* 0x000fe80000001818 */
[----:B-----5:R-:W-:Y:S02]  /*7760*/  FMUL.FTZ R0, R9, c[0x0][0x320] ;  /* 0x0000c80009007a20 */ /* 0x020fe40000410000 */
[----:B------:R-:W3:Y:S02]  /*7770*/  LDL R9, [R1+0x10] ;  /* 0x0000100001097983 */ /* 0x000ee40000100800 */
[----:B------:R2:W1:Y:S04]  /*7780*/  MUFU.TANH R175, R0 ;  /* 0x0000000000af7308 */ /* 0x0004680000002400 */
[----:B--2---:R-:W-:Y:S06]  /*7790*/  FMUL.FTZ R0, R12, c[0x0][0x320] ;  /* 0x0000c8000c007a20 */ /* 0x004fec0000410000 */
[----:B------:R2:W1:Y:S02]  /*77a0*/  MUFU.TANH R172, R0 ;  /* 0x0000000000ac7308 */ /* 0x0004640000002400 */
[----:B--2---:R-:W-:Y:S08]  /*77b0*/  FMUL.FTZ R0, R14, c[0x0][0x320] ;  /* 0x0000c8000e007a20 */ /* 0x004ff00000410000 */
        /* <DEDUP_REMOVED lines=16> */
[----:B------:R2:W1:Y:S01]  /*78c0*/  MUFU.TANH R17, R0 ;  /* 0x0000000000117308 */ /* 0x0004620000002400 */
[----:B---3--:R-:W-:Y:S01]  /*78d0*/  ISETP.GT.AND P1, PT, R8, R9, PT ;  /* 0x000000090800720c */ /* 0x008fe20003f24270 */
[----:B--2---:R-:W-:Y:S08]  /*78e0*/  FMUL.FTZ R0, R23, c[0x0][0x320] ;  /* 0x0000c80017007a20 */ /* 0x004ff00000410000 */
[----:B------:R2:W3:Y:S02]  /*78f0*/  MUFU.TANH R16, R0 ;  /* 0x0000000000107308 */ /* 0x0004e40000002400 */
        /* <DEDUP_REMOVED lines=8> */
[----:B------:R-:W-:-:S05]  /*7980*/  @!P1 BRA `(.L_x_49) ;  /* 0x0000067000009947 */ /* 0x000fca0003800000 */
[----:B---34-:R-:W3:Y:S01]  /*7990*/  LDL R9, [R1+0x14] ;  /* 0x0000140001097983 */ /* 0x018ee20000100800 */
[----:B--2---:R-:W-:Y:S02]  /*79a0*/  IMAD.MOV.U32 R0, RZ, RZ, 0x1 ;  /* 0x00000001ff007424 */ /* 0x004fe400078e00ff */
[----:B------:R-:W-:Y:S01]  /*79b0*/  IMAD.MOV.U32 R252, RZ, RZ, RZ ;  /* 0x000000fffffc7224 */ /* 0x000fe200078e00ff */
[----:B------:R-:W2:Y:S02]  /*79c0*/  LDL.64 R20, [R1+0x20] ;  /* 0x0000200001147983 */ /* 0x000ea40000100a00 */
[----:B------:R-:W-:Y:S02]  /*79d0*/  ISETP.NE.AND P1, PT, R0, c[0x0][0x2b8], PT ;  /* 0x0000ae0000007a0c */ /* 0x000fe40003f25270 */
[----:B------:R-:W4:Y:S04]  /*79e0*/  LDL R19, [R1+0x34] ;  /* 0x0000340001137983 */ /* 0x000f280000100800 */
[----:B------:R-:W5:Y:S04]  /*79f0*/  S2R R2, SR_TID.X ;  /* 0x0000000000027919 */ /* 0x000f680000002100 */
[----:B------:R-:W2:Y:S01]  /*7a00*/  LDL R6, [R1+0x30] ;  /* 0x0000300001067983 */ /* 0x000ea20000100800 */
[--C-:B-----5:R-:W-:Y:S02]  /*7a10*/  SHF.R.S32.HI R3, RZ, 0x1f, R2.reuse ;  /* 0x0000001fff037819 */ /* 0x120fe40000011402 */
[----:B------:R-:W-:Y:S02]  /*7a20*/  SHF.R.S32.HI R5, RZ, 0x1f, R2 ;  /* 0x0000001fff057819 */ /* 0x000fe40000011402 */
[-C--:B------:R-:W-:Y:S02]  /*7a30*/  LEA.HI R3, R3, R2.reuse, RZ, 0x3 ;  /* 0x0000000203037211 */ /* 0x080fe400078f18ff */
[----:B------:R-:W-:Y:S02]  /*7a40*/  LEA.HI R5, R5, R2, RZ, 0x3 ;  /* 0x0000000205057211 */ /* 0x000fe400078f18ff */
[----:B------:R-:W-:Y:S02]  /*7a50*/  LOP3.LUT R3, R3, 0xfffffff8, RZ, 0xc0, !PT ;  /* 0xfffffff803037812 */ /* 0x000fe400078ec0ff */
[----:B------:R-:W-:Y:S03]  /*7a60*/  SHF.R.S32.HI R5, RZ, 0x3, R5 ;  /* 0x00000003ff057819 */ /* 0x000fe60000011405 */
[----:B------:R-:W-:Y:S04]  /*7a70*/  IMAD.IADD R3, R2, 0x1, -R3 ;  /* 0x0000000102037824 */ /* 0x000fe800078e0a03 */
[----:B------:R-:W-:Y:S01]  /*7a80*/  IMAD R0, R3, 0x20, R5 ;  /* 0x0000002003007824 */ /* 0x000fe200078e0205 */
[----:B------:R-:W-:Y:S01]  /*7a90*/  IADD3 R5, -R5, 0x30, RZ ;  /* 0x0000003005057810 */ /* 0x000fe20007ffe1ff */
[----:B---3--:R-:W-:Y:S02]  /*7aa0*/  IMAD R2, R8, 0x30, R9 ;  /* 0x0000003008027824 */ /* 0x008fe400078e0209 */
[----:B------:R-:W3:Y:S03]  /*7ab0*/  LDL.64 R8, [R1+0x18] ;  /* 0x0000180001087983 */ /* 0x000ee60000100a00 */
[----:B------:R-:W-:Y:S05]  /*7ac0*/  IADD3 R2, R2, -0x30, R0 ;  /* 0xffffffd002027810 */ /* 0x000fea0007ffe000 */
[----:B------:R-:W-:Y:S04]  /*7ad0*/  @P1 IMAD.HI.U32 R3, R2, c[0x0][0x2bc], RZ ;  /* 0x0000af0002031a27 */ /* 0x000fe800078e00ff */
[----:B------:R-:W-:Y:S01]  /*7ae0*/  IMAD.MOV.U32 R0, RZ, RZ, R2 ;  /* 0x000000ffff007224 */ /* 0x000fe200078e0002 */
[----:B------:R-:W-:Y:S04]  /*7af0*/  @P1 SHF.R.U32.HI R0, RZ, c[0x0][0x2c0], R3 ;  /* 0x0000b000ff001a19 */ /* 0x000fe80000011603 */
[C---:B--2---:R-:W-:Y:S01]  /*7b00*/  @!P0 IADD3 R3, P1, R0.reuse, R20, RZ ;  /* 0x0000001400038210 */ /* 0x044fe20007f3e0ff */
[----:B------:R-:W-:Y:S03]  /*7b10*/  IMAD.MOV R4, RZ, RZ, -R0 ;  /* 0x000000ffff047224 */ /* 0x000fe600078e0a00 */
[----:B----4-:R-:W-:Y:S01]  /*7b20*/  @!P0 LEA.HI.X.SX32 R0, R0, R19, 0x1, P1 ;  /* 0x0000001300008211 */ /* 0x010fe200008f0eff */
[----:B------:R-:W-:Y:S01]  /*7b30*/  IMAD R4, R4, c[0x0][0x2b8], R2 ;  /* 0x0000ae0004047a24 */ /* 0x000fe200078e0202 */
[C---:B------:R-:W-:Y:S04]  /*7b40*/  @!P0 LEA R2, P1, R3.reuse, c[0x0][0x2a0], 0x2 ;  /* 0x0000a80003028a11 */ /* 0x040fe800078210ff */
[----:B------:R-:W-:Y:S01]  /*7b50*/  @!P0 LEA.HI.X R3, R3, c[0x0][0x2a4], R0, 0x2, P1 ;  /* 0x0000a90003038a11 */ /* 0x000fe200008f1400 */
[----:B------:R2:W-:Y:S01]  /*7b60*/  STL [R1], R4 ;  /* 0x0000000401007387 */ /* 0x0005e20000100800 */
[----:B------:R-:W-:Y:S03]  /*7b70*/  SHF.R.S32.HI R0, RZ, 0x1f, R4 ;  /* 0x0000001fff007819 */ /* 0x000fe60000011404 */
[----:B------:R4:W5:Y:S02]  /*7b80*/  @!P0 LDG.E R252, [R2.64] ;  /* 0x0000000602fc8981 */ /* 0x000964000c1e1900 */
[----:B------:R-:W-:Y:S04]  /*7b90*/  IMAD R0, R0, c[0x0][0x1e0], RZ ;  /* 0x0000780000007a24 */ /* 0x000fe800078e02ff */
[C---:B------:R-:W-:Y:S02]  /*7ba0*/  IMAD R0, R4.reuse, c[0x0][0x1e4], R0 ;  /* 0x0000790004007a24 */ /* 0x040fe400078e0200 */
[----:B----4-:R-:W-:Y:S04]  /*7bb0*/  IMAD.WIDE.U32 R2, R4, c[0x0][0x1e0], RZ ;  /* 0x0000780004027a25 */ /* 0x010fe800078e00ff */
[----:B------:R-:W-:Y:S01]  /*7bc0*/  IMAD.IADD R3, R3, 0x1, R0 ;  /* 0x0000000103037824 */ /* 0x000fe200078e0200 */
[----:B-----5:R-:W-:Y:S03]  /*7bd0*/  SHF.R.S32.HI R0, RZ, 0x1f, R252 ;  /* 0x0000001fff007819 */ /* 0x020fe600000114fc */
[----:B------:R-:W-:Y:S04]  /*7be0*/  IMAD.WIDE.U32 R2, R252, c[0x0][0x1f0], R2 ;  /* 0x00007c00fc027a25 */ /* 0x000fe800078e0002 */
[----:B--2---:R-:W-:Y:S01]  /*7bf0*/  IMAD R4, R0, c[0x0][0x1f0], RZ ;  /* 0x00007c0000047a24 */ /* 0x004fe200078e02ff */
[----:B---3--:R-:W-:Y:S03]  /*7c00*/  IADD3 R0, P1, R8, R2, RZ ;  /* 0x0000000208007210 */ /* 0x008fe60007f3e0ff */
[----:B------:R-:W-:Y:S05]  /*7c10*/  IMAD R4, R252, c[0x0][0x1f4], R4 ;  /* 0x00007d00fc047a24 */ /* 0x000fea00078e0204 */
[----:B------:R-:W-:Y:S02]  /*7c20*/  IADD3.X R2, R6, R3, R4, P1, !PT ;  /* 0x0000000306027210 */ /* 0x000fe40000ffe404 */
[C---:B------:R-:W-:Y:S04]  /*7c30*/  LEA R9, P1, R0.reuse, c[0x0][0x1c8], 0x1 ;  /* 0x0000720000097a11 */ /* 0x040fe800078208ff */
[----:B------:R-:W-:Y:S02]  /*7c40*/  LEA.HI.X R8, R0, c[0x0][0x1cc], R2, 0x1, P1 ;  /* 0x0000730000087a11 */ /* 0x000fe400008f0c02 */
[----:B------:R-:W-:Y:S01]  /*7c50*/  ISETP.GE.AND P1, PT, R5, 0x1, PT ;  /* 0x000000010500780c */ /* 0x000fe20003f26270 */
[----:B------:R-:W-:-:S10]  /*7c60*/  BRA.DIV ~URZ, `(.L_x_50) ;  /* 0x000084d27f007947 */ /* 0x000fd4000b800000 */
[----:B------:R2:W3:Y:S02]  /*7c70*/  SHFL.IDX PT, R4, R8, RZ, 0x181f ;  /* 0x00181fff08047589 */ /* 0x0004e400000e0000 */
.L_x_127:
[----:B------:R-:W-:-:S05]  /*7c80*/  BRA.DIV ~URZ, `(.L_x_51) ;  /* 0x000085227f007947 */ /* 0x000fca000b800000 */
[----:B------:R4:W2:Y:S02]  /*7c90*/  SHFL.IDX PT, R0, R9, RZ, 0x181f ;  /* 0x00181fff09007589 */ /* 0x0008a400000e0000 */
.L_x_128:
[----:B------:R-:W-:Y:S02]  /*7ca0*/  SHF.R.S32.HI R7, RZ, 0x1f, R251 ;  /* 0x0000001fff077819 */ /* 0x000fe400000114fb */
[C---:B--2---:R-:W-:Y:S02]  /*7cb0*/  @P1 LEA R2, P3, R251.reuse, R0, 0x1 ;  /* 0x00000000fb021211 */ /* 0x044fe400078608ff */
[C---:B------:R-:W-:Y:S02]  /*7cc0*/  IADD3 R6, R251.reuse, 0x40, RZ ;  /* 0x00000040fb067810 */ /* 0x040fe40007ffe0ff */
[C---:B---3--:R-:W-:Y:S02]  /*7cd0*/  @P1 LEA.HI.X R3, R251.reuse, R4, R7, 0x1, P3 ;  /* 0x00000004fb031211 */ /* 0x048fe400018f0c07 */
[C---:B------:R-:W-:Y:S02]  /*7ce0*/  IADD3 R7, R251.reuse, 0x40, RZ ;  /* 0x00000040fb077810 */ /* 0x040fe40007ffe0ff */
[C---:B------:R-:W-:Y:S01]  /*7cf0*/  IADD3 R21, R251.reuse, 0x80, RZ ;  /* 0x00000080fb157810 */ /* 0x040fe20007ffe0ff */
[----:B------:R-:W-:Y:S01]  /*7d00*/  @!PT LDS RZ, [RZ] ;  /* 0x00000000fffff984 */ /* 0x000fe20000000800 */
[----:B------:R-:W-:Y:S01]  /*7d10*/  @!PT LDS RZ, [RZ] ;  /* 0x00000000fffff984 */ /* 0x000fe20000000800 */
[----:B------:R-:W-:Y:S01]  /*7d20*/  @!PT LDS RZ, [RZ] ;  /* 0x00000000fffff984 */ /* 0x000fe20000000800 */
[----:B------:R2:W-:Y:S01]  /*7d30*/  @P1 LDGSTS.E.BYPASS.LTC128B.128 [R247+0x14080], [R2.64], !P6 ;  /* 0x1408000002f71fae */ /* 0x0005e2000f101d46 */
[----:B------:R-:W-:Y:S02]  /*7d40*/  SHF.R.S32.HI R7, RZ, 0x1f, R7 ;  /* 0x0000001fff077819 */ /* 0x000fe40000011407 */
[C---:B------:R-:W-:Y:S02]  /*7d50*/  IADD3 R22, R251.reuse, 0x80, RZ ;  /* 0x00000080fb167810 */ /* 0x040fe40007ffe0ff */
[C---:B------:R-:W-:Y:S02]  /*7d60*/  IADD3 R19, R251.reuse, 0xc0, RZ ;  /* 0x000000c0fb137810 */ /* 0x040fe40007ffe0ff */
[----:B------:R-:W-:Y:S02]  /*7d70*/  SHF.R.S32.HI R22, RZ, 0x1f, R22 ;  /* 0x0000001fff167819 */ /* 0x000fe40000011416 */
[----:B------:R-:W-:Y:S04]  /*7d80*/  IADD3 R20, R251, 0xc0, RZ ;  /* 0x000000c0fb147810 */ /* 0x000fe80007ffe0ff */
[----:B------:R-:W-:Y:S02]  /*7d90*/  SHF.R.S32.HI R20, RZ, 0x1f, R20 ;  /* 0x0000001fff147819 */ /* 0x000fe40000011414 */
[C---:B--2---:R-:W-:Y:S04]  /*7da0*/  @P1 LEA R2, P3, R6.reuse, R0, 0x1 ;  /* 0x0000000006021211 */ /* 0x044fe800078608ff */
[----:B------:R-:W-:Y:S02]  /*7db0*/  @P1 LEA.HI.X R3, R6, R4, R7, 0x1, P3 ;  /* 0x0000000406031211 */ /* 0x000fe400018f0c07 */
[C---:B------:R-:W-:Y:S03]  /*7dc0*/  @P1 LEA R6, P3, R21.reuse, R0, 0x1 ;  /* 0x0000000015061211 */ /* 0x040fe600078608ff */
[----:B------:R2:W-:Y:S01]  /*7dd0*/  @P1 LDGSTS.E.BYPASS.LTC128B.128 [R247+0x15880], [R2.64], !P5 ;  /* 0x1588000002f71fae */ /* 0x0005e2000e901d46 */
[----:B------:R-:W-:Y:S05]  /*7de0*/  @P1 LEA.HI.X R7, R21, R4, R22, 0x1, P3 ;  /* 0x0000000415071211 */ /* 0x000fea00018f0c16 */
[----:B------:R3:W-:Y:S01]  /*7df0*/  @P1 LDGSTS.E.BYPASS.LTC128B.128 [R247+0x17080], [R6.64], !P4 ;  /* 0x1708000006f71fae */ /* 0x0007e2000e101d46 */
[C---:B--2---:R-:W-:Y:S04]  /*7e00*/  @P1 LEA R2, P3, R19.reuse, R0, 0x1 ;  /* 0x0000000013021211 */ /* 0x044fe800078608ff */
[----:B------:R-:W-:Y:S05]  /*7e10*/  @P1 LEA.HI.X R3, R19, R4, R20, 0x1, P3 ;  /* 0x0000000413031211 */ /* 0x000fea00018f0c14 */
[----:B------:R3:W-:Y:S01]  /*7e20*/  @P1 LDGSTS.E.BYPASS.LTC128B.128 [R247+0x18880], [R2.64], !P2 ;  /* 0x1888000002f71fae */ /* 0x0007e2000d101d46 */
[----:B------:R-:W-:Y:S01]  /*7e30*/  ISETP.GE.AND P1, PT, R5, 0x21, PT ;  /* 0x000000210500780c */ /* 0x000fe20003f26270 */
[----:B------:R-:W-:-:S06]  /*7e40*/  BRA.DIV ~URZ, `(.L_x_52) ;  /* 0x000083c27f007947 */ /* 0x000fcc000b800000 */
[----:B------:R2:W3:Y:S04]  /*7e50*/  SHFL.IDX PT, R4, R8, 0x1, 0x181f ;  /* 0x00381f0008047f89 */ /* 0x0004e800000e0000 */
[----:B------:R2:W4:Y:S02]  /*7e60*/  SHFL.IDX PT, R0, R9, 0x1, 0x181f ;  /* 0x00381f0009007f89 */ /* 0x00052400000e0000 */
.L_x_129:
[----:B---3--:R-:W-:Y:S02]  /*7e70*/  SHF.R.S32.HI R6, RZ, 0x1f, R251 ;  /* 0x0000001fff067819 */ /* 0x008fe400000114fb */
[C---:B----4-:R-:W-:Y:S02]  /*7e80*/  @P1 LEA R2, P3, R251.reuse, R0, 0x1 ;  /* 0x00000000fb021211 */ /* 0x050fe400078608ff */
[C---:B------:R-:W-:Y:S02]  /*7e90*/  IADD3 R5, R251.reuse, 0x40, RZ ;  /* 0x00000040fb057810 */ /* 0x040fe40007ffe0ff */
[C---:B------:R-:W-:Y:S02]  /*7ea0*/  @P1 LEA.HI.X R3, R251.reuse, R4, R6, 0x1, P3 ;  /* 0x00000004fb031211 */ /* 0x040fe400018f0c06 */
[C---:B------:R-:W-:Y:S02]  /*7eb0*/  IADD3 R6, R251.reuse, 0x40, RZ ;  /* 0x00000040fb067810 */ /* 0x040fe40007ffe0ff */
[C---:B--2---:R-:W-:Y:S01]  /*7ec0*/  IADD3 R9, R251.reuse, 0x80, RZ ;  /* 0x00000080fb097810 */ /* 0x044fe20007ffe0ff */
[----:B------:R-:W-:Y:S01]  /*7ed0*/  @!PT LDS RZ, [RZ] ;  /* 0x00000000fffff984 */ /* 0x000fe20000000800 */
[----:B------:R-:W-:Y:S01]  /*7ee0*/  @!PT LDS RZ, [RZ] ;  /* 0x00000000fffff984 */ /* 0x000fe20000000800 */
[----:B------:R-:W-:Y:S01]  /*7ef0*/  @!PT LDS RZ, [RZ] ;  /* 0x00000000fffff984 */ /* 0x000fe20000000800 */
[----:B------:R2:W-:Y:S01]  /*7f00*/  @P1 LDGSTS.E.BYPASS.LTC128B.128 [R247+0x15080], [R2.64], !P6 ;  /* 0x1508000002f71fae */ /* 0x0005e2000f101d46 */
[----:B------:R-:W-:Y:S02]  /*7f10*/  SHF.R.S32.HI R6, RZ, 0x1f, R6 ;  /* 0x0000001fff067819 */ /* 0x000fe40000011406 */
[C---:B------:R-:W-:Y:S02]  /*7f20*/  IADD3 R19, R251.reuse, 0x80, RZ ;  /* 0x00000080fb137810 */ /* 0x040fe40007ffe0ff */
[----:B------:R-:W-:Y:S02]  /*7f30*/  IADD3 R8, R251, 0xc0, RZ ;  /* 0x000000c0fb087810 */ /* 0x000fe40007ffe0ff */
[----:B------:R-:W-:Y:S02]  /*7f40*/  SHF.R.S32.HI R19, RZ, 0x1f, R19 ;  /* 0x0000001fff137819 */ /* 0x000fe40000011413 */
[----:B------:R-:W-:Y:S02]  /*7f50*/  SHF.R.S32.HI R8, RZ, 0x1f, R8 ;  /* 0x0000001fff087819 */ /* 0x000fe40000011408 */
[C---:B--2---:R-:W-:Y:S04]  /*7f60*/  @P1 LEA R2, P3, R5.reuse, R0, 0x1 ;  /* 0x0000000005021211 */ /* 0x044fe800078608ff */
[----:B------:R-:W-:Y:S02]  /*7f70*/  @P1 LEA.HI.X R3, R5, R4, R6, 0x1, P3 ;  /* 0x0000000405031211 */ /* 0x000fe400018f0c06 */
[----:B------:R-:W-:Y:S02]  /*7f80*/  @P1 LEA R6, P3, R9, R0, 0x1 ;  /* 0x0000000009061211 */ /* 0x000fe400078608ff */
[----:B------:R-:W-:Y:S01]  /*7f90*/  IADD3 R5, R251, 0xc0, RZ ;  /* 0x000000c0fb057810 */ /* 0x000fe20007ffe0ff */
[----:B------:R2:W-:Y:S01]  /*7fa0*/  @P1 LDGSTS.E.BYPASS.LTC128B.128 [R247+0x16880], [R2.64], !P5 ;  /* 0x1688000002f71fae */ /* 0x0005e2000e901d46 */
[----:B------:R-:W-:Y:S05]  /*7fb0*/  @P1 LEA.HI.X R7, R9, R4, R19, 0x1, P3 ;  /* 0x0000000409071211 */ /* 0x000fea00018f0c13 */
[----:B------:R3:W-:Y:S01]  /*7fc0*/  @P1 LDGSTS.E.BYPASS.LTC128B.128 [R247+0x18080], [R6.64], !P4 ;  /* 0x1808000006f71fae */ /* 0x0007e2000e101d46 */
[C---:B--2---:R-:W-:Y:S04]  /*7fd0*/  @P1 LEA R2, P3, R5.reuse, R0, 0x1 ;  /* 0x0000000005021211 */ /* 0x044fe800078608ff */
[----:B------:R-:W-:Y:S05]  /*7fe0*/  @P1 LEA.HI.X R3, R5, R4, R8, 0x1, P3 ;  /* 0x0000000405031211 */ /* 0x000fea00018f0c08 */
[----:B------:R3:W-:Y:S04]  /*7ff0*/  @P1 LDGSTS.E.BYPASS.LTC128B.128 [R247+0x19880], [R2.64], !P2 ;  /* 0x1988000002f71fae */ /* 0x0007e8000d101d46 */
.L_x_49:
[----:B---34-:R-:W-:Y:S05]  /*8000*/  BSYNC B0 ;  /* 0x0000000000007941 */ /* 0x018fea0003800000 */
.L_x_48:
[----:B------:R-:W-:Y:S01]  /*8010*/  FMNMX.FTZ R2, R249, R133, !PT ;  /* 0x00000085f9027209 */ /* 0x000fe20007810000 */
[----:B------:R-:W0:Y:S01]  /*8020*/  LDGDEPBAR ;  /* 0x00000000000079af */ /* 0x000e220000000000 */
[----:B--2---:R-:W-:Y:S02]  /*8030*/  FMNMX.FTZ R0, R179, R132, !PT ;  /* 0x00000084b3007209 */ /* 0x004fe40007810000 */
[----:B------:R-:W-:Y:S02]  /*8040*/  FMNMX.FTZ R2, R248, R2, !PT ;  /* 0x00000002f8027209 */ /* 0x000fe40007810000 */
[----:B-1----:R-:W-:Y:S02]  /*8050*/  FMNMX.FTZ R0, R250, R0, !PT ;  /* 0x00000000fa007209 */ /* 0x002fe40007810000 */
[----:B------:R-:W-:Y:S02]  /*8060*/  FMNMX.FTZ R2, R177, R2, !PT ;  /* 0x00000002b1027209 */ /* 0x000fe40007810000 */
        /* <DEDUP_REMOVED lines=18> */
[----:B------:R-:W-:Y:S01]  /*8190*/  FMNMX.FTZ R5, R12, R0, !PT ;  /* 0x000000000c057209 */ /* 0x000fe20007810000 */
[----:B------:R-:W-:-:S05]  /*81a0*/  BRA.DIV ~URZ, `(.L_x_53) ;  /* 0x000081227f007947 */ /* 0x000fca000b800000 */
[----:B------:R1:W2:Y:S02]  /*81b0*/  SHFL.BFLY PT, R0, R4, 0x2, 0x1f ;  /* 0x0c401f0004007f89 */ /* 0x0002a400000e0000 */
.L_x_130:
[----:B-12---:R-:W-:Y:S01]  /*81c0*/  FMNMX.FTZ R4, R4, R0, !PT ;  /* 0x0000000004047209 */ /* 0x006fe20007810000 */
[----:B------:R-:W-:-:S05]  /*81d0*/  BRA.DIV ~URZ, `(.L_x_54) ;  /* 0x000081327f007947 */ /* 0x000fca000b800000 */
[----:B------:R-:W1:Y:S02]  /*81e0*/  SHFL.BFLY PT, R0, R4, 0x1, 0x1f ;  /* 0x0c201f0004007f89 */ /* 0x000e6400000e0000 */
[----:B-1----:R-:W-:Y:S02]  /*81f0*/  FMNMX.FTZ R133, R4, R0, !PT ;  /* 0x0000000004857209 */ /* 0x002fe40007810000 */
[----:B------:R-:W1:Y:S02]  /*8200*/  SHFL.BFLY PT, R0, R5, 0x2, 0x1f ;  /* 0x0c401f0005007f89 */ /* 0x000e6400000e0000 */
[----:B-1----:R-:W-:Y:S05]  /*8210*/  FMNMX.FTZ R4, R5, R0, !PT ;  /* 0x0000000005047209 */ /* 0x002fea0007810000 */
[----:B------:R1:W2:Y:S02]  /*8220*/  SHFL.BFLY PT, R0, R4, 0x1, 0x1f ;  /* 0x0c201f0004007f89 */ /* 0x0002a400000e0000 */
.L_x_131:
[----:B------:R-:W3:Y:S01]  /*8230*/  LDL.LU R20, [R1+0x8] ;  /* 0x0000080001147983 */ /* 0x000ee20000300800 */
[----:B--2---:R-:W-:Y:S01]  /*8240*/  FMNMX.FTZ R3, R0, R4, !PT ;  /* 0x0000000400037209 */ /* 0x004fe20007810000 */
[C---:B-1----:R-:W-:Y:S01]  /*8250*/  FMUL.FTZ R4, R133.reuse, c[0x0][0x2d0] ;  /* 0x0000b40085047a20 */ /* 0x042fe20000410000 */
[----:B------:R-:W-:Y:S01]  /*8260*/  WARPSYNC 0xffffffff ;  /* 0xffffffff00007948 */ /* 0x000fe20003800000 */
[----:B------:R-:W-:Y:S02]  /*8270*/  FADD.FTZ R0, -R133, R134 ;  /* 0x0000008685007221 */ /* 0x000fe40000010100 */
[--C-:B------:R-:W-:Y:S02]  /*8280*/  FFMA.FTZ R7, R248, c[0x0][0x2d0], -R4.reuse ;  /* 0x0000b400f8077a23 */ /* 0x100fe40000010804 */
[----:B------:R-:W-:Y:S02]  /*8290*/  FMUL.FTZ R0, R0, c[0x0][0x2d0] ;  /* 0x0000b40000007a20 */ /* 0x000fe40000410000 */
[--C-:B------:R-:W-:Y:S02]  /*82a0*/  FFMA.FTZ R8, R249, c[0x0][0x2d0], -R4.reuse ;  /* 0x0000b400f9087a23 */ /* 0x100fe40000010804 */
[--C-:B------:R-:W-:Y:S01]  /*82b0*/  FFMA.FTZ R19, R172, c[0x0][0x2d0], -R4.reuse ;  /* 0x0000b400ac137a23 */ /* 0x100fe20000010804 */
[----:B------:R-:W-:Y:S01]  /*82c0*/  MUFU.EX2 R2, R0 ;  /* 0x0000000000027308 */ /* 0x000fe20000000800 */
[--C-:B------:R-:W-:Y:S02]  /*82d0*/  FFMA.FTZ R248, R170, c[0x0][0x2d0], -R4.reuse ;  /* 0x0000b400aaf87a23 */ /* 0x100fe40000010804 */
[--C-:B------:R-:W-:Y:S02]  /*82e0*/  FFMA.FTZ R11, R11, c[0x0][0x2d0], -R4.reuse ;  /* 0x0000b4000b0b7a23 */ /* 0x100fe40000010804 */
[--C-:B------:R-:W-:Y:S02]  /*82f0*/  FFMA.FTZ R10, R10, c[0x0][0x2d0], -R4.reuse ;  /* 0x0000b4000a0a7a23 */ /* 0x100fe40000010804 */
[--C-:B------:R-:W-:Y:S02]  /*8300*/  FFMA.FTZ R5, R175, c[0x0][0x2d0], -R4.reuse ;  /* 0x0000b400af057a23 */ /* 0x100fe40000010804 */
[--C-:B------:R-:W-:Y:S01]  /*8310*/  FFMA.FTZ R249, R171, c[0x0][0x2d0], -R4.reuse ;  /* 0x0000b400abf97a23 */ /* 0x100fe20000010804 */
[----:B------:R-:W-:Y:S01]  /*8320*/  MUFU.EX2 R7, R7 ;  /* 0x0000000700077308 */ /* 0x000fe20000000800 */
[--C-:B------:R-:W-:Y:S01]  /*8330*/  FFMA.FTZ R15, R15, c[0x0][0x2d0], -R4.reuse ;  /* 0x0000b4000f0f7a23 */ /* 0x100fe20000010804 */
[----:B------:R-:W-:Y:S01]  /*8340*/  MOV R171, R19 ;  /* 0x0000001300ab7202 */ /* 0x000fe20000000f00 */
[--C-:B------:R-:W-:Y:S02]  /*8350*/  FFMA.FTZ R14, R14, c[0x0][0x2d0], -R4.reuse ;  /* 0x0000b4000e0e7a23 */ /* 0x100fe40000010804 */
[--C-:B------:R-:W-:Y:S02]  /*8360*/  FFMA.FTZ R6, R177, c[0x0][0x2d0], -R4.reuse ;  /* 0x0000b400b1067a23 */ /* 0x100fe40000010804 */
[----:B------:R-:W-:Y:S03]  /*8370*/  FFMA.FTZ R177, R168, c[0x0][0x2d0], -R4 ;  /* 0x0000b400a8b17a23 */ /* 0x000fe60000010804 */
[----:B------:R-:W3:Y:S10]  /*8380*/  MUFU.EX2 R4, R8 ;  /* 0x0000000800047308 */ /* 0x000ef40000000800 */
[----:B------:R-:W-:Y:S10]  /*8390*/  MUFU.EX2 R8, R5 ;  /* 0x0000000500087308 */ /* 0x000ff40000000800 */
[----:B------:R-:W1:Y:S01]  /*83a0*/  MUFU.EX2 R9, R6 ;  /* 0x0000000600097308 */ /* 0x000e620000000800 */
[----:B---3--:R-:W-:Y:S01]  /*83b0*/  FFMA.FTZ R0, R2, R20, R4 ;  /* 0x0000001402007223 */ /* 0x008fe20000010004 */
[----:B------:R-:W-:Y:S01]  /*83c0*/  F2FP.PACK_AB R168, R7, R4 ;  /* 0x0000000407a8723e */ /* 0x000fe200000000ff */
[----:B------:R-:W-:Y:S01]  /*83d0*/  FMUL.FTZ R4, R3, c[0x0][0x2d0] ;  /* 0x0000b40003047a20 */ /* 0x000fe20000410000 */
[----:B-1----:R-:W-:Y:S01]  /*83e0*/  F2FP.PACK_AB R170, R8, R9 ;  /* 0x0000000908aa723e */ /* 0x002fe200000000ff */
[----:B------:R-:W-:Y:S02]  /*83f0*/  FADD.FTZ R6, R7, R0 ;  /* 0x0000000007067221 */ /* 0x000fe40000010000 */
[--C-:B------:R-:W-:Y:S02]  /*8400*/  FFMA.FTZ R5, R179, c[0x0][0x2d0], -R4.reuse ;  /* 0x0000b400b3057a23 */ /* 0x100fe40000010804 */
[--C-:B------:R-:W-:Y:S02]  /*8410*/  FFMA.FTZ R172, R169, c[0x0][0x2d0], -R4.reuse ;  /* 0x0000b400a9ac7a23 */ /* 0x100fe40000010804 */
[----:B------:R1:W-:Y:S01]  /*8420*/  MUFU.EX2 R169, R5 ;  /* 0x0000000500a97308 */ /* 0x0003e20000000800 */
[----:B------:R-:W-:Y:S02]  /*8430*/  FFMA.FTZ R12, R12, c[0x0][0x2d0], -R4 ;  /* 0x0000b4000c0c7a23 */ /* 0x000fe40000010804 */
[----:B------:R-:W-:Y:S02]  /*8440*/  FADD.FTZ R0, -R3, R132 ;  /* 0x0000008403007221 */ /* 0x000fe40000010100 */
[----:B------:R-:W-:Y:S02]  /*8450*/  FMUL.FTZ R24, R2, R136 ;  /* 0x0000008802187220 */ /* 0x000fe40000410000 */
[----:B------:R-:W-:Y:S02]  /*8460*/  FMUL.FTZ R0, R0, c[0x0][0x2d0] ;  /* 0x0000b40000007a20 */ /* 0x000fe40000410000 */
[----:B------:R-:W-:Y:S02]  /*8470*/  FMUL.FTZ R25, R2, R137 ;  /* 0x0000008902197220 */ /* 0x000fe40000410000 */
[--C-:B------:R-:W-:Y:S02]  /*8480*/  FFMA.FTZ R7, R250, c[0x0][0x2d0], -R4.reuse ;  /* 0x0000b400fa077a23 */ /* 0x100fe40000010804 */
[----:B------:R-:W2:Y:S01]  /*8490*/  MUFU.EX2 R0, R0 ;  /* 0x0000000000007308 */ /* 0x000ea20000000800 */
[--C-:B------:R-:W-:Y:S02]  /*84a0*/  FFMA.FTZ R250, R13, c[0x0][0x2d0], -R4.reuse ;  /* 0x0000b4000dfa7a23 */ /* 0x100fe40000010804 */
[----:B------:R-:W-:Y:S01]  /*84b0*/  FMUL.FTZ R13, R2, R149 ;  /* 0x00000095020d7220 */ /* 0x000fe20000410000 */
[----:B------:R-:W-:Y:S01]  /*84c0*/  MOV R149, R14 ;  /* 0x0000000e00957202 */ /* 0x000fe20000000f00 */
[--C-:B------:R-:W-:Y:S02]  /*84d0*/  FFMA.FTZ R132, R178, c[0x0][0x2d0], -R4.reuse ;  /* 0x0000b400b2847a23 */ /* 0x100fe40000010804 */
[--C-:B------:R-:W-:Y:S02]  /*84e0*/  FFMA.FTZ R134, R176, c[0x0][0x2d0], -R4.reuse ;  /* 0x0000b400b0867a23 */ /* 0x100fe40000010804 */
[--C-:B------:R-:W-:Y:S02]  /*84f0*/  FFMA.FTZ R175, R18, c[0x0][0x2d0], -R4.reuse ;  /* 0x0000b40012af7a23 */ /* 0x100fe40000010804 */
[C---:B-1----:R-:W-:Y:S01]  /*8500*/  FMUL.FTZ R5, R2.reuse, R157 ;  /* 0x0000009d02057220 */ /* 0x042fe20000410000 */
[----:B------:R-:W-:Y:S01]  /*8510*/  MOV R157, R12 ;  /* 0x0000000c009d7202 */ /* 0x000fe20000000f00 */
[----:B------:R-:W-:Y:S02]  /*8520*/  FMUL.FTZ R12, R2, R148 ;  /* 0x00000094020c7220 */ /* 0x000fe40000410000 */
[----:B------:R-:W3:Y:S01]  /*8530*/  LDL.LU R148, [R1+0xc] ;  /* 0x00000c0001947983 */ /* 0x000ee20000300800 */
[--C-:B------:R-:W-:Y:S02]  /*8540*/  FFMA.FTZ R174, R174, c[0x0][0x2d0], -R4.reuse ;  /* 0x0000b400aeae7a23 */ /* 0x100fe40000010804 */
[--C-:B------:R-:W-:Y:S02]  /*8550*/  FFMA.FTZ R173, R173, c[0x0][0x2d0], -R4.reuse ;  /* 0x0000b400adad7a23 */ /* 0x100fe40000010804 */
[--C-:B------:R-:W-:Y:S02]  /*8560*/  FFMA.FTZ R179, R17, c[0x0][0x2d0], -R4.reuse ;  /* 0x0000b40011b37a23 */ /* 0x100fe40000010804 */
[----:B------:R-:W-:Y:S01]  /*8570*/  FMUL.FTZ R17, R2, R145 ;  /* 0x0000009102117220 */ /* 0x000fe20000410000 */
[----:B------:R-:W-:Y:S01]  /*8580*/  MOV R145, R149 ;  /* 0x0000009500917202 */ /* 0x000fe20000000f00 */
[C---:B--2---:R-:W-:Y:S01]  /*8590*/  FMUL.FTZ R26, R0.reuse, R138 ;  /* 0x0000008a001a7220 */ /* 0x044fe20000410000 */
[----:B------:R-:W-:Y:S01]  /*85a0*/  MUFU.EX2 R149, R132 ;  /* 0x0000008400957308 */ /* 0x000fe20000000800 */
[C---:B------:R-:W-:Y:S02]  /*85b0*/  FMUL.FTZ R27, R0.reuse, R139 ;  /* 0x0000008b001b7220 */ /* 0x040fe40000410000 */
[----:B------:R-:W1:Y:S01]  /*85c0*/  LDSM.16.MT88.4 R136, [R237] ;  /* 0x00000000ed88783b */ /* 0x000e620000004200 */
[----:B------:R-:W-:Y:S02]  /*85d0*/  FMUL.FTZ R14, R0, R150 ;  /* 0x00000096000e7220 */ /* 0x000fe40000410000 */
[----:B------:R-:W-:Y:S02]  /*85e0*/  FFMA.FTZ R178, R16, c[0x0][0x2d0], -R4 ;  /* 0x0000b40010b27a23 */ /* 0x000fe40000010804 */
[C---:B------:R-:W-:Y:S02]  /*85f0*/  FMUL.FTZ R4, R2.reuse, R156 ;  /* 0x0000009c02047220 */ /* 0x040fe40000410000 */
[----:B------:R2:W-:Y:S01]  /*8600*/  MUFU.EX2 R156, R7 ;  /* 0x00000007009c7308 */ /* 0x0005e20000000800 */
[----:B------:R-:W-:Y:S02]  /*8610*/  FADD.FTZ R6, R9, R6 ;  /* 0x0000000609067221 */ /* 0x000fe40000010000 */
[----:B------:R-:W-:Y:S01]  /*8620*/  FMUL.FTZ R20, R2, R140 ;  /* 0x0000008c02147220 */ /* 0x000fe20000410000 */
[----:B------:R-:W-:Y:S01]  /*8630*/  MOV R140, R171 ;  /* 0x000000ab008c7202 */ /* 0x000fe20000000f00 */
[----:B------:R-:W-:Y:S02]  /*8640*/  FADD.FTZ R176, R8, R6 ;  /* 0x0000000608b07221 */ /* 0x000fe40000010000 */
[----:B------:R-:W-:Y:S01]  /*8650*/  FMUL.FTZ R6, R0, R158 ;  /* 0x0000009e00067220 */ /* 0x000fe20000410000 */
[----:B------:R-:W-:Y:S01]  /*8660*/  MOV R158, R145 ;  /* 0x00000091009e7202 */ /* 0x000fe20000000f00 */
[----:B------:R-:W-:Y:S01]  /*8670*/  FMUL.FTZ R8, R2, R152 ;  /* 0x0000009802087220 */ /* 0x000fe20000410000 */
[----:B------:R-:W4:Y:S01]  /*8680*/  MUFU.EX2 R150, R134 ;  /* 0x0000008600967308 */ /* 0x000f220000000800 */
[----:B------:R-:W-:Y:S01]  /*8690*/  MOV R152, R10 ;  /* 0x0000000a00987202 */ /* 0x000fe20000000f00 */
[----:B------:R-:W-:Y:S02]  /*86a0*/  FMUL.FTZ R10, R0, R154 ;  /* 0x0000009a000a7220 */ /* 0x000fe40000410000 */
[----:B------:R-:W-:Y:S01]  /*86b0*/  FMUL.FTZ R9, R2, R153 ;  /* 0x0000009902097220 */ /* 0x000fe20000410000 */
[----:B------:R-:W-:Y:S01]  /*86c0*/  MOV R153, R11 ;  /* 0x0000000b00997202 */ /* 0x000fe20000000f00 */
[----:B------:R-:W-:Y:S02]  /*86d0*/  FMUL.FTZ R11, R0, R155 ;  /* 0x0000009b000b7220 */ /* 0x000fe40000410000 */
[----:B------:R-:W-:Y:S01]  /*86e0*/  FMUL.FTZ R16, R2, R144 ;  /* 0x0000009002107220 */ /* 0x000fe20000410000 */
[----:B------:R-:W-:Y:S01]  /*86f0*/  MOV R144, R15 ;  /* 0x0000000f00907202 */ /* 0x000fe20000000f00 */
[C---:B------:R-:W-:Y:S01]  /*8700*/  FMUL.FTZ R15, R0.reuse, R151 ;  /* 0x00000097000f7220 */ /* 0x040fe20000410000 */
[----:B------:R5:W-:Y:S01]  /*8710*/  MUFU.EX2 R132, R140 ;  /* 0x0000008c00847308 */ /* 0x000be20000000800 */
[C---:B------:R-:W-:Y:S02]  /*8720*/  FMUL.FTZ R18, R0.reuse, R146 ;  /* 0x0000009200127220 */ /* 0x040fe40000410000 */
[C---:B--2---:R-:W-:Y:S01]  /*8730*/  FMUL.FTZ R7, R0.reuse, R159 ;  /* 0x0000009f00077220 */ /* 0x044fe20000410000 */
[----:B------:R-:W-:Y:S01]  /*8740*/  MOV R159, R144 ;  /* 0x00000090009f7202 */ /* 0x000fe20000000f00 */
[----:B------:R-:W-:Y:S02]  /*8750*/  FMUL.FTZ R19, R0, R147 ;  /* 0x0000009300137220 */ /* 0x000fe40000410000 */
[----:B------:R-:W-:Y:S02]  /*8760*/  FMUL.FTZ R21, R2, R141 ;  /* 0x0000008d02157220 */ /* 0x000fe40000410000 */
[C---:B------:R-:W-:Y:S01]  /*8770*/  FMUL.FTZ R22, R0.reuse, R142 ;  /* 0x0000008e00167220 */ /* 0x040fe20000410000 */
[----:B------:R-:W-:Y:S01]  /*8780*/  MUFU.EX2 R144, R248 ;  /* 0x000000f800907308 */ /* 0x000fe20000000800 */
[----:B------:R-:W-:Y:S01]  /*8790*/  FMUL.FTZ R23, R0, R143 ;  /* 0x0000008f00177220 */ /* 0x000fe20000410000 */
[----:B----4-:R-:W-:Y:S01]  /*87a0*/  F2FP.PACK_AB R171, R150, R149 ;  /* 0x0000009596ab723e */ /* 0x010fe200000000ff */
[C---:B------:R-:W-:Y:S02]  /*87b0*/  FMUL.FTZ R28, R2.reuse, R28 ;  /* 0x0000001c021c7220 */ /* 0x040fe40000410000 */
[----:B------:R-:W-:Y:S02]  /*87c0*/  FMUL.FTZ R29, R2, R29 ;  /* 0x0000001d021d7220 */ /* 0x000fe40000410000 */
[C---:B------:R-:W-:Y:S02]  /*87d0*/  FMUL.FTZ R30, R0.reuse, R30 ;  /* 0x0000001e001e7220 */ /* 0x040fe40000410000 */
[----:B------:R-:W-:Y:S01]  /*87e0*/  FMUL.FTZ R31, R0, R31 ;  /* 0x0000001f001f7220 */ /* 0x000fe20000410000 */
[----:B------:R-:W-:Y:S01]  /*87f0*/  MUFU.EX2 R134, R177 ;  /* 0x000000b100867308 */ /* 0x000fe20000000800 */
[C---:B------:R-:W-:Y:S02]  /*8800*/  FMUL.FTZ R32, R2.reuse, R32 ;  /* 0x0000002002207220 */ /* 0x040fe40000410000 */
[----:B------:R-:W-:Y:S01]  /*8810*/  FMUL.FTZ R33, R2, R33 ;  /* 0x0000002102217220 */ /* 0x000fe20000410000 */
[----:B-----5:R-:W-:Y:S01]  /*8820*/  LDSM.16.MT88.4 R140, [R237+0x800] ;  /* 0x00080000ed8c783b */ /* 0x020fe20000004200 */
[C---:B------:R-:W-:Y:S02]  /*8830*/  FMUL.FTZ R34, R0.reuse, R34 ;  /* 0x0000002200227220 */ /* 0x040fe40000410000 */
[----:B------:R-:W-:Y:S02]  /*8840*/  FMUL.FTZ R35, R0, R35 ;  /* 0x0000002300237220 */ /* 0x000fe40000410000 */
[C---:B------:R-:W-:Y:S01]  /*8850*/  FMUL.FTZ R36, R2.reuse, R36 ;  /* 0x0000002402247220 */ /* 0x040fe20000410000 */
[----:B------:R-:W2:Y:S01]  /*8860*/  MUFU.EX2 R151, R174 ;  /* 0x000000ae00977308 */ /* 0x000ea20000000800 */
[----:B------:R-:W-:Y:S02]  /*8870*/  FMUL.FTZ R37, R2, R37 ;  /* 0x0000002502257220 */ /* 0x000fe40000410000 */
[C---:B------:R-:W-:Y:S02]  /*8880*/  FMUL.FTZ R38, R0.reuse, R38 ;  /* 0x0000002600267220 */ /* 0x040fe40000410000 */
[----:B------:R-:W-:Y:S02]  /*8890*/  FMUL.FTZ R39, R0, R39 ;  /* 0x0000002700277220 */ /* 0x000fe40000410000 */
[C---:B------:R-:W-:Y:S02]  /*88a0*/  FMUL.FTZ R40, R2.reuse, R40 ;  /* 0x0000002802287220 */ /* 0x040fe40000410000 */
[----:B------:R-:W-:Y:S01]  /*88b0*/  FMUL.FTZ R41, R2, R41 ;  /* 0x0000002902297220 */ /* 0x000fe20000410000 */
[----:B------:R-:W-:Y:S01]  /*88c0*/  MUFU.EX2 R248, R172 ;  /* 0x000000ac00f87308 */ /* 0x000fe20000000800 */
[C---:B------:R-:W-:Y:S02]  /*88d0*/  FMUL.FTZ R42, R0.reuse, R42 ;  /* 0x0000002a002a7220 */ /* 0x040fe40000410000 */
[----:B------:R-:W-:Y:S02]  /*88e0*/  FMUL.FTZ R43, R0, R43 ;  /* 0x0000002b002b7220 */ /* 0x000fe40000410000 */
[C---:B------:R-:W-:Y:S02]  /*88f0*/  FMUL.FTZ R44, R2.reuse, R44 ;  /* 0x0000002c022c7220 */ /* 0x040fe40000410000 */
[----:B------:R-:W-:Y:S02]  /*8900*/  FMUL.FTZ R45, R2, R45 ;  /* 0x0000002d022d7220 */ /* 0x000fe40000410000 */
[C---:B------:R-:W-:Y:S01]  /*8910*/  FMUL.FTZ R46, R0.reuse, R46 ;  /* 0x0000002e002e7220 */ /* 0x040fe20000410000 */
[----:B------:R-:W-:Y:S01]  /*8920*/  MUFU.EX2 R177, R175 ;  /* 0x000000af00b17308 */ /* 0x000fe20000000800 */
[----:B------:R-:W-:Y:S02]  /*8930*/  FMUL.FTZ R47, R0, R47 ;  /* 0x0000002f002f7220 */ /* 0x000fe40000410000 */
[C---:B------:R-:W-:Y:S02]  /*8940*/  FMUL.FTZ R48, R2.reuse, R48 ;  /* 0x0000003002307220 */ /* 0x040fe40000410000 */
[----:B------:R-:W-:Y:S02]  /*8950*/  FMUL.FTZ R49, R2, R49 ;  /* 0x0000003102317220 */ /* 0x000fe40000410000 */
[C---:B------:R-:W-:Y:S02]  /*8960*/  FMUL.FTZ R50, R0.reuse, R50 ;  /* 0x0000003200327220 */ /* 0x040fe40000410000 */
[----:B------:R-:W-:Y:S01]  /*8970*/  FMUL.FTZ R51, R0, R51 ;  /* 0x0000003300337220 */ /* 0x000fe20000410000 */
[----:B------:R2:W-:Y:S01]  /*8980*/  MUFU.EX2 R174, R179 ;  /* 0x000000b300ae7308 */ /* 0x0005e20000000800 */
[C---:B------:R-:W-:Y:S02]  /*8990*/  FMUL.FTZ R52, R2.reuse, R52 ;  /* 0x0000003402347220 */ /* 0x040fe40000410000 */
[----:B------:R-:W-:Y:S02]  /*89a0*/  FMUL.FTZ R53, R2, R53 ;  /* 0x0000003502357220 */ /* 0x000fe40000410000 */
[C---:B------:R-:W-:Y:S02]  /*89b0*/  FMUL.FTZ R54, R0.reuse, R54 ;  /* 0x0000003600367220 */ /* 0x040fe40000410000 */
[----:B------:R-:W-:Y:S02]  /*89c0*/  FMUL.FTZ R55, R0, R55 ;  /* 0x0000003700377220 */ /* 0x000fe40000410000 */
[C---:B------:R-:W-:Y:S01]  /*89d0*/  FMUL.FTZ R56, R2.reuse, R56 ;  /* 0x0000003802387220 */ /* 0x040fe20000410000 */
[----:B------:R4:W-:Y:S01]  /*89e0*/  MUFU.EX2 R175, R178 ;  /* 0x000000b200af7308 */ /* 0x0009e20000000800 */
[----:B------:R-:W-:Y:S02]  /*89f0*/  FMUL.FTZ R57, R2, R57 ;  /* 0x0000003902397220 */ /* 0x000fe40000410000 */
[C---:B------:R-:W-:Y:S02]  /*8a00*/  FMUL.FTZ R58, R0.reuse, R58 ;  /* 0x0000003a003a7220 */ /* 0x040fe40000410000 */
[----:B------:R-:W-:Y:S02]  /*8a10*/  FMUL.FTZ R59, R0, R59 ;  /* 0x0000003b003b7220 */ /* 0x000fe40000410000 */
[C---:B------:R-:W-:Y:S02]  /*8a20*/  FMUL.FTZ R60, R2.reuse, R60 ;  /* 0x0000003c023c7220 */ /* 0x040fe40000410000 */
[----:B------:R-:W-:Y:S01]  /*8a30*/  FMUL.FTZ R61, R2, R61 ;  /* 0x0000003d023d7220 */ /* 0x000fe20000410000 */
[----:B------:R-:W-:Y:S01]  /*8a40*/  MUFU.EX2 R172, R250 ;  /* 0x000000fa00ac7308 */ /* 0x000fe20000000800 */
[C---:B------:R-:W-:Y:S02]  /*8a50*/  FMUL.FTZ R62, R0.reuse, R62 ;  /* 0x0000003e003e7220 */ /* 0x040fe40000410000 */
[----:B------:R-:W-:Y:S01]  /*8a60*/  FMUL.FTZ R63, R0, R63 ;  /* 0x0000003f003f7220 */ /* 0x000fe20000410000 */
[----:B--2---:R-:W-:Y:S01]  /*8a70*/  MOV R179, R151 ;  /* 0x0000009700b37202 */ /* 0x004fe20000000f00 */
[C---:B------:R-:W-:Y:S02]  /*8a80*/  FMUL.FTZ R64, R2.reuse, R64 ;  /* 0x0000004002407220 */ /* 0x040fe40000410000 */
[----:B------:R-:W-:Y:S02]  /*8a90*/  FMUL.FTZ R65, R2, R65 ;  /* 0x0000004102417220 */ /* 0x000fe40000410000 */
[C---:B------:R-:W-:Y:S02]  /*8aa0*/  FMUL.FTZ R66, R0.reuse, R66 ;  /* 0x0000004200427220 */ /* 0x040fe40000410000 */
[----:B------:R-:W-:Y:S02]  /*8ab0*/  FMUL.FTZ R67, R0, R67 ;  /* 0x0000004300437220 */ /* 0x000fe40000410000 */
[C---:B------:R-:W-:Y:S01]  /*8ac0*/  FMUL.FTZ R68, R2.reuse, R68 ;  /* 0x0000004402447220 */ /* 0x040fe20000410000 */
[----:B----4-:R-:W-:Y:S01]  /*8ad0*/  MOV R178, R150 ;  /* 0x0000009600b27202 */ /* 0x010fe20000000f00 */
[----:B------:R-:W-:Y:S02]  /*8ae0*/  FMUL.FTZ R69, R2, R69 ;  /* 0x0000004502457220 */ /* 0x000fe40000410000 */
[C---:B------:R-:W-:Y:S02]  /*8af0*/  FMUL.FTZ R70, R0.reuse, R70 ;  /* 0x0000004600467220 */ /* 0x040fe40000410000 */
        /* <DEDUP_REMOVED lines=52> */
[C---:B------:R-:W-:Y:S02]  /*8e40*/  FMUL.FTZ R123, R0.reuse, R123 ;  /* 0x0000007b007b7220 */ /* 0x040fe40000410000 */
[C---:B------:R-:W-:Y:S02]  /*8e50*/  FMUL.FTZ R126, R0.reuse, R126 ;  /* 0x0000007e007e7220 */ /* 0x040fe40000410000 */
[C---:B------:R-:W-:Y:S02]  /*8e60*/  FMUL.FTZ R127, R0.reuse, R127 ;  /* 0x0000007f007f7220 */ /* 0x040fe40000410000 */
[C---:B------:R-:W-:Y:S02]  /*8e70*/  FMUL.FTZ R130, R0.reuse, R130 ;  /* 0x0000008200827220 */ /* 0x040fe40000410000 */
[----:B------:R-:W-:Y:S02]  /*8e80*/  FMUL.FTZ R131, R0, R131 ;  /* 0x0000008300837220 */ /* 0x000fe40000410000 */
[C---:B------:R-:W-:Y:S02]  /*8e90*/  FMUL.FTZ R124, R2.reuse, R124 ;  /* 0x0000007c027c7220 */ /* 0x040fe40000410000 */
[C---:B------:R-:W-:Y:S02]  /*8ea0*/  FMUL.FTZ R125, R2.reuse, R125 ;  /* 0x0000007d027d7220 */ /* 0x040fe40000410000 */
[C---:B------:R-:W-:Y:S02]  /*8eb0*/  FMUL.FTZ R128, R2.reuse, R128 ;  /* 0x0000008002807220 */ /* 0x040fe40000410000 */
[----:B------:R-:W-:Y:S02]  /*8ec0*/  FMUL.FTZ R129, R2, R129 ;  /* 0x0000008102817220 */ /* 0x000fe40000410000 */
[----:B------:R-:W2:Y:S10]  /*8ed0*/  MUFU.EX2 R2, R249 ;  /* 0x000000f900027308 */ /* 0x000eb40000000800 */
[----:B------:R-:W4:Y:S10]  /*8ee0*/  MUFU.EX2 R249, R173 ;  /* 0x000000ad00f97308 */ /* 0x000f340000000800 */
[----:B------:R-:W5:Y:S01]  /*8ef0*/  MUFU.EX2 R173, R157 ;  /* 0x0000009d00ad7308 */ /* 0x000f620000000800 */
[----:B---3--:R-:W-:Y:S01]  /*8f00*/  FFMA.FTZ R148, R0, R148, R169 ;  /* 0x0000009400947223 */ /* 0x008fe200000100a9 */
[----:B------:R-:W-:Y:S01]  /*8f10*/  F2FP.PACK_AB R169, R156, R169 ;  /* 0x000000a99ca9723e */ /* 0x000fe200000000ff */
[----:B------:R-:W-:Y:S04]  /*8f20*/  FADD.FTZ R0, R132, R176 ;  /* 0x000000b084007221 */ /* 0x000fe80000010000 */
[----:B--2---:R-:W-:Y:S02]  /*8f30*/  FADD.FTZ R0, R2, R0 ;  /* 0x0000000002007221 */ /* 0x004fe40000010000 */
[C---:B-1----:R-:W-:Y:S05]  /*8f40*/  HMMA.16816.F32 R4, R168.reuse, R136, R4 ;  /* 0x00000088a804723c */ /* 0x042fea0000001804 */
[----:B------:R-:W-:Y:S03]  /*8f50*/  FADD.FTZ R0, R144, R0 ;  /* 0x0000000090007221 */ /* 0x000fe60000010000 */
[C---:B------:R-:W-:Y:S01]  /*8f60*/  HMMA.16816.F32 R8, R168.reuse, R138, R8 ;  /* 0x0000008aa808723c */ /* 0x040fe20000001808 */
[----:B------:R-:W1:Y:S03]  /*8f70*/  LDSM.16.MT88.4 R136, [R239] ;  /* 0x00000000ef88783b */ /* 0x000e660000004200 */
[----:B------:R-:W-:Y:S04]  /*8f80*/  FADD.FTZ R0, R134, R0 ;  /* 0x0000000086007221 */ /* 0x000fe80000010000 */
[C---:B-1----:R-:W-:Y:S08]  /*8f90*/  HMMA.16816.F32 R12, R168.reuse, R136, R12 ;  /* 0x00000088a80c723c */ /* 0x042ff0000000180c */
[C---:B------:R-:W-:Y:S01]  /*8fa0*/  HMMA.16816.F32 R16, R168.reuse, R138, R16 ;  /* 0x0000008aa810723c */ /* 0x040fe20000001810 */
[----:B------:R-:W1:Y:S07]  /*8fb0*/  LDSM.16.MT88.4 R136, [R238] ;  /* 0x00000000ee88783b */ /* 0x000e6e0000004200 */
[C---:B-1----:R-:W-:Y:S08]  /*8fc0*/  HMMA.16816.F32 R20, R168.reuse, R136, R20 ;  /* 0x00000088a814723c */ /* 0x042ff00000001814 */
[C---:B------:R-:W-:Y:S01]  /*8fd0*/  HMMA.16816.F32 R24, R168.reuse, R138, R24 ;  /* 0x0000008aa818723c */ /* 0x040fe20000001818 */
[----:B------:R-:W1:Y:S07]  /*8fe0*/  LDSM.16.MT88.4 R136, [R242] ;  /* 0x00000000f288783b */ /* 0x000e6e0000004200 */
        /* <DEDUP_REMOVED lines=39> */
[----:B------:R-:W1:Y:S03]  /*9260*/  MUFU.EX2 R132, R159 ;  /* 0x0000009f00847308 */ /* 0x000e660000000800 */
[----:B----4-:R-:W-:Y:S03]  /*9270*/  F2FP.PACK_AB R137, R249, R151 ;  /* 0x00000097f989723e */ /* 0x010fe600000000ff */
[----:B------:R-:W-:Y:S02]  /*9280*/  F2FP.PACK_AB R138, R134, R144 ;  /* 0x00000090868a723e */ /* 0x000fe400000000ff */
[----:B------:R-:W2:Y:S02]  /*9290*/  LDSM.16.MT88.4 R144, [R239+0x800] ;  /* 0x00080000ef90783b */ /* 0x000ea40000004200 */
[----:B------:R-:W-:Y:S01]  /*92a0*/  MUFU.EX2 R134, R152 ;  /* 0x0000009800867308 */ /* 0x000fe20000000800 */
[----:B------:R-:W-:Y:S02]  /*92b0*/  F2FP.PACK_AB R139, R177, R248 ;  /* 0x000000f8b18b723e */ /* 0x000fe400000000ff */
[----:B------:R-:W-:Y:S02]  /*92c0*/  F2FP.PACK_AB R169, R175, R174 ;  /* 0x000000aeafa9723e */ /* 0x000fe400000000ff */
[----:B-----5:R-:W-:Y:S03]  /*92d0*/  F2FP.PACK_AB R171, R173, R172 ;  /* 0x000000acadab723e */ /* 0x020fe600000000ff */
[C---:B------:R-:W-:Y:S02]  /*92e0*/  HMMA.16816.F32 R4, R136.reuse, R140, R4 ;  /* 0x0000008c8804723c */ /* 0x040fe40000001804 */
[----:B------:R-:W3:Y:S03]  /*92f0*/  MUFU.EX2 R2, R158 ;  /* 0x0000009e00027308 */ /* 0x000ee60000000800 */
[----:B-1----:R-:W-:Y:S03]  /*9300*/  FADD.FTZ R0, R132, R0 ;  /* 0x0000000084007221 */ /* 0x002fe60000010000 */
[C---:B------:R-:W-:Y:S01]  /*9310*/  HMMA.16816.F32 R8, R136.reuse, R142, R8 ;  /* 0x0000008e8808723c */ /* 0x040fe20000001808 */
[----:B------:R-:W1:Y:S03]  /*9320*/  LDSM.16.MT88.4 R140, [R238+0x800] ;  /* 0x00080000ee8c783b */ /* 0x000e660000004200 */
[C---:B---3--:R-:W-:Y:S01]  /*9330*/  F2FP.PACK_AB R168, R2.reuse, R132 ;  /* 0x0000008402a8723e */ /* 0x048fe200000000ff */
[----:B------:R-:W-:Y:S02]  /*9340*/  FADD.FTZ R0, R2, R0 ;  /* 0x0000000002007221 */ /* 0x000fe40000010000 */
[----:B------:R-:W-:Y:S01]  /*9350*/  FADD.FTZ R2, R156, R148 ;  /* 0x000000949c027221 */ /* 0x000fe20000010000 */
        /* <DEDUP_REMOVED lines=39> */
[C---:B-1----:R-:W-:Y:S01]  /*95d0*/  HMMA.16816.F32 R116, R136.reuse, R140, R116 ;  /* 0x0000008c8874723c */ /* 0x042fe20000001874 */
[----:B------:R-:W1:Y:S07]  /*95e0*/  MUFU.EX2 R140, R153 ;  /* 0x00000099008c7308 */ /* 0x000e6e0000000800 */
[C---:B------:R-:W-:Y:S04]  /*95f0*/  HMMA.16816.F32 R120, R136.reuse, R142, R120 ;  /* 0x0000008e8878723c */ /* 0x040fe80000001878 */
[----:B-1----:R-:W-:Y:S01]  /*9600*/  FADD.FTZ R0, R140, R0 ;  /* 0x000000008c007221 */ /* 0x002fe20000010000 */
[----:B------:R-:W1:Y:S01]  /*9610*/  LDSM.16.MT88.4 R152, [R237+0x1000] ;  /* 0x00100000ed98783b */ /* 0x000e620000004200 */
[C---:B------:R-:W-:Y:S02]  /*9620*/  F2FP.PACK_AB R170, R134.reuse, R140 ;  /* 0x0000008c86aa723e */ /* 0x040fe400000000ff */
[----:B------:R-:W-:Y:S01]  /*9630*/  FADD.FTZ R0, R134, R0 ;  /* 0x0000000086007221 */ /* 0x000fe20000010000 */
[C---:B--2---:R-:W-:Y:S04]  /*9640*/  HMMA.16816.F32 R124, R136.reuse, R144, R124 ;  /* 0x00000090887c723c */ /* 0x044fe8000000187c */
[----:B------:R2:W-:Y:S04]  /*9650*/  STL [R1+0x8], R0 ;  /* 0x0000080001007387 */ /* 0x0005e80000100800 */
[----:B------:R-:W-:Y:S01]  /*9660*/  HMMA.16816.F32 R128, R136, R146, R128 ;  /* 0x000000928880723c */ /* 0x000fe20000001880 */
[----:B------:R-:W3:Y:S04]  /*9670*/  LDL R176, [R1+0x10] ;  /* 0x0000100001b07983 */ /* 0x000ee80000100800 */
[----:B------:R-:W4:Y:S04]  /*9680*/  LDL.LU R132, [R1+0x4] ;  /* 0x0000040001847983 */ /* 0x000f280000300800 */
[----:B------:R-:W5:Y:S08]  /*9690*/  LDSM.16.MT88.4 R144, [R239+0x1000] ;  /* 0x00100000ef90783b */ /* 0x000f700000004200 */
[----:B------:R-:W5:Y:S01]  /*96a0*/  LDSM.16.MT88.4 R136, [R238+0x1000] ;  /* 0x00100000ee88783b */ /* 0x000f620000004200 */
[----:B--2---:R-:W-:Y:S04]  /*96b0*/  FADD.FTZ R0, R149, R2 ;  /* 0x0000000295007221 */ /* 0x004fe80000010000 */
[----:B------:R-:W-:Y:S01]  /*96c0*/  FADD.FTZ R0, R178, R0 ;  /* 0x00000000b2007221 */ /* 0x000fe20000010000 */
[C---:B-1----:R-:W-:Y:S02]  /*96d0*/  HMMA.16816.F32 R156, R168.reuse, R152, R4 ;  /* 0x00000098a89c723c */ /* 0x042fe40000001804 */
[----:B------:R-:W1:Y:S03]  /*96e0*/  LDSM.16.MT88.4 R4, [R240+0x1000] ;  /* 0x00100000f004783b */ /* 0x000e660000004200 */
[----:B------:R-:W-:Y:S03]  /*96f0*/  FADD.FTZ R0, R179, R0 ;  /* 0x00000000b3007221 */ /* 0x000fe60000010000 */
[C---:B------:R-:W-:Y:S02]  /*9700*/  HMMA.16816.F32 R152, R168.reuse, R154, R8 ;  /* 0x0000009aa898723c */ /* 0x040fe40000001808 */
[----:B------:R-:W2:Y:S02]  /*9710*/  LDSM.16.MT88.4 R8, [R237+0x2800] ;  /* 0x00280000ed08783b */ /* 0x000ea40000004200 */
[----:B------:R-:W-:Y:S04]  /*9720*/  FADD.FTZ R0, R249, R0 ;  /* 0x00000000f9007221 */ /* 0x000fe80000010000 */
[----:B------:R-:W-:Y:S04]  /*9730*/  FADD.FTZ R0, R248, R0 ;  /* 0x00000000f8007221 */ /* 0x000fe80000010000 */
[----:B------:R-:W-:Y:S01]  /*9740*/  FADD.FTZ R0, R177, R0 ;  /* 0x00000000b1007221 */ /* 0x000fe20000010000 */
[C---:B-----5:R-:W-:Y:S01]  /*9750*/  HMMA.16816.F32 R148, R168.reuse, R144, R12 ;  /* 0x00000090a894723c */ /* 0x060fe2000000180c */
[----:B------:R-:W5:Y:S02]  /*9760*/  LDSM.16.MT88.4 R12, [R239+0x2800] ;  /* 0x00280000ef0c783b */ /* 0x000f640000004200 */
[----:B------:R-:W-:Y:S04]  /*9770*/  FADD.FTZ R0, R174, R0 ;  /* 0x00000000ae007221 */ /* 0x000fe80000010000 */
[----:B------:R-:W-:Y:S01]  /*9780*/  FADD.FTZ R0, R175, R0 ;  /* 0x00000000af007221 */ /* 0x000fe20000010000 */
[C---:B------:R-:W-:Y:S04]  /*9790*/  HMMA.16816.F32 R144, R168.reuse, R146, R16 ;  /* 0x00000092a890723c */ /* 0x040fe80000001810 */
[----:B------:R-:W-:Y:S04]  /*97a0*/  FADD.FTZ R2, R172, R0 ;  /* 0x00000000ac027221 */ /* 0x000fe80000010000 */
[C---:B------:R-:W-:Y:S04]  /*97b0*/  HMMA.16816.F32 R140, R168.reuse, R136, R20 ;  /* 0x00000088a88c723c */ /* 0x040fe80000001814 */
[----:B------:R-:W-:Y:S04]  /*97c0*/  FADD.FTZ R2, R173, R2 ;  /* 0x00000002ad027221 */ /* 0x000fe80000010000 */
[C---:B------:R-:W-:Y:S08]  /*97d0*/  HMMA.16816.F32 R136, R168.reuse, R138, R24 ;  /* 0x0000008aa888723c */ /* 0x040ff00000001818 */
[C---:B-1----:R-:W-:Y:S08]  /*97e0*/  HMMA.16816.F32 R28, R168.reuse, R4, R28 ;  /* 0x00000004a81c723c */ /* 0x042ff0000000181c */
[C---:B------:R-:W-:Y:S01]  /*97f0*/  HMMA.16816.F32 R32, R168.reuse, R6, R32 ;  /* 0x00000006a820723c */ /* 0x040fe20000001820 */
[----:B------:R-:W1:Y:S07]  /*9800*/  LDSM.16.MT88.4 R4, [R238+0x2800] ;  /* 0x00280000ee04783b */ /* 0x000e6e0000004200 */
[C---:B--2---:R-:W-:Y:S08]  /*9810*/  HMMA.16816.F32 R36, R168.reuse, R8, R36 ;  /* 0x00000008a824723c */ /* 0x044ff00000001824 */
[C---:B------:R-:W-:Y:S01]  /*9820*/  HMMA.16816.F32 R40, R168.reuse, R10, R40 ;  /* 0x0000000aa828723c */ /* 0x040fe20000001828 */
[----:B------:R-:W2:Y:S07]  /*9830*/  LDSM.16.MT88.4 R8, [R240+0x2800] ;  /* 0x00280000f008783b */ /* 0x000eae0000004200 */
[C---:B-----5:R-:W-:Y:S08]  /*9840*/  HMMA.16816.F32 R44, R168.reuse, R12, R44 ;  /* 0x0000000ca82c723c */ /* 0x060ff0000000182c */
[C---:B------:R-:W-:Y:S01]  /*9850*/  HMMA.16816.F32 R48, R168.reuse, R14, R48 ;  /* 0x0000000ea830723c */ /* 0x040fe20000001830 */
[----:B------:R-:W5:Y:S07]  /*9860*/  LDSM.16.MT88.4 R12, [R237+0x4000] ;  /* 0x00400000ed0c783b */ /* 0x000f6e0000004200 */
        /* <DEDUP_REMOVED lines=22> */
[C---:B------:R-:W-:Y:S08]  /*99d0*/  HMMA.16816.F32 R112, R168.reuse, R10, R112 ;  /* 0x0000000aa870723c */ /* 0x040ff00000001870 */
[C---:B-----5:R-:W-:Y:S08]  /*99e0*/  HMMA.16816.F32 R116, R168.reuse, R12, R116 ;  /* 0x0000000ca874723c */ /* 0x060ff00000001874 */
[C---:B------:R-:W-:Y:S08]  /*99f0*/  HMMA.16816.F32 R120, R168.reuse, R14, R120 ;  /* 0x0000000ea878723c */ /* 0x040ff00000001878 */
[C---:B-1----:R-:W-:Y:S08]  /*9a00*/  HMMA.16816.F32 R124, R168.reuse, R4, R124 ;  /* 0x00000004a87c723c */ /* 0x042ff0000000187c */
[----:B------:R-:W-:Y:S04]  /*9a10*/  HMMA.16816.F32 R128, R168, R6, R128 ;  /* 0x00000006a880723c */ /* 0x000fe80000001880 */
[C---:B----4-:R-:W-:Y:S02]  /*9a20*/  IADD3 R0, R132.reuse, -0x1, RZ ;  /* 0xffffffff84007810 */ /* 0x050fe40007ffe0ff */
[----:B---3--:R-:W-:Y:S02]  /*9a30*/  ISETP.GT.AND P1, PT, R132, R176, PT ;  /* 0x000000b08400720c */ /* 0x008fe40003f24270 */
[----:B------:R-:W-:Y:S01]  /*9a40*/  MOV R132, R3 ;  /* 0x0000000300847202 */ /* 0x000fe20000000f00 */
[----:B------:R1:W-:Y:S04]  /*9a50*/  STL [R1+0x4], R0 ;  /* 0x0000040001007387 */ /* 0x0003e80000100800 */
[----:B------:R1:W-:Y:S06]  /*9a60*/  STL [R1+0xc], R2 ;  /* 0x00000c0201007387 */ /* 0x0003ec0000100800 */
[----:B-1----:R-:W-:-:S05]  /*9a70*/  @P1 BRA `(.L_x_55) ;  /* 0xffffcc4000001947 */ /* 0x002fca000383ffff */
.L_x_43:
[----:B------:R-:W-:Y:S05]  /*9a80*/  BRA.DIV ~URZ, `(.L_x_56) ;  /* 0x000069527f007947 */ /* 0x000fea000b800000 */
[----:B------:R-:W2:Y:S04]  /*9a90*/  LDL.LU R7, [R1+0x8] ;  /* 0x0000080001077983 */ /* 0x000ea80000300800 */
[----:B------:R-:W3:Y:S04]  /*9aa0*/  LDL.LU R6, [R1+0xc] ;  /* 0x00000c0001067983 */ /* 0x000ee80000300800 */
[----:B--2---:R-:W1:Y:S04]  /*9ab0*/  SHFL.BFLY PT, R0, R7, 0x2, 0x1f ;  /* 0x0c401f0007007f89 */ /* 0x004e6800000e0000 */
[----:B---3--:R-:W2:Y:S01]  /*9ac0*/  SHFL.BFLY PT, R2, R6, 0x2, 0x1f ;  /* 0x0c401f0006027f89 */ /* 0x008ea200000e0000 */
[----:B-1----:R-:W-:-:S02]  /*9ad0*/  FADD.FTZ R0, R0, R7 ;  /* 0x0000000700007221 */ /* 0x002fc40000010000 */
[----:B--2---:R-:W-:-:S03]  /*9ae0*/  FADD.FTZ R4, R2, R6 ;  /* 0x0000000602047221 */ /* 0x004fc60000010000 */
[----:B------:R-:W1:Y:S04]  /*9af0*/  SHFL.BFLY PT, R2, R0, 0x1, 0x1f ;  /* 0x0c201f0000027f89 */ /* 0x000e6800000e0000 */
[----:B------:R2:W3:Y:S01]  /*9b00*/  SHFL.BFLY PT, R3, R4, 0x1, 0x1f ;  /* 0x0c201f0004037f89 */ /* 0x0004e200000e0000 */
[----:B-1----:R-:W-:-:S05]  /*9b10*/  FADD.FTZ R5, R0, R2 ;  /* 0x0000000200057221 */ /* 0x002fca0000010000 */
.L_x_132:
[----:B------:R-:W-:Y:S01]  /*9b20*/  FSETP.NE.FTZ.AND P1, PT, R5, RZ, PT ;  /* 0x000000ff0500720b */ /* 0x000fe20003f35000 */
[----:B---3--:R-:W-:Y:S01]  /*9b30*/  FADD.FTZ R3, R3, R4 ;  /* 0x0000000403037221 */ /* 0x008fe20000010000 */
[----:B------:R-:W-:Y:S02]  /*9b40*/  MOV R18, 0xff800000 ;  /* 0xff80000000127802 */ /* 0x000fe40000000f00 */
[----:B------:R-:W-:Y:S02]  /*9b50*/  MOV R19, 0xff800000 ;  /* 0xff80000000137802 */ /* 0x000fe40000000f00 */
[----:B------:R-:W-:-:S07]  /*9b60*/  FSETP.NE.FTZ.AND P0, PT, R3, RZ, PT ;  /* 0x000000ff0300720b */ /* 0x000fce0003f15000 */
[----:B------:R-:W1:Y:S01]  /*9b70*/  @P1 MUFU.LG2 R0, R5 ;  /* 0x0000000500001308 */ /* 0x000e620000000c00 */
[----:B------:R-:W-:-:S05]  /*9b80*/  @P1 MOV R2, 0x3f317218 ;  /* 0x3f31721800021802 */ /* 0x000fca0000000f00 */
[----:B------:R-:W-:Y:S01]  /*9b90*/  @P1 FMUL.FTZ R2, R2, c[0x0][0x2d0] ;  /* 0x0000b40002021a20 */ /* 0x000fe20000410000 */
[----:B--2---:R-:W-:-:S05]  /*9ba0*/  @P0 MOV R4, 0x3f317218 ;  /* 0x3f31721800040802 */ /* 0x004fca0000000f00 */
[----:B------:R-:W-:Y:S02]  /*9bb0*/  @P0 FMUL.FTZ R4, R4, c[0x0][0x2d0] ;  /* 0x0000b40004040a20 */ /* 0x000fe40000410000 */
[----:B-1----:R-:W-:-:S04]  /*9bc0*/  @P1 FMUL.FTZ R0, R0, 0.69314718246459960938 ;  /* 0x3f31721800001820 */ /* 0x002fc80000410000 */
[----:B------:R-:W-:Y:S01]  /*9bd0*/  @P1 FFMA.FTZ R18, R2, R133, R0 ;  /* 0x0000008502121223 */ /* 0x000fe20000010000 */
[----:B------:R-:W-:Y:S01]  /*9be0*/  MOV R2, RZ ;  /* 0x000000ff00027202 */ /* 0x000fe20000000f00 */
[----:B------:R-:W1:Y:S08]  /*9bf0*/  @P0 MUFU.LG2 R0, R3 ;  /* 0x0000000300000308 */ /* 0x000e700000000c00 */
[----:B------:R-:W2:Y:S01]  /*9c00*/  @P1 MUFU.RCP R2, R5 ;  /* 0x0000000500021308 */ /* 0x000ea20000001000 */
[----:B-1----:R-:W-:-:S04]  /*9c10*/  @P0 FMUL.FTZ R0, R0, 0.69314718246459960938 ;  /* 0x3f31721800000820 */ /* 0x002fc80000410000 */
[----:B------:R-:W-:Y:S01]  /*9c20*/  @P0 FFMA.FTZ R19, R4, R132, R0 ;  /* 0x0000008404130223 */ /* 0x000fe20000010000 */
[----:B------:R-:W-:Y:S01]  /*9c30*/  MOV R0, RZ ;  /* 0x000000ff00007202 */ /* 0x000fe20000000f00 */
[C---:B--2---:R-:W-:Y:S02]  /*9c40*/  FMUL.FTZ R132, R2.reuse, R152 ;  /* 0x0000009802847220 */ /* 0x044fe40000410000 */
[----:B------:R-:W-:-:S03]  /*9c50*/  FMUL.FTZ R133, R2, R153 ;  /* 0x0000009902857220 */ /* 0x000fc60000410000 */
[----:B------:R-:W1:Y:S01]  /*9c60*/  @P0 MUFU.RCP R0, R3 ;  /* 0x0000000300000308 */ /* 0x000e620000001000 */
[C---:B------:R-:W-:Y:S02]  /*9c70*/  FMUL.FTZ R160, R2.reuse, R116 ;  /* 0x0000007402a07220 */ /* 0x040fe40000410000 */
[C---:B------:R-:W-:Y:S02]  /*9c80*/  FMUL.FTZ R161, R2.reuse, R117 ;  /* 0x0000007502a17220 */ /* 0x040fe40000410000 */
[C---:B------:R-:W-:Y:S02]  /*9c90*/  FMUL.FTZ R26, R2.reuse, R156 ;  /* 0x0000009c021a7220 */ /* 0x040fe40000410000 */
[C---:B------:R-:W-:Y:S02]  /*9ca0*/  FMUL.FTZ R27, R2.reuse, R157 ;  /* 0x0000009d021b7220 */ /* 0x040fe40000410000 */
[C---:B------:R-:W-:Y:S02]  /*9cb0*/  FMUL.FTZ R152, R2.reuse, R100 ;  /* 0x0000006402987220 */ /* 0x040fe40000410000 */
[----:B------:R-:W-:-:S02]  /*9cc0*/  FMUL.FTZ R153, R2, R101 ;  /* 0x0000006502997220 */ /* 0x000fc40000410000 */
[C---:B------:R-:W-:Y:S02]  /*9cd0*/  FMUL.FTZ R100, R2.reuse, R104 ;  /* 0x0000006802647220 */ /* 0x040fe40000410000 */
[----:B------:R-:W-:Y:S02]  /*9ce0*/  FMUL.FTZ R101, R2, R105 ;  /* 0x0000006902657220 */ /* 0x000fe40000410000 */
[C---:B-1----:R-:W-:Y:S02]  /*9cf0*/  FMUL.FTZ R116, R0.reuse, R158 ;  /* 0x0000009e00747220 */ /* 0x042fe40000410000 */
[----:B------:R-:W-:Y:S02]  /*9d00*/  FMUL.FTZ R117, R0, R159 ;  /* 0x0000009f00757220 */ /* 0x000fe40000410000 */
[C---:B------:R-:W-:Y:S02]  /*9d10*/  FMUL.FTZ R156, R2.reuse, R120 ;  /* 0x00000078029c7220 */ /* 0x040fe40000410000 */
[----:B------:R-:W-:-:S02]  /*9d20*/  FMUL.FTZ R157, R2, R121 ;  /* 0x00000079029d7220 */ /* 0x000fc40000410000 */
[C---:B------:R-:W-:Y:S02]  /*9d30*/  FMUL.FTZ R24, R2.reuse, R128 ;  /* 0x0000008002187220 */ /* 0x040fe40000410000 */
[----:B------:R-:W-:Y:S02]  /*9d40*/  FMUL.FTZ R25, R2, R129 ;  /* 0x0000008102197220 */ /* 0x000fe40000410000 */
[C---:B------:R-:W-:Y:S02]  /*9d50*/  FMUL.FTZ R158, R0.reuse, R34 ;  /* 0x00000022009e7220 */ /* 0x040fe40000410000 */
[----:B------:R-:W-:Y:S02]  /*9d60*/  FMUL.FTZ R159, R0, R35 ;  /* 0x00000023009f7220 */ /* 0x000fe40000410000 */
        /* <DEDUP_REMOVED lines=10> */
[C---:B------:R-:W-:Y:S02]  /*9e10*/  FMUL.FTZ R150, R0.reuse, R142 ;  /* 0x0000008e00967220 */ /* 0x040fe40000410000 */
[C---:B------:R-:W-:Y:S02]  /*9e20*/  FMUL.FTZ R151, R0.reuse, R143 ;  /* 0x0000008f00977220 */ /* 0x040fe40000410000 */
        /* <DEDUP_REMOVED lines=53> */
[----:B------:R-:W-:Y:S01]  /*a180*/  FMUL.FTZ R31, R0, R131 ;  /* 0x00000083001f7220 */ /* 0x000fe20000410000 */
[----:B------:R-:W-:Y:S01]  /*a190*/  MOV R0, 0x1 ;  /* 0x0000000100007802 */ /* 0x000fe20000000f00 */
        /* <DEDUP_REMOVED lines=44> */
.L_x_30:
[----:B-1----:R1:W5:Y:S04]  /*a460*/  LDL R6, [R1+0x48] ;  /* 0x0000480001067983 */ /* 0x0023680000100800 */
[----:B------:R-:W2:Y:S01]  /*a470*/  S2R R2, SR_TID.X ;  /* 0x0000000000027919 */ /* 0x000ea20000002100 */
[----:B------:R-:W-:Y:S01]  /*a480*/  BSSY B0, `(.L_x_57) ;  /* 0x0000011000007945 */ /* 0x000fe20003800000 */
[----:B--2---:R-:W-:-:S13]  /*a490*/  LOP3.LUT P0, RZ, R2, 0xff, RZ, 0xc0, !PT ;  /* 0x000000ff02ff7812 */ /* 0x004fda000780c0ff */
[----:B------:R-:W-:Y:S05]  /*a4a0*/  @P0 BRA `(.L_x_58) ;  /* 0x000000e000000947 */ /* 0x000fea0003800000 */
[----:B-1----:R-:W1:Y:S01]  /*a4b0*/  S2R R2, SR_LANEID ;  /* 0x0000000000027919 */ /* 0x002e620000000000 */
[----:B------:R-:W-:Y:S01]  /*a4c0*/  VOTEU.ANY UR4, UPT, PT ;  /* 0x0000000000047886 */ /* 0x000fe200038e0100 */
[----:B------:R-:W-:Y:S01]  /*a4d0*/  IMAD.MOV.U32 R4, RZ, RZ, c[0x0][0x560] ;  /* 0x00015800ff047624 */ /* 0x000fe200078e00ff */
[----:B------:R-:W1:Y:S01]  /*a4e0*/  FLO.U32 R3, UR4 ;  /* 0x0000000400037d00 */ /* 0x000e6200080e0000 */
[----:B------:R-:W-:Y:S01]  /*a4f0*/  IMAD.MOV.U32 R5, RZ, RZ, c[0x0][0x564] ;  /* 0x00015900ff057624 */ /* 0x000fe200078e00ff */
[----:B-1----:R-:W-:-:S06]  /*a500*/  ISETP.EQ.U32.AND P0, PT, R3, R2, PT ;  /* 0x000000020300720c */ /* 0x002fcc0003f02070 */
[----:B------:R-:W1:Y:S07]  /*a510*/  POPC R2, UR4 ;  /* 0x0000000400027d09 */ /* 0x000e6e0008000000 */
[----:B-1----:R1:W2:Y:S04]  /*a520*/  @P0 ATOMG.E.ADD.STRONG.GPU PT, R2, [R4.64], R2 ;  /* 0x00000002040209a8 */ /* 0x0022a800081ee1c6 */
[----:B-1----:R-:W1:Y:S04]  /*a530*/  S2R R4, SR_LTMASK ;  /* 0x0000000000047919 */ /* 0x002e680000003900 */
[----:B--2---:R1:W2:Y:S02]  /*a540*/  SHFL.IDX PT, R3, R2, R3, 0x1f ;  /* 0x00001f0302037589 */ /* 0x0042a400000e0000 */
[----:B-1----:R-:W-:-:S06]  /*a550*/  LOP3.LUT R2, R4, UR4, RZ, 0xc0, !PT ;  /* 0x0000000404027c12 */ /* 0x002fcc000f8ec0ff */
[----:B------:R-:W2:Y:S02]  /*a560*/  POPC R2, R2 ;  /* 0x0000000200027309 */ /* 0x000ea40000000000 */
[----:B--2--5:R-:W-:-:S05]  /*a570*/  IADD3 R6, R3, c[0x0][0xc], R2 ;  /* 0x0000030003067a10 */ /* 0x024fca0007ffe002 */
[----:B------:R1:W-:Y:S02]  /*a580*/  STL [R1+0x48], R6 ;  /* 0x0000480601007387 */ /* 0x0003e40000100800 */
.L_x_58:
[----:B-1----:R-:W-:Y:S05]  /*a590*/  BSYNC B0 ;  /* 0x0000000000007941 */ /* 0x002fea0003800000 */
.L_x_57:
[----:B------:R-:W-:Y:S01]  /*a5a0*/  PRMT R0, R0, 0x9910, RZ ;  /* 0x0000991000007816 */ /* 0x000fe200000000ff */
[----:B------:R-:W-:Y:S01]  /*a5b0*/  BSSY B1, `(.L_x_59) ;  /* 0x000046d000017945 */ /* 0x000fe20003800000 */
[----:B-----5:R-:W-:Y:S02]  /*a5c0*/  IMAD.MOV.U32 R22, RZ, RZ, R6 ;  /* 0x000000ffff167224 */ /* 0x020fe400078e0006 */
[----:B------:R-:W-:-:S13]  /*a5d0*/  ISETP.NE.AND P0, PT, R0, RZ, PT ;  /* 0x000000ff0000720c */ /* 0x000fda0003f05270 */
[----:B------:R-:W-:Y:S05]  /*a5e0*/  @!P0 BRA `(.L_x_60) ;  /* 0x000035d000008947 */ /* 0x000fea0003800000 */
[----:B------:R-:W2:Y:S04]  /*a5f0*/  LDL R5, [R1+0x5c] ;  /* 0x00005c0001057983 */ /* 0x000ea80000100800 */
[----:B------:R-:W3:Y:S04]  /*a600*/  LDL R11, [R1+0x60] ;  /* 0x00006000010b7983 */ /* 0x000ee80000100800 */
[----:B------:R-:W4:Y:S04]  /*a610*/  LDL R10, [R1+0x68] ;  /* 0x00006800010a7983 */ /* 0x000f280000100800 */
[----:B------:R-:W3:Y:S04]  /*a620*/  LDL R4, [R1+0x64] ;  /* 0x0000640001047983 */ /* 0x000ee80000100800 */
[----:B------:R-:W3:Y:S04]  /*a630*/  LDL R9, [R1+0x78] ;  /* 0x0000780001097983 */ /* 0x000ee80000100800 */
[----:B------:R-:W3:Y:S04]  /*a640*/  LDL R8, [R1+0x70] ;  /* 0x0000700001087983 */ /* 0x000ee80000100800 */
[----:B------:R-:W3:Y:S04]  /*a650*/  LDL R7, [R1+0x74] ;  /* 0x0000740001077983 */ /* 0x000ee80000100800 */
[----:B------:R-:W3:Y:S01]  /*a660*/  LDL R3, [R1+0x6c] ;  /* 0x00006c0001037983 */ /* 0x000ee20000100800 */
[----:B------:R-:W-:Y:S01]  /*a670*/  WARPSYNC 0xffffffff ;  /* 0xffffffff00007948 */ /* 0x000fe20003800000 */
[----:B------:R-:W-:-:S02]  /*a680*/  F2FP.PACK_AB R2, R27, R26 ;  /* 0x0000001a1b02723e */ /* 0x000fc400000000ff */
[----:B------:R-:W-:Y:S01]  /*a690*/  BAR.SYNC.DEFER_BLOCKING 0x1, 0x100 ;  /* 0x0044000000007b1d */ /* 0x000fe20000010000 */
[----:B------:R-:W-:-:S05]  /*a6a0*/  F2FP.PACK_AB R0, R117, R116 ;  /* 0x000000747500723e */ /* 0x000fca00000000ff */
[----:B------:R-:W4:Y:S04]  /*a6b0*/  LDL.LU R6, [R1+0x40] ;  /* 0x0000400001067983 */ /* 0x000f280000300800 */
[----:B--2---:R1:W-:Y:S04]  /*a6c0*/  STS [R5], R2 ;  /* 0x0000000205007388 */ /* 0x0043e80000000800 */
[----:B------:R2:W-:Y:S01]  /*a6d0*/  STS [R5+0x400], R0 ;  /* 0x0004000005007388 */ /* 0x0005e20000000800 */
[----:B-1----:R-:W-:Y:S02]  /*a6e0*/  F2FP.PACK_AB R2, R133, R132 ;  /* 0x000000848502723e */ /* 0x002fe400000000ff */
[----:B--2---:R-:W-:-:S03]  /*a6f0*/  F2FP.PACK_AB R0, R155, R154 ;  /* 0x0000009a9b00723e */ /* 0x004fc600000000ff */
[----:B---3--:R1:W-:Y:S04]  /*a700*/  STS [R11], R2 ;  /* 0x000000020b007388 */ /* 0x0083e80000000800 */
[----:B------:R2:W-:Y:S01]  /*a710*/  STS [R11+0x400], R0 ;  /* 0x000400000b007388 */ /* 0x0005e20000000800 */
[----:B-1----:R-:W-:Y:S02]  /*a720*/  F2FP.PACK_AB R2, R149, R148 ;  /* 0x000000949502723e */ /* 0x002fe400000000ff */
[----:B--2---:R-:W-:-:S03]  /*a730*/  F2FP.PACK_AB R0, R129, R128 ;  /* 0x000000808100723e */ /* 0x004fc600000000ff */
[----:B----4-:R1:W-:Y:S04]  /*a740*/  STS [R10], R2 ;  /* 0x000000020a007388 */ /* 0x0103e80000000800 */
[----:B------:R2:W-:Y:S01]  /*a750*/  STS [R10+0x400], R0 ;  /* 0x000400000a007388 */ /* 0x0005e20000000800 */
[----:B-1----:R-:W-:Y:S02]  /*a760*/  F2FP.PACK_AB R2, R145, R144 ;  /* 0x000000909102723e */ /* 0x002fe400000000ff */
[----:B--2---:R-:W-:-:S03]  /*a770*/  F2FP.PACK_AB R0, R121, R120 ;  /* 0x000000787900723e */ /* 0x004fc600000000ff */
[----:B------:R1:W-:Y:S04]  /*a780*/  STS [R4], R2 ;  /* 0x0000000204007388 */ /* 0x0003e80000000800 */
        /* <DEDUP_REMOVED lines=19> */
[----:B------:R1:W-:Y:S04]  /*a8c0*/  STS [R5+0x4000], R2 ;  /* 0x0040000205007388 */ /* 0x0003e80000000800 */
        /* <DEDUP_REMOVED lines=63> */
[----:B------:R-:W-:Y:S04]  /*acc0*/  STS [R5+0xc000], R2 ;  /* 0x00c0000205007388 */ /* 0x000fe80000000800 */
[----:B------:R1:W-:Y:S04]  /*acd0*/  STS [R5+0xc400], R0 ;  /* 0x00c4000005007388 */ /* 0x0003e80000000800 */
[----:B-1----:R-:W2:Y:S01]  /*ace0*/  LDL.LU R5, [R1+0x44] ;  /* 0x0000440001057983 */ /* 0x002ea20000300800 */
[----:B------:R-:W-:Y:S02]  /*acf0*/  F2FP.PACK_AB R2, R101, R100 ;  /* 0x000000646502723e */ /* 0x000fe400000000ff */
[----:B------:R-:W-:-:S03]  /*ad00*/  F2FP.PACK_AB R0, R79, R78 ;  /* 0x0000004e4f00723e */ /* 0x000fc600000000ff */
[----:B------:R1:W-:Y:S04]  /*ad10*/  STS [R11+0xc000], R2 ;  /* 0x00c000020b007388 */ /* 0x0003e80000000800 */
[----:B------:R3:W-:Y:S01]  /*ad20*/  STS [R11+0xc400], R0 ;  /* 0x00c400000b007388 */ /* 0x0007e20000000800 */
[----:B-1----:R-:W-:Y:S02]  /*ad30*/  F2FP.PACK_AB R2, R105, R104 ;  /* 0x000000686902723e */ /* 0x002fe400000000ff */
[----:B---3--:R-:W-:-:S03]  /*ad40*/  F2FP.PACK_AB R0, R83, R82 ;  /* 0x000000525300723e */ /* 0x008fc600000000ff */
        /* <DEDUP_REMOVED lines=10> */
[----:B------:R-:W-:Y:S01]  /*adf0*/  ISETP.NE.U32.AND P2, PT, RZ, c[0x0][0x508], PT ;  /* 0x00014200ff007a0c */ /* 0x000fe20003f45070 */
[----:B------:R-:W-:Y:S01]  /*ae00*/  IMAD.MOV.U32 R14, RZ, RZ, c[0x0][0x388] ;  /* 0x0000e200ff0e7624 */ /* 0x000fe200078e00ff */
[----:B------:R-:W-:Y:S01]  /*ae10*/  ISETP.NE.U32.AND P1, PT, RZ, c[0x0][0x500], PT ;  /* 0x00014000ff007a0c */ /* 0x000fe20003f25070 */
[----:B------:R-:W4:Y:S01]  /*ae20*/  LDL.LU R4, [R1+0x58] ;  /* 0x0000580001047983 */ /* 0x000f220000300800 */
[----:B-1----:R-:W-:Y:S02]  /*ae30*/  F2FP.PACK_AB R2, R157, R156 ;  /* 0x0000009c9d02723e */ /* 0x002fe400000000ff */
[----:B---3--:R-:W-:-:S03]  /*ae40*/  F2FP.PACK_AB R0, R87, R86 ;  /* 0x000000565700723e */ /* 0x008fc600000000ff */
[----:B------:R1:W-:Y:S04]  /*ae50*/  STS [R8+0xc000], R2 ;  /* 0x00c0000208007388 */ /* 0x0003e80000000800 */
[----:B------:R3:W-:Y:S01]  /*ae60*/  STS [R8+0xc400], R0 ;  /* 0x00c4000008007388 */ /* 0x0007e20000000800 */
[----:B------:R-:W-:Y:S02]  /*ae70*/  ISETP.NE.AND.EX P2, PT, RZ, c[0x0][0x50c], PT, P2 ;  /* 0x00014300ff007a0c */ /* 0x000fe40003f45320 */
[----:B-1----:R-:W-:Y:S02]  /*ae80*/  F2FP.PACK_AB R2, R113, R112 ;  /* 0x000000707102723e */ /* 0x002fe400000000ff */
[----:B---3--:R-:W-:-:S03]  /*ae90*/  F2FP.PACK_AB R0, R59, R58 ;  /* 0x0000003a3b00723e */ /* 0x008fc600000000ff */
[----:B------:R1:W-:Y:S04]  /*aea0*/  STS [R7+0xc000], R2 ;  /* 0x00c0000207007388 */ /* 0x0003e80000000800 */
[----:B------:R3:W-:Y:S01]  /*aeb0*/  STS [R7+0xc400], R0 ;  /* 0x00c4000007007388 */ /* 0x0007e20000000800 */
[----:B-1----:R-:W-:Y:S02]  /*aec0*/  F2FP.PACK_AB R2, R25, R24 ;  /* 0x000000181902723e */ /* 0x002fe400000000ff */
[----:B---3--:R-:W-:-:S03]  /*aed0*/  F2FP.PACK_AB R0, R31, R30 ;  /* 0x0000001e1f00723e */ /* 0x008fc600000000ff */
[----:B------:R1:W-:Y:S04]  /*aee0*/  STS [R3+0xc000], R2 ;  /* 0x00c0000203007388 */ /* 0x0003e80000000800 */
[----:B------:R3:W-:Y:S04]  /*aef0*/  STS [R3+0xc400], R0 ;  /* 0x00c4000003007388 */ /* 0x0007e80000000800 */
[----:B------:R-:W-:Y:S01]  /*af00*/  BAR.SYNC.DEFER_BLOCKING 0x1, 0x100 ;  /* 0x0044000000007b1d */ /* 0x000fe20000010000 */
[----:B------:R-:W-:Y:S02]  /*af10*/  ISETP.NE.AND.EX P1, PT, RZ, c[0x0][0x504], PT, P1 ;  /* 0x00014100ff007a0c */ /* 0x000fe40003f25310 */
[----:B-1----:R-:W-:Y:S01]  /*af20*/  @P2 IADD3 R2, P0, R6, c[0x0][0x508], RZ ;  /* 0x0001420006022a10 */ /* 0x002fe20007f1e0ff */
[----:B---3--:R-:W-:-:S03]  /*af30*/  IMAD.MOV.U32 R0, RZ, RZ, RZ ;  /* 0x000000ffff007224 */ /* 0x008fc600078e00ff */
[----:B--2---:R-:W-:-:S05]  /*af40*/  @P2 IADD3.X R3, R5, c[0x0][0x50c], RZ, P0, !PT ;  /* 0x0001430005032a10 */ /* 0x004fca00007fe4ff */
[----:B------:R1:W5:Y:S02]  /*af50*/  @P2 LDG.E R14, [R2.64] ;  /* 0x00000006020e2981 */ /* 0x000364000c1e1900 */
[----:B-1----:R-:W-:-:S04]  /*af60*/  IADD3 R2, P0, R6, c[0x0][0x500], RZ ;  /* 0x0001400006027a10 */ /* 0x002fc80007f1e0ff */
[----:B------:R-:W-:-:S05]  /*af70*/  IADD3.X R3, R5, c[0x0][0x504], RZ, P0, !PT ;  /* 0x0001410005037a10 */ /* 0x000fca00007fe4ff */
[----:B------:R1:W5:Y:S01]  /*af80*/  @P1 LDG.E R0, [R2.64] ;  /* 0x0000000602001981 */ /* 0x000362000c1e1900 */
[----:B----4-:R-:W-:-:S04]  /*af90*/  ISETP.NE.AND P0, PT, R4, RZ, PT ;  /* 0x000000ff0400720c */ /* 0x010fc80003f05270 */
[----:B------:R-:W-:Y:S01]  /*afa0*/  SEL R5, R4, c[0x0][0x3d4], P0 ;  /* 0x0000f50004057a07 */ /* 0x000fe20000000000 */
[----:B------:R-:W-:Y:S05]  /*afb0*/  @P2 BRA `(.L_x_61) ;  /* 0x0000004000002947 */ /* 0x000fea0003800000 */
[----:B-1----:R-:W-:Y:S05]  /*afc0*/  @!P1 BRA `(.L_x_61) ;  /* 0x0000003000009947 */ /* 0x002fea0003800000 */
[----:B------:R1:W2:Y:S04]  /*afd0*/  LDG.E R4, [R2.64] ;  /* 0x0000000602047981 */ /* 0x0002a8000c1e1900 */
[----:B-1----:R-:W2:Y:S02]  /*afe0*/  LDG.E R2, [R2.64+0x4] ;  /* 0x0000040602027981 */ /* 0x002ea4000c1e1900 */
[----:B--2--5:R-:W-:Y:S02]  /*aff0*/  IADD3 R14, -R4, R2, RZ ;  /* 0x00000002040e7210 */ /* 0x024fe40007ffe1ff */
.L_x_61:
[----:B-1----:R-:W2:Y:S04]  /*b000*/  LDL.LU R6, [R1+0x3c] ;  /* 0x00003c0001067983 */ /* 0x002ea80000300800 */
[----:B------:R-:W3:Y:S04]  /*b010*/  LDL.LU R3, [R1+0x50] ;  /* 0x0000500001037983 */ /* 0x000ee80000300800 */
[----:B------:R-:W4:Y:S04]  /*b020*/  LDL.LU R2, [R1+0x7c] ;  /* 0x00007c0001027983 */ /* 0x000f280000300800 */
[----:B------:R-:W4:Y:S04]  /*b030*/  LDL R11, [R1+0x80] ;  /* 0x00008000010b7983 */ /* 0x000f280000100800 */
[----:B------:R-:W4:Y:S04]  /*b040*/  LDL R9, [R1+0x188] ;  /* 0x0001880001097983 */ /* 0x000f280000100800 */
[----:B------:R-:W4:Y:S01]  /*b050*/  LDL R20, [R1+0x4c] ;  /* 0x00004c0001147983 */ /* 0x000f220000100800 */
[----:B------:R-:W-:Y:S01]  /*b060*/  IMAD.MOV.U32 R15, RZ, RZ, 0x368 ;  /* 0x00000368ff0f7424 */ /* 0x000fe200078e00ff */
[----:B------:R-:W-:-:S02]  /*b070*/  ISETP.GT.AND P3, PT, R5, 0x1, PT ;  /* 0x000000010500780c */ /* 0x000fc40003f64270 */
[----:B------:R-:W4:Y:S01]  /*b080*/  LDL R23, [R1+0x184] ;  /* 0x0001840001177983 */ /* 0x000f220000100800 */
[----:B------:R-:W-:Y:S02]  /*b090*/  ISETP.NE.U32.AND P0, PT, RZ, c[0x0][0x500], PT ;  /* 0x00014000ff007a0c */ /* 0x000fe40003f05070 */
[----:B------:R-:W-:Y:S02]  /*b0a0*/  SEL R15, R15, 0x328, P3 ;  /* 0x000003280f0f7807 */ /* 0x000fe40001800000 */
[----:B------:R-:W-:Y:S02]  /*b0b0*/  ISETP.NE.AND.EX P0, PT, RZ, c[0x0][0x504], PT, P0 ;  /* 0x00014100ff007a0c */ /* 0x000fe40003f05300 */
[----:B------:R-:W1:Y:S08]  /*b0c0*/  LDC.64 R4, c[0x0][R15+0x170] ;  /* 0x00005c000f047b82 */ /* 0x000e700000000a00 */
[----:B------:R-:W1:Y:S08]  /*b0d0*/  LDC.64 R12, c[0x0][R15+0x168] ;  /* 0x00005a000f0c7b82 */ /* 0x000e700000000a00 */
[----:B------:R-:W1:Y:S01]  /*b0e0*/  LDC.64 R16, c[0x0][R15+0x178] ;  /* 0x00005e000f107b82 */ /* 0x000e620000000a00 */
[----:B--2---:R-:W-:-:S02]  /*b0f0*/  SEL R8, R6, RZ, !P0 ;  /* 0x000000ff06087207 */ /* 0x004fc40004000000 */
[----:B---3--:R-:W-:Y:S02]  /*b100*/  LOP3.LUT R10, R3, 0xffff, RZ, 0xc0, !PT ;  /* 0x0000ffff030a7812 */ /* 0x008fe400078ec0ff */
[----:B----4-:R-:W-:Y:S01]  /*b110*/  SEL R3, R2, RZ, !P0 ;  /* 0x000000ff02037207 */ /* 0x010fe20004000000 */
[----:B-1----:R-:W-:Y:S02]  /*b120*/  IMAD R2, R5, R8, RZ ;  /* 0x0000000805027224 */ /* 0x002fe400078e02ff */
[----:B------:R-:W-:Y:S02]  /*b130*/  IMAD R6, R13, R10, RZ ;  /* 0x0000000a0d067224 */ /* 0x000fe400078e02ff */
[C---:B------:R-:W-:Y:S02]  /*b140*/  IMAD R7, R4.reuse, R3, R2 ;  /* 0x0000000304077224 */ /* 0x040fe400078e0202 */
[----:B------:R-:W-:-:S04]  /*b150*/  IMAD.WIDE.U32 R2, R4, R8, RZ ;  /* 0x0000000804027225 */ /* 0x000fc800078e00ff */
[----:B------:R-:W-:-:S04]  /*b160*/  IMAD.WIDE.U32 R4, R12, R10, RZ ;  /* 0x0000000a0c047225 */ /* 0x000fc800078e00ff */
[----:B------:R-:W-:Y:S01]  /*b170*/  IMAD.IADD R3, R3, 0x1, R7 ;  /* 0x0000000103037824 */ /* 0x000fe200078e0207 */
[----:B-----5:R-:W-:Y:S01]  /*b180*/  IADD3 R12, P1, P0, R2, R4, R0 ;  /* 0x00000004020c7210 */ /* 0x020fe2000783e000 */
[----:B------:R-:W-:Y:S02]  /*b190*/  IMAD.MOV.U32 R2, RZ, RZ, c[0x0][0x4e8] ;  /* 0x00013a00ff027624 */ /* 0x000fe400078e00ff */
[----:B------:R-:W-:Y:S02]  /*b1a0*/  IMAD.IADD R6, R5, 0x1, R6 ;  /* 0x0000000105067824 */ /* 0x000fe400078e0206 */
[----:B------:R-:W-:Y:S01]  /*b1b0*/  IMAD R9, R20, 0x80, R9 ;  /* 0x0000008014097824 */ /* 0x000fe200078e0209 */
[----:B------:R-:W-:Y:S02]  /*b1c0*/  ISETP.NE.AND P2, PT, R2, 0x1, PT ;  /* 0x000000010200780c */ /* 0x000fe40003f45270 */
[----:B------:R-:W-:Y:S02]  /*b1d0*/  SEL R2, R11, RZ, P3 ;  /* 0x000000ff0b027207 */ /* 0x000fe40001800000 */
[----:B------:R-:W-:-:S03]  /*b1e0*/  SHF.R.S32.HI R11, RZ, 0x1f, R0 ;  /* 0x0000001fff0b7819 */ /* 0x000fc60000011400 */
[-C--:B------:R-:W-:Y:S02]  /*b1f0*/  IMAD R7, R17, R2.reuse, RZ ;  /* 0x0000000211077224 */ /* 0x080fe400078e02ff */
[----:B------:R-:W-:Y:S02]  /*b200*/  IMAD.WIDE.U32 R4, R16, R2, RZ ;  /* 0x0000000210047225 */ /* 0x000fe400078e00ff */
[----:B------:R-:W1:Y:S01]  /*b210*/  LDC.64 R16, c[0x0][R15+0x160] ;  /* 0x000058000f107b82 */ /* 0x000e620000000a00 */
[----:B------:R-:W-:Y:S01]  /*b220*/  IADD3.X R6, R3, R6, R11, P1, P0 ;  /* 0x0000000603067210 */ /* 0x000fe20000fe040b */
[----:B------:R-:W-:-:S04]  /*b230*/  @P2 IMAD.HI.U32 R3, R9, c[0x0][0x4ec], RZ ;  /* 0x00013b0009032a27 */ /* 0x000fc800078e00ff */
[----:B------:R-:W-:Y:S01]  /*b240*/  IMAD.MOV.U32 R2, RZ, RZ, R9 ;  /* 0x000000ffff027224 */ /* 0x000fe200078e0009 */
[----:B------:R-:W-:Y:S01]  /*b250*/  @P2 SHF.R.U32.HI R2, RZ, c[0x0][0x4f0], R3 ;  /* 0x00013c00ff022a19 */ /* 0x000fe20000011603 */
[----:B------:R-:W2:Y:S03]  /*b260*/  S2R R13, SR_TID.X ;  /* 0x00000000000d7919 */ /* 0x000ea60000002100 */
[----:B------:R-:W-:Y:S02]  /*b270*/  IADD3 R4, P1, P0, R2, R12, R4 ;  /* 0x0000000c02047210 */ /* 0x000fe4000783e004 */
[--C-:B------:R-:W-:Y:S01]  /*b280*/  SHF.R.S32.HI R3, RZ, 0x1f, R2.reuse ;  /* 0x0000001fff037819 */ /* 0x100fe20000011402 */
[----:B------:R-:W-:Y:S02]  /*b290*/  IMAD.MOV R2, RZ, RZ, -R2 ;  /* 0x000000ffff027224 */ /* 0x000fe400078e0a02 */
[----:B------:R-:W-:-:S02]  /*b2a0*/  IMAD.IADD R5, R5, 0x1, R7 ;  /* 0x0000000105057824 */ /* 0x000fc400078e0207 */
[----:B------:R-:W-:-:S03]  /*b2b0*/  IMAD R2, R2, c[0x0][0x4e8], R9 ;  /* 0x00013a0002027a24 */ /* 0x000fc600078e0209 */
[----:B------:R-:W-:Y:S02]  /*b2c0*/  IADD3.X R5, R3, R6, R5, P1, P0 ;  /* 0x0000000603057210 */ /* 0x000fe40000fe0405 */
[----:B------:R-:W-:Y:S02]  /*b2d0*/  SHF.R.S32.HI R6, RZ, 0x1f, R2 ;  /* 0x0000001fff067819 */ /* 0x000fe40000011402 */
[----:B--2---:R-:W-:Y:S01]  /*b2e0*/  SHF.R.S32.HI R21, RZ, 0x1f, R13 ;  /* 0x0000001fff157819 */ /* 0x004fe2000001140d */
[----:B-1----:R-:W-:-:S04]  /*b2f0*/  IMAD R3, R17, R2, RZ ;  /* 0x0000000211037224 */ /* 0x002fc800078e02ff */
[C---:B------:R-:W-:Y:S02]  /*b300*/  IMAD R6, R16.reuse, R6, R3 ;  /* 0x0000000610067224 */ /* 0x040fe400078e0203 */
[----:B------:R-:W-:-:S04]  /*b310*/  IMAD.WIDE.U32 R2, R16, R2, R4 ;  /* 0x0000000210027225 */ /* 0x000fc800078e0004 */
[----:B------:R-:W-:Y:S02]  /*b320*/  IMAD.MOV.U32 R4, RZ, RZ, c[0x0][0x4a8] ;  /* 0x00012a00ff047624 */ /* 0x000fe400078e00ff */
[----:B------:R-:W-:-:S03]  /*b330*/  IMAD.MOV.U32 R5, RZ, RZ, c[0x0][0x4ac] ;  /* 0x00012b00ff057624 */ /* 0x000fc600078e00ff */
[----:B------:R-:W-:Y:S01]  /*b340*/  SEL R4, R4, c[0x0][0x450], P3 ;  /* 0x0001140004047a07 */ /* 0x000fe20001800000 */
[----:B------:R-:W-:Y:S01]  /*b350*/  IMAD.IADD R3, R3, 0x1, R6 ;  /* 0x0000000103037824 */ /* 0x000fe200078e0206 */
[----:B------:R-:W-:Y:S02]  /*b360*/  SEL R5, R5, c[0x0][0x454], P3 ;  /* 0x0001150005057a07 */ /* 0x000fe40001800000 */
[C---:B------:R-:W-:Y:S02]  /*b370*/  LEA R4, P0, R2.reuse, R4, 0x2 ;  /* 0x0000000402047211 */ /* 0x040fe400078010ff */
[----:B------:R-:W-:Y:S02]  /*b380*/  LEA.HI R21, R21, R13, RZ, 0x5 ;  /* 0x0000000d15157211 */ /* 0x000fe400078f28ff */
[----:B------:R-:W-:Y:S02]  /*b390*/  LEA.HI.X R2, R2, R5, R3, 0x2, P0 ;  /* 0x0000000502027211 */ /* 0x000fe400000f1403 */
[----:B------:R-:W-:Y:S01]  /*b3a0*/  LOP3.LUT R21, R21, 0xffffffe0, RZ, 0xc0, !PT ;  /* 0xffffffe015157812 */ /* 0x000fe200078ec0ff */
[----:B------:R-:W-:Y:S04]  /*b3b0*/  SHFL.IDX PT, R6, R4, RZ, 0x1c1f ;  /* 0x001c1fff04067589 */ /* 0x000fe800000e0000 */
[----:B------:R-:W1:Y:S01]  /*b3c0*/  SHFL.IDX PT, R7, R2, RZ, 0x1c1f ;  /* 0x001c1fff02077589 */ /* 0x000e6200000e0000 */
[----:B------:R-:W-:-:S03]  /*b3d0*/  IMAD.IADD R21, R13, 0x1, -R21 ;  /* 0x000000010d157824 */ /* 0x000fc600078e0a15 */
[----:B------:R-:W-:Y:S04]  /*b3e0*/  SHFL.IDX PT, R4, R4, 0x1, 0x1c1f ;  /* 0x003c1f0004047f89 */ /* 0x000fe800000e0000 */
[----:B------:R2:W3:Y:S01]  /*b3f0*/  SHFL.IDX PT, R5, R2, 0x1, 0x1c1f ;  /* 0x003c1f0002057f89 */ /* 0x0004e200000e0000 */
[----:B------:R-:W-:Y:S01]  /*b400*/  IMAD R13, R14, c[0x0][0x4e8], RZ ;  /* 0x00013a000e0d7a24 */ /* 0x000fe200078e02ff */
[----:B------:R-:W-:Y:S01]  /*b410*/  LOP3.LUT P0, RZ, R21, 0x3, RZ, 0xc0, !PT ;  /* 0x0000000315ff7812 */ /* 0x000fe2000780c0ff */
[----:B--2---:R-:W-:-:S05]  /*b420*/  IMAD R2, R20, 0x80, R23 ;  /* 0x0000008014027824 */ /* 0x004fca00078e0217 */
[C---:B------:R-:W-:Y:S02]  /*b430*/  IADD3 R3, R2.reuse, 0x8, RZ ;  /* 0x0000000802037810 */ /* 0x040fe40007ffe0ff */
[-C--:B------:R-:W-:Y:S02]  /*b440*/  ISETP.GE.OR P1, PT, R2, R13.reuse, P0 ;  /* 0x0000000d0200720c */ /* 0x080fe40000726670 */
[----:B------:R-:W-:-:S11]  /*b450*/  ISETP.GE.OR P0, PT, R3, R13, P0 ;  /* 0x0000000d0300720c */ /* 0x000fd60000706670 */
[----:B-1----:R1:W-:Y:S01]  /*b460*/  @!P1 ST.E [R6.64], R18 ;  /* 0x0000001206009985 */ /* 0x0023e2000c101906 */
[----:B------:R-:W-:-:S03]  /*b470*/  ISETP.GE.AND P1, PT, R2, R13, PT ;  /* 0x0000000d0200720c */ /* 0x000fc60003f26270 */
[----:B---3--:R1:W-:Y:S01]  /*b480*/  @!P0 ST.E [R4.64], R19 ;  /* 0x0000001304008985 */ /* 0x0083e2000c101906 */
[----:B------:R-:W-:Y:S01]  /*b490*/  ISETP.GE.AND P0, PT, R3, R13, PT ;  /* 0x0000000d0300720c */ /* 0x000fe20003f06270 */
[----:B------:R-:W-:Y:S05]  /*b4a0*/  @P3 BRA `(.L_x_62) ;  /* 0x00000c5000003947 */ /* 0x000fea0003800000 */
[----:B------:R-:W2:Y:S01]  /*b4b0*/  S2R R102, SR_TID.X ;  /* 0x0000000000667919 */ /* 0x000ea20000002100 */
[----:B------:R-:W-:Y:S01]  /*b4c0*/  IMAD R11, R11, c[0x0][0x3a0], RZ ;  /* 0x0000e8000b0b7a24 */ /* 0x000fe200078e02ff */
[----:B-1----:R-:W-:Y:S01]  /*b4d0*/  SHF.R.S32.HI R5, RZ, 0x1f, R8 ;  /* 0x0000001fff057819 */ /* 0x002fe20000011408 */
[C---:B------:R-:W-:Y:S01]  /*b4e0*/  IMAD.WIDE.U32 R2, R0.reuse, c[0x0][0x3a0], RZ ;  /* 0x0000e80000027a25 */ /* 0x040fe200078e00ff */
[----:B------:R1:W3:Y:S03]  /*b4f0*/  LDS.128 R32, [R247+0x80] ;  /* 0x00008000f7207984 */ /* 0x0002e60000000c00 */
[----:B------:R-:W-:Y:S01]  /*b500*/  IMAD R0, R0, c[0x0][0x3a4], R11 ;  /* 0x0000e90000007a24 */ /* 0x000fe200078e020b */
[----:B------:R1:W4:Y:S01]  /*b510*/  LDS.128 R48, [R247+0x1080] ;  /* 0x00108000f7307984 */ /* 0x0003220000000c00 */
[----:B------:R-:W-:-:S03]  /*b520*/  IMAD R5, R5, c[0x0][0x3f0], RZ ;  /* 0x0000fc0005057a24 */ /* 0x000fc600078e02ff */
[----:B------:R-:W-:Y:S01]  /*b530*/  IADD3 R3, R3, R0, RZ ;  /* 0x0000000003037210 */ /* 0x000fe20007ffe0ff */
[----:B------:R1:W1:Y:S01]  /*b540*/  LDS.128 R64, [R247+0x2080] ;  /* 0x00208000f7407984 */ /* 0x0002620000000c00 */
[----:B------:R-:W-:-:S03]  /*b550*/  IMAD R7, R8, c[0x0][0x3f4], R5 ;  /* 0x0000fd0008077a24 */ /* 0x000fc600078e0205 */
[----:B------:R1:W1:Y:S01]  /*b560*/  LDS.128 R76, [R247+0x3080] ;  /* 0x00308000f74c7984 */ /* 0x0002620000000c00 */
[----:B------:R-:W-:-:S03]  /*b570*/  IMAD.WIDE.U32 R2, R10, c[0x0][0x3e8], R2 ;  /* 0x0000fa000a027a25 */ /* 0x000fc600078e0002 */
[----:B------:R1:W1:Y:S01]  /*b580*/  LDS.128 R28, [R247+0x4080] ;  /* 0x00408000f71c7984 */ /* 0x0002620000000c00 */
[----:B------:R-:W-:Y:S01]  /*b590*/  IMAD R3, R10, c[0x0][0x3ec], R3 ;  /* 0x0000fb000a037a24 */ /* 0x000fe200078e0203 */
[--C-:B--2---:R-:W-:Y:S02]  /*b5a0*/  SHF.R.S32.HI R21, RZ, 0x1f, R102.reuse ;  /* 0x0000001fff157819 */ /* 0x104fe40000011466 */
[----:B------:R2:W1:Y:S01]  /*b5b0*/  LDS.128 R44, [R247+0x5080] ;  /* 0x00508000f72c7984 */ /* 0x0004620000000c00 */
[----:B------:R-:W-:Y:S01]  /*b5c0*/  SHF.R.S32.HI R23, RZ, 0x1f, R102 ;  /* 0x0000001fff177819 */ /* 0x000fe20000011466 */
[----:B------:R-:W-:Y:S01]  /*b5d0*/  IMAD.WIDE.U32 R2, R8, c[0x0][0x3f0], R2 ;  /* 0x0000fc0008027a25 */ /* 0x000fe200078e0002 */
[-C--:B------:R-:W-:Y:S01]  /*b5e0*/  LEA.HI R21, R21, R102.reuse, RZ, 0x3 ;  /* 0x0000006615157211 */ /* 0x080fe200078f18ff */
[----:B------:R2:W1:Y:S01]  /*b5f0*/  LDS.128 R60, [R247+0x6080] ;  /* 0x00608000f73c7984 */ /* 0x0004620000000c00 */
[----:B------:R-:W-:Y:S01]  /*b600*/  LEA.HI R23, R23, R102, RZ, 0x3 ;  /* 0x0000006617177211 */ /* 0x000fe200078f18ff */
[----:B------:R-:W-:Y:S01]  /*b610*/  IMAD.IADD R3, R3, 0x1, R7 ;  /* 0x0000000103037824 */ /* 0x000fe200078e0207 */
[----:B------:R-:W-:Y:S01]  /*b620*/  LOP3.LUT R21, R21, 0xfffffff8, RZ, 0xc0, !PT ;  /* 0xfffffff815157812 */ /* 0x000fe200078ec0ff */
[----:B------:R2:W1:Y:S01]  /*b630*/  LDS.128 R72, [R247+0x7080] ;  /* 0x00708000f7487984 */ /* 0x0004620000000c00 */
[----:B------:R-:W-:-:S02]  /*b640*/  SHF.R.S32.HI R23, RZ, 0x3, R23 ;  /* 0x00000003ff177819 */ /* 0x000fc40000011417 */
[----:B------:R-:W-:Y:S01]  /*b650*/  IADD3 R21, -R21, R102, RZ ;  /* 0x0000006615157210 */ /* 0x000fe20007ffe1ff */
[----:B------:R2:W1:Y:S03]  /*b660*/  LDS.128 R24, [R247+0x8080] ;  /* 0x00808000f7187984 */ /* 0x0004660000000c00 */
[----:B------:R-:W-:Y:S01]  /*b670*/  LEA R4, R21, R23, 0x5 ;  /* 0x0000001715047211 */ /* 0x000fe200078e28ff */
[----:B------:R2:W1:Y:S04]  /*b680*/  LDS.128 R40, [R247+0x9080] ;  /* 0x00908000f7287984 */ /* 0x0004680000000c00 */
[----:B------:R-:W-:Y:S01]  /*b690*/  IMAD R4, R20, 0x80, R4 ;  /* 0x0000008014047824 */ /* 0x000fe200078e0204 */
[----:B------:R2:W1:Y:S03]  /*b6a0*/  LDS.128 R56, [R247+0xa080] ;  /* 0x00a08000f7387984 */ /* 0x0004660000000c00 */
[----:B------:R-:W-:Y:S01]  /*b6b0*/  @P2 IMAD.HI.U32 R6, R4, c[0x0][0x4ec], RZ ;  /* 0x00013b0004062a27 */ /* 0x000fe200078e00ff */
[----:B------:R2:W1:Y:S01]  /*b6c0*/  LDS.128 R68, [R247+0xb080] ;  /* 0x00b08000f7447984 */ /* 0x0004620000000c00 */
[----:B------:R-:W-:-:S03]  /*b6d0*/  MOV R0, R4 ;  /* 0x0000000400007202 */ /* 0x000fc60000000f00 */
[----:B------:R2:W1:Y:S01]  /*b6e0*/  LDS.128 R16, [R247+0xc080] ;  /* 0x00c08000f7107984 */ /* 0x0004620000000c00 */
[----:B------:R-:W-:-:S03]  /*b6f0*/  @P2 SHF.R.U32.HI R0, RZ, c[0x0][0x4f0], R6 ;  /* 0x00013c00ff002a19 */ /* 0x000fc60000011606 */
[----:B------:R2:W1:Y:S01]  /*b700*/  LDS.128 R36, [R247+0xd080] ;  /* 0x00d08000f7247984 */ /* 0x0004620000000c00 */
[----:B------:R-:W-:Y:S01]  /*b710*/  SHF.R.S32.HI R6, RZ, 0x1f, R0 ;  /* 0x0000001fff067819 */ /* 0x000fe20000011400 */
[C---:B------:R-:W-:Y:S01]  /*b720*/  IMAD.WIDE.U32 R2, R0.reuse, c[0x0][0x3e0], R2 ;  /* 0x0000f80000027a25 */ /* 0x040fe200078e0002 */
[----:B------:R-:W-:Y:S01]  /*b730*/  IADD3 R5, -R0, RZ, RZ ;  /* 0x000000ff00057210 */ /* 0x000fe20007ffe1ff */
[----:B------:R2:W1:Y:S02]  /*b740*/  LDS.128 R52, [R247+0xe080] ;  /* 0x00e08000f7347984 */ /* 0x0004640000000c00 */
[----:B------:R-:W-:Y:S02]  /*b750*/  IMAD R6, R6, c[0x0][0x3e0], RZ ;  /* 0x0000f80006067a24 */ /* 0x000fe400078e02ff */
[----:B------:R2:W1:Y:S01]  /*b760*/  LDS.128 R80, [R247+0xf080] ;  /* 0x00f08000f7507984 */ /* 0x0004620000000c00 */
[----:B------:R-:W-:Y:S02]  /*b770*/  IMAD R4, R5, c[0x0][0x4e8], R4 ;  /* 0x00013a0005047a24 */ /* 0x000fe400078e0204 */
[----:B------:R-:W-:-:S03]  /*b780*/  IMAD R5, R0, c[0x0][0x3e4], R6 ;  /* 0x0000f90000057a24 */ /* 0x000fc600078e0206 */
[----:B------:R-:W-:Y:S02]  /*b790*/  SHF.R.S32.HI R0, RZ, 0x1f, R4 ;  /* 0x0000001fff007819 */ /* 0x000fe40000011404 */
[----:B------:R-:W-:-:S03]  /*b7a0*/  IADD3 R3, R3, R5, RZ ;  /* 0x0000000503037210 */ /* 0x000fc60007ffe0ff */
[----:B------:R-:W-:Y:S02]  /*b7b0*/  IMAD R0, R0, c[0x0][0x3d8], RZ ;  /* 0x0000f60000007a24 */ /* 0x000fe400078e02ff */
[----:B------:R-:W-:-:S04]  /*b7c0*/  IMAD.WIDE.U32 R2, R4, c[0x0][0x3d8], R2 ;  /* 0x0000f60004027a25 */ /* 0x000fc800078e0002 */
[----:B------:R-:W-:Y:S01]  /*b7d0*/  IMAD R0, R4, c[0x0][0x3dc], R0 ;  /* 0x0000f70004007a24 */ /* 0x000fe200078e0200 */
[----:B------:R-:W-:-:S04]  /*b7e0*/  LEA R14, P0, R2, c[0x0][0x380], 0x1 ;  /* 0x0000e000020e7a11 */ /* 0x000fc800078008ff */
[----:B------:R-:W-:-:S04]  /*b7f0*/  IADD3 R0, R3, R0, RZ ;  /* 0x0000000003007210 */ /* 0x000fc80007ffe0ff */
[----:B------:R-:W-:Y:S01]  /*b800*/  LEA.HI.X R5, R2, c[0x0][0x384], R0, 0x1, P0 ;  /* 0x0000e10002057a11 */ /* 0x000fe200000f0c00 */
[----:B------:R-:W-:Y:S05]  /*b810*/  BRA.DIV ~URZ, `(.L_x_63) ;  /* 0x00004d127f007947 */ /* 0x000fea000b800000 */
[----:B--234-:R2:W3:Y:S02]  /*b820*/  SHFL.IDX PT, R4, R5, RZ, 0x181f ;  /* 0x00181fff05047589 */ /* 0x01c4e400000e0000 */
.L_x_133:
[----:B------:R-:W-:Y:S05]  /*b830*/  BRA.DIV ~URZ, `(.L_x_64) ;  /* 0x00004d627f007947 */ /* 0x000fea000b800000 */
[----:B------:R4:W2:Y:S02]  /*b840*/  SHFL.IDX PT, R0, R14, RZ, 0x181f ;  /* 0x00181fff0e007589 */ /* 0x0008a400000e0000 */
.L_x_134:
[----:B------:R-:W5:Y:S02]  /*b850*/  S2R R2, SR_TID.X ;  /* 0x0000000000027919 */ /* 0x000f640000002100 */
[----:B-----5:R-:W-:-:S04]  /*b860*/  SHF.R.S32.HI R3, RZ, 0x1f, R2 ;  /* 0x0000001fff037819 */ /* 0x020fc80000011402 */
[----:B------:R-:W-:Y:S02]  /*b870*/  LEA.HI R3, R3, R2, RZ, 0x3 ;  /* 0x0000000203037211 */ /* 0x000fe400078f18ff */
[----:B------:R-:W5:Y:S02]  /*b880*/  LDL.LU R2, [R1+0x4c] ;  /* 0x00004c0001027983 */ /* 0x000f640000300800 */
[----:B------:R-:W-:Y:S01]  /*b890*/  SHF.R.S32.HI R3, RZ, 0x3, R3 ;  /* 0x00000003ff037819 */ /* 0x000fe20000011403 */
[----:B------:R-:W-:Y:S04]  /*b8a0*/  BSSY B0, `(.L_x_65) ;  /* 0x000001e000007945 */ /* 0x000fe80003800000 */
[----:B-----5:R-:W-:-:S05]  /*b8b0*/  IMAD R12, R2, 0x80, R3 ;  /* 0x00000080020c7824 */ /* 0x020fca00078e0203 */
[----:B------:R-:W-:-:S13]  /*b8c0*/  ISETP.GE.AND P0, PT, R12, R13, PT ;  /* 0x0000000d0c00720c */ /* 0x000fda0003f06270 */
[----:B------:R-:W-:Y:S05]  /*b8d0*/  @P0 BRA `(.L_x_66) ;  /* 0x000001a000000947 */ /* 0x000fea0003800000 */
[C---:B------:R-:W-:Y:S02]  /*b8e0*/  IADD3 R84, R251.reuse, 0x40, RZ ;  /* 0x00000040fb547810 */ /* 0x040fe40007ffe0ff */
[C---:B------:R-:W-:Y:S02]  /*b8f0*/  IADD3 R21, R251.reuse, 0x80, RZ ;  /* 0x00000080fb157810 */ /* 0x040fe40007ffe0ff */
[C---:B------:R-:W-:Y:S02]  /*b900*/  ISETP.GE.AND P6, PT, R251.reuse, c[0x0][0x3c8], PT ;  /* 0x0000f200fb007a0c */ /* 0x040fe40003fc6270 */
[----:B------:R-:W-:Y:S02]  /*b910*/  IADD3 R15, R251, 0xc0, RZ ;  /* 0x000000c0fb0f7810 */ /* 0x000fe40007ffe0ff */
[----:B------:R-:W-:Y:S02]  /*b920*/  ISETP.GE.AND P5, PT, R84, c[0x0][0x3c8], PT ;  /* 0x0000f20054007a0c */ /* 0x000fe40003fa6270 */
[----:B------:R-:W-:-:S02]  /*b930*/  ISETP.GE.AND P4, PT, R21, c[0x0][0x3c8], PT ;  /* 0x0000f20015007a0c */ /* 0x000fc40003f86270 */
[----:B------:R-:W-:Y:S02]  /*b940*/  ISETP.GE.AND P3, PT, R15, c[0x0][0x3c8], PT ;  /* 0x0000f2000f007a0c */ /* 0x000fe40003f66270 */
[C---:B------:R-:W-:Y:S02]  /*b950*/  IADD3 R85, R251.reuse, 0x40, RZ ;  /* 0x00000040fb557810 */ /* 0x040fe40007ffe0ff */
[----:B------:R-:W-:Y:S02]  /*b960*/  SHF.R.S32.HI R2, RZ, 0x1f, R251 ;  /* 0x0000001fff027819 */ /* 0x000fe400000114fb */
[C---:B--2---:R-:W-:Y:S02]  /*b970*/  @!P6 LEA R10, P0, R251.reuse, R0, 0x1 ;  /* 0x00000000fb0ae211 */ /* 0x044fe400078008ff */
[C---:B------:R-:W-:Y:S02]  /*b980*/  IADD3 R23, R251.reuse, 0x80, RZ ;  /* 0x00000080fb177810 */ /* 0x040fe40007ffe0ff */
[----:B------:R-:W-:-:S02]  /*b990*/  IADD3 R20, R251, 0xc0, RZ ;  /* 0x000000c0fb147810 */ /* 0x000fc40007ffe0ff */
[-C--:B------:R-:W-:Y:S02]  /*b9a0*/  @!P5 LEA R8, P2, R84, R0.reuse, 0x1 ;  /* 0x000000005408d211 */ /* 0x080fe400078408ff */
[----:B------:R-:W-:Y:S02]  /*b9b0*/  SHF.R.S32.HI R85, RZ, 0x1f, R85 ;  /* 0x0000001fff557819 */ /* 0x000fe40000011455 */
[----:B------:R-:W-:Y:S02]  /*b9c0*/  @!P4 LEA R6, P1, R21, R0, 0x1 ;  /* 0x000000001506c211 */ /* 0x000fe400078208ff */
[----:B---3--:R-:W-:Y:S02]  /*b9d0*/  @!P6 LEA.HI.X R11, R251, R4, R2, 0x1, P0 ;  /* 0x00000004fb0be211 */ /* 0x008fe400000f0c02 */
[----:B------:R-:W-:Y:S02]  /*b9e0*/  SHF.R.S32.HI R23, RZ, 0x1f, R23 ;  /* 0x0000001fff177819 */ /* 0x000fe40000011417 */
[----:B------:R-:W-:Y:S01]  /*b9f0*/  SHF.R.S32.HI R20, RZ, 0x1f, R20 ;  /* 0x0000001fff147819 */ /* 0x000fe20000011414 */
[----:B------:R2:W-:Y:S01]  /*ba00*/  @!P6 ST.E.128 [R10.64], R32 ;  /* 0x000000200a00e985 */ /* 0x0005e2000c101d06 */
[----:B------:R-:W-:-:S02]  /*ba10*/  @!P3 LEA R2, P0, R15, R0, 0x1 ;  /* 0x000000000f02b211 */ /* 0x000fc400078008ff */
[-C--:B------:R-:W-:Y:S02]  /*ba20*/  @!P5 LEA.HI.X R9, R84, R4.reuse, R85, 0x1, P2 ;  /* 0x000000045409d211 */ /* 0x080fe400010f0c55 */
[-C--:B------:R-:W-:Y:S02]  /*ba30*/  @!P4 LEA.HI.X R7, R21, R4.reuse, R23, 0x1, P1 ;  /* 0x000000041507c211 */ /* 0x080fe400008f0c17 */
[----:B------:R-:W-:Y:S01]  /*ba40*/  @!P3 LEA.HI.X R3, R15, R4, R20, 0x1, P0 ;  /* 0x000000040f03b211 */ /* 0x000fe200000f0c14 */
[----:B-1----:R2:W-:Y:S04]  /*ba50*/  @!P5 ST.E.128 [R8.64], R28 ;  /* 0x0000001c0800d985 */ /* 0x0025e8000c101d06 */
[----:B------:R2:W-:Y:S04]  /*ba60*/  @!P4 ST.E.128 [R6.64], R24 ;  /* 0x000000180600c985 */ /* 0x0005e8000c101d06 */
[----:B------:R2:W-:Y:S02]  /*ba70*/  @!P3 ST.E.128 [R2.64], R16 ;  /* 0x000000100200b985 */ /* 0x0005e4000c101d06 */
.L_x_66:
[----:B------:R-:W-:Y:S05]  /*ba80*/  BSYNC B0 ;  /* 0x0000000000007941 */ /* 0x000fea0003800000 */
.L_x_65:
[----:B------:R-:W-:Y:S05]  /*ba90*/  BRA.DIV ~URZ, `(.L_x_67) ;  /* 0x00004b627f007947 */ /* 0x000fea000b800000 */
[----:B---3--:R3:W4:Y:S04]  /*baa0*/  SHFL.IDX PT, R4, R5, 0x1, 0x181f ;  /* 0x00381f0005047f89 */ /* 0x00872800000e0000 */
[----:B--2---:R3:W2:Y:S02]  /*bab0*/  SHFL.IDX PT, R0, R14, 0x1, 0x181f ;  /* 0x00381f000e007f89 */ /* 0x0046a400000e0000 */
.L_x_135:
[----:B------:R-:W-:Y:S01]  /*bac0*/  IADD3 R2, R12, 0x20, RZ ;  /* 0x000000200c027810 */ /* 0x000fe20007ffe0ff */
[----:B------:R-:W-:Y:S03]  /*bad0*/  BSSY B0, `(.L_x_68) ;  /* 0x000001d000007945 */ /* 0x000fe60003800000 */
[----:B------:R-:W-:-:S13]  /*bae0*/  ISETP.GE.AND P0, PT, R2, R13, PT ;  /* 0x0000000d0200720c */ /* 0x000fda0003f06270 */
[----:B------:R-:W-:Y:S05]  /*baf0*/  @P0 BRA `(.L_x_69) ;  /* 0x000001a000000947 */ /* 0x000fea0003800000 */
[C---:B-1----:R-:W-:Y:S02]  /*bb00*/  IADD3 R19, R251.reuse, 0x40, RZ ;  /* 0x00000040fb137810 */ /* 0x042fe40007ffe0ff */
        /* <DEDUP_REMOVED lines=14> */
[----:B----4-:R-:W-:Y:S02]  /*bbf0*/  @!P3 LEA.HI.X R11, R251, R4, R3, 0x1, P4 ;  /* 0x00000004fb0bb211 */ /* 0x010fe400020f0c03 */
[----:B------:R-:W-:Y:S02]  /*bc00*/  SHF.R.S32.HI R18, RZ, 0x1f, R18 ;  /* 0x0000001fff127819 */ /* 0x000fe40000011412 */
[----:B------:R-:W-:Y:S01]  /*bc10*/  SHF.R.S32.HI R16, RZ, 0x1f, R16 ;  /* 0x0000001fff107819 */ /* 0x000fe20000011410 */
[----:B------:R1:W-:Y:S01]  /*bc20*/  @!P3 ST.E.128 [R10.64], R48 ;  /* 0x000000300a00b985 */ /* 0x0003e2000c101d06 */
[----:B------:R-:W-:-:S02]  /*bc30*/  @!P0 LEA R2, P4, R15, R0, 0x1 ;  /* 0x000000000f028211 */ /* 0x000fc400078808ff */
[-C--:B------:R-:W-:Y:S02]  /*bc40*/  @!P2 LEA.HI.X R9, R19, R4.reuse, R20, 0x1, P6 ;  /* 0x000000041309a211 */ /* 0x080fe400030f0c14 */
[-C--:B------:R-:W-:Y:S02]  /*bc50*/  @!P1 LEA.HI.X R7, R17, R4.reuse, R18, 0x1, P5 ;  /* 0x0000000411079211 */ /* 0x080fe400028f0c12 */
[----:B------:R-:W-:Y:S01]  /*bc60*/  @!P0 LEA.HI.X R3, R15, R4, R16, 0x1, P4 ;  /* 0x000000040f038211 */ /* 0x000fe200020f0c10 */
[----:B------:R1:W-:Y:S04]  /*bc70*/  @!P2 ST.E.128 [R8.64], R44 ;  /* 0x0000002c0800a985 */ /* 0x0003e8000c101d06 */
[----:B------:R1:W-:Y:S04]  /*bc80*/  @!P1 ST.E.128 [R6.64], R40 ;  /* 0x0000002806009985 */ /* 0x0003e8000c101d06 */
[----:B------:R1:W-:Y:S02]  /*bc90*/  @!P0 ST.E.128 [R2.64], R36 ;  /* 0x0000002402008985 */ /* 0x0003e4000c101d06 */
.L_x_69:
[----:B------:R-:W-:Y:S05]  /*bca0*/  BSYNC B0 ;  /* 0x0000000000007941 */ /* 0x000fea0003800000 */
.L_x_68:
[----:B------:R-:W-:Y:S05]  /*bcb0*/  BRA.DIV ~URZ, `(.L_x_70) ;  /* 0x00004a027f007947 */ /* 0x000fea000b800000 */
[----:B----4-:R4:W3:Y:S02]  /*bcc0*/  SHFL.IDX PT, R4, R5, 0x2, 0x181f ;  /* 0x00581f0005047f89 */ /* 0x0108e400000e0000 */
.L_x_136:
[----:B------:R-:W-:Y:S05]  /*bcd0*/  BRA.DIV ~URZ, `(.L_x_71) ;  /* 0x00004a527f007947 */ /* 0x000fea000b800000 */
[----:B--2---:R2:W4:Y:S02]  /*bce0*/  SHFL.IDX PT, R0, R14, 0x2, 0x181f ;  /* 0x00581f000e007f89 */ /* 0x00452400000e0000 */
.L_x_137:
[----:B-1----:R-:W-:Y:S01]  /*bcf0*/  IADD3 R2, R12, 0x40, RZ ;  /* 0x000000400c027810 */ /* 0x002fe20007ffe0ff */
[----:B------:R-:W-:Y:S03]  /*bd00*/  BSSY B0, `(.L_x_72) ;  /* 0x000001d000007945 */ /* 0x000fe60003800000 */
        /* <DEDUP_REMOVED lines=11> */
[C---:B----4-:R-:W-:Y:S02]  /*bdc0*/  @!P3 LEA R10, P4, R251.reuse, R0, 0x1 ;  /* 0x00000000fb0ab211 */ /* 0x050fe400078808ff */
        /* <DEDUP_REMOVED lines=16> */
.L_x_73:
[----:B------:R-:W-:Y:S05]  /*bed0*/  BSYNC B0 ;  /* 0x0000000000007941 */ /* 0x000fea0003800000 */
.L_x_72:
[----:B------:R-:W-:Y:S05]  /*bee0*/  BRA.DIV ~URZ, `(.L_x_74) ;  /* 0x000048a27f007947 */ /* 0x000fea000b800000 */
[----:B---3--:R3:W1:Y:S04]  /*bef0*/  SHFL.IDX PT, R4, R5, 0x3, 0x181f ;  /* 0x00781f0005047f89 */ /* 0x00866800000e0000 */
[----:B----4-:R3:W4:Y:S02]  /*bf00*/  SHFL.IDX PT, R0, R14, 0x3, 0x181f ;  /* 0x00781f000e007f89 */ /* 0x01072400000e0000 */
.L_x_138:
[----:B-1----:R-:W-:-:S04]  /*bf10*/  IADD3 R2, R12, 0x60, RZ ;  /* 0x000000600c027810 */ /* 0x002fc80007ffe0ff */
[----:B------:R-:W-:-:S13]  /*bf20*/  ISETP.GE.AND P0, PT, R2, R13, PT ;  /* 0x0000000d0200720c */ /* 0x000fda0003f06270 */
[----:B------:R-:W-:Y:S05]  /*bf30*/  @P0 BRA `(.L_x_75) ;  /* 0x00002d4000000947 */ /* 0x000fea0003800000 */
[C---:B------:R-:W-:Y:S02]  /*bf40*/  IADD3 R11, R251.reuse, 0x40, RZ ;  /* 0x00000040fb0b7810 */ /* 0x040fe40007ffe0ff */
[C---:B---3--:R-:W-:Y:S02]  /*bf50*/  IADD3 R5, R251.reuse, 0x80, RZ ;  /* 0x00000080fb057810 */ /* 0x048fe40007ffe0ff */
[----:B------:R-:W-:Y:S02]  /*bf60*/  ISETP.GE.AND P2, PT, R251, c[0x0][0x3c8], PT ;  /* 0x0000f200fb007a0c */ /* 0x000fe40003f46270 */
[----:B------:R-:W-:Y:S02]  /*bf70*/  ISETP.GE.AND P1, PT, R11, c[0x0][0x3c8], PT ;  /* 0x0000f2000b007a0c */ /* 0x000fe40003f26270 */
[----:B------:R-:W-:Y:S02]  /*bf80*/  ISETP.GE.AND P0, PT, R5, c[0x0][0x3c8], PT ;  /* 0x0000f20005007a0c */ /* 0x000fe40003f06270 */
[----:B--2---:R-:W-:-:S02]  /*bf90*/  IADD3 R14, R251, 0x40, RZ ;  /* 0x00000040fb0e7810 */ /* 0x004fc40007ffe0ff */
[C---:B------:R-:W-:Y:S02]  /*bfa0*/  IADD3 R10, R251.reuse, 0x80, RZ ;  /* 0x00000080fb0a7810 */ /* 0x040fe40007ffe0ff */
[----:B------:R-:W-:Y:S02]  /*bfb0*/  SHF.R.S32.HI R15, RZ, 0x1f, R251 ;  /* 0x0000001fff0f7819 */ /* 0x000fe400000114fb */
[----:B------:R-:W-:Y:S02]  /*bfc0*/  SHF.R.S32.HI R14, RZ, 0x1f, R14 ;  /* 0x0000001fff0e7819 */ /* 0x000fe4000001140e */
[-C--:B----4-:R-:W-:Y:S02]  /*bfd0*/  @!P2 LEA R8, P5, R251, R0.reuse, 0x1 ;  /* 0x00000000fb08a211 */ /* 0x090fe400078a08ff */
[----:B------:R-:W-:Y:S02]  /*bfe0*/  @!P1 LEA R6, P4, R11, R0, 0x1 ;  /* 0x000000000b069211 */ /* 0x000fe400078808ff */
[----:B------:R-:W-:-:S02]  /*bff0*/  SHF.R.S32.HI R10, RZ, 0x1f, R10 ;  /* 0x0000001fff0a7819 */ /* 0x000fc4000001140a */
[----:B------:R-:W-:Y:S02]  /*c000*/  @!P0 LEA R2, P3, R5, R0, 0x1 ;  /* 0x0000000005028211 */ /* 0x000fe400078608ff */
[-C--:B------:R-:W-:Y:S02]  /*c010*/  @!P2 LEA.HI.X R9, R251, R4.reuse, R15, 0x1, P5 ;  /* 0x00000004fb09a211 */ /* 0x080fe400028f0c0f */
[-C--:B------:R-:W-:Y:S02]  /*c020*/  @!P1 LEA.HI.X R7, R11, R4.reuse, R14, 0x1, P4 ;  /* 0x000000040b079211 */ /* 0x080fe400020f0c0e */
[----:B------:R-:W-:Y:S01]  /*c030*/  @!P0 LEA.HI.X R3, R5, R4, R10, 0x1, P3 ;  /* 0x0000000405038211 */ /* 0x000fe200018f0c0a */
[----:B------:R1:W-:Y:S01]  /*c040*/  @!P2 ST.E.128 [R8.64], R76 ;  /* 0x0000004c0800a985 */ /* 0x0003e2000c101d06 */
[----:B------:R-:W-:-:S03]  /*c050*/  IADD3 R5, R251, 0xc0, RZ ;  /* 0x000000c0fb057810 */ /* 0x000fc60007ffe0ff */
[----:B------:R1:W-:Y:S04]  /*c060*/  @!P1 ST.E.128 [R6.64], R72 ;  /* 0x0000004806009985 */ /* 0x0003e8000c101d06 */
[----:B------:R1:W-:Y:S01]  /*c070*/  @!P0 ST.E.128 [R2.64], R68 ;  /* 0x0000004402008985 */ /* 0x0003e2000c101d06 */
[----:B------:R-:W-:-:S13]  /*c080*/  ISETP.GE.AND P0, PT, R5, c[0x0][0x3c8], PT ;  /* 0x0000f20005007a0c */ /* 0x000fda0003f06270 */
[----:B------:R-:W-:Y:S05]  /*c090*/  @P0 BRA `(.L_x_75) ;  /* 0x00002be000000947 */ /* 0x000fea0003800000 */
[----:B------:R-:W-:Y:S02]  /*c0a0*/  IADD3 R10, R251, 0xc0, RZ ;  /* 0x000000c0fb0a7810 */ /* 0x000fe40007ffe0ff */
[----:B-1----:R-:W-:Y:S02]  /*c0b0*/  LEA R2, P0, R5, R0, 0x1 ;  /* 0x0000000005027211 */ /* 0x002fe400078008ff */
[----:B------:R-:W-:-:S04]  /*c0c0*/  SHF.R.S32.HI R10, RZ, 0x1f, R10 ;  /* 0x0000001fff0a7819 */ /* 0x000fc8000001140a */
[----:B------:R-:W-:-:S05]  /*c0d0*/  LEA.HI.X R3, R5, R4, R10, 0x1, P0 ;  /* 0x0000000405037211 */ /* 0x000fca00000f0c0a */
[----:B------:R1:W-:Y:S01]  /*c0e0*/  ST.E.128 [R2.64], R80 ;  /* 0x0000005002007985 */ /* 0x0003e2000c101d06 */
[----:B------:R-:W-:Y:S05]  /*c0f0*/  BRA `(.L_x_75) ;  /* 0x00002b8000007947 */ /* 0x000fea0003800000 */
.L_x_62:
[----:B-1----:R-:W2:Y:S01]  /*c100*/  LDL.LU R5, [R1+0x80] ;  /* 0x0000800001057983 */ /* 0x002ea20000300800 */
[----:B------:R-:W-:Y:S02]  /*c110*/  IMAD R11, R11, c[0x0][0x408], RZ ;  /* 0x000102000b0b7a24 */ /* 0x000fe400078e02ff */
[----:B------:R-:W-:-:S04]  /*c120*/  IMAD.WIDE.U32 R2, R0, c[0x0][0x408], RZ ;  /* 0x0001020000027a25 */ /* 0x000fc800078e00ff */
[----:B------:R-:W-:Y:S01]  /*c130*/  IMAD R11, R0, c[0x0][0x40c], R11 ;  /* 0x00010300000b7a24 */ /* 0x000fe200078e020b */
[----:B------:R-:W-:Y:S01]  /*c140*/  SHF.R.S32.HI R0, RZ, 0x1f, R8 ;  /* 0x0000001fff007819 */ /* 0x000fe20000011408 */
[----:B------:R-:W-:-:S03]  /*c150*/  @P2 IMAD.HI.U32 R4, R9, c[0x0][0x4ec], RZ ;  /* 0x00013b0009042a27 */ /* 0x000fc600078e00ff */
[----:B------:R-:W-:Y:S01]  /*c160*/  IADD3 R3, R3, R11, RZ ;  /* 0x0000000b03037210 */ /* 0x000fe20007ffe0ff */
[----:B------:R-:W-:-:S04]  /*c170*/  IMAD R0, R0, c[0x0][0x440], RZ ;  /* 0x0001100000007a24 */ /* 0x000fc800078e02ff */
[----:B------:R-:W-:-:S04]  /*c180*/  IMAD.WIDE.U32 R2, R10, c[0x0][0x438], R2 ;  /* 0x00010e000a027a25 */ /* 0x000fc800078e0002 */
[----:B------:R-:W-:Y:S02]  /*c190*/  IMAD R3, R10, c[0x0][0x43c], R3 ;  /* 0x00010f000a037a24 */ /* 0x000fe400078e0203 */
[C---:B------:R-:W-:Y:S02]  /*c1a0*/  IMAD R0, R8.reuse, c[0x0][0x444], R0 ;  /* 0x0001110008007a24 */ /* 0x040fe400078e0200 */
[----:B------:R-:W-:-:S05]  /*c1b0*/  IMAD.WIDE.U32 R2, R8, c[0x0][0x440], R2 ;  /* 0x0001100008027a25 */ /* 0x000fca00078e0002 */
[----:B------:R-:W-:Y:S02]  /*c1c0*/  IADD3 R3, R3, R0, RZ ;  /* 0x0000000003037210 */ /* 0x000fe40007ffe0ff */
[----:B------:R-:W-:Y:S02]  /*c1d0*/  MOV R0, R9 ;  /* 0x0000000900007202 */ /* 0x000fe40000000f00 */
[----:B------:R-:W-:-:S04]  /*c1e0*/  @P2 SHF.R.U32.HI R0, RZ, c[0x0][0x4f0], R4 ;  /* 0x00013c00ff002a19 */ /* 0x000fc80000011604 */
[----:B------:R-:W-:-:S05]  /*c1f0*/  SHF.R.S32.HI R4, RZ, 0x1f, R0 ;  /* 0x0000001fff047819 */ /* 0x000fca0000011400 */
[----:B------:R-:W-:-:S04]  /*c200*/  IMAD R4, R4, c[0x0][0x430], RZ ;  /* 0x00010c0004047a24 */ /* 0x000fc800078e02ff */
[----:B------:R-:W-:Y:S02]  /*c210*/  IMAD R4, R0, c[0x0][0x434], R4 ;  /* 0x00010d0000047a24 */ /* 0x000fe400078e0204 */
[----:B--2---:R-:W-:-:S04]  /*c220*/  IMAD.WIDE.U32 R2, R5, c[0x0][0x448], R2 ;  /* 0x0001120005027a25 */ /* 0x004fc800078e0002 */
[----:B------:R-:W-:-:S04]  /*c230*/  IMAD R3, R5, c[0x0][0x44c], R3 ;  /* 0x0001130005037a24 */ /* 0x000fc800078e0203 */
[C---:B------:R-:W-:Y:S01]  /*c240*/  IMAD.WIDE.U32 R2, R0.reuse, c[0x0][0x430], R2 ;  /* 0x00010c0000027a25 */ /* 0x040fe200078e0002 */
[----:B------:R-:W-:-:S04]  /*c250*/  IADD3 R0, -R0, RZ, RZ ;  /* 0x000000ff00007210 */ /* 0x000fc80007ffe1ff */
[----:B------:R-:W-:Y:S01]  /*c260*/  IADD3 R3, R3, R4, RZ ;  /* 0x0000000403037210 */ /* 0x000fe20007ffe0ff */
[----:B------:R-:W-:-:S04]  /*c270*/  IMAD R0, R0, c[0x0][0x4e8], R9 ;  /* 0x00013a0000007a24 */ /* 0x000fc800078e0209 */
[----:B------:R-:W-:Y:S01]  /*c280*/  IMAD.WIDE.U32 R2, R0, c[0x0][0x428], R2 ;  /* 0x00010a0000027a25 */ /* 0x000fe200078e0002 */
[----:B------:R-:W-:-:S04]  /*c290*/  SHF.R.S32.HI R4, RZ, 0x1f, R0 ;  /* 0x0000001fff047819 */ /* 0x000fc80000011400 */
[----:B------:R-:W-:Y:S01]  /*c2a0*/  LEA R12, P2, R2, c[0x0][0x400], 0x2 ;  /* 0x00010000020c7a11 */ /* 0x000fe200078410ff */
[----:B------:R-:W-:-:S04]  /*c2b0*/  IMAD R4, R4, c[0x0][0x428], RZ ;  /* 0x00010a0004047a24 */ /* 0x000fc800078e02ff */
[----:B------:R-:W-:-:S05]  /*c2c0*/  IMAD R0, R0, c[0x0][0x42c], R4 ;  /* 0x00010b0000007a24 */ /* 0x000fca00078e0204 */
[----:B------:R-:W-:-:S04]  /*c2d0*/  IADD3 R0, R3, R0, RZ ;  /* 0x0000000003007210 */ /* 0x000fc80007ffe0ff */
[----:B------:R-:W-:Y:S01]  /*c2e0*/  LEA.HI.X R5, R2, c[0x0][0x404], R0, 0x2, P2 ;  /* 0x0001010002057a11 */ /* 0x000fe200010f1400 */
[----:B------:R-:W-:Y:S05]  /*c2f0*/  BRA.DIV ~URZ, `(.L_x_76) ;  /* 0x000045527f007947 */ /* 0x000fea000b800000 */
[----:B------:R1:W2:Y:S02]  /*c300*/  SHFL.IDX PT, R4, R5, RZ, 0x1c1f ;  /* 0x001c1fff05047589 */ /* 0x0002a400000e0000 */
.L_x_139:
[----:B------:R-:W-:Y:S05]  /*c310*/  BRA.DIV ~URZ, `(.L_x_77) ;  /* 0x000045a27f007947 */ /* 0x000fea000b800000 */
[----:B------:R3:W4:Y:S02]  /*c320*/  SHFL.IDX PT, R0, R12, RZ, 0x1c1f ;  /* 0x001c1fff0c007589 */ /* 0x00072400000e0000 */
.L_x_140:
[----:B------:R-:W-:Y:S01]  /*c330*/  BSSY B0, `(.L_x_78) ;  /* 0x00000c2000007945 */ /* 0x000fe20003800000 */
[----:B------:R-:W-:Y:S05]  /*c340*/  @P1 BRA `(.L_x_79) ;  /* 0x00000c0000001947 */ /* 0x000fea0003800000 */
[----:B------:R-:W5:Y:S04]  /*c350*/  LDL R8, [R1+0x84] ;  /* 0x0000840001087983 */ /* 0x000f680000100800 */
[----:B---3--:R-:W3:Y:S04]  /*c360*/  LDL R11, [R1+0x100] ;  /* 0x00010000010b7983 */ /* 0x008ee80000100800 */
[----:B----4-:R-:W4:Y:S04]  /*c370*/  LDL R6, [R1+0xfc] ;  /* 0x0000fc0001067983 */ /* 0x010f280000100800 */
[----:B--2---:R-:W2:Y:S04]  /*c380*/  LDL R15, [R1+0x17c] ;  /* 0x00017c00010f7983 */ /* 0x004ea80000100800 */
[----:B------:R-:W2:Y:S04]  /*c390*/  LDL R10, [R1+0xf8] ;  /* 0x0000f800010a7983 */ /* 0x000ea80000100800 */
        /* <DEDUP_REMOVED lines=10> */
[----:B------:R-:W2:Y:S01]  /*c440*/  LDL R17, [R1+0xdc] ;  /* 0x0000dc0001117983 */ /* 0x000ea20000100800 */
[----:B-----5:R-:W-:-:S02]  /*c450*/  ISETP.GE.AND P1, PT, R8, c[0x0][0x3c8], PT ;  /* 0x0000f20008007a0c */ /* 0x020fc40003f26270 */
[----:B---3--:R-:W-:-:S11]  /*c460*/  ISETP.GE.AND P3, PT, R11, c[0x0][0x3c8], PT ;  /* 0x0000f2000b007a0c */ /* 0x008fd60003f66270 */
[----:B------:R-:W-:Y:S02]  /*c470*/  @!P1 IMAD.MOV.U32 R2, RZ, RZ, R0 ;  /* 0x000000ffff029224 */ /* 0x000fe400078e0000 */
[----:B------:R-:W-:-:S04]  /*c480*/  @!P1 IMAD.MOV.U32 R3, RZ, RZ, R4 ;  /* 0x000000ffff039224 */ /* 0x000fc800078e0004 */
[----:B------:R-:W-:Y:S01]  /*c490*/  @!P1 IMAD.WIDE R2, R8, 0x4, R2 ;  /* 0x0000000408029825 */ /* 0x000fe200078e0202 */
[----:B----4-:R-:W-:Y:S01]  /*c4a0*/  ISETP.GE.AND P4, PT, R6, c[0x0][0x3c8], PT ;  /* 0x0000f20006007a0c */ /* 0x010fe20003f86270 */
[----:B------:R-:W3:Y:S04]  /*c4b0*/  LDL R8, [R1+0xe0] ;  /* 0x0000e00001087983 */ /* 0x000ee80000100800 */
[----:B------:R4:W-:Y:S01]  /*c4c0*/  @!P1 ST.E.64 [R2.64], R26 ;  /* 0x0000001a02009985 */ /* 0x0009e2000c101b06 */
[----:B--2---:R-:W-:Y:S02]  /*c4d0*/  ISETP.GE.AND P1, PT, R10, c[0x0][0x3c8], PT ;  /* 0x0000f2000a007a0c */ /* 0x004fe40003f26270 */
[C---:B----4-:R-:W-:Y:S01]  /*c4e0*/  @!P3 LEA R2, P2, R11.reuse, R0, 0x2 ;  /* 0x000000000b02b211 */ /* 0x050fe200078410ff */
[----:B------:R-:W2:Y:S03]  /*c4f0*/  LDL R26, [R1+0xd4] ;  /* 0x0000d400011a7983 */ /* 0x000ea60000100800 */
[----:B------:R-:W-:Y:S01]  /*c500*/  @!P3 LEA.HI.X R3, R11, R4, R15, 0x2, P2 ;  /* 0x000000040b03b211 */ /* 0x000fe200010f140f */
[----:B------:R-:W4:Y:S04]  /*c510*/  LDL R27, [R1+0x150] ;  /* 0x00015000011b7983 */ /* 0x000f280000100800 */
[----:B------:R-:W5:Y:S04]  /*c520*/  LDL R15, [R1+0x164] ;  /* 0x00016400010f7983 */ /* 0x000f680000100800 */
[----:B------:R1:W-:Y:S01]  /*c530*/  @!P3 ST.E.64 [R2.64], R132 ;  /* 0x000000840200b985 */ /* 0x0003e2000c101b06 */
[----:B------:R-:W-:-:S03]  /*c540*/  ISETP.GE.AND P6, PT, R9, c[0x0][0x3c8], PT ;  /* 0x0000f20009007a0c */ /* 0x000fc60003fc6270 */
[----:B------:R-:W2:Y:S01]  /*c550*/  LDL R11, [R1+0xd8] ;  /* 0x0000d800010b7983 */ /* 0x000ea20000100800 */
[----:B-1----:R-:W-:-:S04]  /*c560*/  @!P4 LEA R2, P2, R6, R0, 0x2 ;  /* 0x000000000602c211 */ /* 0x002fc800078410ff */
[----:B------:R-:W-:Y:S02]  /*c570*/  @!P4 LEA.HI.X R3, R6, R4, R7, 0x2, P2 ;  /* 0x000000040603c211 */ /* 0x000fe400010f1407 */
[----:B------:R-:W-:-:S04]  /*c580*/  @!P1 LEA R6, P3, R10, R0, 0x2 ;  /* 0x000000000a069211 */ /* 0x000fc800078610ff */
[----:B------:R-:W-:Y:S02]  /*c590*/  @!P1 LEA.HI.X R7, R10, R4, R23, 0x2, P3 ;  /* 0x000000040a079211 */ /* 0x000fe400018f1417 */
[----:B------:R-:W2:Y:S01]  /*c5a0*/  LDL R23, [R1+0x160] ;  /* 0x0001600001177983 */ /* 0x000ea20000100800 */
[----:B------:R-:W-:-:S03]  /*c5b0*/  ISETP.GE.AND P2, PT, R16, c[0x0][0x3c8], PT ;  /* 0x0000f20010007a0c */ /* 0x000fc60003f46270 */
[----:B------:R1:W-:Y:S04]  /*c5c0*/  @!P4 ST.E.64 [R2.64], R148 ;  /* 0x000000940200c985 */ /* 0x0003e8000c101b06 */
[----:B------:R-:W4:Y:S01]  /*c5d0*/  LDL R10, [R1+0x15c] ;  /* 0x00015c00010a7983 */ /* 0x000f220000100800 */
[----:B------:R-:W-:-:S03]  /*c5e0*/  ISETP.GE.AND P5, PT, R14, c[0x0][0x3c8], PT ;  /* 0x0000f2000e007a0c */ /* 0x000fc60003fa6270 */
[----:B------:R1:W-:Y:S01]  /*c5f0*/  @!P1 ST.E.64 [R6.64], R144 ;  /* 0x0000009006009985 */ /* 0x0003e2000c101b06 */
[----:B------:R-:W-:Y:S02]  /*c600*/  ISETP.GE.AND P1, PT, R13, c[0x0][0x3c8], PT ;  /* 0x0000f2000d007a0c */ /* 0x000fe40003f26270 */
[----:B-1----:R-:W-:-:S04]  /*c610*/  @!P6 LEA R2, P4, R9, R0, 0x2 ;  /* 0x000000000902e211 */ /* 0x002fc800078810ff */
[----:B------:R-:W-:Y:S02]  /*c620*/  @!P6 LEA.HI.X R3, R9, R4, R21, 0x2, P4 ;  /* 0x000000040903e211 */ /* 0x000fe400020f1415 */
[----:B------:R-:W4:Y:S01]  /*c630*/  LDL R9, [R1+0xd0] ;  /* 0x0000d00001097983 */ /* 0x000f220000100800 */
[----:B------:R-:W-:-:S03]  /*c640*/  @!P2 LEA R6, P3, R16, R0, 0x2 ;  /* 0x000000001006a211 */ /* 0x000fc600078610ff */
[----:B------:R-:W4:Y:S01]  /*c650*/  LDL R21, [R1+0xcc] ;  /* 0x0000cc0001157983 */ /* 0x000f220000100800 */
[----:B------:R-:W-:-:S03]  /*c660*/  @!P2 LEA.HI.X R7, R16, R4, R20, 0x2, P3 ;  /* 0x000000041007a211 */ /* 0x000fc600018f1414 */
[----:B------:R-:W4:Y:S04]  /*c670*/  LDL R20, [R1+0x158] ;  /* 0x0001580001147983 */ /* 0x000f280000100800 */
[----:B------:R-:W4:Y:S04]  /*c680*/  LDL R16, [R1+0x154] ;  /* 0x0001540001107983 */ /* 0x000f280000100800 */
[----:B------:R1:W-:Y:S04]  /*c690*/  @!P6 ST.E.64 [R2.64], R140 ;  /* 0x0000008c0200e985 */ /* 0x0003e8000c101b06 */
[----:B------:R1:W-:Y:S01]  /*c6a0*/  @!P2 ST.E.64 [R6.64], R136 ;  /* 0x000000880600a985 */ /* 0x0003e2000c101b06 */
[----:B------:R-:W-:-:S02]  /*c6b0*/  ISETP.GE.AND P6, PT, R18, c[0x0][0x3c8], PT ;  /* 0x0000f20012007a0c */ /* 0x000fc40003fc6270 */
[CC--:B-1----:R-:W-:Y:S02]  /*c6c0*/  @!P5 LEA R2, P4, R14.reuse, R0.reuse, 0x2 ;  /* 0x000000000e02d211 */ /* 0x0c2fe400078810ff */
[----:B------:R-:W-:Y:S02]  /*c6d0*/  @!P1 LEA R6, P3, R13, R0, 0x2 ;  /* 0x000000000d069211 */ /* 0x000fe400078610ff */
[----:B------:R-:W-:Y:S02]  /*c6e0*/  @!P5 LEA.HI.X R3, R14, R4, R19, 0x2, P4 ;  /* 0x000000040e03d211 */ /* 0x000fe400020f1413 */
[----:B------:R-:W4:Y:S04]  /*c6f0*/  LDL R14, [R1+0xc8] ;  /* 0x0000c800010e7983 */ /* 0x000f280000100800 */
[----:B------:R1:W-:Y:S04]  /*c700*/  @!P5 ST.E.64 [R2.64], R28 ;  /* 0x0000001c0200d985 */ /* 0x0003e8000c101b06 */
[----:B------:R-:W4:Y:S01]  /*c710*/  LDL R19, [R1+0xc4] ;  /* 0x0000c40001137983 */ /* 0x000f220000100800 */
[----:B-1----:R-:W-:-:S03]  /*c720*/  @!P6 LEA R2, P4, R18, R0, 0x2 ;  /* 0x000000001202e211 */ /* 0x002fc600078810ff */
[----:B------:R-:W4:Y:S04]  /*c730*/  LDL R28, [R1+0xa4] ;  /* 0x0000a400011c7983 */ /* 0x000f280000100800 */
[----:B------:R-:W4:Y:S01]  /*c740*/  LDL R29, [R1+0x120] ;  /* 0x00012000011d7983 */ /* 0x000f220000100800 */
[----:B-----5:R-:W-:-:S03]  /*c750*/  @!P1 LEA.HI.X R7, R13, R4, R15, 0x2, P3 ;  /* 0x000000040d079211 */ /* 0x020fc600018f140f */
[----:B------:R-:W5:Y:S01]  /*c760*/  LDL R13, [R1+0x14c] ;  /* 0x00014c00010d7983 */ /* 0x000f620000100800 */
[----:B--2---:R-:W-:-:S03]  /*c770*/  @!P6 LEA.HI.X R3, R18, R4, R23, 0x2, P4 ;  /* 0x000000041203e211 */ /* 0x004fc600020f1417 */
[----:B------:R-:W2:Y:S04]  /*c780*/  LDL R15, [R1+0xc0] ;  /* 0x0000c000010f7983 */ /* 0x000ea80000100800 */
[----:B------:R-:W2:Y:S01]  /*c790*/  LDL R18, [R1+0x144] ;  /* 0x0001440001127983 */ /* 0x000ea20000100800 */
[----:B---3--:R-:W-:Y:S02]  /*c7a0*/  ISETP.GE.AND P2, PT, R8, c[0x0][0x3c8], PT ;  /* 0x0000f20008007a0c */ /* 0x008fe40003f46270 */
[----:B------:R-:W-:Y:S01]  /*c7b0*/  ISETP.GE.AND P5, PT, R17, c[0x0][0x3c8], PT ;  /* 0x0000f20011007a0c */ /* 0x000fe20003fa6270 */
[----:B------:R1:W-:Y:S01]  /*c7c0*/  @!P1 ST.E.64 [R6.64], R32 ;  /* 0x0000002006009985 */ /* 0x0003e2000c101b06 */
[----:B------:R-:W-:-:S03]  /*c7d0*/  ISETP.GE.AND P1, PT, R11, c[0x0][0x3c8], PT ;  /* 0x0000f2000b007a0c */ /* 0x000fc60003f26270 */
[----:B------:R-:W3:Y:S04]  /*c7e0*/  LDL R23, [R1+0x148] ;  /* 0x0001480001177983 */ /* 0x000ee80000100800 */
[----:B------:R4:W-:Y:S01]  /*c7f0*/  @!P6 ST.E.64 [R2.64], R36 ;  /* 0x000000240200e985 */ /* 0x0009e2000c101b06 */
[----:B------:R-:W-:Y:S02]  /*c800*/  ISETP.GE.AND P6, PT, R26, c[0x0][0x3c8], PT ;  /* 0x0000f2001a007a0c */ /* 0x000fe40003fc6270 */
[C---:B-1----:R-:W-:Y:S01]  /*c810*/  @!P2 LEA R6, P3, R8.reuse, R0, 0x2 ;  /* 0x000000000806a211 */ /* 0x042fe200078610ff */
[----:B------:R-:W3:Y:S03]  /*c820*/  LDL R32, [R1+0xa8] ;  /* 0x0000a80001207983 */ /* 0x000ee60000100800 */
[----:B----4-:R-:W-:Y:S01]  /*c830*/  @!P2 LEA.HI.X R7, R8, R4, R10, 0x2, P3 ;  /* 0x000000040807a211 */ /* 0x010fe200018f140a */
[----:B------:R-:W4:Y:S04]  /*c840*/  LDL R33, [R1+0x124] ;  /* 0x0001240001217983 */ /* 0x000f280000100800 */
[----:B------:R1:W-:Y:S01]  /*c850*/  @!P2 ST.E.64 [R6.64], R40 ;  /* 0x000000280600a985 */ /* 0x0003e2000c101b06 */
[----:B------:R-:W-:-:S02]  /*c860*/  ISETP.GE.AND P2, PT, R9, c[0x0][0x3c8], PT ;  /* 0x0000f20009007a0c */ /* 0x000fc40003f46270 */
[C---:B------:R-:W-:Y:S01]  /*c870*/  @!P5 LEA R2, P4, R17.reuse, R0, 0x2 ;  /* 0x000000001102d211 */ /* 0x040fe200078810ff */
[----:B------:R-:W4:Y:S03]  /*c880*/  LDL R10, [R1+0xbc] ;  /* 0x0000bc00010a7983 */ /* 0x000f260000100800 */
[----:B------:R-:W-:Y:S01]  /*c890*/  @!P5 LEA.HI.X R3, R17, R4, R20, 0x2, P4 ;  /* 0x000000041103d211 */ /* 0x000fe200020f1414 */
[----:B------:R-:W4:Y:S04]  /*c8a0*/  LDL R8, [R1+0xb8] ;  /* 0x0000b80001087983 */ /* 0x000f280000100800 */
[----:B------:R-:W4:Y:S04]  /*c8b0*/  LDL R20, [R1+0x140] ;  /* 0x0001400001147983 */ /* 0x000f280000100800 */
[----:B------:R1:W-:Y:S04]  /*c8c0*/  @!P5 ST.E.64 [R2.64], R44 ;  /* 0x0000002c0200d985 */ /* 0x0003e8000c101b06 */
[----:B------:R-:W4:Y:S04]  /*c8d0*/  LDL R17, [R1+0x13c] ;  /* 0x00013c0001117983 */ /* 0x000f280000100800 */
[----:B------:R-:W4:Y:S04]  /*c8e0*/  LDL R36, [R1+0xac] ;  /* 0x0000ac0001247983 */ /* 0x000f280000100800 */
[----:B------:R-:W4:Y:S01]  /*c8f0*/  LDL R37, [R1+0x128] ;  /* 0x0001280001257983 */ /* 0x000f220000100800 */
[----:B-1----:R-:W-:-:S04]  /*c900*/  @!P1 LEA R6, P3, R11, R0, 0x2 ;  /* 0x000000000b069211 */ /* 0x002fc800078610ff */
[----:B------:R-:W-:Y:S02]  /*c910*/  @!P1 LEA.HI.X R7, R11, R4, R16, 0x2, P3 ;  /* 0x000000040b079211 */ /* 0x000fe400018f1410 */
[----:B------:R-:W4:Y:S04]  /*c920*/  LDL R11, [R1+0xb0] ;  /* 0x0000b000010b7983 */ /* 0x000f280000100800 */
[----:B------:R1:W-:Y:S04]  /*c930*/  @!P1 ST.E.64 [R6.64], R48 ;  /* 0x0000003006009985 */ /* 0x0003e8000c101b06 */
[----:B------:R-:W4:Y:S01]  /*c940*/  LDL R16, [R1+0xb4] ;  /* 0x0000b40001107983 */ /* 0x000f220000100800 */
[----:B------:R-:W-:-:S02]  /*c950*/  ISETP.GE.AND P1, PT, R14, c[0x0][0x3c8], PT ;  /* 0x0000f2000e007a0c */ /* 0x000fc40003f26270 */
[----:B------:R-:W-:-:S04]  /*c960*/  @!P6 LEA R2, P4, R26, R0, 0x2 ;  /* 0x000000001a02e211 */ /* 0x000fc800078810ff */
[----:B------:R-:W-:Y:S02]  /*c970*/  @!P6 LEA.HI.X R3, R26, R4, R27, 0x2, P4 ;  /* 0x000000041a03e211 */ /* 0x000fe400020f141b */
[----:B------:R-:W-:Y:S01]  /*c980*/  ISETP.GE.AND P5, PT, R21, c[0x0][0x3c8], PT ;  /* 0x0000f20015007a0c */ /* 0x000fe20003fa6270 */
[----:B------:R-:W4:Y:S01]  /*c990*/  LDL R26, [R1+0xa0] ;  /* 0x0000a000011a7983 */ /* 0x000f220000100800 */
[----:B-1----:R-:W-:-:S03]  /*c9a0*/  @!P2 LEA R6, P3, R9, R0, 0x2 ;  /* 0x000000000906a211 */ /* 0x002fc600078610ff */
[----:B------:R-:W-:Y:S04]  /*c9b0*/  @!P6 ST.E.64 [R2.64], R52 ;  /* 0x000000340200e985 */ /* 0x000fe8000c101b06 */
[----:B------:R-:W4:Y:S01]  /*c9c0*/  LDL R27, [R1+0x11c] ;  /* 0x00011c00011b7983 */ /* 0x000f220000100800 */
[----:B-----5:R-:W-:-:S03]  /*c9d0*/  @!P2 LEA.HI.X R7, R9, R4, R13, 0x2, P3 ;  /* 0x000000040907a211 */ /* 0x020fc600018f140d */
[----:B------:R-:W5:Y:S04]  /*c9e0*/  LDL R13, [R1+0x138] ;  /* 0x00013800010d7983 */ /* 0x000f680000100800 */
[----:B------:R1:W-:Y:S04]  /*c9f0*/  @!P2 ST.E.64 [R6.64], R56 ;  /* 0x000000380600a985 */ /* 0x0003e8000c101b06 */
[----:B------:R-:W5:Y:S01]  /*ca00*/  LDL R9, [R1+0x134] ;  /* 0x0001340001097983 */ /* 0x000f620000100800 */
[----:B-1----:R-:W-:-:S04]  /*ca10*/  @!P1 LEA R6, P3, R14, R0, 0x2 ;  /* 0x000000000e069211 */ /* 0x002fc800078610ff */
[----:B--2---:R-:W-:Y:S02]  /*ca20*/  @!P1 LEA.HI.X R7, R14, R4, R18, 0x2, P3 ;  /* 0x000000040e079211 */ /* 0x004fe400018f1412 */
[----:B------:R-:W2:Y:S04]  /*ca30*/  LDL R14, [R1+0x12c] ;  /* 0x00012c00010e7983 */ /* 0x000ea80000100800 */
[----:B------:R-:W2:Y:S01]  /*ca40*/  LDL R18, [R1+0x130] ;  /* 0x0001300001127983 */ /* 0x000ea20000100800 */
[----:B------:R-:W-:Y:S02]  /*ca50*/  ISETP.GE.AND P6, PT, R19, c[0x0][0x3c8], PT ;  /* 0x0000f20013007a0c */ /* 0x000fe40003fc6270 */
[----:B------:R-:W-:Y:S02]  /*ca60*/  @!P5 LEA R2, P4, R21, R0, 0x2 ;  /* 0x000000001502d211 */ /* 0x000fe400078810ff */
[----:B------:R-:W-:-:S02]  /*ca70*/  ISETP.GE.AND P2, PT, R15, c[0x0][0x3c8], PT ;  /* 0x0000f2000f007a0c */ /* 0x000fc40003f46270 */
[----:B---3--:R-:W-:Y:S02]  /*ca80*/  @!P5 LEA.HI.X R3, R21, R4, R23, 0x2, P4 ;  /* 0x000000041503d211 */ /* 0x008fe400020f1417 */
[----:B------:R-:W3:Y:S04]  /*ca90*/  LDL R21, [R1+0x9c] ;  /* 0x00009c0001157983 */ /* 0x000ee80000100800 */
[----:B------:R1:W-:Y:S04]  /*caa0*/  @!P5 ST.E.64 [R2.64], R60 ;  /* 0x0000003c0200d985 */ /* 0x0003e8000c101b06 */
[----:B------:R4:W-:Y:S04]  /*cab0*/  @!P1 ST.E.64 [R6.64], R64 ;  /* 0x0000004006009985 */ /* 0x0009e8000c101b06 */
[----:B------:R-:W3:Y:S01]  /*cac0*/  LDL R23, [R1+0x118] ;  /* 0x0001180001177983 */ /* 0x000ee20000100800 */
[----:B----4-:R-:W-:-:S02]  /*cad0*/  ISETP.GE.AND P5, PT, R10, c[0x0][0x3c8], PT ;  /* 0x0000f2000a007a0c */ /* 0x010fc40003fa6270 */
[-C--:B-1----:R-:W-:Y:S02]  /*cae0*/  @!P6 LEA R2, P4, R19, R0.reuse, 0x2 ;  /* 0x000000001302e211 */ /* 0x082fe400078810ff */
[----:B------:R-:W-:Y:S02]  /*caf0*/  @!P2 LEA R6, P3, R15, R0, 0x2 ;  /* 0x000000000f06a211 */ /* 0x000fe400078610ff */
[-C--:B------:R-:W-:Y:S02]  /*cb00*/  @!P6 LEA.HI.X R3, R19, R4.reuse, R20, 0x2, P4 ;  /* 0x000000041303e211 */ /* 0x080fe400020f1414 */
[----:B------:R-:W-:Y:S01]  /*cb10*/  ISETP.GE.AND P1, PT, R8, c[0x0][0x3c8], PT ;  /* 0x0000f20008007a0c */ /* 0x000fe20003f26270 */
[----:B------:R-:W4:Y:S04]  /*cb20*/  LDL R19, [R1+0x94] ;  /* 0x0000940001137983 */ /* 0x000f280000100800 */
[----:B------:R1:W-:Y:S01]  /*cb30*/  @!P6 ST.E.64 [R2.64], R68 ;  /* 0x000000440200e985 */ /* 0x0003e2000c101b06 */
[----:B------:R-:W-:-:S03]  /*cb40*/  @!P2 LEA.HI.X R7, R15, R4, R17, 0x2, P3 ;  /* 0x000000040f07a211 */ /* 0x000fc600018f1411 */
[----:B------:R-:W4:Y:S04]  /*cb50*/  LDL R17, [R1+0x90] ;  /* 0x0000900001117983 */ /* 0x000f280000100800 */
[----:B------:R1:W-:Y:S04]  /*cb60*/  @!P2 ST.E.64 [R6.64], R72 ;  /* 0x000000480600a985 */ /* 0x0003e8000c101b06 */
[----:B------:R-:W4:Y:S01]  /*cb70*/  LDL R15, [R1+0x8c] ;  /* 0x00008c00010f7983 */ /* 0x000f220000100800 */
[----:B------:R-:W-:-:S03]  /*cb80*/  ISETP.GE.AND P2, PT, R11, c[0x0][0x3c8], PT ;  /* 0x0000f2000b007a0c */ /* 0x000fc60003f46270 */
[----:B------:R-:W4:Y:S01]  /*cb90*/  LDL R20, [R1+0x110] ;  /* 0x0001100001147983 */ /* 0x000f220000100800 */
[-C--:B-1----:R-:W-:Y:S02]  /*cba0*/  @!P5 LEA R2, P4, R10, R0.reuse, 0x2 ;  /* 0x000000000a02d211 */ /* 0x082fe400078810ff */
[----:B------:R-:W-:Y:S02]  /*cbb0*/  ISETP.GE.AND P6, PT, R16, c[0x0][0x3c8], PT ;  /* 0x0000f20010007a0c */ /* 0x000fe40003fc6270 */
[----:B------:R-:W-:Y:S02]  /*cbc0*/  @!P1 LEA R6, P3, R8, R0, 0x2 ;  /* 0x0000000008069211 */ /* 0x000fe400078610ff */
[-C--:B-----5:R-:W-:Y:S02]  /*cbd0*/  @!P5 LEA.HI.X R3, R10, R4.reuse, R13, 0x2, P4 ;  /* 0x000000040a03d211 */ /* 0x0a0fe400020f140d */
[----:B------:R-:W5:Y:S04]  /*cbe0*/  LDL R10, [R1+0x98] ;  /* 0x00009800010a7983 */ /* 0x000f680000100800 */
[----:B------:R-:W5:Y:S01]  /*cbf0*/  LDL R13, [R1+0x88] ;  /* 0x00008800010d7983 */ /* 0x000f620000100800 */
[----:B------:R-:W-:-:S02]  /*cc00*/  @!P1 LEA.HI.X R7, R8, R4, R9, 0x2, P3 ;  /* 0x0000000408079211 */ /* 0x000fc400018f1409 */
[CC--:B------:R-:W-:Y:S01]  /*cc10*/  @!P2 LEA R8, P3, R11.reuse, R0.reuse, 0x2 ;  /* 0x000000000b08a211 */ /* 0x0c0fe200078610ff */
[----:B------:R1:W-:Y:S02]  /*cc20*/  @!P5 ST.E.64 [R2.64], R76 ;  /* 0x0000004c0200d985 */ /* 0x0003e4000c101b06 */
[C---:B-1----:R-:W-:Y:S02]  /*cc30*/  @!P6 LEA R2, P4, R16.reuse, R0, 0x2 ;  /* 0x000000001002e211 */ /* 0x042fe400078810ff */
[-C--:B--2---:R-:W-:Y:S02]  /*cc40*/  @!P2 LEA.HI.X R9, R11, R4.reuse, R14, 0x2, P3 ;  /* 0x000000040b09a211 */ /* 0x084fe400018f140e */
[----:B------:R-:W2:Y:S01]  /*cc50*/  LDL R11, [R1+0x114] ;  /* 0x00011400010b7983 */ /* 0x000ea20000100800 */
[----:B------:R-:W-:-:S03]  /*cc60*/  @!P6 LEA.HI.X R3, R16, R4, R18, 0x2, P4 ;  /* 0x000000041003e211 */ /* 0x000fc600020f1412 */
[----:B------:R-:W2:Y:S04]  /*cc70*/  LDL R18, [R1+0x10c] ;  /* 0x00010c0001127983 */ /* 0x000ea80000100800 */
[----:B------:R-:W2:Y:S04]  /*cc80*/  LDL R16, [R1+0x108] ;  /* 0x0001080001107983 */ /* 0x000ea80000100800 */
[----:B------:R-:W2:Y:S01]  /*cc90*/  LDL R14, [R1+0x104] ;  /* 0x00010400010e7983 */ /* 0x000ea20000100800 */
[----:B------:R-:W-:-:S03]  /*cca0*/  ISETP.GE.AND P5, PT, R36, c[0x0][0x3c8], PT ;  /* 0x0000f20024007a0c */ /* 0x000fc60003fa6270 */
[----:B------:R1:W-:Y:S01]  /*ccb0*/  @!P1 ST.E.64 [R6.64], R80 ;  /* 0x0000005006009985 */ /* 0x0003e2000c101b06 */
[----:B------:R-:W-:-:S03]  /*ccc0*/  ISETP.GE.AND P1, PT, R32, c[0x0][0x3c8], PT ;  /* 0x0000f20020007a0c */ /* 0x000fc60003f26270 */
[----:B------:R3:W-:Y:S01]  /*ccd0*/  @!P6 ST.E.64 [R2.64], R84 ;  /* 0x000000540200e985 */ /* 0x0007e2000c101b06 */
[----:B------:R-:W-:Y:S02]  /*cce0*/  ISETP.GE.AND P6, PT, R28, c[0x0][0x3c8], PT ;  /* 0x0000f2001c007a0c */ /* 0x000fe40003fc6270 */
[----:B------:R-:W-:Y:S01]  /*ccf0*/  ISETP.GE.AND P4, PT, R26, c[0x0][0x3c8], PT ;  /* 0x0000f2001a007a0c */ /* 0x000fe20003f86270 */
[----:B------:R3:W-:Y:S02]  /*cd00*/  @!P2 ST.E.64 [R8.64], R88 ;  /* 0x000000580800a985 */ /* 0x0007e4000c101b06 */
[----:B-1----:R-:W-:-:S04]  /*cd10*/  @!P5 LEA R6, P3, R36, R0, 0x2 ;  /* 0x000000002406d211 */ /* 0x002fc800078610ff */
[----:B---3--:R-:W-:Y:S02]  /*cd20*/  @!P1 LEA R2, P2, R32, R0, 0x2 ;  /* 0x0000000020029211 */ /* 0x008fe400078410ff */
[-C--:B------:R-:W-:Y:S02]  /*cd30*/  @!P5 LEA.HI.X R7, R36, R4.reuse, R37, 0x2, P3 ;  /* 0x000000042407d211 */ /* 0x080fe400018f1425 */
[----:B------:R-:W-:Y:S02]  /*cd40*/  ISETP.GE.AND P3, PT, R21, c[0x0][0x3c8], PT ;  /* 0x0000f20015007a0c */ /* 0x000fe40003f66270 */
[----:B------:R-:W-:Y:S01]  /*cd50*/  @!P1 LEA.HI.X R3, R32, R4, R33, 0x2, P2 ;  /* 0x0000000420039211 */ /* 0x000fe200010f1421 */
[----:B------:R1:W-:Y:S01]  /*cd60*/  @!P5 ST.E.64 [R6.64], R92 ;  /* 0x0000005c0600d985 */ /* 0x0003e2000c101b06 */
[----:B------:R-:W-:-:S03]  /*cd70*/  @!P6 LEA R8, P2, R28, R0, 0x2 ;  /* 0x000000001c08e211 */ /* 0x000fc600078410ff */
[----:B------:R3:W-:Y:S01]  /*cd80*/  @!P1 ST.E.64 [R2.64], R96 ;  /* 0x0000006002009985 */ /* 0x0007e2000c101b06 */
[----:B------:R-:W-:-:S05]  /*cd90*/  @!P6 LEA.HI.X R9, R28, R4, R29, 0x2, P2 ;  /* 0x000000041c09e211 */ /* 0x000fca00010f141d */
[----:B------:R-:W-:Y:S01]  /*cda0*/  @!P6 ST.E.64 [R8.64], R152 ;  /* 0x000000980800e985 */ /* 0x000fe2000c101b06 */
[----:B----4-:R-:W-:Y:S02]  /*cdb0*/  ISETP.GE.AND P6, PT, R19, c[0x0][0x3c8], PT ;  /* 0x0000f20013007a0c */ /* 0x010fe40003fc6270 */
[CC--:B-1----:R-:W-:Y:S02]  /*cdc0*/  @!P3 LEA R6, P2, R21.reuse, R0.reuse, 0x2 ;  /* 0x000000001506b211 */ /* 0x0c2fe400078410ff */
[C---:B---3--:R-:W-:Y:S02]  /*cdd0*/  @!P4 LEA R2, P5, R26.reuse, R0, 0x2 ;  /* 0x000000001a02c211 */ /* 0x048fe400078a10ff */
[-C--:B------:R-:W-:Y:S02]  /*cde0*/  @!P3 LEA.HI.X R7, R21, R4.reuse, R23, 0x2, P2 ;  /* 0x000000041507b211 */ /* 0x080fe400010f1417 */
[----:B------:R-:W-:Y:S02]  /*cdf0*/  @!P4 LEA.HI.X R3, R26, R4, R27, 0x2, P5 ;  /* 0x000000041a03c211 */ /* 0x000fe400028f141b */
[----:B------:R-:W-:-:S03]  /*ce00*/  ISETP.GE.AND P5, PT, R17, c[0x0][0x3c8], PT ;  /* 0x0000f20011007a0c */ /* 0x000fc60003fa6270 */
[----:B------:R1:W-:Y:S01]  /*ce10*/  @!P4 ST.E.64 [R2.64], R100 ;  /* 0x000000640200c985 */ /* 0x0003e2000c101b06 */
[----:B------:R-:W-:-:S03]  /*ce20*/  ISETP.GE.AND P4, PT, R15, c[0x0][0x3c8], PT ;  /* 0x0000f2000f007a0c */ /* 0x000fc60003f86270 */
[----:B------:R3:W-:Y:S01]  /*ce30*/  @!P3 ST.E.64 [R6.64], R104 ;  /* 0x000000680600b985 */ /* 0x0007e2000c101b06 */
[----:B-----5:R-:W-:Y:S02]  /*ce40*/  ISETP.GE.AND P1, PT, R10, c[0x0][0x3c8], PT ;  /* 0x0000f2000a007a0c */ /* 0x020fe40003f26270 */
[----:B------:R-:W-:-:S11]  /*ce50*/  ISETP.GE.AND P3, PT, R13, c[0x0][0x3c8], PT ;  /* 0x0000f2000d007a0c */ /* 0x000fd60003f66270 */
[----:B-1----:R-:W-:-:S04]  /*ce60*/  @!P1 LEA R2, P2, R10, R0, 0x2 ;  /* 0x000000000a029211 */ /* 0x002fc800078410ff */
[----:B--2---:R-:W-:Y:S02]  /*ce70*/  @!P1 LEA.HI.X R3, R10, R4, R11, 0x2, P2 ;  /* 0x000000040a039211 */ /* 0x004fe400010f140b */
[----:B------:R-:W-:-:S03]  /*ce80*/  @!P6 LEA R10, P2, R19, R0, 0x2 ;  /* 0x00000000130ae211 */ /* 0x000fc600078410ff */
[----:B------:R1:W-:Y:S01]  /*ce90*/  @!P1 ST.E.64 [R2.64], R108 ;  /* 0x0000006c02009985 */ /* 0x0003e2000c101b06 */
[----:B------:R-:W-:Y:S02]  /*cea0*/  @!P5 LEA R8, P1, R17, R0, 0x2 ;  /* 0x000000001108d211 */ /* 0x000fe400078210ff */
[----:B------:R-:W-:Y:S02]  /*ceb0*/  @!P6 LEA.HI.X R11, R19, R4, R20, 0x2, P2 ;  /* 0x00000004130be211 */ /* 0x000fe400010f1414 */
[----:B---3--:R-:W-:Y:S02]  /*cec0*/  @!P4 LEA R6, P2, R15, R0, 0x2 ;  /* 0x000000000f06c211 */ /* 0x008fe400078410ff */
[-C--:B------:R-:W-:Y:S02]  /*ced0*/  @!P5 LEA.HI.X R9, R17, R4.reuse, R18, 0x2, P1 ;  /* 0x000000041109d211 */ /* 0x080fe400008f1412 */
[----:B------:R-:W-:Y:S01]  /*cee0*/  @!P4 LEA.HI.X R7, R15, R4, R16, 0x2, P2 ;  /* 0x000000040f07c211 */ /* 0x000fe200010f1410 */
[----:B------:R2:W-:Y:S04]  /*cef0*/  @!P6 ST.E.64 [R10.64], R160 ;  /* 0x000000a00a00e985 */ /* 0x0005e8000c101b06 */
[----:B------:R2:W-:Y:S04]  /*cf00*/  @!P5 ST.E.64 [R8.64], R156 ;  /* 0x0000009c0800d985 */ /* 0x0005e8000c101b06 */
[----:B------:R2:W-:Y:S01]  /*cf10*/  @!P4 ST.E.64 [R6.64], R112 ;  /* 0x000000700600c985 */ /* 0x0005e2000c101b06 */
[----:B-1----:R-:W-:-:S04]  /*cf20*/  @!P3 LEA R2, P1, R13, R0, 0x2 ;  /* 0x000000000d02b211 */ /* 0x002fc800078210ff */
[----:B------:R-:W-:-:S05]  /*cf30*/  @!P3 LEA.HI.X R3, R13, R4, R14, 0x2, P1 ;  /* 0x000000040d03b211 */ /* 0x000fca00008f140e */
[----:B------:R2:W-:Y:S04]  /*cf40*/  @!P3 ST.E.64 [R2.64], R24 ;  /* 0x000000180200b985 */ /* 0x0005e8000c101b06 */
.L_x_79:
[----:B------:R-:W-:Y:S05]  /*cf50*/  BSYNC B0 ;  /* 0x0000000000007941 */ /* 0x000fea0003800000 */
.L_x_78:
[----:B------:R-:W-:Y:S05]  /*cf60*/  BRA.DIV ~URZ, `(.L_x_80) ;  /* 0x000039b27f007947 */ /* 0x000fea000b800000 */
[----:B--2---:R2:W1:Y:S04]  /*cf70*/  SHFL.IDX PT, R4, R5, 0x1, 0x1c1f ;  /* 0x003c1f0005047f89 */ /* 0x00446800000e0000 */
[----:B----4-:R2:W4:Y:S02]  /*cf80*/  SHFL.IDX PT, R0, R12, 0x1, 0x1c1f ;  /* 0x003c1f000c007f89 */ /* 0x01052400000e0000 */
.L_x_141:
[----:B------:R-:W-:Y:S05]  /*cf90*/  @P0 BRA `(.L_x_75) ;  /* 0x00001ce000000947 */ /* 0x000fea0003800000 */
[----:B-12---:R-:W2:Y:S04]  /*cfa0*/  LDL R5, [R1+0x84] ;  /* 0x0000840001057983 */ /* 0x006ea80000100800 */
[----:B------:R-:W5:Y:S04]  /*cfb0*/  LDL R17, [R1+0xfc] ;  /* 0x0000fc0001117983 */ /* 0x000f680000100800 */
[----:B---3--:R-:W3:Y:S04]  /*cfc0*/  LDL R21, [R1+0x178] ;  /* 0x0001780001157983 */ /* 0x008ee80000100800 */
[----:B----4-:R-:W4:Y:S04]  /*cfd0*/  LDL R25, [R1+0x100] ;  /* 0x0001000001197983 */ /* 0x010f280000100800 */
[----:B------:R-:W3:Y:S04]  /*cfe0*/  LDL R12, [R1+0xf8] ;  /* 0x0000f800010c7983 */ /* 0x000ee80000100800 */
        /* <DEDUP_REMOVED lines=13> */
[----:B------:R-:W3:Y:S01]  /*d0c0*/  LDL R28, [R1+0x128] ;  /* 0x00012800011c7983 */ /* 0x000ee20000100800 */
[----:B--2---:R-:W-:-:S02]  /*d0d0*/  ISETP.GE.AND P0, PT, R5, c[0x0][0x3c8], PT ;  /* 0x0000f20005007a0c */ /* 0x004fc40003f06270 */
[----:B-----5:R-:W-:-:S11]  /*d0e0*/  ISETP.GE.AND P4, PT, R17, c[0x0][0x3c8], PT ;  /* 0x0000f20011007a0c */ /* 0x020fd60003f86270 */
[----:B------:R-:W-:Y:S02]  /*d0f0*/  @!P0 IMAD.MOV.U32 R2, RZ, RZ, R0 ;  /* 0x000000ffff028224 */ /* 0x000fe400078e0000 */
[----:B------:R-:W-:-:S04]  /*d100*/  @!P0 IMAD.MOV.U32 R3, RZ, RZ, R4 ;  /* 0x000000ffff038224 */ /* 0x000fc800078e0004 */
[----:B------:R-:W-:Y:S01]  /*d110*/  @!P0 IMAD.WIDE R2, R5, 0x4, R2 ;  /* 0x0000000405028825 */ /* 0x000fe200078e0202 */
[----:B----4-:R-:W-:Y:S01]  /*d120*/  ISETP.GE.AND P5, PT, R25, c[0x0][0x3c8], PT ;  /* 0x0000f20019007a0c */ /* 0x010fe20003fa6270 */
[----:B------:R-:W2:Y:S04]  /*d130*/  LDL R5, [R1+0xdc] ;  /* 0x0000dc0001057983 */ /* 0x000ea80000100800 */
[----:B------:R1:W-:Y:S01]  /*d140*/  @!P0 ST.E.64 [R2.64], R116 ;  /* 0x0000007402008985 */ /* 0x0003e2000c101b06 */
[----:B------:R-:W-:-:S04]  /*d150*/  @!P4 LEA R6, P0, R17, R0, 0x2 ;  /* 0x000000001106c211 */ /* 0x000fc800078010ff */
[----:B---3--:R-:W-:Y:S02]  /*d160*/  @!P4 LEA.HI.X R7, R17, R4, R21, 0x2, P0 ;  /* 0x000000041107c211 */ /* 0x008fe400000f1415 */
[----:B------:R-:W3:Y:S04]  /*d170*/  LDL R21, [R1+0x164] ;  /* 0x0001640001157983 */ /* 0x000ee80000100800 */
[----:B------:R-:W4:Y:S01]  /*d180*/  LDL R17, [R1+0x160] ;  /* 0x0001600001117983 */ /* 0x000f220000100800 */
[----:B------:R-:W-:Y:S02]  /*d190*/  ISETP.GE.AND P3, PT, R12, c[0x0][0x3c8], PT ;  /* 0x0000f2000c007a0c */ /* 0x000fe40003f66270 */
[----:B------:R-:W-:Y:S02]  /*d1a0*/  @!P5 LEA R8, P6, R25, R0, 0x2 ;  /* 0x000000001908d211 */ /* 0x000fe400078c10ff */
[----:B------:R-:W-:-:S02]  /*d1b0*/  ISETP.GE.AND P1, PT, R20, c[0x0][0x3c8], PT ;  /* 0x0000f20014007a0c */ /* 0x000fc40003f26270 */
[----:B------:R-:W-:Y:S02]  /*d1c0*/  @!P5 LEA.HI.X R9, R25, R4, R26, 0x2, P6 ;  /* 0x000000041909d211 */ /* 0x000fe400030f141a */
[----:B------:R-:W-:Y:S01]  /*d1d0*/  ISETP.GE.AND P2, PT, R19, c[0x0][0x3c8], PT ;  /* 0x0000f20013007a0c */ /* 0x000fe20003f46270 */
[----:B------:R-:W5:Y:S01]  /*d1e0*/  LDL R25, [R1+0x150] ;  /* 0x0001500001197983 */ /* 0x000f620000100800 */
[----:B------:R-:W-:-:S03]  /*d1f0*/  ISETP.GE.AND P0, PT, R13, c[0x0][0x3c8], PT ;  /* 0x0000f2000d007a0c */ /* 0x000fc60003f06270 */
[----:B------:R-:W5:Y:S01]  /*d200*/  LDL R26, [R1+0x154] ;  /* 0x00015400011a7983 */ /* 0x000f620000100800 */
[----:B-1----:R-:W-:-:S03]  /*d210*/  @!P3 LEA R2, P6, R12, R0, 0x2 ;  /* 0x000000000c02b211 */ /* 0x002fc600078c10ff */
[----:B------:R1:W-:Y:S01]  /*d220*/  @!P5 ST.E.64 [R8.64], R154 ;  /* 0x0000009a0800d985 */ /* 0x0003e2000c101b06 */
[----:B------:R-:W-:-:S03]  /*d230*/  @!P3 LEA.HI.X R3, R12, R4, R15, 0x2, P6 ;  /* 0x000000040c03b211 */ /* 0x000fc600030f140f */
[----:B------:R-:W5:Y:S04]  /*d240*/  LDL R12, [R1+0xd4] ;  /* 0x0000d400010c7983 */ /* 0x000f680000100800 */
[----:B------:R1:W-:Y:S04]  /*d250*/  @!P4 ST.E.64 [R6.64], R128 ;  /* 0x000000800600c985 */ /* 0x0003e8000c101b06 */
[----:B------:R1:W-:Y:S04]  /*d260*/  @!P3 ST.E.64 [R2.64], R120 ;  /* 0x000000780200b985 */ /* 0x0003e8000c101b06 */
[----:B------:R-:W5:Y:S01]  /*d270*/  LDL R15, [R1+0x15c] ;  /* 0x00015c00010f7983 */ /* 0x000f620000100800 */
[----:B------:R-:W-:-:S02]  /*d280*/  ISETP.GE.AND P5, PT, R14, c[0x0][0x3c8], PT ;  /* 0x0000f2000e007a0c */ /* 0x000fc40003fa6270 */
[-C--:B-1----:R-:W-:Y:S02]  /*d290*/  @!P2 LEA R8, P4, R19, R0.reuse, 0x2 ;  /* 0x000000001308a211 */ /* 0x082fe400078810ff */
[----:B------:R-:W-:-:S04]  /*d2a0*/  @!P1 LEA R6, P3, R20, R0, 0x2 ;  /* 0x0000000014069211 */ /* 0x000fc800078610ff */
[-C--:B------:R-:W-:Y:S02]  /*d2b0*/  @!P1 LEA.HI.X R7, R20, R4.reuse, R24, 0x2, P3 ;  /* 0x0000000414079211 */ /* 0x080fe400018f1418 */
[----:B------:R-:W5:Y:S01]  /*d2c0*/  LDL R20, [R1+0x158] ;  /* 0x0001580001147983 */ /* 0x000f620000100800 */
[----:B------:R-:W-:-:S03]  /*d2d0*/  @!P2 LEA.HI.X R9, R19, R4, R23, 0x2, P4 ;  /* 0x000000041309a211 */ /* 0x000fc600020f1417 */
[----:B------:R-:W5:Y:S01]  /*d2e0*/  LDL R19, [R1+0xcc] ;  /* 0x0000cc0001137983 */ /* 0x000f620000100800 */
[C---:B------:R-:W-:Y:S02]  /*d2f0*/  @!P0 LEA R2, P6, R13.reuse, R0, 0x2 ;  /* 0x000000000d028211 */ /* 0x040fe400078c10ff */
[----:B------:R-:W-:Y:S01]  /*d300*/  ISETP.GE.AND P4, PT, R10, c[0x0][0x3c8], PT ;  /* 0x0000f2000a007a0c */ /* 0x000fe20003f86270 */
[----:B------:R-:W5:Y:S01]  /*d310*/  LDL R23, [R1+0xd0] ;  /* 0x0000d00001177983 */ /* 0x000f620000100800 */
[----:B------:R-:W-:-:S03]  /*d320*/  @!P0 LEA.HI.X R3, R13, R4, R18, 0x2, P6 ;  /* 0x000000040d038211 */ /* 0x000fc600030f1412 */
[----:B------:R-:W5:Y:S04]  /*d330*/  LDL R13, [R1+0xc8] ;  /* 0x0000c800010d7983 */ /* 0x000f680000100800 */
[----:B------:R1:W-:Y:S04]  /*d340*/  @!P2 ST.E.64 [R8.64], R150 ;  /* 0x000000960800a985 */ /* 0x0003e8000c101b06 */
[----:B------:R1:W-:Y:S04]  /*d350*/  @!P1 ST.E.64 [R6.64], R138 ;  /* 0x0000008a06009985 */ /* 0x0003e8000c101b06 */
[----:B------:R2:W-:Y:S01]  /*d360*/  @!P0 ST.E.64 [R2.64], R124 ;  /* 0x0000007c02008985 */ /* 0x0005e2000c101b06 */
[----:B------:R-:W-:-:S03]  /*d370*/  ISETP.GE.AND P3, PT, R11, c[0x0][0x3c8], PT ;  /* 0x0000f2000b007a0c */ /* 0x000fc60003f66270 */
[----:B------:R-:W5:Y:S04]  /*d380*/  LDL R18, [R1+0xc4] ;  /* 0x0000c40001127983 */ /* 0x000f680000100800 */
[----:B------:R-:W5:Y:S01]  /*d390*/  LDL R24, [R1+0x14c] ;  /* 0x00014c0001187983 */ /* 0x000f620000100800 */
[-C--:B-1----:R-:W-:Y:S02]  /*d3a0*/  @!P5 LEA R8, P6, R14, R0.reuse, 0x2 ;  /* 0x000000000e08d211 */ /* 0x082fe400078c10ff */
[----:B------:R-:W-:Y:S02]  /*d3b0*/  @!P4 LEA R6, P0, R10, R0, 0x2 ;  /* 0x000000000a06c211 */ /* 0x000fe400078010ff */
[-C--:B---3--:R-:W-:Y:S02]  /*d3c0*/  @!P5 LEA.HI.X R9, R14, R4.reuse, R21, 0x2, P6 ;  /* 0x000000040e09d211 */ /* 0x088fe400030f1415 */
[----:B------:R-:W3:Y:S01]  /*d3d0*/  LDL R21, [R1+0x148] ;  /* 0x0001480001157983 */ /* 0x000ee20000100800 */
[----:B----4-:R-:W-:-:S03]  /*d3e0*/  @!P4 LEA.HI.X R7, R10, R4, R17, 0x2, P0 ;  /* 0x000000040a07c211 */ /* 0x010fc600000f1411 */
[----:B------:R-:W4:Y:S01]  /*d3f0*/  LDL R17, [R1+0x144] ;  /* 0x0001440001117983 */ /* 0x000f220000100800 */
[----:B--2---:R-:W-:Y:S02]  /*d400*/  ISETP.GE.AND P2, PT, R5, c[0x0][0x3c8], PT ;  /* 0x0000f20005007a0c */ /* 0x004fe40003f46270 */
[----:B------:R-:W-:Y:S01]  /*d410*/  @!P3 LEA R2, P6, R11, R0, 0x2 ;  /* 0x000000000b02b211 */ /* 0x000fe200078c10ff */
[----:B------:R-:W2:Y:S01]  /*d420*/  LDL R10, [R1+0xbc] ;  /* 0x0000bc00010a7983 */ /* 0x000ea20000100800 */
[----:B------:R-:W-:-:S03]  /*d430*/  ISETP.GE.AND P1, PT, R16, c[0x0][0x3c8], PT ;  /* 0x0000f20010007a0c */ /* 0x000fc60003f26270 */
[----:B------:R1:W-:Y:S04]  /*d440*/  @!P5 ST.E.64 [R8.64], R158 ;  /* 0x0000009e0800d985 */ /* 0x0003e8000c101b06 */
[----:B------:R-:W2:Y:S01]  /*d450*/  LDL R14, [R1+0xc0] ;  /* 0x0000c000010e7983 */ /* 0x000ea20000100800 */
[----:B-----5:R-:W-:-:S03]  /*d460*/  ISETP.GE.AND P0, PT, R12, c[0x0][0x3c8], PT ;  /* 0x0000f2000c007a0c */ /* 0x020fc60003f06270 */
[----:B------:R5:W-:Y:S01]  /*d470*/  @!P4 ST.E.64 [R6.64], R142 ;  /* 0x0000008e0600c985 */ /* 0x000be2000c101b06 */
[----:B------:R-:W-:-:S03]  /*d480*/  @!P3 LEA.HI.X R3, R11, R4, R15, 0x2, P6 ;  /* 0x000000040b03b211 */ /* 0x000fc600030f140f */
[----:B------:R-:W2:Y:S01]  /*d490*/  LDL R11, [R1+0xb8] ;  /* 0x0000b800010b7983 */ /* 0x000ea20000100800 */
[----:B-1----:R-:W-:-:S03]  /*d4a0*/  @!P2 LEA R8, P6, R5, R0, 0x2 ;  /* 0x000000000508a211 */ /* 0x002fc600078c10ff */
[----:B------:R1:W-:Y:S04]  /*d4b0*/  @!P3 ST.E.64 [R2.64], R34 ;  /* 0x000000220200b985 */ /* 0x0003e8000c101b06 */
[----:B------:R-:W2:Y:S01]  /*d4c0*/  LDL R15, [R1+0xb4] ;  /* 0x0000b400010f7983 */ /* 0x000ea20000100800 */
[----:B-----5:R-:W-:Y:S02]  /*d4d0*/  @!P1 LEA R6, P3, R16, R0, 0x2 ;  /* 0x0000000010069211 */ /* 0x020fe400078610ff */
[----:B------:R-:W-:Y:S02]  /*d4e0*/  @!P2 LEA.HI.X R9, R5, R4, R20, 0x2, P6 ;  /* 0x000000040509a211 */ /* 0x000fe400030f1414 */
[----:B------:R-:W5:Y:S01]  /*d4f0*/  LDL R20, [R1+0x140] ;  /* 0x0001400001147983 */ /* 0x000f620000100800 */
[----:B------:R-:W-:-:S02]  /*d500*/  ISETP.GE.AND P4, PT, R19, c[0x0][0x3c8], PT ;  /* 0x0000f20013007a0c */ /* 0x000fc40003f86270 */
[----:B------:R-:W-:Y:S01]  /*d510*/  @!P1 LEA.HI.X R7, R16, R4, R26, 0x2, P3 ;  /* 0x0000000410079211 */ /* 0x000fe200018f141a */
[----:B------:R-:W5:Y:S01]  /*d520*/  LDL R5, [R1+0xb0] ;  /* 0x0000b00001057983 */ /* 0x000f620000100800 */
[----:B-1----:R-:W-:-:S03]  /*d530*/  @!P0 LEA R2, P6, R12, R0, 0x2 ;  /* 0x000000000c028211 */ /* 0x002fc600078c10ff */
[----:B------:R-:W5:Y:S01]  /*d540*/  LDL R16, [R1+0x13c] ;  /* 0x00013c0001107983 */ /* 0x000f620000100800 */
[----:B------:R-:W-:-:S03]  /*d550*/  @!P0 LEA.HI.X R3, R12, R4, R25, 0x2, P6 ;  /* 0x000000040c038211 */ /* 0x000fc600030f1419 */
[----:B------:R-:W5:Y:S01]  /*d560*/  LDL R12, [R1+0x138] ;  /* 0x00013800010c7983 */ /* 0x000f620000100800 */
[----:B------:R-:W-:-:S03]  /*d570*/  ISETP.GE.AND P3, PT, R13, c[0x0][0x3c8], PT ;  /* 0x0000f2000d007a0c */ /* 0x000fc60003f66270 */
[----:B------:R-:W-:Y:S04]  /*d580*/  @!P2 ST.E.64 [R8.64], R162 ;  /* 0x000000a20800a985 */ /* 0x000fe8000c101b06 */
        /* <DEDUP_REMOVED lines=10> */
[----:B------:R-:W4:Y:S04]  /*d630*/  LDL R17, [R1+0x130] ;  /* 0x0001300001117983 */ /* 0x000f280000100800 */
[----:B------:R-:W4:Y:S01]  /*d640*/  LDL R13, [R1+0x12c] ;  /* 0x00012c00010d7983 */ /* 0x000f220000100800 */
[----:B------:R-:W-:Y:S02]  /*d650*/  ISETP.GE.AND P2, PT, R18, c[0x0][0x3c8], PT ;  /* 0x0000f20012007a0c */ /* 0x000fe40003f46270 */
[C---:B------:R-:W-:Y:S01]  /*d660*/  @!P5 LEA R8, P1, R23.reuse, R0, 0x2 ;  /* 0x000000001708d211 */ /* 0x040fe200078210ff */
[----:B------:R-:W4:Y:S01]  /*d670*/  LDL R21, [R1+0x11c] ;  /* 0x00011c0001157983 */ /* 0x000f220000100800 */
[----:B--2---:R-:W-:Y:S02]  /*d680*/  ISETP.GE.AND P0, PT, R10, c[0x0][0x3c8], PT ;  /* 0x0000f2000a007a0c */ /* 0x004fe40003f06270 */
[----:B------:R-:W-:-:S02]  /*d690*/  @!P5 LEA.HI.X R9, R23, R4, R24, 0x2, P1 ;  /* 0x000000041709d211 */ /* 0x000fc400008f1418 */
[----:B------:R-:W2:Y:S04]  /*d6a0*/  LDL R23, [R1+0xa4] ;  /* 0x0000a40001177983 */ /* 0x000ea80000100800 */
[----:B------:R1:W-:Y:S01]  /*d6b0*/  @!P5 ST.E.64 [R8.64], R164 ;  /* 0x000000a40800d985 */ /* 0x0003e2000c101b06 */
[----:B------:R-:W-:-:S03]  /*d6c0*/  ISETP.GE.AND P1, PT, R14, c[0x0][0x3c8], PT ;  /* 0x0000f2000e007a0c */ /* 0x000fc60003f26270 */
[----:B------:R-:W-:Y:S04]  /*d6d0*/  @!P4 ST.E.64 [R6.64], R62 ;  /* 0x0000003e0600c985 */ /* 0x000fe8000c101b06 */
[----:B------:R5:W-:Y:S04]  /*d6e0*/  @!P3 ST.E.64 [R2.64], R42 ;  /* 0x0000002a0200b985 */ /* 0x000be8000c101b06 */
[----:B------:R-:W2:Y:S01]  /*d6f0*/  LDL R24, [R1+0x120] ;  /* 0x0001200001187983 */ /* 0x000ea20000100800 */
[----:B------:R-:W-:Y:S02]  /*d700*/  ISETP.GE.AND P5, PT, R11, c[0x0][0x3c8], PT ;  /* 0x0000f2000b007a0c */ /* 0x000fe40003fa6270 */
[----:B-1----:R-:W-:-:S04]  /*d710*/  @!P2 LEA R8, P6, R18, R0, 0x2 ;  /* 0x000000001208a211 */ /* 0x002fc800078c10ff */
[----:B-----5:R-:W-:Y:S02]  /*d720*/  @!P2 LEA.HI.X R9, R18, R4, R20, 0x2, P6 ;  /* 0x000000041209a211 */ /* 0x020fe400030f1414 */
[----:B------:R-:W5:Y:S01]  /*d730*/  LDL R20, [R1+0xa0] ;  /* 0x0000a00001147983 */ /* 0x000f620000100800 */
[-C--:B------:R-:W-:Y:S02]  /*d740*/  @!P0 LEA R2, P6, R10, R0.reuse, 0x2 ;  /* 0x000000000a028211 */ /* 0x080fe400078c10ff */
[----:B------:R-:W-:Y:S01]  /*d750*/  @!P1 LEA R6, P3, R14, R0, 0x2 ;  /* 0x000000000e069211 */ /* 0x000fe200078610ff */
[----:B------:R-:W5:Y:S01]  /*d760*/  LDL R18, [R1+0x98] ;  /* 0x0000980001127983 */ /* 0x000f620000100800 */
[----:B------:R-:W-:-:S03]  /*d770*/  @!P0 LEA.HI.X R3, R10, R4, R12, 0x2, P6 ;  /* 0x000000040a038211 */ /* 0x000fc600030f140c */
[----:B------:R-:W5:Y:S01]  /*d780*/  LDL R10, [R1+0x9c] ;  /* 0x00009c00010a7983 */ /* 0x000f620000100800 */
[----:B------:R-:W-:Y:S02]  /*d790*/  ISETP.GE.AND P4, PT, R15, c[0x0][0x3c8], PT ;  /* 0x0000f2000f007a0c */ /* 0x000fe40003f86270 */
[----:B------:R-:W-:Y:S01]  /*d7a0*/  @!P1 LEA.HI.X R7, R14, R4, R16, 0x2, P3 ;  /* 0x000000040e079211 */ /* 0x000fe200018f1410 */
[----:B------:R-:W5:Y:S01]  /*d7b0*/  LDL R12, [R1+0x8c] ;  /* 0x00008c00010c7983 */ /* 0x000f620000100800 */
[----:B------:R-:W-:-:S03]  /*d7c0*/  ISETP.GE.AND P3, PT, R5, c[0x0][0x3c8], PT ;  /* 0x0000f20005007a0c */ /* 0x000fc60003f66270 */
[----:B------:R-:W5:Y:S04]  /*d7d0*/  LDL R16, [R1+0x94] ;  /* 0x0000940001107983 */ /* 0x000f680000100800 */
[----:B------:R-:W5:Y:S04]  /*d7e0*/  LDL R14, [R1+0x90] ;  /* 0x00009000010e7983 */ /* 0x000f680000100800 */
[----:B------:R1:W-:Y:S04]  /*d7f0*/  @!P2 ST.E.64 [R8.64], R166 ;  /* 0x000000a60800a985 */ /* 0x0003e8000c101b06 */
[----:B------:R1:W-:Y:S04]  /*d800*/  @!P1 ST.E.64 [R6.64], R66 ;  /* 0x0000004206009985 */ /* 0x0003e8000c101b06 */
[----:B------:R3:W-:Y:S01]  /*d810*/  @!P0 ST.E.64 [R2.64], R46 ;  /* 0x0000002e02008985 */ /* 0x0007e2000c101b06 */
[----:B-1----:R-:W-:-:S02]  /*d820*/  @!P5 LEA R8, P6, R11, R0, 0x2 ;  /* 0x000000000b08d211 */ /* 0x002fc400078c10ff */
[----:B------:R-:W-:Y:S02]  /*d830*/  @!P4 LEA R6, P0, R15, R0, 0x2 ;  /* 0x000000000f06c211 */ /* 0x000fe400078010ff */
[----:B---3--:R-:W-:Y:S02]  /*d840*/  @!P5 LEA.HI.X R9, R11, R4, R19, 0x2, P6 ;  /* 0x000000040b09d211 */ /* 0x008fe400030f1413 */
[----:B------:R-:W3:Y:S01]  /*d850*/  LDL R11, [R1+0x118] ;  /* 0x00011800010b7983 */ /* 0x000ee20000100800 */
[----:B------:R-:W-:-:S03]  /*d860*/  @!P3 LEA R2, P6, R5, R0, 0x2 ;  /* 0x000000000502b211 */ /* 0x000fc600078c10ff */
[----:B------:R-:W3:Y:S01]  /*d870*/  LDL R19, [R1+0x114] ;  /* 0x0001140001137983 */ /* 0x000ee20000100800 */
[-C--:B----4-:R-:W-:Y:S02]  /*d880*/  @!P4 LEA.HI.X R7, R15, R4.reuse, R17, 0x2, P0 ;  /* 0x000000040f07c211 */ /* 0x090fe400000f1411 */
[----:B------:R-:W-:Y:S01]  /*d890*/  @!P3 LEA.HI.X R3, R5, R4, R13, 0x2, P6 ;  /* 0x000000040503b211 */ /* 0x000fe200030f140d */
[----:B------:R-:W4:Y:S04]  /*d8a0*/  LDL R17, [R1+0x110] ;  /* 0x0001100001117983 */ /* 0x000f280000100800 */
[----:B------:R-:W4:Y:S04]  /*d8b0*/  LDL R15, [R1+0x10c] ;  /* 0x00010c00010f7983 */ /* 0x000f280000100800 */
[----:B------:R-:W4:Y:S04]  /*d8c0*/  LDL R13, [R1+0x108] ;  /* 0x00010800010d7983 */ /* 0x000f280000100800 */
[----:B------:R-:W4:Y:S01]  /*d8d0*/  LDL R5, [R1+0x88] ;  /* 0x0000880001057983 */ /* 0x000f220000100800 */
[----:B------:R-:W-:-:S02]  /*d8e0*/  ISETP.GE.AND P2, PT, R27, c[0x0][0x3c8], PT ;  /* 0x0000f2001b007a0c */ /* 0x000fc40003f46270 */
[----:B------:R-:W-:Y:S02]  /*d8f0*/  ISETP.GE.AND P1, PT, R25, c[0x0][0x3c8], PT ;  /* 0x0000f20019007a0c */ /* 0x000fe40003f26270 */
[----:B--2---:R-:W-:Y:S01]  /*d900*/  ISETP.GE.AND P0, PT, R23, c[0x0][0x3c8], PT ;  /* 0x0000f20017007a0c */ /* 0x004fe20003f06270 */
[----:B------:R1:W-:Y:S04]  /*d910*/  @!P5 ST.E.64 [R8.64], R168 ;  /* 0x000000a80800d985 */ /* 0x0003e8000c101b06 */
[----:B------:R2:W-:Y:S04]  /*d920*/  @!P4 ST.E.64 [R6.64], R70 ;  /* 0x000000460600c985 */ /* 0x0005e8000c101b06 */
[----:B------:R5:W-:Y:S01]  /*d930*/  @!P3 ST.E.64 [R2.64], R50 ;  /* 0x000000320200b985 */ /* 0x000be2000c101b06 */
[----:B-1----:R-:W-:-:S02]  /*d940*/  @!P2 LEA R8, P5, R27, R0, 0x2 ;  /* 0x000000001b08a211 */ /* 0x002fc400078a10ff */
[-C--:B--2---:R-:W-:Y:S02]  /*d950*/  @!P1 LEA R6, P6, R25, R0.reuse, 0x2 ;  /* 0x0000000019069211 */ /* 0x084fe400078c10ff */
[----:B-----5:R-:W-:Y:S02]  /*d960*/  ISETP.GE.AND P4, PT, R20, c[0x0][0x3c8], PT ;  /* 0x0000f20014007a0c */ /* 0x020fe40003f86270 */
[----:B------:R-:W-:Y:S02]  /*d970*/  @!P0 LEA R2, P3, R23, R0, 0x2 ;  /* 0x0000000017028211 */ /* 0x000fe400078610ff */
[-C--:B------:R-:W-:Y:S02]  /*d980*/  @!P2 LEA.HI.X R9, R27, R4.reuse, R28, 0x2, P5 ;  /* 0x000000041b09a211 */ /* 0x080fe400028f141c */
[-C--:B------:R-:W-:Y:S02]  /*d990*/  @!P1 LEA.HI.X R7, R25, R4.reuse, R26, 0x2, P6 ;  /* 0x0000000419079211 */ /* 0x080fe400030f141a */
[----:B------:R-:W-:Y:S01]  /*d9a0*/  @!P0 LEA.HI.X R3, R23, R4, R24, 0x2, P3 ;  /* 0x0000000417038211 */ /* 0x000fe200018f1418 */
[----:B------:R-:W-:Y:S01]  /*d9b0*/  @!P2 ST.E.64 [R8.64], R90 ;  /* 0x0000005a0800a985 */ /* 0x000fe2000c101b06 */
[----:B------:R-:W-:-:S03]  /*d9c0*/  ISETP.GE.AND P5, PT, R10, c[0x0][0x3c8], PT ;  /* 0x0000f2000a007a0c */ /* 0x000fc60003fa6270 */
[----:B------:R1:W-:Y:S01]  /*d9d0*/  @!P1 ST.E.64 [R6.64], R74 ;  /* 0x0000004a06009985 */ /* 0x0003e2000c101b06 */
[----:B------:R-:W-:-:S03]  /*d9e0*/  ISETP.GE.AND P3, PT, R18, c[0x0][0x3c8], PT ;  /* 0x0000f20012007a0c */ /* 0x000fc60003f66270 */
[----:B------:R2:W-:Y:S01]  /*d9f0*/  @!P0 ST.E.64 [R2.64], R54 ;  /* 0x0000003602008985 */ /* 0x0005e2000c101b06 */
[----:B------:R-:W-:Y:S02]  /*da00*/  ISETP.GE.AND P2, PT, R16, c[0x0][0x3c8], PT ;  /* 0x0000f20010007a0c */ /* 0x000fe40003f46270 */
[----:B------:R-:W-:Y:S02]  /*da10*/  ISETP.GE.AND P1, PT, R14, c[0x0][0x3c8], PT ;  /* 0x0000f2000e007a0c */ /* 0x000fe40003f26270 */
[----:B-1----:R-:W-:-:S04]  /*da20*/  @!P4 LEA R6, P0, R20, R0, 0x2 ;  /* 0x000000001406c211 */ /* 0x002fc800078010ff */
[----:B------:R-:W-:Y:S02]  /*da30*/  @!P4 LEA.HI.X R7, R20, R4, R21, 0x2, P0 ;  /* 0x000000041407c211 */ /* 0x000fe400000f1415 */
[----:B------:R-:W-:Y:S02]  /*da40*/  ISETP.GE.AND P0, PT, R12, c[0x0][0x3c8], PT ;  /* 0x0000f2000c007a0c */ /* 0x000fe40003f06270 */
[C---:B--2---:R-:W-:Y:S01]  /*da50*/  @!P5 LEA R2, P6, R10.reuse, R0, 0x2 ;  /* 0x000000000a02d211 */ /* 0x044fe200078c10ff */
[----:B------:R1:W-:Y:S03]  /*da60*/  @!P4 ST.E.64 [R6.64], R78 ;  /* 0x0000004e0600c985 */ /* 0x0003e6000c101b06 */
[----:B---3--:R-:W-:Y:S02]  /*da70*/  @!P5 LEA.HI.X R3, R10, R4, R11, 0x2, P6 ;  /* 0x000000040a03d211 */ /* 0x008fe400030f140b */
[----:B------:R-:W-:-:S02]  /*da80*/  @!P3 LEA R10, P4, R18, R0, 0x2 ;  /* 0x00000000120ab211 */ /* 0x000fc400078810ff */
[-C--:B------:R-:W-:Y:S01]  /*da90*/  @!P2 LEA R8, P6, R16, R0.reuse, 0x2 ;  /* 0x000000001008a211 */ /* 0x080fe200078c10ff */
[----:B------:R2:W-:Y:S01]  /*daa0*/  @!P5 ST.E.64 [R2.64], R82 ;  /* 0x000000520200d985 */ /* 0x0005e2000c101b06 */
[----:B-1----:R-:W-:Y:S02]  /*dab0*/  @!P1 LEA R6, P5, R14, R0, 0x2 ;  /* 0x000000000e069211 */ /* 0x002fe400078a10ff */
[-C--:B------:R-:W-:Y:S02]  /*dac0*/  @!P3 LEA.HI.X R11, R18, R4.reuse, R19, 0x2, P4 ;  /* 0x00000004120bb211 */ /* 0x080fe400020f1413 */
[-C--:B----4-:R-:W-:Y:S02]  /*dad0*/  @!P2 LEA.HI.X R9, R16, R4.reuse, R17, 0x2, P6 ;  /* 0x000000041009a211 */ /* 0x090fe400030f1411 */
[----:B------:R-:W-:Y:S01]  /*dae0*/  @!P1 LEA.HI.X R7, R14, R4, R15, 0x2, P5 ;  /* 0x000000040e079211 */ /* 0x000fe200028f140f */
[----:B------:R1:W-:Y:S04]  /*daf0*/  @!P3 ST.E.64 [R10.64], R98 ;  /* 0x000000620a00b985 */ /* 0x0003e8000c101b06 */
[----:B------:R1:W-:Y:S04]  /*db00*/  @!P2 ST.E.64 [R8.64], R94 ;  /* 0x0000005e0800a985 */ /* 0x0003e8000c101b06 */
[----:B------:R1:W-:Y:S01]  /*db10*/  @!P1 ST.E.64 [R6.64], R86 ;  /* 0x0000005606009985 */ /* 0x0003e2000c101b06 */
[----:B--2---:R-:W-:-:S04]  /*db20*/  @!P0 LEA R2, P4, R12, R0, 0x2 ;  /* 0x000000000c028211 */ /* 0x004fc800078810ff */
[----:B------:R-:W-:-:S05]  /*db30*/  @!P0 LEA.HI.X R3, R12, R4, R13, 0x2, P4 ;  /* 0x000000040c038211 */ /* 0x000fca00020f140d */
[----:B------:R1:W-:Y:S01]  /*db40*/  @!P0 ST.E.64 [R2.64], R58 ;  /* 0x0000003a02008985 */ /* 0x0003e2000c101b06 */
[----:B------:R-:W-:-:S13]  /*db50*/  ISETP.GE.AND P0, PT, R5, c[0x0][0x3c8], PT ;  /* 0x0000f20005007a0c */ /* 0x000fda0003f06270 */
[----:B------:R-:W-:Y:S05]  /*db60*/  @P0 BRA `(.L_x_75) ;  /* 0x0000111000000947 */ /* 0x000fea0003800000 */
[----:B------:R-:W2:Y:S01]  /*db70*/  LDL R12, [R1+0x104] ;  /* 0x00010400010c7983 */ /* 0x000ea20000100800 */
[----:B-1----:R-:W-:-:S04]  /*db80*/  LEA R2, P0, R5, R0, 0x2 ;  /* 0x0000000005027211 */ /* 0x002fc800078010ff */
[----:B--2---:R-:W-:-:S05]  /*db90*/  LEA.HI.X R3, R5, R4, R12, 0x2, P0 ;  /* 0x0000000405037211 */ /* 0x004fca00000f140c */
[----:B------:R1:W-:Y:S01]  /*dba0*/  ST.E.64 [R2.64], R30 ;  /* 0x0000001e02007985 */ /* 0x0003e2000c101b06 */
[----:B------:R-:W-:Y:S05]  /*dbb0*/  BRA `(.L_x_75) ;  /* 0x000010c000007947 */ /* 0x000fea0003800000 */
.L_x_60:
[----:B------:R-:W2:Y:S04]  /*dbc0*/  LDL.LU R4, [R1+0x40] ;  /* 0x0000400001047983 */ /* 0x000ea80000300800 */
[----:B------:R-:W3:Y:S01]  /*dbd0*/  LDL.LU R6, [R1+0x44] ;  /* 0x0000440001067983 */ /* 0x000ee20000300800 */
[----:B------:R-:W-:Y:S02]  /*dbe0*/  ISETP.NE.U32.AND P1, PT, RZ, c[0x0][0x508], PT ;  /* 0x00014200ff007a0c */ /* 0x000fe40003f25070 */
[----:B------:R-:W-:Y:S01]  /*dbf0*/  ISETP.NE.U32.AND P3, PT, RZ, c[0x0][0x500], PT ;  /* 0x00014000ff007a0c */ /* 0x000fe20003f65070 */
[----:B------:R-:W4:Y:S01]  /*dc00*/  LDL.LU R0, [R1+0x58] ;  /* 0x0000580001007983 */ /* 0x000f220000300800 */
[----:B------:R-:W-:Y:S01]  /*dc10*/  ISETP.NE.AND.EX P1, PT, RZ, c[0x0][0x50c], PT, P1 ;  /* 0x00014300ff007a0c */ /* 0x000fe20003f25310 */
[----:B------:R-:W-:Y:S01]  /*dc20*/  IMAD.MOV.U32 R8, RZ, RZ, RZ ;  /* 0x000000ffff087224 */ /* 0x000fe200078e00ff */
[----:B------:R-:W-:Y:S01]  /*dc30*/  ISETP.NE.AND.EX P3, PT, RZ, c[0x0][0x504], PT, P3 ;  /* 0x00014100ff007a0c */ /* 0x000fe20003f65330 */
[----:B------:R-:W-:Y:S01]  /*dc40*/  IMAD.MOV.U32 R21, RZ, RZ, c[0x0][0x388] ;  /* 0x0000e200ff157624 */ /* 0x000fe200078e00ff */
[----:B--2---:R-:W-:-:S09]  /*dc50*/  IADD3 R2, P2, R4, c[0x0][0x500], RZ ;  /* 0x0001400004027a10 */ /* 0x004fd20007f5e0ff */
[----:B------:R-:W-:Y:S02]  /*dc60*/  @P1 IADD3 R4, P0, R4, c[0x0][0x508], RZ ;  /* 0x0001420004041a10 */ /* 0x000fe40007f1e0ff */
[C---:B---3--:R-:W-:Y:S02]  /*dc70*/  IADD3.X R3, R6.reuse, c[0x0][0x504], RZ, P2, !PT ;  /* 0x0001410006037a10 */ /* 0x048fe400017fe4ff */
[----:B------:R-:W-:-:S03]  /*dc80*/  @P1 IADD3.X R5, R6, c[0x0][0x50c], RZ, P0, !PT ;  /* 0x0001430006051a10 */ /* 0x000fc600007fe4ff */
[----:B------:R1:W5:Y:S04]  /*dc90*/  @P3 LDG.E R8, [R2.64] ;  /* 0x0000000602083981 */ /* 0x000368000c1e1900 */
[----:B------:R1:W5:Y:S01]  /*dca0*/  @P1 LDG.E R21, [R4.64] ;  /* 0x0000000604151981 */ /* 0x000362000c1e1900 */
[----:B----4-:R-:W-:-:S04]  /*dcb0*/  ISETP.NE.AND P0, PT, R0, RZ, PT ;  /* 0x000000ff0000720c */ /* 0x010fc80003f05270 */
[----:B------:R-:W-:Y:S01]  /*dcc0*/  SEL R19, R0, c[0x0][0x3d4], P0 ;  /* 0x0000f50000137a07 */ /* 0x000fe20000000000 */
[----:B------:R-:W-:Y:S05]  /*dcd0*/  @P1 BRA `(.L_x_81) ;  /* 0x0000004000001947 */ /* 0x000fea0003800000 */
[----:B------:R-:W-:Y:S05]  /*dce0*/  @!P3 BRA `(.L_x_81) ;  /* 0x000000300000b947 */ /* 0x000fea0003800000 */
[----:B------:R2:W3:Y:S04]  /*dcf0*/  LDG.E R0, [R2.64] ;  /* 0x0000000602007981 */ /* 0x0004e8000c1e1900 */
[----:B-12---:R-:W3:Y:S02]  /*dd00*/  LDG.E R2, [R2.64+0x4] ;  /* 0x0000040602027981 */ /* 0x006ee4000c1e1900 */
[----:B---3-5:R-:W-:Y:S02]  /*dd10*/  IADD3 R21, -R0, R2, RZ ;  /* 0x0000000200157210 */ /* 0x028fe40007ffe1ff */
.L_x_81:
[----:B-1----:R-:W2:Y:S04]  /*dd20*/  LDL.LU R4, [R1+0x50] ;  /* 0x0000500001047983 */ /* 0x002ea80000300800 */
[----:B------:R-:W3:Y:S04]  /*dd30*/  LDL.LU R2, [R1+0x3c] ;  /* 0x00003c0001027983 */ /* 0x000ee80000300800 */
[----:B------:R-:W4:Y:S01]  /*dd40*/  LDL.LU R0, [R1+0x7c] ;  /* 0x00007c0001007983 */ /* 0x000f220000300800 */
[----:B------:R-:W-:Y:S01]  /*dd50*/  BSSY B0, `(.L_x_82) ;  /* 0x0000039000007945 */ /* 0x000fe20003800000 */
[----:B-----5:R-:W-:-:S02]  /*dd60*/  SHF.R.S32.HI R18, RZ, 0x1f, R8 ;  /* 0x0000001fff127819 */ /* 0x020fc40000011408 */
[----:B------:R-:W1:Y:S02]  /*dd70*/  S2R R3, SR_TID.X ;  /* 0x0000000000037919 */ /* 0x000e640000002100 */
[----:B-1----:R-:W-:Y:S02]  /*dd80*/  ISETP.GT.AND P0, PT, R3, 0x7f, PT ;  /* 0x0000007f0300780c */ /* 0x002fe40003f04270 */
[----:B--2---:R-:W-:Y:S02]  /*dd90*/  LOP3.LUT R9, R4, 0xffff, RZ, 0xc0, !PT ;  /* 0x0000ffff04097812 */ /* 0x004fe400078ec0ff */
[----:B---3--:R-:W-:Y:S02]  /*dda0*/  SEL R15, R2, RZ, !P3 ;  /* 0x000000ff020f7207 */ /* 0x008fe40005800000 */
[----:B----4-:R-:W-:-:S07]  /*ddb0*/  SEL R20, R0, RZ, !P3 ;  /* 0x000000ff00147207 */ /* 0x010fce0005800000 */
[----:B------:R-:W-:Y:S05]  /*ddc0*/  @P0 BRA `(.L_x_83) ;  /* 0x0000031000000947 */ /* 0x000fea0003800000 */
[----:B------:R-:W2:Y:S01]  /*ddd0*/  LDL R2, [R1+0x4c] ;  /* 0x00004c0001027983 */ /* 0x000ea20000100800 */
[----:B------:R-:W-:Y:S01]  /*dde0*/  IMAD R0, R21, c[0x0][0x4e8], RZ ;  /* 0x00013a0015007a24 */ /* 0x000fe200078e02ff */
[----:B--2---:R-:W-:-:S04]  /*ddf0*/  LEA R14, R2, R3, 0x7 ;  /* 0x00000003020e7211 */ /* 0x004fc800078e38ff */
[----:B------:R-:W-:-:S13]  /*de00*/  ISETP.GE.AND P0, PT, R14, R0, PT ;  /* 0x000000000e00720c */ /* 0x000fda0003f06270 */
[----:B------:R-:W-:Y:S05]  /*de10*/  @P0 BRA `(.L_x_83) ;  /* 0x000002c000000947 */ /* 0x000fea0003800000 */
[----:B------:R-:W2:Y:S01]  /*de20*/  LDL.LU R23, [R1+0x80] ;  /* 0x0000800001177983 */ /* 0x000ea20000300800 */
[----:B------:R-:W-:Y:S01]  /*de30*/  IMAD.MOV.U32 R0, RZ, RZ, 0x368 ;  /* 0x00000368ff007424 */ /* 0x000fe200078e00ff */
[----:B------:R-:W-:-:S04]  /*de40*/  ISETP.GT.AND P2, PT, R19, 0x1, PT ;  /* 0x000000011300780c */ /* 0x000fc80003f44270 */
[----:B------:R-:W-:-:S04]  /*de50*/  SEL R0, R0, 0x328, P2 ;  /* 0x0000032800007807 */ /* 0x000fc80001000000 */
[----:B------:R1:W3:Y:S08]  /*de60*/  LDC.64 R6, c[0x0][R0+0x170] ;  /* 0x00005c0000067b82 */ /* 0x0002f00000000a00 */
[----:B------:R1:W4:Y:S08]  /*de70*/  LDC.64 R4, c[0x0][R0+0x168] ;  /* 0x00005a0000047b82 */ /* 0x0003300000000a00 */
[----:B------:R1:W5:Y:S08]  /*de80*/  LDC.64 R12, c[0x0][R0+0x178] ;  /* 0x00005e00000c7b82 */ /* 0x0003700000000a00 */
[----:B------:R1:W2:Y:S02]  /*de90*/  LDC.64 R10, c[0x0][R0+0x160] ;  /* 0x00005800000a7b82 */ /* 0x0002a40000000a00 */
[----:B-1----:R-:W-:-:S02]  /*dea0*/  IMAD.MOV.U32 R0, RZ, RZ, c[0x0][0x4e8] ;  /* 0x00013a00ff007624 */ /* 0x002fc400078e00ff */
[-C--:B---3--:R-:W-:Y:S02]  /*deb0*/  IMAD R7, R7, R15.reuse, RZ ;  /* 0x0000000f07077224 */ /* 0x088fe400078e02ff */
[----:B------:R-:W-:Y:S01]  /*dec0*/  IMAD.WIDE.U32 R2, R6, R15, RZ ;  /* 0x0000000f06027225 */ /* 0x000fe200078e00ff */
[----:B------:R-:W-:Y:S02]  /*ded0*/  ISETP.NE.AND P0, PT, R0, 0x1, PT ;  /* 0x000000010000780c */ /* 0x000fe40003f05270 */
[----:B------:R-:W-:Y:S01]  /*dee0*/  MOV R0, R14 ;  /* 0x0000000e00007202 */ /* 0x000fe20000000f00 */
[----:B------:R-:W-:Y:S02]  /*def0*/  IMAD R7, R6, R20, R7 ;  /* 0x0000001406077224 */ /* 0x000fe400078e0207 */
[-C--:B----4-:R-:W-:Y:S02]  /*df00*/  IMAD R16, R5, R9.reuse, RZ ;  /* 0x0000000905107224 */ /* 0x090fe400078e02ff */
[----:B------:R-:W-:Y:S01]  /*df10*/  IMAD.WIDE.U32 R4, R4, R9, RZ ;  /* 0x0000000904047225 */ /* 0x000fe200078e00ff */
[----:B------:R-:W-:-:S03]  /*df20*/  IADD3 R3, R3, R7, RZ ;  /* 0x0000000703037210 */ /* 0x000fc60007ffe0ff */
[----:B------:R-:W-:Y:S02]  /*df30*/  IMAD.IADD R16, R5, 0x1, R16 ;  /* 0x0000000105107824 */ /* 0x000fe400078e0210 */
[----:B------:R-:W-:-:S05]  /*df40*/  @P0 IMAD.HI.U32 R17, R14, c[0x0][0x4ec], RZ ;  /* 0x00013b000e110a27 */ /* 0x000fca00078e00ff */
[----:B------:R-:W-:Y:S02]  /*df50*/  @P0 SHF.R.U32.HI R0, RZ, c[0x0][0x4f0], R17 ;  /* 0x00013c00ff000a19 */ /* 0x000fe40000011611 */
[----:B------:R-:W-:-:S03]  /*df60*/  IADD3 R17, P1, P0, R2, R4, R8 ;  /* 0x0000000402117210 */ /* 0x000fc6000783e008 */
[----:B------:R-:W-:-:S04]  /*df70*/  IMAD.MOV R2, RZ, RZ, -R0 ;  /* 0x000000ffff027224 */ /* 0x000fc800078e0a00 */
[----:B------:R-:W-:Y:S01]  /*df80*/  IMAD R2, R2, c[0x0][0x4e8], R14 ;  /* 0x00013a0002027a24 */ /* 0x000fe200078e020e */
[----:B--2---:R-:W-:-:S05]  /*df90*/  SEL R6, R23, RZ, P2 ;  /* 0x000000ff17067207 */ /* 0x004fca0001000000 */
[-C--:B-----5:R-:W-:Y:S02]  /*dfa0*/  IMAD R7, R13, R6.reuse, RZ ;  /* 0x000000060d077224 */ /* 0x0a0fe400078e02ff */
[----:B------:R-:W-:Y:S01]  /*dfb0*/  IMAD.WIDE.U32 R4, R12, R6, RZ ;  /* 0x000000060c047225 */ /* 0x000fe200078e00ff */
[----:B------:R-:W-:Y:S02]  /*dfc0*/  IADD3.X R12, R3, R16, R18, P1, P0 ;  /* 0x00000010030c7210 */ /* 0x000fe40000fe0412 */
[----:B------:R-:W-:Y:S02]  /*dfd0*/  SHF.R.S32.HI R3, RZ, 0x1f, R0 ;  /* 0x0000001fff037819 */ /* 0x000fe40000011400 */
[----:B------:R-:W-:Y:S01]  /*dfe0*/  IADD3 R5, R5, R7, RZ ;  /* 0x0000000705057210 */ /* 0x000fe20007ffe0ff */
[----:B------:R-:W-:Y:S01]  /*dff0*/  IMAD.MOV.U32 R7, RZ, RZ, c[0x0][0x4a8] ;  /* 0x00012a00ff077624 */ /* 0x000fe200078e00ff */
[----:B------:R-:W-:Y:S01]  /*e000*/  IADD3 R4, P1, P0, R0, R17, R4 ;  /* 0x0000001100047210 */ /* 0x000fe2000783e004 */
[----:B------:R-:W-:Y:S01]  /*e010*/  IMAD R0, R11, R2, RZ ;  /* 0x000000020b007224 */ /* 0x000fe200078e02ff */
[----:B------:R-:W-:-:S02]  /*e020*/  SHF.R.S32.HI R6, RZ, 0x1f, R2 ;  /* 0x0000001fff067819 */ /* 0x000fc40000011402 */
[----:B------:R-:W-:-:S03]  /*e030*/  IADD3.X R5, R3, R12, R5, P1, P0 ;  /* 0x0000000c03057210 */ /* 0x000fc60000fe0405 */
[C---:B------:R-:W-:Y:S02]  /*e040*/  IMAD R0, R10.reuse, R6, R0 ;  /* 0x000000060a007224 */ /* 0x040fe400078e0200 */
[----:B------:R-:W-:Y:S01]  /*e050*/  IMAD.WIDE.U32 R2, R10, R2, R4 ;  /* 0x000000020a027225 */ /* 0x000fe200078e0004 */
[----:B------:R-:W-:Y:S02]  /*e060*/  MOV R5, c[0x0][0x4ac] ;  /* 0x00012b0000057a02 */ /* 0x000fe40000000f00 */
[----:B------:R-:W-:Y:S01]  /*e070*/  SEL R4, R7, c[0x0][0x450], P2 ;  /* 0x0001140007047a07 */ /* 0x000fe20001000000 */
[----:B------:R-:W-:Y:S01]  /*e080*/  IMAD.IADD R0, R3, 0x1, R0 ;  /* 0x0000000103007824 */ /* 0x000fe200078e0200 */
[----:B------:R-:W-:Y:S02]  /*e090*/  SEL R5, R5, c[0x0][0x454], P2 ;  /* 0x0001150005057a07 */ /* 0x000fe40001000000 */
[----:B------:R-:W-:-:S04]  /*e0a0*/  LEA R4, P0, R2, R4, 0x2 ;  /* 0x0000000402047211 */ /* 0x000fc800078010ff */
[----:B------:R-:W-:Y:S02]  /*e0b0*/  LEA.HI.X R5, R2, R5, R0, 0x2, P0 ;  /* 0x0000000502057211 */ /* 0x000fe400000f1400 */
[----:B------:R-:W-:-:S05]  /*e0c0*/  MOV R0, 0xff800000 ;  /* 0xff80000000007802 */ /* 0x000fca0000000f00 */
[----:B------:R1:W-:Y:S02]  /*e0d0*/  STG.E [R4.64], R0 ;  /* 0x0000000004007986 */ /* 0x0003e4000c101906 */
.L_x_83:
[----:B------:R-:W-:Y:S05]  /*e0e0*/  BSYNC B0 ;  /* 0x0000000000007941 */ /* 0x000fea0003800000 */
.L_x_82:
[----:B------:R-:W-:-:S13]  /*e0f0*/  ISETP.GT.AND P0, PT, R19, 0x1, PT ;  /* 0x000000011300780c */ /* 0x000fda0003f04270 */
[----:B------:R-:W-:Y:S05]  /*e100*/  @P0 BRA `(.L_x_75) ;  /* 0x00000b7000000947 */ /* 0x000fea0003800000 */
[----:B-1----:R-:W2:Y:S01]  /*e110*/  LDL R0, [R1+0x4c] ;  /* 0x00004c0001007983 */ /* 0x002ea20000100800 */
[----:B------:R-:W-:-:S03]  /*e120*/  MOV R2, c[0x0][0x4e8] ;  /* 0x00013a0000027a02 */ /* 0x000fc60000000f00 */
[----:B------:R-:W1:Y:S01]  /*e130*/  S2R R3, SR_TID.X ;  /* 0x0000000000037919 */ /* 0x000e620000002100 */
[----:B------:R-:W-:Y:S02]  /*e140*/  ISETP.NE.AND P0, PT, R2, 0x1, PT ;  /* 0x000000010200780c */ /* 0x000fe40003f05270 */
[--C-:B-1----:R-:W-:Y:S02]  /*e150*/  SHF.R.S32.HI R4, RZ, 0x1f, R3.reuse ;  /* 0x0000001fff047819 */ /* 0x102fe40000011403 */
[----:B------:R-:W-:Y:S02]  /*e160*/  SHF.R.S32.HI R6, RZ, 0x1f, R3 ;  /* 0x0000001fff067819 */ /* 0x000fe40000011403 */
[-C--:B------:R-:W-:Y:S02]  /*e170*/  LEA.HI R4, R4, R3.reuse, RZ, 0x3 ;  /* 0x0000000304047211 */ /* 0x080fe400078f18ff */
[----:B------:R-:W-:Y:S02]  /*e180*/  LEA.HI R6, R6, R3, RZ, 0x3 ;  /* 0x0000000306067211 */ /* 0x000fe400078f18ff */
[----:B------:R-:W-:-:S02]  /*e190*/  LOP3.LUT R4, R4, 0xfffffff8, RZ, 0xc0, !PT ;  /* 0xfffffff804047812 */ /* 0x000fc400078ec0ff */
[----:B------:R-:W-:-:S03]  /*e1a0*/  SHF.R.S32.HI R6, RZ, 0x3, R6 ;  /* 0x00000003ff067819 */ /* 0x000fc60000011406 */
[----:B------:R-:W-:Y:S02]  /*e1b0*/  IMAD.IADD R4, R3, 0x1, -R4 ;  /* 0x0000000103047824 */ /* 0x000fe400078e0a04 */
[----:B------:R-:W-:-:S03]  /*e1c0*/  IMAD.WIDE.U32 R2, R8, c[0x0][0x3a0], RZ ;  /* 0x0000e80008027a25 */ /* 0x000fc600078e00ff */
[----:B------:R-:W-:Y:S02]  /*e1d0*/  LEA R4, R4, R6, 0x5 ;  /* 0x0000000604047211 */ /* 0x000fe400078e28ff */
[----:B--2---:R-:W-:Y:S01]  /*e1e0*/  MOV R5, R0 ;  /* 0x0000000000057202 */ /* 0x004fe20000000f00 */
[----:B------:R-:W-:-:S03]  /*e1f0*/  IMAD R0, R18, c[0x0][0x3a0], RZ ;  /* 0x0000e80012007a24 */ /* 0x000fc600078e02ff */
[----:B------:R-:W-:Y:S01]  /*e200*/  LEA R4, R5, R4, 0x7 ;  /* 0x0000000405047211 */ /* 0x000fe200078e38ff */
[----:B------:R-:W-:Y:S02]  /*e210*/  IMAD R8, R8, c[0x0][0x3a4], R0 ;  /* 0x0000e90008087a24 */ /* 0x000fe400078e0200 */
[----:B------:R-:W-:Y:S01]  /*e220*/  IMAD R5, R20, c[0x0][0x3f0], RZ ;  /* 0x0000fc0014057a24 */ /* 0x000fe200078e02ff */
[----:B------:R-:W-:Y:S01]  /*e230*/  MOV R0, R4 ;  /* 0x0000000400007202 */ /* 0x000fe20000000f00 */
[----:B------:R-:W-:Y:S02]  /*e240*/  IMAD.IADD R3, R3, 0x1, R8 ;  /* 0x0000000103037824 */ /* 0x000fe400078e0208 */
[----:B------:R-:W-:-:S04]  /*e250*/  @P0 IMAD.HI.U32 R6, R4, c[0x0][0x4ec], RZ ;  /* 0x00013b0004060a27 */ /* 0x000fc800078e00ff */
[----:B------:R-:W-:Y:S01]  /*e260*/  IMAD.WIDE.U32 R2, R9, c[0x0][0x3e8], R2 ;  /* 0x0000fa0009027a25 */ /* 0x000fe200078e0002 */
[----:B------:R-:W-:-:S03]  /*e270*/  @P0 SHF.R.U32.HI R0, RZ, c[0x0][0x4f0], R6 ;  /* 0x00013c00ff000a19 */ /* 0x000fc60000011606 */
[----:B------:R-:W-:Y:S01]  /*e280*/  IMAD R3, R9, c[0x0][0x3ec], R3 ;  /* 0x0000fb0009037a24 */ /* 0x000fe200078e0203 */
[----:B------:R-:W-:Y:S01]  /*e290*/  SHF.R.S32.HI R6, RZ, 0x1f, R0 ;  /* 0x0000001fff067819 */ /* 0x000fe20000011400 */
[C---:B------:R-:W-:Y:S01]  /*e2a0*/  IMAD R7, R15.reuse, c[0x0][0x3f4], R5 ;  /* 0x0000fd000f077a24 */ /* 0x040fe200078e0205 */
[----:B------:R-:W-:Y:S01]  /*e2b0*/  IADD3 R5, -R0, RZ, RZ ;  /* 0x000000ff00057210 */ /* 0x000fe20007ffe1ff */
[----:B------:R-:W-:-:S04]  /*e2c0*/  IMAD.WIDE.U32 R2, R15, c[0x0][0x3f0], R2 ;  /* 0x0000fc000f027a25 */ /* 0x000fc800078e0002 */
[----:B------:R-:W-:Y:S02]  /*e2d0*/  IMAD R6, R6, c[0x0][0x3e0], RZ ;  /* 0x0000f80006067a24 */ /* 0x000fe400078e02ff */
[----:B------:R-:W-:Y:S02]  /*e2e0*/  IMAD.IADD R3, R3, 0x1, R7 ;  /* 0x0000000103037824 */ /* 0x000fe400078e0207 */
[----:B------:R-:W-:Y:S02]  /*e2f0*/  IMAD R4, R5, c[0x0][0x4e8], R4 ;  /* 0x00013a0005047a24 */ /* 0x000fe400078e0204 */
[C---:B------:R-:W-:Y:S02]  /*e300*/  IMAD R6, R0.reuse, c[0x0][0x3e4], R6 ;  /* 0x0000f90000067a24 */ /* 0x040fe400078e0206 */
[----:B------:R-:W-:Y:S01]  /*e310*/  IMAD.WIDE.U32 R2, R0, c[0x0][0x3e0], R2 ;  /* 0x0000f80000027a25 */ /* 0x000fe200078e0002 */
[----:B------:R-:W-:-:S04]  /*e320*/  SHF.R.S32.HI R0, RZ, 0x1f, R4 ;  /* 0x0000001fff007819 */ /* 0x000fc80000011404 */
[----:B------:R-:W-:Y:S01]  /*e330*/  IADD3 R3, R3, R6, RZ ;  /* 0x0000000603037210 */ /* 0x000fe20007ffe0ff */
[----:B------:R-:W-:-:S04]  /*e340*/  IMAD R0, R0, c[0x0][0x3d8], RZ ;  /* 0x0000f60000007a24 */ /* 0x000fc800078e02ff */
[----:B------:R-:W-:-:S04]  /*e350*/  IMAD.WIDE.U32 R2, R4, c[0x0][0x3d8], R2 ;  /* 0x0000f60004027a25 */ /* 0x000fc800078e0002 */
[----:B------:R-:W-:Y:S01]  /*e360*/  IMAD R4, R4, c[0x0][0x3dc], R0 ;  /* 0x0000f70004047a24 */ /* 0x000fe200078e0200 */
[----:B------:R-:W-:-:S04]  /*e370*/  LEA R14, P0, R2, c[0x0][0x380], 0x1 ;  /* 0x0000e000020e7a11 */ /* 0x000fc800078008ff */
[----:B------:R-:W-:-:S04]  /*e380*/  IADD3 R4, R3, R4, RZ ;  /* 0x0000000403047210 */ /* 0x000fc80007ffe0ff */
[----:B------:R-:W-:Y:S01]  /*e390*/  LEA.HI.X R5, R2, c[0x0][0x384], R4, 0x1, P0 ;  /* 0x0000e10002057a11 */ /* 0x000fe200000f0c04 */
[----:B------:R-:W-:Y:S05]  /*e3a0*/  BRA.DIV ~URZ, `(.L_x_84) ;  /* 0x000026327f007947 */ /* 0x000fea000b800000 */
[----:B------:R1:W2:Y:S02]  /*e3b0*/  SHFL.IDX PT, R4, R5, RZ, 0x181f ;  /* 0x00181fff05047589 */ /* 0x0002a400000e0000 */
.L_x_142:
[----:B------:R-:W-:Y:S05]  /*e3c0*/  BRA.DIV ~URZ, `(.L_x_85) ;  /* 0x000026827f007947 */ /* 0x000fea000b800000 */
[----:B------:R3:W4:Y:S02]  /*e3d0*/  SHFL.IDX PT, R0, R14, RZ, 0x181f ;  /* 0x00181fff0e007589 */ /* 0x00072400000e0000 */
.L_x_143:
[----:B------:R-:W5:Y:S02]  /*e3e0*/  S2R R2, SR_TID.X ;  /* 0x0000000000027919 */ /* 0x000f640000002100 */
[----:B-----5:R-:W-:-:S04]  /*e3f0*/  SHF.R.S32.HI R3, RZ, 0x1f, R2 ;  /* 0x0000001fff037819 */ /* 0x020fc80000011402 */
[----:B------:R-:W-:Y:S02]  /*e400*/  LEA.HI R3, R3, R2, RZ, 0x3 ;  /* 0x0000000203037211 */ /* 0x000fe400078f18ff */
[----:B------:R-:W5:Y:S02]  /*e410*/  LDL.LU R2, [R1+0x4c] ;  /* 0x00004c0001027983 */ /* 0x000f640000300800 */
[----:B------:R-:W-:Y:S01]  /*e420*/  SHF.R.S32.HI R3, RZ, 0x3, R3 ;  /* 0x00000003ff037819 */ /* 0x000fe20000011403 */
[----:B------:R-:W-:Y:S01]  /*e430*/  IMAD R13, R21, c[0x0][0x4e8], RZ ;  /* 0x00013a00150d7a24 */ /* 0x000fe200078e02ff */
[----:B------:R-:W-:Y:S03]  /*e440*/  BSSY B0, `(.L_x_86) ;  /* 0x000001e000007945 */ /* 0x000fe60003800000 */
        /* <DEDUP_REMOVED lines=18> */
[----:B--2---:R-:W-:Y:S02]  /*e570*/  @!P3 LEA.HI.X R11, R251, R4, R2, 0x1, P4 ;  /* 0x00000004fb0bb211 */ /* 0x004fe400020f0c02 */
[----:B------:R-:W-:Y:S02]  /*e580*/  SHF.R.S32.HI R18, RZ, 0x1f, R18 ;  /* 0x0000001fff127819 */ /* 0x000fe40000011412 */
[----:B------:R-:W-:Y:S01]  /*e590*/  SHF.R.S32.HI R16, RZ, 0x1f, R16 ;  /* 0x0000001fff107819 */ /* 0x000fe20000011410 */
[----:B------:R2:W-:Y:S01]  /*e5a0*/  @!P3 ST.E.128 [R10.64], RZ ;  /* 0x000000ff0a00b985 */ /* 0x0005e2000c101d06 */
[----:B------:R-:W-:-:S02]  /*e5b0*/  @!P0 LEA R2, P4, R15, R0, 0x1 ;  /* 0x000000000f028211 */ /* 0x000fc400078808ff */
[-C--:B------:R-:W-:Y:S02]  /*e5c0*/  @!P2 LEA.HI.X R9, R19, R4.reuse, R20, 0x1, P6 ;  /* 0x000000041309a211 */ /* 0x080fe400030f0c14 */
[-C--:B------:R-:W-:Y:S02]  /*e5d0*/  @!P1 LEA.HI.X R7, R17, R4.reuse, R18, 0x1, P5 ;  /* 0x0000000411079211 */ /* 0x080fe400028f0c12 */
[----:B------:R-:W-:Y:S01]  /*e5e0*/  @!P0 LEA.HI.X R3, R15, R4, R16, 0x1, P4 ;  /* 0x000000040f038211 */ /* 0x000fe200020f0c10 */
[----:B------:R2:W-:Y:S04]  /*e5f0*/  @!P2 ST.E.128 [R8.64], RZ ;  /* 0x000000ff0800a985 */ /* 0x0005e8000c101d06 */
[----:B------:R2:W-:Y:S04]  /*e600*/  @!P1 ST.E.128 [R6.64], RZ ;  /* 0x000000ff06009985 */ /* 0x0005e8000c101d06 */
[----:B------:R2:W-:Y:S02]  /*e610*/  @!P0 ST.E.128 [R2.64], RZ ;  /* 0x000000ff02008985 */ /* 0x0005e4000c101d06 */
.L_x_87:
[----:B------:R-:W-:Y:S05]  /*e620*/  BSYNC B0 ;  /* 0x0000000000007941 */ /* 0x000fea0003800000 */
.L_x_86:
[----:B------:R-:W-:Y:S05]  /*e630*/  BRA.DIV ~URZ, `(.L_x_88) ;  /* 0x000024727f007947 */ /* 0x000fea000b800000 */
[----:B--2---:R2:W1:Y:S04]  /*e640*/  SHFL.IDX PT, R4, R5, 0x1, 0x181f ;  /* 0x00381f0005047f89 */ /* 0x00446800000e0000 */
[----:B----4-:R2:W4:Y:S02]  /*e650*/  SHFL.IDX PT, R0, R14, 0x1, 0x181f ;  /* 0x00381f000e007f89 */ /* 0x01052400000e0000 */
.L_x_144:
[----:B------:R-:W-:Y:S01]  /*e660*/  IADD3 R2, R12, 0x20, RZ ;  /* 0x000000200c027810 */ /* 0x000fe20007ffe0ff */
        /* <DEDUP_REMOVED lines=18> */
[----:B-1----:R-:W-:Y:S02]  /*e790*/  @!P3 LEA.HI.X R11, R251, R4, R3, 0x1, P4 ;  /* 0x00000004fb0bb211 */ /* 0x002fe400020f0c03 */
        /* <DEDUP_REMOVED lines=10> */
.L_x_90:
[----:B------:R-:W-:Y:S05]  /*e840*/  BSYNC B0 ;  /* 0x0000000000007941 */ /* 0x000fea0003800000 */
.L_x_89:
[----:B------:R-:W-:Y:S05]  /*e850*/  BRA.DIV ~URZ, `(.L_x_91) ;  /* 0x000023127f007947 */ /* 0x000fea000b800000 */
[----:B-1----:R1:W2:Y:S02]  /*e860*/  SHFL.IDX PT, R4, R5, 0x2, 0x181f ;  /* 0x00581f0005047f89 */ /* 0x0022a400000e0000 */
.L_x_145:
[----:B------:R-:W-:Y:S05]  /*e870*/  BRA.DIV ~URZ, `(.L_x_92) ;  /* 0x000023627f007947 */ /* 0x000fea000b800000 */
[----:B----4-:R4:W1:Y:S02]  /*e880*/  SHFL.IDX PT, R0, R14, 0x2, 0x181f ;  /* 0x00581f000e007f89 */ /* 0x01086400000e0000 */
.L_x_146:
        /* <DEDUP_REMOVED lines=13> */
[C---:B-1----:R-:W-:Y:S02]  /*e960*/  @!P3 LEA R10, P4, R251.reuse, R0, 0x1 ;  /* 0x00000000fb0ab211 */ /* 0x042fe400078808ff */
        /* <DEDUP_REMOVED lines=16> */
.L_x_94:
[----:B------:R-:W-:Y:S05]  /*ea70*/  BSYNC B0 ;  /* 0x0000000000007941 */ /* 0x000fea0003800000 */
.L_x_93:
[----:B------:R-:W-:Y:S05]  /*ea80*/  BRA.DIV ~URZ, `(.L_x_95) ;  /* 0x000021b27f007947 */ /* 0x000fea000b800000 */
[----:B--2---:R2:W3:Y:S04]  /*ea90*/  SHFL.IDX PT, R4, R5, 0x3, 0x181f ;  /* 0x00781f0005047f89 */ /* 0x0044e800000e0000 */
[----:B-1----:R2:W1:Y:S02]  /*eaa0*/  SHFL.IDX PT, R0, R14, 0x3, 0x181f ;  /* 0x00781f000e007f89 */ /* 0x00246400000e0000 */
.L_x_147:
[----:B------:R-:W-:-:S04]  /*eab0*/  IADD3 R2, R12, 0x60, RZ ;  /* 0x000000600c027810 */ /* 0x000fc80007ffe0ff */
[----:B------:R-:W-:-:S13]  /*eac0*/  ISETP.GE.AND P0, PT, R2, R13, PT ;  /* 0x0000000d0200720c */ /* 0x000fda0003f06270 */
[----:B------:R-:W-:Y:S05]  /*ead0*/  @P0 BRA `(.L_x_75) ;  /* 0x000001a000000947 */ /* 0x000fea0003800000 */
[C---:B------:R-:W-:Y:S02]  /*eae0*/  IADD3 R17, R251.reuse, 0x40, RZ ;  /* 0x00000040fb117810 */ /* 0x040fe40007ffe0ff */
[C---:B------:R-:W-:Y:S02]  /*eaf0*/  IADD3 R15, R251.reuse, 0x80, RZ ;  /* 0x00000080fb0f7810 */ /* 0x040fe40007ffe0ff */
[C---:B------:R-:W-:Y:S02]  /*eb00*/  ISETP.GE.AND P3, PT, R251.reuse, c[0x0][0x3c8], PT ;  /* 0x0000f200fb007a0c */ /* 0x040fe40003f66270 */
[----:B--2---:R-:W-:Y:S02]  /*eb10*/  IADD3 R5, R251, 0xc0, RZ ;  /* 0x000000c0fb057810 */ /* 0x004fe40007ffe0ff */
[----:B------:R-:W-:Y:S02]  /*eb20*/  ISETP.GE.AND P2, PT, R17, c[0x0][0x3c8], PT ;  /* 0x0000f20011007a0c */ /* 0x000fe40003f46270 */
[----:B------:R-:W-:-:S02]  /*eb30*/  ISETP.GE.AND P1, PT, R15, c[0x0][0x3c8], PT ;  /* 0x0000f2000f007a0c */ /* 0x000fc40003f26270 */
[----:B------:R-:W-:Y:S02]  /*eb40*/  ISETP.GE.AND P0, PT, R5, c[0x0][0x3c8], PT ;  /* 0x0000f20005007a0c */ /* 0x000fe40003f06270 */
[C---:B------:R-:W-:Y:S02]  /*eb50*/  IADD3 R18, R251.reuse, 0x40, RZ ;  /* 0x00000040fb127810 */ /* 0x040fe40007ffe0ff */
[----:B------:R-:W-:Y:S02]  /*eb60*/  SHF.R.S32.HI R3, RZ, 0x1f, R251 ;  /* 0x0000001fff037819 */ /* 0x000fe400000114fb */
[C---:B-1----:R-:W-:Y:S02]  /*eb70*/  @!P3 LEA R10, P4, R251.reuse, R0, 0x1 ;  /* 0x00000000fb0ab211 */ /* 0x042fe400078808ff */
[C---:B------:R-:W-:Y:S02]  /*eb80*/  IADD3 R16, R251.reuse, 0x80, RZ ;  /* 0x00000080fb107810 */ /* 0x040fe40007ffe0ff */
[----:B---34-:R-:W-:-:S02]  /*eb90*/  IADD3 R14, R251, 0xc0, RZ ;  /* 0x000000c0fb0e7810 */ /* 0x018fc40007ffe0ff */
[-C--:B------:R-:W-:Y:S02]  /*eba0*/  @!P2 LEA R8, P6, R17, R0.reuse, 0x1 ;  /* 0x000000001108a211 */ /* 0x080fe400078c08ff */
[----:B------:R-:W-:Y:S02]  /*ebb0*/  SHF.R.S32.HI R18, RZ, 0x1f, R18 ;  /* 0x0000001fff127819 */ /* 0x000fe40000011412 */
[----:B------:R-:W-:Y:S02]  /*ebc0*/  @!P1 LEA R6, P5, R15, R0, 0x1 ;  /* 0x000000000f069211 */ /* 0x000fe400078a08ff */
[----:B------:R-:W-:Y:S02]  /*ebd0*/  @!P3 LEA.HI.X R11, R251, R4, R3, 0x1, P4 ;  /* 0x00000004fb0bb211 */ /* 0x000fe400020f0c03 */
        /* <DEDUP_REMOVED lines=10> */
.L_x_75:
[----:B------:R-:W-:Y:S05]  /*ec80*/  BSYNC B1 ;  /* 0x0000000000017941 */ /* 0x000fea0003800000 */
.L_x_59:
[----:B-1--4-:R-:W4:Y:S02]  /*ec90*/  LDL R0, [R1+0x180] ;  /* 0x0001800001007983 */ /* 0x012f240000100800 */
[----:B----4-:R-:W-:-:S13]  /*eca0*/  ISETP.NE.AND P0, PT, R0, RZ, PT ;  /* 0x000000ff0000720c */ /* 0x010fda0003f05270 */
[----:B------:R-:W-:Y:S01]  /*ecb0*/  @P0 WARPSYNC 0xffffffff ;  /* 0xffffffff00000948 */ /* 0x000fe20003800000 */
[----:B------:R-:W-:Y:S06]  /*ecc0*/  @P0 BAR.SYNC.DEFER_BLOCKING 0x5, 0x100 ;  /* 0x0144000000000b1d */ /* 0x000fec0000010000 */
[----:B--23--:R-:W1:Y:S04]  /*ecd0*/  @P0 LDS.128 R4, [0x1a080] ;  /* 0x01a08000ff040984 */ /* 0x00ce680000000c00 */
[----:B-1----:R1:W-:Y:S04]  /*ece0*/  @P0 STL.64 [R1+0x48], R4 ;  /* 0x0000480401000387 */ /* 0x0023e80000100a00 */
[----:B------:R1:W-:Y:S04]  /*ecf0*/  @P0 STL.64 [R1+0x50], R6 ;  /* 0x0000500601000387 */ /* 0x0003e80000100a00 */
[----:B------:R-:W-:Y:S06]  /*ed00*/  @P0 BAR.ARV 0x4, 0x100 ;  /* 0x0104000000000b1d */ /* 0x000fec0000002000 */
[----:B------:R-:W-:Y:S05]  /*ed10*/  @P0 BRA `(.L_x_96) ;  /* 0x00000b9000000947 */ /* 0x000fea0003800000 */
[----:B------:R-:W2:Y:S01]  /*ed20*/  S2R R0, SR_TID.X ;  /* 0x0000000000007919 */ /* 0x000ea20000002100 */
[----:B-1----:R-:W-:Y:S01]  /*ed30*/  IMAD.MOV.U32 R7, RZ, RZ, RZ ;  /* 0x000000ffff077224 */ /* 0x002fe200078e00ff */
[----:B--2---:R-:W-:-:S04]  /*ed40*/  LOP3.LUT R13, R0, 0x1f, RZ, 0xc0, !PT ;  /* 0x0000001f000d7812 */ /* 0x004fc800078ec0ff */
[----:B------:R-:W-:Y:S01]  /*ed50*/  ISETP.NE.AND P5, PT, R13, 0x1f, PT ;  /* 0x0000001f0d00780c */ /* 0x000fe20003fa5270 */
[----:B------:R-:W-:Y:S10]  /*ed60*/  BRA.DIV ~URZ, `(.L_x_97) ;  /* 0x00001f927f007947 */ /* 0x000ff4000b800000 */
[----:B------:R1:W2:Y:S02]  /*ed70*/  SHFL.IDX PT, R9, R22, RZ, 0x1f ;  /* 0x00001fff16097589 */ /* 0x0002a400000e0000 */
.L_x_148:
[----:B------:R-:W-:Y:S05]  /*ed80*/  BRA.DIV ~URZ, `(.L_x_98) ;  /* 0x00001fe27f007947 */ /* 0x000fea000b800000 */
[----:B------:R3:W4:Y:S02]  /*ed90*/  SHFL.IDX PT, R8, R22, 0x1, 0x1f ;  /* 0x00201f0016087f89 */ /* 0x00072400000e0000 */
.L_x_149:
[----:B------:R-:W5:Y:S01]  /*eda0*/  LDL R0, [R1+0x54] ;  /* 0x0000540001007983 */ /* 0x000f620000100800 */
[----:B------:R-:W-:Y:S02]  /*edb0*/  IMAD.MOV.U32 R6, RZ, RZ, RZ ;  /* 0x000000ffff067224 */ /* 0x000fe400078e00ff */
[----:B-----5:R-:W-:-:S05]  /*edc0*/  IMAD.IADD R0, R0, 0x1, R13 ;  /* 0x0000000100007824 */ /* 0x020fca00078e020d */
[----:B------:R-:W-:-:S13]  /*edd0*/  ISETP.GE.OR P0, PT, R0, c[0x0][0x53c], !P5 ;  /* 0x00014f0000007a0c */ /* 0x000fda0006f06670 */
[----:B------:R-:W-:Y:S01]  /*ede0*/  @!P0 IMAD.MOV.U32 R2, RZ, RZ, 0x4 ;  /* 0x00000004ff028424 */ /* 0x000fe200078e00ff */
[----:B------:R-:W-:-:S03]  /*edf0*/  @!P0 MOV R3, 0x4 ;  /* 0x0000000400038802 */ /* 0x000fc60000000f00 */
[----:B------:R-:W-:-:S04]  /*ee00*/  @!P0 IMAD.WIDE R4, R0, R2, c[0x0][0x580] ;  /* 0x0001600000048625 */ /* 0x000fc800078e0202 */
[----:B------:R-:W-:Y:S01]  /*ee10*/  @!P0 IMAD.WIDE R2, R0, R3, c[0x0][0x578] ;  /* 0x00015e0000028625 */ /* 0x000fe200078e0203 */
[----:B------:R-:W5:Y:S04]  /*ee20*/  @!P0 LDG.E R6, [R4.64] ;  /* 0x0000000604068981 */ /* 0x000f68000c1e1900 */
[----:B------:R-:W5:Y:S01]  /*ee30*/  @!P0 LDG.E R7, [R2.64] ;  /* 0x0000000602078981 */ /* 0x000f62000c1e1900 */
[C---:B------:R-:W-:Y:S02]  /*ee40*/  ISETP.GE.U32.AND P4, PT, R13.reuse, 0x10, PT ;  /* 0x000000100d00780c */ /* 0x040fe40003f86070 */
[C---:B------:R-:W-:Y:S02]  /*ee50*/  ISETP.GE.U32.AND P3, PT, R13.reuse, 0x8, PT ;  /* 0x000000080d00780c */ /* 0x040fe40003f66070 */
[----:B------:R-:W-:-:S02]  /*ee60*/  ISETP.GE.U32.AND P2, PT, R13, 0x4, PT ;  /* 0x000000040d00780c */ /* 0x000fc40003f46070 */
[C---:B------:R-:W-:Y:S02]  /*ee70*/  ISETP.GE.U32.AND P1, PT, R13.reuse, 0x2, PT ;  /* 0x000000020d00780c */ /* 0x040fe40003f26070 */
[----:B------:R-:W-:Y:S02]  /*ee80*/  ISETP.NE.AND P0, PT, R13, RZ, PT ;  /* 0x000000ff0d00720c */ /* 0x000fe40003f05270 */
[----:B------:R-:W-:Y:S01]  /*ee90*/  MOV R10, RZ ;  /* 0x000000ff000a7202 */ /* 0x000fe20000000f00 */
[----:B-----5:R-:W-:Y:S01]  /*eea0*/  IMAD R0, R7, R6, RZ ;  /* 0x0000000607007224 */ /* 0x020fe200078e02ff */
[----:B------:R-:W-:Y:S07]  /*eeb0*/  BRA.DIV ~URZ, `(.L_x_99) ;  /* 0x00001f227f007947 */ /* 0x000fee000b800000 */
[----:B------:R1:W3:Y:S02]  /*eec0*/  SHFL.UP PT, R4, R0, 0x1, RZ ;  /* 0x0420000000047989 */ /* 0x0002e400000e00ff */
.L_x_150:
[----:B---3--:R-:W-:-:S04]  /*eed0*/  SEL R4, R4, RZ, P0 ;  /* 0x000000ff04047207 */ /* 0x008fc80000000000 */
        /* <DEDUP_REMOVED lines=14> */
[----:B------:R1:W3:Y:S02]  /*efc0*/  SHFL.IDX PT, R0, R4, 0x1f, 0x1f ;  /* 0x03e01f0004007f89 */ /* 0x0002e400000e0000 */
.L_x_151:
[----:B---3--:R-:W-:Y:S01]  /*efd0*/  IMAD R0, R0, c[0x0][0x538], RZ ;  /* 0x00014e0000007a24 */ /* 0x008fe200078e02ff */
[----:B------:R-:W-:Y:S04]  /*efe0*/  BSSY B1, `(.L_x_101) ;  /* 0x0000083000017945 */ /* 0x000fe80003800000 */
[----:B----4-:R-:W-:-:S04]  /*eff0*/  IADD3 R8, R0, R8, RZ ;  /* 0x0000000800087210 */ /* 0x010fc80007ffe0ff */
[----:B--2---:R-:W-:-:S13]  /*f000*/  ISETP.GT.AND P6, PT, R8, R9, PT ;  /* 0x000000090800720c */ /* 0x004fda0003fc4270 */
[----:B------:R-:W-:Y:S05]  /*f010*/  @P6 BRA `(.L_x_102) ;  /* 0x0000025000006947 */ /* 0x000fea0003800000 */
.L_x_106:
[----:B------:R-:W2:Y:S02]  /*f020*/  LDL.LU R0, [R1+0x54] ;  /* 0x0000540001007983 */ /* 0x000ea40000300800 */
[----:B--2---:R-:W-:-:S04]  /*f030*/  IADD3 R0, R0, 0x1f, RZ ;  /* 0x0000001f00007810 */ /* 0x004fc80007ffe0ff */
[----:B------:R-:W-:-:S13]  /*f040*/  ISETP.GE.AND P6, PT, R0, c[0x0][0x53c], PT ;  /* 0x00014f0000007a0c */ /* 0x000fda0003fc6270 */
[----:B------:R-:W-:Y:S05]  /*f050*/  @P6 BRA `(.L_x_103) ;  /* 0x0000076000006947 */ /* 0x000fea0003800000 */
[----:B------:R2:W-:Y:S01]  /*f060*/  STL [R1+0x54], R0 ;  /* 0x0000540001007387 */ /* 0x0005e20000100800 */
[----:B------:R-:W-:Y:S01]  /*f070*/  CS2R R6, SRZ ;  /* 0x0000000000067805 */ /* 0x000fe2000001ff00 */
[----:B--2---:R-:W-:-:S04]  /*f080*/  IADD3 R0, R0, R13, RZ ;  /* 0x0000000d00007210 */ /* 0x004fc80007ffe0ff */
[----:B------:R-:W-:-:S13]  /*f090*/  ISETP.GE.OR P6, PT, R0, c[0x0][0x53c], !P5 ;  /* 0x00014f0000007a0c */ /* 0x000fda0006fc6670 */
[----:B------:R-:W-:Y:S02]  /*f0a0*/  @!P6 MOV R2, 0x4 ;  /* 0x000000040002e802 */ /* 0x000fe40000000f00 */
[----:B------:R-:W-:-:S03]  /*f0b0*/  @!P6 MOV R3, 0x4 ;  /* 0x000000040003e802 */ /* 0x000fc60000000f00 */
[----:B-1----:R-:W-:-:S04]  /*f0c0*/  @!P6 IMAD.WIDE R4, R0, R2, c[0x0][0x580] ;  /* 0x000160000004e625 */ /* 0x002fc800078e0202 */
[----:B------:R-:W-:Y:S01]  /*f0d0*/  @!P6 IMAD.WIDE R2, R0, R3, c[0x0][0x578] ;  /* 0x00015e000002e625 */ /* 0x000fe200078e0203 */
[----:B------:R-:W2:Y:S04]  /*f0e0*/  @!P6 LDG.E R6, [R4.64] ;  /* 0x000000060406e981 */ /* 0x000ea8000c1e1900 */
[----:B------:R-:W2:Y:S02]  /*f0f0*/  @!P6 LDG.E R7, [R2.64] ;  /* 0x000000060207e981 */ /* 0x000ea4000c1e1900 */
[----:B--2---:R-:W-:Y:S01]  /*f100*/  IMAD R0, R7, R6, RZ ;  /* 0x0000000607007224 */ /* 0x004fe200078e02ff */
[----:B------:R-:W-:Y:S05]  /*f110*/  BRA.DIV ~URZ, `(.L_x_104) ;  /* 0x00001ea27f007947 */ /* 0x000fea000b800000 */
[----:B------:R1:W2:Y:S02]  /*f120*/  SHFL.UP PT, R2, R0, 0x1, RZ ;  /* 0x0420000000027989 */ /* 0x0002a400000e00ff */
.L_x_152:
        /* <DEDUP_REMOVED lines=16> */
.L_x_153:
[----:B--2---:R-:W-:-:S05]  /*f230*/  IMAD R0, R0, c[0x0][0x538], RZ ;  /* 0x00014e0000007a24 */ /* 0x004fca00078e02ff */
[----:B------:R-:W-:-:S04]  /*f240*/  IADD3 R8, R0, R8, RZ ;  /* 0x0000000800087210 */ /* 0x000fc80007ffe0ff */
[----:B------:R-:W-:-:S13]  /*f250*/  ISETP.GT.AND P6, PT, R8, R9, PT ;  /* 0x000000090800720c */ /* 0x000fda0003fc4270 */
[----:B-1----:R-:W-:Y:S05]  /*f260*/  @!P6 BRA `(.L_x_106) ;  /* 0xfffffdb00000e947 */ /* 0x002fea000383ffff */
.L_x_102:
[----:B------:R-:W-:-:S05]  /*f270*/  IADD3 R8, -R0, R8, RZ ;  /* 0x0000000800087210 */ /* 0x000fca0007ffe1ff */
[----:B------:R-:W-:-:S05]  /*f280*/  IMAD R0, R4, c[0x0][0x538], R8 ;  /* 0x00014e0004007a24 */ /* 0x000fca00078e0208 */
[----:B------:R-:W-:Y:S01]  /*f290*/  ISETP.GT.AND P0, PT, R0, R9, PT ;  /* 0x000000090000720c */ /* 0x000fe20003f04270 */
[----:B------:R-:W-:-:S12]  /*f2a0*/  BRA.DIV ~URZ, `(.L_x_107) ;  /* 0x00001f027f007947 */ /* 0x000fd8000b800000 */
[----:B------:R-:W-:-:S04]  /*f2b0*/  VOTE.ANY R5, PT, !P0 ;  /* 0x0000000000057806 */ /* 0x000fc800040e0100 */
.L_x_154:
[----:B------:R2:W3:Y:S01]  /*f2c0*/  POPC R11, R5 ;  /* 0x00000005000b7309 */ /* 0x0004e20000000000 */
[----:B------:R-:W-:Y:S05]  /*f2d0*/  BRA.DIV ~URZ, `(.L_x_108) ;  /* 0x00001f227f007947 */ /* 0x000fea000b800000 */
[----:B---3--:R3:W4:Y:S04]  /*f2e0*/  SHFL.IDX PT, R6, R6, R11, 0x1f ;  /* 0x00001f0b06067589 */ /* 0x00872800000e0000 */
[----:B------:R3:W1:Y:S02]  /*f2f0*/  SHFL.IDX PT, R7, R7, R11, 0x1f ;  /* 0x00001f0b07077589 */ /* 0x00066400000e0000 */
.L_x_155:
[----:B------:R-:W-:Y:S01]  /*f300*/  ISETP.NE.AND P0, PT, R5, RZ, PT ;  /* 0x000000ff0500720c */ /* 0x000fe20003f05270 */
[----:B------:R-:W-:-:S12]  /*f310*/  BSSY B0, `(.L_x_109) ;  /* 0x0000005000007945 */ /* 0x000fd80003800000 */
[----:B------:R-:W-:Y:S05]  /*f320*/  @!P0 BRA `(.L_x_110) ;  /* 0x0000003000008947 */ /* 0x000fea0003800000 */
[----:B------:R-:W-:Y:S01]  /*f330*/  IADD3 R0, R11, -0x1, RZ ;  /* 0xffffffff0b007810 */ /* 0x000fe20007ffe0ff */
[----:B------:R-:W-:Y:S05]  /*f340*/  BRA.DIV ~URZ, `(.L_x_111) ;  /* 0x00001f827f007947 */ /* 0x000fea000b800000 */
[----:B------:R2:W3:Y:S02]  /*f350*/  SHFL.IDX PT, R10, R4, R0, 0x1f ;  /* 0x00001f00040a7589 */ /* 0x0004e400000e0000 */
.L_x_110:
[----:B------:R-:W-:Y:S05]  /*f360*/  BSYNC B0 ;  /* 0x0000000000007941 */ /* 0x000fea0003800000 */
.L_x_109:
[----:B--23--:R-:W-:Y:S01]  /*f370*/  IMAD R5, R10, c[0x0][0x538], R8 ;  /* 0x00014e000a057a24 */ /* 0x00cfe200078e0208 */
[----:B-1--4-:R-:W-:Y:S02]  /*f380*/  IABS R4, R6 ;  /* 0x0000000600047213 */ /* 0x012fe40000000000 */
[----:B------:R-:W-:Y:S01]  /*f390*/  IABS R0, R7 ;  /* 0x0000000700007213 */ /* 0x000fe20000000000 */
[----:B------:R-:W-:Y:S01]  /*f3a0*/  IMAD.IADD R10, R9, 0x1, -R5 ;  /* 0x00000001090a7824 */ /* 0x000fe200078e0a05 */
[----:B------:R1:W-:Y:S01]  /*f3b0*/  STL [R1+0x48], R5 ;  /* 0x0000480501007387 */ /* 0x0003e20000100800 */
[----:B------:R-:W2:Y:S03]  /*f3c0*/  I2F.RP R2, R4 ;  /* 0x0000000400027306 */ /* 0x000ea60000209400 */
[----:B------:R-:W3:Y:S05]  /*f3d0*/  LDL.LU R14, [R1+0x54] ;  /* 0x00005400010e7983 */ /* 0x000eea0000300800 */
[----:B--2---:R-:W2:Y:S02]  /*f3e0*/  MUFU.RCP R2, R2 ;  /* 0x0000000200027308 */ /* 0x004ea40000001000 */
[----:B--2---:R-:W-:-:S06]  /*f3f0*/  IADD3 R2, R2, 0xffffffe, RZ ;  /* 0x0ffffffe02027810 */ /* 0x004fcc0007ffe0ff */
[----:B------:R-:W2:Y:S01]  /*f400*/  F2I.FTZ.U32.TRUNC.NTZ R3, R2 ;  /* 0x0000000200037305 */ /* 0x000ea2000021f000 */
[----:B-1----:R-:W-:Y:S01]  /*f410*/  IMAD.MOV.U32 R5, RZ, RZ, R0 ;  /* 0x000000ffff057224 */ /* 0x002fe200078e0000 */
[----:B------:R-:W-:Y:S02]  /*f420*/  IABS R0, R6 ;  /* 0x0000000600007213 */ /* 0x000fe40000000000 */
[----:B------:R-:W-:-:S04]  /*f430*/  IABS R9, R10 ;  /* 0x0000000a00097213 */ /* 0x000fc80000000000 */
[----:B------:R-:W1:Y:S01]  /*f440*/  I2F.RP R12, R5 ;  /* 0x00000005000c7306 */ /* 0x000e620000209400 */
[----:B--2---:R-:W-:-:S04]  /*f450*/  IMAD.MOV R2, RZ, RZ, -R3 ;  /* 0x000000ffff027224 */ /* 0x004fc800078e0a03 */
[----:B------:R-:W-:Y:S01]  /*f460*/  IMAD R8, R2, R4, RZ ;  /* 0x0000000402087224 */ /* 0x000fe200078e02ff */
[----:B------:R-:W-:Y:S01]  /*f470*/  MOV R2, RZ ;  /* 0x000000ff00027202 */ /* 0x000fe20000000f00 */
[----:B------:R-:W-:-:S04]  /*f480*/  IMAD.MOV R0, RZ, RZ, -R0 ;  /* 0x000000ffff007224 */ /* 0x000fc800078e0a00 */
[----:B------:R-:W-:-:S04]  /*f490*/  IMAD.HI.U32 R8, R3, R8, R2 ;  /* 0x0000000803087227 */ /* 0x000fc800078e0002 */
[----:B------:R-:W-:Y:S02]  /*f4a0*/  IMAD.MOV.U32 R2, RZ, RZ, R9 ;  /* 0x000000ffff027224 */ /* 0x000fe400078e0009 */
[----:B------:R-:W-:Y:S02]  /*f4b0*/  IMAD.MOV.U32 R3, RZ, RZ, R0 ;  /* 0x000000ffff037224 */ /* 0x000fe400078e0000 */
[----:B------:R-:W-:-:S04]  /*f4c0*/  IMAD.HI.U32 R0, R8, R2, RZ ;  /* 0x0000000208007227 */ /* 0x000fc800078e00ff */
[----:B------:R-:W-:Y:S02]  /*f4d0*/  IMAD R2, R0, R3, R2 ;  /* 0x0000000300027224 */ /* 0x000fe400078e0202 */
[----:B-1----:R-:W1:Y:S03]  /*f4e0*/  MUFU.RCP R3, R12 ;  /* 0x0000000c00037308 */ /* 0x002e660000001000 */
[----:B------:R-:W-:Y:S02]  /*f4f0*/  ISETP.GT.U32.AND P1, PT, R4, R2, PT ;  /* 0x000000020400720c */ /* 0x000fe40003f24070 */
[----:B-1----:R-:W-:-:S11]  /*f500*/  IADD3 R3, R3, 0xffffffe, RZ ;  /* 0x0ffffffe03037810 */ /* 0x002fd60007ffe0ff */
[-C--:B------:R-:W-:Y:S01]  /*f510*/  @!P1 IADD3 R2, R2, -R4.reuse, RZ ;  /* 0x8000000402029210 */ /* 0x080fe20007ffe0ff */
[----:B------:R-:W1:Y:S03]  /*f520*/  F2I.FTZ.U32.TRUNC.NTZ R3, R3 ;  /* 0x0000000300037305 */ /* 0x000e66000021f000 */
[----:B------:R-:W-:Y:S02]  /*f530*/  ISETP.GE.U32.AND P2, PT, R2, R4, PT ;  /* 0x000000040200720c */ /* 0x000fe40003f46070 */
[----:B------:R-:W-:Y:S02]  /*f540*/  LOP3.LUT R2, R10, R6, RZ, 0x3c, !PT ;  /* 0x000000060a027212 */ /* 0x000fe400078e3cff */
[----:B------:R-:W-:Y:S02]  /*f550*/  @!P1 IADD3 R0, R0, 0x1, RZ ;  /* 0x0000000100009810 */ /* 0x000fe40007ffe0ff */
[----:B------:R-:W-:-:S02]  /*f560*/  ISETP.GE.AND P0, PT, R2, RZ, PT ;  /* 0x000000ff0200720c */ /* 0x000fc40003f06270 */
[----:B------:R-:W-:-:S05]  /*f570*/  ISETP.NE.AND P1, PT, R6, RZ, PT ;  /* 0x000000ff0600720c */ /* 0x000fca0003f25270 */
[----:B------:R-:W-:Y:S01]  /*f580*/  @P2 IADD3 R0, R0, 0x1, RZ ;  /* 0x0000000100002810 */ /* 0x000fe20007ffe0ff */
[----:B-1----:R-:W-:-:S04]  /*f590*/  IMAD.MOV R2, RZ, RZ, -R3 ;  /* 0x000000ffff027224 */ /* 0x002fc800078e0a03 */
[----:B------:R-:W-:Y:S01]  /*f5a0*/  IMAD.MOV.U32 R4, RZ, RZ, R2 ;  /* 0x000000ffff047224 */ /* 0x000fe200078e0002 */
[----:B------:R-:W-:Y:S01]  /*f5b0*/  IABS R2, R7 ;  /* 0x0000000700027213 */ /* 0x000fe20000000000 */
[----:B------:R-:W-:Y:S01]  /*f5c0*/  @!P0 IMAD.MOV R0, RZ, RZ, -R0 ;  /* 0x000000ffff008224 */ /* 0x000fe200078e0a00 */
[----:B------:R-:W-:Y:S01]  /*f5d0*/  @!P1 LOP3.LUT R0, RZ, R6, RZ, 0x33, !PT ;  /* 0x00000006ff009212 */ /* 0x000fe200078e33ff */
[----:B------:R-:W-:Y:S01]  /*f5e0*/  IMAD R4, R4, R5, RZ ;  /* 0x0000000504047224 */ /* 0x000fe200078e02ff */
[----:B------:R-:W-:Y:S01]  /*f5f0*/  IADD3 R8, RZ, -R2, RZ ;  /* 0x80000002ff087210 */ /* 0x000fe20007ffe0ff */
[----:B------:R-:W-:Y:S01]  /*f600*/  IMAD.MOV.U32 R2, RZ, RZ, RZ ;  /* 0x000000ffff027224 */ /* 0x000fe200078e00ff */
[----:B------:R-:W-:-:S03]  /*f610*/  IABS R9, R0 ;  /* 0x0000000000097213 */ /* 0x000fc60000000000 */
[----:B------:R-:W-:Y:S01]  /*f620*/  IMAD.HI.U32 R2, R3, R4, R2 ;  /* 0x0000000403027227 */ /* 0x000fe200078e0002 */
[----:B------:R-:W-:-:S03]  /*f630*/  MOV R4, R8 ;  /* 0x0000000800047202 */ /* 0x000fc60000000f00 */
[----:B------:R-:W-:-:S04]  /*f640*/  IMAD.MOV.U32 R3, RZ, RZ, R9 ;  /* 0x000000ffff037224 */ /* 0x000fc800078e0009 */
[----:B------:R-:W-:-:S04]  /*f650*/  IMAD.HI.U32 R2, R2, R3, RZ ;  /* 0x0000000302027227 */ /* 0x000fc800078e00ff */
[----:B------:R-:W-:-:S05]  /*f660*/  IMAD R3, R2, R4, R3 ;  /* 0x0000000402037224 */ /* 0x000fca00078e0203 */
[----:B------:R-:W-:-:S13]  /*f670*/  ISETP.GT.U32.AND P1, PT, R5, R3, PT ;  /* 0x000000030500720c */ /* 0x000fda0003f24070 */
[----:B------:R-:W-:-:S05]  /*f680*/  @!P1 IMAD.IADD R3, R3, 0x1, -R5 ;  /* 0x0000000103039824 */ /* 0x000fca00078e0a05 */
[----:B------:R-:W-:Y:S02]  /*f690*/  ISETP.GE.U32.AND P2, PT, R3, R5, PT ;  /* 0x000000050300720c */ /* 0x000fe40003f46070 */
[----:B------:R-:W-:Y:S02]  /*f6a0*/  LOP3.LUT R3, R0, R7, RZ, 0x3c, !PT ;  /* 0x0000000700037212 */ /* 0x000fe400078e3cff */
[----:B------:R-:W-:Y:S02]  /*f6b0*/  @!P1 IADD3 R2, R2, 0x1, RZ ;  /* 0x0000000102029810 */ /* 0x000fe40007ffe0ff */
[----:B------:R-:W-:Y:S02]  /*f6c0*/  ISETP.GE.AND P0, PT, R3, RZ, PT ;  /* 0x000000ff0300720c */ /* 0x000fe40003f06270 */
[----:B------:R-:W-:-:S05]  /*f6d0*/  ISETP.NE.AND P1, PT, R7, RZ, PT ;  /* 0x000000ff0700720c */ /* 0x000fca0003f25270 */
[----:B------:R-:W-:-:S06]  /*f6e0*/  @P2 IADD3 R2, R2, 0x1, RZ ;  /* 0x0000000102022810 */ /* 0x000fcc0007ffe0ff */
[----:B------:R-:W-:Y:S02]  /*f6f0*/  @!P0 IMAD.MOV R2, RZ, RZ, -R2 ;  /* 0x000000ffff028224 */ /* 0x000fe400078e0a02 */
[----:B------:R-:W-:-:S04]  /*f700*/  @!P1 LOP3.LUT R2, RZ, R7, RZ, 0x33, !PT ;  /* 0x00000007ff029212 */ /* 0x000fc800078e33ff */
[----:B------:R-:W-:Y:S01]  /*f710*/  IADD3 R3, -R2, RZ, RZ ;  /* 0x000000ff02037210 */ /* 0x000fe20007ffe1ff */
[----:B------:R-:W-:Y:S02]  /*f720*/  IMAD R6, R0, R6, RZ ;  /* 0x0000000600067224 */ /* 0x000fe400078e02ff */
[C---:B------:R-:W-:Y:S02]  /*f730*/  IMAD R2, R7.reuse, 0x1000000, R2 ;  /* 0x0100000007027824 */ /* 0x040fe400078e0202 */
[----:B------:R-:W-:Y:S01]  /*f740*/  IMAD R0, R7, R3, R0 ;  /* 0x0000000307007224 */ /* 0x000fe200078e0200 */
[----:B------:R-:W-:-:S03]  /*f750*/  IADD3 R3, R10, -R6, RZ ;  /* 0x800000060a037210 */ /* 0x000fc60007ffe0ff */
[----:B------:R-:W-:-:S05]  /*f760*/  IMAD R0, R0, 0x10000, R2 ;  /* 0x0001000000007824 */ /* 0x000fca00078e0202 */
[----:B------:R1:W-:Y:S01]  /*f770*/  STL [R1+0x50], R0 ;  /* 0x0000500001007387 */ /* 0x0003e20000100800 */
[----:B---3--:R-:W-:-:S05]  /*f780*/  IMAD.IADD R14, R11, 0x1, R14 ;  /* 0x000000010b0e7824 */ /* 0x008fca00078e020e */
[----:B------:R1:W-:Y:S04]  /*f790*/  STL [R1+0x54], R14 ;  /* 0x0000540e01007387 */ /* 0x0003e80000100800 */
[----:B------:R1:W-:Y:S01]  /*f7a0*/  STL [R1+0x4c], R3 ;  /* 0x00004c0301007387 */ /* 0x0003e20000100800 */
[----:B------:R-:W-:Y:S05]  /*f7b0*/  BRA `(.L_x_112) ;  /* 0x0000005000007947 */ /* 0x000fea0003800000 */
.L_x_103:
[----:B------:R-:W-:Y:S01]  /*f7c0*/  MOV R0, c[0x0][0x53c] ;  /* 0x00014f0000007a02 */ /* 0x000fe20000000f00 */
[----:B------:R2:W-:Y:S04]  /*f7d0*/  STL [R1+0x48], R9 ;  /* 0x0000480901007387 */ /* 0x0005e80000100800 */
[----:B------:R2:W-:Y:S04]  /*f7e0*/  STL [R1+0x4c], RZ ;  /* 0x00004cff01007387 */ /* 0x0005e80000100800 */
[----:B------:R2:W-:Y:S04]  /*f7f0*/  STL [R1+0x50], RZ ;  /* 0x000050ff01007387 */ /* 0x0005e80000100800 */
[----:B------:R2:W-:Y:S02]  /*f800*/  STL [R1+0x54], R0 ;  /* 0x0000540001007387 */ /* 0x0005e40000100800 */
.L_x_112:
[----:B------:R-:W-:Y:S05]  /*f810*/  BSYNC B1 ;  /* 0x0000000000017941 */ /* 0x000fea0003800000 */
.L_x_101:
[----:B-1----:R-:W3:Y:S04]  /*f820*/  LDL R4, [R1+0x48] ;  /* 0x0000480001047983 */ /* 0x002ee80000100800 */
[----:B------:R-:W3:Y:S04]  /*f830*/  LDL R5, [R1+0x4c] ;  /* 0x00004c0001057983 */ /* 0x000ee80000100800 */
[----:B------:R-:W3:Y:S04]  /*f840*/  LDL R6, [R1+0x50] ;  /* 0x0000500001067983 */ /* 0x000ee80000100800 */
[----:B------:R-:W3:Y:S01]  /*f850*/  LDL R7, [R1+0x54] ;  /* 0x0000540001077983 */ /* 0x000ee20000100800 */
[----:B------:R-:W-:Y:S03]  /*f860*/  WARPSYNC 0xffffffff ;  /* 0xffffffff00007948 */ /* 0x000fe60003800000 */
[----:B------:R-:W-:Y:S01]  /*f870*/  BAR.SYNC.DEFER_BLOCKING 0x4, 0x100 ;  /* 0x0104000000007b1d */ /* 0x000fe20000010000 */
[----:B------:R-:W-:-:S13]  /*f880*/  ISETP.NE.AND P0, PT, R13, RZ, PT ;  /* 0x000000ff0d00720c */ /* 0x000fda0003f05270 */
[----:B---3--:R1:W-:Y:S04]  /*f890*/  @!P0 STS.128 [0x1a080], R4 ;  /* 0x01a08004ff008388 */ /* 0x0083e80000000c00 */
[----:B------:R-:W-:Y:S06]  /*f8a0*/  BAR.ARV 0x5, 0x100 ;  /* 0x0144000000007b1d */ /* 0x000fec0000002000 */
.L_x_96:
[----:B--2---:R-:W2:Y:S02]  /*f8b0*/  LDL R0, [R1+0x54] ;  /* 0x0000540001007983 */ /* 0x004ea40000100800 */
[----:B--2---:R-:W-:-:S13]  /*f8c0*/  ISETP.GE.AND P0, PT, R0, c[0x0][0x53c], PT ;  /* 0x00014f0000007a0c */ /* 0x004fda0003f06270 */
[----:B-1----:R-:W-:Y:S01]  /*f8d0*/  @P0 CALL.REL.NOINC `(.L_x_113) ;  /* 0x0000001000000944 */ /* 0x002fe20003c00000 */
[----:B------:R-:W-:Y:S05]  /*f8e0*/  BRA `(.L_x_114) ;  /* 0xffff22f000007947 */ /* 0x000fea000383ffff */
.L_x_113:
[----:B------:R-:W-:Y:S05]  /*f8f0*/  EXIT ;  /* 0x000000000000794d */ /* 0x000fea0003800000 */
.L_x_16:
[----:B------:R-:W-:Y:S01]  /*f900*/  IMAD.MOV.U32 R0, RZ, RZ, R5 ;  /* 0x000000ffff007224 */ /* 0x000fe200078e0005 */
[----:B------:R-:W-:Y:S02]  /*f910*/  MOV R3, 0x1 ;  /* 0x0000000100037802 */ /* 0x000fe40000000f00 */
[----:B------:R-:W-:Y:S02]  /*f920*/  MOV R2, 0xf940 ;  /* 0x0000f94000027802 */ /* 0x000fe40000000f00 */
[----:B------:R-:W-:Y:S05]  /*f930*/  CALL.REL.NOINC `($__internal_2_$__cuda_sm70_shflsync_up_p) ;  /* 0x00001ad000007944 */ /* 0x000fea0003c00000 */
[----:B------:R-:W-:Y:S01]  /*f940*/  MOV R0, R4 ;  /* 0x0000000400007202 */ /* 0x000fe20000000f00 */
[----:B------:R-:W-:Y:S05]  /*f950*/  BRA `(.L_x_115) ;  /* 0xffff0b1000007947 */ /* 0x000fea000383ffff */
.L_x_17:
[----:B------:R-:W-:Y:S01]  /*f960*/  IMAD.MOV.U32 R0, RZ, RZ, R5 ;  /* 0x000000ffff007224 */ /* 0x000fe200078e0005 */
[----:B------:R-:W-:Y:S02]  /*f970*/  MOV R3, 0x2 ;  /* 0x0000000200037802 */ /* 0x000fe40000000f00 */
[----:B------:R-:W-:Y:S02]  /*f980*/  MOV R2, 0xf9a0 ;  /* 0x0000f9a000027802 */ /* 0x000fe40000000f00 */
[----:B------:R-:W-:Y:S05]  /*f990*/  CALL.REL.NOINC `($__internal_2_$__cuda_sm70_shflsync_up_p) ;  /* 0x00001a7000007944 */ /* 0x000fea0003c00000 */
[----:B------:R-:W-:Y:S01]  /*f9a0*/  SEL R4, R4, RZ, P4 ;  /* 0x000000ff04047207 */ /* 0x000fe20002000000 */
[----:B------:R-:W-:Y:S01]  /*f9b0*/  IMAD.MOV.U32 R3, RZ, RZ, 0x4 ;  /* 0x00000004ff037424 */ /* 0x000fe200078e00ff */
[----:B------:R-:W-:-:S03]  /*f9c0*/  MOV R2, 0xf9f0 ;  /* 0x0000f9f000027802 */ /* 0x000fc60000000f00 */
[----:B------:R-:W-:Y:S02]  /*f9d0*/  IMAD.IADD R0, R5, 0x1, R4 ;  /* 0x0000000105007824 */ /* 0x000fe400078e0204 */
        /* <DEDUP_REMOVED lines=14> */
[----:B------:R-:W-:Y:S01]  /*fac0*/  IMAD.IADD R4, R0, 0x1, R4 ;  /* 0x0000000100047824 */ /* 0x000fe200078e0204 */
[----:B------:R-:W-:-:S03]  /*fad0*/  MOV R0, 0x1f ;  /* 0x0000001f00007802 */ /* 0x000fc60000000f00 */
[----:B------:R-:W-:Y:S02]  /*fae0*/  IMAD.MOV.U32 R20, RZ, RZ, R4 ;  /* 0x000000ffff147224 */ /* 0x000fe400078e0004 */
[----:B------:R-:W-:Y:S05]  /*faf0*/  CALL.REL.NOINC `($__internal_1_$__cuda_sm70_shflsync_idx_p) ;  /* 0x000018a000007944 */ /* 0x000fea0003c00000 */
[----:B-1---5:R-:W-:Y:S05]  /*fb00*/  BRA `(.L_x_116) ;  /* 0xffff0a6000007947 */ /* 0x022fea000383ffff */
.L_x_19:
[----:B------:R-:W-:Y:S02]  /*fb10*/  SEL R0, RZ, 0x1, P0 ;  /* 0x00000001ff007807 */ /* 0x000fe40000000000 */
[----:B------:R-:W-:Y:S02]  /*fb20*/  MOV R2, 0xfb40 ;  /* 0x0000fb4000027802 */ /* 0x000fe40000000f00 */
[----:B------:R-:W-:Y:S05]  /*fb30*/  CALL.REL.NOINC `($__internal_3_$__cuda_sm70_votesync_ballot) ;  /* 0x0000193000007944 */ /* 0x000fea0003c00000 */
[----:B------:R-:W-:Y:S01]  /*fb40*/  MOV R5, R0 ;  /* 0x0000000000057202 */ /* 0x000fe20000000f00 */
[----:B------:R-:W-:Y:S05]  /*fb50*/  BRA `(.L_x_117) ;  /* 0xffff0aa000007947 */ /* 0x000fea000383ffff */
.L_x_20:
[----:B------:R-:W-:Y:S01]  /*fb60*/  IMAD.MOV.U32 R20, RZ, RZ, R8 ;  /* 0x000000ffff147224 */ /* 0x000fe200078e0008 */
[----:B--2---:R-:W-:Y:S01]  /*fb70*/  MOV R3, R13 ;  /* 0x0000000d00037202 */ /* 0x004fe20000000f00 */
[----:B------:R-:W-:Y:S01]  /*fb80*/  IMAD.MOV.U32 R0, RZ, RZ, 0x1f ;  /* 0x0000001fff007424 */ /* 0x000fe200078e00ff */
[----:B------:R-:W-:Y:S02]  /*fb90*/  MOV R2, 0xfbb0 ;  /* 0x0000fbb000027802 */ /* 0x000fe40000000f00 */
[----:B-1----:R-:W-:Y:S05]  /*fba0*/  CALL.REL.NOINC `($__internal_1_$__cuda_sm70_shflsync_idx_p) ;  /* 0x000017f000007944 */ /* 0x002fea0003c00000 */
[----:B------:R-:W-:Y:S01]  /*fbb0*/  IMAD.MOV.U32 R11, RZ, RZ, R0 ;  /* 0x000000ffff0b7224 */ /* 0x000fe200078e0000 */
[----:B------:R-:W-:Y:S01]  /*fbc0*/  MOV R20, R7 ;  /* 0x0000000700147202 */ /* 0x000fe20000000f00 */
[----:B------:R-:W-:Y:S01]  /*fbd0*/  IMAD.MOV.U32 R6, RZ, RZ, RZ ;  /* 0x000000ffff067224 */ /* 0x000fe200078e00ff */
[----:B------:R-:W-:Y:S01]  /*fbe0*/  MOV R3, R13 ;  /* 0x0000000d00037202 */ /* 0x000fe20000000f00 */
[----:B------:R-:W-:Y:S01]  /*fbf0*/  IMAD.MOV.U32 R0, RZ, RZ, 0x1f ;  /* 0x0000001fff007424 */ /* 0x000fe200078e00ff */
[----:B------:R-:W-:-:S02]  /*fc00*/  MOV R2, 0xfc20 ;  /* 0x0000fc2000027802 */ /* 0x000fc40000000f00 */
[----:B-1---5:R-:W-:Y:S05]  /*fc10*/  CALL.REL.NOINC `($__internal_1_$__cuda_sm70_shflsync_idx_p) ;  /* 0x0000178000007944 */ /* 0x022fea0003c00000 */
[----:B------:R-:W-:Y:S01]  /*fc20*/  MOV R10, R0 ;  /* 0x00000000000a7202 */ /* 0x000fe20000000f00 */
[----:B-1---5:R-:W-:Y:S05]  /*fc30*/  BRA `(.L_x_118) ;  /* 0xffff0a1000007947 */ /* 0x022fea000383ffff */
.L_x_23:
[----:B------:R-:W-:Y:S01]  /*fc40*/  IMAD.MOV.U32 R20, RZ, RZ, R4 ;  /* 0x000000ffff147224 */ /* 0x000fe200078e0004 */
[----:B------:R-:W-:-:S02]  /*fc50*/  MOV R0, 0x1f ;  /* 0x0000001f00007802 */ /* 0x000fc40000000f00 */
[----:B------:R-:W-:Y:S02]  /*fc60*/  MOV R2, 0xfc80 ;  /* 0x0000fc8000027802 */ /* 0x000fe40000000f00 */
[----:B-1234-:R-:W-:Y:S05]  /*fc70*/  CALL.REL.NOINC `($__internal_1_$__cuda_sm70_shflsync_idx_p) ;  /* 0x0000172000007944 */ /* 0x01efea0003c00000 */
[----:B------:R-:W-:Y:S01]  /*fc80*/  MOV R6, R0 ;  /* 0x0000000000067202 */ /* 0x000fe20000000f00 */
[----:B-1---5:R-:W-:Y:S05]  /*fc90*/  BRA `(.L_x_22) ;  /* 0xffff0a1000007947 */ /* 0x022fea000383ffff */
.L_x_33:
[----:B------:R-:W-:Y:S01]  /*fca0*/  IMAD.MOV.U32 R20, RZ, RZ, R10 ;  /* 0x000000ffff147224 */ /* 0x000fe200078e000a */
[----:B--2---:R-:W-:Y:S01]  /*fcb0*/  MOV R3, 0x1 ;  /* 0x0000000100037802 */ /* 0x004fe20000000f00 */
[----:B------:R-:W-:Y:S01]  /*fcc0*/  IMAD.MOV.U32 R0, RZ, RZ, 0x181f ;  /* 0x0000181fff007424 */ /* 0x000fe200078e00ff */
[----:B------:R-:W-:Y:S02]  /*fcd0*/  MOV R2, 0xfcf0 ;  /* 0x0000fcf000027802 */ /* 0x000fe40000000f00 */
[----:B------:R-:W-:Y:S05]  /*fce0*/  CALL.REL.NOINC `($__internal_1_$__cuda_sm70_shflsync_idx_p) ;  /* 0x000016b000007944 */ /* 0x000fea0003c00000 */
[----:B------:R-:W-:Y:S01]  /*fcf0*/  IMAD.MOV.U32 R5, RZ, RZ, R0 ;  /* 0x000000ffff057224 */ /* 0x000fe200078e0000 */
[----:B------:R-:W-:Y:S01]  /*fd00*/  MOV R3, 0x1 ;  /* 0x0000000100037802 */ /* 0x000fe20000000f00 */
[----:B------:R-:W-:Y:S01]  /*fd10*/  IMAD.MOV.U32 R20, RZ, RZ, R11 ;  /* 0x000000ffff147224 */ /* 0x000fe200078e000b */
[----:B------:R-:W-:Y:S02]  /*fd20*/  MOV R0, 0x181f ;  /* 0x0000181f00007802 */ /* 0x000fe40000000f00 */
[----:B------:R-:W-:Y:S02]  /*fd30*/  MOV R2, 0xfd50 ;  /* 0x0000fd5000027802 */ /* 0x000fe40000000f00 */
[----:B-1---5:R-:W-:Y:S05]  /*fd40*/  CALL.REL.NOINC `($__internal_1_$__cuda_sm70_shflsync_idx_p) ;  /* 0x0000165000007944 */ /* 0x022fea0003c00000 */
[----:B-1---5:R-:W-:Y:S05]  /*fd50*/  BRA `(.L_x_119) ;  /* 0xffff3ba000007947 */ /* 0x022fea000383ffff */
.L_x_36:
[----:B-1----:R-:W-:Y:S01]  /*fd60*/  IMAD.MOV.U32 R20, RZ, RZ, R5 ;  /* 0x000000ffff147224 */ /* 0x002fe200078e0005 */
[----:B------:R-:W-:Y:S01]  /*fd70*/  MOV R3, RZ ;  /* 0x000000ff00037202 */ /* 0x000fe20000000f00 */
[----:B------:R-:W-:Y:S01]  /*fd80*/  IMAD.MOV.U32 R0, RZ, RZ, 0x181f ;  /* 0x0000181fff007424 */ /* 0x000fe200078e00ff */
[----:B------:R-:W-:-:S02]  /*fd90*/  MOV R2, 0xfdb0 ;  /* 0x0000fdb000027802 */ /* 0x000fc40000000f00 */
[----:B------:R-:W-:Y:S05]  /*fda0*/  CALL.REL.NOINC `($__internal_1_$__cuda_sm70_shflsync_idx_p) ;  /* 0x000015f000007944 */ /* 0x000fea0003c00000 */
[----:B-----5:R-:W-:Y:S01]  /*fdb0*/  MOV R4, R0 ;  /* 0x0000000000047202 */ /* 0x020fe20000000f00 */
[----:B-1----:R-:W-:Y:S05]  /*fdc0*/  BRA `(.L_x_120) ;  /* 0xffff4cb000007947 */ /* 0x002fea000383ffff */
.L_x_37:
[----:B------:R-:W-:Y:S01]  /*fdd0*/  IMAD.MOV.U32 R20, RZ, RZ, R12 ;  /* 0x000000ffff147224 */ /* 0x000fe200078e000c */
[----:B------:R-:W-:Y:S01]  /*fde0*/  MOV R3, RZ ;  /* 0x000000ff00037202 */ /* 0x000fe20000000f00 */
[----:B------:R-:W-:Y:S01]  /*fdf0*/  IMAD.MOV.U32 R0, RZ, RZ, 0x181f ;  /* 0x0000181fff007424 */ /* 0x000fe200078e00ff */
[----:B------:R-:W-:-:S02]  /*fe00*/  MOV R2, 0xfe20 ;  /* 0x0000fe2000027802 */ /* 0x000fc40000000f00 */
[----:B-12---:R-:W-:Y:S05]  /*fe10*/  CALL.REL.NOINC `($__internal_1_$__cuda_sm70_shflsync_idx_p) ;  /* 0x0000158000007944 */ /* 0x006fea0003c00000 */
[----:B-1---5:R-:W-:Y:S05]  /*fe20*/  BRA `(.L_x_121) ;  /* 0xffff4c7000007947 */ /* 0x022fea000383ffff */
.L_x_40:
[----:B------:R-:W-:Y:S01]  /*fe30*/  IMAD.MOV.U32 R20, RZ, RZ, R5 ;  /* 0x000000ffff147224 */ /* 0x000fe200078e0005 */
[----:B--2---:R-:W-:Y:S01]  /*fe40*/  MOV R3, 0x1 ;  /* 0x0000000100037802 */ /* 0x004fe20000000f00 */
[----:B----4-:R-:W-:Y:S01]  /*fe50*/  IMAD.MOV.U32 R0, RZ, RZ, 0x181f ;  /* 0x0000181fff007424 */ /* 0x010fe200078e00ff */
[----:B------:R-:W-:-:S03]  /*fe60*/  MOV R2, 0xfe80 ;  /* 0x0000fe8000027802 */ /* 0x000fc60000000f00 */
[----:B-1-3--:R-:W-:Y:S05]  /*fe70*/  CALL.REL.NOINC `($__internal_1_$__cuda_sm70_shflsync_idx_p) ;  /* 0x0000152000007944 */ /* 0x00afea0003c00000 */
[----:B-----5:R-:W-:Y:S01]  /*fe80*/  IMAD.MOV.U32 R4, RZ, RZ, R0 ;  /* 0x000000ffff047224 */ /* 0x020fe200078e0000 */
[----:B------:R-:W-:Y:S01]  /*fe90*/  MOV R3, 0x1 ;  /* 0x0000000100037802 */ /* 0x000fe20000000f00 */
[----:B------:R-:W-:Y:S01]  /*fea0*/  IMAD.MOV.U32 R20, RZ, RZ, R12 ;  /* 0x000000ffff147224 */ /* 0x000fe200078e000c */
[----:B------:R-:W-:-:S02]  /*feb0*/  MOV R0, 0x181f ;  /* 0x0000181f00007802 */ /* 0x000fc40000000f00 */
[----:B------:R-:W-:Y:S02]  /*fec0*/  MOV R2, 0xfee0 ;  /* 0x0000fee000027802 */ /* 0x000fe40000000f00 */
[----:B-1----:R-:W-:Y:S05]  /*fed0*/  CALL.REL.NOINC `($__internal_1_$__cuda_sm70_shflsync_idx_p) ;  /* 0x000014c000007944 */ /* 0x002fea0003c00000 */
[----:B-1---5:R-:W-:Y:S05]  /*fee0*/  BRA `(.L_x_122) ;  /* 0xffff4db000007947 */ /* 0x022fea000383ffff */
.L_x_41:
[----:B------:R-:W-:Y:S02]  /*fef0*/  MOV R0, 0x2 ;  /* 0x0000000200007802 */ /* 0x000fe40000000f00 */
[----:B------:R-:W-:Y:S02]  /*ff00*/  MOV R2, 0xff20 ;  /* 0x0000ff2000027802 */ /* 0x000fe40000000f00 */
[----:B------:R-:W-:Y:S05]  /*ff10*/  CALL.REL.NOINC `($__internal_0_$__cuda_sm70_shflsync_bfly_p) ;  /* 0x0000142000007944 */ /* 0x000fea0003c00000 */
[----:B------:R-:W-:Y:S05]  /*ff20*/  BRA `(.L_x_123) ;  /* 0xffff531000007947 */ /* 0x000fea000383ffff */
.L_x_42:
[----:B------:R-:W-:Y:S02]  /*ff30*/  MOV R0, 0x1 ;  /* 0x0000000100007802 */ /* 0x000fe40000000f00 */
[----:B------:R-:W-:Y:S02]  /*ff40*/  MOV R2, 0xff60 ;  /* 0x0000ff6000027802 */ /* 0x000fe40000000f00 */
[----:B------:R-:W-:Y:S05]  /*ff50*/  CALL.REL.NOINC `($__internal_0_$__cuda_sm70_shflsync_bfly_p) ;  /* 0x000013e000007944 */ /* 0x000fea0003c00000 */
[----:B------:R-:W-:Y:S01]  /*ff60*/  FMNMX.FTZ R133, R4, R0, !PT ;  /* 0x0000000004857209 */ /* 0x000fe20007810000 */
[----:B------:R-:W-:Y:S01]  /*ff70*/  IMAD.MOV.U32 R4, RZ, RZ, R5 ;  /* 0x000000ffff047224 */ /* 0x000fe200078e0005 */
[----:B------:R-:W-:Y:S01]  /*ff80*/  MOV R2, 0xffb0 ;  /* 0x0000ffb000027802 */ /* 0x000fe20000000f00 */
[----:B------:R-:W-:Y:S02]  /*ff90*/  IMAD.MOV.U32 R0, RZ, RZ, 0x2 ;  /* 0x00000002ff007424 */ /* 0x000fe400078e00ff */
[----:B------:R-:W-:Y:S05]  /*ffa0*/  CALL.REL.NOINC `($__internal_0_$__cuda_sm70_shflsync_bfly_p) ;  /* 0x0000139000007944 */ /* 0x000fea0003c00000 */
[----:B------:R-:W-:Y:S01]  /*ffb0*/  FMNMX.FTZ R5, R5, R0, !PT ;  /* 0x0000000005057209 */ /* 0x000fe20007810000 */
[----:B------:R-:W-:Y:S01]  /*ffc0*/  IMAD.MOV.U32 R0, RZ, RZ, 0x1 ;  /* 0x00000001ff007424 */ /* 0x000fe200078e00ff */
[----:B------:R-:W-:-:S03]  /*ffd0*/  MOV R2, 0x10000 ;  /* 0x0001000000027802 */ /* 0x000fc60000000f00 */
[----:B------:R-:W-:Y:S02]  /*ffe0*/  IMAD.MOV.U32 R4, RZ, RZ, R5 ;  /* 0x000000ffff047224 */ /* 0x000fe400078e0005 */
[----:B------:R-:W-:Y:S05]  /*fff0*/  CALL.REL.NOINC `($__internal_0_$__cuda_sm70_shflsync_bfly_p) ;  /* 0x0000134000007944 */ /* 0x000fea0003c00000 */
[----:B------:R-:W-:Y:S01]  /*10000*/  MOV R3, R0 ;  /* 0x0000000000037202 */ /* 0x000fe20000000f00 */
[----:B------:R-:W-:Y:S05]  /*10010*/  BRA `(.L_x_124) ;  /* 0xffff529000007947 */ /* 0x000fea000383ffff */
.L_x_44:
[----:B------:R-:W-:Y:S01]  /*10020*/  MOV R3, RZ ;  /* 0x000000ff00037202 */ /* 0x000fe20000000f00 */
[----:B------:R-:W-:Y:S01]  /*10030*/  IMAD.MOV.U32 R20, RZ, RZ, R6 ;  /* 0x000000ffff147224 */ /* 0x000fe200078e0006 */
[----:B------:R-:W-:Y:S01]  /*10040*/  MOV R2, 0x10070 ;  /* 0x0001007000027802 */ /* 0x000fe20000000f00 */
[----:B--2---:R-:W-:Y:S02]  /*10050*/  IMAD.MOV.U32 R0, RZ, RZ, 0x181f ;  /* 0x0000181fff007424 */ /* 0x004fe400078e00ff */
[----:B-1-34-:R-:W-:Y:S05]  /*10060*/  CALL.REL.NOINC `($__internal_1_$__cuda_sm70_shflsync_idx_p) ;  /* 0x0000133000007944 */ /* 0x01afea0003c00000 */
[----:B-1---5:R-:W-:-:S05]  /*10070*/  BRA `(.L_x_125) ;  /* 0xffff68a000007947 */ /* 0x022fca000383ffff */
.L_x_47:
[----:B------:R-:W-:Y:S01]  /*10080*/  MOV R3, 0x1 ;  /* 0x0000000100037802 */ /* 0x000fe20000000f00 */
[----:B------:R-:W-:Y:S01]  /*10090*/  IMAD.MOV.U32 R20, RZ, RZ, R6 ;  /* 0x000000ffff147224 */ /* 0x000fe200078e0006 */
[----:B------:R-:W-:Y:S01]  /*100a0*/  MOV R2, 0x100d0 ;  /* 0x000100d000027802 */ /* 0x000fe20000000f00 */
[----:B------:R-:W-:Y:S02]  /*100b0*/  IMAD.MOV.U32 R0, RZ, RZ, 0x181f ;  /* 0x0000181fff007424 */ /* 0x000fe400078e00ff */
[----:B-1-3--:R-:W-:Y:S05]  /*100c0*/  CALL.REL.NOINC `($__internal_1_$__cuda_sm70_shflsync_idx_p) ;  /* 0x000012d000007944 */ /* 0x00afea0003c00000 */
[----:B------:R-:W-:Y:S01]  /*100d0*/  MOV R3, 0x1 ;  /* 0x0000000100037802 */ /* 0x000fe20000000f00 */
[----:B-----5:R-:W-:Y:S01]  /*100e0*/  IMAD.MOV.U32 R4, RZ, RZ, R0 ;  /* 0x000000ffff047224 */ /* 0x020fe200078e0000 */
[----:B------:R-:W-:Y:S01]  /*100f0*/  MOV R0, 0x181f ;  /* 0x0000181f00007802 */ /* 0x000fe20000000f00 */
[----:B------:R-:W-:Y:S01]  /*10100*/  IMAD.MOV.U32 R20, RZ, RZ, R7 ;  /* 0x000000ffff147224 */ /* 0x000fe200078e0007 */
[----:B------:R-:W-:Y:S02]  /*10110*/  MOV R2, 0x10130 ;  /* 0x0001013000027802 */ /* 0x000fe40000000f00 */
[----:B-1----:R-:W-:Y:S05]  /*10120*/  CALL.REL.NOINC `($__internal_1_$__cuda_sm70_shflsync_idx_p) ;  /* 0x0000127000007944 */ /* 0x002fea0003c00000 */
[----:B-1---5:R-:W-:-:S05]  /*10130*/  BRA `(.L_x_126) ;  /* 0xffff69f000007947 */ /* 0x022fca000383ffff */
.L_x_50:
[----:B------:R-:W-:Y:S01]  /*10140*/  MOV R3, RZ ;  /* 0x000000ff00037202 */ /* 0x000fe20000000f00 */
[----:B------:R-:W-:Y:S01]  /*10150*/  IMAD.MOV.U32 R20, RZ, RZ, R8 ;  /* 0x000000ffff147224 */ /* 0x000fe200078e0008 */
[----:B------:R-:W-:Y:S01]  /*10160*/  MOV R2, 0x10190 ;  /* 0x0001019000027802 */ /* 0x000fe20000000f00 */
[----:B------:R-:W-:Y:S02]  /*10170*/  IMAD.MOV.U32 R0, RZ, RZ, 0x181f ;  /* 0x0000181fff007424 */ /* 0x000fe400078e00ff */
[----:B-1----:R-:W-:Y:S05]  /*10180*/  CALL.REL.NOINC `($__internal_1_$__cuda_sm70_shflsync_idx_p) ;  /* 0x0000121000007944 */ /* 0x002fea0003c00000 */
[----:B-----5:R-:W-:Y:S01]  /*10190*/  MOV R4, R0 ;  /* 0x0000000000047202 */ /* 0x020fe20000000f00 */
[----:B-1----:R-:W-:-:S05]  /*101a0*/  BRA `(.L_x_127) ;  /* 0xffff7ad000007947 */ /* 0x002fca000383ffff */
.L_x_51:
[----:B------:R-:W-:Y:S01]  /*101b0*/  MOV R3, RZ ;  /* 0x000000ff00037202 */ /* 0x000fe20000000f00 */
[----:B------:R-:W-:Y:S01]  /*101c0*/  IMAD.MOV.U32 R20, RZ, RZ, R9 ;  /* 0x000000ffff147224 */ /* 0x000fe200078e0009 */
[----:B------:R-:W-:Y:S01]  /*101d0*/  MOV R2, 0x10200 ;  /* 0x0001020000027802 */ /* 0x000fe20000000f00 */
[----:B------:R-:W-:Y:S02]  /*101e0*/  IMAD.MOV.U32 R0, RZ, RZ, 0x181f ;  /* 0x0000181fff007424 */ /* 0x000fe400078e00ff */
[----:B-123--:R-:W-:Y:S05]  /*101f0*/  CALL.REL.NOINC `($__internal_1_$__cuda_sm70_shflsync_idx_p) ;  /* 0x000011a000007944 */ /* 0x00efea0003c00000 */
[----:B-1---5:R-:W-:-:S05]  /*10200*/  BRA `(.L_x_128) ;  /* 0xffff7a9000007947 */ /* 0x022fca000383ffff */
.L_x_52:
[----:B---3--:R-:W-:Y:S01]  /*10210*/  MOV R3, 0x1 ;  /* 0x0000000100037802 */ /* 0x008fe20000000f00 */
[----:B------:R-:W-:Y:S01]  /*10220*/  IMAD.MOV.U32 R20, RZ, RZ, R8 ;  /* 0x000000ffff147224 */ /* 0x000fe200078e0008 */
[----:B------:R-:W-:Y:S01]  /*10230*/  MOV R2, 0x10260 ;  /* 0x0001026000027802 */ /* 0x000fe20000000f00 */
[----:B------:R-:W-:Y:S03]  /*10240*/  IMAD.MOV.U32 R0, RZ, RZ, 0x181f ;  /* 0x0000181fff007424 */ /* 0x000fe600078e00ff */
[----:B-1--4-:R-:W-:Y:S05]  /*10250*/  CALL.REL.NOINC `($__internal_1_$__cuda_sm70_shflsync_idx_p) ;  /* 0x0000114000007944 */ /* 0x012fea0003c00000 */
[----:B------:R-:W-:Y:S01]  /*10260*/  MOV R3, 0x1 ;  /* 0x0000000100037802 */ /* 0x000fe20000000f00 */
[----:B-----5:R-:W-:Y:S01]  /*10270*/  IMAD.MOV.U32 R4, RZ, RZ, R0 ;  /* 0x000000ffff047224 */ /* 0x020fe200078e0000 */
[----:B------:R-:W-:Y:S01]  /*10280*/  MOV R0, 0x181f ;  /* 0x0000181f00007802 */ /* 0x000fe20000000f00 */
[----:B------:R-:W-:Y:S01]  /*10290*/  IMAD.MOV.U32 R20, RZ, RZ, R9 ;  /* 0x000000ffff147224 */ /* 0x000fe200078e0009 */
[----:B------:R-:W-:Y:S02]  /*102a0*/  MOV R2, 0x102c0 ;  /* 0x000102c000027802 */ /* 0x000fe40000000f00 */
[----:B-1----:R-:W-:Y:S05]  /*102b0*/  CALL.REL.NOINC `($__internal_1_$__cuda_sm70_shflsync_idx_p) ;  /* 0x000010e000007944 */ /* 0x002fea0003c00000 */
[----:B-1---5:R-:W-:-:S05]  /*102c0*/  BRA `(.L_x_129) ;  /* 0xffff7ba000007947 */ /* 0x022fca000383ffff */
.L_x_53:
[----:B------:R-:W-:Y:S02]  /*102d0*/  MOV R0, 0x2 ;  /* 0x0000000200007802 */ /* 0x000fe40000000f00 */
[----:B------:R-:W-:Y:S02]  /*102e0*/  MOV R2, 0x10300 ;  /* 0x0001030000027802 */ /* 0x000fe40000000f00 */
[----:B------:R-:W-:Y:S05]  /*102f0*/  CALL.REL.NOINC `($__internal_0_$__cuda_sm70_shflsync_bfly_p) ;  /* 0x0000104000007944 */ /* 0x000fea0003c00000 */
[----:B------:R-:W-:-:S05]  /*10300*/  BRA `(.L_x_130) ;  /* 0xffff7eb000007947 */ /* 0x000fca000383ffff */
.L_x_54:
        /* <DEDUP_REMOVED lines=10> */
[----:B------:R-:W-:Y:S02]  /*103b0*/  MOV R2, 0x103d0 ;  /* 0x000103d000027802 */ /* 0x000fe40000000f00 */
[----:B------:R-:W-:Y:S05]  /*103c0*/  CALL.REL.NOINC `($__internal_0_$__cuda_sm70_shflsync_bfly_p) ;  /* 0x00000f7000007944 */ /* 0x000fea0003c00000 */
[----:B------:R-:W-:-:S05]  /*103d0*/  BRA `(.L_x_131) ;  /* 0xffff7e5000007947 */ /* 0x000fca000383ffff */
.L_x_56:
[----:B------:R1:W5:Y:S01]  /*103e0*/  LDL R4, [R1+0x8] ;  /* 0x0000080001047983 */ /* 0x0003620000100800 */
[----:B------:R-:W-:-:S02]  /*103f0*/  MOV R0, 0x2 ;  /* 0x0000000200007802 */ /* 0x000fc40000000f00 */
[----:B------:R-:W-:Y:S02]  /*10400*/  MOV R2, 0x10420 ;  /* 0x0001042000027802 */ /* 0x000fe40000000f00 */
[----:B-1---5:R-:W-:Y:S05]  /*10410*/  CALL.REL.NOINC `($__internal_0_$__cuda_sm70_shflsync_bfly_p) ;  /* 0x00000f2000007944 */ /* 0x022fea0003c00000 */
[----:B------:R-:W2:Y:S02]  /*10420*/  LDL.LU R2, [R1+0x8] ;  /* 0x0000080001027983 */ /* 0x000ea40000300800 */
[----:B--2---:R-:W-:Y:S01]  /*10430*/  FADD.FTZ R4, R2, R0 ;  /* 0x0000000002047221 */ /* 0x004fe20000010000 */
[----:B------:R-:W-:Y:S02]  /*10440*/  MOV R0, 0x1 ;  /* 0x0000000100007802 */ /* 0x000fe40000000f00 */
[----:B------:R-:W-:Y:S02]  /*10450*/  MOV R2, 0x10470 ;  /* 0x0001047000027802 */ /* 0x000fe40000000f00 */
[----:B------:R-:W-:Y:S05]  /*10460*/  CALL.REL.NOINC `($__internal_0_$__cuda_sm70_shflsync_bfly_p) ;  /* 0x00000ed000007944 */ /* 0x000fea0003c00000 */
[----:B------:R-:W-:Y:S02]  /*10470*/  FADD.FTZ R5, R4, R0 ;  /* 0x0000000004057221 */ /* 0x000fe40000010000 */
[----:B------:R1:W5:Y:S01]  /*10480*/  LDL R4, [R1+0xc] ;  /* 0x00000c0001047983 */ /* 0x0003620000100800 */
[----:B------:R-:W-:Y:S02]  /*10490*/  MOV R0, 0x2 ;  /* 0x0000000200007802 */ /* 0x000fe40000000f00 */
[----:B------:R-:W-:-:S02]  /*104a0*/  MOV R2, 0x104c0 ;  /* 0x000104c000027802 */ /* 0x000fc40000000f00 */
[----:B-1---5:R-:W-:Y:S05]  /*104b0*/  CALL.REL.NOINC `($__internal_0_$__cuda_sm70_shflsync_bfly_p) ;  /* 0x00000e8000007944 */ /* 0x022fea0003c00000 */
[----:B------:R-:W2:Y:S02]  /*104c0*/  LDL.LU R2, [R1+0xc] ;  /* 0x00000c0001027983 */ /* 0x000ea40000300800 */
[----:B--2---:R-:W-:Y:S01]  /*104d0*/  FADD.FTZ R4, R2, R0 ;  /* 0x0000000002047221 */ /* 0x004fe20000010000 */
[----:B------:R-:W-:-:S02]  /*104e0*/  MOV R0, 0x1 ;  /* 0x0000000100007802 */ /* 0x000fc40000000f00 */
[----:B------:R-:W-:Y:S02]  /*104f0*/  MOV R2, 0x10510 ;  /* 0x0001051000027802 */ /* 0x000fe40000000f00 */
[----:B------:R-:W-:Y:S05]  /*10500*/  CALL.REL.NOINC `($__internal_0_$__cuda_sm70_shflsync_bfly_p) ;  /* 0x00000e3000007944 */ /* 0x000fea0003c00000 */
[----:B------:R-:W-:Y:S01]  /*10510*/  MOV R3, R0 ;  /* 0x0000000000037202 */ /* 0x000fe20000000f00 */
[----:B------:R-:W-:Y:S05]  /*10520*/  BRA `(.L_x_132) ;  /* 0xffff95f000007947 */ /* 0x000fea000383ffff */
.L_x_63:
[----:B--234-:R-:W-:Y:S01]  /*10530*/  IMAD.MOV.U32 R20, RZ, RZ, R5 ;  /* 0x000000ffff147224 */ /* 0x01cfe200078e0005 */
[----:B------:R-:W-:Y:S01]  /*10540*/  MOV R3, RZ ;  /* 0x000000ff00037202 */ /* 0x000fe20000000f00 */
[----:B------:R-:W-:Y:S01]  /*10550*/  IMAD.MOV.U32 R0, RZ, RZ, 0x181f ;  /* 0x0000181fff007424 */ /* 0x000fe200078e00ff */
[----:B------:R-:W-:Y:S02]  /*10560*/  MOV R2, 0x10580 ;  /* 0x0001058000027802 */ /* 0x000fe40000000f00 */
[----:B-1----:R-:W-:Y:S05]  /*10570*/  CALL.REL.NOINC `($__internal_1_$__cuda_sm70_shflsync_idx_p) ;  /* 0x00000e2000007944 */ /* 0x002fea0003c00000 */
[----:B-----5:R-:W-:Y:S01]  /*10580*/  MOV R4, R0 ;  /* 0x0000000000047202 */ /* 0x020fe20000000f00 */
[----:B-1----:R-:W-:Y:S05]  /*10590*/  BRA `(.L_x_133) ;  /* 0xffffb29000007947 */ /* 0x002fea000383ffff */
.L_x_64:
[----:B------:R-:W-:Y:S01]  /*105a0*/  IMAD.MOV.U32 R20, RZ, RZ, R14 ;  /* 0x000000ffff147224 */ /* 0x000fe200078e000e */
[----:B------:R-:W-:Y:S01]  /*105b0*/  MOV R3, RZ ;  /* 0x000000ff00037202 */ /* 0x000fe20000000f00 */
[----:B------:R-:W-:Y:S01]  /*105c0*/  IMAD.MOV.U32 R0, RZ, RZ, 0x181f ;  /* 0x0000181fff007424 */ /* 0x000fe200078e00ff */
[----:B------:R-:W-:Y:S02]  /*105d0*/  MOV R2, 0x105f0 ;  /* 0x000105f000027802 */ /* 0x000fe40000000f00 */
[----:B-123--:R-:W-:Y:S05]  /*105e0*/  CALL.REL.NOINC `($__internal_1_$__cuda_sm70_shflsync_idx_p) ;  /* 0x00000db000007944 */ /* 0x00efea0003c00000 */
[----:B-1---5:R-:W-:Y:S05]  /*105f0*/  BRA `(.L_x_134) ;  /* 0xffffb25000007947 */ /* 0x022fea000383ffff */
.L_x_67:
[----:B------:R-:W-:Y:S01]  /*10600*/  IMAD.MOV.U32 R20, RZ, RZ, R5 ;  /* 0x000000ffff147224 */ /* 0x000fe200078e0005 */
[----:B--2---:R-:W-:Y:S01]  /*10610*/  MOV R3, 0x1 ;  /* 0x0000000100037802 */ /* 0x004fe20000000f00 */
[----:B------:R-:W-:Y:S01]  /*10620*/  IMAD.MOV.U32 R0, RZ, RZ, 0x181f ;  /* 0x0000181fff007424 */ /* 0x000fe200078e00ff */
[----:B------:R-:W-:-:S02]  /*10630*/  MOV R2, 0x10650 ;  /* 0x0001065000027802 */ /* 0x000fc40000000f00 */
[----:B-1-34-:R-:W-:Y:S05]  /*10640*/  CALL.REL.NOINC `($__internal_1_$__cuda_sm70_shflsync_idx_p) ;  /* 0x00000d5000007944 */ /* 0x01afea0003c00000 */
[----:B-----5:R-:W-:Y:S01]  /*10650*/  IMAD.MOV.U32 R4, RZ, RZ, R0 ;  /* 0x000000ffff047224 */ /* 0x020fe200078e0000 */
[----:B------:R-:W-:Y:S01]  /*10660*/  MOV R3, 0x1 ;  /* 0x0000000100037802 */ /* 0x000fe20000000f00 */
[----:B------:R-:W-:Y:S01]  /*10670*/  IMAD.MOV.U32 R20, RZ, RZ, R14 ;  /* 0x000000ffff147224 */ /* 0x000fe200078e000e */
[----:B------:R-:W-:-:S02]  /*10680*/  MOV R0, 0x181f ;  /* 0x0000181f00007802 */ /* 0x000fc40000000f00 */
[----:B------:R-:W-:Y:S02]  /*10690*/  MOV R2, 0x106b0 ;  /* 0x000106b000027802 */ /* 0x000fe40000000f00 */
[----:B-1----:R-:W-:Y:S05]  /*106a0*/  CALL.REL.NOINC `($__internal_1_$__cuda_sm70_shflsync_idx_p) ;  /* 0x00000cf000007944 */ /* 0x002fea0003c00000 */
[----:B-1---5:R-:W-:Y:S05]  /*106b0*/  BRA `(.L_x_135) ;  /* 0xffffb40000007947 */ /* 0x022fea000383ffff */
.L_x_70:
[----:B------:R-:W-:Y:S01]  /*106c0*/  IMAD.MOV.U32 R20, RZ, RZ, R5 ;  /* 0x000000ffff147224 */ /* 0x000fe200078e0005 */
[----:B-1----:R-:W-:Y:S01]  /*106d0*/  MOV R3, 0x2 ;  /* 0x0000000200037802 */ /* 0x002fe20000000f00 */
[----:B--2---:R-:W-:Y:S01]  /*106e0*/  IMAD.MOV.U32 R0, RZ, RZ, 0x181f ;  /* 0x0000181fff007424 */ /* 0x004fe200078e00ff */
[----:B------:R-:W-:Y:S02]  /*106f0*/  MOV R2, 0x10710 ;  /* 0x0001071000027802 */ /* 0x000fe40000000f00 */
[----:B---34-:R-:W-:Y:S05]  /*10700*/  CALL.REL.NOINC `($__internal_1_$__cuda_sm70_shflsync_idx_p) ;  /* 0x00000c9000007944 */ /* 0x018fea0003c00000 */
[----:B-----5:R-:W-:Y:S01]  /*10710*/  MOV R4, R0 ;  /* 0x0000000000047202 */ /* 0x020fe20000000f00 */
[----:B-1----:R-:W-:Y:S05]  /*10720*/  BRA `(.L_x_136) ;  /* 0xffffb5a000007947 */ /* 0x002fea000383ffff */
.L_x_71:
[----:B------:R-:W-:Y:S01]  /*10730*/  IMAD.MOV.U32 R20, RZ, RZ, R14 ;  /* 0x000000ffff147224 */ /* 0x000fe200078e000e */
[----:B-1----:R-:W-:Y:S01]  /*10740*/  MOV R3, 0x2 ;  /* 0x0000000200037802 */ /* 0x002fe20000000f00 */
[----:B--2---:R-:W-:Y:S01]  /*10750*/  IMAD.MOV.U32 R0, RZ, RZ, 0x181f ;  /* 0x0000181fff007424 */ /* 0x004fe200078e00ff */
[----:B------:R-:W-:Y:S02]  /*10760*/  MOV R2, 0x10780 ;  /* 0x0001078000027802 */ /* 0x000fe40000000f00 */
[----:B---34-:R-:W-:Y:S05]  /*10770*/  CALL.REL.NOINC `($__internal_1_$__cuda_sm70_shflsync_idx_p) ;  /* 0x00000c2000007944 */ /* 0x018fea0003c00000 */
[----:B-1---5:R-:W-:Y:S05]  /*10780*/  BRA `(.L_x_137) ;  /* 0xffffb56000007947 */ /* 0x022fea000383ffff */
.L_x_74:
[----:B------:R-:W-:Y:S01]  /*10790*/  IMAD.MOV.U32 R20, RZ, RZ, R5 ;  /* 0x000000ffff147224 */ /* 0x000fe200078e0005 */
[----:B-1----:R-:W-:Y:S01]  /*107a0*/  MOV R3, 0x3 ;  /* 0x0000000300037802 */ /* 0x002fe20000000f00 */
[----:B----4-:R-:W-:Y:S01]  /*107b0*/  IMAD.MOV.U32 R0, RZ, RZ, 0x181f ;  /* 0x0000181fff007424 */ /* 0x010fe200078e00ff */
[----:B------:R-:W-:-:S02]  /*107c0*/  MOV R2, 0x107e0 ;  /* 0x000107e000027802 */ /* 0x000fc40000000f00 */
[----:B--23--:R-:W-:Y:S05]  /*107d0*/  CALL.REL.NOINC `($__internal_1_$__cuda_sm70_shflsync_idx_p) ;  /* 0x00000bc000007944 */ /* 0x00cfea0003c00000 */
[----:B-----5:R-:W-:Y:S01]  /*107e0*/  IMAD.MOV.U32 R4, RZ, RZ, R0 ;  /* 0x000000ffff047224 */ /* 0x020fe200078e0000 */
[----:B------:R-:W-:Y:S01]  /*107f0*/  MOV R3, 0x3 ;  /* 0x0000000300037802 */ /* 0x000fe20000000f00 */
[----:B------:R-:W-:Y:S01]  /*10800*/  IMAD.MOV.U32 R20, RZ, RZ, R14 ;  /* 0x000000ffff147224 */ /* 0x000fe200078e000e */
[----:B------:R-:W-:-:S02]  /*10810*/  MOV R0, 0x181f ;  /* 0x0000181f00007802 */ /* 0x000fc40000000f00 */
[----:B------:R-:W-:Y:S02]  /*10820*/  MOV R2, 0x10840 ;  /* 0x0001084000027802 */ /* 0x000fe40000000f00 */
[----:B-1----:R-:W-:Y:S05]  /*10830*/  CALL.REL.NOINC `($__internal_1_$__cuda_sm70_shflsync_idx_p) ;  /* 0x00000b6000007944 */ /* 0x002fea0003c00000 */
[----:B-1---5:R-:W-:Y:S05]  /*10840*/  BRA `(.L_x_138) ;  /* 0xffffb6c000007947 */ /* 0x022fea000383ffff */
.L_x_76:
[----:B------:R-:W-:Y:S01]  /*10850*/  IMAD.MOV.U32 R20, RZ, RZ, R5 ;  /* 0x000000ffff147224 */ /* 0x000fe200078e0005 */
[----:B------:R-:W-:Y:S01]  /*10860*/  MOV R3, RZ ;  /* 0x000000ff00037202 */ /* 0x000fe20000000f00 */
[----:B------:R-:W-:Y:S01]  /*10870*/  IMAD.MOV.U32 R0, RZ, RZ, 0x1c1f ;  /* 0x00001c1fff007424 */ /* 0x000fe200078e00ff */
[----:B------:R-:W-:Y:S02]  /*10880*/  MOV R2, 0x108a0 ;  /* 0x000108a000027802 */ /* 0x000fe40000000f00 */
[----:B------:R-:W-:Y:S05]  /*10890*/  CALL.REL.NOINC `($__internal_1_$__cuda_sm70_shflsync_idx_p) ;  /* 0x00000b0000007944 */ /* 0x000fea0003c00000 */
[----:B-----5:R-:W-:Y:S01]  /*108a0*/  MOV R4, R0 ;  /* 0x0000000000047202 */ /* 0x020fe20000000f00 */
[----:B-1----:R-:W-:Y:S05]  /*108b0*/  BRA `(.L_x_139) ;  /* 0xffffba5000007947 */ /* 0x002fea000383ffff */
.L_x_77:
[----:B------:R-:W-:Y:S01]  /*108c0*/  IMAD.MOV.U32 R20, RZ, RZ, R12 ;  /* 0x000000ffff147224 */ /* 0x000fe200078e000c */
[----:B------:R-:W-:Y:S01]  /*108d0*/  MOV R3, RZ ;  /* 0x000000ff00037202 */ /* 0x000fe20000000f00 */
[----:B------:R-:W-:Y:S01]  /*108e0*/  IMAD.MOV.U32 R0, RZ, RZ, 0x1c1f ;  /* 0x00001c1fff007424 */ /* 0x000fe200078e00ff */
[----:B------:R-:W-:Y:S02]  /*108f0*/  MOV R2, 0x10910 ;  /* 0x0001091000027802 */ /* 0x000fe40000000f00 */
[----:B-12---:R-:W-:Y:S05]  /*10900*/  CALL.REL.NOINC `($__internal_1_$__cuda_sm70_shflsync_idx_p) ;  /* 0x00000a9000007944 */ /* 0x006fea0003c00000 */
[----:B-1---5:R-:W-:Y:S05]  /*10910*/  BRA `(.L_x_140) ;  /* 0xffffba1000007947 */ /* 0x022fea000383ffff */
.L_x_80:
[----:B------:R-:W-:Y:S01]  /*10920*/  IMAD.MOV.U32 R20, RZ, RZ, R5 ;  /* 0x000000ffff147224 */ /* 0x000fe200078e0005 */
[----:B--2---:R-:W-:Y:S01]  /*10930*/  MOV R3, 0x1 ;  /* 0x0000000100037802 */ /* 0x004fe20000000f00 */
[----:B----4-:R-:W-:Y:S01]  /*10940*/  IMAD.MOV.U32 R0, RZ, RZ, 0x1c1f ;  /* 0x00001c1fff007424 */ /* 0x010fe200078e00ff */
[----:B------:R-:W-:-:S02]  /*10950*/  MOV R2, 0x10970 ;  /* 0x0001097000027802 */ /* 0x000fc40000000f00 */
        /* <DEDUP_REMOVED lines=8> */
.L_x_84:
[----:B------:R-:W-:Y:S01]  /*109e0*/  IMAD.MOV.U32 R20, RZ, RZ, R5 ;  /* 0x000000ffff147224 */ /* 0x000fe200078e0005 */
[----:B------:R-:W-:Y:S01]  /*109f0*/  MOV R3, RZ ;  /* 0x000000ff00037202 */ /* 0x000fe20000000f00 */
[----:B------:R-:W-:Y:S01]  /*10a00*/  IMAD.MOV.U32 R0, RZ, RZ, 0x181f ;  /* 0x0000181fff007424 */ /* 0x000fe200078e00ff */
[----:B------:R-:W-:Y:S02]  /*10a10*/  MOV R2, 0x10a30 ;  /* 0x00010a3000027802 */ /* 0x000fe40000000f00 */
[----:B------:R-:W-:Y:S05]  /*10a20*/  CALL.REL.NOINC `($__internal_1_$__cuda_sm70_shflsync_idx_p) ;  /* 0x0000097000007944 */ /* 0x000fea0003c00000 */
[----:B-----5:R-:W-:Y:S01]  /*10a30*/  MOV R4, R0 ;  /* 0x0000000000047202 */ /* 0x020fe20000000f00 */
[----:B-1----:R-:W-:Y:S05]  /*10a40*/  BRA `(.L_x_142) ;  /* 0xffffd97000007947 */ /* 0x002fea000383ffff */
.L_x_85:
[----:B------:R-:W-:Y:S01]  /*10a50*/  IMAD.MOV.U32 R20, RZ, RZ, R14 ;  /* 0x000000ffff147224 */ /* 0x000fe200078e000e */
[----:B------:R-:W-:Y:S01]  /*10a60*/  MOV R3, RZ ;  /* 0x000000ff00037202 */ /* 0x000fe20000000f00 */
[----:B------:R-:W-:Y:S01]  /*10a70*/  IMAD.MOV.U32 R0, RZ, RZ, 0x181f ;  /* 0x0000181fff007424 */ /* 0x000fe200078e00ff */
[----:B------:R-:W-:Y:S02]  /*10a80*/  MOV R2, 0x10aa0 ;  /* 0x00010aa000027802 */ /* 0x000fe40000000f00 */
[----:B-12---:R-:W-:Y:S05]  /*10a90*/  CALL.REL.NOINC `($__internal_1_$__cuda_sm70_shflsync_idx_p) ;  /* 0x0000090000007944 */ /* 0x006fea0003c00000 */
[----:B-1---5:R-:W-:Y:S05]  /*10aa0*/  BRA `(.L_x_143) ;  /* 0xffffd93000007947 */ /* 0x022fea000383ffff */
.L_x_88:
        /* <DEDUP_REMOVED lines=12> */
.L_x_91:
[----:B------:R-:W-:Y:S01]  /*10b70*/  IMAD.MOV.U32 R20, RZ, RZ, R5 ;  /* 0x000000ffff147224 */ /* 0x000fe200078e0005 */
[----:B-1----:R-:W-:Y:S01]  /*10b80*/  MOV R3, 0x2 ;  /* 0x0000000200037802 */ /* 0x002fe20000000f00 */
[----:B----4-:R-:W-:Y:S01]  /*10b90*/  IMAD.MOV.U32 R0, RZ, RZ, 0x181f ;  /* 0x0000181fff007424 */ /* 0x010fe200078e00ff */
[----:B------:R-:W-:Y:S02]  /*10ba0*/  MOV R2, 0x10bc0 ;  /* 0x00010bc000027802 */ /* 0x000fe40000000f00 */
[----:B--23--:R-:W-:Y:S05]  /*10bb0*/  CALL.REL.NOINC `($__internal_1_$__cuda_sm70_shflsync_idx_p) ;  /* 0x000007e000007944 */ /* 0x00cfea0003c00000 */
[----:B-----5:R-:W-:Y:S01]  /*10bc0*/  MOV R4, R0 ;  /* 0x0000000000047202 */ /* 0x020fe20000000f00 */
[----:B-1----:R-:W-:Y:S05]  /*10bd0*/  BRA `(.L_x_145) ;  /* 0xffffdc9000007947 */ /* 0x002fea000383ffff */
.L_x_92:
[----:B------:R-:W-:Y:S01]  /*10be0*/  IMAD.MOV.U32 R20, RZ, RZ, R14 ;  /* 0x000000ffff147224 */ /* 0x000fe200078e000e */
[----:B------:R-:W-:Y:S01]  /*10bf0*/  MOV R3, 0x2 ;  /* 0x0000000200037802 */ /* 0x000fe20000000f00 */
[----:B----4-:R-:W-:Y:S01]  /*10c00*/  IMAD.MOV.U32 R0, RZ, RZ, 0x181f ;  /* 0x0000181fff007424 */ /* 0x010fe200078e00ff */
[----:B------:R-:W-:Y:S02]  /*10c10*/  MOV R2, 0x10c30 ;  /* 0x00010c3000027802 */ /* 0x000fe40000000f00 */
[----:B-123--:R-:W-:Y:S05]  /*10c20*/  CALL.REL.NOINC `($__internal_1_$__cuda_sm70_shflsync_idx_p) ;  /* 0x0000077000007944 */ /* 0x00efea0003c00000 */
[----:B-1---5:R-:W-:Y:S05]  /*10c30*/  BRA `(.L_x_146) ;  /* 0xffffdc5000007947 */ /* 0x022fea000383ffff */
.L_x_95:
[----:B------:R-:W-:Y:S01]  /*10c40*/  IMAD.MOV.U32 R20, RZ, RZ, R5 ;  /* 0x000000ffff147224 */ /* 0x000fe200078e0005 */
[----:B-1----:R-:W-:Y:S01]  /*10c50*/  MOV R3, 0x3 ;  /* 0x0000000300037802 */ /* 0x002fe20000000f00 */
[----:B------:R-:W-:Y:S01]  /*10c60*/  IMAD.MOV.U32 R0, RZ, RZ, 0x181f ;  /* 0x0000181fff007424 */ /* 0x000fe200078e00ff */
[----:B------:R-:W-:-:S02]  /*10c70*/  MOV R2, 0x10c90 ;  /* 0x00010c9000027802 */ /* 0x000fc40000000f00 */
[----:B--234-:R-:W-:Y:S05]  /*10c80*/  CALL.REL.NOINC `($__internal_1_$__cuda_sm70_shflsync_idx_p) ;  /* 0x0000071000007944 */ /* 0x01cfea0003c00000 */
[----:B-----5:R-:W-:Y:S01]  /*10c90*/  IMAD.MOV.U32 R4, RZ, RZ, R0 ;  /* 0x000000ffff047224 */ /* 0x020fe200078e0000 */
[----:B------:R-:W-:Y:S01]  /*10ca0*/  MOV R3, 0x3 ;  /* 0x0000000300037802 */ /* 0x000fe20000000f00 */
[----:B------:R-:W-:Y:S01]  /*10cb0*/  IMAD.MOV.U32 R20, RZ, RZ, R14 ;  /* 0x000000ffff147224 */ /* 0x000fe200078e000e */
[----:B------:R-:W-:-:S02]  /*10cc0*/  MOV R0, 0x181f ;  /* 0x0000181f00007802 */ /* 0x000fc40000000f00 */
[----:B------:R-:W-:Y:S02]  /*10cd0*/  MOV R2, 0x10cf0 ;  /* 0x00010cf000027802 */ /* 0x000fe40000000f00 */
[----:B-1----:R-:W-:Y:S05]  /*10ce0*/  CALL.REL.NOINC `($__internal_1_$__cuda_sm70_shflsync_idx_p) ;  /* 0x000006b000007944 */ /* 0x002fea0003c00000 */
[----:B-1---5:R-:W-:Y:S05]  /*10cf0*/  BRA `(.L_x_147) ;  /* 0xffffddb000007947 */ /* 0x022fea000383ffff */
.L_x_97:
[----:B------:R-:W-:Y:S01]  /*10d00*/  IMAD.MOV.U32 R20, RZ, RZ, R22 ;  /* 0x000000ffff147224 */ /* 0x000fe200078e0016 */
[----:B------:R-:W-:Y:S01]  /*10d10*/  MOV R3, RZ ;  /* 0x000000ff00037202 */ /* 0x000fe20000000f00 */
[----:B------:R-:W-:Y:S01]  /*10d20*/  IMAD.MOV.U32 R0, RZ, RZ, 0x1f ;  /* 0x0000001fff007424 */ /* 0x000fe200078e00ff */
[----:B------:R-:W-:Y:S02]  /*10d30*/  MOV R2, 0x10d50 ;  /* 0x00010d5000027802 */ /* 0x000fe40000000f00 */
[----:B------:R-:W-:Y:S05]  /*10d40*/  CALL.REL.NOINC `($__internal_1_$__cuda_sm70_shflsync_idx_p) ;  /* 0x0000065000007944 */ /* 0x000fea0003c00000 */
[----:B------:R-:W-:Y:S01]  /*10d50*/  MOV R9, R0 ;  /* 0x0000000000097202 */ /* 0x000fe20000000f00 */
[----:B-1---5:R-:W-:Y:S05]  /*10d60*/  BRA `(.L_x_148) ;  /* 0xffffe01000007947 */ /* 0x022fea000383ffff */
.L_x_98:
[----:B------:R-:W-:Y:S01]  /*10d70*/  IMAD.MOV.U32 R20, RZ, RZ, R22 ;  /* 0x000000ffff147224 */ /* 0x000fe200078e0016 */
[----:B------:R-:W-:Y:S01]  /*10d80*/  MOV R3, 0x1 ;  /* 0x0000000100037802 */ /* 0x000fe20000000f00 */
[----:B------:R-:W-:Y:S01]  /*10d90*/  IMAD.MOV.U32 R0, RZ, RZ, 0x1f ;  /* 0x0000001fff007424 */ /* 0x000fe200078e00ff */
[----:B------:R-:W-:Y:S02]  /*10da0*/  MOV R2, 0x10dc0 ;  /* 0x00010dc000027802 */ /* 0x000fe40000000f00 */
[----:B-12---:R-:W-:Y:S05]  /*10db0*/  CALL.REL.NOINC `($__internal_1_$__cuda_sm70_shflsync_idx_p) ;  /* 0x000005e000007944 */ /* 0x006fea0003c00000 */
[----:B------:R-:W-:Y:S01]  /*10dc0*/  MOV R8, R0 ;  /* 0x0000000000087202 */ /* 0x000fe20000000f00 */
[----:B-1---5:R-:W-:Y:S05]  /*10dd0*/  BRA `(.L_x_149) ;  /* 0xffffdfc000007947 */ /* 0x022fea000383ffff */
.L_x_99:
[----:B------:R-:W-:Y:S02]  /*10de0*/  MOV R3, 0x1 ;  /* 0x0000000100037802 */ /* 0x000fe40000000f00 */
[----:B------:R-:W-:-:S02]  /*10df0*/  MOV R2, 0x10e10 ;  /* 0x00010e1000027802 */ /* 0x000fc40000000f00 */
[----:B-1234-:R-:W-:Y:S05]  /*10e00*/  CALL.REL.NOINC `($__internal_2_$__cuda_sm70_shflsync_up_p) ;  /* 0x0000060000007944 */ /* 0x01efea0003c00000 */
[----:B------:R-:W-:Y:S05]  /*10e10*/  BRA `(.L_x_150) ;  /* 0xffffe0b000007947 */ /* 0x000fea000383ffff */
.L_x_100:
[----:B------:R-:W-:Y:S02]  /*10e20*/  MOV R3, 0x2 ;  /* 0x0000000200037802 */ /* 0x000fe40000000f00 */
[----:B------:R-:W-:-:S02]  /*10e30*/  MOV R2, 0x10e50 ;  /* 0x00010e5000027802 */ /* 0x000fc40000000f00 */
[----:B--2-4-:R-:W-:Y:S05]  /*10e40*/  CALL.REL.NOINC `($__internal_2_$__cuda_sm70_shflsync_up_p) ;  /* 0x000005c000007944 */ /* 0x014fea0003c00000 */
        /* <DEDUP_REMOVED lines=23> */
.L_x_104:
[----:B------:R-:W-:Y:S02]  /*10fc0*/  MOV R3, 0x1 ;  /* 0x0000000100037802 */ /* 0x000fe40000000f00 */
[----:B------:R-:W-:Y:S02]  /*10fd0*/  MOV R2, 0x10ff0 ;  /* 0x00010ff000027802 */ /* 0x000fe40000000f00 */
[----:B------:R-:W-:Y:S05]  /*10fe0*/  CALL.REL.NOINC `($__internal_2_$__cuda_sm70_shflsync_up_p) ;  /* 0x0000042000007944 */ /* 0x000fea0003c00000 */
[----:B------:R-:W-:Y:S01]  /*10ff0*/  MOV R2, R4 ;  /* 0x0000000400027202 */ /* 0x000fe20000000f00 */
[----:B------:R-:W-:Y:S05]  /*11000*/  BRA `(.L_x_152) ;  /* 0xffffe12000007947 */ /* 0x000fea000383ffff */
.L_x_105:
        /* <DEDUP_REMOVED lines=26> */
.L_x_107:
[----:B------:R-:W-:Y:S02]  /*111b0*/  SEL R0, RZ, 0x1, P0 ;  /* 0x00000001ff007807 */ /* 0x000fe40000000000 */
[----:B------:R-:W-:Y:S02]  /*111c0*/  MOV R2, 0x111e0 ;  /* 0x000111e000027802 */ /* 0x000fe40000000f00 */
[----:B-1----:R-:W-:Y:S05]  /*111d0*/  CALL.REL.NOINC `($__internal_3_$__cuda_sm70_votesync_ballot) ;  /* 0x0000029000007944 */ /* 0x002fea0003c00000 */
[----:B------:R-:W-:Y:S01]  /*111e0*/  MOV R5, R0 ;  /* 0x0000000000057202 */ /* 0x000fe20000000f00 */
[----:B------:R-:W-:Y:S05]  /*111f0*/  BRA `(.L_x_154) ;  /* 0xffffe0c000007947 */ /* 0x000fea000383ffff */
.L_x_108:
[----:B------:R-:W-:Y:S01]  /*11200*/  IMAD.MOV.U32 R20, RZ, RZ, R6 ;  /* 0x000000ffff147224 */ /* 0x000fe200078e0006 */
[----:B---3--:R-:W-:Y:S01]  /*11210*/  MOV R3, R11 ;  /* 0x0000000b00037202 */ /* 0x008fe20000000f00 */
[----:B------:R-:W-:Y:S01]  /*11220*/  IMAD.MOV.U32 R0, RZ, RZ, 0x1f ;  /* 0x0000001fff007424 */ /* 0x000fe200078e00ff */
[----:B------:R-:W-:Y:S02]  /*11230*/  MOV R2, 0x11250 ;  /* 0x0001125000027802 */ /* 0x000fe40000000f00 */
[----:B-12---:R-:W-:Y:S05]  /*11240*/  CALL.REL.NOINC `($__internal_1_$__cuda_sm70_shflsync_idx_p) ;  /* 0x0000015000007944 */ /* 0x006fea0003c00000 */
[----:B------:R-:W-:Y:S01]  /*11250*/  IMAD.MOV.U32 R6, RZ, RZ, R0 ;  /* 0x000000ffff067224 */ /* 0x000fe200078e0000 */
[----:B------:R-:W-:Y:S01]  /*11260*/  MOV R3, R11 ;  /* 0x0000000b00037202 */ /* 0x000fe20000000f00 */
[----:B------:R-:W-:Y:S01]  /*11270*/  IMAD.MOV.U32 R20, RZ, RZ, R7 ;  /* 0x000000ffff147224 */ /* 0x000fe200078e0007 */
[----:B------:R-:W-:Y:S02]  /*11280*/  MOV R0, 0x1f ;  /* 0x0000001f00007802 */ /* 0x000fe40000000f00 */
[----:B------:R-:W-:-:S02]  /*11290*/  MOV R2, 0x112b0 ;  /* 0x000112b000027802 */ /* 0x000fc40000000f00 */
[----:B-1---5:R-:W-:Y:S05]  /*112a0*/  CALL.REL.NOINC `($__internal_1_$__cuda_sm70_shflsync_idx_p) ;  /* 0x000000f000007944 */ /* 0x022fea0003c00000 */
[----:B------:R-:W-:Y:S01]  /*112b0*/  MOV R7, R0 ;  /* 0x0000000000077202 */ /* 0x000fe20000000f00 */
[----:B-1---5:R-:W-:Y:S05]  /*112c0*/  BRA `(.L_x_155) ;  /* 0xffffe03000007947 */ /* 0x022fea000383ffff */
.L_x_111:
[----:B------:R-:W-:Y:S01]  /*112d0*/  MOV R3, R0 ;  /* 0x0000000000037202 */ /* 0x000fe20000000f00 */
[----:B------:R-:W-:Y:S01]  /*112e0*/  IMAD.MOV.U32 R20, RZ, RZ, R4 ;  /* 0x000000ffff147224 */ /* 0x000fe200078e0004 */
[----:B------:R-:W-:Y:S01]  /*112f0*/  MOV R2, 0x11320 ;  /* 0x0001132000027802 */ /* 0x000fe20000000f00 */
[----:B------:R-:W-:-:S02]  /*11300*/  IMAD.MOV.U32 R0, RZ, RZ, 0x1f ;  /* 0x0000001fff007424 */ /* 0x000fc400078e00ff */
[----:B-1234-:R-:W-:Y:S05]  /*11310*/  CALL.REL.NOINC `($__internal_1_$__cuda_sm70_shflsync_idx_p) ;  /* 0x0000008000007944 */ /* 0x01efea0003c00000 */
[----:B------:R-:W-:Y:S01]  /*11320*/  MOV R10, R0 ;  /* 0x00000000000a7202 */ /* 0x000fe20000000f00 */
[----:B-1---5:R-:W-:Y:S05]  /*11330*/  BRA `(.L_x_110) ;  /* 0xffffe02000007947 */ /* 0x022fea000383ffff */
        .weak           $__internal_0_$__cuda_sm70_shflsync_bfly_p
        .type           $__internal_0_$__cuda_sm70_shflsync_bfly_p,@function
        .size           $__internal_0_$__cuda_sm70_shflsync_bfly_p,($__internal_1_$__cuda_sm70_shflsync_idx_p - $__internal_0_$__cuda_sm70_shflsync_bfly_p)
$__internal_0_$__cuda_sm70_shflsync_bfly_p:
[----:B------:R-:W-:Y:S02]  /*11340*/  MOV R21, 0xffffffff ;  /* 0xffffffff00157802 */ /* 0x000fe40000000f00 */
[----:B------:R-:W-:-:S02]  /*11350*/  MOV R3, 0x1f ;  /* 0x0000001f00037802 */ /* 0x000fc40000000f00 */
[----:B------:R-:W-:Y:S04]  /*11360*/  WARPSYNC R21 ;  /* 0x0000001500007348 */ /* 0x000fe80003800000 */
[----:B------:R1:W2:Y:S02]  /*11370*/  SHFL.BFLY PT, R0, R4, R0, R3 ;  /* 0x0c00000004007389 */ /* 0x0002a400000e0003 */
[----:B-1----:R-:W-:-:S04]  /*11380*/  MOV R3, 0x0 ;  /* 0x0000000000037802 */ /* 0x002fc80000000f00 */
[----:B--2---:R-:W-:Y:S05]  /*11390*/  RET.REL.NODEC R2 `(_ZN7cutlass13device_kernelIN5flash19enable_sm80_to_sm89INS1_16FlashAttnFwdSm80INS1_25CollectiveMainloopFwdSm80ILi8ELi1ELb1EN4cute5tupleIJNS5_1CILi128EEENS7_ILi48EEENS7_ILi256EEEEEELi256ENS_6half_tEfNS_4arch4Sm80ELb0ELb0ELb1ELb1ELb1ELb0ELb1ELb1EEENS1_21CollectiveEpilogueFwdINS6_IJS8_SA_S9_EEENS6_IJNS7_ILi1EEESI_SI_EEESC_SE_Li256ELb1ELb1ELb1ELb0EEENS1_36VarlenDynamicPersistentTileSchedulerILi128ELi48ELi256ELi256ELb1ELb1ELb0ELb0ELb1ELb1EEEEEEEEEvNT_6ParamsE) ;  /* 0xfffeec6002007950 */ /* 0x004fea0003c3ffff */
        .weak           $__internal_1_$__cuda_sm70_shflsync_idx_p
        .type           $__internal_1_$__cuda_sm70_shflsync_idx_p,@function
        .size           $__internal_1_$__cuda_sm70_shflsync_idx_p,($__internal_2_$__cuda_sm70_shflsync_up_p - $__internal_1_$__cuda_sm70_shflsync_idx_p)
$__internal_1_$__cuda_sm70_shflsync_idx_p:
[----:B------:R1:W-:Y:S02]  /*113a0*/  STL [R1+0x18c], R4 ;  /* 0x00018c0401007387 */ /* 0x0003e40000100800 */
[----:B-1----:R-:W-:-:S04]  /*113b0*/  MOV R4, 0xffffffff ;  /* 0xffffffff00047802 */ /* 0x002fc80000000f00 */
[----:B------:R-:W-:Y:S04]  /*113c0*/  WARPSYNC R4 ;  /* 0x0000000400007348 */ /* 0x000fe80003800000 */
[----:B------:R1:W2:Y:S04]  /*113d0*/  SHFL.IDX PT, R0, R20, R3, R0 ;  /* 0x0000000314007389 */ /* 0x0002a800000e0000 */
[----:B-1----:R1:W5:Y:S01]  /*113e0*/  LDL.LU R4, [R1+0x18c] ;  /* 0x00018c0001047983 */ /* 0x0023620000300800 */
[----:B------:R-:W-:-:S04]  /*113f0*/  MOV R3, 0x0 ;  /* 0x0000000000037802 */ /* 0x000fc80000000f00 */
[----:B--2---:R-:W-:Y:S05]  /*11400*/  RET.REL.NODEC R2 `(_ZN7cutlass13device_kernelIN5flash19enable_sm80_to_sm89INS1_16FlashAttnFwdSm80INS1_25CollectiveMainloopFwdSm80ILi8ELi1ELb1EN4cute5tupleIJNS5_1CILi128EEENS7_ILi48EEENS7_ILi256EEEEEELi256ENS_6half_tEfNS_4arch4Sm80ELb0ELb0ELb1ELb1ELb1ELb0ELb1ELb1EEENS1_21CollectiveEpilogueFwdINS6_IJS8_SA_S9_EEENS6_IJNS7_ILi1EEESI_SI_EEESC_SE_Li256ELb1ELb1ELb1ELb0EEENS1_36VarlenDynamicPersistentTileSchedulerILi128ELi48ELi256ELi256ELb1ELb1ELb0ELb0ELb1ELb1EEEEEEEEEvNT_6ParamsE) ;  /* 0xfffeebf002007950 */ /* 0x004fea0003c3ffff */
        .weak           $__internal_2_$__cuda_sm70_shflsync_up_p
        .type           $__internal_2_$__cuda_sm70_shflsync_up_p,@function
        .size           $__internal_2_$__cuda_sm70_shflsync_up_p,($__internal_3_$__cuda_sm70_votesync_ballot - $__internal_2_$__cuda_sm70_shflsync_up_p)
$__internal_2_$__cuda_sm70_shflsync_up_p:
[----:B------:R-:W-:Y:S02]  /*11410*/  MOV R4, RZ ;  /* 0x000000ff00047202 */ /* 0x000fe40000000f00 */
[----:B------:R-:W-:-:S04]  /*11420*/  MOV R11, 0xffffffff ;  /* 0xffffffff000b7802 */ /* 0x000fc80000000f00 */
[----:B------:R-:W-:Y:S04]  /*11430*/  WARPSYNC R11 ;  /* 0x0000000b00007348 */ /* 0x000fe80003800000 */
[----:B------:R1:W2:Y:S02]  /*11440*/  SHFL.UP PT, R4, R0, R3, R4 ;  /* 0x0400000300047389 */ /* 0x0002a400000e0004 */
[----:B-1----:R-:W-:-:S04]  /*11450*/  MOV R3, 0x0 ;  /* 0x0000000000037802 */ /* 0x002fc80000000f00 */
[----:B--2---:R-:W-:Y:S05]  /*11460*/  RET.REL.NODEC R2 `(_ZN7cutlass13device_kernelIN5flash19enable_sm80_to_sm89INS1_16FlashAttnFwdSm80INS1_25CollectiveMainloopFwdSm80ILi8ELi1ELb1EN4cute5tupleIJNS5_1CILi128EEENS7_ILi48EEENS7_ILi256EEEEEELi256ENS_6half_tEfNS_4arch4Sm80ELb0ELb0ELb1ELb1ELb1ELb0ELb1ELb1EEENS1_21CollectiveEpilogueFwdINS6_IJS8_SA_S9_EEENS6_IJNS7_ILi1EEESI_SI_EEESC_SE_Li256ELb1ELb1ELb1ELb0EEENS1_36VarlenDynamicPersistentTileSchedulerILi128ELi48ELi256ELi256ELb1ELb1ELb0ELb0ELb1ELb1EEEEEEEEEvNT_6ParamsE) ;  /* 0xfffeeb9002007950 */ /* 0x004fea0003c3ffff */
        .weak           $__internal_3_$__cuda_sm70_votesync_ballot
        .type           $__internal_3_$__cuda_sm70_votesync_ballot,@function
        .size           $__internal_3_$__cuda_sm70_votesync_ballot,(.L_x_6457 - $__internal_3_$__cuda_sm70_votesync_ballot)
$__internal_3_$__cuda_sm70_votesync_ballot:
[----:B------:R-:W-:Y:S01]  /*11470*/  ISETP.NE.U32.AND P0, PT, R0, 0x1, PT ;  /* 0x000000010000780c */ /* 0x000fe20003f05070 */
[----:B------:R-:W-:-:S04]  /*11480*/  IMAD.MOV.U32 R3, RZ, RZ, -0x1 ;  /* 0xffffffffff037424 */ /* 0x000fc800078e00ff */
[----:B------:R-:W-:Y:S08]  /*11490*/  WARPSYNC R3 ;  /* 0x0000000300007348 */ /* 0x000ff00003800000 */
[----:B------:R-:W-:-:S04]  /*114a0*/  VOTE.ANY R0, PT, !P0 ;  /* 0x0000000000007806 */ /* 0x000fc800040e0100 */
[----:B------:R-:W-:Y:S01]  /*114b0*/  LOP3.LUT R0, R0, R3, RZ, 0xc0, !PT ;  /* 0x0000000300007212 */ /* 0x000fe200078ec0ff */
[----:B------:R-:W-:-:S04]  /*114c0*/  IMAD.MOV.U32 R3, RZ, RZ, 0x0 ;  /* 0x00000000ff037424 */ /* 0x000fc800078e00ff */
[----:B------:R-:W-:Y:S05]  /*114d0*/  RET.REL.NODEC R2 `(_ZN7cutlass13device_kernelIN5flash19enable_sm80_to_sm89INS1_16FlashAttnFwdSm80INS1_25CollectiveMainloopFwdSm80ILi8ELi1ELb1EN4cute5tupleIJNS5_1CILi128EEENS7_ILi48EEENS7_ILi256EEEEEELi256ENS_6half_tEfNS_4arch4Sm80ELb0ELb0ELb1ELb1ELb1ELb0ELb1ELb1EEENS1_21CollectiveEpilogueFwdINS6_IJS8_SA_S9_EEENS6_IJNS7_ILi1EEESI_SI_EEESC_SE_Li256ELb1ELb1ELb1ELb0EEENS1_36VarlenDynamicPersistentTileSchedulerILi128ELi48ELi256ELi256ELb1ELb1ELb0ELb0ELb1ELb1EEEEEEEEEvNT_6ParamsE) ;  /* 0xfffeeb2002007950 */ /* 0x000fea0003c3ffff */
.L_x_156:
        /* <DEDUP_REMOVED lines=10> */
.L_x_6457:


//--------------------- .text._ZN7cutlass13device_kernelIN5flash19enable_sm80_to_sm89INS1_16FlashAttnFwdSm80INS1_25CollectiveMainloopFwdSm80ILi8ELi1ELb0EN4cute5tupleIJNS5_1CILi128EEENS7_ILi32EEENS7_ILi256EEEEEELi256ENS_6half_tEfNS_4arch4Sm80ELb0ELb0ELb1ELb1ELb1ELb1ELb1ELb1EEENS1_21CollectiveEpilogueFwdINS6_IJS8_SA_S9_EEENS6_IJNS7_ILi1EEESI_SI_EEESC_SE_Li256ELb1ELb1ELb1ELb0EEENS1_36VarlenDynamicPersistentTileSchedulerILi128ELi32ELi256ELi256ELb1ELb1ELb0ELb0ELb1ELb1EEEEEEEEEvNT_6ParamsE --------------------------
	.section	.text._ZN7cutlass13device_kernelIN5flash19enable_sm80_to_sm89INS1_16FlashAttnFwdSm80INS1_25CollectiveMainloopFwdSm80ILi8ELi1ELb0EN4cute5tupleIJNS5_1CILi128EEENS7_ILi32EEENS7_ILi256EEEEEELi256ENS_6half_tEfNS_4arch4Sm80ELb0ELb0ELb1ELb1ELb1ELb1ELb1ELb1EEENS1_21CollectiveEpilogueFwdINS6_IJS8_SA_S9_EEENS6_IJNS7_ILi1EEESI_SI_EEESC_SE_Li256ELb1ELb1ELb1ELb0EEENS1_36VarlenDynamicPersistentTileSchedulerILi128ELi32ELi256ELi256ELb1ELb1ELb0ELb0ELb1ELb1EEEEEEEEEvNT_6ParamsE,"ax",@progbits
	.sectioninfo	@"SHI_REGISTERS=255"
	.align	128
.text._ZN7cutlass13device_kernelIN5flash19enable_sm80_to_sm89INS1_16FlashAttnFwdSm80INS1_25CollectiveMainloopFwdSm80ILi8ELi1ELb0EN4cute5tupleIJNS5_1CILi128EEENS7_ILi32EEENS7_ILi256EEEEEELi256ENS_6half_tEfNS_4arch4Sm80ELb0ELb0ELb1ELb1ELb1ELb1ELb1ELb1EEENS1_21CollectiveEpilogueFwdINS6_IJS8_SA_S9_EEENS6_IJNS7_ILi1EEESI_SI_EEESC_SE_Li256ELb1ELb1ELb1ELb0EEENS1_36VarlenDynamicPersistentTileSchedulerILi128ELi32ELi256ELi256ELb1ELb1ELb0ELb0ELb1ELb1EEEEEEEEEvNT_6ParamsE:
        .type           _ZN7cutlass13device_kernelIN5flash19enable_sm80_to_sm89INS1_16FlashAttnFwdSm80INS1_25CollectiveMainloopFwdSm80ILi8ELi1ELb0EN4cute5tupleIJNS5_1CILi128EEENS7_ILi32EEENS7_ILi256EEEEEELi256ENS_6half_tEfNS_4arch4Sm80ELb0ELb0ELb1ELb1ELb1ELb1ELb1ELb1EEENS1_21CollectiveEpilogueFwdINS6_IJS8_SA_S9_EEENS6_IJNS7_ILi1EEESI_SI_EEESC_SE_Li256ELb1ELb1ELb1ELb0EEENS1_36VarlenDynamicPersistentTileSchedulerILi128ELi32ELi256ELi256ELb1ELb1ELb0ELb0ELb1ELb1EEEEEEEEEvNT_6ParamsE,@function
        .size           _ZN7cutlass13device_kernelIN5flash19enable_sm80_to_sm89INS1_16FlashAttnFwdSm80INS1_25CollectiveMainloopFwdSm80ILi8ELi1ELb0EN4cute5tupleIJNS5_1CILi128EEENS7_ILi32EEENS7_ILi256EEEEEELi256ENS_6half_tEfNS_4arch4Sm80ELb0ELb0ELb1ELb1ELb1ELb1ELb1ELb1EEENS1_21CollectiveEpilogueFwdINS6_IJS8_SA_S9_EEENS6_IJNS7_ILi1EEESI_SI_EEESC_SE_Li256ELb1ELb1ELb1ELb0EEENS1_36VarlenDynamicPersistentTileSchedulerILi128ELi32ELi256ELi256ELb1ELb1ELb0ELb0ELb1ELb1EEEEEEEEEvNT_6ParamsE,(.L_x_6462 - _ZN7cutlass13device_kernelIN5flash19enable_sm80_to_sm89INS1_16FlashAttnFwdSm80INS1_25CollectiveMainloopFwdSm80ILi8ELi1ELb0EN4cute5tupleIJNS5_1CILi128EEENS7_ILi32EEENS7_ILi256EEEEEELi256ENS_6half_tEfNS_4arch4Sm80ELb0ELb0ELb1ELb1ELb1ELb1ELb1ELb1EEENS1_21CollectiveEpilogueFwdINS6_IJS8_SA_S9_EEENS6_IJNS7_ILi1EEESI_SI_EEESC_SE_Li256ELb1ELb1ELb1ELb0EEENS1_36VarlenDynamicPersistentTileSchedulerILi128ELi32ELi256ELi256ELb1ELb1ELb0ELb0ELb1ELb1EEEEEEEEEvNT_6ParamsE)
        .other          _ZN7cutlass13device_kernelIN5flash19enable_sm80_to_sm89INS1_16FlashAttnFwdSm80INS1_25CollectiveMainloopFwdSm80ILi8ELi1ELb0EN4cute5tupleIJNS5_1CILi128EEENS7_ILi32EEENS7_ILi256EEEEEELi256ENS_6half_tEfNS_4arch4Sm80ELb0ELb0ELb1ELb1ELb1ELb1ELb1ELb1EEENS1_21CollectiveEpilogueFwdINS6_IJS8_SA_S9_EEENS6_IJNS7_ILi1EEESI_SI_EEESC_SE_Li256ELb1ELb1ELb1ELb0EEENS1_36VarlenDynamicPersistentTileSchedulerILi128ELi32ELi256ELi256ELb1ELb1ELb0ELb0ELb1ELb1EEEEEEEEEvNT_6ParamsE,@"STO_CUDA_ENTRY STV_DEFAULT"
_ZN7cutlass13device_kernelIN5flash19enable_sm80_to_sm89INS1_16FlashAttnFwdSm80INS1_25CollectiveMainloopFwdSm80ILi8ELi1ELb0EN4cute5tupleIJNS5_1CILi128EEENS7_ILi32EEENS7_ILi256EEEEEELi256ENS_6half_tEfNS_4arch4Sm80ELb0ELb0ELb1ELb1ELb1ELb1ELb1ELb1EEENS1_21CollectiveEpilogueFwdINS6_IJS8_SA_S9_EEENS6_IJNS7_ILi1EEESI_SI_EEESC_SE_Li256ELb1ELb1ELb1ELb0EEENS1_36VarlenDynamicPersistentTileSchedulerILi128ELi32ELi256ELi256ELb1ELb1ELb0ELb0ELb1ELb1EEEEEEEEEvNT_6ParamsE:
[----:B------:R-:W-:-:S03]  /*0000*/  MOV R1, c[0x0][0x28] ;  /* 0x00000a0000017a02 */ /* 0x000fc60000000f00 */
[----:B------:R-:W1:Y:S01]  /*0010*/  S2R R2, SR_TID.X ;  /* 0x0000000000027919 */ /* 0x000e620000002100 */
[----:B------:R-:W-:Y:S01]  /*0020*/  IADD3 R1, R1, -0x58, RZ ;  /* 0xffffffa801017810 */ /* 0x000fe20007ffe0ff */
[----:B------:R-:W-:Y:S01]  /*0030*/  ULDC.64 UR8, c[0x0][0x118] ;  /* 0x0000460000087ab9 */ /* 0x000fe20000000a00 */
[----:B-1----:R-:W-:-:S05]  /*0040*/  SHF.R.U32.HI R0, RZ, 0x5, R2 ;  /* 0x00000005ff007819 */ /* 0x002fca0000011602 */
[----:B------:R-:W1:Y:S02]  /*0050*/  SHFL.IDX PT, R3, R0, RZ, 0x1f ;  /* 0x00001fff00037589 */ /* 0x000e6400000e0000 */
[----:B-1----:R-:W-:Y:S02]  /*0060*/  ISETP.NE.AND P0, PT, R3, RZ, PT ;  /* 0x000000ff0300720c */ /* 0x002fe40003f05270 */
[----:B------:R1:W-:Y:S11]  /*0070*/  STL [R1+0x44], R3 ;  /* 0x0000440301007387 */ /* 0x0003f60000100800 */
[----:B------:R-:W-:Y:S06]  /*0080*/  @P0 BAR.SYNC.DEFER_BLOCKING 0x5, 0x100 ;  /* 0x0144000000000b1d */ /* 0x000fec0000010000 */
[----:B------:R-:W2:Y:S04]  /*0090*/  @P0 LDS.128 R228, [0x20080] ;  /* 0x02008000ffe40984 */ /* 0x000ea80000000c00 */
[----:B------:R-:W-:Y:S06]  /*00a0*/  @P0 BAR.ARV 0x4, 0x100 ;  /* 0x0104000000000b1d */ /* 0x000fec0000002000 */
[----:B------:R-:W-:Y:S05]  /*00b0*/  @P0 BRA `(.L_x_157) ;  /* 0x00000a7000000947 */ /* 0x000fea0003800000 */
[----:B-1----:R-:W-:Y:S01]  /*00c0*/  LOP3.LUT R14, R2, 0x1f, RZ, 0xc0, !PT ;  /* 0x0000001f020e7812 */ /* 0x002fe200078ec0ff */
[----:B------:R-:W-:Y:S01]  /*00d0*/  CS2R R8, SRZ ;  /* 0x0000000000087805 */ /* 0x000fe2000001ff00 */
[----:B------:R-:W-:-:S02]  /*00e0*/  IMAD.MOV.U32 R7, RZ, RZ, RZ ;  /* 0x000000ffff077224 */ /* 0x000fc400078e00ff */
[----:B------:R-:W-:-:S04]  /*00f0*/  ISETP.NE.AND P6, PT, R14, 0x1f, PT ;  /* 0x0000001f0e00780c */ /* 0x000fc80003fc5270 */
[----:B------:R-:W-:-:S13]  /*0100*/  ISETP.GE.OR P0, PT, R14, c[0x0][0x53c], !P6 ;  /* 0x00014f000e007a0c */ /* 0x000fda0007706670 */
[----:B------:R-:W-:Y:S02]  /*0110*/  @!P0 IMAD.MOV.U32 R4, RZ, RZ, 0x4 ;  /* 0x00000004ff048424 */ /* 0x000fe400078e00ff */
[----:B------:R-:W-:Y:S02]  /*0120*/  @!P0 IMAD.MOV.U32 R2, RZ, RZ, 0x4 ;  /* 0x00000004ff028424 */ /* 0x000fe400078e00ff */
[----:B------:R-:W-:-:S04]  /*0130*/  @!P0 IMAD.WIDE.U32 R4, R14, R4, c[0x0][0x580] ;  /* 0x000160000e048625 */ /* 0x000fc800078e0004 */
[C---:B------:R-:W-:Y:S01]  /*0140*/  @!P0 IMAD.WIDE.U32 R2, R14.reuse, R2, c[0x0][0x578] ;  /* 0x00015e000e028625 */ /* 0x040fe200078e0002 */
[----:B------:R-:W3:Y:S04]  /*0150*/  @!P0 LDG.E R8, [R4.64] ;  /* 0x0000000804088981 */ /* 0x000ee8000c1e1900 */
[----:B------:R-:W3:Y:S01]  /*0160*/  @!P0 LDG.E R7, [R2.64] ;  /* 0x0000000802078981 */ /* 0x000ee2000c1e1900 */
[C---:B------:R-:W-:Y:S01]  /*0170*/  ISETP.NE.AND P5, PT, R14.reuse, RZ, PT ;  /* 0x000000ff0e00720c */ /* 0x040fe20003fa5270 */
[----:B------:R-:W1:Y:S01]  /*0180*/  S2UR UR4, SR_CTAID.X ;  /* 0x00000000000479c3 */ /* 0x000e620000002500 */
[C---:B------:R-:W-:Y:S02]  /*0190*/  ISETP.GE.U32.AND P4, PT, R14.reuse, 0x2, PT ;  /* 0x000000020e00780c */ /* 0x040fe40003f86070 */
[----:B------:R-:W-:-:S02]  /*01a0*/  ISETP.GE.U32.AND P3, PT, R14, 0x4, PT ;  /* 0x000000040e00780c */ /* 0x000fc40003f66070 */
[C---:B------:R-:W-:Y:S02]  /*01b0*/  ISETP.GE.U32.AND P2, PT, R14.reuse, 0x8, PT ;  /* 0x000000080e00780c */ /* 0x040fe40003f46070 */
[----:B------:R-:W-:Y:S01]  /*01c0*/  ISETP.GE.U32.AND P1, PT, R14, 0x10, PT ;  /* 0x000000100e00780c */ /* 0x000fe20003f26070 */
[----:B---3--:R-:W-:-:S05]  /*01d0*/  IMAD R4, R8, R7, RZ ;  /* 0x0000000708047224 */ /* 0x008fca00078e02ff */
[----:B------:R-:W3:Y:S02]  /*01e0*/  SHFL.UP PT, R0, R4, 0x1, RZ ;  /* 0x0420000004007989 */ /* 0x000ee400000e00ff */
[----:B---3--:R-:W-:-:S05]  /*01f0*/  SEL R0, R0, RZ, P5 ;  /* 0x000000ff00007207 */ /* 0x008fca0002800000 */
[----:B------:R-:W-:-:S05]  /*0200*/  IMAD.IADD R4, R4, 0x1, R0 ;  /* 0x0000000104047824 */ /* 0x000fca00078e0200 */
        /* <DEDUP_REMOVED lines=12> */
[----:B------:R-:W3:Y:S02]  /*02d0*/  SHFL.IDX PT, R6, R4, 0x1f, 0x1f ;  /* 0x03e01f0004067f89 */ /* 0x000ee400000e0000 */
[----:B---3--:R-:W-:-:S04]  /*02e0*/  IMAD R6, R6, c[0x0][0x538], RZ ;  /* 0x00014e0006067a24 */ /* 0x008fc800078e02ff */
[----:B------:R-:W-:Y:S01]  /*02f0*/  IMAD.MOV.U32 R0, RZ, RZ, R6 ;  /* 0x000000ffff007224 */ /* 0x000fe200078e0006 */
[----:B-1----:R-:W-:-:S13]  /*0300*/  ISETP.GT.AND P0, PT, R6, UR4, PT ;  /* 0x0000000406007c0c */ /* 0x002fda000bf04270 */
[----:B------:R-:W-:Y:S05]  /*0310*/  @P0 BRA `(.L_x_158) ;  /* 0x0000027000000947 */ /* 0x000fea0003800000 */
[----:B------:R-:W-:Y:S02]  /*0320*/  MOV R6, R0 ;  /* 0x0000000000067202 */ /* 0x000fe40000000f00 */
[----:B------:R-:W-:-:S04]  /*0330*/  MOV R9, RZ ;  /* 0x000000ff00097202 */ /* 0x000fc80000000f00 */
.L_x_162:
        /* <DEDUP_REMOVED lines=12> */
[----:B------:R-:W3:Y:S04]  /*0400*/  @!P0 LDG.E R8, [R4.64] ;  /* 0x0000000804088981 */ /* 0x000ee8000c1e1900 */
[----:B------:R-:W3:Y:S02]  /*0410*/  @!P0 LDG.E R7, [R2.64] ;  /* 0x0000000802078981 */ /* 0x000ee4000c1e1900 */
[----:B---3--:R-:W-:Y:S01]  /*0420*/  IMAD R5, R8, R7, RZ ;  /* 0x0000000708057224 */ /* 0x008fe200078e02ff */
[----:B------:R-:W-:Y:S05]  /*0430*/  BRA.DIV ~URZ, `(.L_x_160) ;  /* 0x00016f927f007947 */ /* 0x000fea000b800000 */
[----:B------:R1:W3:Y:S02]  /*0440*/  SHFL.UP PT, R0, R5, 0x1, RZ ;  /* 0x0420000005007989 */ /* 0x0002e400000e00ff */
.L_x_334:
        /* <DEDUP_REMOVED lines=16> */
.L_x_335:
[----:B---3--:R-:W-:-:S05]  /*0550*/  IMAD R0, R0, c[0x0][0x538], RZ ;  /* 0x00014e0000007a24 */ /* 0x008fca00078e02ff */
[----:B------:R-:W-:-:S04]  /*0560*/  IADD3 R6, R0, R6, RZ ;  /* 0x0000000600067210 */ /* 0x000fc80007ffe0ff */
[----:B------:R-:W-:-:S13]  /*0570*/  ISETP.GT.AND P0, PT, R6, UR4, PT ;  /* 0x0000000406007c0c */ /* 0x000fda000bf04270 */
[----:B-12---:R-:W-:Y:S05]  /*0580*/  @!P0 BRA `(.L_x_162) ;  /* 0xfffffdb000008947 */ /* 0x006fea000383ffff */
.L_x_158:
[----:B------:R-:W-:-:S05]  /*0590*/  IADD3 R12, -R0, R6, RZ ;  /* 0x00000006000c7210 */ /* 0x000fca0007ffe1ff */
[----:B------:R-:W-:-:S05]  /*05a0*/  IMAD R0, R4, c[0x0][0x538], R12 ;  /* 0x00014e0004007a24 */ /* 0x000fca00078e020c */
[----:B------:R-:W-:Y:S01]  /*05b0*/  ISETP.GT.AND P0, PT, R0, UR4, PT ;  /* 0x0000000400007c0c */ /* 0x000fe2000bf04270 */
[----:B------:R-:W-:-:S12]  /*05c0*/  BRA.DIV ~URZ, `(.L_x_163) ;  /* 0x000170227f007947 */ /* 0x000fd8000b800000 */
[----:B------:R-:W-:-:S04]  /*05d0*/  VOTE.ANY R0, PT, !P0 ;  /* 0x0000000000007806 */ /* 0x000fc800040e0100 */
.L_x_336:
[----:B------:R1:W3:Y:S01]  /*05e0*/  POPC R13, R0 ;  /* 0x00000000000d7309 */ /* 0x0002e20000000000 */
[----:B------:R-:W-:Y:S05]  /*05f0*/  BRA.DIV ~URZ, `(.L_x_164) ;  /* 0x000170327f007947 */ /* 0x000fea000b800000 */
[----:B---3--:R3:W4:Y:S01]  /*0600*/  SHFL.IDX PT, R11, R8, R13, 0x1f ;  /* 0x00001f0d080b7589 */ /* 0x00872200000e0000 */
[----:B------:R-:W-:-:S03]  /*0610*/  MOV R6, RZ ;  /* 0x000000ff00067202 */ /* 0x000fc60000000f00 */
[----:B------:R3:W1:Y:S04]  /*0620*/  SHFL.IDX PT, R10, R7, R13, 0x1f ;  /* 0x00001f0d070a7589 */ /* 0x00066800000e0000 */
.L_x_337:
[----:B------:R-:W-:Y:S01]  /*0630*/  ISETP.NE.AND P0, PT, R0, RZ, PT ;  /* 0x000000ff0000720c */ /* 0x000fe20003f05270 */
[----:B------:R-:W-:-:S12]  /*0640*/  BSSY B0, `(.L_x_165) ;  /* 0x0000005000007945 */ /* 0x000fd80003800000 */
[----:B------:R-:W-:Y:S05]  /*0650*/  @!P0 BRA `(.L_x_166) ;  /* 0x0000003000008947 */ /* 0x000fea0003800000 */
[----:B------:R-:W-:Y:S01]  /*0660*/  IADD3 R179, R13, -0x1, RZ ;  /* 0xffffffff0db37810 */ /* 0x000fe20007ffe0ff */
[----:B------:R-:W-:Y:S05]  /*0670*/  BRA.DIV ~URZ, `(.L_x_167) ;  /* 0x000170927f007947 */ /* 0x000fea000b800000 */
[----:B------:R3:W4:Y:S02]  /*0680*/  SHFL.IDX PT, R6, R4, R179, 0x1f ;  /* 0x00001fb304067589 */ /* 0x00072400000e0000 */
.L_x_166:
[----:B------:R-:W-:Y:S05]  /*0690*/  BSYNC B0 ;  /* 0x0000000000007941 */ /* 0x000fea0003800000 */
.L_x_165:
[----:B-1--4-:R-:W-:Y:S01]  /*06a0*/  IABS R0, R11 ;  /* 0x0000000b00007213 */ /* 0x012fe20000000000 */
[----:B--2---:R-:W-:Y:S02]  /*06b0*/  IMAD R228, R6, c[0x0][0x538], R12 ;  /* 0x00014e0006e47a24 */ /* 0x004fe400078e020c */
[----:B------:R-:W-:Y:S02]  /*06c0*/  IMAD.IADD R231, R13, 0x1, R9 ;  /* 0x000000010de77824 */ /* 0x000fe400078e0209 */
[----:B------:R-:W-:Y:S01]  /*06d0*/  IMAD.MOV.U32 R5, RZ, RZ, R0 ;  /* 0x000000ffff057224 */ /* 0x000fe200078e0000 */
[----:B------:R-:W-:Y:S02]  /*06e0*/  IABS R0, R10 ;  /* 0x0000000a00007213 */ /* 0x000fe40000000000 */
[----:B------:R-:W-:Y:S01]  /*06f0*/  IADD3 R229, -R228, UR4, RZ ;  /* 0x00000004e4e57c10 */ /* 0x000fe2000fffe1ff */
[----:B------:R-:W1:Y:S02]  /*0700*/  I2F.RP R2, R5 ;  /* 0x0000000500027306 */ /* 0x000e640000209400 */
[----:B---3--:R-:W-:Y:S01]  /*0710*/  IMAD.MOV.U32 R7, RZ, RZ, R0 ;  /* 0x000000ffff077224 */ /* 0x008fe200078e0000 */
[----:B------:R-:W-:-:S02]  /*0720*/  IABS R6, R229 ;  /* 0x000000e500067213 */ /* 0x000fc40000000000 */
[----:B------:R-:W-:-:S03]  /*0730*/  IABS R0, R11 ;  /* 0x0000000b00007213 */ /* 0x000fc60000000000 */
[----:B------:R-:W-:Y:S01]  /*0740*/  I2F.RP R8, R7 ;  /* 0x0000000700087306 */ /* 0x000fe20000209400 */
[----:B------:R-:W-:-:S07]  /*0750*/  IADD3 R0, RZ, -R0, RZ ;  /* 0x80000000ff007210 */ /* 0x000fce0007ffe0ff */
[----:B-1----:R-:W1:Y:S02]  /*0760*/  MUFU.RCP R2, R2 ;  /* 0x0000000200027308 */ /* 0x002e640000001000 */
[----:B-1----:R-:W-:-:S06]  /*0770*/  IADD3 R2, R2, 0xffffffe, RZ ;  /* 0x0ffffffe02027810 */ /* 0x002fcc0007ffe0ff */
[----:B------:R-:W1:Y:S02]  /*0780*/  F2I.FTZ.U32.TRUNC.NTZ R3, R2 ;  /* 0x0000000200037305 */ /* 0x000e64000021f000 */
[----:B-1----:R-:W-:-:S04]  /*0790*/  IMAD.MOV R2, RZ, RZ, -R3 ;  /* 0x000000ffff027224 */ /* 0x002fc800078e0a03 */
[----:B------:R-:W-:Y:S02]  /*07a0*/  IMAD R4, R2, R5, RZ ;  /* 0x0000000502047224 */ /* 0x000fe400078e02ff */
        /* <DEDUP_REMOVED lines=45> */
[----:B------:R-:W-:-:S04]  /*0a80*/  IMAD R2, R10, R2, R4 ;  /* 0x000000020a027224 */ /* 0x000fc800078e0204 */
[----:B------:R-:W-:Y:S01]  /*0a90*/  IMAD R230, R2, 0x10000, R0 ;  /* 0x0001000002e67824 */ /* 0x000fe200078e0200 */
[----:B------:R-:W-:Y:S05]  /*0aa0*/  BRA `(.L_x_168) ;  /* 0x0000004000007947 */ /* 0x000fea0003800000 */
.L_x_159:
[----:B--2---:R-:W-:Y:S01]  /*0ab0*/  IMAD.MOV.U32 R229, RZ, RZ, RZ ;  /* 0x000000ffffe57224 */ /* 0x004fe200078e00ff */
[----:B------:R-:W-:Y:S01]  /*0ac0*/  MOV R230, RZ ;  /* 0x000000ff00e67202 */ /* 0x000fe20000000f00 */
[----:B------:R-:W-:Y:S01]  /*0ad0*/  IMAD.U32 R228, RZ, RZ, UR4 ;  /* 0x00000004ffe47e24 */ /* 0x000fe2000f8e00ff */
[----:B------:R-:W-:Y:S02]  /*0ae0*/  MOV R231, c[0x0][0x53c] ;  /* 0x00014f0000e77a02 */ /* 0x000fe40000000f00 */
.L_x_168:
[----:B------:R-:W-:Y:S01]  /*0af0*/  ISETP.NE.AND P0, PT, R14, RZ, PT ;  /* 0x000000ff0e00720c */ /* 0x000fe20003f05270 */
[----:B------:R-:W-:-:S12]  /*0b00*/  WARPSYNC 0xffffffff ;  /* 0xffffffff00007948 */ /* 0x000fd80003800000 */
[----:B------:R1:W-:Y:S04]  /*0b10*/  @!P0 STS.128 [0x20080], R228 ;  /* 0x020080e4ff008388 */ /* 0x0003e80000000c00 */
[----:B------:R-:W-:Y:S06]  /*0b20*/  BAR.ARV 0x5, 0x100 ;  /* 0x0144000000007b1d */ /* 0x000fec0000002000 */
.L_x_157:
[----:B-12---:R-:W-:-:S13]  /*0b30*/  ISETP.GE.AND P0, PT, R231, c[0x0][0x53c], PT ;  /* 0x00014f00e7007a0c */ /* 0x006fda0003f06270 */
[----:B------:R-:W-:Y:S05]  /*0b40*/  @P0 EXIT ;  /* 0x000000000000094d */ /* 0x000fea0003800000 */
[----:B------:R-:W1:Y:S01]  /*0b50*/  S2R R14, SR_TID.X ;  /* 0x00000000000e7919 */ /* 0x000e620000002100 */
[----:B------:R-:W-:Y:S01]  /*0b60*/  IMAD.MOV.U32 R19, RZ, RZ, 0x40 ;  /* 0x00000040ff137424 */ /* 0x000fe200078e00ff */
[----:B------:R-:W-:Y:S02]  /*0b70*/  ULDC UR4, c[0x0][0x2ac] ;  /* 0x0000ab0000047ab9 */ /* 0x000fe40000000800 */
[----:B------:R-:W-:Y:S02]  /*0b80*/  ULDC UR6, c[0x0][0x1d0] ;  /* 0x0000740000067ab9 */ /* 0x000fe40000000800 */
[----:B------:R-:W-:Y:S01]  /*0b90*/  UIMAD UR6, UR4, UR6, URZ ;  /* 0x00000006040672a4 */ /* 0x000fe2000f8e023f */
[----:B-1----:R-:W-:-:S04]  /*0ba0*/  SHF.R.S32.HI R12, RZ, 0x1f, R14 ;  /* 0x0000001fff0c7819 */ /* 0x002fc8000001140e */
[CC--:B------:R-:W-:Y:S02]  /*0bb0*/  LEA.HI R3, R12.reuse, R14.reuse, RZ, 0x4 ;  /* 0x0000000e0c037211 */ /* 0x0c0fe400078f20ff */
[----:B------:R-:W-:Y:S02]  /*0bc0*/  LEA.HI R8, R12, R14, RZ, 0x2 ;  /* 0x0000000e0c087211 */ /* 0x000fe400078f10ff */
[C---:B------:R-:W-:Y:S02]  /*0bd0*/  LOP3.LUT R0, R3.reuse, 0xfffffff0, RZ, 0xc0, !PT ;  /* 0xfffffff003007812 */ /* 0x040fe400078ec0ff */
[----:B------:R-:W-:Y:S02]  /*0be0*/  SHF.R.S32.HI R4, RZ, 0x4, R3 ;  /* 0x00000004ff047819 */ /* 0x000fe40000011403 */
[----:B------:R-:W-:Y:S01]  /*0bf0*/  SHF.R.S32.HI R7, RZ, 0x2, R8 ;  /* 0x00000002ff077819 */ /* 0x000fe20000011408 */
[----:B------:R-:W-:Y:S01]  /*0c00*/  IMAD.IADD R0, R14, 0x1, -R0 ;  /* 0x000000010e007824 */ /* 0x000fe200078e0a00 */
[----:B------:R-:W-:-:S02]  /*0c10*/  LEA.HI R3, R3, R4, RZ, 0x1 ;  /* 0x0000000403037211 */ /* 0x000fc400078f08ff */
[----:B------:R-:W-:Y:S02]  /*0c20*/  SHF.R.S32.HI R2, RZ, 0x1f, R8 ;  /* 0x0000001fff027819 */ /* 0x000fe40000011408 */
[----:B------:R-:W-:Y:S02]  /*0c30*/  SHF.R.S32.HI R5, RZ, 0x1f, R0 ;  /* 0x0000001fff057819 */ /* 0x000fe40000011400 */
[----:B------:R-:W-:Y:S02]  /*0c40*/  LOP3.LUT R3, R3, 0xfffffffe, RZ, 0xc0, !PT ;  /* 0xfffffffe03037812 */ /* 0x000fe400078ec0ff */
[----:B------:R-:W-:Y:S02]  /*0c50*/  LEA.HI R2, R2, R7, RZ, 0x3 ;  /* 0x0000000702027211 */ /* 0x000fe400078f18ff */
[----:B------:R-:W-:Y:S01]  /*0c60*/  LEA.HI R13, R5, R0, RZ, 0x3 ;  /* 0x00000000050d7211 */ /* 0x000fe200078f18ff */
[----:B------:R-:W-:Y:S01]  /*0c70*/  IMAD.IADD R11, R4, 0x1, -R3 ;  /* 0x00000001040b7824 */ /* 0x000fe200078e0a03 */
[----:B------:R-:W-:-:S02]  /*0c80*/  LOP3.LUT R2, R2, 0xfffffff8, RZ, 0xc0, !PT ;  /* 0xfffffff802027812 */ /* 0x000fc400078ec0ff */
[----:B------:R-:W-:Y:S02]  /*0c90*/  LOP3.LUT R3, R13, 0xfffffff8, RZ, 0xc0, !PT ;  /* 0xfffffff80d037812 */ /* 0x000fe400078ec0ff */
[CC--:B------:R-:W-:Y:S01]  /*0ca0*/  LEA.HI R208, R12.reuse, R14.reuse, RZ, 0x3 ;  /* 0x0000000e0cd07211 */ /* 0x0c0fe200078f18ff */
[----:B------:R-:W-:Y:S01]  /*0cb0*/  IMAD.IADD R7, R7, 0x1, -R2 ;  /* 0x0000000107077824 */ /* 0x000fe200078e0a02 */
[----:B------:R-:W-:Y:S01]  /*0cc0*/  LEA.HI R6, R12, R14, RZ, 0x5 ;  /* 0x0000000e0c067211 */ /* 0x000fe200078f28ff */
[----:B------:R-:W-:Y:S01]  /*0cd0*/  IMAD.IADD R5, R0, 0x1, -R3 ;  /* 0x0000000100057824 */ /* 0x000fe200078e0a03 */
[----:B------:R-:W-:Y:S02]  /*0ce0*/  LOP3.LUT R2, R208, 0xfffffff8, RZ, 0xc0, !PT ;  /* 0xfffffff8d0027812 */ /* 0x000fe400078ec0ff */
[----:B------:R-:W-:Y:S02]  /*0cf0*/  LOP3.LUT R0, R6, 0xffffffe0, RZ, 0xc0, !PT ;  /* 0xffffffe006007812 */ /* 0x000fe400078ec0ff */
[----:B------:R-:W-:Y:S01]  /*0d00*/  SHF.R.S32.HI R4, RZ, 0x5, R6 ;  /* 0x00000005ff047819 */ /* 0x000fe20000011406 */
[C---:B------:R-:W-:Y:S01]  /*0d10*/  IMAD.IADD R212, R14.reuse, 0x1, -R2 ;  /* 0x000000010ed47824 */ /* 0x040fe200078e0a02 */
[----:B------:R-:W-:Y:S01]  /*0d20*/  SHF.R.S32.HI R2, RZ, 0x1f, R6 ;  /* 0x0000001fff027819 */ /* 0x000fe20000011406 */
[----:B------:R-:W-:Y:S01]  /*0d30*/  IMAD.IADD R28, R14, 0x1, -R0 ;  /* 0x000000010e1c7824 */ /* 0x000fe200078e0a00 */
[----:B------:R-:W-:Y:S01]  /*0d40*/  LOP3.LUT R3, R8, 0xfffffffc, RZ, 0xc0, !PT ;  /* 0xfffffffc08037812 */ /* 0x000fe200078ec0ff */
[----:B------:R-:W-:Y:S01]  /*0d50*/  IMAD.SHL.U32 R8, R212, 0x40, RZ ;  /* 0x00000040d4087824 */ /* 0x000fe200078e00ff */
[----:B------:R-:W-:Y:S01]  /*0d60*/  LEA.HI R0, R2, R4, RZ, 0x3 ;  /* 0x0000000402007211 */ /* 0x000fe200078f18ff */
[----:B------:R-:W-:Y:S01]  /*0d70*/  IMAD.SHL.U32 R138, R212, 0x4, RZ ;  /* 0x00000004d48a7824 */ /* 0x000fe200078e00ff */
[----:B------:R-:W-:Y:S01]  /*0d80*/  SHF.R.S32.HI R9, RZ, 0x1f, R28 ;  /* 0x0000001fff097819 */ /* 0x000fe2000001141c */
[----:B------:R-:W-:Y:S01]  /*0d90*/  IMAD.IADD R6, R14, 0x1, -R3 ;  /* 0x000000010e067824 */ /* 0x000fe200078e0a03 */
[----:B------:R-:W-:Y:S01]  /*0da0*/  LOP3.LUT R2, R8, 0x1c0, RZ, 0xc0, !PT ;  /* 0x000001c008027812 */ /* 0x000fe200078ec0ff */
[----:B------:R-:W-:Y:S01]  /*0db0*/  IMAD.SHL.U32 R132, R212, 0x8, RZ ;  /* 0x00000008d4847824 */ /* 0x000fe200078e00ff */
[----:B------:R-:W-:-:S02]  /*0dc0*/  LOP3.LUT R0, R0, 0xffffff8, RZ, 0xc0, !PT ;  /* 0x0ffffff800007812 */ /* 0x000fc400078ec0ff */
[----:B------:R-:W-:Y:S02]  /*0dd0*/  LEA.HI R16, R9, R28, RZ, 0x2 ;  /* 0x0000001c09107211 */ /* 0x000fe400078f10ff */
[----:B------:R-:W-:Y:S01]  /*0de0*/  LOP3.LUT R9, R7, 0x1, RZ, 0xc0, !PT ;  /* 0x0000000107097812 */ /* 0x000fe200078ec0ff */
[----:B------:R-:W-:Y:S01]  /*0df0*/  IMAD.IADD R3, R4, 0x1, -R0 ;  /* 0x0000000104037824 */ /* 0x000fe200078e0a00 */
[----:B------:R-:W-:Y:S02]  /*0e00*/  LOP3.LUT R10, R2, 0x8, R208, 0xf8, !PT ;  /* 0x00000008020a7812 */ /* 0x000fe400078ef8d0 */
[----:B------:R-:W-:Y:S02]  /*0e10*/  SHF.R.U32.HI R8, RZ, 0x3, R2 ;  /* 0x00000003ff087819 */ /* 0x000fe40000011602 */
[----:B------:R-:W-:Y:S02]  /*0e20*/  SHF.R.S32.HI R2, RZ, 0x2, R16 ;  /* 0x00000002ff027819 */ /* 0x000fe40000011410 */
[----:B------:R-:W-:-:S02]  /*0e30*/  ISETP.NE.U32.AND P0, PT, R9, 0x1, PT ;  /* 0x000000010900780c */ /* 0x000fc40003f05070 */
[----:B------:R-:W-:Y:S01]  /*0e40*/  LOP3.LUT R9, R10, R8, RZ, 0x3c, !PT ;  /* 0x000000080a097212 */ /* 0x000fe200078e3cff */
[----:B------:R-:W-:Y:S01]  /*0e50*/  IMAD R26, R3, 0x10, R2 ;  /* 0x00000010031a7824 */ /* 0x000fe200078e0202 */
[----:B------:R-:W-:Y:S01]  /*0e60*/  LEA.HI R10, R12, R14, RZ, 0x6 ;  /* 0x0000000e0c0a7211 */ /* 0x000fe200078f30ff */
[----:B------:R-:W-:Y:S01]  /*0e70*/  IMAD.SHL.U32 R12, R4, 0x400, RZ ;  /* 0x00000400040c7824 */ /* 0x000fe200078e00ff */
[C---:B------:R-:W-:Y:S01]  /*0e80*/  R2P PR, R7.reuse, 0x6 ;  /* 0x0000000607007804 */ /* 0x040fe20000000000 */
[----:B------:R-:W-:Y:S01]  /*0e90*/  IMAD.SHL.U32 R2, R7, 0x40, RZ ;  /* 0x0000004007027824 */ /* 0x000fe200078e00ff */
[C---:B------:R-:W-:Y:S01]  /*0ea0*/  LOP3.LUT P4, RZ, R5.reuse, 0x2, RZ, 0xc0, !PT ;  /* 0x0000000205ff7812 */ /* 0x040fe2000788c0ff */
[C---:B------:R-:W-:Y:S01]  /*0eb0*/  IMAD.SHL.U32 R4, R5.reuse, 0x40, RZ ;  /* 0x0000004005047824 */ /* 0x040fe200078e00ff */
[----:B------:R-:W-:Y:S01]  /*0ec0*/  LOP3.LUT P3, RZ, R5, 0x4, RZ, 0xc0, !PT ;  /* 0x0000000405ff7812 */ /* 0x000fe2000786c0ff */
[----:B------:R-:W-:Y:S01]  /*0ed0*/  IMAD.SHL.U32 R5, R11, 0x8, RZ ;  /* 0x000000080b057824 */ /* 0x000fe200078e00ff */
[----:B------:R-:W-:Y:S01]  /*0ee0*/  LOP3.LUT R3, R2, 0x1c0, RZ, 0xc0, !PT ;  /* 0x000001c002037812 */ /* 0x000fe200078ec0ff */
[----:B------:R-:W-:Y:S01]  /*0ef0*/  STL [R1+0x4c], R26 ;  /* 0x00004c1a01007387 */ /* 0x000fe20000100800 */
[----:B------:R-:W-:-:S02]  /*0f00*/  LOP3.LUT R2, R4, 0x1c0, RZ, 0xc0, !PT ;  /* 0x000001c004027812 */ /* 0x000fc400078ec0ff */
[----:B------:R-:W-:Y:S02]  /*0f10*/  LEA.HI R0, R6, R6, RZ, 0x1 ;  /* 0x0000000606007211 */ /* 0x000fe400078f08ff */
[----:B------:R-:W-:Y:S02]  /*0f20*/  LEA.HI R4, R3, R3, RZ, 0x1d ;  /* 0x0000000303047211 */ /* 0x000fe400078fe8ff */
[----:B------:R-:W-:Y:S02]  /*0f30*/  LOP3.LUT R5, R2, 0x8, R5, 0xf8, !PT ;  /* 0x0000000802057812 */ /* 0x000fe400078ef805 */
[----:B------:R-:W-:Y:S01]  /*0f40*/  SHF.R.U32.HI R3, RZ, 0x3, R2 ;  /* 0x00000003ff037819 */ /* 0x000fe20000011602 */
[----:B------:R-:W-:Y:S01]  /*0f50*/  IMAD.SHL.U32 R2, R10, 0x8, RZ ;  /* 0x000000080a027824 */ /* 0x000fe200078e00ff */
[----:B------:R-:W-:Y:S02]  /*0f60*/  SHF.R.S32.HI R208, RZ, 0x3, R208 ;  /* 0x00000003ffd07819 */ /* 0x000fe400000114d0 */
[----:B------:R-:W-:Y:S01]  /*0f70*/  LOP3.LUT R8, R0, 0x1ffffffe, RZ, 0xc0, !PT ;  /* 0x1ffffffe00087812 */ /* 0x000fe200078ec0ff */
[----:B------:R-:W-:Y:S01]  /*0f80*/  IMAD R0, R11, 0x200, R9 ;  /* 0x000002000b007824 */ /* 0x000fe200078e0209 */
[----:B------:R-:W-:Y:S01]  /*0f90*/  IADD3 R17, R208, 0x20, RZ ;  /* 0x00000020d0117810 */ /* 0x000fe20007ffe0ff */
[----:B------:R-:W-:Y:S01]  /*0fa0*/  IMAD R218, R212, 0x20, R208 ;  /* 0x00000020d4da7824 */ /* 0x000fe200078e02d0 */
[----:B------:R-:W-:Y:S01]  /*0fb0*/  LOP3.LUT R219, R2, 0xfffffe00, RZ, 0xc0, !PT ;  /* 0xfffffe0002db7812 */ /* 0x000fe200078ec0ff */
[----:B------:R-:W-:Y:S01]  /*0fc0*/  IMAD.IADD R18, R6, 0x1, -R8 ;  /* 0x0000000106127824 */ /* 0x000fe200078e0a08 */
[----:B------:R-:W-:Y:S01]  /*0fd0*/  IADD3 R15, R208, 0x40, RZ ;  /* 0x00000040d00f7810 */ /* 0x000fe20007ffe0ff */
[----:B------:R-:W-:Y:S01]  /*0fe0*/  IMAD R6, R6, 0x2, R12 ;  /* 0x0000000206067824 */ /* 0x000fe200078e020c */
[----:B------:R-:W-:Y:S01]  /*0ff0*/  LOP3.LUT R11, R5, R3, RZ, 0x3c, !PT ;  /* 0x00000003050b7212 */ /* 0x000fe200078e3cff */
[C---:B------:R-:W-:Y:S01]  /*1000*/  IMAD.SHL.U32 R2, R208.reuse, 0x40, RZ ;  /* 0x00000040d0027824 */ /* 0x040fe200078e00ff */
[----:B------:R-:W-:Y:S01]  /*1010*/  IADD3 R14, R208, 0x60, RZ ;  /* 0x00000060d00e7810 */ /* 0x000fe20007ffe0ff */
[----:B------:R-:W-:Y:S01]  /*1020*/  IMAD.IADD R8, R6, 0x1, R4 ;  /* 0x0000000106087824 */ /* 0x000fe200078e0204 */
[----:B------:R-:W-:Y:S01]  /*1030*/  SHF.R.S32.HI R5, RZ, 0x1f, R17 ;  /* 0x0000001fff057819 */ /* 0x000fe20000011411 */
[----:B------:R-:W-:Y:S01]  /*1040*/  IMAD.SHL.U32 R3, R15, 0x40, RZ ;  /* 0x000000400f037824 */ /* 0x000fe200078e00ff */
[----:B------:R-:W-:Y:S01]  /*1050*/  IADD3 R140, R138, 0x40, RZ ;  /* 0x000000408a8c7810 */ /* 0x000fe20007ffe0ff */
[----:B------:R-:W-:Y:S01]  /*1060*/  IMAD.SHL.U32 R4, R17, 0x40, RZ ;  /* 0x0000004011047824 */ /* 0x000fe200078e00ff */
[----:B------:R-:W-:Y:S01]  /*1070*/  LOP3.LUT R217, R2, 0x1c0, RZ, 0xc0, !PT ;  /* 0x000001c002d97812 */ /* 0x000fe200078ec0ff */
[----:B------:R-:W-:Y:S01]  /*1080*/  IMAD.SHL.U32 R2, R14, 0x40, RZ ;  /* 0x000000400e027824 */ /* 0x000fe200078e00ff */
[----:B------:R-:W-:Y:S01]  /*1090*/  LEA.HI R5, R5, R17, RZ, 0x3 ;  /* 0x0000001105057211 */ /* 0x000fe200078f18ff */
[----:B------:R-:W-:Y:S01]  /*10a0*/  IMAD.IADD R135, R138, 0x1, R140 ;  /* 0x000000018a877824 */ /* 0x000fe200078e028c */
[----:B------:R-:W-:Y:S01]  /*10b0*/  SHF.R.S32.HI R7, RZ, 0x1f, R14 ;  /* 0x0000001fff077819 */ /* 0x000fe2000001140e */
[----:B------:R-:W-:Y:S01]  /*10c0*/  IMAD.SHL.U32 R236, R8, 0x2, RZ ;  /* 0x0000000208ec7824 */ /* 0x000fe200078e00ff */
[----:B------:R-:W-:Y:S01]  /*10d0*/  LOP3.LUT R30, R3, 0x1c0, RZ, 0xc0, !PT ;  /* 0x000001c0031e7812 */ /* 0x000fe200078ec0ff */
[----:B------:R-:W-:Y:S01]  /*10e0*/  IMAD.SHL.U32 R3, R5, 0x40, RZ ;  /* 0x0000004005037824 */ /* 0x000fe200078e00ff */
[----:B------:R-:W-:-:S02]  /*10f0*/  LOP3.LUT R31, R4, 0x1c0, RZ, 0xc0, !PT ;  /* 0x000001c0041f7812 */ /* 0x000fc400078ec0ff */
[----:B------:R-:W-:Y:S02]  /*1100*/  SHF.R.S32.HI R6, RZ, 0x1f, R15 ;  /* 0x0000001fff067819 */ /* 0x000fe4000001140f */
[----:B------:R-:W-:Y:S01]  /*1110*/  LEA.HI R4, R7, R14, RZ, 0x3 ;  /* 0x0000000e07047211 */ /* 0x000fe200078f18ff */
[----:B------:R-:W-:Y:S01]  /*1120*/  IMAD.SHL.U32 R7, R13, 0x40, RZ ;  /* 0x000000400d077824 */ /* 0x000fe200078e00ff */
[----:B------:R-:W-:Y:S02]  /*1130*/  LOP3.LUT R29, R2, 0x1c0, RZ, 0xc0, !PT ;  /* 0x000001c0021d7812 */ /* 0x000fe400078ec0ff */
[----:B------:R-:W-:Y:S01]  /*1140*/  SHF.R.S32.HI R2, RZ, 0x1f, R135 ;  /* 0x0000001fff027819 */ /* 0x000fe20000011487 */
[----:B------:R-:W-:Y:S01]  /*1150*/  IMAD.SHL.U32 R4, R4, 0x40, RZ ;  /* 0x0000004004047824 */ /* 0x000fe200078e00ff */
[----:B------:R-:W-:Y:S02]  /*1160*/  LEA.HI R6, R6, R15, RZ, 0x3 ;  /* 0x0000000f06067211 */ /* 0x000fe400078f18ff */
[----:B------:R-:W-:-:S02]  /*1170*/  LOP3.LUT R24, R3, 0xfffffe00, RZ, 0xc0, !PT ;  /* 0xfffffe0003187812 */ /* 0x000fc400078ec0ff */
[-C--:B------:R-:W-:Y:S01]  /*1180*/  LEA.HI R3, R2, R135.reuse, RZ, 0x6 ;  /* 0x0000008702037211 */ /* 0x080fe200078f30ff */
[----:B------:R-:W-:Y:S01]  /*1190*/  IMAD.SHL.U32 R6, R6, 0x40, RZ ;  /* 0x0000004006067824 */ /* 0x000fe200078e00ff */
[----:B------:R-:W-:Y:S01]  /*11a0*/  LEA.HI R5, R2, R135, RZ, 0x3 ;  /* 0x0000008702057211 */ /* 0x000fe200078f18ff */
[----:B------:R-:W-:Y:S01]  /*11b0*/  STL [R1+0xc], R24 ;  /* 0x00000c1801007387 */ /* 0x000fe20000100800 */
[----:B------:R-:W-:Y:S01]  /*11c0*/  LOP3.LUT R20, R4, 0xfffffe00, RZ, 0xc0, !PT ;  /* 0xfffffe0004147812 */ /* 0x000fe200078ec0ff */
[----:B------:R-:W-:Y:S01]  /*11d0*/  IMAD.SHL.U32 R2, R3, 0x80, RZ ;  /* 0x0000008003027824 */ /* 0x000fe200078e00ff */
[----:B------:R-:W-:Y:S02]  /*11e0*/  SHF.R.U32.HI R27, RZ, 0x3, R217 ;  /* 0x00000003ff1b7819 */ /* 0x000fe400000116d9 */
[----:B------:R-:W-:Y:S02]  /*11f0*/  SHF.R.U32.HI R25, RZ, 0x3, R31 ;  /* 0x00000003ff197819 */ /* 0x000fe4000001161f */
[----:B------:R-:W-:-:S02]  /*1200*/  LOP3.LUT R9, R7, 0xfffffe00, RZ, 0xc0, !PT ;  /* 0xfffffe0007097812 */ /* 0x000fc400078ec0ff */
[--C-:B------:R-:W-:Y:S02]  /*1210*/  LOP3.LUT R4, R217, 0x38, R5.reuse, 0xf8, !PT ;  /* 0x00000038d9047812 */ /* 0x100fe400078ef805 */
[----:B------:R-:W-:Y:S02]  /*1220*/  LOP3.LUT R3, R31, 0x38, R5, 0xf8, !PT ;  /* 0x000000381f037812 */ /* 0x000fe400078ef805 */
[----:B------:R-:W-:Y:S02]  /*1230*/  SHF.R.U32.HI R23, RZ, 0x3, R30 ;  /* 0x00000003ff177819 */ /* 0x000fe4000001161e */
[----:B------:R-:W-:Y:S02]  /*1240*/  SHF.R.U32.HI R21, RZ, 0x3, R29 ;  /* 0x00000003ff157819 */ /* 0x000fe4000001161d */
[--C-:B------:R-:W-:Y:S02]  /*1250*/  LOP3.LUT R7, R30, 0x38, R5.reuse, 0xf8, !PT ;  /* 0x000000381e077812 */ /* 0x100fe400078ef805 */
[----:B------:R-:W-:-:S02]  /*1260*/  LOP3.LUT R10, R29, 0x38, R5, 0xf8, !PT ;  /* 0x000000381d0a7812 */ /* 0x000fc400078ef805 */
[----:B------:R-:W-:Y:S02]  /*1270*/  LOP3.LUT R22, R6, 0xfffffe00, RZ, 0xc0, !PT ;  /* 0xfffffe0006167812 */ /* 0x000fe400078ec0ff */
[----:B------:R-:W-:Y:S02]  /*1280*/  LOP3.LUT R8, R4, R27, RZ, 0x3c, !PT ;  /* 0x0000001b04087212 */ /* 0x000fe400078e3cff */
[----:B------:R-:W-:Y:S01]  /*1290*/  LOP3.LUT R6, R3, R25, RZ, 0x3c, !PT ;  /* 0x0000001903067212 */ /* 0x000fe200078e3cff */
[----:B------:R-:W-:Y:S01]  /*12a0*/  STL [R1+0x8], R22 ;  /* 0x0000081601007387 */ /* 0x000fe20000100800 */
[----:B------:R-:W-:Y:S02]  /*12b0*/  LOP3.LUT R2, R2, 0xffffe000, RZ, 0xc0, !PT ;  /* 0xffffe00002027812 */ /* 0x000fe400078ec0ff */
[----:B------:R-:W-:Y:S01]  /*12c0*/  LOP3.LUT R4, R7, R23, RZ, 0x3c, !PT ;  /* 0x0000001707047212 */ /* 0x000fe200078e3cff */
[----:B------:R-:W-:Y:S01]  /*12d0*/  STL [R1+0x4], R20 ;  /* 0x0000041401007387 */ /* 0x000fe20000100800 */
[----:B------:R-:W-:-:S02]  /*12e0*/  LOP3.LUT R3, R10, R21, RZ, 0x3c, !PT ;  /* 0x000000150a037212 */ /* 0x000fc400078e3cff */
[-C--:B------:R-:W-:Y:S02]  /*12f0*/  IADD3 R17, R8, R2.reuse, R219 ;  /* 0x0000000208117210 */ /* 0x080fe40007ffe0db */
[-C--:B------:R-:W-:Y:S02]  /*1300*/  IADD3 R15, R6, R2.reuse, R24 ;  /* 0x00000002060f7210 */ /* 0x080fe40007ffe018 */
[-C--:B------:R-:W-:Y:S02]  /*1310*/  IADD3 R14, R4, R2.reuse, R22 ;  /* 0x00000002040e7210 */ /* 0x080fe40007ffe016 */
[----:B------:R-:W-:Y:S02]  /*1320*/  IADD3 R13, R3, R2, R20 ;  /* 0x00000002030d7210 */ /* 0x000fe40007ffe014 */
[C---:B------:R-:W-:Y:S02]  /*1330*/  IADD3 R2, R236.reuse, 0x80, RZ ;  /* 0x00000080ec027810 */ /* 0x040fe40007ffe0ff */
[----:B------:R-:W-:-:S02]  /*1340*/  IADD3 R237, R236, 0x70, RZ ;  /* 0x00000070eced7810 */ /* 0x000fc40007ffe0ff */
[----:B------:R-:W-:Y:S02]  /*1350*/  @P0 IADD3 R237, R2, 0x10, RZ ;  /* 0x0000001002ed0810 */ /* 0x000fe40007ffe0ff */
[----:B------:R-:W-:Y:S02]  /*1360*/  LOP3.LUT R2, R217, 0x38, R132, 0xf8, !PT ;  /* 0x00000038d9027812 */ /* 0x000fe400078ef884 */
[----:B------:R-:W-:Y:S02]  /*1370*/  IADD3 R142, R138, 0x20, RZ ;  /* 0x000000208a8e7810 */ /* 0x000fe40007ffe0ff */
[CC--:B------:R-:W-:Y:S01]  /*1380*/  IADD3 R3, R11.reuse, R9.reuse, R12 ;  /* 0x000000090b037210 */ /* 0x0c0fe20007ffe00c */
[----:B------:R-:W-:Y:S01]  /*1390*/  IMAD.MOV.U32 R12, RZ, RZ, 0x20 ;  /* 0x00000020ff0c7424 */ /* 0x000fe200078e00ff */
[----:B------:R-:W-:Y:S02]  /*13a0*/  LOP3.LUT R4, R11, R9, RZ, 0xfc, !PT ;  /* 0x000000090b047212 */ /* 0x000fe400078efcff */
[----:B------:R-:W-:-:S02]  /*13b0*/  LOP3.LUT R27, R2, R27, RZ, 0x3c, !PT ;  /* 0x0000001b021b7212 */ /* 0x000fc400078e3cff */
[----:B------:R-:W-:Y:S01]  /*13c0*/  LOP3.LUT R9, R30, 0x38, R132, 0xf8, !PT ;  /* 0x000000381e097812 */ /* 0x000fe200078ef884 */
[----:B------:R-:W-:Y:S01]  /*13d0*/  IMAD.SHL.U32 R30, R142, 0x2, RZ ;  /* 0x000000028e1e7824 */ /* 0x000fe200078e00ff */
[----:B------:R-:W-:Y:S01]  /*13e0*/  LOP3.LUT R8, R16, 0x7ffffffc, RZ, 0xc0, !PT ;  /* 0x7ffffffc10087812 */ /* 0x000fe200078ec0ff */
[----:B------:R-:W-:Y:S01]  /*13f0*/  IMAD.SHL.U32 R16, R140, 0x2, RZ ;  /* 0x000000028c107824 */ /* 0x000fe200078e00ff */
[----:B------:R-:W-:Y:S01]  /*1400*/  IADD3 R141, R138, 0x60, RZ ;  /* 0x000000608a8d7810 */ /* 0x000fe20007ffe0ff */
[----:B------:R-:W-:Y:S01]  /*1410*/  STL [R1+0x48], R27 ;  /* 0x0000481b01007387 */ /* 0x000fe20000100800 */
[----:B------:R-:W-:Y:S01]  /*1420*/  SHF.R.S32.HI R6, RZ, 0x1f, R208 ;  /* 0x0000001fff067819 */ /* 0x000fe200000114d0 */
[----:B------:R-:W-:Y:S01]  /*1430*/  IMAD.IADD R8, R28, 0x1, -R8 ;  /* 0x000000011c087824 */ /* 0x000fe200078e0a08 */
[----:B------:R-:W-:Y:S01]  /*1440*/  SHF.R.S32.HI R7, RZ, 0x1f, R142 ;  /* 0x0000001fff077819 */ /* 0x000fe2000001148e */
[----:B------:R1:W-:Y:S01]  /*1450*/  STL [R1+0x38], R30 ;  /* 0x0000381e01007387 */ /* 0x0003e20000100800 */
[----:B------:R-:W-:Y:S01]  /*1460*/  SHF.R.S32.HI R6, RZ, 0x1f, R140 ;  /* 0x0000001fff067819 */ /* 0x000fe2000001148c */
[----:B------:R-:W-:Y:S01]  /*1470*/  IMAD.SHL.U32 R248, R8, 0x2, RZ ;  /* 0x0000000208f87824 */ /* 0x000fe200078e00ff */
[--C-:B------:R-:W-:Y:S01]  /*1480*/  LOP3.LUT R11, R29, 0x38, R132.reuse, 0xf8, !PT ;  /* 0x000000381d0b7812 */ /* 0x100fe200078ef884 */
[----:B------:R-:W-:Y:S01]  /*1490*/  IMAD.SHL.U32 R29, R141, 0x2, RZ ;  /* 0x000000028d1d7824 */ /* 0x000fe200078e00ff */
[----:B------:R-:W-:Y:S01]  /*14a0*/  SHF.R.S32.HI R2, RZ, 0x1f, R141 ;  /* 0x0000001fff027819 */ /* 0x000fe2000001148d */
[----:B------:R2:W-:Y:S01]  /*14b0*/  STL [R1+0x3c], R16 ;  /* 0x00003c1001007387 */ /* 0x0005e20000100800 */
[----:B------:R-:W-:Y:S01]  /*14c0*/  LOP3.LUT R10, R31, 0x38, R132, 0xf8, !PT ;  /* 0x000000381f0a7812 */ /* 0x000fe200078ef884 */
[----:B------:R-:W-:Y:S01]  /*14d0*/  IMAD R8, R18, 0x8, R26 ;  /* 0x0000000812087824 */ /* 0x000fe200078e021a */
[----:B------:R-:W-:Y:S01]  /*14e0*/  SHF.L.U64.HI R2, R141, 0x1, R2 ;  /* 0x000000018d027819 */ /* 0x000fe20000010202 */
[----:B------:R-:W-:Y:S01]  /*14f0*/  STL [R1+0x40], R29 ;  /* 0x0000401d01007387 */ /* 0x000fe20000100800 */
[----:B------:R-:W-:-:S02]  /*1500*/  LOP3.LUT R10, R24, R10, R25, 0xf6, !PT ;  /* 0x0000000a180a7212 */ /* 0x000fc400078ef619 */
[----:B------:R-:W-:Y:S02]  /*1510*/  LOP3.LUT R9, R22, R9, R23, 0xf6, !PT ;  /* 0x0000000916097212 */ /* 0x000fe400078ef617 */
[----:B------:R-:W-:Y:S02]  /*1520*/  LEA R143, R0, 0xc080, 0x1 ;  /* 0x0000c080008f7811 */ /* 0x000fe400078e08ff */
[----:B------:R-:W-:Y:S02]  /*1530*/  SHF.R.S32.HI R0, RZ, 0x3, R5 ;  /* 0x00000003ff007819 */ /* 0x000fe40000011405 */
[----:B------:R-:W-:Y:S02]  /*1540*/  LEA R10, R10, 0x10080, 0x1 ;  /* 0x000100800a0a7811 */ /* 0x000fe400078e08ff */
[----:B------:R-:W-:Y:S02]  /*1550*/  IADD3 R34, R248, 0x18, RZ ;  /* 0x00000018f8227810 */ /* 0x000fe40007ffe0ff */
[----:B------:R-:W-:-:S02]  /*1560*/  LOP3.LUT R204, R5, 0xfffffff8, RZ, 0xc0, !PT ;  /* 0xfffffff805cc7812 */ /* 0x000fc400078ec0ff */
[----:B------:R-:W-:Y:S02]  /*1570*/  LEA R9, R9, 0x10080, 0x1 ;  /* 0x0001008009097811 */ /* 0x000fe400078e08ff */
[C---:B------:R-:W-:Y:S02]  /*1580*/  IADD3 R33, R248.reuse, 0x30, RZ ;  /* 0x00000030f8217810 */ /* 0x040fe40007ffe0ff */
[----:B-1----:R-:W-:Y:S02]  /*1590*/  IADD3 R30, R248, 0x48, RZ ;  /* 0x00000048f81e7810 */ /* 0x002fe40007ffe0ff */
[----:B--2---:R-:W-:Y:S02]  /*15a0*/  SHF.L.U64.HI R16, R142, 0x1, R7 ;  /* 0x000000018e107819 */ /* 0x004fe40000010207 */
[----:B------:R-:W-:Y:S02]  /*15b0*/  SHF.L.U64.HI R7, R140, 0x1, R6 ;  /* 0x000000018c077819 */ /* 0x000fe40000010206 */
[C---:B------:R-:W-:Y:S01]  /*15c0*/  IADD3 R24, R248.reuse, 0x78, RZ ;  /* 0x00000078f8187810 */ /* 0x040fe20007ffe0ff */
[----:B------:R-:W-:Y:S01]  /*15d0*/  STL [R1+0x34], R16 ;  /* 0x0000341001007387 */ /* 0x000fe20000100800 */
[----:B------:R-:W-:-:S02]  /*15e0*/  IADD3 R18, R248, 0xa8, RZ ;  /* 0x000000a8f8127810 */ /* 0x000fc40007ffe0ff */
[C---:B------:R-:W-:Y:S01]  /*15f0*/  IADD3 R252, R248.reuse, 0xe0, RZ ;  /* 0x000000e0f8fc7810 */ /* 0x040fe20007ffe0ff */
[----:B------:R1:W-:Y:S01]  /*1600*/  STL [R1+0x30], R7 ;  /* 0x0000300701007387 */ /* 0x0003e20000100800 */
[C---:B------:R-:W-:Y:S02]  /*1610*/  IADD3 R249, R248.reuse, 0xf8, RZ ;  /* 0x000000f8f8f97810 */ /* 0x040fe40007ffe0ff */
[C---:B------:R-:W-:Y:S01]  /*1620*/  IADD3 R251, R248.reuse, 0xe8, RZ ;  /* 0x000000e8f8fb7810 */ /* 0x040fe20007ffe0ff */
[----:B------:R2:W-:Y:S01]  /*1630*/  STL [R1+0x2c], R2 ;  /* 0x00002c0201007387 */ /* 0x0005e20000100800 */
[----:B------:R-:W-:Y:S02]  /*1640*/  IADD3 R250, R248, 0xf0, RZ ;  /* 0x000000f0f8fa7810 */ /* 0x000fe40007ffe0ff */
[----:B------:R-:W-:Y:S01]  /*1650*/  SEL R6, R12, 0xffffffe0, !P1 ;  /* 0xffffffe00c067807 */ /* 0x000fe20004800000 */
[----:B------:R3:W-:Y:S01]  /*1660*/  STL [R1+0x50], R8 ;  /* 0x0000500801007387 */ /* 0x0007e20000100800 */
[----:B------:R-:W-:-:S02]  /*1670*/  LEA R194, R3, 0x10080, 0x1 ;  /* 0x0001008003c27811 */ /* 0x000fc400078e08ff */
[----:B------:R-:W-:Y:S01]  /*1680*/  LEA R189, R4, 0x8080, 0x1 ;  /* 0x0000808004bd7811 */ /* 0x000fe200078e08ff */
[----:B------:R-:W-:Y:S01]  /*1690*/  STL [R1], R0 ;  /* 0x0000000001007387 */ /* 0x000fe20000100800 */
[----:B------:R-:W-:Y:S01]  /*16a0*/  IADD3 R36, R248, 0x8, RZ ;  /* 0x00000008f8247810 */ /* 0x000fe20007ffe0ff */
[----:B------:R-:W-:Y:S01]  /*16b0*/  IMAD.IADD R240, R236, 0x1, R6 ;  /* 0x00000001ecf07824 */ /* 0x000fe200078e0206 */
[----:B------:R-:W-:Y:S01]  /*16c0*/  IADD3 R35, R248, 0x10, RZ ;  /* 0x00000010f8237810 */ /* 0x000fe20007ffe0ff */
[----:B------:R-:W-:Y:S01]  /*16d0*/  STL [R1+0x28], R10 ;  /* 0x0000280a01007387 */ /* 0x000fe20000100800 */
[----:B------:R-:W-:Y:S01]  /*16e0*/  IADD3 R199, R132, 0x80, RZ ;  /* 0x0000008084c77810 */ /* 0x000fe20007ffe0ff */
[----:B------:R-:W-:Y:S01]  /*16f0*/  IMAD.IADD R239, R6, 0x1, R237 ;  /* 0x0000000106ef7824 */ /* 0x000fe200078e02ed */
[----:B------:R-:W-:Y:S01]  /*1700*/  IADD3 R200, R132, 0xc0, RZ ;  /* 0x000000c084c87810 */ /* 0x000fe20007ffe0ff */
[----:B------:R4:W-:Y:S01]  /*1710*/  STL [R1+0x24], R9 ;  /* 0x0000240901007387 */ /* 0x0009e20000100800 */
[----:B------:R-:W-:-:S02]  /*1720*/  IADD3 R247, R248, 0x20, RZ ;  /* 0x00000020f8f77810 */ /* 0x000fc40007ffe0ff */
[C---:B------:R-:W-:Y:S02]  /*1730*/  IADD3 R246, R248.reuse, 0x28, RZ ;  /* 0x00000028f8f67810 */ /* 0x040fe40007ffe0ff */
[----:B-1----:R-:W-:Y:S02]  /*1740*/  SEL R7, R19, 0xffffffc0, !P2 ;  /* 0xffffffc013077807 */ /* 0x002fe40005000000 */
[----:B------:R-:W-:Y:S02]  /*1750*/  IADD3 R32, R248, 0x38, RZ ;  /* 0x00000038f8207810 */ /* 0x000fe40007ffe0ff */
[----:B--2---:R-:W-:Y:S01]  /*1760*/  LOP3.LUT R2, R27, R219, RZ, 0xfc, !PT ;  /* 0x000000db1b027212 */ /* 0x004fe200078efcff */
[----:B------:R-:W-:Y:S01]  /*1770*/  IMAD.IADD R244, R236, 0x1, R7 ;  /* 0x00000001ecf47824 */ /* 0x000fe200078e0207 */
[----:B------:R-:W-:Y:S01]  /*1780*/  IADD3 R27, R248, 0x60, RZ ;  /* 0x00000060f81b7810 */ /* 0x000fe20007ffe0ff */
[C---:B------:R-:W-:Y:S01]  /*1790*/  IMAD.IADD R243, R7.reuse, 0x1, R240 ;  /* 0x0000000107f37824 */ /* 0x040fe200078e02f0 */
[----:B---3--:R-:W-:Y:S01]  /*17a0*/  LOP3.LUT R8, R20, R11, R21, 0xf6, !PT ;  /* 0x0000000b14087212 */ /* 0x008fe200078ef615 */
[----:B------:R-:W-:Y:S01]  /*17b0*/  IMAD.IADD R242, R7, 0x1, R237 ;  /* 0x0000000107f27824 */ /* 0x000fe200078e02ed */
[----:B------:R-:W-:Y:S01]  /*17c0*/  IADD3 R21, R248, 0x90, RZ ;  /* 0x00000090f8157810 */ /* 0x000fe20007ffe0ff */
[----:B------:R-:W-:Y:S01]  /*17d0*/  IMAD.IADD R241, R239, 0x1, R7 ;  /* 0x00000001eff17824 */ /* 0x000fe200078e0207 */
[----:B------:R-:W-:-:S02]  /*17e0*/  LEA R5, R8, 0x10080, 0x1 ;  /* 0x0001008008057811 */ /* 0x000fc400078e08ff */
[----:B------:R-:W-:Y:S02]  /*17f0*/  SHF.R.S32.HI R8, RZ, 0x1f, R34 ;  /* 0x0000001fff087819 */ /* 0x000fe40000011422 */
[----:B------:R-:W-:Y:S01]  /*1800*/  SHF.R.S32.HI R8, RZ, 0x1f, R33 ;  /* 0x0000001fff087819 */ /* 0x000fe20000011421 */
[----:B------:R1:W-:Y:S01]  /*1810*/  STL [R1+0x20], R5 ;  /* 0x0000200501007387 */ /* 0x0003e20000100800 */
[----:B------:R-:W-:Y:S02]  /*1820*/  SHF.R.S32.HI R8, RZ, 0x1f, R30 ;  /* 0x0000001fff087819 */ /* 0x000fe4000001141e */
[----:B------:R-:W-:Y:S02]  /*1830*/  IADD3 R11, R248, 0xc0, RZ ;  /* 0x000000c0f80b7810 */ /* 0x000fe40007ffe0ff */
[----:B------:R-:W-:Y:S02]  /*1840*/  SHF.R.S32.HI R8, RZ, 0x1f, R27 ;  /* 0x0000001fff087819 */ /* 0x000fe4000001141b */
[----:B------:R-:W-:-:S02]  /*1850*/  SHF.R.S32.HI R8, RZ, 0x1f, R24 ;  /* 0x0000001fff087819 */ /* 0x000fc40000011418 */
[----:B------:R-:W-:Y:S02]  /*1860*/  SHF.R.S32.HI R8, RZ, 0x1f, R21 ;  /* 0x0000001fff087819 */ /* 0x000fe40000011415 */
[----:B------:R-:W-:Y:S02]  /*1870*/  SHF.R.S32.HI R8, RZ, 0x1f, R18 ;  /* 0x0000001fff087819 */ /* 0x000fe40000011412 */
[----:B------:R-:W-:Y:S02]  /*1880*/  SHF.R.S32.HI R8, RZ, 0x1f, R11 ;  /* 0x0000001fff087819 */ /* 0x000fe4000001140b */
[----:B----4-:R-:W-:Y:S02]  /*1890*/  IADD3 R9, R248, 0xd0, RZ ;  /* 0x000000d0f8097810 */ /* 0x010fe40007ffe0ff */
[----:B------:R-:W-:Y:S02]  /*18a0*/  LEA R234, R2, 0x10080, 0x1 ;  /* 0x0001008002ea7811 */ /* 0x000fe400078e08ff */
[----:B------:R-:W-:-:S02]  /*18b0*/  SHF.R.S32.HI R9, RZ, 0x1f, R9 ;  /* 0x0000001fff097819 */ /* 0x000fc40000011409 */
[----:B------:R-:W-:Y:S02]  /*18c0*/  SHF.R.S32.HI R9, RZ, 0x1f, R251 ;  /* 0x0000001fff097819 */ /* 0x000fe400000114fb */
[----:B------:R-:W-:Y:S02]  /*18d0*/  LEA R9, R15, 0x10080, 0x1 ;  /* 0x000100800f097811 */ /* 0x000fe400078e08ff */
[----:B-1----:R-:W-:Y:S02]  /*18e0*/  IADD3 R5, R248, 0xd8, RZ ;  /* 0x000000d8f8057810 */ /* 0x002fe40007ffe0ff */
[----:B------:R-:W-:Y:S02]  /*18f0*/  SEL R2, R12, 0xffffffe0, !P4 ;  /* 0xffffffe00c027807 */ /* 0x000fe40006000000 */
[----:B------:R-:W-:Y:S02]  /*1900*/  SHF.R.S32.HI R8, RZ, 0x1f, R5 ;  /* 0x0000001fff087819 */ /* 0x000fe40000011405 */
[----:B------:R-:W-:Y:S01]  /*1910*/  SHF.R.S32.HI R5, RZ, 0x1f, R252 ;  /* 0x0000001fff057819 */ /* 0x000fe200000114fc */
[----:B------:R-:W-:Y:S01]  /*1920*/  IMAD.IADD R195, R194, 0x1, R2 ;  /* 0x00000001c2c37824 */ /* 0x000fe200078e0202 */
[----:B------:R-:W-:Y:S01]  /*1930*/  SHF.R.S32.HI R5, RZ, 0x1f, R249 ;  /* 0x0000001fff057819 */ /* 0x000fe200000114f9 */
[----:B------:R-:W-:Y:S01]  /*1940*/  IMAD.IADD R190, R2, 0x1, R189 ;  /* 0x0000000102be7824 */ /* 0x000fe200078e02bd */
[----:B------:R-:W-:-:S02]  /*1950*/  LEA R5, R17, 0x10080, 0x1 ;  /* 0x0001008011057811 */ /* 0x000fc400078e08ff */
[----:B------:R-:W-:Y:S02]  /*1960*/  SHF.R.S32.HI R8, RZ, 0x1f, R250 ;  /* 0x0000001fff087819 */ /* 0x000fe400000114fa */
[----:B------:R-:W-:Y:S01]  /*1970*/  LEA R8, R14, 0x10080, 0x1 ;  /* 0x000100800e087811 */ /* 0x000fe200078e08ff */
[----:B------:R1:W-:Y:S01]  /*1980*/  STL [R1+0x1c], R5 ;  /* 0x00001c0501007387 */ /* 0x0003e20000100800 */
[----:B------:R-:W-:Y:S02]  /*1990*/  SEL R0, R19, 0xffffffc0, !P3 ;  /* 0xffffffc013007807 */ /* 0x000fe40005800000 */
[C---:B------:R-:W-:Y:S01]  /*19a0*/  IADD3 R31, R248.reuse, 0x40, RZ ;  /* 0x00000040f81f7810 */ /* 0x040fe20007ffe0ff */
[----:B------:R2:W-:Y:S01]  /*19b0*/  STL [R1+0x18], R9 ;  /* 0x0000180901007387 */ /* 0x0005e20000100800 */
[----:B------:R-:W-:Y:S01]  /*19c0*/  IADD3 R29, R248, 0x50, RZ ;  /* 0x00000050f81d7810 */ /* 0x000fe20007ffe0ff */
[--C-:B------:R-:W-:Y:S01]  /*19d0*/  IMAD.IADD R197, R194, 0x1, R0.reuse ;  /* 0x00000001c2c57824 */ /* 0x100fe200078e0200 */
[C---:B------:R-:W-:Y:S01]  /*19e0*/  IADD3 R28, R248.reuse, 0x58, RZ ;  /* 0x00000058f81c7810 */ /* 0x040fe20007ffe0ff */
[----:B------:R2:W-:Y:S01]  /*19f0*/  STL [R1+0x14], R8 ;  /* 0x0000140801007387 */ /* 0x0005e20000100800 */
[----:B------:R-:W-:Y:S01]  /*1a00*/  IADD3 R26, R248, 0x68, RZ ;  /* 0x00000068f81a7810 */ /* 0x000fe20007ffe0ff */
[----:B------:R-:W-:Y:S01]  /*1a10*/  IMAD.IADD R192, R0, 0x1, R189 ;  /* 0x0000000100c07824 */ /* 0x000fe200078e02bd */
[C---:B------:R-:W-:Y:S01]  /*1a20*/  IADD3 R25, R248.reuse, 0x70, RZ ;  /* 0x00000070f8197810 */ /* 0x040fe20007ffe0ff */
[----:B------:R-:W-:Y:S01]  /*1a30*/  IMAD.IADD R196, R195, 0x1, R0 ;  /* 0x00000001c3c47824 */ /* 0x000fe200078e0200 */
[----:B------:R-:W-:Y:S01]  /*1a40*/  IADD3 R23, R248, 0x80, RZ ;  /* 0x00000080f8177810 */ /* 0x000fe20007ffe0ff */
[----:B------:R-:W-:Y:S01]  /*1a50*/  IMAD.IADD R191, R0, 0x1, R190 ;  /* 0x0000000100bf7824 */ /* 0x000fe200078e02be */
[----:B------:R-:W-:-:S02]  /*1a60*/  IADD3 R22, R248, 0x88, RZ ;  /* 0x00000088f8167810 */ /* 0x000fc40007ffe0ff */
[C---:B------:R-:W-:Y:S02]  /*1a70*/  IADD3 R20, R248.reuse, 0x98, RZ ;  /* 0x00000098f8147810 */ /* 0x040fe40007ffe0ff */
[C---:B------:R-:W-:Y:S02]  /*1a80*/  IADD3 R19, R248.reuse, 0xa0, RZ ;  /* 0x000000a0f8137810 */ /* 0x040fe40007ffe0ff */
[C---:B------:R-:W-:Y:S02]  /*1a90*/  IADD3 R16, R248.reuse, 0xb0, RZ ;  /* 0x000000b0f8107810 */ /* 0x040fe40007ffe0ff */
[C---:B------:R-:W-:Y:S02]  /*1aa0*/  IADD3 R12, R248.reuse, 0xb8, RZ ;  /* 0x000000b8f80c7810 */ /* 0x040fe40007ffe0ff */
[----:B-1----:R-:W-:Y:S02]  /*1ab0*/  LEA R5, R13, 0x10080, 0x1 ;  /* 0x000100800d057811 */ /* 0x002fe400078e08ff */
[----:B------:R-:W-:-:S02]  /*1ac0*/  IADD3 R10, R248, 0xc8, RZ ;  /* 0x000000c8f80a7810 */ /* 0x000fc40007ffe0ff */
[----:B------:R-:W-:Y:S01]  /*1ad0*/  SHF.R.S32.HI R37, RZ, 0x1f, R36 ;  /* 0x0000001fff257819 */ /* 0x000fe20000011424 */
[----:B------:R2:W-:Y:S01]  /*1ae0*/  STL [R1+0x10], R5 ;  /* 0x0000100501007387 */ /* 0x0005e20000100800 */
[----:B------:R-:W-:Y:S02]  /*1af0*/  SHF.R.S32.HI R36, RZ, 0x1f, R35 ;  /* 0x0000001fff247819 */ /* 0x000fe40000011423 */
[----:B------:R-:W-:Y:S02]  /*1b00*/  SHF.R.S32.HI R133, RZ, 0x1f, R132 ;  /* 0x0000001fff857819 */ /* 0x000fe40000011484 */
[----:B------:R-:W-:Y:S02]  /*1b10*/  SHF.R.S32.HI R211, RZ, 0x1f, R199 ;  /* 0x0000001fffd37819 */ /* 0x000fe400000114c7 */
[----:B------:R-:W-:Y:S02]  /*1b20*/  SHF.R.S32.HI R210, RZ, 0x1f, R200 ;  /* 0x0000001fffd27819 */ /* 0x000fe400000114c8 */
[----:B------:R-:W-:-:S02]  /*1b30*/  SHF.R.S32.HI R209, RZ, 0x1f, R204 ;  /* 0x0000001fffd17819 */ /* 0x000fc400000114cc */
[----:B------:R-:W-:Y:S02]  /*1b40*/  SHF.R.S32.HI R35, RZ, 0x1f, R247 ;  /* 0x0000001fff237819 */ /* 0x000fe400000114f7 */
        /* <DEDUP_REMOVED lines=13> */
[----:B--2---:R-:W-:Y:S02]  /*1c20*/  SHF.R.S32.HI R10, RZ, 0x1f, R10 ;  /* 0x0000001fff0a7819 */ /* 0x004fe4000001140a */
.L_x_333:
[----:B------:R-:W-:-:S04]  /*1c30*/  IMAD.MOV.U32 R2, RZ, RZ, 0x4 ;  /* 0x00000004ff027424 */ /* 0x000fc800078e00ff */
[----:B------:R-:W-:-:S05]  /*1c40*/  IMAD.WIDE R2, R231, R2, c[0x0][0x588] ;  /* 0x00016200e7027625 */ /* 0x000fca00078e0202 */
[----:B------:R-:W2:Y:S01]  /*1c50*/  LDG.E R233, [R2.64] ;  /* 0x0000000802e97981 */ /* 0x000ea2000c1e1900 */
[----:B------:R-:W-:Y:S01]  /*1c60*/  ISETP.NE.U32.AND P0, PT, RZ, c[0x0][0x370], PT ;  /* 0x0000dc00ff007a0c */ /* 0x000fe20003f05070 */
[----:B------:R-:W-:Y:S01]  /*1c70*/  IMAD.MOV.U32 R226, RZ, RZ, RZ ;  /* 0x000000ffffe27224 */ /* 0x000fe200078e00ff */
[----:B------:R-:W-:Y:S02]  /*1c80*/  ISETP.NE.U32.AND P4, PT, RZ, c[0x0][0x360], PT ;  /* 0x0000d800ff007a0c */ /* 0x000fe40003f85070 */
[----:B------:R-:W-:Y:S02]  /*1c90*/  ISETP.NE.AND.EX P1, PT, RZ, c[0x0][0x374], PT, P0 ;  /* 0x0000dd00ff007a0c */ /* 0x000fe40003f25300 */
[----:B------:R-:W-:Y:S02]  /*1ca0*/  ISETP.NE.AND.EX P4, PT, RZ, c[0x0][0x364], PT, P4 ;  /* 0x0000d900ff007a0c */ /* 0x000fe40003f85340 */
[----:B------:R-:W-:Y:S02]  /*1cb0*/  ISETP.NE.U32.AND P3, PT, RZ, c[0x0][0x348], PT ;  /* 0x0000d200ff007a0c */ /* 0x000fe40003f65070 */
[----:B------:R-:W-:-:S02]  /*1cc0*/  ISETP.NE.U32.AND P5, PT, RZ, c[0x0][0x350], PT ;  /* 0x0000d400ff007a0c */ /* 0x000fc40003fa5070 */
[----:B------:R-:W-:Y:S02]  /*1cd0*/  ISETP.NE.U32.AND P6, PT, RZ, c[0x0][0x358], PT ;  /* 0x0000d600ff007a0c */ /* 0x000fe40003fc5070 */
[----:B------:R-:W-:Y:S02]  /*1ce0*/  ISETP.NE.AND.EX P3, PT, RZ, c[0x0][0x34c], PT, P3 ;  /* 0x0000d300ff007a0c */ /* 0x000fe40003f65330 */
[----:B------:R-:W-:Y:S02]  /*1cf0*/  ISETP.NE.AND.EX P5, PT, RZ, c[0x0][0x354], PT, P5 ;  /* 0x0000d500ff007a0c */ /* 0x000fe40003fa5350 */
[----:B------:R-:W-:Y:S01]  /*1d00*/  ISETP.NE.AND.EX P6, PT, RZ, c[0x0][0x35c], PT, P6 ;  /* 0x0000d700ff007a0c */ /* 0x000fe20003fc5360 */
[----:B------:R-:W-:Y:S02]  /*1d10*/  IMAD.MOV.U32 R111, RZ, RZ, RZ ;  /* 0x000000ffff6f7224 */ /* 0x000fe400078e00ff */
[----:B------:R-:W-:Y:S02]  /*1d20*/  IMAD.MOV.U32 R12, RZ, RZ, RZ ;  /* 0x000000ffff0c7224 */ /* 0x000fe400078e00ff */
[----:B------:R-:W-:Y:S01]  /*1d30*/  IMAD.MOV.U32 R11, RZ, RZ, RZ ;  /* 0x000000ffff0b7224 */ /* 0x000fe200078e00ff */
[----:B--2---:R-:W-:Y:S01]  /*1d40*/  SHF.R.S32.HI R235, RZ, 0x1f, R233 ;  /* 0x0000001fffeb7819 */ /* 0x004fe200000114e9 */
[C---:B------:R-:W-:Y:S01]  /*1d50*/  IMAD.SHL.U32 R227, R233.reuse, 0x4, RZ ;  /* 0x00000004e9e37824 */ /* 0x040fe200078e00ff */
[----:B------:R-:W-:-:S02]  /*1d60*/  @P1 LEA R4, P0, R233, c[0x0][0x370], 0x2 ;  /* 0x0000dc00e9041a11 */ /* 0x000fc400078010ff */
[C-C-:B------:R-:W-:Y:S02]  /*1d70*/  SHF.L.U64.HI R232, R233.reuse, 0x2, R235.reuse ;  /* 0x00000002e9e87819 */ /* 0x140fe400000102eb */
[----:B------:R-:W-:Y:S02]  /*1d80*/  @P1 LEA.HI.X R5, R233, c[0x0][0x374], R235, 0x2, P0 ;  /* 0x0000dd00e9051a11 */ /* 0x000fe400000f14eb */
[C---:B------:R-:W-:Y:S02]  /*1d90*/  @P4 IADD3 R2, P0, R227.reuse, c[0x0][0x360], RZ ;  /* 0x0000d800e3024a10 */ /* 0x040fe40007f1e0ff */
[----:B------:R-:W-:Y:S01]  /*1da0*/  IADD3 R6, P2, R227, c[0x0][0x348], RZ ;  /* 0x0000d200e3067a10 */ /* 0x000fe20007f5e0ff */
[----:B------:R1:W5:Y:S01]  /*1db0*/  @P1 LDG.E R226, [R4.64] ;  /* 0x0000000804e21981 */ /* 0x000362000c1e1900 */
[----:B------:R-:W-:-:S05]  /*1dc0*/  @P4 IADD3.X R3, R232, c[0x0][0x364], RZ, P0, !PT ;  /* 0x0000d900e8034a10 */ /* 0x000fca00007fe4ff */
[----:B------:R2:W5:Y:S01]  /*1dd0*/  @P4 LDG.E R114, [R2.64] ;  /* 0x0000000802724981 */ /* 0x000562000c1e1900 */
[----:B------:R-:W-:-:S05]  /*1de0*/  IADD3.X R7, R232, c[0x0][0x34c], RZ, P2, !PT ;  /* 0x0000d300e8077a10 */ /* 0x000fca00017fe4ff */
[----:B------:R3:W5:Y:S01]  /*1df0*/  @P3 LDG.E R111, [R6.64] ;  /* 0x00000008066f3981 */ /* 0x000762000c1e1900 */
[C---:B-1----:R-:W-:Y:S02]  /*1e00*/  IADD3 R4, P1, R227.reuse, c[0x0][0x350], RZ ;  /* 0x0000d400e3047a10 */ /* 0x042fe40007f3e0ff */
[----:B--2---:R-:W-:Y:S02]  /*1e10*/  IADD3 R2, P0, R227, c[0x0][0x358], RZ ;  /* 0x0000d600e3027a10 */ /* 0x004fe40007f1e0ff */
[C---:B------:R-:W-:Y:S02]  /*1e20*/  IADD3.X R5, R232.reuse, c[0x0][0x354], RZ, P1, !PT ;  /* 0x0000d500e8057a10 */ /* 0x040fe40000ffe4ff */
[----:B------:R-:W-:-:S03]  /*1e30*/  IADD3.X R3, R232, c[0x0][0x35c], RZ, P0, !PT ;  /* 0x0000d700e8037a10 */ /* 0x000fc600007fe4ff */
[----:B------:R3:W5:Y:S04]  /*1e40*/  @P5 LDG.E R12, [R4.64] ;  /* 0x00000008040c5981 */ /* 0x000768000c1e1900 */
[----:B------:R3:W5:Y:S01]  /*1e50*/  @P6 LDG.E R11, [R2.64] ;  /* 0x00000008020b6981 */ /* 0x000762000c1e1900 */
[----:B------:R-:W-:Y:S01]  /*1e60*/  YIELD ;  /* 0x0000000000007946 */ /* 0x000fe20003800000 */
[----:B------:R-:W-:Y:S05]  /*1e70*/  @P4 BRA `(.L_x_169) ;  /* 0x0000005000004947 */ /* 0x000fea0003800000 */
[----:B-----5:R-:W-:Y:S01]  /*1e80*/  MOV R114, c[0x0][0x168] ;  /* 0x00005a0000727a02 */ /* 0x020fe20000000f00 */
[----:B------:R-:W-:Y:S05]  /*1e90*/  @!P3 BRA `(.L_x_169) ;  /* 0x000000300000b947 */ /* 0x000fea0003800000 */
[----:B------:R-:W2:Y:S04]  /*1ea0*/  LDG.E R8, [R6.64] ;  /* 0x0000000806087981 */ /* 0x000ea8000c1e1900 */
[----:B------:R-:W2:Y:S02]  /*1eb0*/  LDG.E R0, [R6.64+0x4] ;  /* 0x0000040806007981 */ /* 0x000ea4000c1e1900 */
[----:B--2---:R-:W-:-:S02]  /*1ec0*/  IADD3 R114, -R8, R0, RZ ;  /* 0x0000000008727210 */ /* 0x004fc40007ffe1ff */
.L_x_169:
[----:B------:R-:W-:-:S04]  /*1ed0*/  ISETP.NE.U32.AND P0, PT, RZ, c[0x0][0x368], PT ;  /* 0x0000da00ff007a0c */ /* 0x000fc80003f05070 */
[----:B------:R-:W-:-:S13]  /*1ee0*/  ISETP.NE.AND.EX P0, PT, RZ, c[0x0][0x36c], PT, P0 ;  /* 0x0000db00ff007a0c */ /* 0x000fda0003f05300 */
[----:B------:R-:W-:Y:S05]  /*1ef0*/  @!P0 BRA `(.L_x_170) ;  /* 0x0000004000008947 */ /* 0x000fea0003800000 */
[----:B---3--:R-:W-:-:S04]  /*1f00*/  IADD3 R4, P0, R227, c[0x0][0x368], RZ ;  /* 0x0000da00e3047a10 */ /* 0x008fc80007f1e0ff */
[----:B------:R-:W-:-:S05]  /*1f10*/  IADD3.X R5, R232, c[0x0][0x36c], RZ, P0, !PT ;  /* 0x0000db00e8057a10 */ /* 0x000fca00007fe4ff */
[----:B------:R1:W5:Y:S01]  /*1f20*/  LDG.E R10, [R4.64] ;  /* 0x00000008040a7981 */ /* 0x000362000c1e1900 */
[----:B------:R-:W-:Y:S05]  /*1f30*/  BRA `(.L_x_171) ;  /* 0x0000005000007947 */ /* 0x000fea0003800000 */
.L_x_170:
[----:B------:R-:W-:Y:S01]  /*1f40*/  MOV R10, UR6 ;  /* 0x00000006000a7c02 */ /* 0x000fe20008000f00 */
[----:B------:R-:W-:Y:S05]  /*1f50*/  @!P5 BRA `(.L_x_171) ;  /* 0x000000300000d947 */ /* 0x000fea0003800000 */
[----:B---3--:R-:W2:Y:S04]  /*1f60*/  LDG.E R6, [R4.64] ;  /* 0x0000000804067981 */ /* 0x008ea8000c1e1900 */
[----:B------:R-:W2:Y:S02]  /*1f70*/  LDG.E R0, [R4.64+0x4] ;  /* 0x0000040804007981 */ /* 0x000ea4000c1e1900 */
[----:B--2---:R-:W-:Y:S02]  /*1f80*/  IADD3 R10, -R6, R0, RZ ;  /* 0x00000000060a7210 */ /* 0x004fe40007ffe1ff */
.L_x_171:
[----:B-1-3--:R1:W2:Y:S04]  /*1f90*/  @P6 LDG.E R4, [R2.64] ;  /* 0x0000000802046981 */ /* 0x00a2a8000c1e1900 */
[----:B------:R1:W2:Y:S01]  /*1fa0*/  @P6 LDG.E R0, [R2.64+0x4] ;  /* 0x0000040802006981 */ /* 0x0002a2000c1e1900 */
[----:B------:R-:W-:Y:S01]  /*1fb0*/  ISETP.NE.U32.AND P0, PT, RZ, c[0x0][0x378], PT ;  /* 0x0000de00ff007a0c */ /* 0x000fe20003f05070 */
[----:B-----5:R-:W-:-:S03]  /*1fc0*/  IMAD.MOV.U32 R99, RZ, RZ, R10 ;  /* 0x000000ffff637224 */ /* 0x020fc600078e000a */
[----:B------:R-:W-:Y:S01]  /*1fd0*/  ISETP.NE.AND.EX P1, PT, RZ, c[0x0][0x37c], PT, P0 ;  /* 0x0000df00ff007a0c */ /* 0x000fe20003f25300 */
[----:B------:R-:W-:Y:S02]  /*1fe0*/  IMAD.MOV.U32 R55, RZ, RZ, c[0x0][0x228] ;  /* 0x00008a00ff377624 */ /* 0x000fe400078e00ff */
[----:B------:R-:W-:-:S10]  /*1ff0*/  IMAD.IADD R6, R10, 0x1, -R226 ;  /* 0x000000010a067824 */ /* 0x000fd400078e0ae2 */
[----:B-1----:R-:W-:-:S04]  /*2000*/  @P1 IADD3 R2, P0, R227, c[0x0][0x378], RZ ;  /* 0x0000de00e3021a10 */ /* 0x002fc80007f1e0ff */
[----:B------:R-:W-:-:S05]  /*2010*/  @P1 IADD3.X R3, R232, c[0x0][0x37c], RZ, P0, !PT ;  /* 0x0000df00e8031a10 */ /* 0x000fca00007fe4ff */
[----:B------:R1:W5:Y:S01]  /*2020*/  @P1 LDG.E R99, [R2.64] ;  /* 0x0000000802631981 */ /* 0x000362000c1e1900 */
[----:B------:R-:W-:Y:S01]  /*2030*/  BSSY B0, `(.L_x_172) ;  /* 0x000002f000007945 */ /* 0x000fe20003800000 */
[----:B-1----:R-:W-:-:S04]  /*2040*/  LOP3.LUT R2, R230, 0xff000000, RZ, 0xc0, !PT ;  /* 0xff000000e6027812 */ /* 0x002fc800078ec0ff */
[----:B------:R-:W-:Y:S01]  /*2050*/  SHF.R.U32.HI R2, RZ, 0x8, R2 ;  /* 0x00000008ff027819 */ /* 0x000fe20000011602 */
[----:B--2---:R-:W-:Y:S01]  /*2060*/  @P6 IMAD.IADD R55, R0, 0x1, -R4 ;  /* 0x0000000100376824 */ /* 0x004fe200078e0a04 */
[----:B------:R-:W-:-:S03]  /*2070*/  LOP3.LUT R0, R230, 0xff0000, RZ, 0xc0, !PT ;  /* 0x00ff0000e6007812 */ /* 0x000fc600078ec0ff */
[----:B------:R-:W-:Y:S01]  /*2080*/  IMAD.IADD R110, R6, 0x1, R55 ;  /* 0x00000001066e7824 */ /* 0x000fe200078e0237 */
[----:B------:R-:W-:-:S04]  /*2090*/  LEA.HI R2, R0, R2, RZ, 0x10 ;  /* 0x0000000200027211 */ /* 0x000fc800078f80ff */
[C---:B------:R-:W-:Y:S02]  /*20a0*/  ISETP.GE.AND P0, PT, R110.reuse, 0x1, PT ;  /* 0x000000016e00780c */ /* 0x040fe40003f06270 */
[----:B------:R-:W-:Y:S02]  /*20b0*/  IADD3 R0, R110, 0x1f, RZ ;  /* 0x0000001f6e007810 */ /* 0x000fe40007ffe0ff */
[----:B------:R-:W-:Y:S02]  /*20c0*/  SHF.R.U32.HI R238, RZ, 0x10, R2 ;  /* 0x00000010ffee7819 */ /* 0x000fe40000011602 */
[----:B------:R-:W-:Y:S02]  /*20d0*/  SHF.R.S32.HI R3, RZ, 0x1f, R0 ;  /* 0x0000001fff037819 */ /* 0x000fe40000011400 */
[----:B------:R-:W-:Y:S02]  /*20e0*/  ISETP.NE.AND P1, PT, R238, RZ, PT ;  /* 0x000000ffee00720c */ /* 0x000fe40003f25270 */
[----:B------:R-:W-:Y:S01]  /*20f0*/  LEA.HI R3, R3, R0, RZ, 0x5 ;  /* 0x0000000003037211 */ /* 0x000fe200078f28ff */
[----:B------:R-:W-:Y:S01]  /*2100*/  IMAD.MOV.U32 R0, RZ, RZ, RZ ;  /* 0x000000ffff007224 */ /* 0x000fe200078e00ff */
[----:B------:R-:W-:-:S02]  /*2110*/  LOP3.LUT R245, R2, 0xff, RZ, 0xc0, !PT ;  /* 0x000000ff02f57812 */ /* 0x000fc400078ec0ff */
[----:B------:R-:W-:Y:S02]  /*2120*/  SEL R97, R238, c[0x0][0x338], P1 ;  /* 0x0000ce00ee617a07 */ /* 0x000fe40000800000 */
[----:B------:R-:W-:Y:S01]  /*2130*/  SHF.R.S32.HI R100, RZ, 0x5, R3 ;  /* 0x00000005ff647819 */ /* 0x000fe20000011403 */
[----:B------:R-:W-:Y:S05]  /*2140*/  @!P0 BRA `(.L_x_173) ;  /* 0x000001d000008947 */ /* 0x000fea0003800000 */
[----:B------:R-:W-:Y:S02]  /*2150*/  IABS R0, R97 ;  /* 0x0000006100007213 */ /* 0x000fe40000000000 */
[----:B------:R-:W-:-:S03]  /*2160*/  IADD3 R5, R100, -0x1, R97 ;  /* 0xffffffff64057810 */ /* 0x000fc60007ffe061 */
[----:B------:R-:W-:Y:S01]  /*2170*/  IMAD.MOV.U32 R4, RZ, RZ, R0 ;  /* 0x000000ffff047224 */ /* 0x000fe200078e0000 */
[----:B------:R-:W-:-:S03]  /*2180*/  IABS R9, R5 ;  /* 0x0000000500097213 */ /* 0x000fc60000000000 */
[----:B------:R-:W1:Y:S08]  /*2190*/  I2F.RP R2, R4 ;  /* 0x0000000400027306 */ /* 0x000e700000209400 */
[----:B-1----:R-:W1:Y:S02]  /*21a0*/  MUFU.RCP R2, R2 ;  /* 0x0000000200027308 */ /* 0x002e640000001000 */
[----:B-1----:R-:W-:-:S06]  /*21b0*/  IADD3 R2, R2, 0xffffffe, RZ ;  /* 0x0ffffffe02027810 */ /* 0x002fcc0007ffe0ff */
[----:B------:R-:W1:Y:S02]  /*21c0*/  F2I.FTZ.U32.TRUNC.NTZ R3, R2 ;  /* 0x0000000200037305 */ /* 0x000e64000021f000 */
[----:B-1----:R-:W-:-:S04]  /*21d0*/  IMAD.MOV R0, RZ, RZ, -R3 ;  /* 0x000000ffff007224 */ /* 0x002fc800078e0a03 */
[----:B------:R-:W-:Y:S01]  /*21e0*/  IMAD.MOV.U32 R2, RZ, RZ, R0 ;  /* 0x000000ffff027224 */ /* 0x000fe200078e0000 */
[----:B------:R-:W-:-:S03]  /*21f0*/  IABS R0, R97 ;  /* 0x0000006100007213 */ /* 0x000fc60000000000 */
[----:B------:R-:W-:Y:S02]  /*2200*/  IMAD R7, R2, R4, RZ ;  /* 0x0000000402077224 */ /* 0x000fe400078e02ff */
[----:B------:R-:W-:Y:S02]  /*2210*/  IMAD.MOV.U32 R2, RZ, RZ, RZ ;  /* 0x000000ffff027224 */ /* 0x000fe400078e00ff */
        /* <DEDUP_REMOVED lines=16> */
.L_x_173:
[----:B------:R-:W-:Y:S05]  /*2320*/  BSYNC B0 ;  /* 0x0000000000007941 */ /* 0x000fea0003800000 */
.L_x_172:
[----:B------:R-:W2:Y:S01]  /*2330*/  LDL R4, [R1+0x48] ;  /* 0x0000480001047983 */ /* 0x000ea20000100800 */
[----:B------:R-:W-:-:S04]  /*2340*/  IMAD R2, R245, R0, RZ ;  /* 0x00000000f5027224 */ /* 0x000fc800078e02ff */
[C---:B------:R-:W-:Y:S02]  /*2350*/  IMAD.IADD R0, R2.reuse, 0x1, R0 ;  /* 0x0000000102007824 */ /* 0x040fe400078e0200 */
[----:B------:R-:W-:-:S03]  /*2360*/  IMAD R3, R2, 0x20, -R6 ;  /* 0x0000002002037824 */ /* 0x000fc600078e0a06 */
[----:B------:R-:W-:Y:S02]  /*2370*/  IMNMX R0, R100, R0, PT ;  /* 0x0000000064007217 */ /* 0x000fe40003800200 */
[----:B------:R-:W-:-:S03]  /*2380*/  IMNMX R3, RZ, R3, !PT ;  /* 0x00000003ff037217 */ /* 0x000fc60007800200 */
[----:B------:R-:W-:Y:S01]  /*2390*/  IMAD R0, R0, 0x20, -R6 ;  /* 0x0000002000007824 */ /* 0x000fe200078e0a06 */
[----:B------:R-:W-:-:S04]  /*23a0*/  SHF.R.U32.HI R80, RZ, 0x5, R3 ;  /* 0x00000005ff507819 */ /* 0x000fc80000011603 */
[----:B------:R-:W-:-:S04]  /*23b0*/  IMNMX R0, R0, R55, PT ;  /* 0x0000003700007217 */ /* 0x000fc80003800200 */
[----:B------:R-:W-:-:S13]  /*23c0*/  ISETP.GT.AND P0, PT, R0, R3, PT ;  /* 0x000000030000720c */ /* 0x000fda0003f04270 */
[----:B------:R-:W-:Y:S01]  /*23d0*/  @P0 IADD3 R2, R0, 0x1f, RZ ;  /* 0x0000001f00020810 */ /* 0x000fe20007ffe0ff */
[----:B------:R-:W-:-:S03]  /*23e0*/  IMAD.MOV.U32 R0, RZ, RZ, R80 ;  /* 0x000000ffff007224 */ /* 0x000fc600078e0050 */
[----:B------:R-:W-:-:S04]  /*23f0*/  @P0 SHF.R.S32.HI R3, RZ, 0x1f, R2 ;  /* 0x0000001fff030819 */ /* 0x000fc80000011402 */
[----:B------:R-:W-:-:S04]  /*2400*/  @P0 LEA.HI R2, R3, R2, RZ, 0x5 ;  /* 0x0000000203020211 */ /* 0x000fc800078f28ff */
[----:B------:R-:W-:-:S04]  /*2410*/  @P0 SHF.R.S32.HI R0, RZ, 0x5, R2 ;  /* 0x00000005ff000819 */ /* 0x000fc80000011402 */
[----:B------:R-:W-:Y:S01]  /*2420*/  ISETP.GT.AND P0, PT, R0, R80, PT ;  /* 0x000000500000720c */ /* 0x000fe20003f04270 */
[----:B--2---:R-:W-:-:S04]  /*2430*/  IMAD.IADD R2, R219, 0x1, R4 ;  /* 0x00000001db027824 */ /* 0x004fc800078e0204 */
[----:B------:R-:W-:-:S08]  /*2440*/  IMAD.SHL.U32 R198, R2, 0x2, RZ ;  /* 0x0000000202c67824 */ /* 0x000fd000078e00ff */
[----:B------:R-:W-:Y:S05]  /*2450*/  @!P0 BRA `(.L_x_174) ;  /* 0x0000398000008947 */ /* 0x000fea0003800000 */
[--C-:B------:R-:W-:Y:S01]  /*2460*/  SHF.R.S32.HI R9, RZ, 0x1f, R208.reuse ;  /* 0x0000001fff097819 */ /* 0x100fe200000114d0 */
[----:B------:R-:W-:Y:S01]  /*2470*/  IMAD.IADD R95, R55, 0x1, -R208 ;  /* 0x00000001375f7824 */ /* 0x000fe200078e0ad0 */
[----:B------:R-:W-:Y:S01]  /*2480*/  IADD3 R58, P0, R208, R11, RZ ;  /* 0x0000000bd03a7210 */ /* 0x000fe20007f1e0ff */
[----:B------:R-:W-:Y:S01]  /*2490*/  IMAD.MOV.U32 R107, RZ, RZ, c[0x0][0x238] ;  /* 0x00008e00ff6b7624 */ /* 0x000fe200078e00ff */
[----:B------:R-:W-:Y:S01]  /*24a0*/  IADD3 R45, R0, -0x1, RZ ;  /* 0xffffffff002d7810 */ /* 0x000fe20007ffe0ff */
[----:B------:R-:W-:Y:S01]  /*24b0*/  IMAD.MOV.U32 R103, RZ, RZ, 0x5 ;  /* 0x00000005ff677424 */ /* 0x000fe200078e00ff */
[----:B------:R-:W-:Y:S01]  /*24c0*/  LEA.HI.X.SX32 R59, R11, R9, 0x1, P0 ;  /* 0x000000090b3b7211 */ /* 0x000fe200000f0eff */
[----:B------:R-:W-:Y:S01]  /*24d0*/  IMAD.WIDE.U32 R2, R58, c[0x0][0x238], R132 ;  /* 0x00008e003a027a25 */ /* 0x000fe200078e0084 */
[----:B------:R-:W-:Y:S02]  /*24e0*/  LOP3.LUT R20, R230, 0xffff, RZ, 0xc0, !PT ;  /* 0x0000ffffe6147812 */ /* 0x000fe400078ec0ff */
[----:B------:R-:W-:Y:S01]  /*24f0*/  SEL R6, R235, RZ, !P6 ;  /* 0x000000ffeb067207 */ /* 0x000fe20007000000 */
[----:B------:R-:W-:Y:S01]  /*2500*/  IMAD R4, R59, c[0x0][0x238], RZ ;  /* 0x00008e003b047a24 */ /* 0x000fe200078e02ff */
[----:B------:R-:W-:Y:S01]  /*2510*/  SEL R11, R233, RZ, !P6 ;  /* 0x000000ffe90b7207 */ /* 0x000fe20007000000 */
[----:B------:R-:W-:Y:S01]  /*2520*/  IMAD R0, R45, -0x20, R95 ;  /* 0xffffffe02d007824 */ /* 0x000fe200078e025f */
[C---:B------:R-:W-:Y:S01]  /*2530*/  SHF.L.U64.HI R104, R107.reuse, R103, c[0x0][0x23c] ;  /* 0x00008f006b687619 */ /* 0x040fe20000010267 */
[----:B------:R-:W-:Y:S01]  /*2540*/  IMAD R4, R58, c[0x0][0x23c], R4 ;  /* 0x00008f003a047a24 */ /* 0x000fe200078e0204 */
[----:B------:R-:W-:Y:S01]  /*2550*/  ISETP.NE.U32.AND P1, PT, RZ, c[0x0][0x340], PT ;  /* 0x0000d000ff007a0c */ /* 0x000fe20003f25070 */
[----:B------:R-:W-:Y:S01]  /*2560*/  IMAD.SHL.U32 R107, R107, 0x20, RZ ;  /* 0x000000206b6b7824 */ /* 0x000fe200078e00ff */
[----:B------:R-:W-:Y:S01]  /*2570*/  ISETP.GT.AND P0, PT, R0, RZ, PT ;  /* 0x000000ff0000720c */ /* 0x000fe20003f04270 */
[----:B------:R-:W-:Y:S01]  /*2580*/  IMAD.IADD R3, R3, 0x1, R4 ;  /* 0x0000000103037824 */ /* 0x000fe200078e0204 */
[----:B------:R-:W-:Y:S01]  /*2590*/  ISETP.NE.AND.EX P1, PT, RZ, c[0x0][0x344], PT, P1 ;  /* 0x0000d100ff007a0c */ /* 0x000fe20003f25310 */
[----:B------:R-:W-:Y:S01]  /*25a0*/  IMAD R0, R6, c[0x0][0x248], RZ ;  /* 0x0000920006007a24 */ /* 0x000fe200078e02ff */
[----:B------:R-:W-:Y:S01]  /*25b0*/  ISETP.GE.AND P3, PT, R132, c[0x0][0x1d4], PT ;  /* 0x0000750084007a0c */ /* 0x000fe20003f66270 */
[----:B------:R-:W-:Y:S01]  /*25c0*/  IMAD.WIDE.U32 R2, R20, c[0x0][0x240], R2 ;  /* 0x0000900014027a25 */ /* 0x000fe200078e0002 */
[----:B------:R-:W-:-:S02]  /*25d0*/  ISETP.GE.AND P6, PT, R135, c[0x0][0x1d4], PT ;  /* 0x0000750087007a0c */ /* 0x000fc40003fc6270 */
[----:B------:R-:W-:Y:S01]  /*25e0*/  ISETP.GE.AND P5, PT, R199, c[0x0][0x1d4], PT ;  /* 0x00007500c7007a0c */ /* 0x000fe20003fa6270 */
[----:B------:R-:W-:Y:S01]  /*25f0*/  IMAD R3, R20, c[0x0][0x244], R3 ;  /* 0x0000910014037a24 */ /* 0x000fe200078e0203 */
[----:B------:R-:W-:Y:S01]  /*2600*/  ISETP.GE.AND P4, PT, R200, c[0x0][0x1d4], PT ;  /* 0x00007500c8007a0c */ /* 0x000fe20003f86270 */
[----:B------:R-:W-:Y:S01]  /*2610*/  IMAD R4, R11, c[0x0][0x24c], R0 ;  /* 0x000093000b047a24 */ /* 0x000fe200078e0200 */
[----:B------:R-:W-:Y:S01]  /*2620*/  LOP3.LUT R207, R207, 0xfffffffe, RZ, 0xc0, !PT ;  /* 0xfffffffecfcf7812 */ /* 0x000fe200078ec0ff */
[----:B------:R-:W-:Y:S01]  /*2630*/  IMAD.WIDE.U32 R62, R11, c[0x0][0x248], R2 ;  /* 0x000092000b3e7a25 */ /* 0x000fe200078e0002 */
[----:B------:R-:W-:-:S03]  /*2640*/  @P0 SHF.R.S32.HI R2, RZ, 0x1f, R45 ;  /* 0x0000001fff020819 */ /* 0x000fc6000001142d */
[----:B------:R-:W-:Y:S01]  /*2650*/  @P0 IMAD R0, R104, R45, RZ ;  /* 0x0000002d68000224 */ /* 0x000fe200078e02ff */
[----:B------:R-:W-:Y:S01]  /*2660*/  @P3 LOP3.LUT R207, R207, 0x1, RZ, 0xfc, !PT ;  /* 0x00000001cfcf3812 */ /* 0x000fe200078efcff */
[----:B------:R-:W-:Y:S02]  /*2670*/  IMAD.IADD R61, R63, 0x1, R4 ;  /* 0x000000013f3d7824 */ /* 0x000fe400078e0204 */
[----:B------:R-:W-:Y:S02]  /*2680*/  @P0 IMAD.MOV.U32 R60, RZ, RZ, R62 ;  /* 0x000000ffff3c0224 */ /* 0x000fe400078e003e */
[-C--:B------:R-:W-:Y:S02]  /*2690*/  @P0 IMAD R0, R2, R107.reuse, R0 ;  /* 0x0000006b02000224 */ /* 0x080fe400078e0200 */
[----:B------:R-:W-:-:S04]  /*26a0*/  @P0 IMAD.WIDE.U32 R4, R45, R107, R60 ;  /* 0x0000006b2d040225 */ /* 0x000fc800078e003c */
[----:B------:R-:W-:Y:S01]  /*26b0*/  @P0 IMAD.IADD R0, R5, 0x1, R0 ;  /* 0x0000000105000824 */ /* 0x000fe200078e0200 */
[----:B------:R-:W-:-:S04]  /*26c0*/  @P0 LEA R2, P2, R4, c[0x0][0x220], 0x1 ;  /* 0x0000880004020a11 */ /* 0x000fc800078408ff */
[----:B------:R-:W-:Y:S02]  /*26d0*/  @P0 LEA.HI.X R3, R4, c[0x0][0x224], R0, 0x1, P2 ;  /* 0x0000890004030a11 */ /* 0x000fe400010f0c00 */
[----:B------:R-:W-:-:S03]  /*26e0*/  @P1 IADD3 R4, P2, R227, c[0x0][0x340], RZ ;  /* 0x0000d000e3041a10 */ /* 0x000fc60007f5e0ff */
[----:B------:R-:W-:Y:S01]  /*26f0*/  @!PT LDS RZ, [RZ] ;  /* 0x00000000fffff984 */ /* 0x000fe20000000800 */
[----:B------:R-:W-:Y:S01]  /*2700*/  @!PT LDS RZ, [RZ] ;  /* 0x00000000fffff984 */ /* 0x000fe20000000800 */
[----:B------:R-:W-:Y:S01]  /*2710*/  @!PT LDS RZ, [RZ] ;  /* 0x00000000fffff984 */ /* 0x000fe20000000800 */
[----:B------:R1:W-:Y:S01]  /*2720*/  @P0 LDGSTS.E.BYPASS.LTC128B.128 [R198+0xc080], [R2.64], !P3 ;  /* 0x0c08000002c60fae */ /* 0x0003e2000d901d48 */
[----:B------:R-:W-:Y:S01]  /*2730*/  @P1 IADD3.X R5, R232, c[0x0][0x344], RZ, P2, !PT ;  /* 0x0000d100e8051a10 */ /* 0x000fe200017fe4ff */
[----:B------:R-:W-:Y:S02]  /*2740*/  IMAD.MOV.U32 R101, RZ, RZ, c[0x0][0x27c] ;  /* 0x00009f00ff657624 */ /* 0x000fe400078e00ff */
[----:B------:R1:W-:Y:S04]  /*2750*/  @P0 LDGSTS.E.BYPASS.LTC128B.128 [R198+0xd080], [R2.64+0x80], !P6 ;  /* 0x0d08008002c60fae */ /* 0x0003e8000f101d48 */
[----:B------:R1:W-:Y:S04]  /*2760*/  @P0 LDGSTS.E.BYPASS.LTC128B.128 [R198+0xe080], [R2.64+0x100], !P5 ;  /* 0x0e08010002c60fae */ /* 0x0003e8000e901d48 */
[----:B------:R1:W-:Y:S01]  /*2770*/  @P0 LDGSTS.E.BYPASS.LTC128B.128 [R198+0xf080], [R2.64+0x180], !P4 ;  /* 0x0f08018002c60fae */ /* 0x0003e2000e101d48 */
[----:B------:R-:W-:-:S03]  /*2780*/  IMAD.SHL.U32 R101, R101, 0x2, RZ ;  /* 0x0000000265657824 */ /* 0x000fc600078e00ff */
[----:B------:R-:W0:Y:S04]  /*2790*/  LDGDEPBAR ;  /* 0x00000000000079af */ /* 0x000e280000000000 */
[----:B------:R-:W2:Y:S01]  /*27a0*/  @P1 LDG.E R0, [R4.64] ;  /* 0x0000000804001981 */ /* 0x000ea2000c1e1900 */
[----:B------:R-:W-:Y:S01]  /*27b0*/  ISETP.GE.AND P2, PT, R132, c[0x0][0x27c], PT ;  /* 0x00009f0084007a0c */ /* 0x000fe20003f46270 */
[----:B------:R-:W-:Y:S01]  /*27c0*/  WARPSYNC 0xffffffff ;  /* 0xffffffff00007948 */ /* 0x000fe20003800000 */
[----:B------:R-:W-:Y:S02]  /*27d0*/  LOP3.LUT R207, R207, 0xfffffffd, RZ, 0xc0, !PT ;  /* 0xfffffffdcfcf7812 */ /* 0x000fe400078ec0ff */
[----:B------:R-:W-:Y:S02]  /*27e0*/  SHF.R.S32.HI R139, RZ, 0x1f, R138 ;  /* 0x0000001fff8b7819 */ /* 0x000fe4000001148a */
[----:B-----5:R-:W-:-:S07]  /*27f0*/  SHF.R.S32.HI R19, RZ, 0x1f, R99 ;  /* 0x0000001fff137819 */ /* 0x020fce0000011463 */
[----:B------:R-:W-:Y:S02]  /*2800*/  @P2 LOP3.LUT R207, R207, 0x2, RZ, 0xfc, !PT ;  /* 0x00000002cfcf2812 */ /* 0x000fe400078efcff */
[----:B--2---:R-:W-:Y:S01]  /*2810*/  @P1 SHF.R.S32.HI R18, RZ, 0x1f, R0 ;  /* 0x0000001fff121819 */ /* 0x004fe20000011400 */
[----:B------:R-:W-:Y:S02]  /*2820*/  @!P1 IMAD.MOV.U32 R0, RZ, RZ, R233 ;  /* 0x000000ffff009224 */ /* 0x000fe400078e00e9 */
[----:B------:R-:W-:Y:S02]  /*2830*/  @!P1 IMAD.MOV.U32 R18, RZ, RZ, R235 ;  /* 0x000000ffff129224 */ /* 0x000fe400078e00eb */
[C---:B-1----:R-:W-:Y:S01]  /*2840*/  IMAD.WIDE.U32 R2, R20.reuse, c[0x0][0x260], R132 ;  /* 0x0000980014027a25 */ /* 0x042fe200078e0084 */
[----:B------:R-:W-:Y:S01]  /*2850*/  ISETP.GE.AND P0, PT, R135, c[0x0][0x27c], PT ;  /* 0x00009f0087007a0c */ /* 0x000fe20003f06270 */
[----:B------:R-:W-:Y:S01]  /*2860*/  BAR.SYNC.DEFER_BLOCKING 0x0 ;  /* 0x0000000000007b1d */ /* 0x000fe20000010000 */
[----:B------:R-:W-:Y:S01]  /*2870*/  LOP3.LUT R207, R207, 0xfffffffb, RZ, 0xc0, !PT ;  /* 0xfffffffbcfcf7812 */ /* 0x000fe200078ec0ff */
[C---:B------:R-:W-:Y:S01]  /*2880*/  IMAD R7, R9.reuse, c[0x0][0x290], RZ ;  /* 0x0000a40009077a24 */ /* 0x040fe200078e02ff */
[----:B------:R-:W-:Y:S01]  /*2890*/  SHF.R.U32.HI R22, RZ, 0x3, R217 ;  /* 0x00000003ff167819 */ /* 0x000fe200000116d9 */
[----:B------:R-:W-:Y:S01]  /*28a0*/  IMAD R3, R20, c[0x0][0x264], R3 ;  /* 0x0000990014037a24 */ /* 0x000fe200078e0203 */
[----:B------:R-:W-:Y:S01]  /*28b0*/  MOV R108, c[0x0][0x27c] ;  /* 0x00009f00006c7a02 */ /* 0x000fe20000000f00 */
[----:B------:R-:W-:Y:S01]  /*28c0*/  IMAD.IADD R96, R10, 0x1, R12 ;  /* 0x000000010a607824 */ /* 0x000fe200078e020c */
[----:B------:R-:W-:Y:S01]  /*28d0*/  SEL R10, RZ, c[0x0][0x27c], !P2 ;  /* 0x00009f00ff0a7a07 */ /* 0x000fe20005000000 */
[----:B------:R-:W-:Y:S01]  /*28e0*/  IMAD R9, R9, c[0x0][0x280], RZ ;  /* 0x0000a00009097a24 */ /* 0x000fe200078e02ff */
[----:B------:R-:W-:Y:S01]  /*28f0*/  MOV R106, c[0x0][0x280] ;  /* 0x0000a000006a7a02 */ /* 0x000fe20000000f00 */
[----:B------:R-:W-:Y:S01]  /*2900*/  IMAD.WIDE.U32 R4, R208, c[0x0][0x290], R132 ;  /* 0x0000a400d0047a25 */ /* 0x000fe200078e0084 */
[----:B------:R-:W-:Y:S01]  /*2910*/  ULDC.U8 UR5, c[0x0][0x298] ;  /* 0x0000a60000057ab9 */ /* 0x000fe20000000000 */
[----:B------:R-:W-:-:S02]  /*2920*/  @P0 LOP3.LUT R207, R207, 0x4, RZ, 0xfc, !PT ;  /* 0x00000004cfcf0812 */ /* 0x000fc400078efcff */
[----:B------:R-:W-:Y:S02]  /*2930*/  IMAD R14, R208, c[0x0][0x294], R7 ;  /* 0x0000a500d00e7a24 */ /* 0x000fe400078e0207 */
[----:B------:R-:W-:Y:S01]  /*2940*/  IMAD R8, R6, c[0x0][0x268], RZ ;  /* 0x00009a0006087a24 */ /* 0x000fe200078e02ff */
[----:B------:R-:W-:Y:S01]  /*2950*/  LOP3.LUT R207, R207, 0xffffffef, RZ, 0xc0, !PT ;  /* 0xffffffefcfcf7812 */ /* 0x000fe200078ec0ff */
[----:B------:R-:W-:Y:S01]  /*2960*/  IMAD.WIDE.U32 R78, R11, c[0x0][0x268], R2 ;  /* 0x00009a000b4e7a25 */ /* 0x000fe200078e0002 */
[----:B------:R-:W-:Y:S02]  /*2970*/  SEL R2, RZ, c[0x0][0x27c], !P0 ;  /* 0x00009f00ff027a07 */ /* 0x000fe40004000000 */
[----:B------:R-:W-:Y:S01]  /*2980*/  ISETP.GE.AND P0, PT, R108, 0x1, PT ;  /* 0x000000016c00780c */ /* 0x000fe20003f06270 */
[----:B------:R-:W-:Y:S01]  /*2990*/  IMAD R15, R208, c[0x0][0x284], R9 ;  /* 0x0000a100d00f7a24 */ /* 0x000fe200078e0209 */
[----:B------:R-:W-:Y:S01]  /*29a0*/  LOP3.LUT R207, R207, 0xfffffff7, RZ, 0xc0, !PT ;  /* 0xfffffff7cfcf7812 */ /* 0x000fe200078ec0ff */
[----:B------:R-:W-:-:S02]  /*29b0*/  IMAD.IADD R9, R5, 0x1, R14 ;  /* 0x0000000105097824 */ /* 0x000fc400078e020e */
[----:B------:R-:W-:Y:S02]  /*29c0*/  IMAD R21, R11, c[0x0][0x26c], R8 ;  /* 0x00009b000b157a24 */ /* 0x000fe400078e0208 */
[----:B------:R-:W-:Y:S02]  /*29d0*/  IMAD.IADD R5, R132, 0x1, R10 ;  /* 0x0000000184057824 */ /* 0x000fe400078e020a */
[----:B------:R-:W-:Y:S01]  /*29e0*/  IMAD.MOV.U32 R8, RZ, RZ, R4 ;  /* 0x000000ffff087224 */ /* 0x000fe200078e0004 */
[----:B------:R-:W-:Y:S01]  /*29f0*/  IADD3 R4, R135, R2, RZ ;  /* 0x0000000287047210 */ /* 0x000fe20007ffe0ff */
[C---:B------:R-:W-:Y:S01]  /*2a00*/  IMAD.WIDE.U32 R2, R208.reuse, c[0x0][0x290], R138 ;  /* 0x0000a400d0027a25 */ /* 0x040fe200078e008a */
[----:B------:R-:W-:Y:S02]  /*2a10*/  SHF.R.S32.HI R12, RZ, 0x1f, R5 ;  /* 0x0000001fff0c7819 */ /* 0x000fe40000011405 */
[----:B------:R-:W-:Y:S01]  /*2a20*/  SHF.R.S32.HI R16, RZ, 0x1f, R4 ;  /* 0x0000001fff107819 */ /* 0x000fe20000011404 */
[----:B------:R-:W-:Y:S01]  /*2a30*/  IMAD.WIDE.U32 R10, R208, c[0x0][0x280], R138 ;  /* 0x0000a000d00a7a25 */ /* 0x000fe200078e008a */
[----:B------:R-:W-:-:S02]  /*2a40*/  LEA.HI R13, R12, R5, RZ, 0x3 ;  /* 0x000000050c0d7211 */ /* 0x000fc400078f18ff */
[----:B------:R-:W-:Y:S01]  /*2a50*/  LEA.HI R17, R12, R5, RZ, 0x6 ;  /* 0x000000050c117211 */ /* 0x000fe200078f30ff */
[----:B------:R-:W-:Y:S01]  /*2a60*/  IMAD.WIDE.U32 R6, R208, c[0x0][0x280], R132 ;  /* 0x0000a000d0067a25 */ /* 0x000fe200078e0084 */
[CC--:B------:R-:W-:Y:S02]  /*2a70*/  LEA.HI R12, R16.reuse, R4.reuse, RZ, 0x3 ;  /* 0x00000004100c7211 */ /* 0x0c0fe400078f18ff */
[----:B------:R-:W-:Y:S01]  /*2a80*/  LEA.HI R4, R16, R4, RZ, 0x6 ;  /* 0x0000000410047211 */ /* 0x000fe200078f30ff */
[----:B------:R-:W-:Y:S01]  /*2a90*/  IMAD.IADD R5, R14, 0x1, R3 ;  /* 0x000000010e057824 */ /* 0x000fe200078e0203 */
[C---:B------:R-:W-:Y:S01]  /*2aa0*/  LOP3.LUT R14, R217.reuse, 0x38, R13, 0xf8, !PT ;  /* 0x00000038d90e7812 */ /* 0x040fe200078ef80d */
[----:B------:R-:W-:Y:S01]  /*2ab0*/  IMAD.MOV.U32 R109, RZ, RZ, c[0x0][0x2b8] ;  /* 0x0000ae00ff6d7624 */ /* 0x000fe200078e00ff */
[----:B------:R-:W-:Y:S01]  /*2ac0*/  LOP3.LUT R16, R217, 0x38, R12, 0xf8, !PT ;  /* 0x00000038d9107812 */ /* 0x000fe200078ef80c */
[----:B------:R-:W-:Y:S01]  /*2ad0*/  IMAD.IADD R3, R15, 0x1, R11 ;  /* 0x000000010f037824 */ /* 0x000fe200078e020b */
[----:B------:R-:W-:Y:S01]  /*2ae0*/  SHF.L.U32 R11, R17, 0x5, RZ ;  /* 0x00000005110b7819 */ /* 0x000fe200000006ff */
[----:B------:R-:W-:Y:S01]  /*2af0*/  IMAD.SHL.U32 R4, R4, 0x20, RZ ;  /* 0x0000002004047824 */ /* 0x000fe200078e00ff */
[----:B------:R-:W-:Y:S01]  /*2b00*/  IADD3 R7, R7, R15, RZ ;  /* 0x0000000f07077210 */ /* 0x000fe20007ffe0ff */
[----:B------:R-:W-:Y:S01]  /*2b10*/  IMAD.MOV.U32 R105, RZ, RZ, c[0x0][0x290] ;  /* 0x0000a400ff697624 */ /* 0x000fe200078e00ff */
[----:B------:R-:W-:Y:S01]  /*2b20*/  ISETP.NE.AND P1, PT, R109, 0x1, PT ;  /* 0x000000016d00780c */ /* 0x000fe20003f25270 */
[----:B------:R-:W-:Y:S01]  /*2b30*/  IMAD.WIDE.U32 R72, R0, c[0x0][0x2b0], RZ ;  /* 0x0000ac0000487a25 */ /* 0x000fe200078e00ff */
[----:B------:R-:W-:-:S02]  /*2b40*/  LOP3.LUT R17, R11, 0x7ffff800, RZ, 0xc0, !PT ;  /* 0x7ffff8000b117812 */ /* 0x000fc400078ec0ff */
[-C--:B------:R-:W-:Y:S01]  /*2b50*/  LOP3.LUT R15, R14, R22.reuse, RZ, 0x3c, !PT ;  /* 0x000000160e0f7212 */ /* 0x080fe200078e3cff */
[----:B------:R-:W-:Y:S01]  /*2b60*/  IMAD.WIDE.U32 R76, R20, c[0x0][0x210], RZ ;  /* 0x00008400144c7a25 */ /* 0x000fe200078e00ff */
[----:B------:R-:W-:Y:S02]  /*2b70*/  LOP3.LUT R14, R4, 0x7ffff800, RZ, 0xc0, !PT ;  /* 0x7ffff800040e7812 */ /* 0x000fe400078ec0ff */
[----:B------:R-:W-:Y:S01]  /*2b80*/  LOP3.LUT R11, R16, R22, RZ, 0x3c, !PT ;  /* 0x00000016100b7212 */ /* 0x000fe200078e3cff */
[----:B------:R-:W-:Y:S01]  /*2b90*/  IMAD.MOV.U32 R4, RZ, RZ, R2 ;  /* 0x000000ffff047224 */ /* 0x000fe200078e0002 */
[--C-:B------:R-:W-:Y:S01]  /*2ba0*/  IADD3 R17, R15, R17, R219.reuse ;  /* 0x000000110f117210 */ /* 0x100fe20007ffe0db */
[----:B------:R-:W-:Y:S01]  /*2bb0*/  IMAD.WIDE.U32 R74, R20, c[0x0][0x1e8], RZ ;  /* 0x00007a00144a7a25 */ /* 0x000fe200078e00ff */
[----:B------:R-:W-:Y:S02]  /*2bc0*/  IADD3 R15, R11, R14, R219 ;  /* 0x0000000e0b0f7210 */ /* 0x000fe40007ffe0db */
[----:B------:R-:W-:Y:S01]  /*2bd0*/  MOV R2, R10 ;  /* 0x0000000a00027202 */ /* 0x000fe20000000f00 */
[----:B------:R-:W-:Y:S01]  /*2be0*/  IMAD R11, R18, c[0x0][0x2b0], RZ ;  /* 0x0000ac00120b7a24 */ /* 0x000fe200078e02ff */
[----:B------:R-:W-:Y:S01]  /*2bf0*/  LOP3.LUT R57, R13, 0xfffffff8, RZ, 0xc0, !PT ;  /* 0xfffffff80d397812 */ /* 0x000fe200078ec0ff */
[C---:B------:R-:W-:Y:S01]  /*2c00*/  IMAD R10, R19.reuse, c[0x0][0x290], RZ ;  /* 0x0000a400130a7a24 */ /* 0x040fe200078e02ff */
[----:B------:R-:W-:Y:S01]  /*2c10*/  LOP3.LUT R56, R12, 0xfffffff8, RZ, 0xc0, !PT ;  /* 0xfffffff80c387812 */ /* 0x000fe200078ec0ff */
[----:B------:R-:W-:Y:S01]  /*2c20*/  IMAD R14, R19, c[0x0][0x280], RZ ;  /* 0x0000a000130e7a24 */ /* 0x000fe200078e02ff */
[----:B------:R-:W-:Y:S01]  /*2c30*/  @P1 LOP3.LUT R207, R207, 0x8, RZ, 0xfc, !PT ;  /* 0x00000008cfcf1812 */ /* 0x000fe200078efcff */
[----:B------:R-:W-:Y:S01]  /*2c40*/  IMAD R11, R0, c[0x0][0x2b4], R11 ;  /* 0x0000ad00000b7a24 */ /* 0x000fe200078e020b */
[-C--:B------:R-:W-:Y:S01]  /*2c50*/  SHF.L.U64.HI R102, R105, R103.reuse, c[0x0][0x294] ;  /* 0x0000a50069667619 */ /* 0x080fe20000010267 */
[C---:B------:R-:W-:Y:S01]  /*2c60*/  IMAD R10, R99.reuse, c[0x0][0x294], R10 ;  /* 0x0000a500630a7a24 */ /* 0x040fe200078e020a */
[C---:B------:R-:W-:Y:S01]  /*2c70*/  SHF.L.U64.HI R103, R106.reuse, R103, c[0x0][0x284] ;  /* 0x0000a1006a677619 */ /* 0x040fe20000010267 */
[C---:B------:R-:W-:Y:S01]  /*2c80*/  IMAD R0, R99.reuse, c[0x0][0x284], R14 ;  /* 0x0000a10063007a24 */ /* 0x040fe200078e020e */
[----:B------:R-:W-:Y:S01]  /*2c90*/  SHF.L.U32 R106, R106, 0x5, RZ ;  /* 0x000000056a6a7819 */ /* 0x000fe200000006ff */
[----:B------:R-:W-:Y:S01]  /*2ca0*/  IMAD.WIDE.U32 R66, R99, c[0x0][0x290], R4 ;  /* 0x0000a40063427a25 */ /* 0x000fe200078e0004 */
[----:B------:R-:W-:-:S02]  /*2cb0*/  IADD3 R92, R79, R21, RZ ;  /* 0x000000154f5c7210 */ /* 0x000fc40007ffe0ff */
[----:B------:R-:W-:Y:S01]  /*2cc0*/  SHF.R.S32.HI R90, RZ, 0x3, R13 ;  /* 0x00000003ff5a7819 */ /* 0x000fe2000001140d */
[C---:B------:R-:W-:Y:S01]  /*2cd0*/  IMAD.WIDE.U32 R64, R99.reuse, c[0x0][0x280], R2 ;  /* 0x0000a00063407a25 */ /* 0x040fe200078e0002 */
[----:B------:R-:W-:Y:S02]  /*2ce0*/  SHF.R.S32.HI R89, RZ, 0x3, R12 ;  /* 0x00000003ff597819 */ /* 0x000fe4000001140c */
[----:B------:R-:W-:Y:S01]  /*2cf0*/  IADD3 R86, R10, R67, RZ ;  /* 0x000000430a567210 */ /* 0x000fe20007ffe0ff */
[C---:B------:R-:W-:Y:S01]  /*2d00*/  IMAD.WIDE.U32 R70, R99.reuse, c[0x0][0x290], R8 ;  /* 0x0000a40063467a25 */ /* 0x040fe200078e0008 */
[----:B------:R-:W-:Y:S02]  /*2d10*/  IADD3 R83, R0, R65, RZ ;  /* 0x0000004100537210 */ /* 0x000fe40007ffe0ff */
[----:B------:R-:W-:Y:S01]  /*2d20*/  SHF.R.S32.HI R85, RZ, 0x1f, R57 ;  /* 0x0000001fff557819 */ /* 0x000fe20000011439 */
[----:B------:R-:W-:Y:S01]  /*2d30*/  IMAD.WIDE.U32 R68, R99, c[0x0][0x280], R6 ;  /* 0x0000a00063447a25 */ /* 0x000fe200078e0006 */
[----:B------:R-:W-:-:S02]  /*2d40*/  SHF.R.S32.HI R84, RZ, 0x1f, R56 ;  /* 0x0000001fff547819 */ /* 0x000fc40000011438 */
[----:B------:R-:W-:Y:S01]  /*2d50*/  SHF.L.U32 R81, R15, 0x1, RZ ;  /* 0x000000010f517819 */ /* 0x000fe200000006ff */
[----:B------:R-:W-:Y:S01]  /*2d60*/  IMAD.SHL.U32 R105, R105, 0x20, RZ ;  /* 0x0000002069697824 */ /* 0x000fe200078e00ff */
[----:B------:R-:W-:Y:S01]  /*2d70*/  @P0 LOP3.LUT R207, R207, 0x10, RZ, 0xfc, !PT ;  /* 0x00000010cfcf0812 */ /* 0x000fe200078efcff */
[C---:B------:R-:W-:Y:S02]  /*2d80*/  IMAD R94, R20.reuse, c[0x0][0x214], R77 ;  /* 0x00008500145e7a24 */ /* 0x040fe400078e024d */
[----:B------:R-:W-:Y:S02]  /*2d90*/  IMAD R93, R20, c[0x0][0x1ec], R75 ;  /* 0x00007b00145d7a24 */ /* 0x000fe400078e024b */
[----:B------:R-:W-:Y:S02]  /*2da0*/  IMAD.IADD R91, R73, 0x1, R11 ;  /* 0x00000001495b7824 */ /* 0x000fe400078e020b */
[----:B------:R-:W-:Y:S02]  /*2db0*/  IMAD.IADD R88, R71, 0x1, R10 ;  /* 0x0000000147587824 */ /* 0x000fe400078e020a */
[----:B------:R-:W-:-:S02]  /*2dc0*/  IMAD.IADD R87, R69, 0x1, R0 ;  /* 0x0000000145577824 */ /* 0x000fc400078e0200 */
[----:B------:R-:W-:Y:S02]  /*2dd0*/  IMAD.SHL.U32 R82, R17, 0x2, RZ ;  /* 0x0000000211527824 */ /* 0x000fe400078e00ff */
.L_x_193:
[----:B------:R-:W-:Y:S01]  /*2de0*/  IMAD.SHL.U32 R52, R45, 0x20, RZ ;  /* 0x000000202d347824 */ /* 0x000fe200078e00ff */
[----:B------:R-:W-:Y:S04]  /*2df0*/  DEPBAR.LE SB0, 0x0 ;  /* 0x000080000000791a */ /* 0x000fe80000000000 */
[----:B------:R-:W-:Y:S01]  /*2e00*/  IMAD.IADD R0, R218, 0x1, R52 ;  /* 0x00000001da007824 */ /* 0x000fe200078e0234 */
[----:B------:R-:W-:Y:S01]  /*2e10*/  ISETP.NE.AND P1, PT, R109, 0x1, PT ;  /* 0x000000016d00780c */ /* 0x000fe20003f25270 */
[----:B------:R-:W-:Y:S01]  /*2e20*/  IMAD.MOV.U32 R49, RZ, RZ, RZ ;  /* 0x000000ffff317224 */ /* 0x000fe200078e00ff */
[----:B------:R-:W-:Y:S01]  /*2e30*/  WARPSYNC 0xffffffff ;  /* 0xffffffff00007948 */ /* 0x000fe20003800000 */
[----:B------:R-:W-:Y:S01]  /*2e40*/  IMAD.IADD R2, R96, 0x1, R0 ;  /* 0x0000000160027824 */ /* 0x000fe200078e0200 */
[----:B------:R-:W-:Y:S01]  /*2e50*/  ISETP.GE.AND P0, PT, R0, R55, PT ;  /* 0x000000370000720c */ /* 0x000fe20003f06270 */
[----:B------:R-:W-:Y:S01]  /*2e60*/  BSSY B1, `(.L_x_175) ;  /* 0x00002a4000017945 */ /* 0x000fe20003800000 */
[----:B------:R-:W-:Y:S01]  /*2e70*/  ISETP.GE.AND P2, PT, R108, 0x1, PT ;  /* 0x000000016c00780c */ /* 0x000fe20003f46270 */
[----:B------:R-:W-:Y:S01]  /*2e80*/  IMAD.MOV.U32 R0, RZ, RZ, R2 ;  /* 0x000000ffff007224 */ /* 0x000fe200078e0002 */
[----:B------:R-:W-:Y:S05]  /*2e90*/  ISETP.GT.OR P0, PT, R218, 0x1f, P0 ;  /* 0x0000001fda00780c */ /* 0x000fea0000704670 */
[----:B------:R-:W-:Y:S05]  /*2ea0*/  @P1 IMAD.HI.U32 R3, R2, c[0x0][0x2bc], RZ ;  /* 0x0000af0002031a27 */ /* 0x000fea00078e00ff */
[----:B------:R-:W-:Y:S04]  /*2eb0*/  @P1 SHF.R.U32.HI R0, RZ, c[0x0][0x2c0], R3 ;  /* 0x0000b000ff001a19 */ /* 0x000fe80000011603 */
[C---:B------:R-:W-:Y:S04]  /*2ec0*/  @!P0 IADD3 R3, P1, R0.reuse, R72, RZ ;  /* 0x0000004800038210 */ /* 0x040fe80007f3e0ff */
[----:B-1----:R-:W-:Y:S01]  /*2ed0*/  @!P0 LEA.HI.X.SX32 R5, R0, R91, 0x1, P1 ;  /* 0x0000005b00058211 */ /* 0x002fe200008f0eff */
[----:B------:R-:W-:Y:S01]  /*2ee0*/  IMAD.MOV R0, RZ, RZ, -R0 ;  /* 0x000000ffff007224 */ /* 0x000fe200078e0a00 */
[C---:B------:R-:W-:Y:S03]  /*2ef0*/  @!P0 LEA R4, P1, R3.reuse, c[0x0][0x2a0], 0x2 ;  /* 0x0000a80003048a11 */ /* 0x040fe600078210ff */
[----:B------:R-:W-:Y:S01]  /*2f00*/  IMAD R50, R0, c[0x0][0x2b8], R2 ;  /* 0x0000ae0000327a24 */ /* 0x000fe200078e0202 */
[----:B------:R-:W-:Y:S03]  /*2f10*/  @!P0 LEA.HI.X R5, R3, c[0x0][0x2a4], R5, 0x2, P1 ;  /* 0x0000a90003058a11 */ /* 0x000fe600008f1405 */
[C---:B------:R-:W-:Y:S01]  /*2f20*/  IMAD.WIDE.U32 R2, R50.reuse, c[0x0][0x1e0], RZ ;  /* 0x0000780032027a25 */ /* 0x040fe200078e00ff */
[----:B------:R-:W-:Y:S01]  /*2f30*/  SHF.R.S32.HI R53, RZ, 0x1f, R50 ;  /* 0x0000001fff357819 */ /* 0x000fe20000011432 */
[----:B------:R-:W2:Y:S04]  /*2f40*/  @!P0 LDG.E R49, [R4.64] ;  /* 0x0000000804318981 */ /* 0x000ea8000c1e1900 */
[----:B------:R-:W-:Y:S01]  /*2f50*/  IMAD R0, R53, c[0x0][0x1e0], RZ ;  /* 0x0000780035007a24 */ /* 0x000fe200078e02ff */
[----:B------:R-:W-:Y:S03]  /*2f60*/  BAR.SYNC.DEFER_BLOCKING 0x0 ;  /* 0x0000000000007b1d */ /* 0x000fe60000010000 */
[----:B------:R-:W-:Y:S04]  /*2f70*/  IMAD R0, R50, c[0x0][0x1e4], R0 ;  /* 0x0000790032007a24 */ /* 0x000fe800078e0200 */
[----:B------:R-:W-:Y:S01]  /*2f80*/  IMAD.IADD R3, R3, 0x1, R0 ;  /* 0x0000000103037824 */ /* 0x000fe200078e0200 */
[----:B--2---:R-:W-:Y:S03]  /*2f90*/  SHF.R.S32.HI R54, RZ, 0x1f, R49 ;  /* 0x0000001fff367819 */ /* 0x004fe60000011431 */
[C---:B------:R-:W-:Y:S04]  /*2fa0*/  IMAD.WIDE.U32 R2, R49.reuse, c[0x0][0x1f0], R2 ;  /* 0x00007c0031027a25 */ /* 0x040fe800078e0002 */
[----:B------:R-:W-:Y:S01]  /*2fb0*/  IMAD R4, R54, c[0x0][0x1f0], RZ ;  /* 0x00007c0036047a24 */ /* 0x000fe200078e02ff */
[----:B------:R-:W-:Y:S03]  /*2fc0*/  IADD3 R0, P0, R74, R2, RZ ;  /* 0x000000024a007210 */ /* 0x000fe60007f1e0ff */
[----:B------:R-:W-:Y:S05]  /*2fd0*/  IMAD R4, R49, c[0x0][0x1f4], R4 ;  /* 0x00007d0031047a24 */ /* 0x000fea00078e0204 */
[----:B------:R-:W-:Y:S02]  /*2fe0*/  IADD3.X R2, R93, R3, R4, P0, !PT ;  /* 0x000000035d027210 */ /* 0x000fe400007fe404 */
[C---:B------:R-:W-:Y:S04]  /*2ff0*/  LEA R20, P0, R0.reuse, c[0x0][0x1c8], 0x1 ;  /* 0x0000720000147a11 */ /* 0x040fe800078008ff */
[----:B------:R-:W-:Y:S01]  /*3000*/  LEA.HI.X R18, R0, c[0x0][0x1cc], R2, 0x1, P0 ;  /* 0x0000730000127a11 */ /* 0x000fe200000f0c02 */
[----:B----4-:R-:W-:-:S05]  /*3010*/  @!P2 BRA `(.L_x_176) ;  /* 0x000026d00000a947 */ /* 0x010fca0003800000 */
[-C--:B------:R-:W-:Y:S01]  /*3020*/  IMAD R3, R103, R45.reuse, RZ ;  /* 0x0000002d67037224 */ /* 0x080fe200078e02ff */
[----:B------:R-:W-:Y:S01]  /*3030*/  ISETP.NE.AND P0, PT, RZ, UR5, PT ;  /* 0x00000005ff007c0c */ /* 0x000fe2000bf05270 */
[-C--:B------:R-:W-:Y:S01]  /*3040*/  IMAD R2, R102, R45.reuse, RZ ;  /* 0x0000002d66027224 */ /* 0x080fe200078e02ff */
[----:B------:R-:W-:Y:S01]  /*3050*/  SHF.R.S32.HI R0, RZ, 0x1f, R45 ;  /* 0x0000001fff007819 */ /* 0x000fe2000001142d */
[----:B------:R-:W-:Y:S01]  /*3060*/  IMAD.WIDE.U32 R8, R106, R45, RZ ;  /* 0x0000002d6a087225 */ /* 0x000fe200078e00ff */
[----:B------:R-:W-:Y:S03]  /*3070*/  IADD3 R4, -R52, R55, RZ ;  /* 0x0000003734047210 */ /* 0x000fe60007ffe1ff */
[----:B------:R-:W-:Y:S01]  /*3080*/  IMAD R3, R0, R106, R3 ;  /* 0x0000006a00037224 */ /* 0x000fe200078e0203 */
[----:B------:R-:W-:Y:S01]  /*3090*/  IMNMX R51, R4, 0x20, PT ;  /* 0x0000002004337817 */ /* 0x000fe20003800200 */
[----:B------:R-:W-:Y:S02]  /*30a0*/  IMAD R2, R0, R105, R2 ;  /* 0x0000006900027224 */ /* 0x000fe400078e0202 */
[----:B------:R-:W-:Y:S01]  /*30b0*/  IMAD.WIDE.U32 R10, R105, R45, RZ ;  /* 0x0000002d690a7225 */ /* 0x000fe200078e00ff */
[----:B------:R-:W-:Y:S04]  /*30c0*/  IADD3 R19, R9, R3, RZ ;  /* 0x0000000309137210 */ /* 0x000fe80007ffe0ff */
[----:B------:R-:W-:Y:S01]  /*30d0*/  IADD3 R21, R11, R2, RZ ;  /* 0x000000020b157210 */ /* 0x000fe20007ffe0ff */
[----:B------:R-:W-:-:S05]  /*30e0*/  @!P0 BRA `(.L_x_177) ;  /* 0x000012e000008947 */ /* 0x000fca0003800000 */
[----:B------:R-:W-:Y:S01]  /*30f0*/  ISETP.GE.AND P1, PT, R208, R51, PT ;  /* 0x00000033d000720c */ /* 0x000fe20003f26270 */
[----:B------:R-:W-:Y:S01]  /*3100*/  BSSY B0, `(.L_x_178) ;  /* 0x000002a000007945 */ /* 0x000fe20003800000 */
[----:B------:R-:W-:Y:S01]  /*3110*/  CS2R R30, SRZ ;  /* 0x00000000001e7805 */ /* 0x000fe2000001ff00 */
[----:B------:R-:W-:Y:S01]  /*3120*/  CS2R R28, SRZ ;  /* 0x00000000001c7805 */ /* 0x000fe2000001ff00 */
[----:B------:R-:W-:Y:S01]  /*3130*/  CS2R R26, SRZ ;  /* 0x00000000001a7805 */ /* 0x000fe2000001ff00 */
[----:B------:R-:W-:Y:S01]  /*3140*/  CS2R R24, SRZ ;  /* 0x0000000000187805 */ /* 0x000fe2000001ff00 */
[----:B------:R-:W-:Y:S01]  /*3150*/  CS2R R16, SRZ ;  /* 0x0000000000107805 */ /* 0x000fe2000001ff00 */
[----:B------:R-:W-:Y:S01]  /*3160*/  CS2R R12, SRZ ;  /* 0x00000000000c7805 */ /* 0x000fe2000001ff00 */
[----:B------:R-:W-:Y:S01]  /*3170*/  CS2R R6, SRZ ;  /* 0x0000000000067805 */ /* 0x000fe2000001ff00 */
[----:B------:R-:W-:Y:S04]  /*3180*/  CS2R R2, SRZ ;  /* 0x0000000000027805 */ /* 0x000fe8000001ff00 */
[----:B------:R-:W-:-:S05]  /*3190*/  @P1 BRA `(.L_x_179) ;  /* 0x0000020000001947 */ /* 0x000fca0003800000 */
[----:B------:R-:W-:Y:S01]  /*31a0*/  IADD3 R0, P0, R64, R8, RZ ;  /* 0x0000000840007210 */ /* 0x000fe20007f1e0ff */
[----:B------:R-:W-:Y:S01]  /*31b0*/  CS2R R24, SRZ ;  /* 0x0000000000187805 */ /* 0x000fe2000001ff00 */
[----:B------:R-:W-:Y:S01]  /*31c0*/  CS2R R26, SRZ ;  /* 0x00000000001a7805 */ /* 0x000fe2000001ff00 */
[----:B------:R-:W-:Y:S01]  /*31d0*/  CS2R R6, SRZ ;  /* 0x0000000000067805 */ /* 0x000fe2000001ff00 */
[----:B------:R-:W-:Y:S01]  /*31e0*/  CS2R R28, SRZ ;  /* 0x00000000001c7805 */ /* 0x000fe2000001ff00 */
[----:B------:R-:W-:Y:S01]  /*31f0*/  IMAD.X R3, R19, 0x1, R83, P0 ;  /* 0x0000000113037824 */ /* 0x000fe200000e0653 */
[----:B------:R-:W-:Y:S01]  /*3200*/  IADD3 R2, P0, R66, R10, RZ ;  /* 0x0000000a42027210 */ /* 0x000fe20007f1e0ff */
[----:B------:R-:W-:Y:S01]  /*3210*/  CS2R R12, SRZ ;  /* 0x00000000000c7805 */ /* 0x000fe2000001ff00 */
[----:B------:R-:W-:Y:S01]  /*3220*/  CS2R R30, SRZ ;  /* 0x00000000001e7805 */ /* 0x000fe2000001ff00 */
[----:B------:R-:W-:Y:S02]  /*3230*/  CS2R R16, SRZ ;  /* 0x0000000000107805 */ /* 0x000fe4000001ff00 */
[----:B------:R-:W-:Y:S01]  /*3240*/  IMAD.X R5, R21, 0x1, R86, P0 ;  /* 0x0000000115057824 */ /* 0x000fe200000e0656 */
[C---:B------:R-:W-:Y:S04]  /*3250*/  LEA R8, P0, R0.reuse, c[0x0][0x270], 0x1 ;  /* 0x00009c0000087a11 */ /* 0x040fe800078008ff */
[----:B------:R-:W-:Y:S02]  /*3260*/  LEA.HI.X R9, R0, c[0x0][0x274], R3, 0x1, P0 ;  /* 0x00009d0000097a11 */ /* 0x000fe400000f0c03 */
[C---:B------:R-:W-:Y:S04]  /*3270*/  LEA R4, P0, R2.reuse, c[0x0][0x288], 0x1 ;  /* 0x0000a20002047a11 */ /* 0x040fe800078008ff */
[----:B------:R-:W-:Y:S02]  /*3280*/  LEA.HI.X R5, R2, c[0x0][0x28c], R5, 0x1, P0 ;  /* 0x0000a30002057a11 */ /* 0x000fe400000f0c05 */
[----:B------:R-:W-:Y:S01]  /*3290*/  ISETP.GE.AND P0, PT, R138, c[0x0][0x27c], PT ;  /* 0x00009f008a007a0c */ /* 0x000fe20003f06270 */
[----:B------:R-:W-:Y:S11]  /*32a0*/  CS2R R2, SRZ ;  /* 0x0000000000027805 */ /* 0x000ff6000001ff00 */
[----:B------:R-:W-:Y:S01]  /*32b0*/  @!UPT UIADD3 URZ, URZ, URZ, URZ ;  /* 0x0000003f3f3ff290 */ /* 0x000fe2000fffe03f */
[----:B------:R1:W5:Y:S04]  /*32c0*/  @!P0 LDG.E.64 R24, [R8.64] ;  /* 0x0000000808188981 */ /* 0x000368000c1e1b00 */
[----:B------:R1:W5:Y:S01]  /*32d0*/  @!P0 LDG.E.64 R2, [R4.64] ;  /* 0x0000000804028981 */ /* 0x000362000c1e1b00 */
[----:B------:R-:W-:Y:S11]  /*32e0*/  ISETP.GE.AND P0, PT, R142, c[0x0][0x27c], PT ;  /* 0x00009f008e007a0c */ /* 0x000ff60003f06270 */
[----:B------:R-:W-:Y:S02]  /*32f0*/  @!UPT UIADD3 URZ, URZ, URZ, URZ ;  /* 0x0000003f3f3ff290 */ /* 0x000fe4000fffe03f */
[----:B------:R1:W5:Y:S04]  /*3300*/  @!P0 LDG.E.64 R26, [R8.64+0x40] ;  /* 0x00004008081a8981 */ /* 0x000368000c1e1b00 */
[----:B------:R1:W5:Y:S01]  /*3310*/  @!P0 LDG.E.64 R6, [R4.64+0x40] ;  /* 0x0000400804068981 */ /* 0x000362000c1e1b00 */
[----:B------:R-:W-:Y:S11]  /*3320*/  ISETP.GE.AND P0, PT, R140, c[0x0][0x27c], PT ;  /* 0x00009f008c007a0c */ /* 0x000ff60003f06270 */
[----:B------:R-:W-:Y:S02]  /*3330*/  @!UPT UIADD3 URZ, URZ, URZ, URZ ;  /* 0x0000003f3f3ff290 */ /* 0x000fe4000fffe03f */
[----:B------:R1:W5:Y:S04]  /*3340*/  @!P0 LDG.E.64 R28, [R8.64+0x80] ;  /* 0x00008008081c8981 */ /* 0x000368000c1e1b00 */
[----:B------:R1:W5:Y:S01]  /*3350*/  @!P0 LDG.E.64 R12, [R4.64+0x80] ;  /* 0x00008008040c8981 */ /* 0x000362000c1e1b00 */
[----:B------:R-:W-:Y:S11]  /*3360*/  ISETP.GE.AND P0, PT, R141, c[0x0][0x27c], PT ;  /* 0x00009f008d007a0c */ /* 0x000ff60003f06270 */
[----:B------:R-:W-:Y:S02]  /*3370*/  @!UPT UIADD3 URZ, URZ, URZ, URZ ;  /* 0x0000003f3f3ff290 */ /* 0x000fe4000fffe03f */
[----:B------:R1:W5:Y:S04]  /*3380*/  @!P0 LDG.E.64 R30, [R8.64+0xc0] ;  /* 0x0000c008081e8981 */ /* 0x000368000c1e1b00 */
[----:B------:R1:W5:Y:S02]  /*3390*/  @!P0 LDG.E.64 R16, [R4.64+0xc0] ;  /* 0x0000c00804108981 */ /* 0x000364000c1e1b00 */
.L_x_179:
[----:B------:R-:W-:Y:S05]  /*33a0*/  BSYNC B0 ;  /* 0x0000000000007941 */ /* 0x000fea0003800000 */
.L_x_178:
[----:B------:R2:W3:Y:S04]  /*33b0*/  SHFL.IDX PT, R40, R18, RZ, 0x181f ;  /* 0x00181fff12287589 */ /* 0x0004e800000e0000 */
[----:B------:R2:W4:Y:S01]  /*33c0*/  SHFL.IDX PT, R39, R20, RZ, 0x181f ;  /* 0x00181fff14277589 */ /* 0x00052200000e0000 */
[----:B------:R-:W-:-:S05]  /*33d0*/  @P1 BRA `(.L_x_180) ;  /* 0x000024c000001947 */ /* 0x000fca0003800000 */
[----:B------:R-:W-:Y:S01]  /*33e0*/  ISETP.GE.AND P0, PT, R132, c[0x0][0x1d4], PT ;  /* 0x0000750084007a0c */ /* 0x000fe20003f06270 */
[----:B-1---5:R-:W-:Y:S01]  /*33f0*/  IMAD.MOV.U32 R8, RZ, RZ, R30 ;  /* 0x000000ffff087224 */ /* 0x022fe200078e001e */
[----:B------:R-:W-:Y:S01]  /*3400*/  MOV R0, R29 ;  /* 0x0000001d00007202 */ /* 0x000fe20000000f00 */
[----:B------:R-:W-:Y:S01]  /*3410*/  IMAD.MOV.U32 R5, RZ, RZ, R31 ;  /* 0x000000ffff057224 */ /* 0x000fe200078e001f */
[----:B------:R-:W-:Y:S01]  /*3420*/  BSSY B0, `(.L_x_181) ;  /* 0x000004a000007945 */ /* 0x000fe20003800000 */
[----:B------:R-:W-:Y:S03]  /*3430*/  IMAD.MOV.U32 R4, RZ, RZ, R28 ;  /* 0x000000ffff047224 */ /* 0x000fe600078e001c */
[----:B------:R-:W-:Y:S01]  /*3440*/  PRMT R34, R8, 0x5410, R5 ;  /* 0x0000541008227816 */ /* 0x000fe20000000005 */
[----:B------:R-:W-:Y:S01]  /*3450*/  IMAD.MOV.U32 R8, RZ, RZ, R26 ;  /* 0x000000ffff087224 */ /* 0x000fe200078e001a */
[----:B------:R-:W-:Y:S01]  /*3460*/  PRMT R33, R4, 0x5410, R0 ;  /* 0x0000541004217816 */ /* 0x000fe20000000000 */
[----:B------:R-:W-:Y:S01]  /*3470*/  IMAD.MOV.U32 R5, RZ, RZ, R27 ;  /* 0x000000ffff057224 */ /* 0x000fe200078e001b */
[----:B------:R-:W-:Y:S01]  /*3480*/  MOV R4, R16 ;  /* 0x0000001000047202 */ /* 0x000fe20000000f00 */
[----:B------:R-:W-:Y:S03]  /*3490*/  IMAD.MOV.U32 R0, RZ, RZ, R17 ;  /* 0x000000ffff007224 */ /* 0x000fe600078e0011 */
[----:B------:R-:W-:Y:S01]  /*34a0*/  PRMT R32, R8, 0x5410, R5 ;  /* 0x0000541008207816 */ /* 0x000fe20000000005 */
[----:B------:R-:W-:Y:S01]  /*34b0*/  IMAD.MOV.U32 R8, RZ, RZ, R12 ;  /* 0x000000ffff087224 */ /* 0x000fe200078e000c */
[----:B------:R-:W-:Y:S01]  /*34c0*/  PRMT R21, R4, 0x5410, R0 ;  /* 0x0000541004157816 */ /* 0x000fe20000000000 */
[----:B------:R-:W-:Y:S01]  /*34d0*/  IMAD.MOV.U32 R4, RZ, RZ, R6 ;  /* 0x000000ffff047224 */ /* 0x000fe200078e0006 */
[----:B------:R-:W-:Y:S02]  /*34e0*/  MOV R5, R13 ;  /* 0x0000000d00057202 */ /* 0x000fe40000000f00 */
[----:B------:R-:W-:Y:S02]  /*34f0*/  MOV R0, R7 ;  /* 0x0000000700007202 */ /* 0x000fe40000000f00 */
[----:B--2---:R-:W-:Y:S02]  /*3500*/  PRMT R20, R8, 0x5410, R5 ;  /* 0x0000541008147816 */ /* 0x004fe40000000005 */
[----:B------:R-:W-:Y:S01]  /*3510*/  PRMT R19, R4, 0x5410, R0 ;  /* 0x0000541004137816 */ /* 0x000fe20000000000 */
[----:B------:R-:W-:-:S05]  /*3520*/  @P0 BRA `(.L_x_182) ;  /* 0x0000039000000947 */ /* 0x000fca0003800000 */
[C---:B----4-:R-:W-:Y:S01]  /*3530*/  LEA R36, P0, R132.reuse, R39, 0x1 ;  /* 0x0000002784247211 */ /* 0x050fe200078008ff */
[----:B------:R-:W1:Y:S01]  /*3540*/  LDS.128 R8, [R198+0xc080] ;  /* 0x00c08000c6087984 */ /* 0x000e620000000c00 */
[----:B------:R-:W-:Y:S01]  /*3550*/  MOV R4, R2 ;  /* 0x0000000200047202 */ /* 0x000fe20000000f00 */
[----:B------:R-:W-:Y:S01]  /*3560*/  IMAD.MOV.U32 R15, RZ, RZ, R3 ;  /* 0x000000ffff0f7224 */ /* 0x000fe200078e0003 */
[----:B---3--:R-:W-:Y:S02]  /*3570*/  LEA.HI.X R37, R132, R40, R133, 0x1, P0 ;  /* 0x0000002884257211 */ /* 0x008fe400000f0c85 */
[----:B------:R-:W-:Y:S02]  /*3580*/  ISETP.GE.AND P0, PT, R138, c[0x0][0x27c], PT ;  /* 0x00009f008a007a0c */ /* 0x000fe40003f06270 */
[----:B------:R-:W-:Y:S11]  /*3590*/  MOV R5, R24 ;  /* 0x0000001800057202 */ /* 0x000ff60000000f00 */
[----:B------:R-:W-:Y:S01]  /*35a0*/  @!P0 HADD2.F32 R4, -RZ, R4.H0_H0 ;  /* 0x20000004ff048230 */ /* 0x000fe20000004100 */
[----:B------:R-:W-:Y:S01]  /*35b0*/  @!P0 SHF.R.U64 R14, R2, 0x10, R3 ;  /* 0x00000010020e8819 */ /* 0x000fe20000001203 */
[----:B------:R-:W-:Y:S01]  /*35c0*/  @!P0 HADD2.F32 R23, -RZ, R5.H0_H0 ;  /* 0x20000005ff178230 */ /* 0x000fe20000004100 */
[----:B------:R-:W-:Y:S01]  /*35d0*/  @!P0 SHF.R.U64 R24, R24, 0x10, R25 ;  /* 0x0000001018188819 */ /* 0x000fe20000001219 */
[----:B------:R-:W-:Y:S01]  /*35e0*/  @!P0 HADD2.F32 R15, -RZ, R15.H0_H0 ;  /* 0x2000000fff0f8230 */ /* 0x000fe20000004100 */
[----:B------:R-:W-:Y:S02]  /*35f0*/  @!P0 SHF.R.U32.HI R18, RZ, 0x10, R3 ;  /* 0x00000010ff128819 */ /* 0x000fe40000011603 */
[----:B-1----:R-:W-:Y:S02]  /*3600*/  @!P0 MOV R0, R8 ;  /* 0x0000000800008202 */ /* 0x002fe40000000f00 */
[----:B------:R-:W-:Y:S03]  /*3610*/  @!P0 MOV R2, R9 ;  /* 0x0000000900028202 */ /* 0x000fe60000000f00 */
[--C-:B------:R-:W-:Y:S02]  /*3620*/  @!P0 HADD2.F32 R22, -RZ, R0.reuse.H1_H1 ;  /* 0x30000000ff168230 */ /* 0x100fe40000004100 */
[----:B------:R-:W-:Y:S02]  /*3630*/  @!P0 HADD2.F32 R5, -RZ, R0.H0_H0 ;  /* 0x20000000ff058230 */ /* 0x000fe40000004100 */
[----:B------:R-:W-:Y:S01]  /*3640*/  @!P0 HADD2.F32 R3, -RZ, R2.H0_H0 ;  /* 0x20000002ff038230 */ /* 0x000fe20000004100 */
[CC--:B------:R-:W-:Y:S02]  /*3650*/  @!P0 FMUL.FTZ R35, R22.reuse, R4.reuse ;  /* 0x0000000416238220 */ /* 0x0c0fe40000410000 */
[C---:B------:R-:W-:Y:S01]  /*3660*/  @!P0 FMUL.FTZ R0, R5.reuse, R4 ;  /* 0x0000000405008220 */ /* 0x040fe20000410000 */
[----:B------:R-:W-:Y:S01]  /*3670*/  @!P0 HADD2.F32 R4, -RZ, R14.H0_H0 ;  /* 0x2000000eff048230 */ /* 0x000fe20000004100 */
[-C--:B------:R-:W-:Y:S01]  /*3680*/  @!P0 FFMA.FTZ R35, R5, R23.reuse, -R35 ;  /* 0x0000001705238223 */ /* 0x080fe20000010823 */
[----:B------:R-:W-:Y:S01]  /*3690*/  @!P0 HADD2.F32 R5, -RZ, R2.H1_H1 ;  /* 0x30000002ff058230 */ /* 0x000fe20000004100 */
[----:B------:R-:W-:Y:S01]  /*36a0*/  @!P0 FFMA.FTZ R0, R22, R23, R0 ;  /* 0x0000001716008223 */ /* 0x000fe20000010000 */
[----:B------:R-:W-:Y:S01]  /*36b0*/  @!P0 HADD2.F32 R14, -RZ, R24.H0_H0 ;  /* 0x20000018ff0e8230 */ /* 0x000fe20000004100 */
[-C--:B------:R-:W-:Y:S01]  /*36c0*/  @!P0 FMUL.FTZ R2, R3, R4.reuse ;  /* 0x0000000403028220 */ /* 0x080fe20000410000 */
[----:B------:R-:W-:Y:S01]  /*36d0*/  MOV R23, R25 ;  /* 0x0000001900177202 */ /* 0x000fe20000000f00 */
[----:B------:R-:W-:Y:S01]  /*36e0*/  @!P0 FMUL.FTZ R22, R5, R4 ;  /* 0x0000000405168220 */ /* 0x000fe20000410000 */
[----:B------:R-:W-:Y:S01]  /*36f0*/  @!P0 SHF.R.U32.HI R24, RZ, 0x10, R25 ;  /* 0x00000010ff188819 */ /* 0x000fe20000011619 */
[----:B------:R-:W-:Y:S02]  /*3700*/  @!P0 IMAD.MOV.U32 R4, RZ, RZ, R10 ;  /* 0x000000ffff048224 */ /* 0x000fe400078e000a */
[-C--:B------:R-:W-:Y:S01]  /*3710*/  @!P0 FFMA.FTZ R38, R3, R14.reuse, -R22 ;  /* 0x0000000e03268223 */ /* 0x080fe20000010816 */
[----:B------:R-:W-:Y:S01]  /*3720*/  @!P0 MOV R3, R11 ;  /* 0x0000000b00038202 */ /* 0x000fe20000000f00 */
[----:B------:R-:W-:Y:S01]  /*3730*/  @!P0 FFMA.FTZ R2, R5, R14, R2 ;  /* 0x0000000e05028223 */ /* 0x000fe20000010002 */
[--C-:B------:R-:W-:Y:S02]  /*3740*/  @!P0 HADD2.F32 R22, -RZ, R4.reuse.H1_H1 ;  /* 0x30000004ff168230 */ /* 0x100fe40000004100 */
[----:B------:R-:W-:Y:S02]  /*3750*/  @!P0 HADD2.F32 R4, -RZ, R4.H0_H0 ;  /* 0x20000004ff048230 */ /* 0x000fe40000004100 */
[----:B------:R-:W-:Y:S01]  /*3760*/  @!P0 HADD2.F32 R5, -RZ, R3.H0_H0 ;  /* 0x20000003ff058230 */ /* 0x000fe20000004100 */
[-C--:B------:R-:W-:Y:S01]  /*3770*/  @!P0 FMUL.FTZ R25, R22, R15.reuse ;  /* 0x0000000f16198220 */ /* 0x080fe20000410000 */
[----:B------:R-:W-:Y:S01]  /*3780*/  @!P0 HADD2.F32 R23, -RZ, R23.H0_H0 ;  /* 0x20000017ff178230 */ /* 0x000fe20000004100 */
[----:B------:R-:W-:Y:S01]  /*3790*/  @!P0 F2FP.PACK_AB R2, R2, R38 ;  /* 0x000000260202823e */ /* 0x000fe200000000ff */
[----:B------:R-:W-:Y:S02]  /*37a0*/  @!P0 HADD2.F32 R14, -RZ, R18.H0_H0 ;  /* 0x20000012ff0e8230 */ /* 0x000fe40000004100 */
[----:B------:R-:W-:Y:S01]  /*37b0*/  @!P0 HADD2.F32 R18, -RZ, R3.H1_H1 ;  /* 0x30000003ff128230 */ /* 0x000fe20000004100 */
[C---:B------:R-:W-:Y:S01]  /*37c0*/  @!P0 FMUL.FTZ R3, R4.reuse, R15 ;  /* 0x0000000f04038220 */ /* 0x040fe20000410000 */
[----:B------:R-:W-:Y:S01]  /*37d0*/  @!P0 HADD2.F32 R15, -RZ, R24.H0_H0 ;  /* 0x20000018ff0f8230 */ /* 0x000fe20000004100 */
[-C--:B------:R-:W-:Y:S02]  /*37e0*/  @!P0 FFMA.FTZ R25, R4, R23.reuse, -R25 ;  /* 0x0000001704198223 */ /* 0x080fe40000010819 */
[CC--:B------:R-:W-:Y:S02]  /*37f0*/  @!P0 FMUL.FTZ R4, R5.reuse, R14.reuse ;  /* 0x0000000e05048220 */ /* 0x0c0fe40000410000 */
[----:B------:R-:W-:Y:S02]  /*3800*/  @!P0 FMUL.FTZ R24, R18, R14 ;  /* 0x0000000e12188220 */ /* 0x000fe40000410000 */
[----:B------:R-:W-:Y:S02]  /*3810*/  @!P0 FFMA.FTZ R3, R22, R23, R3 ;  /* 0x0000001716038223 */ /* 0x000fe40000010003 */
[----:B------:R-:W-:Y:S01]  /*3820*/  @!P0 FFMA.FTZ R24, R5, R15, -R24 ;  /* 0x0000000f05188223 */ /* 0x000fe20000010818 */
[----:B------:R-:W-:Y:S01]  /*3830*/  @!P0 F2FP.PACK_AB R5, R0, R35 ;  /* 0x000000230005823e */ /* 0x000fe200000000ff */
[----:B------:R-:W-:Y:S01]  /*3840*/  @!P0 FFMA.FTZ R4, R18, R15, R4 ;  /* 0x0000000f12048223 */ /* 0x000fe20000010004 */
[----:B------:R-:W-:Y:S01]  /*3850*/  @!P0 F2FP.PACK_AB R3, R3, R25 ;  /* 0x000000190303823e */ /* 0x000fe200000000ff */
[----:B------:R-:W-:Y:S01]  /*3860*/  @!P0 IMAD.MOV.U32 R9, RZ, RZ, R2 ;  /* 0x000000ffff098224 */ /* 0x000fe200078e0002 */
[----:B------:R-:W-:Y:S02]  /*3870*/  @!P0 MOV R8, R5 ;  /* 0x0000000500088202 */ /* 0x000fe40000000f00 */
[----:B------:R-:W-:Y:S02]  /*3880*/  @!P0 F2FP.PACK_AB R0, R4, R24 ;  /* 0x000000180400823e */ /* 0x000fe400000000ff */
[----:B------:R-:W-:Y:S02]  /*3890*/  @!P0 MOV R10, R3 ;  /* 0x00000003000a8202 */ /* 0x000fe40000000f00 */
[----:B------:R-:W-:Y:S05]  /*38a0*/  @!P0 MOV R11, R0 ;  /* 0x00000000000b8202 */ /* 0x000fea0000000f00 */
[----:B------:R1:W-:Y:S02]  /*38b0*/  ST.E.128 [R36.64], R8 ;  /* 0x0000000824007985 */ /* 0x0003e4000c101d08 */
.L_x_182:
[----:B------:R-:W-:Y:S05]  /*38c0*/  BSYNC B0 ;  /* 0x0000000000007941 */ /* 0x000fea0003800000 */
.L_x_181:
[----:B------:R-:W-:Y:S01]  /*38d0*/  ISETP.GE.AND P0, PT, R135, c[0x0][0x1d4], PT ;  /* 0x0000750087007a0c */ /* 0x000fe20003f06270 */
[----:B------:R-:W-:Y:S01]  /*38e0*/  @!UPT UIADD3 URZ, URZ, URZ, URZ ;  /* 0x0000003f3f3ff290 */ /* 0x000fe2000fffe03f */
[----:B------:R-:W-:Y:S11]  /*38f0*/  BSSY B0, `(.L_x_183) ;  /* 0x0000038000007945 */ /* 0x000ff60003800000 */
[----:B------:R-:W-:-:S05]  /*3900*/  @P0 BRA `(.L_x_184) ;  /* 0x0000036000000947 */ /* 0x000fca0003800000 */
[C---:B----4-:R-:W-:Y:S01]  /*3910*/  LEA R24, P0, R204.reuse, R39, 0x1 ;  /* 0x00000027cc187211 */ /* 0x050fe200078008ff */
[----:B-1----:R-:W1:Y:S03]  /*3920*/  LDS.128 R8, [R198+0xd080] ;  /* 0x00d08000c6087984 */ /* 0x002e660000000c00 */
[----:B---3--:R-:W-:Y:S02]  /*3930*/  LEA.HI.X R25, R204, R40, R209, 0x1, P0 ;  /* 0x00000028cc197211 */ /* 0x008fe400000f0cd1 */
[----:B------:R-:W-:Y:S11]  /*3940*/  ISETP.GE.AND P0, PT, R142, c[0x0][0x27c], PT ;  /* 0x00009f008e007a0c */ /* 0x000ff60003f06270 */
[----:B------:R-:W-:Y:S02]  /*3950*/  @!UPT UIADD3 URZ, URZ, URZ, URZ ;  /* 0x0000003f3f3ff290 */ /* 0x000fe4000fffe03f */
[----:B------:R-:W-:Y:S01]  /*3960*/  @!P0 HADD2.F32 R0, -RZ, R19.H0_H0 ;  /* 0x20000013ff008230 */ /* 0x000fe20000004100 */
[----:B------:R-:W-:Y:S01]  /*3970*/  @!P0 SHF.R.U64 R4, R6, 0x10, R7 ;  /* 0x0000001006048819 */ /* 0x000fe20000001207 */
[----:B------:R-:W-:Y:S01]  /*3980*/  @!P0 HADD2.F32 R6, -RZ, R32.H0_H0 ;  /* 0x20000020ff068230 */ /* 0x000fe20000004100 */
[----:B------:R-:W-:Y:S02]  /*3990*/  @!P0 SHF.R.U64 R15, R26, 0x10, R27 ;  /* 0x000000101a0f8819 */ /* 0x000fe4000000121b */
[----:B------:R-:W-:Y:S01]  /*39a0*/  @!P0 SHF.R.U32.HI R7, RZ, 0x10, R7 ;  /* 0x00000010ff078819 */ /* 0x000fe20000011607 */
[----:B------:R-:W-:Y:S01]  /*39b0*/  @!P0 HADD2.F32 R4, -RZ, R4.H0_H0 ;  /* 0x20000004ff048230 */ /* 0x000fe20000004100 */
[----:B------:R-:W-:Y:S01]  /*39c0*/  @!P0 SHF.R.U32.HI R23, RZ, 0x10, R27 ;  /* 0x00000010ff178819 */ /* 0x000fe2000001161b */
[----:B------:R-:W-:Y:S02]  /*39d0*/  @!P0 HADD2.F32 R15, -RZ, R15.H0_H0 ;  /* 0x2000000fff0f8230 */ /* 0x000fe40000004100 */
[----:B------:R-:W-:Y:S02]  /*39e0*/  @!P0 HADD2.F32 R7, -RZ, R7.H0_H0 ;  /* 0x20000007ff078230 */ /* 0x000fe40000004100 */
[----:B------:R-:W-:Y:S01]  /*39f0*/  @!P0 HADD2.F32 R23, -RZ, R23.H0_H0 ;  /* 0x20000017ff178230 */ /* 0x000fe20000004100 */
[----:B-1----:R-:W-:Y:S02]  /*3a00*/  @!P0 MOV R2, R8 ;  /* 0x0000000800028202 */ /* 0x002fe40000000f00 */
[----:B------:R-:W-:Y:S03]  /*3a10*/  @!P0 MOV R3, R9 ;  /* 0x0000000900038202 */ /* 0x000fe60000000f00 */
[--C-:B------:R-:W-:Y:S02]  /*3a20*/  @!P0 HADD2.F32 R5, -RZ, R2.reuse.H1_H1 ;  /* 0x30000002ff058230 */ /* 0x100fe40000004100 */
[----:B------:R-:W-:Y:S02]  /*3a30*/  @!P0 HADD2.F32 R2, -RZ, R2.H0_H0 ;  /* 0x20000002ff028230 */ /* 0x000fe40000004100 */
[--C-:B------:R-:W-:Y:S01]  /*3a40*/  @!P0 HADD2.F32 R14, -RZ, R3.reuse.H1_H1 ;  /* 0x30000003ff0e8230 */ /* 0x100fe20000004100 */
[CC--:B------:R-:W-:Y:S01]  /*3a50*/  @!P0 FMUL.FTZ R18, R5.reuse, R0.reuse ;  /* 0x0000000005128220 */ /* 0x0c0fe20000410000 */
[----:B------:R-:W-:Y:S01]  /*3a60*/  @!P0 HADD2.F32 R3, -RZ, R3.H0_H0 ;  /* 0x20000003ff038230 */ /* 0x000fe20000004100 */
[C---:B------:R-:W-:Y:S02]  /*3a70*/  @!P0 FMUL.FTZ R0, R2.reuse, R0 ;  /* 0x0000000002008220 */ /* 0x040fe40000410000 */
[-C--:B------:R-:W-:Y:S02]  /*3a80*/  @!P0 FFMA.FTZ R35, R2, R6.reuse, -R18 ;  /* 0x0000000602238223 */ /* 0x080fe40000010812 */
[----:B------:R-:W-:Y:S01]  /*3a90*/  @!P0 FFMA.FTZ R0, R5, R6, R0 ;  /* 0x0000000605008223 */ /* 0x000fe20000010000 */
[----:B------:R-:W-:Y:S01]  /*3aa0*/  @!P0 MOV R5, R10 ;  /* 0x0000000a00058202 */ /* 0x000fe20000000f00 */
[CC--:B------:R-:W-:Y:S02]  /*3ab0*/  @!P0 FMUL.FTZ R18, R14.reuse, R4.reuse ;  /* 0x000000040e128220 */ /* 0x0c0fe40000410000 */
[C---:B------:R-:W-:Y:S01]  /*3ac0*/  @!P0 FMUL.FTZ R2, R3.reuse, R4 ;  /* 0x0000000403028220 */ /* 0x040fe20000410000 */
[----:B------:R-:W-:Y:S01]  /*3ad0*/  @!P0 MOV R4, R11 ;  /* 0x0000000b00048202 */ /* 0x000fe20000000f00 */
[-C--:B------:R-:W-:Y:S01]  /*3ae0*/  @!P0 FFMA.FTZ R27, R3, R15.reuse, -R18 ;  /* 0x0000000f031b8223 */ /* 0x080fe20000010812 */
[----:B------:R-:W-:Y:S01]  /*3af0*/  @!P0 HADD2.F32 R18, -RZ, R5.H1_H1 ;  /* 0x30000005ff128230 */ /* 0x000fe20000004100 */
[----:B------:R-:W-:Y:S01]  /*3b00*/  @!P0 FFMA.FTZ R2, R14, R15, R2 ;  /* 0x0000000f0e028223 */ /* 0x000fe20000010002 */
[----:B------:R-:W-:Y:S02]  /*3b10*/  @!P0 HADD2.F32 R3, -RZ, R19.H1_H1 ;  /* 0x30000013ff038230 */ /* 0x000fe40000004100 */
[----:B------:R-:W-:Y:S02]  /*3b20*/  @!P0 HADD2.F32 R6, -RZ, R5.H0_H0 ;  /* 0x20000005ff068230 */ /* 0x000fe40000004100 */
[----:B------:R-:W-:Y:S01]  /*3b30*/  @!P0 F2FP.PACK_AB R2, R2, R27 ;  /* 0x0000001b0202823e */ /* 0x000fe200000000ff */
[----:B------:R-:W-:Y:S02]  /*3b40*/  @!P0 HADD2.F32 R5, -RZ, R4.H0_H0 ;  /* 0x20000004ff058230 */ /* 0x000fe40000004100 */
[----:B------:R-:W-:Y:S01]  /*3b50*/  @!P0 HADD2.F32 R19, -RZ, R32.H1_H1 ;  /* 0x30000020ff138230 */ /* 0x000fe20000004100 */
[----:B------:R-:W-:Y:S01]  /*3b60*/  @!P0 MOV R9, R2 ;  /* 0x0000000200098202 */ /* 0x000fe20000000f00 */
[----:B------:R-:W-:Y:S01]  /*3b70*/  @!P0 HADD2.F32 R22, -RZ, R4.H1_H1 ;  /* 0x30000004ff168230 */ /* 0x000fe20000004100 */
[-C--:B------:R-:W-:Y:S02]  /*3b80*/  @!P0 FMUL.FTZ R4, R18, R3.reuse ;  /* 0x0000000312048220 */ /* 0x080fe40000410000 */
[C---:B------:R-:W-:Y:S02]  /*3b90*/  @!P0 FMUL.FTZ R3, R6.reuse, R3 ;  /* 0x0000000306038220 */ /* 0x040fe40000410000 */
[----:B------:R-:W-:Y:S02]  /*3ba0*/  @!P0 FFMA.FTZ R6, R6, R19, -R4 ;  /* 0x0000001306068223 */ /* 0x000fe40000010804 */
[CC--:B------:R-:W-:Y:S02]  /*3bb0*/  @!P0 FMUL.FTZ R4, R5.reuse, R7.reuse ;  /* 0x0000000705048220 */ /* 0x0c0fe40000410000 */
[----:B------:R-:W-:Y:S02]  /*3bc0*/  @!P0 FMUL.FTZ R26, R22, R7 ;  /* 0x00000007161a8220 */ /* 0x000fe40000410000 */
[----:B------:R-:W-:Y:S02]  /*3bd0*/  @!P0 FFMA.FTZ R3, R18, R19, R3 ;  /* 0x0000001312038223 */ /* 0x000fe40000010003 */
[----:B------:R-:W-:Y:S01]  /*3be0*/  @!P0 FFMA.FTZ R26, R5, R23, -R26 ;  /* 0x00000017051a8223 */ /* 0x000fe2000001081a */
[----:B------:R-:W-:Y:S01]  /*3bf0*/  @!P0 F2FP.PACK_AB R5, R0, R35 ;  /* 0x000000230005823e */ /* 0x000fe200000000ff */
[----:B------:R-:W-:Y:S01]  /*3c00*/  @!P0 FFMA.FTZ R4, R22, R23, R4 ;  /* 0x0000001716048223 */ /* 0x000fe20000010004 */
[----:B------:R-:W-:Y:S02]  /*3c10*/  @!P0 F2FP.PACK_AB R3, R3, R6 ;  /* 0x000000060303823e */ /* 0x000fe400000000ff */
[----:B------:R-:W-:Y:S02]  /*3c20*/  @!P0 MOV R8, R5 ;  /* 0x0000000500088202 */ /* 0x000fe40000000f00 */
[----:B------:R-:W-:Y:S02]  /*3c30*/  @!P0 F2FP.PACK_AB R0, R4, R26 ;  /* 0x0000001a0400823e */ /* 0x000fe400000000ff */
[----:B------:R-:W-:Y:S02]  /*3c40*/  @!P0 MOV R10, R3 ;  /* 0x00000003000a8202 */ /* 0x000fe40000000f00 */
[----:B------:R-:W-:Y:S05]  /*3c50*/  @!P0 MOV R11, R0 ;  /* 0x00000000000b8202 */ /* 0x000fea0000000f00 */
[----:B------:R1:W-:Y:S02]  /*3c60*/  ST.E.128 [R24.64], R8 ;  /* 0x0000000818007985 */ /* 0x0003e4000c101d08 */
.L_x_184:
[----:B------:R-:W-:Y:S05]  /*3c70*/  BSYNC B0 ;  /* 0x0000000000007941 */ /* 0x000fea0003800000 */
.L_x_183:
        /* <DEDUP_REMOVED lines=10> */
[--C-:B------:R-:W-:Y:S01]  /*3d20*/  @!P0 SHF.R.U64 R4, R12, 0x10, R13.reuse ;  /* 0x000000100c048819 */ /* 0x100fe2000000120d */
[--C-:B------:R-:W-:Y:S01]  /*3d30*/  @!P0 HADD2.F32 R6, -RZ, R33.reuse.H0_H0 ;  /* 0x20000021ff068230 */ /* 0x100fe20000004100 */
[----:B------:R-:W-:Y:S01]  /*3d40*/  @!P0 SHF.R.U32.HI R7, RZ, 0x10, R13 ;  /* 0x00000010ff078819 */ /* 0x000fe2000001160d */
[----:B------:R-:W-:Y:S01]  /*3d50*/  @!P0 HADD2.F32 R15, -RZ, R33.H1_H1 ;  /* 0x30000021ff0f8230 */ /* 0x000fe20000004100 */
[--C-:B------:R-:W-:Y:S01]  /*3d60*/  @!P0 SHF.R.U64 R13, R28, 0x10, R29.reuse ;  /* 0x000000101c0d8819 */ /* 0x100fe2000000121d */
        /* <DEDUP_REMOVED lines=20> */
[--C-:B------:R-:W-:Y:S01]  /*3eb0*/  @!P0 HADD2.F32 R14, -RZ, R5.reuse.H1_H1 ;  /* 0x30000005ff0e8230 */ /* 0x100fe20000004100 */
[----:B------:R-:W-:Y:S01]  /*3ec0*/  @!P0 FFMA.FTZ R2, R12, R13, R2 ;  /* 0x0000000d0c028223 */ /* 0x000fe20000010002 */
[----:B------:R-:W-:Y:S02]  /*3ed0*/  @!P0 HADD2.F32 R3, -RZ, R20.H1_H1 ;  /* 0x30000014ff038230 */ /* 0x000fe40000004100 */
[----:B------:R-:W-:Y:S02]  /*3ee0*/  @!P0 HADD2.F32 R6, -RZ, R5.H0_H0 ;  /* 0x20000005ff068230 */ /* 0x000fe40000004100 */
[----:B------:R-:W-:Y:S01]  /*3ef0*/  @!P0 F2FP.PACK_AB R2, R2, R24 ;  /* 0x000000180202823e */ /* 0x000fe200000000ff */
[--C-:B------:R-:W-:Y:S02]  /*3f00*/  @!P0 HADD2.F32 R5, -RZ, R4.reuse.H0_H0 ;  /* 0x20000004ff058230 */ /* 0x100fe40000004100 */
[----:B------:R-:W-:Y:S01]  /*3f10*/  @!P0 HADD2.F32 R18, -RZ, R4.H1_H1 ;  /* 0x30000004ff128230 */ /* 0x000fe20000004100 */
[-C--:B------:R-:W-:Y:S01]  /*3f20*/  @!P0 FMUL.FTZ R4, R14, R3.reuse ;  /* 0x000000030e048220 */ /* 0x080fe20000410000 */
[----:B------:R-:W-:Y:S01]  /*3f30*/  @!P0 MOV R9, R2 ;  /* 0x0000000200098202 */ /* 0x000fe20000000f00 */
        /* <DEDUP_REMOVED lines=14> */
.L_x_186:
[----:B------:R-:W-:Y:S05]  /*4020*/  BSYNC B0 ;  /* 0x0000000000007941 */ /* 0x000fea0003800000 */
.L_x_185:
[----:B------:R-:W-:Y:S11]  /*4030*/  ISETP.GE.AND P0, PT, R200, c[0x0][0x1d4], PT ;  /* 0x00007500c8007a0c */ /* 0x000ff60003f06270 */
[----:B------:R-:W-:Y:S02]  /*4040*/  @!UPT UIADD3 URZ, URZ, URZ, URZ ;  /* 0x0000003f3f3ff290 */ /* 0x000fe4000fffe03f */
[----:B------:R-:W-:-:S05]  /*4050*/  @P0 BRA `(.L_x_180) ;  /* 0x0000184000000947 */ /* 0x000fca0003800000 */
[C---:B-1--4-:R-:W-:Y:S01]  /*4060*/  LEA R22, P0, R200.reuse, R39, 0x1 ;  /* 0x00000027c8167211 */ /* 0x052fe200078008ff */
[----:B------:R-:W1:Y:S03]  /*4070*/  LDS.128 R8, [R198+0xf080] ;  /* 0x00f08000c6087984 */ /* 0x000e660000000c00 */
[----:B---3--:R-:W-:Y:S02]  /*4080*/  LEA.HI.X R23, R200, R40, R210, 0x1, P0 ;  /* 0x00000028c8177211 */ /* 0x008fe400000f0cd2 */
[----:B------:R-:W-:Y:S11]  /*4090*/  ISETP.GE.AND P0, PT, R141, c[0x0][0x27c], PT ;  /* 0x00009f008d007a0c */ /* 0x000ff60003f06270 */
[----:B------:R-:W-:Y:S02]  /*40a0*/  @!UPT UIADD3 URZ, URZ, URZ, URZ ;  /* 0x0000003f3f3ff290 */ /* 0x000fe4000fffe03f */
[----:B------:R-:W-:Y:S01]  /*40b0*/  @!P0 HADD2.F32 R0, -RZ, R21.H0_H0 ;  /* 0x20000015ff008230 */ /* 0x000fe20000004100 */
[----:B------:R-:W-:Y:S01]  /*40c0*/  @!P0 SHF.R.U64 R4, R16, 0x10, R17 ;  /* 0x0000001010048819 */ /* 0x000fe20000001211 */
[--C-:B------:R-:W-:Y:S01]  /*40d0*/  @!P0 HADD2.F32 R6, -RZ, R34.reuse.H0_H0 ;  /* 0x20000022ff068230 */ /* 0x100fe20000004100 */
[----:B------:R-:W-:Y:S01]  /*40e0*/  @!P0 SHF.R.U64 R13, R30, 0x10, R31 ;  /* 0x000000101e0d8819 */ /* 0x000fe2000000121f */
[----:B------:R-:W-:Y:S01]  /*40f0*/  @!P0 HADD2.F32 R15, -RZ, R34.H1_H1 ;  /* 0x30000022ff0f8230 */ /* 0x000fe20000004100 */
        /* <DEDUP_REMOVED lines=35> */
[-C--:B------:R-:W-:Y:S01]  /*4330*/  @!P0 FFMA.FTZ R18, R5, R17.reuse, -R18 ;  /* 0x0000001105128223 */ /* 0x080fe20000010812 */
[----:B------:R-:W-:Y:S01]  /*4340*/  @!P0 F2FP.PACK_AB R5, R0, R20 ;  /* 0x000000140005823e */ /* 0x000fe200000000ff */
[----:B------:R-:W-:Y:S01]  /*4350*/  @!P0 FFMA.FTZ R4, R16, R17, R4 ;  /* 0x0000001110048223 */ /* 0x000fe20000010004 */
[----:B------:R-:W-:Y:S02]  /*4360*/  @!P0 F2FP.PACK_AB R3, R3, R6 ;  /* 0x000000060303823e */ /* 0x000fe400000000ff */
[----:B------:R-:W-:Y:S02]  /*4370*/  @!P0 MOV R8, R5 ;  /* 0x0000000500088202 */ /* 0x000fe40000000f00 */
[----:B------:R-:W-:Y:S02]  /*4380*/  @!P0 F2FP.PACK_AB R0, R4, R18 ;  /* 0x000000120400823e */ /* 0x000fe400000000ff */
[----:B------:R-:W-:Y:S02]  /*4390*/  @!P0 MOV R10, R3 ;  /* 0x00000003000a8202 */ /* 0x000fe40000000f00 */
[----:B------:R-:W-:Y:S05]  /*43a0*/  @!P0 MOV R11, R0 ;  /* 0x00000000000b8202 */ /* 0x000fea0000000f00 */
[----:B------:R1:W-:Y:S01]  /*43b0*/  ST.E.128 [R22.64], R8 ;  /* 0x0000000816007985 */ /* 0x0003e2000c101d08 */
[----:B------:R-:W-:-:S05]  /*43c0*/  BRA `(.L_x_180) ;  /* 0x000014d000007947 */ /* 0x000fca0003800000 */
.L_x_177:
        /* <DEDUP_REMOVED lines=17> */
[----:B------:R-:W-:Y:S05]  /*44e0*/  IADD3 R3, P0, R70, R10, RZ ;  /* 0x0000000a46037210 */ /* 0x000fea0007f1e0ff */
[----:B------:R-:W-:Y:S01]  /*44f0*/  IMAD.X R10, R21, 0x1, R88, P0 ;  /* 0x00000001150a7824 */ /* 0x000fe200000e0658 */
[C---:B------:R-:W-:Y:S04]  /*4500*/  LEA R8, P0, R0.reuse, c[0x0][0x270], 0x1 ;  /* 0x00009c0000087a11 */ /* 0x040fe800078008ff */
[----:B------:R-:W-:Y:S02]  /*4510*/  LEA.HI.X R9, R0, c[0x0][0x274], R2, 0x1, P0 ;  /* 0x00009d0000097a11 */ /* 0x000fe400000f0c02 */
[C---:B------:R-:W-:Y:S04]  /*4520*/  LEA R2, P0, R3.reuse, c[0x0][0x288], 0x1 ;  /* 0x0000a20003027a11 */ /* 0x040fe800078008ff */
[----:B------:R-:W-:Y:S02]  /*4530*/  LEA.HI.X R3, R3, c[0x0][0x28c], R10, 0x1, P0 ;  /* 0x0000a30003037a11 */ /* 0x000fe400000f0c0a */
[----:B------:R-:W-:Y:S11]  /*4540*/  ISETP.GE.AND P0, PT, R132, c[0x0][0x27c], PT ;  /* 0x00009f0084007a0c */ /* 0x000ff60003f06270 */
[----:B------:R-:W-:Y:S02]  /*4550*/  @!UPT UIADD3 URZ, URZ, URZ, URZ ;  /* 0x0000003f3f3ff290 */ /* 0x000fe4000fffe03f */
[----:B------:R1:W5:Y:S04]  /*4560*/  @!P0 LDG.E.128 R24, [R8.64] ;  /* 0x0000000808188981 */ /* 0x000368000c1e1d00 */
[----:B------:R1:W5:Y:S01]  /*4570*/  @!P0 LDG.E.128 R4, [R2.64] ;  /* 0x0000000802048981 */ /* 0x000362000c1e1d00 */
[----:B------:R-:W-:Y:S11]  /*4580*/  ISETP.GE.AND P0, PT, R135, c[0x0][0x27c], PT ;  /* 0x00009f0087007a0c */ /* 0x000ff60003f06270 */
[----:B------:R-:W-:Y:S02]  /*4590*/  @!UPT UIADD3 URZ, URZ, URZ, URZ ;  /* 0x0000003f3f3ff290 */ /* 0x000fe4000fffe03f */
[----:B------:R1:W5:Y:S04]  /*45a0*/  @!P0 LDG.E.128 R28, [R8.64+0x80] ;  /* 0x00008008081c8981 */ /* 0x000368000c1e1d00 */
[----:B------:R1:W5:Y:S02]  /*45b0*/  @!P0 LDG.E.128 R12, [R2.64+0x80] ;  /* 0x00008008020c8981 */ /* 0x000364000c1e1d00 */
.L_x_188:
[----:B------:R-:W-:Y:S05]  /*45c0*/  BSYNC B0 ;  /* 0x0000000000007941 */ /* 0x000fea0003800000 */
.L_x_187:
[----:B------:R2:W3:Y:S04]  /*45d0*/  SHFL.IDX PT, R41, R18, RZ, 0x181f ;  /* 0x00181fff12297589 */ /* 0x0004e800000e0000 */
[----:B------:R2:W4:Y:S01]  /*45e0*/  SHFL.IDX PT, R40, R20, RZ, 0x181f ;  /* 0x00181fff14287589 */ /* 0x00052200000e0000 */
[----:B------:R-:W-:-:S05]  /*45f0*/  @P1 BRA `(.L_x_180) ;  /* 0x000012a000001947 */ /* 0x000fca0003800000 */
[----:B------:R-:W-:Y:S01]  /*4600*/  ISETP.GE.AND P0, PT, R132, c[0x0][0x1d4], PT ;  /* 0x0000750084007a0c */ /* 0x000fe20003f06270 */
[----:B-1---5:R-:W-:Y:S01]  /*4610*/  IMAD.MOV.U32 R8, RZ, RZ, R30 ;  /* 0x000000ffff087224 */ /* 0x022fe200078e001e */
[----:B------:R-:W-:Y:S01]  /*4620*/  IADD3 R98, -R101, c[0x0][0x1d4], RZ ;  /* 0x0000750065627a10 */ /* 0x000fe20007ffe1ff */
[----:B------:R-:W-:Y:S01]  /*4630*/  IMAD.MOV.U32 R3, RZ, RZ, R31 ;  /* 0x000000ffff037224 */ /* 0x000fe200078e001f */
[----:B------:R-:W-:Y:S01]  /*4640*/  SHF.R.U32.HI R112, RZ, 0x3, R217 ;  /* 0x00000003ff707819 */ /* 0x000fe200000116d9 */
[----:B------:R-:W-:Y:S01]  /*4650*/  IMAD.MOV.U32 R2, RZ, RZ, R28 ;  /* 0x000000ffff027224 */ /* 0x000fe200078e001c */
[----:B------:R-:W-:Y:S01]  /*4660*/  BSSY B0, `(.L_x_189) ;  /* 0x000008a000007945 */ /* 0x000fe20003800000 */
[----:B------:R-:W-:Y:S01]  /*4670*/  IMAD.MOV.U32 R0, RZ, RZ, R29 ;  /* 0x000000ffff007224 */ /* 0x000fe200078e001d */
[----:B------:R-:W-:Y:S01]  /*4680*/  PRMT R39, R8, 0x5410, R3 ;  /* 0x0000541008277816 */ /* 0x000fe20000000003 */
[----:B------:R-:W-:Y:S01]  /*4690*/  IMAD.MOV.U32 R3, RZ, RZ, R15 ;  /* 0x000000ffff037224 */ /* 0x000fe200078e000f */
[----:B------:R-:W-:Y:S02]  /*46a0*/  MOV R8, R14 ;  /* 0x0000000e00087202 */ /* 0x000fe40000000f00 */
[----:B------:R-:W-:Y:S01]  /*46b0*/  PRMT R38, R2, 0x5410, R0 ;  /* 0x0000541002267816 */ /* 0x000fe20000000000 */
[----:B------:R-:W-:Y:S01]  /*46c0*/  IMAD.MOV.U32 R2, RZ, RZ, R12 ;  /* 0x000000ffff027224 */ /* 0x000fe200078e000c */
[----:B------:R-:W-:Y:S02]  /*46d0*/  MOV R0, R13 ;  /* 0x0000000d00007202 */ /* 0x000fe40000000f00 */
[----:B------:R-:W-:Y:S02]  /*46e0*/  PRMT R21, R8, 0x5410, R3 ;  /* 0x0000541008157816 */ /* 0x000fe40000000003 */
[----:B--2---:R-:W-:Y:S01]  /*46f0*/  PRMT R20, R2, 0x5410, R0 ;  /* 0x0000541002147816 */ /* 0x004fe20000000000 */
[----:B------:R-:W-:-:S05]  /*4700*/  @P0 BRA `(.L_x_190) ;  /* 0x000007f000000947 */ /* 0x000fca0003800000 */
[--C-:B------:R-:W-:Y:S01]  /*4710*/  IMAD.MOV.U32 R9, RZ, RZ, R5.reuse ;  /* 0x000000ffff097224 */ /* 0x100fe200078e0005 */
[----:B------:R-:W-:Y:S01]  /*4720*/  LOP3.LUT P2, RZ, R207, 0x2, RZ, 0xc0, !PT ;  /* 0x00000002cfff7812 */ /* 0x000fe2000784c0ff */
[----:B------:R-:W1:Y:S01]  /*4730*/  LDS.128 R16, [R82+0xc080] ;  /* 0x00c0800052107984 */ /* 0x000e620000000c00 */
[----:B------:R-:W-:Y:S02]  /*4740*/  ISETP.GE.AND P0, PT, R132, c[0x0][0x27c], PT ;  /* 0x00009f0084007a0c */ /* 0x000fe40003f06270 */
[----:B------:R-:W-:Y:S02]  /*4750*/  SEL R0, R101, R98, !P2 ;  /* 0x0000006265007207 */ /* 0x000fe40005000000 */
[----:B------:R-:W-:Y:S02]  /*4760*/  MOV R10, R24 ;  /* 0x00000018000a7202 */ /* 0x000fe40000000f00 */
[----:B------:R-:W-:Y:S02]  /*4770*/  SHF.R.S32.HI R2, RZ, 0x1f, R0 ;  /* 0x0000001fff027819 */ /* 0x000fe40000011400 */
[----:B------:R-:W-:Y:S02]  /*4780*/  MOV R37, R25 ;  /* 0x0000001900257202 */ /* 0x000fe40000000f00 */
[----:B------:R-:W-:Y:S03]  /*4790*/  LEA.HI R0, R2, R0, RZ, 0x4 ;  /* 0x0000000002007211 */ /* 0x000fe600078f20ff */
[----:B------:R-:W-:Y:S01]  /*47a0*/  @!P0 HADD2.F32 R22, -RZ, R10.H0_H0 ;  /* 0x2000000aff168230 */ /* 0x000fe20000004100 */
[----:B------:R-:W-:Y:S02]  /*47b0*/  LEA.HI.SX32 R0, R0, R90, 0x1c ;  /* 0x0000005a00007211 */ /* 0x000fe400078fe2ff */
[----:B------:R-:W-:Y:S02]  /*47c0*/  @!P0 SHF.R.U32.HI R10, RZ, 0x10, R5 ;  /* 0x00000010ff0a8819 */ /* 0x000fe40000011605 */
[----:B------:R-:W-:Y:S02]  /*47d0*/  SHF.R.S32.HI R2, RZ, 0x1f, R0 ;  /* 0x0000001fff027819 */ /* 0x000fe40000011400 */
[----:B------:R-:W-:Y:S02]  /*47e0*/  SHF.L.U32 R43, R0, 0x3, RZ ;  /* 0x00000003002b7819 */ /* 0x000fe400000006ff */
[----:B------:R-:W-:Y:S02]  /*47f0*/  LEA.HI R0, R2, R0, RZ, 0x3 ;  /* 0x0000000002007211 */ /* 0x000fe400078f18ff */
[----:B------:R-:W-:Y:S03]  /*4800*/  LOP3.LUT R2, R217, 0x38, R43, 0xf8, !PT ;  /* 0x00000038d9027812 */ /* 0x000fe600078ef82b */
[----:B------:R-:W-:Y:S01]  /*4810*/  IMAD.SHL.U32 R0, R0, 0x100, RZ ;  /* 0x0000010000007824 */ /* 0x000fe200078e00ff */
[----:B------:R-:W-:Y:S04]  /*4820*/  LOP3.LUT R2, R2, R112, RZ, 0x3c, !PT ;  /* 0x0000007002027212 */ /* 0x000fe800078e3cff */
[----:B------:R-:W-:Y:S04]  /*4830*/  LOP3.LUT R0, R0, 0x7ffff800, RZ, 0xc0, !PT ;  /* 0x7ffff80000007812 */ /* 0x000fe800078ec0ff */
[----:B------:R-:W-:Y:S02]  /*4840*/  IADD3 R0, R2, R0, R219 ;  /* 0x0000000002007210 */ /* 0x000fe40007ffe0db */
[----:B-1----:R-:W-:Y:S02]  /*4850*/  @!P0 MOV R8, R16 ;  /* 0x0000001000088202 */ /* 0x002fe40000000f00 */
[----:B------:R-:W-:Y:S03]  /*4860*/  SHF.L.U32 R0, R0, 0x1, RZ ;  /* 0x0000000100007819 */ /* 0x000fe600000006ff */
[----:B------:R-:W-:Y:S02]  /*4870*/  @!P0 HADD2.F32 R3, -RZ, R8.H0_H0 ;  /* 0x20000008ff038230 */ /* 0x000fe40000004100 */
[----:B------:R1:W2:Y:S02]  /*4880*/  LDS.128 R32, [R0+0xc080] ;  /* 0x00c0800000207984 */ /* 0x0002a40000000c00 */
[----:B-1----:R-:W-:Y:S05]  /*4890*/  IMAD.MOV.U32 R0, RZ, RZ, R4 ;  /* 0x000000ffff007224 */ /* 0x002fea00078e0004 */
[----:B------:R-:W-:Y:S05]  /*48a0*/  @!P0 HADD2.F32 R2, -RZ, R0.H0_H0 ;  /* 0x20000000ff028230 */ /* 0x000fea0000004100 */
[-C--:B------:R-:W-:Y:S02]  /*48b0*/  @!P0 FMUL.FTZ R0, R3, R2.reuse ;  /* 0x0000000203008220 */ /* 0x080fe40000410000 */
[----:B--2---:R-:W-:Y:S05]  /*48c0*/  @!P0 IMAD.MOV.U32 R23, RZ, RZ, R32 ;  /* 0x000000ffff178224 */ /* 0x004fea00078e0020 */
[----:B------:R-:W-:Y:S05]  /*48d0*/  @!P0 HADD2.F32 R11, -RZ, R23.H0_H0 ;  /* 0x20000017ff0b8230 */ /* 0x000fea0000004100 */
[C---:B------:R-:W-:Y:S01]  /*48e0*/  @!P0 FMUL.FTZ R36, R11.reuse, R2 ;  /* 0x000000020b248220 */ /* 0x040fe20000410000 */
[----:B------:R-:W-:Y:S01]  /*48f0*/  @!P0 SHF.R.U64 R2, R4, 0x10, R5 ;  /* 0x0000001004028819 */ /* 0x000fe20000001205 */
[-C--:B------:R-:W-:Y:S01]  /*4900*/  @!P0 FFMA.FTZ R0, R11, R22.reuse, R0 ;  /* 0x000000160b008223 */ /* 0x080fe20000010000 */
[----:B------:R-:W-:Y:S01]  /*4910*/  @!P0 SHF.R.U64 R4, R24, 0x10, R25 ;  /* 0x0000001018048819 */ /* 0x000fe20000001219 */
[----:B------:R-:W-:Y:S01]  /*4920*/  @!P0 FFMA.FTZ R48, R3, R22, -R36 ;  /* 0x0000001603308223 */ /* 0x000fe20000010824 */
[----:B------:R-:W-:Y:S01]  /*4930*/  @!P0 HADD2.F32 R5, -RZ, R9.H0_H0 ;  /* 0x20000009ff058230 */ /* 0x000fe20000004100 */
[----:B------:R-:W-:Y:S01]  /*4940*/  @!P0 IMAD.MOV.U32 R36, RZ, RZ, R33 ;  /* 0x000000ffff248224 */ /* 0x000fe200078e0021 */
[----:B------:R-:W-:Y:S01]  /*4950*/  @!P0 HADD2.F32 R2, -RZ, R2.H0_H0 ;  /* 0x20000002ff028230 */ /* 0x000fe20000004100 */
[----:B------:R-:W-:Y:S01]  /*4960*/  @!P0 MOV R9, R17 ;  /* 0x0000001100098202 */ /* 0x000fe20000000f00 */
[----:B------:R-:W-:Y:S02]  /*4970*/  @!P0 HADD2.F32 R11, -RZ, R23.H1_H1 ;  /* 0x30000017ff0b8230 */ /* 0x000fe40000004100 */
[----:B------:R-:W-:Y:S02]  /*4980*/  @!P0 HADD2.F32 R3, -RZ, R8.H1_H1 ;  /* 0x30000008ff038230 */ /* 0x000fe40000004100 */
[----:B------:R-:W-:Y:S01]  /*4990*/  @!P0 HADD2.F32 R8, -RZ, R4.H0_H0 ;  /* 0x20000004ff088230 */ /* 0x000fe20000004100 */
[-C--:B------:R-:W-:Y:S01]  /*49a0*/  @!P0 FMUL.FTZ R23, R11, R2.reuse ;  /* 0x000000020b178220 */ /* 0x080fe20000410000 */
[----:B------:R-:W-:Y:S01]  /*49b0*/  @!P0 HADD2.F32 R22, -RZ, R36.H0_H0 ;  /* 0x20000024ff168230 */ /* 0x000fe20000004100 */
[C---:B------:R-:W-:Y:S01]  /*49c0*/  @!P0 FMUL.FTZ R2, R3.reuse, R2 ;  /* 0x0000000203028220 */ /* 0x040fe20000410000 */
[----:B------:R-:W-:Y:S01]  /*49d0*/  @!P0 HADD2.F32 R4, -RZ, R9.H0_H0 ;  /* 0x20000009ff048230 */ /* 0x000fe20000004100 */
[-C--:B------:R-:W-:Y:S01]  /*49e0*/  @!P0 FFMA.FTZ R47, R3, R8.reuse, -R23 ;  /* 0x00000008032f8223 */ /* 0x080fe20000010817 */
[----:B------:R-:W-:Y:S01]  /*49f0*/  @!P0 HADD2.F32 R23, -RZ, R37.H0_H0 ;  /* 0x20000025ff178230 */ /* 0x000fe20000004100 */
[-C--:B------:R-:W-:Y:S01]  /*4a00*/  @!P0 FMUL.FTZ R24, R22, R5.reuse ;  /* 0x0000000516188220 */ /* 0x080fe20000410000 */
[----:B------:R-:W-:Y:S01]  /*4a10*/  @!P0 SHF.R.U32.HI R37, RZ, 0x10, R25 ;  /* 0x00000010ff258819 */ /* 0x000fe20000011619 */
[----:B------:R-:W-:Y:S01]  /*4a20*/  @!P0 FFMA.FTZ R2, R11, R8, R2 ;  /* 0x000000080b028223 */ /* 0x000fe20000010002 */
[----:B------:R-:W-:Y:S01]  /*4a30*/  @!P0 MOV R11, R34 ;  /* 0x00000022000b8202 */ /* 0x000fe20000000f00 */
[----:B------:R-:W-:Y:S01]  /*4a40*/  @!P0 FMUL.FTZ R3, R4, R5 ;  /* 0x0000000504038220 */ /* 0x000fe20000410000 */
[----:B------:R-:W-:Y:S01]  /*4a50*/  @!P0 MOV R8, R18 ;  /* 0x0000001200088202 */ /* 0x000fe20000000f00 */
[----:B------:R-:W-:Y:S01]  /*4a60*/  IMAD.MOV.U32 R5, RZ, RZ, R6 ;  /* 0x000000ffff057224 */ /* 0x000fe200078e0006 */
[----:B------:R-:W-:Y:S01]  /*4a70*/  @!P0 SHF.R.U64 R6, R6, 0x10, R7 ;  /* 0x0000001006068819 */ /* 0x000fe20000001207 */
[-C--:B------:R-:W-:Y:S02]  /*4a80*/  @!P0 FFMA.FTZ R42, R4, R23.reuse, -R24 ;  /* 0x00000017042a8223 */ /* 0x080fe40000010818 */
[----:B------:R-:W-:Y:S01]  /*4a90*/  IMAD.MOV.U32 R4, RZ, RZ, R26 ;  /* 0x000000ffff047224 */ /* 0x000fe200078e001a */
[----:B------:R-:W-:Y:S01]  /*4aa0*/  @!P0 HADD2.F32 R5, -RZ, R5.H0_H0 ;  /* 0x20000005ff058230 */ /* 0x000fe20000004100 */
[----:B------:R-:W-:Y:S01]  /*4ab0*/  @!P0 FFMA.FTZ R3, R22, R23, R3 ;  /* 0x0000001716038223 */ /* 0x000fe20000010003 */
[--C-:B------:R-:W-:Y:S02]  /*4ac0*/  @!P0 HADD2.F32 R22, -RZ, R11.reuse.H0_H0 ;  /* 0x2000000bff168230 */ /* 0x100fe40000004100 */
[----:B------:R-:W-:Y:S02]  /*4ad0*/  @!P0 HADD2.F32 R23, -RZ, R4.H0_H0 ;  /* 0x20000004ff178230 */ /* 0x000fe40000004100 */
[----:B------:R-:W-:Y:S01]  /*4ae0*/  @!P0 HADD2.F32 R4, -RZ, R8.H0_H0 ;  /* 0x20000008ff048230 */ /* 0x000fe20000004100 */
[----:B------:R-:W-:Y:S01]  /*4af0*/  @!P0 FMUL.FTZ R24, R22, R5 ;  /* 0x0000000516188220 */ /* 0x000fe20000410000 */
[----:B------:R-:W-:Y:S03]  /*4b00*/  @!P0 HADD2.F32 R6, -RZ, R6.H0_H0 ;  /* 0x20000006ff068230 */ /* 0x000fe60000004100 */
[C---:B------:R-:W-:Y:S01]  /*4b10*/  @!P0 FFMA.FTZ R46, R4.reuse, R23, -R24 ;  /* 0x00000017042e8223 */ /* 0x040fe20000010818 */
[----:B------:R-:W-:Y:S01]  /*4b20*/  @!P0 HADD2.F32 R24, -RZ, R11.H1_H1 ;  /* 0x3000000bff188230 */ /* 0x000fe20000004100 */
[----:B------:R-:W-:Y:S01]  /*4b30*/  @!P0 FMUL.FTZ R5, R4, R5 ;  /* 0x0000000504058220 */ /* 0x000fe20000410000 */
[----:B------:R-:W-:Y:S03]  /*4b40*/  @!P0 SHF.R.U64 R4, R26, 0x10, R27 ;  /* 0x000000101a048819 */ /* 0x000fe6000000121b */
[-C--:B------:R-:W-:Y:S02]  /*4b50*/  @!P0 FMUL.FTZ R11, R24, R6.reuse ;  /* 0x00000006180b8220 */ /* 0x080fe40000410000 */
[----:B------:R-:W-:Y:S02]  /*4b60*/  @!P0 HADD2.F32 R25, -RZ, R4.H0_H0 ;  /* 0x20000004ff198230 */ /* 0x000fe40000004100 */
[----:B------:R-:W-:Y:S02]  /*4b70*/  @!P0 HADD2.F32 R4, -RZ, R8.H1_H1 ;  /* 0x30000008ff048230 */ /* 0x000fe40000004100 */
[----:B------:R-:W-:Y:S02]  /*4b80*/  @!P0 HADD2.F32 R8, -RZ, R10.H0_H0 ;  /* 0x2000000aff088230 */ /* 0x000fe40000004100 */
[----:B------:R-:W-:Y:S01]  /*4b90*/  @!P0 HADD2.F32 R10, -RZ, R36.H1_H1 ;  /* 0x30000024ff0a8230 */ /* 0x000fe20000004100 */
[C---:B------:R-:W-:Y:S01]  /*4ba0*/  @!P0 FFMA.FTZ R44, R4.reuse, R25, -R11 ;  /* 0x00000019042c8223 */ /* 0x040fe2000001080b */
[----:B------:R-:W-:Y:S01]  /*4bb0*/  @!P0 HADD2.F32 R11, -RZ, R37.H0_H0 ;  /* 0x20000025ff0b8230 */ /* 0x000fe20000004100 */
[----:B------:R-:W-:Y:S01]  /*4bc0*/  @!P0 FMUL.FTZ R6, R4, R6 ;  /* 0x0000000604068220 */ /* 0x000fe20000410000 */
[----:B------:R-:W-:Y:S01]  /*4bd0*/  @!P0 HADD2.F32 R4, -RZ, R9.H1_H1 ;  /* 0x30000009ff048230 */ /* 0x000fe20000004100 */
[----:B------:R-:W-:Y:S01]  /*4be0*/  @!P0 FMUL.FTZ R9, R10, R8 ;  /* 0x000000080a098220 */ /* 0x000fe20000410000 */
[----:B------:R-:W-:Y:S01]  /*4bf0*/  @!P0 F2FP.PACK_AB R37, R47, R48 ;  /* 0x000000302f25823e */ /* 0x000fe200000000ff */
[--C-:B------:R-:W-:Y:S01]  /*4c00*/  IMAD.MOV.U32 R36, RZ, RZ, R27.reuse ;  /* 0x000000ffff247224 */ /* 0x100fe200078e001b */
[----:B------:R-:W-:Y:S01]  /*4c10*/  @!P0 SHF.R.U32.HI R27, RZ, 0x10, R27 ;  /* 0x00000010ff1b8819 */ /* 0x000fe2000001161b */
[C---:B------:R-:W-:Y:S01]  /*4c20*/  @!P0 FFMA.FTZ R26, R4.reuse, R11, -R9 ;  /* 0x0000000b041a8223 */ /* 0x040fe20000010809 */
[----:B------:R-:W-:Y:S01]  /*4c30*/  @!P0 SHF.R.U32.HI R9, RZ, 0x10, R7 ;  /* 0x00000010ff098819 */ /* 0x000fe20000011607 */
[----:B------:R-:W-:Y:S01]  /*4c40*/  @!P0 FMUL.FTZ R4, R4, R8 ;  /* 0x0000000804048220 */ /* 0x000fe20000410000 */
[----:B------:R-:W-:Y:S01]  /*4c50*/  MOV R8, R7 ;  /* 0x0000000700087202 */ /* 0x000fe20000000f00 */
[----:B------:R-:W-:Y:S01]  /*4c60*/  @!P0 IMAD.MOV.U32 R16, RZ, RZ, R37 ;  /* 0x000000ffff108224 */ /* 0x000fe200078e0025 */
[----:B------:R-:W-:Y:S01]  /*4c70*/  @!P0 F2FP.PACK_AB R42, R26, R42 ;  /* 0x0000002a1a2a823e */ /* 0x000fe200000000ff */
[----:B------:R-:W-:Y:S01]  /*4c80*/  @!P0 IMAD.MOV.U32 R26, RZ, RZ, R35 ;  /* 0x000000ffff1a8224 */ /* 0x000fe200078e0023 */
[----:B------:R-:W-:Y:S01]  /*4c90*/  @!P0 HADD2.F32 R9, -RZ, R9.H0_H0 ;  /* 0x20000009ff098230 */ /* 0x000fe20000004100 */
[----:B------:R-:W-:Y:S01]  /*4ca0*/  @!P0 FFMA.FTZ R4, R10, R11, R4 ;  /* 0x0000000b0a048223 */ /* 0x000fe20000010004 */
[----:B------:R-:W-:Y:S01]  /*4cb0*/  @!P0 MOV R17, R42 ;  /* 0x0000002a00118202 */ /* 0x000fe20000000f00 */
[----:B------:R-:W-:Y:S01]  /*4cc0*/  @!P0 HADD2.F32 R10, -RZ, R8.H0_H0 ;  /* 0x20000008ff0a8230 */ /* 0x000fe20000004100 */
[----:B------:R-:W-:Y:S01]  /*4cd0*/  @!P0 MOV R8, R19 ;  /* 0x0000001300088202 */ /* 0x000fe20000000f00 */
[----:B------:R-:W-:Y:S01]  /*4ce0*/  @!P0 FFMA.FTZ R5, R22, R23, R5 ;  /* 0x0000001716058223 */ /* 0x000fe20000010005 */
[----:B------:R-:W-:Y:S01]  /*4cf0*/  @!P0 F2FP.PACK_AB R3, R4, R3 ;  /* 0x000000030403823e */ /* 0x000fe200000000ff */
[----:B------:R-:W-:Y:S01]  /*4d00*/  @!P0 FFMA.FTZ R6, R24, R25, R6 ;  /* 0x0000001918068223 */ /* 0x000fe20000010006 */
[----:B------:R-:W-:Y:S02]  /*4d10*/  @!P0 HADD2.F32 R11, -RZ, R26.H0_H0 ;  /* 0x2000001aff0b8230 */ /* 0x000fe40000004100 */
[----:B------:R-:W-:Y:S01]  /*4d20*/  @!P0 HADD2.F32 R22, -RZ, R36.H0_H0 ;  /* 0x20000024ff168230 */ /* 0x000fe20000004100 */
[----:B------:R-:W-:Y:S01]  /*4d30*/  @!P0 IMAD.MOV.U32 R33, RZ, RZ, R3 ;  /* 0x000000ffff218224 */ /* 0x000fe200078e0003 */
[----:B------:R-:W-:Y:S01]  /*4d40*/  @!P0 HADD2.F32 R7, -RZ, R8.H0_H0 ;  /* 0x20000008ff078230 */ /* 0x000fe20000004100 */
[----:B------:R-:W-:Y:S01]  /*4d50*/  @!P0 FMUL.FTZ R36, R11, R10 ;  /* 0x0000000a0b248220 */ /* 0x000fe20000410000 */
[----:B------:R-:W-:Y:S02]  /*4d60*/  @!P0 HADD2.F32 R23, -RZ, R26.H1_H1 ;  /* 0x3000001aff178230 */ /* 0x000fe40000004100 */
[----:B------:R-:W-:Y:S01]  /*4d70*/  @!P0 HADD2.F32 R8, -RZ, R8.H1_H1 ;  /* 0x30000008ff088230 */ /* 0x000fe20000004100 */
[C---:B------:R-:W-:Y:S02]  /*4d80*/  @!P0 FFMA.FTZ R36, R7.reuse, R22, -R36 ;  /* 0x0000001607248223 */ /* 0x040fe40000010824 */
[----:B------:R-:W-:Y:S01]  /*4d90*/  @!P0 FMUL.FTZ R7, R7, R10 ;  /* 0x0000000a07078220 */ /* 0x000fe20000410000 */
[----:B------:R-:W-:Y:S01]  /*4da0*/  @!P0 HADD2.F32 R10, -RZ, R27.H0_H0 ;  /* 0x2000001bff0a8230 */ /* 0x000fe20000004100 */
[-C--:B------:R-:W-:Y:S02]  /*4db0*/  @!P0 FMUL.FTZ R26, R23, R9.reuse ;  /* 0x00000009171a8220 */ /* 0x080fe40000410000 */
[----:B------:R-:W-:Y:S02]  /*4dc0*/  @!P0 FFMA.FTZ R7, R11, R22, R7 ;  /* 0x000000160b078223 */ /* 0x000fe40000010007 */
[----:B------:R-:W-:Y:S01]  /*4dd0*/  @!P0 FFMA.FTZ R27, R8, R10, -R26 ;  /* 0x0000000a081b8223 */ /* 0x000fe2000001081a */
[----:B------:R-:W-:Y:S01]  /*4de0*/  @!P0 F2FP.PACK_AB R26, R44, R46 ;  /* 0x0000002e2c1a823e */ /* 0x000fe200000000ff */
[----:B------:R-:W-:Y:S01]  /*4df0*/  @!P0 FMUL.FTZ R8, R8, R9 ;  /* 0x0000000908088220 */ /* 0x000fe20000410000 */
[----:B------:R-:W-:Y:S02]  /*4e00*/  @!P0 F2FP.PACK_AB R9, R2, R0 ;  /* 0x000000000209823e */ /* 0x000fe400000000ff */
[----:B------:R-:W-:Y:S01]  /*4e10*/  @!P0 F2FP.PACK_AB R2, R6, R5 ;  /* 0x000000050602823e */ /* 0x000fe200000000ff */
[----:B------:R-:W-:Y:S01]  /*4e20*/  @!P0 FFMA.FTZ R8, R23, R10, R8 ;  /* 0x0000000a17088223 */ /* 0x000fe20000010008 */
[----:B------:R-:W-:Y:S01]  /*4e30*/  @!P0 F2FP.PACK_AB R10, R27, R36 ;  /* 0x000000241b0a823e */ /* 0x000fe200000000ff */
[----:B------:R-:W-:Y:S01]  /*4e40*/  @!P0 IMAD.MOV.U32 R18, RZ, RZ, R26 ;  /* 0x000000ffff128224 */ /* 0x000fe200078e001a */
[----:B------:R-:W-:Y:S02]  /*4e50*/  @!P0 MOV R32, R9 ;  /* 0x0000000900208202 */ /* 0x000fe40000000f00 */
[----:B------:R-:W-:Y:S02]  /*4e60*/  @!P0 F2FP.PACK_AB R0, R8, R7 ;  /* 0x000000070800823e */ /* 0x000fe400000000ff */
[----:B------:R-:W-:Y:S02]  /*4e70*/  @!P0 MOV R19, R10 ;  /* 0x0000000a00138202 */ /* 0x000fe40000000f00 */
[----:B------:R-:W-:Y:S02]  /*4e80*/  @!P0 MOV R34, R2 ;  /* 0x0000000200228202 */ /* 0x000fe40000000f00 */
[----:B------:R-:W-:Y:S02]  /*4e90*/  @!P0 MOV R35, R0 ;  /* 0x0000000000238202 */ /* 0x000fe40000000f00 */
[C---:B----4-:R-:W-:Y:S04]  /*4ea0*/  LEA R2, P0, R57.reuse, R40, 0x1 ;  /* 0x0000002839027211 */ /* 0x050fe800078008ff */
[----:B---3--:R-:W-:Y:S02]  /*4eb0*/  LEA.HI.X R3, R57, R41, R85, 0x1, P0 ;  /* 0x0000002939037211 */ /* 0x008fe400000f0c55 */
[C---:B------:R-:W-:Y:S03]  /*4ec0*/  ISETP.GE.AND P0, PT, R43.reuse, c[0x0][0x1d4], PT ;  /* 0x000075002b007a0c */ /* 0x040fe60003f06270 */
[----:B------:R1:W-:Y:S10]  /*4ed0*/  ST.E.128 [R2.64], R16 ;  /* 0x0000001002007985 */ /* 0x0003f4000c101d08 */
[----:B------:R-:W-:Y:S05]  /*4ee0*/  @!P0 IMAD.WIDE R4, R43, 0x2, R40 ;  /* 0x000000022b048825 */ /* 0x000fea00078e0228 */
[----:B------:R1:W-:Y:S02]  /*4ef0*/  @!P0 ST.E.128 [R4.64], R32 ;  /* 0x0000002004008985 */ /* 0x0003e4000c101d08 */
.L_x_190:
[----:B------:R-:W-:Y:S05]  /*4f00*/  BSYNC B0 ;  /* 0x0000000000007941 */ /* 0x000fea0003800000 */
.L_x_189:
[----:B------:R-:W-:Y:S11]  /*4f10*/  ISETP.GE.AND P0, PT, R135, c[0x0][0x1d4], PT ;  /* 0x0000750087007a0c */ /* 0x000ff60003f06270 */
[----:B------:R-:W-:Y:S02]  /*4f20*/  @!UPT UIADD3 URZ, URZ, URZ, URZ ;  /* 0x0000003f3f3ff290 */ /* 0x000fe4000fffe03f */
[----:B------:R-:W-:-:S05]  /*4f30*/  @P0 BRA `(.L_x_180) ;  /* 0x0000096000000947 */ /* 0x000fca0003800000 */
[----:B------:R-:W-:Y:S01]  /*4f40*/  LOP3.LUT P1, RZ, R207, 0x4, RZ, 0xc0, !PT ;  /* 0x00000004cfff7812 */ /* 0x000fe2000782c0ff */
[----:B-1----:R-:W-:Y:S01]  /*4f50*/  LDS.128 R16, [R81+0xc080] ;  /* 0x00c0800051107984 */ /* 0x002fe20000000c00 */
[----:B------:R-:W-:Y:S02]  /*4f60*/  ISETP.GE.AND P0, PT, R135, c[0x0][0x27c], PT ;  /* 0x00009f0087007a0c */ /* 0x000fe40003f06270 */
[----:B------:R-:W-:Y:S04]  /*4f70*/  SEL R0, R101, R98, !P1 ;  /* 0x0000006265007207 */ /* 0x000fe80004800000 */
[----:B------:R-:W-:Y:S04]  /*4f80*/  SHF.R.S32.HI R2, RZ, 0x1f, R0 ;  /* 0x0000001fff027819 */ /* 0x000fe80000011400 */
[----:B------:R-:W-:Y:S03]  /*4f90*/  LEA.HI R0, R2, R0, RZ, 0x4 ;  /* 0x0000000002007211 */ /* 0x000fe600078f20ff */
[----:B------:R-:W-:Y:S01]  /*4fa0*/  @!P0 SHF.R.U64 R3, R12, 0x10, R13 ;  /* 0x000000100c038819 */ /* 0x000fe2000000120d */
[----:B------:R-:W-:Y:S01]  /*4fb0*/  @!P0 HADD2.F32 R8, -RZ, R38.H0_H0 ;  /* 0x20000026ff088230 */ /* 0x000fe20000004100 */
[----:B------:R-:W-:Y:S01]  /*4fc0*/  LEA.HI.SX32 R0, R0, R89, 0x1c ;  /* 0x0000005900007211 */ /* 0x000fe200078fe2ff */
[----:B------:R-:W-:Y:S01]  /*4fd0*/  @!P0 HADD2.F32 R22, -RZ, R39.H1_H1 ;  /* 0x30000027ff168230 */ /* 0x000fe20000004100 */
[----:B------:R-:W-:Y:S01]  /*4fe0*/  @!P0 SHF.R.U64 R26, R30, 0x10, R31 ;  /* 0x000000101e1a8819 */ /* 0x000fe2000000121f */
[----:B------:R-:W-:Y:S01]  /*4ff0*/  @!P0 HADD2.F32 R5, -RZ, R3.H0_H0 ;  /* 0x20000003ff058230 */ /* 0x000fe20000004100 */
[----:B------:R-:W-:Y:S02]  /*5000*/  SHF.R.S32.HI R2, RZ, 0x1f, R0 ;  /* 0x0000001fff027819 */ /* 0x000fe40000011400 */
[----:B------:R-:W-:Y:S02]  /*5010*/  SHF.L.U32 R36, R0, 0x3, RZ ;  /* 0x0000000300247819 */ /* 0x000fe400000006ff */
[----:B------:R-:W-:Y:S02]  /*5020*/  LEA.HI R0, R2, R0, RZ, 0x3 ;  /* 0x0000000002007211 */ /* 0x000fe400078f18ff */
[----:B------:R-:W-:Y:S02]  /*5030*/  LOP3.LUT R2, R217, 0x38, R36, 0xf8, !PT ;  /* 0x00000038d9027812 */ /* 0x000fe400078ef824 */
[----:B------:R-:W-:Y:S02]  /*5040*/  SHF.L.U32 R0, R0, 0x8, RZ ;  /* 0x0000000800007819 */ /* 0x000fe400000006ff */
[----:B------:R-:W-:Y:S02]  /*5050*/  LOP3.LUT R2, R2, R112, RZ, 0x3c, !PT ;  /* 0x0000007002027212 */ /* 0x000fe400078e3cff */
[----:B------:R-:W-:Y:S02]  /*5060*/  LOP3.LUT R0, R0, 0x7ffff800, RZ, 0xc0, !PT ;  /* 0x7ffff80000007812 */ /* 0x000fe400078ec0ff */
[----:B------:R-:W-:Y:S02]  /*5070*/  @!P0 SHF.R.U64 R10, R28, 0x10, R29 ;  /* 0x000000101c0a8819 */ /* 0x000fe4000000121d */
[----:B------:R-:W-:Y:S01]  /*5080*/  IADD3 R0, R2, R0, R219 ;  /* 0x0000000002007210 */ /* 0x000fe20007ffe0db */
[----:B------:R-:W-:Y:S01]  /*5090*/  @!P0 HADD2.F32 R2, -RZ, R20.H0_H0 ;  /* 0x20000014ff028230 */ /* 0x000fe20000004100 */
[----:B------:R-:W-:Y:S01]  /*50a0*/  @!P0 SHF.R.U32.HI R11, RZ, 0x10, R15 ;  /* 0x00000010ff0b8819 */ /* 0x000fe2000001160f */
[----:B------:R-:W-:Y:S01]  /*50b0*/  @!P0 HADD2.F32 R10, -RZ, R10.H0_H0 ;  /* 0x2000000aff0a8230 */ /* 0x000fe20000004100 */
[----:B------:R-:W-:Y:S01]  /*50c0*/  @!P0 SHF.R.U32.HI R24, RZ, 0x10, R31 ;  /* 0x00000010ff188819 */ /* 0x000fe2000001161f */
[----:B------:R-:W-:Y:S01]  /*50d0*/  IMAD.SHL.U32 R0, R0, 0x2, RZ ;  /* 0x0000000200007824 */ /* 0x000fe200078e00ff */
[----:B------:R-:W-:Y:S01]  /*50e0*/  @!P0 SHF.R.U32.HI R7, RZ, 0x10, R13 ;  /* 0x00000010ff078819 */ /* 0x000fe2000001160d */
[----:B------:R-:W-:Y:S01]  /*50f0*/  @!P0 HADD2.F32 R11, -RZ, R11.H0_H0 ;  /* 0x2000000bff0b8230 */ /* 0x000fe20000004100 */
[----:B------:R-:W-:Y:S01]  /*5100*/  @!P0 SHF.R.U32.HI R13, RZ, 0x10, R29 ;  /* 0x00000010ff0d8819 */ /* 0x000fe2000001161d */
[----:B------:R-:W-:Y:S01]  /*5110*/  @!P0 HADD2.F32 R24, -RZ, R24.H0_H0 ;  /* 0x20000018ff188230 */ /* 0x000fe20000004100 */
[----:B------:R-:W1:Y:S01]  /*5120*/  LDS.128 R32, [R0+0xc080] ;  /* 0x00c0800000207984 */ /* 0x000e620000000c00 */
[----:B------:R-:W-:Y:S01]  /*5130*/  @!P0 HADD2.F32 R7, -RZ, R7.H0_H0 ;  /* 0x20000007ff078230 */ /* 0x000fe20000004100 */
[----:B------:R-:W-:Y:S01]  /*5140*/  @!P0 SHF.R.U64 R14, R14, 0x10, R15 ;  /* 0x000000100e0e8819 */ /* 0x000fe2000000120f */
[----:B------:R-:W-:Y:S01]  /*5150*/  @!P0 HADD2.F32 R13, -RZ, R13.H0_H0 ;  /* 0x2000000dff0d8230 */ /* 0x000fe20000004100 */
[----:B-1----:R-:W-:Y:S01]  /*5160*/  @!P0 IMAD.MOV.U32 R9, RZ, RZ, R32 ;  /* 0x000000ffff098224 */ /* 0x002fe200078e0020 */
[----:B------:R-:W-:Y:S02]  /*5170*/  @!P0 MOV R0, R16 ;  /* 0x0000001000008202 */ /* 0x000fe40000000f00 */
[----:B------:R-:W-:Y:S02]  /*5180*/  @!P0 MOV R25, R34 ;  /* 0x0000002200198202 */ /* 0x000fe40000000f00 */
[--C-:B------:R-:W-:Y:S01]  /*5190*/  @!P0 HADD2.F32 R6, -RZ, R9.reuse.H0_H0 ;  /* 0x20000009ff068230 */ /* 0x100fe20000004100 */
[----:B------:R-:W-:Y:S01]  /*51a0*/  @!P0 MOV R23, R35 ;  /* 0x0000002300178202 */ /* 0x000fe20000000f00 */
[--C-:B------:R-:W-:Y:S02]  /*51b0*/  @!P0 HADD2.F32 R4, -RZ, R0.reuse.H0_H0 ;  /* 0x20000000ff048230 */ /* 0x100fe40000004100 */
[----:B------:R-:W-:Y:S01]  /*51c0*/  @!P0 HADD2.F32 R9, -RZ, R9.H1_H1 ;  /* 0x30000009ff098230 */ /* 0x000fe20000004100 */
[-C--:B------:R-:W-:Y:S01]  /*51d0*/  @!P0 FMUL.FTZ R15, R6, R2.reuse ;  /* 0x00000002060f8220 */ /* 0x080fe20000410000 */
[----:B------:R-:W-:Y:S01]  /*51e0*/  @!P0 HADD2.F32 R3, -RZ, R0.H1_H1 ;  /* 0x30000000ff038230 */ /* 0x000fe20000004100 */
[C---:B------:R-:W-:Y:S02]  /*51f0*/  @!P0 FMUL.FTZ R0, R4.reuse, R2 ;  /* 0x0000000204008220 */ /* 0x040fe40000410000 */
[-C--:B------:R-:W-:Y:S02]  /*5200*/  @!P0 FMUL.FTZ R12, R9, R5.reuse ;  /* 0x00000005090c8220 */ /* 0x080fe40000410000 */
[C---:B------:R-:W-:Y:S01]  /*5210*/  @!P0 FMUL.FTZ R2, R3.reuse, R5 ;  /* 0x0000000503028220 */ /* 0x040fe20000410000 */
[----:B------:R-:W-:Y:S01]  /*5220*/  @!P0 MOV R5, R33 ;  /* 0x0000002100058202 */ /* 0x000fe20000000f00 */
[----:B------:R-:W-:Y:S01]  /*5230*/  @!P0 FFMA.FTZ R42, R4, R8, -R15 ;  /* 0x00000008042a8223 */ /* 0x000fe2000001080f */
[----:B------:R-:W-:Y:S01]  /*5240*/  @!P0 HADD2.F32 R15, -RZ, R25.H0_H0 ;  /* 0x20000019ff0f8230 */ /* 0x000fe20000004100 */
[----:B------:R-:W-:Y:S02]  /*5250*/  @!P0 IMAD.MOV.U32 R4, RZ, RZ, R17 ;  /* 0x000000ffff048224 */ /* 0x000fe400078e0011 */
[----:B------:R-:W-:Y:S01]  /*5260*/  @!P0 FFMA.FTZ R37, R3, R10, -R12 ;  /* 0x0000000a03258223 */ /* 0x000fe2000001080c */
[--C-:B------:R-:W-:Y:S01]  /*5270*/  @!P0 HADD2.F32 R12, -RZ, R5.reuse.H1_H1 ;  /* 0x30000005ff0c8230 */ /* 0x100fe20000004100 */
[----:B------:R-:W-:Y:S01]  /*5280*/  @!P0 FFMA.FTZ R0, R6, R8, R0 ;  /* 0x0000000806008223 */ /* 0x000fe20000010000 */
[----:B------:R-:W-:Y:S01]  /*5290*/  @!P0 HADD2.F32 R8, -RZ, R5.H0_H0 ;  /* 0x20000005ff088230 */ /* 0x000fe20000004100 */
[----:B------:R-:W-:Y:S01]  /*52a0*/  @!P0 FFMA.FTZ R2, R9, R10, R2 ;  /* 0x0000000a09028223 */ /* 0x000fe20000010002 */
[----:B------:R-:W-:Y:S01]  /*52b0*/  @!P0 HADD2.F32 R3, -RZ, R20.H1_H1 ;  /* 0x30000014ff038230 */ /* 0x000fe20000004100 */
[----:B------:R-:W-:Y:S01]  /*52c0*/  @!P0 FMUL.FTZ R10, R12, R7 ;  /* 0x000000070c0a8220 */ /* 0x000fe20000410000 */
[----:B------:R-:W-:Y:S02]  /*52d0*/  @!P0 HADD2.F32 R5, -RZ, R4.H1_H1 ;  /* 0x30000004ff058230 */ /* 0x000fe40000004100 */
[----:B------:R-:W-:Y:S02]  /*52e0*/  @!P0 HADD2.F32 R9, -RZ, R38.H1_H1 ;  /* 0x30000026ff098230 */ /* 0x000fe40000004100 */
[----:B------:R-:W-:Y:S01]  /*52f0*/  @!P0 HADD2.F32 R6, -RZ, R4.H0_H0 ;  /* 0x20000004ff068230 */ /* 0x000fe20000004100 */
[----:B------:R-:W-:Y:S01]  /*5300*/  @!P0 FMUL.FTZ R4, R8, R3 ;  /* 0x0000000308048220 */ /* 0x000fe20000410000 */
[----:B------:R-:W-:Y:S01]  /*5310*/  @!P0 HADD2.F32 R20, -RZ, R39.H0_H0 ;  /* 0x20000027ff148230 */ /* 0x000fe20000004100 */
[C---:B------:R-:W-:Y:S02]  /*5320*/  @!P0 FFMA.FTZ R29, R5.reuse, R13, -R10 ;  /* 0x0000000d051d8223 */ /* 0x040fe4000001080a */
[----:B------:R-:W-:Y:S02]  /*5330*/  @!P0 IMAD.MOV.U32 R10, RZ, RZ, R18 ;  /* 0x000000ffff0a8224 */ /* 0x000fe400078e0012 */
[C---:B------:R-:W-:Y:S02]  /*5340*/  @!P0 FMUL.FTZ R3, R6.reuse, R3 ;  /* 0x0000000306038220 */ /* 0x040fe40000410000 */
[----:B------:R-:W-:Y:S01]  /*5350*/  @!P0 FFMA.FTZ R28, R6, R9, -R4 ;  /* 0x00000009061c8223 */ /* 0x000fe20000010804 */
[----:B------:R-:W-:Y:S01]  /*5360*/  @!P0 HADD2.F32 R6, -RZ, R10.H0_H0 ;  /* 0x2000000aff068230 */ /* 0x000fe20000004100 */
[----:B------:R-:W-:Y:S01]  /*5370*/  @!P0 FMUL.FTZ R4, R5, R7 ;  /* 0x0000000705048220 */ /* 0x000fe20000410000 */
[--C-:B------:R-:W-:Y:S01]  /*5380*/  @!P0 HADD2.F32 R5, -RZ, R21.reuse.H0_H0 ;  /* 0x20000015ff058230 */ /* 0x100fe20000004100 */
[----:B------:R-:W-:Y:S01]  /*5390*/  @!P0 FFMA.FTZ R3, R8, R9, R3 ;  /* 0x0000000908038223 */ /* 0x000fe20000010003 */
[----:B------:R-:W-:Y:S01]  /*53a0*/  @!P0 F2FP.PACK_AB R29, R29, R28 ;  /* 0x0000001c1d1d823e */ /* 0x000fe200000000ff */
[----:B------:R-:W-:Y:S01]  /*53b0*/  @!P0 IMAD.MOV.U32 R9, RZ, RZ, R19 ;  /* 0x000000ffff098224 */ /* 0x000fe200078e0013 */
[----:B------:R-:W-:Y:S01]  /*53c0*/  @!P0 F2FP.PACK_AB R28, R37, R42 ;  /* 0x0000002a251c823e */ /* 0x000fe200000000ff */
[-C--:B------:R-:W-:Y:S01]  /*53d0*/  @!P0 FMUL.FTZ R7, R15, R5.reuse ;  /* 0x000000050f078220 */ /* 0x080fe20000410000 */
[----:B------:R-:W-:Y:S01]  /*53e0*/  @!P0 HADD2.F32 R8, -RZ, R21.H1_H1 ;  /* 0x30000015ff088230 */ /* 0x000fe20000004100 */
[C---:B------:R-:W-:Y:S01]  /*53f0*/  @!P0 FMUL.FTZ R5, R6.reuse, R5 ;  /* 0x0000000506058220 */ /* 0x040fe20000410000 */
[----:B------:R-:W-:Y:S01]  /*5400*/  @!P0 HADD2.F32 R21, -RZ, R23.H0_H0 ;  /* 0x20000017ff158230 */ /* 0x000fe20000004100 */
[----:B------:R-:W-:Y:S01]  /*5410*/  @!P0 FFMA.FTZ R31, R6, R20, -R7 ;  /* 0x00000014061f8223 */ /* 0x000fe20000010807 */
[----:B------:R-:W-:Y:S01]  /*5420*/  @!P0 HADD2.F32 R7, -RZ, R9.H0_H0 ;  /* 0x20000009ff078230 */ /* 0x000fe20000004100 */
[----:B------:R-:W-:Y:S01]  /*5430*/  @!P0 FFMA.FTZ R4, R12, R13, R4 ;  /* 0x0000000d0c048223 */ /* 0x000fe20000010004 */
[----:B------:R-:W-:Y:S01]  /*5440*/  @!P0 MOV R16, R28 ;  /* 0x0000001c00108202 */ /* 0x000fe20000000f00 */
[----:B------:R-:W-:Y:S01]  /*5450*/  @!P0 FMUL.FTZ R6, R21, R8 ;  /* 0x0000000815068220 */ /* 0x000fe20000410000 */
[----:B------:R-:W-:Y:S01]  /*5460*/  @!P0 HADD2.F32 R23, -RZ, R23.H1_H1 ;  /* 0x30000017ff178230 */ /* 0x000fe20000004100 */
[----:B------:R-:W-:Y:S01]  /*5470*/  @!P0 FFMA.FTZ R5, R15, R20, R5 ;  /* 0x000000140f058223 */ /* 0x000fe20000010005 */
[----:B------:R-:W-:Y:S01]  /*5480*/  @!P0 F2FP.PACK_AB R3, R4, R3 ;  /* 0x000000030403823e */ /* 0x000fe200000000ff */
[C---:B------:R-:W-:Y:S01]  /*5490*/  @!P0 FFMA.FTZ R30, R7.reuse, R22, -R6 ;  /* 0x00000016071e8223 */ /* 0x040fe20000010806 */
[----:B------:R-:W-:Y:S01]  /*54a0*/  @!P0 HADD2.F32 R6, -RZ, R9.H1_H1 ;  /* 0x30000009ff068230 */ /* 0x000fe20000004100 */
[----:B------:R-:W-:Y:S01]  /*54b0*/  @!P0 FMUL.FTZ R7, R7, R8 ;  /* 0x0000000807078220 */ /* 0x000fe20000410000 */
[----:B------:R-:W-:Y:S01]  /*54c0*/  @!P0 HADD2.F32 R9, -RZ, R14.H0_H0 ;  /* 0x2000000eff098230 */ /* 0x000fe20000004100 */
[-C--:B------:R-:W-:Y:S01]  /*54d0*/  @!P0 FMUL.FTZ R8, R23, R11.reuse ;  /* 0x0000000b17088220 */ /* 0x080fe20000410000 */
[----:B------:R-:W-:Y:S01]  /*54e0*/  @!P0 HADD2.F32 R14, -RZ, R25.H1_H1 ;  /* 0x30000019ff0e8230 */ /* 0x000fe20000004100 */
[----:B------:R-:W-:Y:S02]  /*54f0*/  @!P0 IMAD.MOV.U32 R17, RZ, RZ, R29 ;  /* 0x000000ffff118224 */ /* 0x000fe400078e001d */
[C---:B------:R-:W-:Y:S02]  /*5500*/  @!P0 FFMA.FTZ R25, R6.reuse, R24, -R8 ;  /* 0x0000001806198223 */ /* 0x040fe40000010808 */
[----:B------:R-:W-:Y:S01]  /*5510*/  @!P0 FMUL.FTZ R8, R6, R11 ;  /* 0x0000000b06088220 */ /* 0x000fe20000410000 */
[----:B------:R-:W-:Y:S01]  /*5520*/  @!P0 HADD2.F32 R11, -RZ, R26.H0_H0 ;  /* 0x2000001aff0b8230 */ /* 0x000fe20000004100 */
[----:B----4-:R-:W-:Y:S01]  /*5530*/  LEA R26, P1, R56, R40, 0x1 ;  /* 0x00000028381a7211 */ /* 0x010fe200078208ff */
[----:B------:R-:W-:Y:S01]  /*5540*/  @!P0 HADD2.F32 R6, -RZ, R10.H1_H1 ;  /* 0x3000000aff068230 */ /* 0x000fe20000004100 */
[----:B------:R-:W-:Y:S01]  /*5550*/  @!P0 F2FP.PACK_AB R25, R25, R30 ;  /* 0x0000001e1919823e */ /* 0x000fe200000000ff */
[----:B------:R-:W-:Y:S01]  /*5560*/  @!P0 FMUL.FTZ R10, R14, R9 ;  /* 0x000000090e0a8220 */ /* 0x000fe20000410000 */
[----:B---3--:R-:W-:Y:S01]  /*5570*/  LEA.HI.X R27, R56, R41, R84, 0x1, P1 ;  /* 0x00000029381b7211 */ /* 0x008fe200008f0c54 */
[----:B------:R-:W-:Y:S02]  /*5580*/  @!P0 IMAD.MOV.U32 R33, RZ, RZ, R3 ;  /* 0x000000ffff218224 */ /* 0x000fe400078e0003 */
[C---:B------:R-:W-:Y:S02]  /*5590*/  @!P0 FFMA.FTZ R10, R6.reuse, R11, -R10 ;  /* 0x0000000b060a8223 */ /* 0x040fe4000001080a */
[----:B------:R-:W-:Y:S01]  /*55a0*/  @!P0 FMUL.FTZ R6, R6, R9 ;  /* 0x0000000906068220 */ /* 0x000fe20000410000 */
[----:B------:R-:W-:Y:S01]  /*55b0*/  @!P0 F2FP.PACK_AB R9, R2, R0 ;  /* 0x000000000209823e */ /* 0x000fe200000000ff */
[----:B------:R-:W-:Y:S01]  /*55c0*/  @!P0 IMAD.MOV.U32 R19, RZ, RZ, R25 ;  /* 0x000000ffff138224 */ /* 0x000fe200078e0019 */
[----:B------:R-:W-:Y:S01]  /*55d0*/  @!P0 F2FP.PACK_AB R10, R10, R31 ;  /* 0x0000001f0a0a823e */ /* 0x000fe200000000ff */
[----:B------:R-:W-:Y:S01]  /*55e0*/  @!P0 FFMA.FTZ R6, R14, R11, R6 ;  /* 0x0000000b0e068223 */ /* 0x000fe20000010006 */
[----:B------:R-:W-:Y:S01]  /*55f0*/  @!P0 MOV R32, R9 ;  /* 0x0000000900208202 */ /* 0x000fe20000000f00 */
[----:B------:R-:W-:Y:S01]  /*5600*/  @!P0 FFMA.FTZ R7, R21, R22, R7 ;  /* 0x0000001615078223 */ /* 0x000fe20000010007 */
[----:B------:R-:W-:Y:S01]  /*5610*/  @!P0 MOV R18, R10 ;  /* 0x0000000a00128202 */ /* 0x000fe20000000f00 */
[----:B------:R-:W-:Y:S01]  /*5620*/  @!P0 FFMA.FTZ R8, R23, R24, R8 ;  /* 0x0000001817088223 */ /* 0x000fe20000010008 */
[----:B------:R-:W-:Y:S03]  /*5630*/  @!P0 F2FP.PACK_AB R2, R6, R5 ;  /* 0x000000050602823e */ /* 0x000fe600000000ff */
[----:B------:R1:W-:Y:S01]  /*5640*/  ST.E.128 [R26.64], R16 ;  /* 0x000000101a007985 */ /* 0x0003e2000c101d08 */
[----:B------:R-:W-:Y:S02]  /*5650*/  @!P0 F2FP.PACK_AB R0, R8, R7 ;  /* 0x000000070800823e */ /* 0x000fe400000000ff */
[----:B------:R-:W-:Y:S03]  /*5660*/  @!P0 MOV R34, R2 ;  /* 0x0000000200228202 */ /* 0x000fe60000000f00 */
[----:B------:R-:W-:Y:S01]  /*5670*/  @!P0 IMAD.MOV.U32 R35, RZ, RZ, R0 ;  /* 0x000000ffff238224 */ /* 0x000fe200078e0000 */
[----:B------:R-:W-:Y:S11]  /*5680*/  ISETP.GE.AND P0, PT, R36, c[0x0][0x1d4], PT ;  /* 0x0000750024007a0c */ /* 0x000ff60003f06270 */
[----:B------:R-:W-:Y:S02]  /*5690*/  @!UPT UIADD3 URZ, URZ, URZ, URZ ;  /* 0x0000003f3f3ff290 */ /* 0x000fe4000fffe03f */
[----:B------:R-:W-:-:S05]  /*56a0*/  @P0 BRA `(.L_x_180) ;  /* 0x000001f000000947 */ /* 0x000fca0003800000 */
[C---:B------:R-:W-:Y:S04]  /*56b0*/  LEA R2, P0, R36.reuse, R40, 0x1 ;  /* 0x0000002824027211 */ /* 0x040fe800078008ff */
[----:B------:R-:W-:Y:S05]  /*56c0*/  LEA.HI.X.SX32 R3, R36, R41, 0x1, P0 ;  /* 0x0000002924037211 */ /* 0x000fea00000f0eff */
[----:B------:R2:W-:Y:S01]  /*56d0*/  ST.E.128 [R2.64], R32 ;  /* 0x0000002002007985 */ /* 0x0005e2000c101d08 */
[----:B------:R-:W-:-:S05]  /*56e0*/  BRA `(.L_x_180) ;  /* 0x000001b000007947 */ /* 0x000fca0003800000 */
.L_x_176:
[----:B------:R1:W2:Y:S01]  /*56f0*/  SHFL.IDX PT, R2, R18, RZ, 0x181f ;  /* 0x00181fff12027589 */ /* 0x0002a200000e0000 */
[----:B------:R-:W-:Y:S03]  /*5700*/  IMAD.IADD R3, R55, 0x1, -R52 ;  /* 0x0000000137037824 */ /* 0x000fe600078e0a34 */
[----:B------:R1:W3:Y:S02]  /*5710*/  SHFL.IDX PT, R0, R20, RZ, 0x181f ;  /* 0x00181fff14007589 */ /* 0x0002e400000e0000 */
[----:B------:R-:W-:Y:S04]  /*5720*/  IMNMX R51, R3, 0x20, PT ;  /* 0x0000002003337817 */ /* 0x000fe80003800200 */
[----:B------:R-:W-:Y:S11]  /*5730*/  ISETP.GT.AND P0, PT, R51, R208, PT ;  /* 0x000000d03300720c */ /* 0x000ff60003f04270 */
[----:B------:R-:W-:Y:S02]  /*5740*/  @!UPT UIADD3 URZ, URZ, URZ, URZ ;  /* 0x0000003f3f3ff290 */ /* 0x000fe4000fffe03f */
[----:B------:R-:W-:-:S05]  /*5750*/  @!P0 BRA `(.L_x_180) ;  /* 0x0000014000008947 */ /* 0x000fca0003800000 */
[C---:B------:R-:W-:Y:S02]  /*5760*/  ISETP.GE.AND P2, PT, R132.reuse, c[0x0][0x1d4], PT ;  /* 0x0000750084007a0c */ /* 0x040fe40003f46270 */
[----:B------:R-:W-:Y:S02]  /*5770*/  ISETP.GE.AND P3, PT, R135, c[0x0][0x1d4], PT ;  /* 0x0000750087007a0c */ /* 0x000fe40003f66270 */
[C---:B------:R-:W-:Y:S09]  /*5780*/  ISETP.GE.AND P1, PT, R199.reuse, c[0x0][0x1d4], PT ;  /* 0x00007500c7007a0c */ /* 0x040ff20003f26270 */
[----:B------:R-:W4:Y:S01]  /*5790*/  @!P2 LDS.128 R12, [R198+0xc080] ;  /* 0x00c08000c60ca984 */ /* 0x000f220000000c00 */
[C---:B---3--:R-:W-:Y:S04]  /*57a0*/  @!P2 LEA R4, P0, R132.reuse, R0, 0x1 ;  /* 0x000000008404a211 */ /* 0x048fe800078008ff */
[----:B--2---:R-:W-:Y:S02]  /*57b0*/  @!P2 LEA.HI.X R5, R132, R2, R133, 0x1, P0 ;  /* 0x000000028405a211 */ /* 0x004fe400000f0c85 */
[C---:B------:R-:W-:Y:S04]  /*57c0*/  @!P3 LEA R8, P0, R204.reuse, R0, 0x1 ;  /* 0x00000000cc08b211 */ /* 0x040fe800078008ff */
[----:B------:R-:W-:Y:S02]  /*57d0*/  @!P3 LEA.HI.X R9, R204, R2, R209, 0x1, P0 ;  /* 0x00000002cc09b211 */ /* 0x000fe400000f0cd1 */
[C---:B------:R-:W-:Y:S04]  /*57e0*/  @!P1 LEA R6, P0, R199.reuse, R0, 0x1 ;  /* 0x00000000c7069211 */ /* 0x040fe800078008ff */
[----:B------:R-:W-:Y:S02]  /*57f0*/  @!P1 LEA.HI.X R7, R199, R2, R211, 0x1, P0 ;  /* 0x00000002c7079211 */ /* 0x000fe400000f0cd3 */
[C---:B------:R-:W-:Y:S01]  /*5800*/  ISETP.GE.AND P0, PT, R200.reuse, c[0x0][0x1d4], PT ;  /* 0x00007500c8007a0c */ /* 0x040fe20003f06270 */
[----:B----4-:R2:W-:Y:S04]  /*5810*/  @!P2 ST.E.128 [R4.64], R12 ;  /* 0x0000000c0400a985 */ /* 0x0105e8000c101d08 */
[----:B------:R-:W3:Y:S08]  /*5820*/  @!P3 LDS.128 R12, [R198+0xd080] ;  /* 0x00d08000c60cb984 */ /* 0x000ef00000000c00 */
[C---:B--2---:R-:W-:Y:S04]  /*5830*/  @!P0 LEA R4, P2, R200.reuse, R0, 0x1 ;  /* 0x00000000c8048211 */ /* 0x044fe800078408ff */
[----:B------:R-:W-:Y:S01]  /*5840*/  @!P0 LEA.HI.X R5, R200, R2, R210, 0x1, P2 ;  /* 0x00000002c8058211 */ /* 0x000fe200010f0cd2 */
[----:B---3--:R-:W-:Y:S04]  /*5850*/  @!P3 ST.E.128 [R8.64], R12 ;  /* 0x0000000c0800b985 */ /* 0x008fe8000c101d08 */
[----:B------:R-:W2:Y:S04]  /*5860*/  @!P1 LDS.128 R8, [R198+0xe080] ;  /* 0x00e08000c6089984 */ /* 0x000ea80000000c00 */
[----:B--2---:R-:W-:Y:S04]  /*5870*/  @!P1 ST.E.128 [R6.64], R8 ;  /* 0x0000000806009985 */ /* 0x004fe8000c101d08 */
[----:B------:R-:W2:Y:S04]  /*5880*/  @!P0 LDS.128 R8, [R198+0xf080] ;  /* 0x00f08000c6088984 */ /* 0x000ea80000000c00 */
[----:B--2---:R2:W-:Y:S02]  /*5890*/  @!P0 ST.E.128 [R4.64], R8 ;  /* 0x0000000804008985 */ /* 0x0045e4000c101d08 */
.L_x_180:
[----:B------:R-:W-:Y:S05]  /*58a0*/  BSYNC B1 ;  /* 0x0000000000017941 */ /* 0x000fea0003800000 */
.L_x_175:
[----:B---3--:R-:W-:Y:S01]  /*58b0*/  IMAD R0, R53, c[0x0][0x208], RZ ;  /* 0x0000820035007a24 */ /* 0x008fe200078e02ff */
[----:B------:R-:W-:Y:S01]  /*58c0*/  LOP3.LUT P2, RZ, R207, 0x1, RZ, 0xc0, !PT ;  /* 0x00000001cfff7812 */ /* 0x000fe2000784c0ff */
[C---:B-12--5:R-:W-:Y:S01]  /*58d0*/  IMAD.WIDE.U32 R2, R50.reuse, c[0x0][0x208], RZ ;  /* 0x0000820032027a25 */ /* 0x066fe200078e00ff */
[----:B------:R-:W-:Y:S03]  /*58e0*/  BSSY B0, `(.L_x_191) ;  /* 0x0000038000007945 */ /* 0x000fe60003800000 */
[----:B------:R-:W-:Y:S05]  /*58f0*/  IMAD R0, R50, c[0x0][0x20c], R0 ;  /* 0x0000830032007a24 */ /* 0x000fea00078e0200 */
[----:B------:R-:W-:Y:S01]  /*5900*/  IADD3 R3, R3, R0, RZ ;  /* 0x0000000003037210 */ /* 0x000fe20007ffe0ff */
[----:B------:R-:W-:Y:S04]  /*5910*/  IMAD R0, R54, c[0x0][0x218], RZ ;  /* 0x0000860036007a24 */ /* 0x000fe800078e02ff */
[C---:B------:R-:W-:Y:S04]  /*5920*/  IMAD.WIDE.U32 R2, R49.reuse, c[0x0][0x218], R2 ;  /* 0x0000860031027a25 */ /* 0x040fe800078e0002 */
[----:B------:R-:W-:Y:S01]  /*5930*/  IMAD R0, R49, c[0x0][0x21c], R0 ;  /* 0x0000870031007a24 */ /* 0x000fe200078e0200 */
[----:B------:R-:W-:Y:S04]  /*5940*/  IADD3 R6, P0, R76, R2, RZ ;  /* 0x000000024c067210 */ /* 0x000fe80007f1e0ff */
[----:B------:R-:W-:Y:S02]  /*5950*/  IADD3.X R7, R94, R3, R0, P0, !PT ;  /* 0x000000035e077210 */ /* 0x000fe400007fe400 */
[----:B------:R-:W-:Y:S04]  /*5960*/  IADD3 R0, R95, -R52, RZ ;  /* 0x800000345f007210 */ /* 0x000fe80007ffe0ff */
[----:B------:R-:W-:Y:S11]  /*5970*/  ISETP.GE.AND P0, PT, R0, 0x1, PT ;  /* 0x000000010000780c */ /* 0x000ff60003f06270 */
[----:B------:R-:W-:Y:S02]  /*5980*/  @!UPT UIADD3 URZ, URZ, URZ, URZ ;  /* 0x0000003f3f3ff290 */ /* 0x000fe4000fffe03f */
[----:B------:R-:W-:Y:S01]  /*5990*/  @P0 IMAD.WIDE R4, R45, 0x20, R58 ;  /* 0x000000202d040825 */ /* 0x000fe200078e023a */
[----:B------:R-:W-:Y:S03]  /*59a0*/  @P0 MOV R3, R92 ;  /* 0x0000005c00030202 */ /* 0x000fe60000000f00 */
[----:B------:R-:W-:Y:S02]  /*59b0*/  @P0 IMAD R0, R5, c[0x0][0x258], RZ ;  /* 0x0000960005000a24 */ /* 0x000fe400078e02ff */
[----:B------:R-:W-:Y:S02]  /*59c0*/  @P0 IMAD.MOV.U32 R2, RZ, RZ, R78 ;  /* 0x000000ffff020224 */ /* 0x000fe400078e004e */
[C---:B------:R-:W-:Y:S02]  /*59d0*/  @P0 IMAD R0, R4.reuse, c[0x0][0x25c], R0 ;  /* 0x0000970004000a24 */ /* 0x040fe400078e0200 */
[----:B------:R-:W-:Y:S04]  /*59e0*/  @P0 IMAD.WIDE.U32 R2, R4, c[0x0][0x258], R2 ;  /* 0x0000960004020a25 */ /* 0x000fe800078e0002 */
[----:B------:R-:W-:Y:S01]  /*59f0*/  @P0 IMAD.IADD R0, R3, 0x1, R0 ;  /* 0x0000000103000824 */ /* 0x000fe200078e0200 */
[C---:B------:R-:W-:Y:S04]  /*5a00*/  @P0 LEA R4, P1, R2.reuse, c[0x0][0x250], 0x1 ;  /* 0x0000940002040a11 */ /* 0x040fe800078208ff */
[----:B------:R-:W-:Y:S02]  /*5a10*/  @P0 LEA.HI.X R5, R2, c[0x0][0x254], R0, 0x1, P1 ;  /* 0x0000950002050a11 */ /* 0x000fe400008f0c00 */
[C---:B------:R-:W-:Y:S03]  /*5a20*/  LEA R0, P1, R6.reuse, c[0x0][0x1f8], 0x1 ;  /* 0x00007e0006007a11 */ /* 0x040fe600078208ff */
[----:B------:R-:W-:Y:S01]  /*5a30*/  @!PT LDS RZ, [RZ] ;  /* 0x00000000fffff984 */ /* 0x000fe20000000800 */
[----:B------:R-:W-:Y:S01]  /*5a40*/  @!PT LDS RZ, [RZ] ;  /* 0x00000000fffff984 */ /* 0x000fe20000000800 */
[----:B------:R-:W-:Y:S01]  /*5a50*/  @!PT LDS RZ, [RZ] ;  /* 0x00000000fffff984 */ /* 0x000fe20000000800 */
[----:B------:R1:W-:Y:S01]  /*5a60*/  @P0 LDGSTS.E.BYPASS.LTC128B.128 [R198+0x8080], [R4.64], !P2 ;  /* 0x0808000004c60fae */ /* 0x0003e2000d101d48 */
[----:B------:R-:W-:Y:S03]  /*5a70*/  LEA.HI.X R2, R6, c[0x0][0x1fc], R7, 0x1, P1 ;  /* 0x00007f0006027a11 */ /* 0x000fe600008f0c07 */
[----:B------:R1:W-:Y:S04]  /*5a80*/  @P0 LDGSTS.E.BYPASS.LTC128B.128 [R198+0x9080], [R4.64+0x80], !P6 ;  /* 0x0908008004c60fae */ /* 0x0003e8000f101d48 */
[----:B------:R1:W-:Y:S04]  /*5a90*/  @P0 LDGSTS.E.BYPASS.LTC128B.128 [R198+0xa080], [R4.64+0x100], !P5 ;  /* 0x0a08010004c60fae */ /* 0x0003e8000e901d48 */
[----:B------:R1:W-:Y:S01]  /*5aa0*/  @P0 LDGSTS.E.BYPASS.LTC128B.128 [R198+0xb080], [R4.64+0x180], !P4 ;  /* 0x0b08018004c60fae */ /* 0x0003e2000e101d48 */
[----:B------:R-:W-:Y:S03]  /*5ab0*/  ISETP.GT.AND P0, PT, R51, R208, PT ;  /* 0x000000d03300720c */ /* 0x000fe60003f04270 */
[----:B------:R-:W0:Y:S04]  /*5ac0*/  LDGDEPBAR ;  /* 0x00000000000079af */ /* 0x000e280000000000 */
[----:B------:R-:W2:Y:S04]  /*5ad0*/  SHFL.IDX PT, R0, R0, RZ, 0x181f ;  /* 0x00181fff00007589 */ /* 0x000ea800000e0000 */
[----:B------:R-:W3:Y:S01]  /*5ae0*/  SHFL.IDX PT, R2, R2, RZ, 0x181f ;  /* 0x00181fff02027589 */ /* 0x000ee200000e0000 */
[----:B------:R-:W-:Y:S04]  /*5af0*/  DEPBAR.LE SB0, 0x0 ;  /* 0x000080000000791a */ /* 0x000fe80000000000 */
[----:B------:R-:W-:Y:S06]  /*5b00*/  BAR.SYNC.DEFER_BLOCKING 0x0 ;  /* 0x0000000000007b1d */ /* 0x000fec0000010000 */
[----:B------:R-:W-:-:S05]  /*5b10*/  @!P0 BRA `(.L_x_192) ;  /* 0x0000014000008947 */ /* 0x000fca0003800000 */
[C---:B-123--:R-:W-:Y:S02]  /*5b20*/  ISETP.GE.AND P2, PT, R132.reuse, c[0x0][0x1d4], PT ;  /* 0x0000750084007a0c */ /* 0x04efe40003f46270 */
[----:B------:R-:W-:Y:S02]  /*5b30*/  ISETP.GE.AND P3, PT, R135, c[0x0][0x1d4], PT ;  /* 0x0000750087007a0c */ /* 0x000fe40003f66270 */
[C---:B------:R-:W-:Y:S09]  /*5b40*/  ISETP.GE.AND P1, PT, R199.reuse, c[0x0][0x1d4], PT ;  /* 0x00007500c7007a0c */ /* 0x040ff20003f26270 */
[----:B------:R-:W1:Y:S01]  /*5b50*/  @!P2 LDS.128 R12, [R198+0x8080] ;  /* 0x00808000c60ca984 */ /* 0x000e620000000c00 */
[C---:B------:R-:W-:Y:S04]  /*5b60*/  @!P2 LEA R4, P0, R132.reuse, R0, 0x1 ;  /* 0x000000008404a211 */ /* 0x040fe800078008ff */
[----:B------:R-:W-:Y:S02]  /*5b70*/  @!P2 LEA.HI.X R5, R132, R2, R133, 0x1, P0 ;  /* 0x000000028405a211 */ /* 0x000fe400000f0c85 */
[C---:B------:R-:W-:Y:S04]  /*5b80*/  @!P3 LEA R8, P0, R204.reuse, R0, 0x1 ;  /* 0x00000000cc08b211 */ /* 0x040fe800078008ff */
[----:B------:R-:W-:Y:S02]  /*5b90*/  @!P3 LEA.HI.X R9, R204, R2, R209, 0x1, P0 ;  /* 0x00000002cc09b211 */ /* 0x000fe400000f0cd1 */
[C---:B------:R-:W-:Y:S04]  /*5ba0*/  @!P1 LEA R6, P0, R199.reuse, R0, 0x1 ;  /* 0x00000000c7069211 */ /* 0x040fe800078008ff */
[----:B------:R-:W-:Y:S02]  /*5bb0*/  @!P1 LEA.HI.X R7, R199, R2, R211, 0x1, P0 ;  /* 0x00000002c7079211 */ /* 0x000fe400000f0cd3 */
[C---:B------:R-:W-:Y:S01]  /*5bc0*/  ISETP.GE.AND P0, PT, R200.reuse, c[0x0][0x1d4], PT ;  /* 0x00007500c8007a0c */ /* 0x040fe20003f06270 */
[----:B-1----:R1:W-:Y:S04]  /*5bd0*/  @!P2 ST.E.128 [R4.64], R12 ;  /* 0x0000000c0400a985 */ /* 0x0023e8000c101d08 */
[----:B------:R-:W2:Y:S08]  /*5be0*/  @!P3 LDS.128 R12, [R198+0x9080] ;  /* 0x00908000c60cb984 */ /* 0x000eb00000000c00 */
[C---:B-1----:R-:W-:Y:S04]  /*5bf0*/  @!P0 LEA R4, P2, R200.reuse, R0, 0x1 ;  /* 0x00000000c8048211 */ /* 0x042fe800078408ff */
[----:B------:R-:W-:Y:S01]  /*5c00*/  @!P0 LEA.HI.X R5, R200, R2, R210, 0x1, P2 ;  /* 0x00000002c8058211 */ /* 0x000fe200010f0cd2 */
[----:B--2---:R-:W-:Y:S04]  /*5c10*/  @!P3 ST.E.128 [R8.64], R12 ;  /* 0x0000000c0800b985 */ /* 0x004fe8000c101d08 */
[----:B------:R-:W1:Y:S04]  /*5c20*/  @!P1 LDS.128 R8, [R198+0xa080] ;  /* 0x00a08000c6089984 */ /* 0x000e680000000c00 */
[----:B-1----:R-:W-:Y:S04]  /*5c30*/  @!P1 ST.E.128 [R6.64], R8 ;  /* 0x0000000806009985 */ /* 0x002fe8000c101d08 */
[----:B------:R-:W1:Y:S04]  /*5c40*/  @!P0 LDS.128 R8, [R198+0xb080] ;  /* 0x00b08000c6088984 */ /* 0x000e680000000c00 */
[----:B-1----:R1:W-:Y:S02]  /*5c50*/  @!P0 ST.E.128 [R4.64], R8 ;  /* 0x0000000804008985 */ /* 0x0023e4000c101d08 */
.L_x_192:
[----:B-123--:R-:W-:Y:S05]  /*5c60*/  BSYNC B0 ;  /* 0x0000000000007941 */ /* 0x00efea0003800000 */
.L_x_191:
[C---:B------:R-:W-:Y:S02]  /*5c70*/  ISETP.GT.AND P0, PT, R45.reuse, R80, PT ;  /* 0x000000502d00720c */ /* 0x040fe40003f04270 */
[----:B------:R-:W-:Y:S02]  /*5c80*/  IADD3 R45, R45, -0x1, RZ ;  /* 0xffffffff2d2d7810 */ /* 0x000fe40007ffe0ff */
[----:B------:R-:W-:Y:S09]  /*5c90*/  LOP3.LUT P2, RZ, R207, 0x1, RZ, 0xc0, !PT ;  /* 0x00000001cfff7812 */ /* 0x000ff2000784c0ff */
[----:B------:R-:W-:Y:S01]  /*5ca0*/  @P0 SHF.R.S32.HI R4, RZ, 0x1f, R45 ;  /* 0x0000001fff040819 */ /* 0x000fe2000001142d */
[----:B------:R-:W-:Y:S02]  /*5cb0*/  @P0 IMAD R0, R104, R45, RZ ;  /* 0x0000002d68000224 */ /* 0x000fe400078e02ff */
[----:B------:R-:W-:Y:S02]  /*5cc0*/  @P0 IMAD.MOV.U32 R2, RZ, RZ, R62 ;  /* 0x000000ffff020224 */ /* 0x000fe400078e003e */
[----:B------:R-:W-:Y:S02]  /*5cd0*/  @P0 IMAD.MOV.U32 R3, RZ, RZ, R61 ;  /* 0x000000ffff030224 */ /* 0x000fe400078e003d */
[-C--:B------:R-:W-:Y:S02]  /*5ce0*/  @P0 IMAD R0, R4, R107.reuse, R0 ;  /* 0x0000006b04000224 */ /* 0x080fe400078e0200 */
[----:B------:R-:W-:Y:S04]  /*5cf0*/  @P0 IMAD.WIDE.U32 R2, R45, R107, R2 ;  /* 0x0000006b2d020225 */ /* 0x000fe800078e0002 */
[----:B------:R-:W-:Y:S01]  /*5d00*/  @P0 IMAD.IADD R0, R3, 0x1, R0 ;  /* 0x0000000103000824 */ /* 0x000fe200078e0200 */
[C---:B------:R-:W-:Y:S04]  /*5d10*/  @P0 LEA R4, P1, R2.reuse, c[0x0][0x220], 0x1 ;  /* 0x0000880002040a11 */ /* 0x040fe800078208ff */
[----:B------:R-:W-:Y:S05]  /*5d20*/  @P0 LEA.HI.X R5, R2, c[0x0][0x224], R0, 0x1, P1 ;  /* 0x0000890002050a11 */ /* 0x000fea00008f0c00 */
[----:B------:R-:W-:Y:S01]  /*5d30*/  @!PT LDS RZ, [RZ] ;  /* 0x00000000fffff984 */ /* 0x000fe20000000800 */
[----:B------:R-:W-:Y:S01]  /*5d40*/  @!PT LDS RZ, [RZ] ;  /* 0x00000000fffff984 */ /* 0x000fe20000000800 */
[----:B------:R-:W-:Y:S01]  /*5d50*/  @!PT LDS RZ, [RZ] ;  /* 0x00000000fffff984 */ /* 0x000fe20000000800 */
[----:B------:R1:W-:Y:S04]  /*5d60*/  @P0 LDGSTS.E.BYPASS.LTC128B.128 [R198+0xc080], [R4.64], !P2 ;  /* 0x0c08000004c60fae */ /* 0x0003e8000d101d48 */
[----:B------:R1:W-:Y:S04]  /*5d70*/  @P0 LDGSTS.E.BYPASS.LTC128B.128 [R198+0xd080], [R4.64+0x80], !P6 ;  /* 0x0d08008004c60fae */ /* 0x0003e8000f101d48 */
[----:B------:R1:W-:Y:S04]  /*5d80*/  @P0 LDGSTS.E.BYPASS.LTC128B.128 [R198+0xe080], [R4.64+0x100], !P5 ;  /* 0x0e08010004c60fae */ /* 0x0003e8000e901d48 */
[----:B------:R1:W-:Y:S04]  /*5d90*/  @P0 LDGSTS.E.BYPASS.LTC128B.128 [R198+0xf080], [R4.64+0x180], !P4 ;  /* 0x0f08018004c60fae */ /* 0x0003e8000e101d48 */
[----:B------:R-:W0:Y:S01]  /*5da0*/  LDGDEPBAR ;  /* 0x00000000000079af */ /* 0x000e220000000000 */
[----:B------:R-:W-:-:S05]  /*5db0*/  @P0 BRA `(.L_x_193) ;  /* 0xffffd02000000947 */ /* 0x000fca000383ffff */
[----:B------:R-:W-:Y:S01]  /*5dc0*/  WARPSYNC 0xffffffff ;  /* 0xffffffff00007948 */ /* 0x000fe20003800000 */
[----:B------:R-:W-:Y:S06]  /*5dd0*/  BAR.SYNC.DEFER_BLOCKING 0x0 ;  /* 0x0000000000007b1d */ /* 0x000fec0000010000 */
.L_x_174:
[----:B------:R-:W-:Y:S01]  /*5de0*/  ISETP.GE.AND P0, PT, R110, 0x1, PT ;  /* 0x000000016e00780c */ /* 0x000fe20003f06270 */
[----:B------:R-:W-:Y:S01]  /*5df0*/  BSSY B0, `(.L_x_194) ;  /* 0x0000020000007945 */ /* 0x000fe20003800000 */
[----:B------:R-:W-:-:S11]  /*5e00*/  MOV R0, RZ ;  /* 0x000000ff00007202 */ /* 0x000fd60000000f00 */
[----:B------:R-:W-:Y:S05]  /*5e10*/  @!P0 BRA `(.L_x_195) ;  /* 0x000001d000008947 */ /* 0x000fea0003800000 */
[----:B------:R-:W-:Y:S02]  /*5e20*/  IABS R0, R97 ;  /* 0x0000006100007213 */ /* 0x000fe40000000000 */
[----:B-1----:R-:W-:-:S03]  /*5e30*/  IADD3 R5, R100, -0x1, R97 ;  /* 0xffffffff64057810 */ /* 0x002fc60007ffe061 */
        /* <DEDUP_REMOVED lines=27> */
.L_x_195:
[----:B------:R-:W-:Y:S05]  /*5ff0*/  BSYNC B0 ;  /* 0x0000000000007941 */ /* 0x000fea0003800000 */
.L_x_194:
[----:B------:R-:W-:Y:S01]  /*6000*/  IMAD R213, R245, R0, RZ ;  /* 0x00000000f5d57224 */ /* 0x000fe200078e02ff */
[----:B------:R-:W-:Y:S01]  /*6010*/  MOV R17, RZ ;  /* 0x000000ff00117202 */ /* 0x000fe20000000f00 */
[----:B------:R-:W-:Y:S01]  /*6020*/  IMAD.MOV.U32 R18, RZ, RZ, RZ ;  /* 0x000000ffff127224 */ /* 0x000fe200078e00ff */
[----:B------:R-:W-:Y:S01]  /*6030*/  CS2R R66, SRZ ;  /* 0x0000000000427805 */ /* 0x000fe2000001ff00 */
[--C-:B------:R-:W-:Y:S01]  /*6040*/  IMAD.IADD R2, R213, 0x1, R0.reuse ;  /* 0x00000001d5027824 */ /* 0x100fe200078e0200 */
[----:B------:R-:W-:Y:S01]  /*6050*/  PRMT R0, RZ, 0x7610, R0 ;  /* 0x00007610ff007816 */ /* 0x000fe20000000000 */
        /* <DEDUP_REMOVED lines=33> */
[----:B----4-:R-:W-:Y:S01]  /*6270*/  CS2R R38, SRZ ;  /* 0x0000000000267805 */ /* 0x010fe2000001ff00 */
        /* <DEDUP_REMOVED lines=32> */
[----:B------:R-:W-:-:S04]  /*6480*/  ISETP.NE.U32.AND P0, PT, RZ, c[0x0][0x340], PT ;  /* 0x0000d000ff007a0c */ /* 0x000fc80003f05070 */
[----:B------:R-:W-:-:S13]  /*6490*/  ISETP.NE.AND.EX P2, PT, RZ, c[0x0][0x344], PT, P0 ;  /* 0x0000d100ff007a0c */ /* 0x000fda0003f45300 */
[----:B------:R-:W-:-:S04]  /*64a0*/  @P2 IADD3 R2, P0, R227, c[0x0][0x340], RZ ;  /* 0x0000d000e3022a10 */ /* 0x000fc80007f1e0ff */
[----:B------:R-:W-:-:S05]  /*64b0*/  @P2 IADD3.X R3, R232, c[0x0][0x344], RZ, P0, !PT ;  /* 0x0000d100e8032a10 */ /* 0x000fca00007fe4ff */
[----:B------:R2:W5:Y:S01]  /*64c0*/  @P2 LDG.E R14, [R2.64] ;  /* 0x00000008020e2981 */ /* 0x000562000c1e1900 */
[----:B-1----:R-:W-:Y:S01]  /*64d0*/  IMAD.MOV.U32 R4, RZ, RZ, c[0x0][0x2c4] ;  /* 0x0000b100ff047624 */ /* 0x002fe200078e00ff */
[----:B------:R-:W-:Y:S01]  /*64e0*/  SHF.R.S32.HI R0, RZ, 0x1f, R111 ;  /* 0x0000001fff007819 */ /* 0x000fe2000001146f */
[C---:B------:R-:W-:Y:S01]  /*64f0*/  IMAD R12, R229.reuse, 0x80, R208 ;  /* 0x00000080e50c7824 */ /* 0x040fe200078e02d0 */
[----:B------:R-:W-:Y:S02]  /*6500*/  ISETP.NE.U32.AND P0, PT, RZ, c[0x0][0x348], PT ;  /* 0x0000d200ff007a0c */ /* 0x000fe40003f05070 */
[----:B------:R-:W-:Y:S01]  /*6510*/  ISETP.NE.AND P1, PT, R4, 0x1, PT ;  /* 0x000000010400780c */ /* 0x000fe20003f25270 */
[----:B------:R-:W-:Y:S01]  /*6520*/  IMAD R0, R0, c[0x0][0x178], RZ ;  /* 0x00005e0000007a24 */ /* 0x000fe200078e02ff */
[----:B------:R-:W-:Y:S02]  /*6530*/  LEA R4, R229, R218, 0x7 ;  /* 0x000000dae5047211 */ /* 0x000fe400078e38ff */
[----:B------:R-:W-:Y:S01]  /*6540*/  LOP3.LUT R216, R230, 0xffff, RZ, 0xc0, !PT ;  /* 0x0000ffffe6d87812 */ /* 0x000fe200078ec0ff */
[----:B------:R-:W-:Y:S01]  /*6550*/  IMAD R0, R111, c[0x0][0x17c], R0 ;  /* 0x00005f006f007a24 */ /* 0x000fe200078e0200 */
[----:B------:R-:W-:-:S02]  /*6560*/  ISETP.NE.AND.EX P0, PT, RZ, c[0x0][0x34c], PT, P0 ;  /* 0x0000d300ff007a0c */ /* 0x000fc40003f05300 */
[----:B------:R-:W-:Y:S02]  /*6570*/  ISETP.GE.AND P6, PT, R132, c[0x0][0x198], PT ;  /* 0x0000660084007a0c */ /* 0x000fe40003fc6270 */
[----:B------:R-:W-:Y:S02]  /*6580*/  SEL R6, R235, RZ, !P0 ;  /* 0x000000ffeb067207 */ /* 0x000fe40004000000 */
[----:B------:R-:W-:Y:S01]  /*6590*/  SEL R5, R233, RZ, !P0 ;  /* 0x000000ffe9057207 */ /* 0x000fe20004000000 */
[----:B------:R-:W-:Y:S01]  /*65a0*/  @P1 IMAD.HI.U32 R7, R4, c[0x0][0x2c8], RZ ;  /* 0x0000b20004071a27 */ /* 0x000fe200078e00ff */
[----:B------:R-:W-:Y:S02]  /*65b0*/  ISETP.GE.AND P5, PT, R135, c[0x0][0x198], PT ;  /* 0x0000660087007a0c */ /* 0x000fe40003fa6270 */
[----:B------:R-:W-:Y:S01]  /*65c0*/  ISETP.GE.AND P4, PT, R199, c[0x0][0x198], PT ;  /* 0x00006600c7007a0c */ /* 0x000fe20003f86270 */
[----:B------:R-:W-:Y:S01]  /*65d0*/  IMAD R6, R6, c[0x0][0x1c0], RZ ;  /* 0x0000700006067a24 */ /* 0x000fe200078e02ff */
[----:B------:R-:W-:Y:S01]  /*65e0*/  ISETP.GE.AND P3, PT, R200, c[0x0][0x198], PT ;  /* 0x00006600c8007a0c */ /* 0x000fe20003f66270 */
[----:B--2---:R-:W-:Y:S01]  /*65f0*/  IMAD.WIDE.U32 R2, R111, c[0x0][0x178], RZ ;  /* 0x00005e006f027a25 */ /* 0x004fe200078e00ff */
[----:B------:R-:W-:-:S03]  /*6600*/  IADD3 R80, R172, -0x1, RZ ;  /* 0xffffffffac507810 */ /* 0x000fc60007ffe0ff */
[----:B------:R-:W-:Y:S02]  /*6610*/  IMAD.IADD R3, R3, 0x1, R0 ;  /* 0x0000000103037824 */ /* 0x000fe400078e0200 */
[----:B------:R-:W-:Y:S01]  /*6620*/  IMAD.MOV.U32 R0, RZ, RZ, R4 ;  /* 0x000000ffff007224 */ /* 0x000fe200078e0004 */
[----:B------:R-:W-:Y:S01]  /*6630*/  @P1 SHF.R.U32.HI R0, RZ, c[0x0][0x2cc], R7 ;  /* 0x0000b300ff001a19 */ /* 0x000fe20000011607 */
[----:B------:R-:W-:-:S03]  /*6640*/  IMAD.WIDE.U32 R2, R216, c[0x0][0x1b8], R2 ;  /* 0x00006e00d8027a25 */ /* 0x000fc600078e0002 */
[----:B------:R-:W-:Y:S01]  /*6650*/  SHF.R.S32.HI R7, RZ, 0x1f, R0 ;  /* 0x0000001fff077819 */ /* 0x000fe20000011400 */
[----:B------:R-:W-:Y:S02]  /*6660*/  IMAD R3, R216, c[0x0][0x1bc], R3 ;  /* 0x00006f00d8037a24 */ /* 0x000fe400078e0203 */
[C---:B------:R-:W-:Y:S02]  /*6670*/  IMAD R6, R5.reuse, c[0x0][0x1c4], R6 ;  /* 0x0000710005067a24 */ /* 0x040fe400078e0206 */
[----:B------:R-:W-:-:S04]  /*6680*/  IMAD.WIDE.U32 R2, R5, c[0x0][0x1c0], R2 ;  /* 0x0000700005027a25 */ /* 0x000fc800078e0002 */
[----:B------:R-:W-:Y:S01]  /*6690*/  IMAD.MOV R5, RZ, RZ, -R0 ;  /* 0x000000ffff057224 */ /* 0x000fe200078e0a00 */
[----:B------:R-:W-:-:S03]  /*66a0*/  IADD3 R3, R3, R6, RZ ;  /* 0x0000000603037210 */ /* 0x000fc60007ffe0ff */
[----:B------:R-:W-:Y:S02]  /*66b0*/  IMAD R4, R5, c[0x0][0x2c4], R4 ;  /* 0x0000b10005047a24 */ /* 0x000fe400078e0204 */
[----:B------:R-:W-:Y:S02]  /*66c0*/  IMAD R5, R7, c[0x0][0x1b0], RZ ;  /* 0x00006c0007057a24 */ /* 0x000fe400078e02ff */
[----:B------:R-:W-:-:S04]  /*66d0*/  IMAD.WIDE.U32 R2, R0, c[0x0][0x1b0], R2 ;  /* 0x00006c0000027a25 */ /* 0x000fc800078e0002 */
[----:B------:R-:W-:Y:S01]  /*66e0*/  IMAD R6, R0, c[0x0][0x1b4], R5 ;  /* 0x00006d0000067a24 */ /* 0x000fe200078e0205 */
[----:B------:R-:W-:-:S03]  /*66f0*/  SHF.R.S32.HI R5, RZ, 0x1f, R4 ;  /* 0x0000001fff057819 */ /* 0x000fc60000011404 */
[----:B------:R-:W-:Y:S02]  /*6700*/  IMAD.IADD R3, R3, 0x1, R6 ;  /* 0x0000000103037824 */ /* 0x000fe400078e0206 */
[----:B------:R-:W-:Y:S02]  /*6710*/  IMAD R0, R5, c[0x0][0x1a8], RZ ;  /* 0x00006a0005007a24 */ /* 0x000fe400078e02ff */
[----:B------:R-:W-:-:S04]  /*6720*/  IMAD.WIDE.U32 R2, R4, c[0x0][0x1a8], R2 ;  /* 0x00006a0004027a25 */ /* 0x000fc800078e0002 */
[----:B------:R-:W-:Y:S01]  /*6730*/  IMAD R0, R4, c[0x0][0x1ac], R0 ;  /* 0x00006b0004007a24 */ /* 0x000fe200078e0200 */
[----:B------:R-:W-:-:S04]  /*6740*/  LEA R13, P0, R2, c[0x0][0x160], 0x1 ;  /* 0x00005800020d7a11 */ /* 0x000fc800078008ff */
[----:B------:R-:W-:-:S04]  /*6750*/  IADD3 R0, R3, R0, RZ ;  /* 0x0000000003007210 */ /* 0x000fc80007ffe0ff */
[----:B------:R-:W-:Y:S02]  /*6760*/  LEA.HI.X R5, R2, c[0x0][0x164], R0, 0x1, P0 ;  /* 0x0000590002057a11 */ /* 0x000fe400000f0c00 */
[----:B------:R-:W-:Y:S01]  /*6770*/  @!P2 MOV R14, R233 ;  /* 0x000000e9000ea202 */ /* 0x000fe20000000f00 */
[----:B------:R-:W-:Y:S05]  /*6780*/  BRA.DIV ~URZ, `(.L_x_197) ;  /* 0x00010fe27f007947 */ /* 0x000fea000b800000 */
[----:B------:R1:W2:Y:S02]  /*6790*/  SHFL.IDX PT, R4, R5, RZ, 0x181f ;  /* 0x00181fff05047589 */ /* 0x0002a400000e0000 */
.L_x_338:
[----:B------:R-:W-:Y:S05]  /*67a0*/  BRA.DIV ~URZ, `(.L_x_198) ;  /* 0x000110327f007947 */ /* 0x000fea000b800000 */
[----:B------:R3:W4:Y:S02]  /*67b0*/  SHFL.IDX PT, R0, R13, RZ, 0x181f ;  /* 0x00181fff0d007589 */ /* 0x00072400000e0000 */
.L_x_339:
[----:B------:R-:W-:Y:S01]  /*67c0*/  IMAD R37, R114, c[0x0][0x2c4], RZ ;  /* 0x0000b10072257a24 */ /* 0x000fe200078e02ff */
[----:B------:R-:W-:Y:S01]  /*67d0*/  LOP3.LUT R207, R207, 0xfffffffd, RZ, 0xc0, !PT ;  /* 0xfffffffdcfcf7812 */ /* 0x000fe200078ec0ff */
[----:B------:R-:W-:Y:S03]  /*67e0*/  BSSY B0, `(.L_x_199) ;  /* 0x0000013000007945 */ /* 0x000fe60003800000 */
[----:B------:R-:W-:-:S13]  /*67f0*/  ISETP.GE.AND P0, PT, R12, R37, PT ;  /* 0x000000250c00720c */ /* 0x000fda0003f06270 */
[----:B------:R-:W-:Y:S01]  /*6800*/  @P0 LOP3.LUT R207, R207, 0x2, RZ, 0xfc, !PT ;  /* 0x00000002cfcf0812 */ /* 0x000fe200078efcff */
[----:B------:R-:W-:Y:S05]  /*6810*/  @P0 BRA `(.L_x_200) ;  /* 0x000000f000000947 */ /* 0x000fea0003800000 */
[-C--:B----4-:R-:W-:Y:S02]  /*6820*/  LEA R10, P0, R132, R0.reuse, 0x1 ;  /* 0x00000000840a7211 */ /* 0x090fe400078008ff */
[----:B------:R-:W-:Y:S02]  /*6830*/  LEA R8, P2, R204, R0, 0x1 ;  /* 0x00000000cc087211 */ /* 0x000fe400078408ff */
[----:B--2---:R-:W-:Y:S02]  /*6840*/  LEA.HI.X R11, R132, R4, R133, 0x1, P0 ;  /* 0x00000004840b7211 */ /* 0x004fe400000f0c85 */
[-C--:B------:R-:W-:Y:S02]  /*6850*/  LEA R6, P1, R199, R0.reuse, 0x1 ;  /* 0x00000000c7067211 */ /* 0x080fe400078208ff */
[----:B------:R-:W-:Y:S01]  /*6860*/  LEA R2, P0, R200, R0, 0x1 ;  /* 0x00000000c8027211 */ /* 0x000fe200078008ff */
[----:B------:R-:W-:Y:S01]  /*6870*/  @!PT LDS RZ, [RZ] ;  /* 0x00000000fffff984 */ /* 0x000fe20000000800 */
[----:B------:R-:W-:Y:S01]  /*6880*/  @!PT LDS RZ, [RZ] ;  /* 0x00000000fffff984 */ /* 0x000fe20000000800 */
[----:B------:R-:W-:Y:S01]  /*6890*/  @!PT LDS RZ, [RZ] ;  /* 0x00000000fffff984 */ /* 0x000fe20000000800 */
[----:B------:R2:W-:Y:S01]  /*68a0*/  LDGSTS.E.BYPASS.LTC128B.128 [R198+0x10080], [R10.64], !P6 ;  /* 0x100800000ac67fae */ /* 0x0005e2000f101d48 */
[----:B------:R-:W-:-:S02]  /*68b0*/  LEA.HI.X R9, R204, R4, R209, 0x1, P2 ;  /* 0x00000004cc097211 */ /* 0x000fc400010f0cd1 */
[-C--:B------:R-:W-:Y:S02]  /*68c0*/  LEA.HI.X R7, R199, R4.reuse, R211, 0x1, P1 ;  /* 0x00000004c7077211 */ /* 0x080fe400008f0cd3 */
[----:B------:R-:W-:Y:S01]  /*68d0*/  LEA.HI.X R3, R200, R4, R210, 0x1, P0 ;  /* 0x00000004c8037211 */ /* 0x000fe200000f0cd2 */
[----:B------:R2:W-:Y:S04]  /*68e0*/  LDGSTS.E.BYPASS.LTC128B.128 [R198+0x14080], [R8.64], !P5 ;  /* 0x1408000008c67fae */ /* 0x0005e8000e901d48 */
[----:B------:R2:W-:Y:S04]  /*68f0*/  LDGSTS.E.BYPASS.LTC128B.128 [R198+0x18080], [R6.64], !P4 ;  /* 0x1808000006c67fae */ /* 0x0005e8000e101d48 */
[----:B------:R2:W-:Y:S02]  /*6900*/  LDGSTS.E.BYPASS.LTC128B.128 [R198+0x1c080], [R2.64], !P3 ;  /* 0x1c08000002c67fae */ /* 0x0005e4000d901d48 */
.L_x_200:
[----:B------:R-:W-:Y:S05]  /*6910*/  BSYNC B0 ;  /* 0x0000000000007941 */ /* 0x000fea0003800000 */
.L_x_199:
[----:B------:R-:W-:Y:S05]  /*6920*/  BRA.DIV ~URZ, `(.L_x_201) ;  /* 0x00010f227f007947 */ /* 0x000fea000b800000 */
[----:B--2---:R2:W1:Y:S04]  /*6930*/  SHFL.IDX PT, R4, R5, 0x1, 0x181f ;  /* 0x00381f0005047f89 */ /* 0x00446800000e0000 */
[----:B----4-:R2:W4:Y:S02]  /*6940*/  SHFL.IDX PT, R0, R13, 0x1, 0x181f ;  /* 0x00381f000d007f89 */ /* 0x01052400000e0000 */
.L_x_340:
[----:B------:R-:W-:Y:S01]  /*6950*/  IADD3 R2, R12, 0x20, RZ ;  /* 0x000000200c027810 */ /* 0x000fe20007ffe0ff */
[----:B------:R-:W-:Y:S03]  /*6960*/  BSSY B0, `(.L_x_202) ;  /* 0x0000012000007945 */ /* 0x000fe60003800000 */
[----:B------:R-:W-:-:S13]  /*6970*/  ISETP.GE.AND P0, PT, R2, R37, PT ;  /* 0x000000250200720c */ /* 0x000fda0003f06270 */
[----:B------:R-:W-:Y:S05]  /*6980*/  @P0 BRA `(.L_x_203) ;  /* 0x000000f000000947 */ /* 0x000fea0003800000 */
[-C--:B----4-:R-:W-:Y:S02]  /*6990*/  LEA R10, P0, R132, R0.reuse, 0x1 ;  /* 0x00000000840a7211 */ /* 0x090fe400078008ff */
[----:B------:R-:W-:Y:S02]  /*69a0*/  LEA R8, P2, R204, R0, 0x1 ;  /* 0x00000000cc087211 */ /* 0x000fe400078408ff */
[----:B-1----:R-:W-:Y:S02]  /*69b0*/  LEA.HI.X R11, R132, R4, R133, 0x1, P0 ;  /* 0x00000004840b7211 */ /* 0x002fe400000f0c85 */
        /* <DEDUP_REMOVED lines=12> */
.L_x_203:
[----:B------:R-:W-:Y:S05]  /*6a80*/  BSYNC B0 ;  /* 0x0000000000007941 */ /* 0x000fea0003800000 */
.L_x_202:
[----:B------:R-:W-:Y:S05]  /*6a90*/  BRA.DIV ~URZ, `(.L_x_204) ;  /* 0x00010e827f007947 */ /* 0x000fea000b800000 */
[----:B-1----:R1:W2:Y:S02]  /*6aa0*/  SHFL.IDX PT, R4, R5, 0x2, 0x181f ;  /* 0x00581f0005047f89 */ /* 0x0022a400000e0000 */
.L_x_341:
[----:B------:R-:W-:Y:S05]  /*6ab0*/  BRA.DIV ~URZ, `(.L_x_205) ;  /* 0x00010ed27f007947 */ /* 0x000fea000b800000 */
[----:B----4-:R4:W1:Y:S02]  /*6ac0*/  SHFL.IDX PT, R0, R13, 0x2, 0x181f ;  /* 0x00581f000d007f89 */ /* 0x01086400000e0000 */
.L_x_342:
[----:B------:R-:W-:Y:S01]  /*6ad0*/  IADD3 R2, R12, 0x40, RZ ;  /* 0x000000400c027810 */ /* 0x000fe20007ffe0ff */
[----:B------:R-:W-:Y:S03]  /*6ae0*/  BSSY B0, `(.L_x_206) ;  /* 0x0000012000007945 */ /* 0x000fe60003800000 */
[----:B------:R-:W-:-:S13]  /*6af0*/  ISETP.GE.AND P0, PT, R2, R37, PT ;  /* 0x000000250200720c */ /* 0x000fda0003f06270 */
[----:B------:R-:W-:Y:S05]  /*6b00*/  @P0 BRA `(.L_x_207) ;  /* 0x000000f000000947 */ /* 0x000fea0003800000 */
[-C--:B-1----:R-:W-:Y:S02]  /*6b10*/  LEA R10, P0, R132, R0.reuse, 0x1 ;  /* 0x00000000840a7211 */ /* 0x082fe400078008ff */
        /* <DEDUP_REMOVED lines=14> */
.L_x_207:
[----:B------:R-:W-:Y:S05]  /*6c00*/  BSYNC B0 ;  /* 0x0000000000007941 */ /* 0x000fea0003800000 */
.L_x_206:
[----:B------:R-:W-:Y:S05]  /*6c10*/  BRA.DIV ~URZ, `(.L_x_208) ;  /* 0x00010de27f007947 */ /* 0x000fea000b800000 */
[----:B--2---:R2:W3:Y:S04]  /*6c20*/  SHFL.IDX PT, R4, R5, 0x3, 0x181f ;  /* 0x00781f0005047f89 */ /* 0x0044e800000e0000 */
[----:B-1----:R2:W1:Y:S02]  /*6c30*/  SHFL.IDX PT, R0, R13, 0x3, 0x181f ;  /* 0x00781f000d007f89 */ /* 0x00246400000e0000 */
.L_x_343:
[----:B------:R-:W-:Y:S01]  /*6c40*/  IADD3 R2, R12, 0x60, RZ ;  /* 0x000000600c027810 */ /* 0x000fe20007ffe0ff */
[----:B-----5:R-:W-:Y:S01]  /*6c50*/  IMAD.WIDE.U32 R222, R14, c[0x0][0x2b0], RZ ;  /* 0x0000ac000ede7a25 */ /* 0x020fe200078e00ff */
[----:B------:R-:W-:-:S02]  /*6c60*/  ISETP.GE.AND P2, PT, R132, c[0x0][0x1d4], PT ;  /* 0x0000750084007a0c */ /* 0x000fc40003f46270 */
[----:B------:R-:W-:Y:S02]  /*6c70*/  ISETP.GE.AND P0, PT, R2, R37, PT ;  /* 0x000000250200720c */ /* 0x000fe40003f06270 */
[----:B------:R-:W-:-:S09]  /*6c80*/  LOP3.LUT R207, R207, 0xfffffffe, RZ, 0xc0, !PT ;  /* 0xfffffffecfcf7812 */ /* 0x000fd200078ec0ff */
[----:B------:R-:W-:Y:S02]  /*6c90*/  @P2 LOP3.LUT R207, R207, 0x1, RZ, 0xfc, !PT ;  /* 0x00000001cfcf2812 */ /* 0x000fe400078efcff */
[----:B-1----:R-:W-:-:S04]  /*6ca0*/  @!P0 LEA R10, P1, R132, R0, 0x1 ;  /* 0x00000000840a8211 */ /* 0x002fc800078208ff */
[----:B---3--:R-:W-:Y:S02]  /*6cb0*/  @!P0 LEA.HI.X R11, R132, R4, R133, 0x1, P1 ;  /* 0x00000004840b8211 */ /* 0x008fe400008f0c85 */
[----:B------:R-:W-:-:S03]  /*6cc0*/  @!P0 LEA R8, P1, R204, R0, 0x1 ;  /* 0x00000000cc088211 */ /* 0x000fc600078208ff */
[----:B------:R-:W-:Y:S01]  /*6cd0*/  @!PT LDS RZ, [RZ] ;  /* 0x00000000fffff984 */ /* 0x000fe20000000800 */
[----:B------:R-:W-:Y:S01]  /*6ce0*/  @!PT LDS RZ, [RZ] ;  /* 0x00000000fffff984 */ /* 0x000fe20000000800 */
[----:B------:R-:W-:Y:S01]  /*6cf0*/  @!PT LDS RZ, [RZ] ;  /* 0x00000000fffff984 */ /* 0x000fe20000000800 */
[----:B------:R1:W-:Y:S01]  /*6d00*/  @!P0 LDGSTS.E.BYPASS.LTC128B.128 [R234+0x3000], [R10.64], !P6 ;  /* 0x030000000aea8fae */ /* 0x0003e2000f101d48 */
[----:B------:R-:W-:Y:S02]  /*6d10*/  @!P0 LEA.HI.X R9, R204, R4, R209, 0x1, P1 ;  /* 0x00000004cc098211 */ /* 0x000fe400008f0cd1 */
[----:B------:R-:W-:-:S03]  /*6d20*/  @!P0 LEA R6, P1, R199, R0, 0x1 ;  /* 0x00000000c7068211 */ /* 0x000fc600078208ff */
[----:B------:R1:W-:Y:S01]  /*6d30*/  @!P0 LDGSTS.E.BYPASS.LTC128B.128 [R234+0x7000], [R8.64], !P5 ;  /* 0x0700000008ea8fae */ /* 0x0003e2000e901d48 */
[----:B------:R-:W-:Y:S02]  /*6d40*/  @!P0 LEA.HI.X R7, R199, R4, R211, 0x1, P1 ;  /* 0x00000004c7078211 */ /* 0x000fe400008f0cd3 */
[C---:B------:R-:W-:Y:S02]  /*6d50*/  @!P0 LEA R2, P1, R200.reuse, R0, 0x1 ;  /* 0x00000000c8028211 */ /* 0x040fe400078208ff */
[----:B------:R-:W-:Y:S01]  /*6d60*/  SHF.R.S32.HI R0, RZ, 0x1f, R14 ;  /* 0x0000001fff007819 */ /* 0x000fe2000001140e */
[----:B------:R1:W-:Y:S01]  /*6d70*/  @!P0 LDGSTS.E.BYPASS.LTC128B.128 [R234+0xb000], [R6.64], !P4 ;  /* 0x0b00000006ea8fae */ /* 0x0003e2000e101d48 */
[----:B------:R-:W-:Y:S02]  /*6d80*/  @!P0 LEA.HI.X R3, R200, R4, R210, 0x1, P1 ;  /* 0x00000004c8038211 */ /* 0x000fe400008f0cd2 */
[----:B------:R-:W-:Y:S01]  /*6d90*/  ISETP.GE.AND P5, PT, R135, c[0x0][0x1d4], PT ;  /* 0x0000750087007a0c */ /* 0x000fe20003fa6270 */
[----:B------:R-:W-:Y:S01]  /*6da0*/  IMAD R0, R0, c[0x0][0x2b0], RZ ;  /* 0x0000ac0000007a24 */ /* 0x000fe200078e02ff */
[----:B------:R-:W-:Y:S01]  /*6db0*/  ISETP.GE.AND P4, PT, R199, c[0x0][0x1d4], PT ;  /* 0x00007500c7007a0c */ /* 0x000fe20003f86270 */
[----:B------:R1:W-:Y:S01]  /*6dc0*/  @!P0 LDGSTS.E.BYPASS.LTC128B.128 [R234+0xf000], [R2.64], !P3 ;  /* 0x0f00000002ea8fae */ /* 0x0003e2000d901d48 */
[----:B------:R-:W-:Y:S01]  /*6dd0*/  ISETP.GE.AND P3, PT, R200, c[0x0][0x1d4], PT ;  /* 0x00007500c8007a0c */ /* 0x000fe20003f66270 */
[----:B------:R-:W-:-:S02]  /*6de0*/  IMAD R0, R14, c[0x0][0x2b4], R0 ;  /* 0x0000ad000e007a24 */ /* 0x000fc400078e0200 */
[----:B------:R-:W0:Y:S01]  /*6df0*/  LDGDEPBAR ;  /* 0x00000000000079af */ /* 0x000e220000000000 */
[----:B------:R-:W-:Y:S01]  /*6e00*/  WARPSYNC 0xffffffff ;  /* 0xffffffff00007948 */ /* 0x000fe20003800000 */
[----:B------:R-:W-:Y:S02]  /*6e10*/  IMAD.IADD R225, R223, 0x1, R0 ;  /* 0x00000001dfe17824 */ /* 0x000fe400078e0200 */
[----:B------:R-:W-:Y:S01]  /*6e20*/  IMAD.MOV.U32 R0, RZ, RZ, c[0x0][0x2b8] ;  /* 0x0000ae00ff007624 */ /* 0x000fe200078e00ff */
[----:B------:R-:W-:Y:S01]  /*6e30*/  BAR.SYNC.DEFER_BLOCKING 0x0 ;  /* 0x0000000000007b1d */ /* 0x000fe20000010000 */
[----:B-1----:R-:W-:Y:S02]  /*6e40*/  IMAD R2, R80, 0x20, R218 ;  /* 0x0000002050027824 */ /* 0x002fe400078e02da */
[----:B------:R-:W-:Y:S01]  /*6e50*/  IMAD.MOV.U32 R202, RZ, RZ, RZ ;  /* 0x000000ffffca7224 */ /* 0x000fe200078e00ff */
[----:B------:R-:W-:Y:S02]  /*6e60*/  ISETP.NE.AND P6, PT, R0, 0x1, PT ;  /* 0x000000010000780c */ /* 0x000fe40003fc5270 */
[C---:B------:R-:W-:Y:S01]  /*6e70*/  ISETP.GE.AND P0, PT, R2.reuse, R110, PT ;  /* 0x0000006e0200720c */ /* 0x040fe20003f06270 */
[----:B------:R-:W-:-:S03]  /*6e80*/  IMAD.IADD R2, R2, 0x1, R226 ;  /* 0x0000000102027824 */ /* 0x000fc600078e02e2 */
[----:B------:R-:W-:Y:S01]  /*6e90*/  ISETP.GT.OR P0, PT, R218, 0x1f, P0 ;  /* 0x0000001fda00780c */ /* 0x000fe20000704670 */
[----:B------:R-:W-:-:S06]  /*6ea0*/  IMAD.MOV.U32 R0, RZ, RZ, R2 ;  /* 0x000000ffff007224 */ /* 0x000fcc00078e0002 */
[----:B------:R-:W-:-:S05]  /*6eb0*/  @P6 IMAD.HI.U32 R3, R2, c[0x0][0x2bc], RZ ;  /* 0x0000af0002036a27 */ /* 0x000fca00078e00ff */
[----:B------:R-:W-:-:S04]  /*6ec0*/  @P6 SHF.R.U32.HI R0, RZ, c[0x0][0x2c0], R3 ;  /* 0x0000b000ff006a19 */ /* 0x000fc80000011603 */
[----:B------:R-:W-:-:S04]  /*6ed0*/  @!P0 IADD3 R3, P1, R0, R222, RZ ;  /* 0x000000de00038210 */ /* 0x000fc80007f3e0ff */
[----:B--2---:R-:W-:Y:S02]  /*6ee0*/  @!P0 LEA.HI.X.SX32 R5, R0, R225, 0x1, P1 ;  /* 0x000000e100058211 */ /* 0x004fe400008f0eff */
[----:B------:R-:W-:-:S04]  /*6ef0*/  @!P0 LEA R4, P1, R3, c[0x0][0x2a0], 0x2 ;  /* 0x0000a80003048a11 */ /* 0x000fc800078210ff */
[----:B------:R-:W-:-:S05]  /*6f00*/  @!P0 LEA.HI.X R5, R3, c[0x0][0x2a4], R5, 0x2, P1 ;  /* 0x0000a90003058a11 */ /* 0x000fca00008f1405 */
[----:B------:R-:W2:Y:S01]  /*6f10*/  @!P0 LDG.E R202, [R4.64] ;  /* 0x0000000804ca8981 */ /* 0x000ea2000c1e1900 */
[----:B------:R-:W-:Y:S02]  /*6f20*/  IMAD.MOV R0, RZ, RZ, -R0 ;  /* 0x000000ffff007224 */ /* 0x000fe400078e0a00 */
[----:B------:R-:W-:-:S04]  /*6f30*/  IMAD.WIDE.U32 R220, R216, c[0x0][0x1e8], RZ ;  /* 0x00007a00d8dc7a25 */ /* 0x000fc800078e00ff */
[----:B------:R-:W-:Y:S02]  /*6f40*/  IMAD R203, R0, c[0x0][0x2b8], R2 ;  /* 0x0000ae0000cb7a24 */ /* 0x000fe400078e0202 */
[----:B------:R-:W-:Y:S02]  /*6f50*/  IMAD R224, R216, c[0x0][0x1ec], R221 ;  /* 0x00007b00d8e07a24 */ /* 0x000fe400078e02dd */
[----:B------:R-:W-:Y:S01]  /*6f60*/  IMAD.WIDE.U32 R2, R203, c[0x0][0x1e0], RZ ;  /* 0x00007800cb027a25 */ /* 0x000fe200078e00ff */
[----:B------:R-:W-:-:S03]  /*6f70*/  SHF.R.S32.HI R55, RZ, 0x1f, R203 ;  /* 0x0000001fff377819 */ /* 0x000fc600000114cb */
[----:B------:R-:W-:Y:S02]  /*6f80*/  IMAD R110, R80, -0x20, R110 ;  /* 0xffffffe0506e7824 */ /* 0x000fe400078e026e */
[----:B------:R-:W-:-:S04]  /*6f90*/  IMAD R0, R55, c[0x0][0x1e0], RZ ;  /* 0x0000780037007a24 */ /* 0x000fc800078e02ff */
[----:B------:R-:W-:-:S04]  /*6fa0*/  IMAD R0, R203, c[0x0][0x1e4], R0 ;  /* 0x00007900cb007a24 */ /* 0x000fc800078e0200 */
[----:B------:R-:W-:Y:S01]  /*6fb0*/  IMAD.IADD R3, R3, 0x1, R0 ;  /* 0x0000000103037824 */ /* 0x000fe200078e0200 */
[----:B--2---:R-:W-:-:S03]  /*6fc0*/  SHF.R.S32.HI R56, RZ, 0x1f, R202 ;  /* 0x0000001fff387819 */ /* 0x004fc600000114ca */
[----:B------:R-:W-:-:S04]  /*6fd0*/  IMAD.WIDE.U32 R2, R202, c[0x0][0x1f0], R2 ;  /* 0x00007c00ca027a25 */ /* 0x000fc800078e0002 */
[----:B------:R-:W-:-:S04]  /*6fe0*/  IMAD R0, R56, c[0x0][0x1f0], RZ ;  /* 0x00007c0038007a24 */ /* 0x000fc800078e02ff */
[----:B------:R-:W-:Y:S01]  /*6ff0*/  IMAD R4, R202, c[0x0][0x1f4], R0 ;  /* 0x00007d00ca047a24 */ /* 0x000fe200078e0200 */
[----:B------:R-:W-:-:S04]  /*7000*/  IADD3 R0, P0, R2, R220, RZ ;  /* 0x000000dc02007210 */ /* 0x000fc80007f1e0ff */
[----:B------:R-:W-:Y:S02]  /*7010*/  IADD3.X R2, R224, R3, R4, P0, !PT ;  /* 0x00000003e0027210 */ /* 0x000fe400007fe404 */
[----:B------:R-:W-:-:S04]  /*7020*/  LEA R3, P0, R0, c[0x0][0x1c8], 0x1 ;  /* 0x0000720000037a11 */ /* 0x000fc800078008ff */
[----:B------:R-:W-:Y:S02]  /*7030*/  LEA.HI.X R2, R0, c[0x0][0x1cc], R2, 0x1, P0 ;  /* 0x0000730000027a11 */ /* 0x000fe400000f0c02 */
[----:B------:R1:W2:Y:S04]  /*7040*/  SHFL.IDX PT, R0, R3, RZ, 0x181f ;  /* 0x00181fff03007589 */ /* 0x0002a800000e0000 */
[----:B------:R-:W3:Y:S01]  /*7050*/  SHFL.IDX PT, R2, R2, RZ, 0x181f ;  /* 0x00181fff02027589 */ /* 0x000ee200000e0000 */
[----:B-1----:R-:W-:-:S05]  /*7060*/  IMAD.IADD R3, R110, 0x1, -R208 ;  /* 0x000000016e037824 */ /* 0x002fca00078e0ad0 */
[----:B------:R-:W-:-:S13]  /*7070*/  ISETP.GE.AND P0, PT, R3, 0x1, PT ;  /* 0x000000010300780c */ /* 0x000fda0003f06270 */
[----:B--2---:R-:W-:-:S04]  /*7080*/  @P0 LEA R10, P1, R132, R0, 0x1 ;  /* 0x00000000840a0211 */ /* 0x004fc800078208ff */
[----:B---3--:R-:W-:Y:S02]  /*7090*/  @P0 LEA.HI.X R11, R132, R2, R133, 0x1, P1 ;  /* 0x00000002840b0211 */ /* 0x008fe400008f0c85 */
[----:B------:R-:W-:-:S03]  /*70a0*/  @P0 LEA R8, P1, R204, R0, 0x1 ;  /* 0x00000000cc080211 */ /* 0x000fc600078208ff */
[----:B------:R-:W-:Y:S01]  /*70b0*/  @!PT LDS RZ, [RZ] ;  /* 0x00000000fffff984 */ /* 0x000fe20000000800 */
[----:B------:R1:W-:Y:S01]  /*70c0*/  @P0 LDGSTS.E.BYPASS.LTC128B.128 [R198+0xc080], [R10.64], !P2 ;  /* 0x0c0800000ac60fae */ /* 0x0003e2000d101d48 */
[----:B------:R-:W-:Y:S02]  /*70d0*/  @P0 LEA.HI.X R9, R204, R2, R209, 0x1, P1 ;  /* 0x00000002cc090211 */ /* 0x000fe400008f0cd1 */
[----:B------:R-:W-:-:S03]  /*70e0*/  @P0 LEA R6, P1, R199, R0, 0x1 ;  /* 0x00000000c7060211 */ /* 0x000fc600078208ff */
[----:B------:R1:W-:Y:S01]  /*70f0*/  @P0 LDGSTS.E.BYPASS.LTC128B.128 [R198+0xd080], [R8.64], !P5 ;  /* 0x0d08000008c60fae */ /* 0x0003e2000e901d48 */
[----:B------:R-:W-:Y:S02]  /*7100*/  @P0 LEA.HI.X R7, R199, R2, R211, 0x1, P1 ;  /* 0x00000002c7070211 */ /* 0x000fe400008f0cd3 */
[----:B------:R-:W-:-:S03]  /*7110*/  @P0 LEA R4, P1, R200, R0, 0x1 ;  /* 0x00000000c8040211 */ /* 0x000fc600078208ff */
[----:B------:R1:W-:Y:S01]  /*7120*/  @P0 LDGSTS.E.BYPASS.LTC128B.128 [R198+0xe080], [R6.64], !P4 ;  /* 0x0e08000006c60fae */ /* 0x0003e2000e101d48 */
[----:B------:R-:W-:-:S05]  /*7130*/  @P0 LEA.HI.X R5, R200, R2, R210, 0x1, P1 ;  /* 0x00000002c8050211 */ /* 0x000fca00008f0cd2 */
[----:B------:R1:W-:Y:S01]  /*7140*/  @P0 LDGSTS.E.BYPASS.LTC128B.128 [R198+0xf080], [R4.64], !P3 ;  /* 0x0f08000004c60fae */ /* 0x0003e2000d901d48 */
[----:B------:R-:W-:-:S03]  /*7150*/  ISETP.LT.AND P0, PT, RZ, c[0x0][0x27c], PT ;  /* 0x00009f00ff007a0c */ /* 0x000fc60003f01270 */
[----:B------:R-:W0:Y:S10]  /*7160*/  LDGDEPBAR ;  /* 0x00000000000079af */ /* 0x000e340000000000 */
[----:B------:R-:W-:Y:S05]  /*7170*/  @P0 BRA `(.L_x_209) ;  /* 0x0000002000000947 */ /* 0x000fea0003800000 */
[----:B------:R-:W-:-:S04]  /*7180*/  DEPBAR.LE SB0, 0x1 ;  /* 0x000080400000791a */ /* 0x000fc80000000000 */
[----:B------:R-:W-:Y:S05]  /*7190*/  BRA `(.L_x_210) ;  /* 0x000068e000007947 */ /* 0x000fea0003800000 */
.L_x_209:
[----:B------:R-:W-:Y:S01]  /*71a0*/  SHF.R.S32.HI R0, RZ, 0x1f, R99 ;  /* 0x0000001fff007819 */ /* 0x000fe20000011463 */
[C---:B-1----:R-:W-:Y:S01]  /*71b0*/  IMAD.WIDE.U32 R4, R99.reuse, c[0x0][0x280], RZ ;  /* 0x0000a00063047a25 */ /* 0x042fe200078e00ff */
[----:B------:R-:W-:Y:S01]  /*71c0*/  ULDC.U8 UR4, c[0x0][0x298] ;  /* 0x0000a60000047ab9 */ /* 0x000fe20000000000 */
[----:B------:R-:W-:Y:S02]  /*71d0*/  BSSY B2, `(.L_x_210) ;  /* 0x000068a000027945 */ /* 0x000fe40003800000 */
[----:B------:R-:W-:Y:S01]  /*71e0*/  IMAD R2, R0, c[0x0][0x280], RZ ;  /* 0x0000a00000027a24 */ /* 0x000fe200078e02ff */
[----:B------:R-:W-:Y:S01]  /*71f0*/  LEA R7, P0, R4, c[0x0][0x270], 0x1 ;  /* 0x00009c0004077a11 */ /* 0x000fe200078008ff */
[----:B------:R-:W-:Y:S02]  /*7200*/  IMAD R0, R0, c[0x0][0x290], RZ ;  /* 0x0000a40000007a24 */ /* 0x000fe400078e02ff */
[C---:B------:R-:W-:Y:S02]  /*7210*/  IMAD R6, R99.reuse, c[0x0][0x284], R2 ;  /* 0x0000a10063067a24 */ /* 0x040fe400078e0202 */
[----:B------:R-:W-:-:S03]  /*7220*/  IMAD.WIDE.U32 R2, R99, c[0x0][0x290], RZ ;  /* 0x0000a40063027a25 */ /* 0x000fc600078e00ff */
[----:B------:R-:W-:Y:S01]  /*7230*/  IADD3 R6, R6, R5, RZ ;  /* 0x0000000506067210 */ /* 0x000fe20007ffe0ff */
[----:B------:R-:W-:-:S03]  /*7240*/  IMAD R5, R99, c[0x0][0x294], R0 ;  /* 0x0000a50063057a24 */ /* 0x000fc600078e0200 */
[----:B------:R-:W-:Y:S02]  /*7250*/  LEA.HI.X R0, R4, c[0x0][0x274], R6, 0x1, P0 ;  /* 0x00009d0004007a11 */ /* 0x000fe400000f0c06 */
[----:B------:R-:W-:Y:S02]  /*7260*/  LEA R6, P0, R2, c[0x0][0x288], 0x1 ;  /* 0x0000a20002067a11 */ /* 0x000fe400078008ff */
[----:B------:R-:W-:-:S04]  /*7270*/  IADD3 R3, R5, R3, RZ ;  /* 0x0000000305037210 */ /* 0x000fc80007ffe0ff */
[----:B------:R-:W-:Y:S02]  /*7280*/  LEA.HI.X R2, R2, c[0x0][0x28c], R3, 0x1, P0 ;  /* 0x0000a30002027a11 */ /* 0x000fe400000f0c03 */
[----:B------:R-:W-:-:S13]  /*7290*/  ISETP.NE.AND P0, PT, RZ, UR4, PT ;  /* 0x00000004ff007c0c */ /* 0x000fda000bf05270 */
[----:B------:R-:W-:Y:S05]  /*72a0*/  @!P0 BRA `(.L_x_211) ;  /* 0x000031d000008947 */ /* 0x000fea0003800000 */
[----:B------:R-:W-:Y:S01]  /*72b0*/  LOP3.LUT P1, RZ, R207, 0x2, RZ, 0xc0, !PT ;  /* 0x00000002cfff7812 */ /* 0x000fe2000782c0ff */
[----:B------:R-:W1:Y:S01]  /*72c0*/  SHFL.IDX PT, R3, R2, RZ, 0x181f ;  /* 0x00181fff02037589 */ /* 0x000e6200000e0000 */
[----:B------:R-:W-:Y:S01]  /*72d0*/  BSSY B0, `(.L_x_212) ;  /* 0x0000035000007945 */ /* 0x000fe20003800000 */
[----:B------:R-:W-:Y:S01]  /*72e0*/  CS2R R20, SRZ ;  /* 0x0000000000147805 */ /* 0x000fe2000001ff00 */
[----:B------:R-:W-:Y:S01]  /*72f0*/  CS2R R18, SRZ ;  /* 0x0000000000127805 */ /* 0x000fe2000001ff00 */
[----:B------:R-:W2:Y:S01]  /*7300*/  SHFL.IDX PT, R5, R0, RZ, 0x181f ;  /* 0x00181fff00057589 */ /* 0x000ea200000e0000 */
[----:B------:R-:W-:Y:S01]  /*7310*/  CS2R R16, SRZ ;  /* 0x0000000000107805 */ /* 0x000fe2000001ff00 */
[----:B------:R-:W-:Y:S01]  /*7320*/  CS2R R14, SRZ ;  /* 0x00000000000e7805 */ /* 0x000fe2000001ff00 */
[----:B----4-:R-:W-:Y:S01]  /*7330*/  CS2R R12, SRZ ;  /* 0x00000000000c7805 */ /* 0x010fe2000001ff00 */
[----:B------:R-:W3:Y:S01]  /*7340*/  SHFL.IDX PT, R4, R7, RZ, 0x181f ;  /* 0x00181fff07047589 */ /* 0x000ee200000e0000 */
[----:B------:R-:W-:Y:S01]  /*7350*/  CS2R R10, SRZ ;  /* 0x00000000000a7805 */ /* 0x000fe2000001ff00 */
[----:B------:R-:W-:-:S02]  /*7360*/  CS2R R8, SRZ ;  /* 0x0000000000087805 */ /* 0x000fc4000001ff00 */
[----:B------:R4:W1:Y:S02]  /*7370*/  SHFL.IDX PT, R2, R6, RZ, 0x181f ;  /* 0x00181fff06027589 */ /* 0x00086400000e0000 */
[----:B----4-:R-:W-:Y:S01]  /*7380*/  CS2R R6, SRZ ;  /* 0x0000000000067805 */ /* 0x010fe2000001ff00 */
[----:B------:R-:W-:Y:S05]  /*7390*/  @P1 BRA `(.L_x_213) ;  /* 0x0000028000001947 */ /* 0x000fea0003800000 */
[----:B-123--:R-:W2:Y:S04]  /*73a0*/  LDL R27, [R1+0x38] ;  /* 0x00003800011b7983 */ /* 0x00eea80000100800 */
[----:B------:R-:W3:Y:S04]  /*73b0*/  LDL R26, [R1+0x34] ;  /* 0x00003400011a7983 */ /* 0x000ee80000100800 */
[----:B------:R-:W4:Y:S04]  /*73c0*/  LDL R25, [R1+0x3c] ;  /* 0x00003c0001197983 */ /* 0x000f280000100800 */
[----:B------:R-:W4:Y:S04]  /*73d0*/  LDL R24, [R1+0x30] ;  /* 0x0000300001187983 */ /* 0x000f280000100800 */
[----:B------:R-:W4:Y:S04]  /*73e0*/  LDL R23, [R1+0x40] ;  /* 0x0000400001177983 */ /* 0x000f280000100800 */
[----:B------:R-:W4:Y:S01]  /*73f0*/  LDL R22, [R1+0x2c] ;  /* 0x00002c0001167983 */ /* 0x000f220000100800 */
[----:B------:R-:W-:Y:S01]  /*7400*/  ISETP.GE.AND P0, PT, R138, c[0x0][0x27c], PT ;  /* 0x00009f008a007a0c */ /* 0x000fe20003f06270 */
[----:B------:R-:W-:Y:S01]  /*7410*/  CS2R R14, SRZ ;  /* 0x00000000000e7805 */ /* 0x000fe2000001ff00 */
[----:B------:R-:W-:Y:S01]  /*7420*/  ISETP.GE.AND P2, PT, R142, c[0x0][0x27c], PT ;  /* 0x00009f008e007a0c */ /* 0x000fe20003f46270 */
[----:B------:R-:W-:Y:S01]  /*7430*/  CS2R R6, SRZ ;  /* 0x0000000000067805 */ /* 0x000fe2000001ff00 */
[----:B------:R-:W-:-:S09]  /*7440*/  ISETP.GE.AND P1, PT, R140, c[0x0][0x27c], PT ;  /* 0x00009f008c007a0c */ /* 0x000fd20003f26270 */
[----:B------:R-:W-:-:S04]  /*7450*/  @!P0 IMAD.WIDE R10, R138, 0x2, R4 ;  /* 0x000000028a0a8825 */ /* 0x000fc800078e0204 */
[----:B------:R-:W-:Y:S01]  /*7460*/  @!P0 IMAD.WIDE R8, R138, 0x2, R2 ;  /* 0x000000028a088825 */ /* 0x000fe200078e0202 */
[----:B------:R1:W5:Y:S04]  /*7470*/  @!P0 LD.E.64 R14, [R10.64] ;  /* 0x000000080a0e8980 */ /* 0x000368000c101b00 */
[----:B------:R1:W5:Y:S01]  /*7480*/  @!P0 LD.E.64 R6, [R8.64] ;  /* 0x0000000808068980 */ /* 0x000362000c101b00 */
[----:B------:R-:W-:Y:S01]  /*7490*/  CS2R R16, SRZ ;  /* 0x0000000000107805 */ /* 0x000fe2000001ff00 */
[----:B------:R-:W-:Y:S01]  /*74a0*/  CS2R R18, SRZ ;  /* 0x0000000000127805 */ /* 0x000fe2000001ff00 */
[----:B-1----:R-:W-:Y:S01]  /*74b0*/  CS2R R8, SRZ ;  /* 0x0000000000087805 */ /* 0x002fe2000001ff00 */
[----:B--2---:R-:W-:-:S05]  /*74c0*/  @!P2 IADD3 R12, P0, R4, R27, RZ ;  /* 0x0000001b040ca210 */ /* 0x004fca0007f1e0ff */
[----:B---3--:R-:W-:Y:S01]  /*74d0*/  @!P2 IMAD.X R13, R5, 0x1, R26, P0 ;  /* 0x00000001050da824 */ /* 0x008fe200000e061a */
[----:B------:R-:W-:-:S04]  /*74e0*/  @!P2 IADD3 R10, P0, R2, R27, RZ ;  /* 0x0000001b020aa210 */ /* 0x000fc80007f1e0ff */
[----:B------:R1:W5:Y:S01]  /*74f0*/  @!P2 LD.E.64 R16, [R12.64] ;  /* 0x000000080c10a980 */ /* 0x000362000c101b00 */
[----:B------:R-:W-:Y:S01]  /*7500*/  @!P2 IMAD.X R11, R3, 0x1, R26, P0 ;  /* 0x00000001030ba824 */ /* 0x000fe200000e061a */
[----:B----4-:R-:W-:-:S04]  /*7510*/  @!P1 IADD3 R20, P0, R4, R25, RZ ;  /* 0x0000001904149210 */ /* 0x010fc80007f1e0ff */
[----:B------:R2:W5:Y:S01]  /*7520*/  @!P2 LD.E.64 R8, [R10.64] ;  /* 0x000000080a08a980 */ /* 0x000562000c101b00 */
[----:B------:R-:W-:-:S05]  /*7530*/  @!P1 IMAD.X R21, R5, 0x1, R24, P0 ;  /* 0x0000000105159824 */ /* 0x000fca00000e0618 */
[----:B------:R3:W5:Y:S01]  /*7540*/  @!P1 LD.E.64 R18, [R20.64] ;  /* 0x0000000814129980 */ /* 0x000762000c101b00 */
[----:B-1----:R-:W-:-:S05]  /*7550*/  @!P1 IADD3 R12, P0, R2, R25, RZ ;  /* 0x00000019020c9210 */ /* 0x002fca0007f1e0ff */
[----:B------:R-:W-:Y:S01]  /*7560*/  @!P1 IMAD.X R13, R3, 0x1, R24, P0 ;  /* 0x00000001030d9824 */ /* 0x000fe200000e0618 */
[----:B------:R-:W-:Y:S01]  /*7570*/  ISETP.GE.AND P0, PT, R141, c[0x0][0x27c], PT ;  /* 0x00009f008d007a0c */ /* 0x000fe20003f06270 */
[----:B--2---:R-:W-:-:S06]  /*7580*/  CS2R R10, SRZ ;  /* 0x00000000000a7805 */ /* 0x004fcc000001ff00 */
[----:B------:R1:W5:Y:S06]  /*7590*/  @!P1 LD.E.64 R10, [R12.64] ;  /* 0x000000080c0a9980 */ /* 0x00036c000c101b00 */
[----:B------:R-:W-:-:S05]  /*75a0*/  @!P0 IADD3 R4, P1, R4, R23, RZ ;  /* 0x0000001704048210 */ /* 0x000fca0007f3e0ff */
[----:B------:R-:W-:Y:S01]  /*75b0*/  @!P0 IMAD.X R5, R5, 0x1, R22, P1 ;  /* 0x0000000105058824 */ /* 0x000fe200008e0616 */
[----:B------:R-:W-:Y:S01]  /*75c0*/  @!P0 IADD3 R2, P1, R2, R23, RZ ;  /* 0x0000001702028210 */ /* 0x000fe20007f3e0ff */
[----:B---3--:R-:W-:-:S04]  /*75d0*/  CS2R R20, SRZ ;  /* 0x0000000000147805 */ /* 0x008fc8000001ff00 */
[----:B------:R-:W-:Y:S02]  /*75e0*/  @!P0 IMAD.X R3, R3, 0x1, R22, P1 ;  /* 0x0000000103038824 */ /* 0x000fe400008e0616 */
[----:B------:R2:W5:Y:S01]  /*75f0*/  @!P0 LD.E.64 R20, [R4.64] ;  /* 0x0000000804148980 */ /* 0x000562000c101b00 */
[----:B-1----:R-:W-:-:S06]  /*7600*/  CS2R R12, SRZ ;  /* 0x00000000000c7805 */ /* 0x002fcc000001ff00 */
[----:B------:R2:W5:Y:S02]  /*7610*/  @!P0 LD.E.64 R12, [R2.64] ;  /* 0x00000008020c8980 */ /* 0x000564000c101b00 */
.L_x_213:
[----:B-123--:R-:W-:Y:S05]  /*7620*/  BSYNC B0 ;  /* 0x0000000000007941 */ /* 0x00efea0003800000 */
.L_x_212:
[----:B-----5:R-:W-:Y:S01]  /*7630*/  IMAD.MOV.U32 R29, RZ, RZ, R18 ;  /* 0x000000ffff1d7224 */ /* 0x020fe200078e0012 */
[----:B------:R-:W-:Y:S01]  /*7640*/  SHF.R.U64 R26, R18, 0x10, R19 ;  /* 0x00000010121a7819 */ /* 0x000fe20000001213 */
[----:B------:R-:W-:Y:S01]  /*7650*/  IMAD.MOV.U32 R25, RZ, RZ, R20 ;  /* 0x000000ffff197224 */ /* 0x000fe200078e0014 */
[--C-:B------:R-:W-:Y:S01]  /*7660*/  SHF.R.U64 R22, R20, 0x10, R21.reuse ;  /* 0x0000001014167819 */ /* 0x100fe20000001215 */
[----:B------:R-:W-:Y:S01]  /*7670*/  IMAD.MOV.U32 R24, RZ, RZ, R21 ;  /* 0x000000ffff187224 */ /* 0x000fe200078e0015 */
[----:B------:R-:W-:Y:S01]  /*7680*/  SHF.R.U64 R30, R16, 0x10, R17 ;  /* 0x00000010101e7819 */ /* 0x000fe20000001211 */
[----:B------:R-:W-:Y:S01]  /*7690*/  IMAD.MOV.U32 R18, RZ, RZ, R8 ;  /* 0x000000ffff127224 */ /* 0x000fe200078e0008 */
[--C-:B------:R-:W-:Y:S01]  /*76a0*/  SHF.R.U64 R2, R6, 0x10, R7.reuse ;  /* 0x0000001006027819 */ /* 0x100fe20000001207 */
[----:B------:R-:W-:Y:S01]  /*76b0*/  IMAD.MOV.U32 R20, RZ, RZ, R7 ;  /* 0x000000ffff147224 */ /* 0x000fe200078e0007 */
[----:B------:R-:W-:Y:S01]  /*76c0*/  SHF.R.U64 R34, R14, 0x10, R15 ;  /* 0x000000100e227819 */ /* 0x000fe2000000120f */
[----:B------:R-:W-:Y:S01]  /*76d0*/  IMAD.MOV.U32 R32, RZ, RZ, R17 ;  /* 0x000000ffff207224 */ /* 0x000fe200078e0011 */
[--C-:B------:R-:W-:Y:S01]  /*76e0*/  SHF.R.U32.HI R23, RZ, 0x10, R19.reuse ;  /* 0x00000010ff177819 */ /* 0x100fe20000011613 */
[----:B------:R-:W-:Y:S01]  /*76f0*/  IMAD.MOV.U32 R28, RZ, RZ, R19 ;  /* 0x000000ffff1c7224 */ /* 0x000fe200078e0013 */
[----:B------:R-:W-:Y:S01]  /*7700*/  SHF.R.U32.HI R19, RZ, 0x10, R21 ;  /* 0x00000010ff137819 */ /* 0x000fe20000011615 */
[----:B------:R-:W-:Y:S01]  /*7710*/  IMAD.MOV.U32 R33, RZ, RZ, R16 ;  /* 0x000000ffff217224 */ /* 0x000fe200078e0010 */
[----:B------:R-:W-:Y:S01]  /*7720*/  PRMT R24, R24, 0x5410, R30 ;  /* 0x0000541018187816 */ /* 0x000fe2000000001e */
[----:B------:R-:W-:Y:S01]  /*7730*/  IMAD.MOV.U32 R36, RZ, RZ, R14 ;  /* 0x000000ffff247224 */ /* 0x000fe200078e000e */
[----:B------:R-:W-:Y:S01]  /*7740*/  PRMT R18, R18, 0x5410, R2 ;  /* 0x0000541012127816 */ /* 0x000fe20000000002 */
[----:B------:R-:W-:Y:S01]  /*7750*/  IMAD R2, R229, -0x80, R37 ;  /* 0xffffff80e5027824 */ /* 0x000fe200078e0225 */
[----:B------:R-:W-:Y:S01]  /*7760*/  SHF.R.U32.HI R16, RZ, 0x10, R7 ;  /* 0x00000010ff107819 */ /* 0x000fe20000011607 */
[----:B------:R-:W-:Y:S01]  /*7770*/  IMAD.MOV.U32 R21, RZ, RZ, R6 ;  /* 0x000000ffff157224 */ /* 0x000fe200078e0006 */
[----:B------:R-:W-:Y:S01]  /*7780*/  PRMT R20, R20, 0x5410, R34 ;  /* 0x0000541014147816 */ /* 0x000fe20000000022 */
[----:B------:R-:W-:Y:S01]  /*7790*/  IMAD.MOV.U32 R35, RZ, RZ, R15 ;  /* 0x000000ffff237224 */ /* 0x000fe200078e000f */
[----:B------:R-:W-:Y:S01]  /*77a0*/  PRMT R26, R26, 0x5410, R32 ;  /* 0x000054101a1a7816 */ /* 0x000fe20000000020 */
[----:B------:R-:W-:Y:S01]  /*77b0*/  IMAD.MOV.U32 R6, RZ, RZ, R12 ;  /* 0x000000ffff067224 */ /* 0x000fe200078e000c */
[----:B------:R-:W-:Y:S01]  /*77c0*/  PRMT R32, R19, 0x5410, R24 ;  /* 0x0000541013207816 */ /* 0x000fe20000000018 */
[----:B------:R-:W-:Y:S01]  /*77d0*/  IMAD.MOV.U32 R14, RZ, RZ, R10 ;  /* 0x000000ffff0e7224 */ /* 0x000fe200078e000a */
[----:B------:R-:W-:Y:S01]  /*77e0*/  PRMT R19, R16, 0x5410, R20 ;  /* 0x0000541010137816 */ /* 0x000fe20000000014 */
[----:B------:R-:W-:Y:S01]  /*77f0*/  IMAD.MOV.U32 R5, RZ, RZ, R13 ;  /* 0x000000ffff057224 */ /* 0x000fe200078e000d */
[----:B------:R-:W-:Y:S01]  /*7800*/  IMNMX R16, R2, 0x80, PT ;  /* 0x0000008002107817 */ /* 0x000fe20003800200 */
[----:B------:R-:W-:-:S04]  /*7810*/  DEPBAR.LE SB0, 0x1 ;  /* 0x000080400000791a */ /* 0x000fc80000000000 */
[----:B------:R-:W-:Y:S01]  /*7820*/  ISETP.GE.AND P0, PT, R208, R16, PT ;  /* 0x00000010d000720c */ /* 0x000fe20003f06270 */
[----:B------:R-:W-:Y:S01]  /*7830*/  BSSY B1, `(.L_x_214) ;  /* 0x00000c4000017945 */ /* 0x000fe20003800000 */
[----:B------:R-:W-:Y:S01]  /*7840*/  SHF.R.U32.HI R27, RZ, 0x10, R17 ;  /* 0x00000010ff1b7819 */ /* 0x000fe20000011611 */
[----:B------:R-:W-:Y:S01]  /*7850*/  IMAD.MOV.U32 R17, RZ, RZ, R9 ;  /* 0x000000ffff117224 */ /* 0x000fe200078e0009 */
[----:B------:R-:W-:Y:S02]  /*7860*/  SHF.R.U32.HI R31, RZ, 0x10, R15 ;  /* 0x00000010ff1f7819 */ /* 0x000fe4000001160f */
[----:B------:R-:W-:Y:S02]  /*7870*/  PRMT R21, R21, 0x5410, R36 ;  /* 0x0000541015157816 */ /* 0x000fe40000000024 */
[--C-:B------:R-:W-:Y:S02]  /*7880*/  SHF.R.U64 R15, R8, 0x10, R9.reuse ;  /* 0x00000010080f7819 */ /* 0x100fe40000001209 */
[----:B------:R-:W-:Y:S01]  /*7890*/  SHF.R.U32.HI R8, RZ, 0x10, R9 ;  /* 0x00000010ff087819 */ /* 0x000fe20000011609 */
[----:B------:R-:W-:Y:S01]  /*78a0*/  IMAD.MOV.U32 R9, RZ, RZ, R11 ;  /* 0x000000ffff097224 */ /* 0x000fe200078e000b */
[----:B------:R-:W-:-:S02]  /*78b0*/  SHF.R.U64 R3, R12, 0x10, R13 ;  /* 0x000000100c037819 */ /* 0x000fc4000000120d */
[----:B------:R-:W-:Y:S02]  /*78c0*/  PRMT R23, R23, 0x5410, R35 ;  /* 0x0000541017177816 */ /* 0x000fe40000000023 */
[----:B------:R-:W-:Y:S02]  /*78d0*/  PRMT R22, R22, 0x5410, R31 ;  /* 0x0000541016167816 */ /* 0x000fe4000000001f */
[----:B------:R-:W-:Y:S02]  /*78e0*/  PRMT R25, R25, 0x5410, R33 ;  /* 0x0000541019197816 */ /* 0x000fe40000000021 */
[----:B------:R-:W-:Y:S02]  /*78f0*/  PRMT R17, R17, 0x5410, R21 ;  /* 0x0000541011117816 */ /* 0x000fe40000000015 */
[--C-:B------:R-:W-:Y:S02]  /*7900*/  SHF.R.U64 R7, R10, 0x10, R11.reuse ;  /* 0x000000100a077819 */ /* 0x100fe4000000120b */
[----:B------:R-:W-:-:S02]  /*7910*/  SHF.R.U32.HI R4, RZ, 0x10, R11 ;  /* 0x00000010ff047819 */ /* 0x000fc4000001160b */
[----:B------:R-:W-:Y:S02]  /*7920*/  SHF.R.U32.HI R0, RZ, 0x10, R13 ;  /* 0x00000010ff007819 */ /* 0x000fe4000001160d */
[----:B------:R-:W-:Y:S02]  /*7930*/  PRMT R27, R27, 0x5410, R29 ;  /* 0x000054101b1b7816 */ /* 0x000fe4000000001d */
[----:B------:R-:W-:Y:S02]  /*7940*/  PRMT R29, R28, 0x5410, R3 ;  /* 0x000054101c1d7816 */ /* 0x000fe40000000003 */
[----:B------:R-:W-:Y:S02]  /*7950*/  PRMT R28, R6, 0x5410, R23 ;  /* 0x00005410061c7816 */ /* 0x000fe40000000017 */
[----:B------:R-:W-:Y:S02]  /*7960*/  PRMT R31, R22, 0x5410, R25 ;  /* 0x00005410161f7816 */ /* 0x000fe40000000019 */
[----:B------:R-:W-:-:S02]  /*7970*/  PRMT R21, R17, 0x7610, R21 ;  /* 0x0000761011157816 */ /* 0x000fc40000000015 */
[----:B------:R-:W-:Y:S02]  /*7980*/  PRMT R17, R15, 0x7610, R17 ;  /* 0x000076100f117816 */ /* 0x000fe40000000011 */
[----:B------:R-:W-:Y:S02]  /*7990*/  PRMT R20, R8, 0x7610, R20 ;  /* 0x0000761008147816 */ /* 0x000fe40000000014 */
[----:B------:R-:W-:Y:S02]  /*79a0*/  PRMT R22, R14, 0x7610, R22 ;  /* 0x000076100e167816 */ /* 0x000fe40000000016 */
[----:B------:R-:W-:Y:S02]  /*79b0*/  PRMT R25, R9, 0x7610, R25 ;  /* 0x0000761009197816 */ /* 0x000fe40000000019 */
[----:B------:R-:W-:Y:S02]  /*79c0*/  PRMT R23, R7, 0x7610, R23 ;  /* 0x0000761007177816 */ /* 0x000fe40000000017 */
[----:B------:R-:W-:-:S02]  /*79d0*/  PRMT R24, R4, 0x7610, R24 ;  /* 0x0000761004187816 */ /* 0x000fc40000000018 */
[----:B------:R-:W-:Y:S01]  /*79e0*/  PRMT R30, R0, 0x5410, R5 ;  /* 0x00005410001e7816 */ /* 0x000fe20000000005 */
[----:B------:R-:W-:Y:S06]  /*79f0*/  BAR.SYNC.DEFER_BLOCKING 0x0 ;  /* 0x0000000000007b1d */ /* 0x000fec0000010000 */
[----:B------:R-:W-:Y:S05]  /*7a00*/  @P0 BRA `(.L_x_215) ;  /* 0x00000a6000000947 */ /* 0x000fea0003800000 */
[----:B------:R-:W-:Y:S01]  /*7a10*/  ISETP.GE.AND P0, PT, R138, c[0x0][0x27c], PT ;  /* 0x00009f008a007a0c */ /* 0x000fe20003f06270 */
[----:B------:R-:W-:-:S12]  /*7a20*/  BSSY B0, `(.L_x_216) ;  /* 0x0000028000007945 */ /* 0x000fd80003800000 */
[----:B------:R-:W-:Y:S05]  /*7a30*/  @P0 BRA `(.L_x_217) ;  /* 0x0000026000000947 */ /* 0x000fea0003800000 */
[----:B------:R-:W1:Y:S01]  /*7a40*/  LDS.128 R4, [R198+0x10080] ;  /* 0x01008000c6047984 */ /* 0x000e620000000c00 */
[----:B------:R-:W-:Y:S02]  /*7a50*/  HADD2.F32 R9, -RZ, R17.H1_H1 ;  /* 0x30000011ff097230 */ /* 0x000fe40000004100 */
[----:B------:R-:W-:Y:S02]  /*7a60*/  HADD2.F32 R0, -RZ, R18.H1_H1 ;  /* 0x30000012ff007230 */ /* 0x000fe40000004100 */
[----:B------:R-:W-:Y:S02]  /*7a70*/  HADD2.F32 R3, -RZ, R21.H1_H1 ;  /* 0x30000015ff037230 */ /* 0x000fe40000004100 */
[----:B------:R-:W-:Y:S02]  /*7a80*/  HADD2.F32 R2, -RZ, R20.H1_H1 ;  /* 0x30000014ff027230 */ /* 0x000fe40000004100 */
[--C-:B-1----:R-:W-:Y:S02]  /*7a90*/  HADD2.F32 R10, -RZ, R4.reuse.H0_H0 ;  /* 0x20000004ff0a7230 */ /* 0x102fe40000004100 */
[----:B------:R-:W-:-:S02]  /*7aa0*/  HADD2.F32 R8, -RZ, R4.H1_H1 ;  /* 0x30000004ff087230 */ /* 0x000fc40000004100 */
[--C-:B------:R-:W-:Y:S01]  /*7ab0*/  HADD2.F32 R4, -RZ, R5.reuse.H0_H0 ;  /* 0x20000005ff047230 */ /* 0x100fe20000004100 */
[-C--:B------:R-:W-:Y:S01]  /*7ac0*/  FMUL.FTZ R13, R10, R9.reuse ;  /* 0x000000090a0d7220 */ /* 0x080fe20000410000 */
[----:B------:R-:W-:Y:S01]  /*7ad0*/  HADD2.F32 R5, -RZ, R5.H1_H1 ;  /* 0x30000005ff057230 */ /* 0x000fe20000004100 */
[----:B------:R-:W-:Y:S01]  /*7ae0*/  FMUL.FTZ R14, R8, R9 ;  /* 0x00000009080e7220 */ /* 0x000fe20000410000 */
[--C-:B------:R-:W-:Y:S02]  /*7af0*/  HADD2.F32 R12, -RZ, R6.reuse.H0_H0 ;  /* 0x20000006ff0c7230 */ /* 0x100fe40000004100 */
[----:B------:R-:W-:Y:S01]  /*7b00*/  HADD2.F32 R11, -RZ, R6.H1_H1 ;  /* 0x30000006ff0b7230 */ /* 0x000fe20000004100 */
[-C--:B------:R-:W-:Y:S01]  /*7b10*/  FMUL.FTZ R9, R5, R0.reuse ;  /* 0x0000000005097220 */ /* 0x080fe20000410000 */
[--C-:B------:R-:W-:Y:S01]  /*7b20*/  HADD2.F32 R6, -RZ, R7.reuse.H0_H0 ;  /* 0x20000007ff067230 */ /* 0x100fe20000004100 */
[----:B------:R-:W-:Y:S01]  /*7b30*/  FMUL.FTZ R0, R4, R0 ;  /* 0x0000000004007220 */ /* 0x000fe20000410000 */
[----:B------:R-:W-:Y:S01]  /*7b40*/  HADD2.F32 R7, -RZ, R7.H1_H1 ;  /* 0x30000007ff077230 */ /* 0x000fe20000004100 */
[----:B------:R-:W-:-:S02]  /*7b50*/  FFMA.FTZ R15, R10, R3, -R14 ;  /* 0x000000030a0f7223 */ /* 0x000fc4000001080e */
[----:B------:R-:W-:Y:S01]  /*7b60*/  FFMA.FTZ R14, R8, R3, R13 ;  /* 0x00000003080e7223 */ /* 0x000fe2000001000d */
[----:B------:R-:W-:Y:S01]  /*7b70*/  HADD2.F32 R3, -RZ, R23.H1_H1 ;  /* 0x30000017ff037230 */ /* 0x000fe20000004100 */
[-C--:B------:R-:W-:Y:S01]  /*7b80*/  FFMA.FTZ R13, R4, R2.reuse, -R9 ;  /* 0x00000002040d7223 */ /* 0x080fe20000010809 */
[--C-:B------:R-:W-:Y:S01]  /*7b90*/  HADD2.F32 R4, -RZ, R19.reuse.H1_H1 ;  /* 0x30000013ff047230 */ /* 0x100fe20000004100 */
[----:B------:R-:W-:Y:S01]  /*7ba0*/  FFMA.FTZ R10, R5, R2, R0 ;  /* 0x00000002050a7223 */ /* 0x000fe20000010000 */
[----:B------:R-:W-:Y:S02]  /*7bb0*/  HADD2.F32 R0, -RZ, R19.H0_H0 ;  /* 0x20000013ff007230 */ /* 0x000fe40000004100 */
[----:B------:R-:W-:Y:S01]  /*7bc0*/  HADD2.F32 R2, -RZ, R22.H1_H1 ;  /* 0x30000016ff027230 */ /* 0x000fe20000004100 */
[----:B------:R-:W-:Y:S02]  /*7bd0*/  FMUL.FTZ R9, R11, R4 ;  /* 0x000000040b097220 */ /* 0x000fe40000410000 */
[----:B------:R-:W-:-:S02]  /*7be0*/  FMUL.FTZ R8, R7, R0 ;  /* 0x0000000007087220 */ /* 0x000fc40000410000 */
[----:B------:R-:W-:Y:S02]  /*7bf0*/  FMUL.FTZ R4, R12, R4 ;  /* 0x000000040c047220 */ /* 0x000fe40000410000 */
[----:B------:R-:W-:Y:S02]  /*7c00*/  FMUL.FTZ R5, R6, R0 ;  /* 0x0000000006057220 */ /* 0x000fe40000410000 */
[-C--:B------:R-:W-:Y:S02]  /*7c10*/  FFMA.FTZ R9, R12, R3.reuse, -R9 ;  /* 0x000000030c097223 */ /* 0x080fe40000010809 */
[-C--:B------:R-:W-:Y:S02]  /*7c20*/  FFMA.FTZ R0, R6, R2.reuse, -R8 ;  /* 0x0000000206007223 */ /* 0x080fe40000010808 */
[----:B------:R-:W-:Y:S01]  /*7c30*/  FFMA.FTZ R3, R11, R3, R4 ;  /* 0x000000030b037223 */ /* 0x000fe20000010004 */
[----:B------:R-:W-:Y:S01]  /*7c40*/  F2FP.PACK_AB R4, R14, R15 ;  /* 0x0000000f0e04723e */ /* 0x000fe200000000ff */
[----:B------:R-:W-:Y:S01]  /*7c50*/  FFMA.FTZ R2, R7, R2, R5 ;  /* 0x0000000207027223 */ /* 0x000fe20000010005 */
[----:B------:R-:W-:-:S02]  /*7c60*/  F2FP.PACK_AB R5, R10, R13 ;  /* 0x0000000d0a05723e */ /* 0x000fc400000000ff */
[----:B------:R-:W-:Y:S02]  /*7c70*/  F2FP.PACK_AB R6, R3, R9 ;  /* 0x000000090306723e */ /* 0x000fe400000000ff */
[----:B------:R-:W-:-:S05]  /*7c80*/  F2FP.PACK_AB R7, R2, R0 ;  /* 0x000000000207723e */ /* 0x000fca00000000ff */
[----:B------:R1:W-:Y:S02]  /*7c90*/  STS.128 [R198+0x10080], R4 ;  /* 0x01008004c6007388 */ /* 0x0003e40000000c00 */
.L_x_217:
[----:B------:R-:W-:Y:S05]  /*7ca0*/  BSYNC B0 ;  /* 0x0000000000007941 */ /* 0x000fea0003800000 */
.L_x_216:
[----:B------:R-:W-:Y:S01]  /*7cb0*/  ISETP.GE.AND P0, PT, R142, c[0x0][0x27c], PT ;  /* 0x00009f008e007a0c */ /* 0x000fe20003f06270 */
[----:B------:R-:W-:-:S12]  /*7cc0*/  BSSY B0, `(.L_x_218) ;  /* 0x0000028000007945 */ /* 0x000fd80003800000 */
[----:B------:R-:W-:Y:S05]  /*7cd0*/  @P0 BRA `(.L_x_219) ;  /* 0x0000026000000947 */ /* 0x000fea0003800000 */
[----:B-1----:R-:W1:Y:S01]  /*7ce0*/  LDS.128 R4, [R198+0x14080] ;  /* 0x01408000c6047984 */ /* 0x002e620000000c00 */
[----:B------:R-:W-:Y:S02]  /*7cf0*/  HADD2.F32 R9, -RZ, R18.H0_H0 ;  /* 0x20000012ff097230 */ /* 0x000fe40000004100 */
[----:B------:R-:W-:Y:S02]  /*7d00*/  HADD2.F32 R0, -RZ, R17.H0_H0 ;  /* 0x20000011ff007230 */ /* 0x000fe40000004100 */
        /* <DEDUP_REMOVED lines=18> */
[----:B------:R-:W-:Y:S01]  /*7e30*/  HADD2.F32 R4, -RZ, R21.H0_H0 ;  /* 0x20000015ff047230 */ /* 0x000fe20000004100 */
[----:B------:R-:W-:Y:S01]  /*7e40*/  FFMA.FTZ R10, R5, R2, R0 ;  /* 0x00000002050a7223 */ /* 0x000fe20000010000 */
[----:B------:R-:W-:Y:S02]  /*7e50*/  HADD2.F32 R0, -RZ, R20.H0_H0 ;  /* 0x20000014ff007230 */ /* 0x000fe40000004100 */
[----:B------:R-:W-:Y:S01]  /*7e60*/  HADD2.F32 R2, -RZ, R27.H0_H0 ;  /* 0x2000001bff027230 */ /* 0x000fe20000004100 */
        /* <DEDUP_REMOVED lines=13> */
.L_x_219:
[----:B------:R-:W-:Y:S05]  /*7f40*/  BSYNC B0 ;  /* 0x0000000000007941 */ /* 0x000fea0003800000 */
.L_x_218:
[----:B------:R-:W-:Y:S01]  /*7f50*/  ISETP.GE.AND P0, PT, R140, c[0x0][0x27c], PT ;  /* 0x00009f008c007a0c */ /* 0x000fe20003f06270 */
[----:B------:R-:W-:-:S12]  /*7f60*/  BSSY B0, `(.L_x_220) ;  /* 0x0000028000007945 */ /* 0x000fd80003800000 */
[----:B------:R-:W-:Y:S05]  /*7f70*/  @P0 BRA `(.L_x_221) ;  /* 0x0000026000000947 */ /* 0x000fea0003800000 */
[----:B-1----:R-:W1:Y:S01]  /*7f80*/  LDS.128 R4, [R198+0x18080] ;  /* 0x01808000c6047984 */ /* 0x002e620000000c00 */
[----:B------:R-:W-:Y:S02]  /*7f90*/  HADD2.F32 R9, -RZ, R22.H0_H0 ;  /* 0x20000016ff097230 */ /* 0x000fe40000004100 */
[----:B------:R-:W-:Y:S02]  /*7fa0*/  HADD2.F32 R0, -RZ, R23.H0_H0 ;  /* 0x20000017ff007230 */ /* 0x000fe40000004100 */
[----:B------:R-:W-:Y:S02]  /*7fb0*/  HADD2.F32 R3, -RZ, R27.H1_H1 ;  /* 0x3000001bff037230 */ /* 0x000fe40000004100 */
[----:B------:R-:W-:Y:S02]  /*7fc0*/  HADD2.F32 R2, -RZ, R26.H0_H0 ;  /* 0x2000001aff027230 */ /* 0x000fe40000004100 */
        /* <DEDUP_REMOVED lines=14> */
[----:B------:R-:W-:Y:S01]  /*80b0*/  HADD2.F32 R3, -RZ, R29.H0_H0 ;  /* 0x2000001dff037230 */ /* 0x000fe20000004100 */
[-C--:B------:R-:W-:Y:S01]  /*80c0*/  FFMA.FTZ R13, R4, R2.reuse, -R9 ;  /* 0x00000002040d7223 */ /* 0x080fe20000010809 */
[----:B------:R-:W-:Y:S01]  /*80d0*/  HADD2.F32 R4, -RZ, R25.H0_H0 ;  /* 0x20000019ff047230 */ /* 0x000fe20000004100 */
        /* <DEDUP_REMOVED lines=16> */
.L_x_221:
[----:B------:R-:W-:Y:S05]  /*81e0*/  BSYNC B0 ;  /* 0x0000000000007941 */ /* 0x000fea0003800000 */
.L_x_220:
[----:B------:R-:W-:-:S13]  /*81f0*/  ISETP.GE.AND P0, PT, R141, c[0x0][0x27c], PT ;  /* 0x00009f008d007a0c */ /* 0x000fda0003f06270 */
[----:B------:R-:W-:Y:S05]  /*8200*/  @P0 BRA `(.L_x_215) ;  /* 0x0000026000000947 */ /* 0x000fea0003800000 */
[----:B-1----:R-:W1:Y:S01]  /*8210*/  LDS.128 R4, [R198+0x1c080] ;  /* 0x01c08000c6047984 */ /* 0x002e620000000c00 */
[----:B------:R-:W-:Y:S02]  /*8220*/  HADD2.F32 R9, -RZ, R28.H0_H0 ;  /* 0x2000001cff097230 */ /* 0x000fe40000004100 */
[----:B------:R-:W-:Y:S02]  /*8230*/  HADD2.F32 R0, -RZ, R29.H1_H1 ;  /* 0x3000001dff007230 */ /* 0x000fe40000004100 */
[--C-:B------:R-:W-:Y:S02]  /*8240*/  HADD2.F32 R3, -RZ, R31.reuse.H1_H1 ;  /* 0x3000001fff037230 */ /* 0x100fe40000004100 */
        /* <DEDUP_REMOVED lines=34> */
.L_x_215:
[----:B------:R-:W-:Y:S05]  /*8470*/  BSYNC B1 ;  /* 0x0000000000017941 */ /* 0x000fea0003800000 */
.L_x_214:
[----:B------:R-:W-:Y:S01]  /*8480*/  IADD3 R0, R208, 0x20, RZ ;  /* 0x00000020d0007810 */ /* 0x000fe20007ffe0ff */
[----:B------:R-:W-:Y:S03]  /*8490*/  BSSY B1, `(.L_x_222) ;  /* 0x00000a9000017945 */ /* 0x000fe60003800000 */
[----:B------:R-:W-:-:S13]  /*84a0*/  ISETP.GE.AND P0, PT, R0, R16, PT ;  /* 0x000000100000720c */ /* 0x000fda0003f06270 */
[----:B------:R-:W-:Y:S05]  /*84b0*/  @P0 BRA `(.L_x_223) ;  /* 0x00000a6000000947 */ /* 0x000fea0003800000 */
[----:B------:R-:W-:Y:S01]  /*84c0*/  ISETP.GE.AND P0, PT, R138, c[0x0][0x27c], PT ;  /* 0x00009f008a007a0c */ /* 0x000fe20003f06270 */
[----:B------:R-:W-:-:S12]  /*84d0*/  BSSY B0, `(.L_x_224) ;  /* 0x0000028000007945 */ /* 0x000fd80003800000 */
[----:B------:R-:W-:Y:S05]  /*84e0*/  @P0 BRA `(.L_x_225) ;  /* 0x0000026000000947 */ /* 0x000fea0003800000 */
[----:B-1----:R-:W1:Y:S01]  /*84f0*/  LDS.128 R4, [R198+0x11080] ;  /* 0x01108000c6047984 */ /* 0x002e620000000c00 */
[----:B------:R-:W-:Y:S02]  /*8500*/  HADD2.F32 R9, -RZ, R17.H1_H1 ;  /* 0x30000011ff097230 */ /* 0x000fe40000004100 */
[----:B------:R-:W-:Y:S02]  /*8510*/  HADD2.F32 R0, -RZ, R18.H1_H1 ;  /* 0x30000012ff007230 */ /* 0x000fe40000004100 */
[----:B------:R-:W-:Y:S02]  /*8520*/  HADD2.F32 R3, -RZ, R21.H1_H1 ;  /* 0x30000015ff037230 */ /* 0x000fe40000004100 */
[----:B------:R-:W-:Y:S02]  /*8530*/  HADD2.F32 R2, -RZ, R20.H1_H1 ;  /* 0x30000014ff027230 */ /* 0x000fe40000004100 */
[--C-:B-1----:R-:W-:Y:S02]  /*8540*/  HADD2.F32 R10, -RZ, R4.reuse.H0_H0 ;  /* 0x20000004ff0a7230 */ /* 0x102fe40000004100 */
[----:B------:R-:W-:-:S02]  /*8550*/  HADD2.F32 R8, -RZ, R4.H1_H1 ;  /* 0x30000004ff087230 */ /* 0x000fc40000004100 */
[--C-:B------:R-:W-:Y:S01]  /*8560*/  HADD2.F32 R4, -RZ, R5.reuse.H0_H0 ;  /* 0x20000005ff047230 */ /* 0x100fe20000004100 */
[C---:B------:R-:W-:Y:S01]  /*8570*/  FMUL.FTZ R13, R9.reuse, R10 ;  /* 0x0000000a090d7220 */ /* 0x040fe20000410000 */
[----:B------:R-:W-:Y:S01]  /*8580*/  HADD2.F32 R5, -RZ, R5.H1_H1 ;  /* 0x30000005ff057230 */ /* 0x000fe20000004100 */
[----:B------:R-:W-:Y:S01]  /*8590*/  FMUL.FTZ R14, R9, R8 ;  /* 0x00000008090e7220 */ /* 0x000fe20000410000 */
[--C-:B------:R-:W-:Y:S02]  /*85a0*/  HADD2.F32 R12, -RZ, R6.reuse.H0_H0 ;  /* 0x20000006ff0c7230 */ /* 0x100fe40000004100 */
[----:B------:R-:W-:Y:S01]  /*85b0*/  HADD2.F32 R11, -RZ, R6.H1_H1 ;  /* 0x30000006ff0b7230 */ /* 0x000fe20000004100 */
[C---:B------:R-:W-:Y:S01]  /*85c0*/  FMUL.FTZ R9, R0.reuse, R5 ;  /* 0x0000000500097220 */ /* 0x040fe20000410000 */
[--C-:B------:R-:W-:Y:S01]  /*85d0*/  HADD2.F32 R6, -RZ, R7.reuse.H0_H0 ;  /* 0x20000007ff067230 */ /* 0x100fe20000004100 */
[----:B------:R-:W-:Y:S01]  /*85e0*/  FMUL.FTZ R0, R0, R4 ;  /* 0x0000000400007220 */ /* 0x000fe20000410000 */
[----:B------:R-:W-:Y:S01]  /*85f0*/  HADD2.F32 R7, -RZ, R7.H1_H1 ;  /* 0x30000007ff077230 */ /* 0x000fe20000004100 */
[----:B------:R-:W-:-:S02]  /*8600*/  FFMA.FTZ R15, R3, R10, -R14 ;  /* 0x0000000a030f7223 */ /* 0x000fc4000001080e */
[----:B------:R-:W-:Y:S01]  /*8610*/  FFMA.FTZ R14, R3, R8, R13 ;  /* 0x00000008030e7223 */ /* 0x000fe2000001000d */
[----:B------:R-:W-:Y:S01]  /*8620*/  HADD2.F32 R3, -RZ, R23.H1_H1 ;  /* 0x30000017ff037230 */ /* 0x000fe20000004100 */
[C---:B------:R-:W-:Y:S01]  /*8630*/  FFMA.FTZ R13, R2.reuse, R4, -R9 ;  /* 0x00000004020d7223 */ /* 0x040fe20000010809 */
        /* <DEDUP_REMOVED lines=8> */
[C---:B------:R-:W-:Y:S02]  /*86c0*/  FFMA.FTZ R9, R3.reuse, R12, -R9 ;  /* 0x0000000c03097223 */ /* 0x040fe40000010809 */
[----:B------:R-:W-:Y:S02]  /*86d0*/  FFMA.FTZ R0, R2, R6, -R8 ;  /* 0x0000000602007223 */ /* 0x000fe40000010808 */
[----:B------:R-:W-:Y:S01]  /*86e0*/  FFMA.FTZ R3, R3, R11, R4 ;  /* 0x0000000b03037223 */ /* 0x000fe20000010004 */
[----:B------:R-:W-:Y:S01]  /*86f0*/  F2FP.PACK_AB R4, R14, R15 ;  /* 0x0000000f0e04723e */ /* 0x000fe200000000ff */
[----:B------:R-:W-:Y:S01]  /*8700*/  FFMA.FTZ R2, R2, R7, R5 ;  /* 0x0000000702027223 */ /* 0x000fe20000010005 */
[----:B------:R-:W-:-:S02]  /*8710*/  F2FP.PACK_AB R5, R10, R13 ;  /* 0x0000000d0a05723e */ /* 0x000fc400000000ff */
[----:B------:R-:W-:Y:S02]  /*8720*/  F2FP.PACK_AB R6, R3, R9 ;  /* 0x000000090306723e */ /* 0x000fe400000000ff */
[----:B------:R-:W-:-:S05]  /*8730*/  F2FP.PACK_AB R7, R2, R0 ;  /* 0x000000000207723e */ /* 0x000fca00000000ff */
[----:B------:R1:W-:Y:S02]  /*8740*/  STS.128 [R198+0x11080], R4 ;  /* 0x01108004c6007388 */ /* 0x0003e40000000c00 */
.L_x_225:
[----:B------:R-:W-:Y:S05]  /*8750*/  BSYNC B0 ;  /* 0x0000000000007941 */ /* 0x000fea0003800000 */
.L_x_224:
        /* <DEDUP_REMOVED lines=41> */
.L_x_227:
[----:B------:R-:W-:Y:S05]  /*89f0*/  BSYNC B0 ;  /* 0x0000000000007941 */ /* 0x000fea0003800000 */
.L_x_226:
        /* <DEDUP_REMOVED lines=22> */
[----:B------:R-:W-:Y:S01]  /*8b60*/  HADD2.F32 R3, -RZ, R29.H0_H0 ;  /* 0x2000001dff037230 */ /* 0x000fe20000004100 */
[C---:B------:R-:W-:Y:S01]  /*8b70*/  FFMA.FTZ R13, R2.reuse, R4, -R9 ;  /* 0x00000004020d7223 */ /* 0x040fe20000010809 */
        /* <DEDUP_REMOVED lines=17> */
.L_x_229:
[----:B------:R-:W-:Y:S05]  /*8c90*/  BSYNC B0 ;  /* 0x0000000000007941 */ /* 0x000fea0003800000 */
.L_x_228:
        /* <DEDUP_REMOVED lines=40> */
.L_x_223:
[----:B------:R-:W-:Y:S05]  /*8f20*/  BSYNC B1 ;  /* 0x0000000000017941 */ /* 0x000fea0003800000 */
.L_x_222:
        /* <DEDUP_REMOVED lines=45> */
.L_x_233:
[----:B------:R-:W-:Y:S05]  /*9200*/  BSYNC B0 ;  /* 0x0000000000007941 */ /* 0x000fea0003800000 */
.L_x_232:
        /* <DEDUP_REMOVED lines=41> */
.L_x_235:
[----:B------:R-:W-:Y:S05]  /*94a0*/  BSYNC B0 ;  /* 0x0000000000007941 */ /* 0x000fea0003800000 */
.L_x_234:
        /* <DEDUP_REMOVED lines=41> */
.L_x_237:
[----:B------:R-:W-:Y:S05]  /*9740*/  BSYNC B0 ;  /* 0x0000000000007941 */ /* 0x000fea0003800000 */
.L_x_236:
        /* <DEDUP_REMOVED lines=40> */
.L_x_231:
[----:B------:R-:W-:Y:S05]  /*99d0*/  BSYNC B1 ;  /* 0x0000000000017941 */ /* 0x000fea0003800000 */
.L_x_230:
[----:B------:R-:W-:-:S04]  /*99e0*/  IADD3 R0, R208, 0x60, RZ ;  /* 0x00000060d0007810 */ /* 0x000fc80007ffe0ff */
        /* <DEDUP_REMOVED lines=43> */
.L_x_240:
[----:B------:R-:W-:Y:S05]  /*9ca0*/  BSYNC B0 ;  /* 0x0000000000007941 */ /* 0x000fea0003800000 */
.L_x_239:
        /* <DEDUP_REMOVED lines=41> */
.L_x_242:
[----:B------:R-:W-:Y:S05]  /*9f40*/  BSYNC B0 ;  /* 0x0000000000007941 */ /* 0x000fea0003800000 */
.L_x_241:
        /* <DEDUP_REMOVED lines=41> */
.L_x_244:
[----:B------:R-:W-:Y:S05]  /*a1e0*/  BSYNC B0 ;  /* 0x0000000000007941 */ /* 0x000fea0003800000 */
.L_x_243:
        /* <DEDUP_REMOVED lines=39> */
[----:B------:R1:W-:Y:S01]  /*a460*/  STS.128 [R198+0x1f080], R4 ;  /* 0x01f08004c6007388 */ /* 0x0003e20000000c00 */
[----:B------:R-:W-:Y:S05]  /*a470*/  BRA `(.L_x_238) ;  /* 0x000035f000007947 */ /* 0x000fea0003800000 */
.L_x_211:
        /* <DEDUP_REMOVED lines=8> */
[----:B------:R-:W-:Y:S01]  /*a500*/  CS2R R4, SRZ ;  /* 0x0000000000047805 */ /* 0x000fe2000001ff00 */
[----:B------:R-:W3:Y:S01]  /*a510*/  SHFL.IDX PT, R23, R2, RZ, 0x181f ;  /* 0x00181fff02177589 */ /* 0x000ee200000e0000 */
[----:B------:R-:W-:Y:S01]  /*a520*/  CS2R R14, SRZ ;  /* 0x00000000000e7805 */ /* 0x000fe2000001ff00 */
[----:B----4-:R-:W-:-:S02]  /*a530*/  CS2R R12, SRZ ;  /* 0x00000000000c7805 */ /* 0x010fc4000001ff00 */
[----:B------:R4:W1:Y:S02]  /*a540*/  SHFL.IDX PT, R22, R6, RZ, 0x181f ;  /* 0x00181fff06167589 */ /* 0x00086400000e0000 */
[----:B----4-:R-:W-:Y:S01]  /*a550*/  CS2R R6, SRZ ;  /* 0x0000000000067805 */ /* 0x010fe2000001ff00 */
[----:B------:R-:W-:Y:S05]  /*a560*/  @P0 BRA `(.L_x_246) ;  /* 0x0000016000000947 */ /* 0x000fea0003800000 */
[----:B-123--:R-:W-:-:S13]  /*a570*/  ISETP.GE.AND P1, PT, R132, c[0x0][0x27c], PT ;  /* 0x00009f0084007a0c */ /* 0x00efda0003f26270 */
[C---:B------:R-:W-:Y:S01]  /*a580*/  @!P1 IMAD.SHL.U32 R2, R132.reuse, 0x2, RZ ;  /* 0x0000000284029824 */ /* 0x040fe200078e00ff */
[----:B------:R-:W-:-:S04]  /*a590*/  @!P1 SHF.L.U64.HI R0, R132, 0x1, R133 ;  /* 0x0000000184009819 */ /* 0x000fc80000010285 */
[----:B------:R-:W-:-:S05]  /*a5a0*/  @!P1 IADD3 R4, P0, R20, R2, RZ ;  /* 0x0000000214049210 */ /* 0x000fca0007f1e0ff */
[----:B------:R-:W-:Y:S01]  /*a5b0*/  @!P1 IMAD.X R5, R21, 0x1, R0, P0 ;  /* 0x0000000115059824 */ /* 0x000fe200000e0600 */
[----:B------:R-:W-:-:S04]  /*a5c0*/  @!P1 IADD3 R2, P0, R22, R2, RZ ;  /* 0x0000000216029210 */ /* 0x000fc80007f1e0ff */
[----:B------:R1:W5:Y:S01]  /*a5d0*/  @!P1 LD.E.128 R16, [R4.64] ;  /* 0x0000000804109980 */ /* 0x000362000c101d00 */
[----:B------:R-:W-:Y:S01]  /*a5e0*/  @!P1 IMAD.X R3, R23, 0x1, R0, P0 ;  /* 0x0000000117039824 */ /* 0x000fe200000e0600 */
[----:B------:R-:W-:-:S04]  /*a5f0*/  ISETP.GE.AND P0, PT, R135, c[0x0][0x27c], PT ;  /* 0x00009f0087007a0c */ /* 0x000fc80003f06270 */
[----:B------:R2:W5:Y:S09]  /*a600*/  @!P1 LD.E.128 R12, [R2.64] ;  /* 0x00000008020c9980 */ /* 0x000572000c101d00 */
[C---:B------:R-:W-:Y:S01]  /*a610*/  @!P0 IMAD.SHL.U32 R6, R204.reuse, 0x2, RZ ;  /* 0x00000002cc068824 */ /* 0x040fe200078e00ff */
[----:B------:R-:W-:-:S04]  /*a620*/  @!P0 SHF.L.U64.HI R0, R204, 0x1, R209 ;  /* 0x00000001cc008819 */ /* 0x000fc800000102d1 */
[----:B------:R-:W-:-:S05]  /*a630*/  @!P0 IADD3 R20, P1, R20, R6, RZ ;  /* 0x0000000614148210 */ /* 0x000fca0007f3e0ff */
[----:B------:R-:W-:Y:S01]  /*a640*/  @!P0 IMAD.X R21, R21, 0x1, R0, P1 ;  /* 0x0000000115158824 */ /* 0x000fe200008e0600 */
[----:B------:R-:W-:Y:S01]  /*a650*/  CS2R R10, SRZ ;  /* 0x00000000000a7805 */ /* 0x000fe2000001ff00 */
[----:B------:R-:W-:Y:S01]  /*a660*/  CS2R R8, SRZ ;  /* 0x0000000000087805 */ /* 0x000fe2000001ff00 */
[----:B--2---:R-:W-:Y:S01]  /*a670*/  @!P0 IADD3 R2, P1, R22, R6, RZ ;  /* 0x0000000616028210 */ /* 0x004fe20007f3e0ff */
[----:B-1----:R-:W-:Y:S01]  /*a680*/  CS2R R4, SRZ ;  /* 0x0000000000047805 */ /* 0x002fe2000001ff00 */
[----:B------:R-:W-:-:S03]  /*a690*/  CS2R R6, SRZ ;  /* 0x0000000000067805 */ /* 0x000fc6000001ff00 */
[----:B------:R1:W5:Y:S01]  /*a6a0*/  @!P0 LD.E.128 R8, [R20.64] ;  /* 0x0000000814088980 */ /* 0x000362000c101d00 */
[----:B------:R-:W-:-:S05]  /*a6b0*/  @!P0 IMAD.X R3, R23, 0x1, R0, P1 ;  /* 0x0000000117038824 */ /* 0x000fca00008e0600 */
[----:B------:R1:W5:Y:S02]  /*a6c0*/  @!P0 LD.E.128 R4, [R2.64] ;  /* 0x0000000802048980 */ /* 0x000364000c101d00 */
.L_x_246:
[----:B-123--:R-:W-:Y:S05]  /*a6d0*/  BSYNC B0 ;  /* 0x0000000000007941 */ /* 0x00efea0003800000 */
.L_x_245:
[----:B-----5:R-:W-:Y:S01]  /*a6e0*/  IMAD.MOV.U32 R21, RZ, RZ, R12 ;  /* 0x000000ffff157224 */ /* 0x020fe200078e000c */
[----:B------:R-:W-:Y:S01]  /*a6f0*/  SHF.R.U64 R2, R12, 0x10, R13 ;  /* 0x000000100c027819 */ /* 0x000fe2000000120d */
[--C-:B------:R-:W-:Y:S01]  /*a700*/  IMAD.MOV.U32 R32, RZ, RZ, R19.reuse ;  /* 0x000000ffff207224 */ /* 0x100fe200078e0013 */
[----:B------:R-:W-:Y:S01]  /*a710*/  SHF.R.U64 R30, R18, 0x10, R19 ;  /* 0x00000010121e7819 */ /* 0x000fe20000001213 */
[----:B------:R-:W-:Y:S01]  /*a720*/  IMAD.MOV.U32 R28, RZ, RZ, R9 ;  /* 0x000000ffff1c7224 */ /* 0x000fe200078e0009 */
[----:B------:R-:W-:Y:S01]  /*a730*/  PRMT R39, R21, 0x5410, R2 ;  /* 0x0000541015277816 */ /* 0x000fe20000000002 */
[----:B------:R-:W-:Y:S01]  /*a740*/  IMAD R2, R229, -0x80, R37 ;  /* 0xffffff80e5027824 */ /* 0x000fe200078e0225 */
[----:B------:R-:W-:Y:S01]  /*a750*/  SHF.R.U32.HI R27, RZ, 0x10, R19 ;  /* 0x00000010ff1b7819 */ /* 0x000fe20000011613 */
[----:B------:R-:W-:Y:S01]  /*a760*/  IMAD.MOV.U32 R24, RZ, RZ, R11 ;  /* 0x000000ffff187224 */ /* 0x000fe200078e000b */
[--C-:B------:R-:W-:Y:S01]  /*a770*/  SHF.R.U64 R26, R8, 0x10, R9.reuse ;  /* 0x00000010081a7819 */ /* 0x100fe20000001209 */
[----:B------:R-:W-:Y:S01]  /*a780*/  IMAD.MOV.U32 R12, RZ, RZ, R4 ;  /* 0x000000ffff0c7224 */ /* 0x000fe200078e0004 */
[----:B------:R-:W-:Y:S01]  /*a790*/  IMNMX R38, R2, 0x80, PT ;  /* 0x0000008002267817 */ /* 0x000fe20003800200 */
[----:B------:R-:W-:Y:S01]  /*a7a0*/  IMAD.MOV.U32 R36, RZ, RZ, R16 ;  /* 0x000000ffff247224 */ /* 0x000fe200078e0010 */
[----:B------:R-:W-:Y:S01]  /*a7b0*/  SHF.R.U32.HI R23, RZ, 0x10, R9 ;  /* 0x00000010ff177819 */ /* 0x000fe20000011609 */
[----:B------:R-:W-:Y:S01]  /*a7c0*/  IMAD.MOV.U32 R35, RZ, RZ, R17 ;  /* 0x000000ffff237224 */ /* 0x000fe200078e0011 */
[----:B------:R-:W-:Y:S01]  /*a7d0*/  ISETP.GE.AND P0, PT, R208, R38, PT ;  /* 0x00000026d000720c */ /* 0x000fe20003f06270 */
[----:B------:R-:W-:Y:S01]  /*a7e0*/  IMAD.MOV.U32 R33, RZ, RZ, R18 ;  /* 0x000000ffff217224 */ /* 0x000fe200078e0012 */
[--C-:B------:R-:W-:Y:S01]  /*a7f0*/  SHF.R.U64 R22, R10, 0x10, R11.reuse ;  /* 0x000000100a167819 */ /* 0x100fe2000000120b */
[----:B------:R-:W-:Y:S01]  /*a800*/  IMAD.MOV.U32 R29, RZ, RZ, R8 ;  /* 0x000000ffff1d7224 */ /* 0x000fe200078e0008 */
[----:B------:R-:W-:Y:S01]  /*a810*/  SHF.R.U32.HI R19, RZ, 0x10, R11 ;  /* 0x00000010ff137819 */ /* 0x000fe2000001160b */
[--C-:B------:R-:W-:Y:S01]  /*a820*/  IMAD.MOV.U32 R11, RZ, RZ, R5.reuse ;  /* 0x000000ffff0b7224 */ /* 0x100fe200078e0005 */
[----:B------:R-:W-:Y:S01]  /*a830*/  SHF.R.U64 R9, R4, 0x10, R5 ;  /* 0x0000001004097819 */ /* 0x000fe20000001205 */
[----:B------:R-:W-:Y:S01]  /*a840*/  IMAD.MOV.U32 R25, RZ, RZ, R10 ;  /* 0x000000ffff197224 */ /* 0x000fe200078e000a */
[----:B------:R-:W-:Y:S01]  /*a850*/  SHF.R.U64 R34, R16, 0x10, R17 ;  /* 0x0000001010227819 */ /* 0x000fe20000001211 */
[----:B------:R-:W-:Y:S01]  /*a860*/  IMAD.MOV.U32 R20, RZ, RZ, R13 ;  /* 0x000000ffff147224 */ /* 0x000fe200078e000d */
[----:B------:R-:W-:Y:S01]  /*a870*/  SHF.R.U32.HI R31, RZ, 0x10, R17 ;  /* 0x00000010ff1f7819 */ /* 0x000fe20000011611 */
[----:B------:R-:W-:Y:S01]  /*a880*/  IMAD.MOV.U32 R18, RZ, RZ, R14 ;  /* 0x000000ffff127224 */ /* 0x000fe200078e000e */
[----:B------:R-:W-:Y:S01]  /*a890*/  SHF.R.U32.HI R4, RZ, 0x10, R5 ;  /* 0x00000010ff047819 */ /* 0x000fe20000011605 */
[----:B------:R-:W-:Y:S01]  /*a8a0*/  IMAD.MOV.U32 R17, RZ, RZ, R15 ;  /* 0x000000ffff117224 */ /* 0x000fe200078e000f */
[----:B------:R-:W-:Y:S01]  /*a8b0*/  SHF.R.U32.HI R16, RZ, 0x10, R13 ;  /* 0x00000010ff107819 */ /* 0x000fe2000001160d */
[----:B------:R-:W-:Y:S01]  /*a8c0*/  IMAD.MOV.U32 R8, RZ, RZ, R6 ;  /* 0x000000ffff087224 */ /* 0x000fe200078e0006 */
[----:B------:R-:W-:Y:S01]  /*a8d0*/  SHF.R.U64 R13, R14, 0x10, R15 ;  /* 0x000000100e0d7819 */ /* 0x000fe2000000120f */
[----:B------:R-:W-:Y:S01]  /*a8e0*/  IMAD.MOV.U32 R5, RZ, RZ, R7 ;  /* 0x000000ffff057224 */ /* 0x000fe200078e0007 */
[----:B------:R-:W-:Y:S01]  /*a8f0*/  SHF.R.U32.HI R10, RZ, 0x10, R15 ;  /* 0x00000010ff0a7819 */ /* 0x000fe2000001160f */
[----:B------:R-:W-:-:S04]  /*a900*/  DEPBAR.LE SB0, 0x1 ;  /* 0x000080400000791a */ /* 0x000fc80000000000 */
[--C-:B------:R-:W-:Y:S01]  /*a910*/  SHF.R.U64 R3, R6, 0x10, R7.reuse ;  /* 0x0000001006037819 */ /* 0x100fe20000001207 */
[----:B------:R-:W-:Y:S01]  /*a920*/  BSSY B1, `(.L_x_247) ;  /* 0x00000ca000017945 */ /* 0x000fe20003800000 */
[----:B------:R-:W-:Y:S02]  /*a930*/  SHF.R.U32.HI R0, RZ, 0x10, R7 ;  /* 0x00000010ff007819 */ /* 0x000fe40000011607 */
        /* <DEDUP_REMOVED lines=14> */
[----:B------:R-:W-:Y:S01]  /*aa20*/  PRMT R49, R8, 0x5410, R3 ;  /* 0x0000541008317816 */ /* 0x000fe20000000003 */
[----:B------:R-:W-:Y:S06]  /*aa30*/  BAR.SYNC.DEFER_BLOCKING 0x0 ;  /* 0x0000000000007b1d */ /* 0x000fec0000010000 */
[----:B------:R-:W-:Y:S05]  /*aa40*/  @P0 BRA `(.L_x_248) ;  /* 0x00000b7000000947 */ /* 0x000fea0003800000 */
[----:B------:R-:W-:Y:S01]  /*aa50*/  ISETP.GE.AND P0, PT, R132, c[0x0][0x27c], PT ;  /* 0x00009f0084007a0c */ /* 0x000fe20003f06270 */
[----:B------:R-:W-:Y:S01]  /*aa60*/  BSSY B0, `(.L_x_249) ;  /* 0x000005a000007945 */ /* 0x000fe20003800000 */
[----:B------:R-:W-:-:S11]  /*aa70*/  SHF.R.U32.HI R58, RZ, 0x3, R217 ;  /* 0x00000003ff3a7819 */ /* 0x000fd600000116d9 */
[----:B------:R-:W-:Y:S05]  /*aa80*/  @P0 BRA `(.L_x_250) ;  /* 0x0000057000000947 */ /* 0x000fea0003800000 */
[----:B------:R-:W-:Y:S01]  /*aa90*/  MOV R0, c[0x0][0x27c] ;  /* 0x00009f0000007a02 */ /* 0x000fe20000000f00 */
[----:B------:R-:W1:Y:S01]  /*aaa0*/  LDS.128 R4, [R198+0x10080] ;  /* 0x01008000c6047984 */ /* 0x000e620000000c00 */
[----:B------:R-:W-:Y:S02]  /*aab0*/  HADD2.F32 R13, -RZ, R42.H0_H0 ;  /* 0x2000002aff0d7230 */ /* 0x000fe40000004100 */
[----:B------:R-:W-:-:S04]  /*aac0*/  LEA.HI R0, R0, R212, RZ, 0x1d ;  /* 0x000000d400007211 */ /* 0x000fc800078fe8ff */
[----:B------:R-:W-:Y:S02]  /*aad0*/  SHF.R.S32.HI R3, RZ, 0x1f, R0 ;  /* 0x0000001fff037819 */ /* 0x000fe40000011400 */
[----:B------:R-:W-:Y:S02]  /*aae0*/  SHF.L.U32 R2, R0, 0x3, RZ ;  /* 0x0000000300027819 */ /* 0x000fe400000006ff */
[----:B------:R-:W-:Y:S02]  /*aaf0*/  LEA.HI R0, R3, R0, RZ, 0x3 ;  /* 0x0000000003007211 */ /* 0x000fe400078f18ff */
[----:B------:R-:W-:Y:S02]  /*ab00*/  LOP3.LUT R2, R217, 0x38, R2, 0xf8, !PT ;  /* 0x00000038d9027812 */ /* 0x000fe400078ef802 */
[----:B------:R-:W-:Y:S02]  /*ab10*/  SHF.L.U32 R0, R0, 0xa, RZ ;  /* 0x0000000a00007819 */ /* 0x000fe400000006ff */
[----:B------:R-:W-:-:S02]  /*ab20*/  LOP3.LUT R2, R2, R58, RZ, 0x3c, !PT ;  /* 0x0000003a02027212 */ /* 0x000fc400078e3cff */
[----:B------:R-:W-:-:S04]  /*ab30*/  LOP3.LUT R0, R0, 0x7fffe000, RZ, 0xc0, !PT ;  /* 0x7fffe00000007812 */ /* 0x000fc800078ec0ff */
[----:B------:R-:W-:Y:S01]  /*ab40*/  IADD3 R0, R2, R0, R219 ;  /* 0x0000000002007210 */ /* 0x000fe20007ffe0db */
[----:B------:R-:W-:-:S03]  /*ab50*/  HADD2.F32 R2, -RZ, R39.H0_H0 ;  /* 0x20000027ff027230 */ /* 0x000fc60000004100 */
[----:B------:R-:W-:Y:S01]  /*ab60*/  SHF.L.U32 R28, R0, 0x1, RZ ;  /* 0x00000001001c7819 */ /* 0x000fe200000006ff */
[----:B------:R-:W-:-:S04]  /*ab70*/  HADD2.F32 R0, -RZ, R39.H1_H1 ;  /* 0x30000027ff007230 */ /* 0x000fc80000004100 */
[----:B------:R-:W2:Y:S01]  /*ab80*/  LDS.128 R8, [R28+0x10080] ;  /* 0x010080001c087984 */ /* 0x000ea20000000c00 */
[--C-:B-1----:R-:W-:Y:S02]  /*ab90*/  HADD2.F32 R17, -RZ, R4.reuse.H0_H0 ;  /* 0x20000004ff117230 */ /* 0x102fe40000004100 */
[----:B------:R-:W-:Y:S02]  /*aba0*/  HADD2.F32 R16, -RZ, R4.H1_H1 ;  /* 0x30000004ff107230 */ /* 0x000fe40000004100 */
[--C-:B------:R-:W-:Y:S02]  /*abb0*/  HADD2.F32 R23, -RZ, R7.reuse.H0_H0 ;  /* 0x20000007ff177230 */ /* 0x100fe40000004100 */
[----:B------:R-:W-:Y:S01]  /*abc0*/  HADD2.F32 R22, -RZ, R7.H1_H1 ;  /* 0x30000007ff167230 */ /* 0x000fe20000004100 */
[----:B------:R-:W-:Y:S01]  /*abd0*/  FMUL.FTZ R7, R17, R2 ;  /* 0x0000000211077220 */ /* 0x000fe20000410000 */
[--C-:B------:R-:W-:Y:S02]  /*abe0*/  HADD2.F32 R19, -RZ, R5.reuse.H0_H0 ;  /* 0x20000005ff137230 */ /* 0x100fe40000004100 */
[----:B------:R-:W-:-:S02]  /*abf0*/  HADD2.F32 R18, -RZ, R5.H1_H1 ;  /* 0x30000005ff127230 */ /* 0x000fc40000004100 */
[----:B------:R-:W-:Y:S02]  /*ac00*/  HADD2.F32 R5, -RZ, R40.H0_H0 ;  /* 0x20000028ff057230 */ /* 0x000fe40000004100 */
[--C-:B------:R-:W-:Y:S02]  /*ac10*/  HADD2.F32 R21, -RZ, R6.reuse.H0_H0 ;  /* 0x20000006ff157230 */ /* 0x100fe40000004100 */
[----:B------:R-:W-:Y:S02]  /*ac20*/  HADD2.F32 R20, -RZ, R6.H1_H1 ;  /* 0x30000006ff147230 */ /* 0x000fe40000004100 */
[--C-:B--2---:R-:W-:Y:S02]  /*ac30*/  HADD2.F32 R4, -RZ, R8.reuse.H0_H0 ;  /* 0x20000008ff047230 */ /* 0x104fe40000004100 */
[--C-:B------:R-:W-:Y:S02]  /*ac40*/  HADD2.F32 R15, -RZ, R11.reuse.H0_H0 ;  /* 0x2000000bff0f7230 */ /* 0x100fe40000004100 */
[----:B------:R-:W-:Y:S01]  /*ac50*/  HADD2.F32 R14, -RZ, R11.H1_H1 ;  /* 0x3000000bff0e7230 */ /* 0x000fe20000004100 */
[----:B------:R-:W-:Y:S01]  /*ac60*/  FMUL.FTZ R34, R4, R2 ;  /* 0x0000000204227220 */ /* 0x000fe20000410000 */
[----:B------:R-:W-:Y:S01]  /*ac70*/  HADD2.F32 R3, -RZ, R8.H1_H1 ;  /* 0x30000008ff037230 */ /* 0x000fe20000004100 */
[-C--:B------:R-:W-:Y:S01]  /*ac80*/  FMUL.FTZ R2, R16, R0.reuse ;  /* 0x0000000010027220 */ /* 0x080fe20000410000 */
[----:B------:R-:W-:Y:S01]  /*ac90*/  HADD2.F32 R11, -RZ, R43.H0_H0 ;  /* 0x2000002bff0b7230 */ /* 0x000fe20000004100 */
[----:B------:R-:W-:Y:S01]  /*aca0*/  FFMA.FTZ R37, R4, R13, R7 ;  /* 0x0000000d04257223 */ /* 0x000fe20000010007 */
[--C-:B------:R-:W-:Y:S01]  /*acb0*/  HADD2.F32 R8, -RZ, R10.reuse.H0_H0 ;  /* 0x2000000aff087230 */ /* 0x100fe20000004100 */
[----:B------:R-:W-:Y:S01]  /*acc0*/  FMUL.FTZ R4, R19, R5 ;  /* 0x0000000513047220 */ /* 0x000fe20000410000 */
[----:B------:R-:W-:Y:S01]  /*acd0*/  HADD2.F32 R12, -RZ, R10.H1_H1 ;  /* 0x3000000aff0c7230 */ /* 0x000fe20000004100 */
[C---:B------:R-:W-:Y:S01]  /*ace0*/  FFMA.FTZ R36, R3.reuse, R11, R2 ;  /* 0x0000000b03247223 */ /* 0x040fe20000010002 */
[----:B------:R-:W-:Y:S01]  /*acf0*/  HADD2.F32 R6, -RZ, R9.H0_H0 ;  /* 0x20000009ff067230 */ /* 0x000fe20000004100 */
[----:B------:R-:W-:Y:S01]  /*ad00*/  FMUL.FTZ R33, R3, R0 ;  /* 0x0000000003217220 */ /* 0x000fe20000410000 */
[----:B------:R-:W-:Y:S01]  /*ad10*/  HADD2.F32 R10, -RZ, R44.H0_H0 ;  /* 0x2000002cff0a7230 */ /* 0x000fe20000004100 */
[----:B------:R-:W-:Y:S01]  /*ad20*/  FFMA.FTZ R13, R17, R13, -R34 ;  /* 0x0000000d110d7223 */ /* 0x000fe20000010822 */
[----:B------:R-:W-:Y:S01]  /*ad30*/  HADD2.F32 R2, -RZ, R40.H1_H1 ;  /* 0x30000028ff027230 */ /* 0x000fe20000004100 */
[C---:B------:R-:W-:Y:S01]  /*ad40*/  FMUL.FTZ R31, R6.reuse, R5 ;  /* 0x00000005061f7220 */ /* 0x040fe20000410000 */
[----:B------:R-:W-:Y:S01]  /*ad50*/  HADD2.F32 R0, -RZ, R41.H0_H0 ;  /* 0x20000029ff007230 */ /* 0x000fe20000004100 */
[----:B------:R-:W-:Y:S01]  /*ad60*/  FFMA.FTZ R35, R6, R10, R4 ;  /* 0x0000000a06237223 */ /* 0x000fe20000010004 */
[----:B------:R-:W-:Y:S01]  /*ad70*/  HADD2.F32 R9, -RZ, R9.H1_H1 ;  /* 0x30000009ff097230 */ /* 0x000fe20000004100 */
[----:B------:R-:W-:Y:S01]  /*ad80*/  FMUL.FTZ R5, R18, R2 ;  /* 0x0000000212057220 */ /* 0x000fe20000410000 */
[----:B------:R-:W-:Y:S01]  /*ad90*/  HADD2.F32 R7, -RZ, R44.H1_H1 ;  /* 0x3000002cff077230 */ /* 0x000fe20000004100 */
[----:B------:R-:W-:Y:S01]  /*ada0*/  FMUL.FTZ R4, R21, R0 ;  /* 0x0000000015047220 */ /* 0x000fe20000410000 */
[----:B------:R-:W-:Y:S01]  /*adb0*/  HADD2.F32 R6, -RZ, R45.H0_H0 ;  /* 0x2000002dff067230 */ /* 0x000fe20000004100 */
[C---:B------:R-:W-:Y:S01]  /*adc0*/  FMUL.FTZ R29, R9.reuse, R2 ;  /* 0x00000002091d7220 */ /* 0x040fe20000410000 */
[----:B------:R-:W-:Y:S01]  /*add0*/  HADD2.F32 R3, -RZ, R41.H1_H1 ;  /* 0x30000029ff037230 */ /* 0x000fe20000004100 */
[----:B------:R-:W-:Y:S01]  /*ade0*/  FFMA.FTZ R32, R9, R7, R5 ;  /* 0x0000000709207223 */ /* 0x000fe20000010005 */
[----:B------:R-:W-:Y:S01]  /*adf0*/  HADD2.F32 R5, -RZ, R45.H1_H1 ;  /* 0x3000002dff057230 */ /* 0x000fe20000004100 */
[----:B------:R-:W-:Y:S01]  /*ae00*/  FFMA.FTZ R30, R8, R6, R4 ;  /* 0x00000006081e7223 */ /* 0x000fe20000010004 */
[----:B------:R-:W-:Y:S01]  /*ae10*/  HADD2.F32 R2, -RZ, R43.H1_H1 ;  /* 0x3000002bff027230 */ /* 0x000fe20000004100 */
[----:B------:R-:W-:-:S02]  /*ae20*/  FMUL.FTZ R4, R20, R3 ;  /* 0x0000000314047220 */ /* 0x000fc40000410000 */
[----:B------:R-:W-:Y:S01]  /*ae30*/  FMUL.FTZ R26, R8, R0 ;  /* 0x00000000081a7220 */ /* 0x000fe20000410000 */
[----:B------:R-:W-:Y:S01]  /*ae40*/  HADD2.F32 R0, -RZ, R42.H1_H1 ;  /* 0x3000002aff007230 */ /* 0x000fe20000004100 */
[C---:B------:R-:W-:Y:S01]  /*ae50*/  FFMA.FTZ R27, R12.reuse, R5, R4 ;  /* 0x000000050c1b7223 */ /* 0x040fe20000010004 */
[--C-:B------:R-:W-:Y:S01]  /*ae60*/  HADD2.F32 R4, -RZ, R46.reuse.H1_H1 ;  /* 0x3000002eff047230 */ /* 0x100fe20000004100 */
[----:B------:R-:W-:Y:S01]  /*ae70*/  FMUL.FTZ R25, R12, R3 ;  /* 0x000000030c197220 */ /* 0x000fe20000410000 */
[----:B------:R-:W-:Y:S01]  /*ae80*/  HADD2.F32 R3, -RZ, R46.H0_H0 ;  /* 0x2000002eff037230 */ /* 0x000fe20000004100 */
[----:B------:R-:W-:Y:S02]  /*ae90*/  FMUL.FTZ R9, R23, R2 ;  /* 0x0000000217097220 */ /* 0x000fe40000410000 */
[----:B------:R-:W-:Y:S02]  /*aea0*/  FMUL.FTZ R8, R22, R0 ;  /* 0x0000000016087220 */ /* 0x000fe40000410000 */
[----:B------:R-:W-:-:S02]  /*aeb0*/  FMUL.FTZ R24, R15, R2 ;  /* 0x000000020f187220 */ /* 0x000fc40000410000 */
[C---:B------:R-:W-:Y:S02]  /*aec0*/  FMUL.FTZ R12, R14.reuse, R0 ;  /* 0x000000000e0c7220 */ /* 0x040fe40000410000 */
[----:B------:R-:W-:Y:S02]  /*aed0*/  FFMA.FTZ R15, R15, R4, R9 ;  /* 0x000000040f0f7223 */ /* 0x000fe40000010009 */
[----:B------:R-:W-:Y:S02]  /*aee0*/  FFMA.FTZ R14, R14, R3, R8 ;  /* 0x000000030e0e7223 */ /* 0x000fe40000010008 */
[----:B------:R-:W-:Y:S02]  /*aef0*/  FFMA.FTZ R10, R19, R10, -R31 ;  /* 0x0000000a130a7223 */ /* 0x000fe4000001081f */
[----:B------:R-:W-:Y:S02]  /*af00*/  FFMA.FTZ R9, R18, R7, -R29 ;  /* 0x0000000712097223 */ /* 0x000fe4000001081d */
[----:B------:R-:W-:-:S02]  /*af10*/  FFMA.FTZ R8, R16, R11, -R33 ;  /* 0x0000000b10087223 */ /* 0x000fc40000010821 */
[----:B------:R-:W-:Y:S01]  /*af20*/  FFMA.FTZ R7, R21, R6, -R26 ;  /* 0x0000000615077223 */ /* 0x000fe2000001081a */
[----:B------:R-:W-:Y:S01]  /*af30*/  F2FP.PACK_AB R9, R9, R10 ;  /* 0x0000000a0909723e */ /* 0x000fe200000000ff */
[----:B------:R-:W-:Y:S01]  /*af40*/  FFMA.FTZ R2, R20, R5, -R25 ;  /* 0x0000000514027223 */ /* 0x000fe20000010819 */
[----:B------:R-:W-:Y:S01]  /*af50*/  F2FP.PACK_AB R8, R8, R13 ;  /* 0x0000000d0808723e */ /* 0x000fe200000000ff */
[----:B------:R-:W-:Y:S01]  /*af60*/  FFMA.FTZ R0, R23, R4, -R24 ;  /* 0x0000000417007223 */ /* 0x000fe20000010818 */
[----:B------:R-:W-:Y:S01]  /*af70*/  F2FP.PACK_AB R4, R36, R37 ;  /* 0x000000252404723e */ /* 0x000fe200000000ff */
[----:B------:R-:W-:Y:S01]  /*af80*/  FFMA.FTZ R3, R22, R3, -R12 ;  /* 0x0000000316037223 */ /* 0x000fe2000001080c */
[----:B------:R-:W-:Y:S02]  /*af90*/  F2FP.PACK_AB R10, R2, R7 ;  /* 0x00000007020a723e */ /* 0x000fe400000000ff */
[----:B------:R-:W-:Y:S02]  /*afa0*/  F2FP.PACK_AB R5, R32, R35 ;  /* 0x000000232005723e */ /* 0x000fe400000000ff */
[----:B------:R-:W-:-:S02]  /*afb0*/  F2FP.PACK_AB R11, R3, R0 ;  /* 0x00000000030b723e */ /* 0x000fc400000000ff */
[----:B------:R-:W-:Y:S02]  /*afc0*/  F2FP.PACK_AB R6, R27, R30 ;  /* 0x0000001e1b06723e */ /* 0x000fe400000000ff */
[----:B------:R-:W-:Y:S01]  /*afd0*/  F2FP.PACK_AB R7, R14, R15 ;  /* 0x0000000f0e07723e */ /* 0x000fe200000000ff */
[----:B------:R1:W-:Y:S04]  /*afe0*/  STS.128 [R198+0x10080], R8 ;  /* 0x01008008c6007388 */ /* 0x0003e80000000c00 */
[----:B------:R1:W-:Y:S02]  /*aff0*/  STS.128 [R28+0x10080], R4 ;  /* 0x010080041c007388 */ /* 0x0003e40000000c00 */
.L_x_250:
[----:B------:R-:W-:Y:S05]  /*b000*/  BSYNC B0 ;  /* 0x0000000000007941 */ /* 0x000fea0003800000 */
.L_x_249:
[----:B------:R-:W-:-:S13]  /*b010*/  ISETP.GE.AND P0, PT, R135, c[0x0][0x27c], PT ;  /* 0x00009f0087007a0c */ /* 0x000fda0003f06270 */
[----:B------:R-:W-:Y:S05]  /*b020*/  @P0 BRA `(.L_x_248) ;  /* 0x0000059000000947 */ /* 0x000fea0003800000 */
[----:B------:R-:W2:Y:S04]  /*b030*/  LDL R2, [R1] ;  /* 0x0000000001027983 */ /* 0x000ea80000100800 */
[----:B------:R-:W3:Y:S01]  /*b040*/  LDL R57, [R1+0x1c] ;  /* 0x00001c0001397983 */ /* 0x000ee20000100800 */
[----:B------:R-:W-:Y:S01]  /*b050*/  MOV R0, c[0x0][0x27c] ;  /* 0x00009f0000007a02 */ /* 0x000fe20000000f00 */
[----:B------:R-:W-:-:S03]  /*b060*/  HADD2.F32 R13, -RZ, R50.H0_H0 ;  /* 0x20000032ff0d7230 */ /* 0x000fc60000004100 */
[----:B--2---:R-:W-:-:S04]  /*b070*/  LEA.HI R0, R0, R2, RZ, 0x1d ;  /* 0x0000000200007211 */ /* 0x004fc800078fe8ff */
[----:B------:R-:W-:Y:S01]  /*b080*/  SHF.R.S32.HI R2, RZ, 0x1f, R0 ;  /* 0x0000001fff027819 */ /* 0x000fe20000011400 */
[----:B-1-3--:R-:W1:Y:S01]  /*b090*/  LDS.128 R4, [R57] ;  /* 0x0000000039047984 */ /* 0x00ae620000000c00 */
        /* <DEDUP_REMOVED lines=80> */
[----:B------:R1:W-:Y:S04]  /*b5a0*/  STS.128 [R57], R8 ;  /* 0x0000000839007388 */ /* 0x0003e80000000c00 */
[----:B------:R1:W-:Y:S02]  /*b5b0*/  STS.128 [R28+0x10080], R4 ;  /* 0x010080041c007388 */ /* 0x0003e40000000c00 */
.L_x_248:
[----:B------:R-:W-:Y:S05]  /*b5c0*/  BSYNC B1 ;  /* 0x0000000000017941 */ /* 0x000fea0003800000 */
.L_x_247:
[----:B------:R-:W-:Y:S01]  /*b5d0*/  IADD3 R0, R208, 0x20, RZ ;  /* 0x00000020d0007810 */ /* 0x000fe20007ffe0ff */
[----:B------:R-:W-:Y:S03]  /*b5e0*/  BSSY B1, `(.L_x_251) ;  /* 0x00000c2000017945 */ /* 0x000fe60003800000 */
[----:B------:R-:W-:-:S13]  /*b5f0*/  ISETP.GE.AND P0, PT, R0, R38, PT ;  /* 0x000000260000720c */ /* 0x000fda0003f06270 */
[----:B------:R-:W-:Y:S05]  /*b600*/  @P0 BRA `(.L_x_252) ;  /* 0x00000bf000000947 */ /* 0x000fea0003800000 */
[----:B------:R2:W5:Y:S01]  /*b610*/  LDL R58, [R1+0xc] ;  /* 0x00000c00013a7983 */ /* 0x0005620000100800 */
[----:B------:R-:W-:Y:S01]  /*b620*/  ISETP.GE.AND P0, PT, R132, c[0x0][0x27c], PT ;  /* 0x00009f0084007a0c */ /* 0x000fe20003f06270 */
[----:B------:R-:W-:Y:S01]  /*b630*/  BSSY B0, `(.L_x_253) ;  /* 0x0000061000007945 */ /* 0x000fe20003800000 */
[C---:B------:R-:W-:Y:S02]  /*b640*/  IADD3 R59, R208.reuse, 0x20, RZ ;  /* 0x00000020d03b7810 */ /* 0x040fe40007ffe0ff */
[----:B------:R-:W-:-:S03]  /*b650*/  IADD3 R60, R208, 0x20, RZ ;  /* 0x00000020d03c7810 */ /* 0x000fc60007ffe0ff */
[----:B------:R-:W-:Y:S02]  /*b660*/  IMAD.SHL.U32 R59, R59, 0x40, RZ ;  /* 0x000000403b3b7824 */ /* 0x000fe400078e00ff */
[----:B------:R-:W-:-:S03]  /*b670*/  IMAD.SHL.U32 R60, R60, 0x40, RZ ;  /* 0x000000403c3c7824 */ /* 0x000fc600078e00ff */
[----:B------:R-:W-:Y:S02]  /*b680*/  LOP3.LUT R59, R59, 0x1c0, RZ, 0xc0, !PT ;  /* 0x000001c03b3b7812 */ /* 0x000fe400078ec0ff */
[----:B------:R-:W-:Y:S02]  /*b690*/  LOP3.LUT R60, R60, 0x1c0, RZ, 0xc0, !PT ;  /* 0x000001c03c3c7812 */ /* 0x000fe400078ec0ff */
[----:B------:R-:W-:Y:S01]  /*b6a0*/  SHF.R.U32.HI R59, RZ, 0x3, R59 ;  /* 0x00000003ff3b7819 */ /* 0x000fe2000001163b */
[----:B------:R-:W-:Y:S05]  /*b6b0*/  @P0 BRA `(.L_x_254) ;  /* 0x0000058000000947 */ /* 0x000fea0003800000 */
[----:B-1----:R-:W3:Y:S01]  /*b6c0*/  LDL R57, [R1+0x28] ;  /* 0x0000280001397983 */ /* 0x002ee20000100800 */
[----:B------:R-:W-:Y:S01]  /*b6d0*/  MOV R0, c[0x0][0x27c] ;  /* 0x00009f0000007a02 */ /* 0x000fe20000000f00 */
[----:B------:R-:W-:-:S03]  /*b6e0*/  HADD2.F32 R13, -RZ, R42.H0_H0 ;  /* 0x2000002aff0d7230 */ /* 0x000fc60000004100 */
        /* <DEDUP_REMOVED lines=8> */
[----:B-----5:R-:W-:Y:S01]  /*b770*/  IADD3 R0, R2, R0, R58 ;  /* 0x0000000002007210 */ /* 0x020fe20007ffe03a */
[----:B------:R-:W-:-:S03]  /*b780*/  HADD2.F32 R2, -RZ, R39.H0_H0 ;  /* 0x20000027ff027230 */ /* 0x000fc60000004100 */
[----:B------:R-:W-:Y:S01]  /*b790*/  SHF.L.U32 R28, R0, 0x1, RZ ;  /* 0x00000001001c7819 */ /* 0x000fe200000006ff */
[----:B------:R-:W-:-:S04]  /*b7a0*/  HADD2.F32 R0, -RZ, R39.H1_H1 ;  /* 0x30000027ff007230 */ /* 0x000fc80000004100 */
[----:B------:R-:W1:Y:S02]  /*b7b0*/  LDS.128 R8, [R28+0x10080] ;  /* 0x010080001c087984 */ /* 0x000e640000000c00 */
[--C-:B-1----:R-:W-:Y:S02]  /*b7c0*/  HADD2.F32 R15, -RZ, R11.reuse.H0_H0 ;  /* 0x2000000bff0f7230 */ /* 0x102fe40000004100 */
[----:B------:R-:W-:Y:S02]  /*b7d0*/  HADD2.F32 R14, -RZ, R11.H1_H1 ;  /* 0x3000000bff0e7230 */ /* 0x000fe40000004100 */
[----:B------:R-:W-:Y:S02]  /*b7e0*/  HADD2.F32 R3, -RZ, R8.H1_H1 ;  /* 0x30000008ff037230 */ /* 0x000fe40000004100 */
[----:B------:R-:W-:Y:S02]  /*b7f0*/  HADD2.F32 R11, -RZ, R43.H0_H0 ;  /* 0x2000002bff0b7230 */ /* 0x000fe40000004100 */
[----:B------:R-:W-:Y:S01]  /*b800*/  HADD2.F32 R12, -RZ, R10.H1_H1 ;  /* 0x3000000aff0c7230 */ /* 0x000fe20000004100 */
[----:B------:R-:W-:Y:S01]  /*b810*/  FMUL.FTZ R33, R0, R3 ;  /* 0x0000000300217220 */ /* 0x000fe20000410000 */
[----:B---3--:R-:W1:Y:S02]  /*b820*/  LDS.128 R4, [R57] ;  /* 0x0000000039047984 */ /* 0x008e640000000c00 */
[----:B-1----:R-:W-:-:S02]  /*b830*/  HADD2.F32 R17, -RZ, R4.H0_H0 ;  /* 0x20000004ff117230 */ /* 0x002fc40000004100 */
[----:B------:R-:W-:Y:S02]  /*b840*/  HADD2.F32 R16, -RZ, R4.H1_H1 ;  /* 0x30000004ff107230 */ /* 0x000fe40000004100 */
[----:B------:R-:W-:Y:S02]  /*b850*/  HADD2.F32 R4, -RZ, R8.H0_H0 ;  /* 0x20000008ff047230 */ /* 0x000fe40000004100 */
[--C-:B------:R-:W-:Y:S02]  /*b860*/  HADD2.F32 R23, -RZ, R7.reuse.H0_H0 ;  /* 0x20000007ff177230 */ /* 0x100fe40000004100 */
[----:B------:R-:W-:Y:S01]  /*b870*/  HADD2.F32 R22, -RZ, R7.H1_H1 ;  /* 0x30000007ff167230 */ /* 0x000fe20000004100 */
[C---:B------:R-:W-:Y:S01]  /*b880*/  FMUL.FTZ R7, R2.reuse, R17 ;  /* 0x0000001102077220 */ /* 0x040fe20000410000 */
[--C-:B------:R-:W-:Y:S01]  /*b890*/  HADD2.F32 R19, -RZ, R5.reuse.H0_H0 ;  /* 0x20000005ff137230 */ /* 0x100fe20000004100 */
[----:B------:R-:W-:Y:S01]  /*b8a0*/  FMUL.FTZ R34, R2, R4 ;  /* 0x0000000402227220 */ /* 0x000fe20000410000 */
[----:B------:R-:W-:Y:S01]  /*b8b0*/  HADD2.F32 R18, -RZ, R5.H1_H1 ;  /* 0x30000005ff127230 */ /* 0x000fe20000004100 */
[----:B------:R-:W-:Y:S01]  /*b8c0*/  FMUL.FTZ R2, R0, R16 ;  /* 0x0000001000027220 */ /* 0x000fe20000410000 */
[----:B------:R-:W-:Y:S01]  /*b8d0*/  HADD2.F32 R5, -RZ, R40.H0_H0 ;  /* 0x20000028ff057230 */ /* 0x000fe20000004100 */
[----:B------:R-:W-:Y:S01]  /*b8e0*/  FFMA.FTZ R37, R13, R4, R7 ;  /* 0x000000040d257223 */ /* 0x000fe20000010007 */
[--C-:B------:R-:W-:Y:S01]  /*b8f0*/  HADD2.F32 R21, -RZ, R6.reuse.H0_H0 ;  /* 0x20000006ff157230 */ /* 0x100fe20000004100 */
[----:B------:R-:W-:Y:S01]  /*b900*/  FFMA.FTZ R36, R11, R3, R2 ;  /* 0x000000030b247223 */ /* 0x000fe20000010002 */
[----:B------:R-:W-:Y:S01]  /*b910*/  HADD2.F32 R20, -RZ, R6.H1_H1 ;  /* 0x30000006ff147230 */ /* 0x000fe20000004100 */
[----:B------:R-:W-:Y:S01]  /*b920*/  FMUL.FTZ R4, R5, R19 ;  /* 0x0000001305047220 */ /* 0x000fe20000410000 */
[----:B------:R-:W-:Y:S01]  /*b930*/  HADD2.F32 R8, -RZ, R10.H0_H0 ;  /* 0x2000000aff087230 */ /* 0x000fe20000004100 */
[----:B------:R-:W-:Y:S01]  /*b940*/  FFMA.FTZ R13, R13, R17, -R34 ;  /* 0x000000110d0d7223 */ /* 0x000fe20000010822 */
[----:B------:R-:W-:-:S02]  /*b950*/  HADD2.F32 R6, -RZ, R9.H0_H0 ;  /* 0x20000009ff067230 */ /* 0x000fc40000004100 */
[----:B------:R-:W-:Y:S02]  /*b960*/  HADD2.F32 R10, -RZ, R44.H0_H0 ;  /* 0x2000002cff0a7230 */ /* 0x000fe40000004100 */
[----:B------:R-:W-:Y:S01]  /*b970*/  HADD2.F32 R2, -RZ, R40.H1_H1 ;  /* 0x30000028ff027230 */ /* 0x000fe20000004100 */
[-C--:B------:R-:W-:Y:S01]  /*b980*/  FMUL.FTZ R31, R5, R6.reuse ;  /* 0x00000006051f7220 */ /* 0x080fe20000410000 */
[----:B------:R-:W-:Y:S01]  /*b990*/  HADD2.F32 R0, -RZ, R41.H0_H0 ;  /* 0x20000029ff007230 */ /* 0x000fe20000004100 */
[----:B------:R-:W-:Y:S01]  /*b9a0*/  FFMA.FTZ R35, R10, R6, R4 ;  /* 0x000000060a237223 */ /* 0x000fe20000010004 */
[----:B------:R-:W-:Y:S01]  /*b9b0*/  HADD2.F32 R9, -RZ, R9.H1_H1 ;  /* 0x30000009ff097230 */ /* 0x000fe20000004100 */
[----:B------:R-:W-:Y:S01]  /*b9c0*/  FMUL.FTZ R5, R2, R18 ;  /* 0x0000001202057220 */ /* 0x000fe20000410000 */
[----:B------:R-:W-:Y:S01]  /*b9d0*/  HADD2.F32 R7, -RZ, R44.H1_H1 ;  /* 0x3000002cff077230 */ /* 0x000fe20000004100 */
[----:B------:R-:W-:Y:S01]  /*b9e0*/  FMUL.FTZ R4, R0, R21 ;  /* 0x0000001500047220 */ /* 0x000fe20000410000 */
[----:B------:R-:W-:Y:S01]  /*b9f0*/  HADD2.F32 R6, -RZ, R45.H0_H0 ;  /* 0x2000002dff067230 */ /* 0x000fe20000004100 */
[-C--:B------:R-:W-:Y:S01]  /*ba00*/  FMUL.FTZ R29, R2, R9.reuse ;  /* 0x00000009021d7220 */ /* 0x080fe20000410000 */
        /* <DEDUP_REMOVED lines=8> */
[-C--:B------:R-:W-:Y:S01]  /*ba90*/  FFMA.FTZ R27, R5, R12.reuse, R4 ;  /* 0x0000000c051b7223 */ /* 0x080fe20000010004 */
[--C-:B------:R-:W-:Y:S01]  /*baa0*/  HADD2.F32 R4, -RZ, R46.reuse.H1_H1 ;  /* 0x3000002eff047230 */ /* 0x100fe20000004100 */
[----:B------:R-:W-:Y:S01]  /*bab0*/  FMUL.FTZ R25, R3, R12 ;  /* 0x0000000c03197220 */ /* 0x000fe20000410000 */
[----:B------:R-:W-:Y:S01]  /*bac0*/  HADD2.F32 R3, -RZ, R46.H0_H0 ;  /* 0x2000002eff037230 */ /* 0x000fe20000004100 */
[----:B------:R-:W-:Y:S02]  /*bad0*/  FMUL.FTZ R9, R2, R23 ;  /* 0x0000001702097220 */ /* 0x000fe40000410000 */
[----:B------:R-:W-:Y:S02]  /*bae0*/  FMUL.FTZ R8, R0, R22 ;  /* 0x0000001600087220 */ /* 0x000fe40000410000 */
[----:B------:R-:W-:-:S02]  /*baf0*/  FMUL.FTZ R24, R2, R15 ;  /* 0x0000000f02187220 */ /* 0x000fc40000410000 */
[-C--:B------:R-:W-:Y:S02]  /*bb00*/  FMUL.FTZ R12, R0, R14.reuse ;  /* 0x0000000e000c7220 */ /* 0x080fe40000410000 */
        /* <DEDUP_REMOVED lines=19> */
.L_x_254:
[----:B------:R-:W-:Y:S05]  /*bc40*/  BSYNC B0 ;  /* 0x0000000000007941 */ /* 0x000fea0003800000 */
.L_x_253:
[----:B------:R-:W-:-:S13]  /*bc50*/  ISETP.GE.AND P0, PT, R135, c[0x0][0x27c], PT ;  /* 0x00009f0087007a0c */ /* 0x000fda0003f06270 */
[----:B------:R-:W-:Y:S05]  /*bc60*/  @P0 BRA `(.L_x_252) ;  /* 0x0000059000000947 */ /* 0x000fea0003800000 */
[----:B------:R-:W3:Y:S04]  /*bc70*/  LDL R2, [R1] ;  /* 0x0000000001027983 */ /* 0x000ee80000100800 */
[----:B-1----:R-:W4:Y:S01]  /*bc80*/  LDL R57, [R1+0x18] ;  /* 0x0000180001397983 */ /* 0x002f220000100800 */
[----:B------:R-:W-:Y:S01]  /*bc90*/  MOV R0, c[0x0][0x27c] ;  /* 0x00009f0000007a02 */ /* 0x000fe20000000f00 */
[----:B------:R-:W-:-:S03]  /*bca0*/  HADD2.F32 R13, -RZ, R50.H0_H0 ;  /* 0x20000032ff0d7230 */ /* 0x000fc60000004100 */
[----:B---3--:R-:W-:-:S04]  /*bcb0*/  LEA.HI R0, R0, R2, RZ, 0x1d ;  /* 0x0000000200007211 */ /* 0x008fc800078fe8ff */
[----:B------:R-:W-:Y:S01]  /*bcc0*/  SHF.R.S32.HI R2, RZ, 0x1f, R0 ;  /* 0x0000001fff027819 */ /* 0x000fe20000011400 */
[----:B----4-:R-:W1:Y:S01]  /*bcd0*/  LDS.128 R4, [R57] ;  /* 0x0000000039047984 */ /* 0x010e620000000c00 */
        /* <DEDUP_REMOVED lines=10> */
[----:B------:R-:W3:Y:S01]  /*bd80*/  LDS.128 R8, [R28+0x10080] ;  /* 0x010080001c087984 */ /* 0x000ee20000000c00 */
        /* <DEDUP_REMOVED lines=10> */
[--C-:B---3--:R-:W-:Y:S02]  /*be30*/  HADD2.F32 R4, -RZ, R8.reuse.H0_H0 ;  /* 0x20000008ff047230 */ /* 0x108fe40000004100 */
[--C-:B------:R-:W-:Y:S02]  /*be40*/  HADD2.F32 R15, -RZ, R11.reuse.H0_H0 ;  /* 0x2000000bff0f7230 */ /* 0x100fe40000004100 */
[----:B------:R-:W-:Y:S01]  /*be50*/  HADD2.F32 R14, -RZ, R11.H1_H1 ;  /* 0x3000000bff0e7230 */ /* 0x000fe20000004100 */
[----:B------:R-:W-:Y:S01]  /*be60*/  FMUL.FTZ R34, R2, R4 ;  /* 0x0000000402227220 */ /* 0x000fe20000410000 */
[----:B------:R-:W-:Y:S01]  /*be70*/  HADD2.F32 R3, -RZ, R8.H1_H1 ;  /* 0x30000008ff037230 */ /* 0x000fe20000004100 */
[C---:B------:R-:W-:Y:S01]  /*be80*/  FMUL.FTZ R2, R0.reuse, R16 ;  /* 0x0000001000027220 */ /* 0x040fe20000410000 */
[----:B------:R-:W-:Y:S01]  /*be90*/  HADD2.F32 R11, -RZ, R51.H0_H0 ;  /* 0x20000033ff0b7230 */ /* 0x000fe20000004100 */
[----:B------:R-:W-:Y:S01]  /*bea0*/  FFMA.FTZ R37, R13, R4, R7 ;  /* 0x000000040d257223 */ /* 0x000fe20000010007 */
[--C-:B------:R-:W-:Y:S01]  /*beb0*/  HADD2.F32 R8, -RZ, R10.reuse.H0_H0 ;  /* 0x2000000aff087230 */ /* 0x100fe20000004100 */
[----:B------:R-:W-:Y:S01]  /*bec0*/  FMUL.FTZ R4, R5, R19 ;  /* 0x0000001305047220 */ /* 0x000fe20000410000 */
[----:B------:R-:W-:Y:S01]  /*bed0*/  HADD2.F32 R12, -RZ, R10.H1_H1 ;  /* 0x3000000aff0c7230 */ /* 0x000fe20000004100 */
[-C--:B------:R-:W-:Y:S01]  /*bee0*/  FFMA.FTZ R36, R11, R3.reuse, R2 ;  /* 0x000000030b247223 */ /* 0x080fe20000010002 */
[----:B------:R-:W-:Y:S01]  /*bef0*/  HADD2.F32 R6, -RZ, R9.H0_H0 ;  /* 0x20000009ff067230 */ /* 0x000fe20000004100 */
[----:B------:R-:W-:Y:S01]  /*bf00*/  FMUL.FTZ R33, R0, R3 ;  /* 0x0000000300217220 */ /* 0x000fe20000410000 */
[----:B------:R-:W-:Y:S01]  /*bf10*/  HADD2.F32 R10, -RZ, R52.H0_H0 ;  /* 0x20000034ff0a7230 */ /* 0x000fe20000004100 */
[----:B------:R-:W-:Y:S01]  /*bf20*/  FFMA.FTZ R13, R13, R17, -R34 ;  /* 0x000000110d0d7223 */ /* 0x000fe20000010822 */
        /* <DEDUP_REMOVED lines=45> */
.L_x_252:
[----:B------:R-:W-:Y:S05]  /*c200*/  BSYNC B1 ;  /* 0x0000000000017941 */ /* 0x000fea0003800000 */
.L_x_251:
[----:B------:R-:W-:Y:S01]  /*c210*/  IADD3 R0, R208, 0x40, RZ ;  /* 0x00000040d0007810 */ /* 0x000fe20007ffe0ff */
[----:B------:R-:W-:Y:S03]  /*c220*/  BSSY B1, `(.L_x_255) ;  /* 0x00000c2000017945 */ /* 0x000fe60003800000 */
[----:B------:R-:W-:-:S13]  /*c230*/  ISETP.GE.AND P0, PT, R0, R38, PT ;  /* 0x000000260000720c */ /* 0x000fda0003f06270 */
[----:B------:R-:W-:Y:S05]  /*c240*/  @P0 BRA `(.L_x_256) ;  /* 0x00000bf000000947 */ /* 0x000fea0003800000 */
[----:B-----5:R3:W5:Y:S01]  /*c250*/  LDL R58, [R1+0x8] ;  /* 0x00000800013a7983 */ /* 0x0207620000100800 */
        /* <DEDUP_REMOVED lines=10> */
[----:B-1----:R-:W4:Y:S01]  /*c300*/  LDL R57, [R1+0x24] ;  /* 0x0000240001397983 */ /* 0x002f220000100800 */
        /* <DEDUP_REMOVED lines=21> */
[----:B----4-:R-:W1:Y:S02]  /*c460*/  LDS.128 R4, [R57] ;  /* 0x0000000039047984 */ /* 0x010e640000000c00 */
        /* <DEDUP_REMOVED lines=65> */
.L_x_258:
[----:B------:R-:W-:Y:S05]  /*c880*/  BSYNC B0 ;  /* 0x0000000000007941 */ /* 0x000fea0003800000 */
.L_x_257:
[----:B------:R-:W-:-:S13]  /*c890*/  ISETP.GE.AND P0, PT, R135, c[0x0][0x27c], PT ;  /* 0x00009f0087007a0c */ /* 0x000fda0003f06270 */
[----:B------:R-:W-:Y:S05]  /*c8a0*/  @P0 BRA `(.L_x_256) ;  /* 0x0000059000000947 */ /* 0x000fea0003800000 */
[----:B------:R-:W4:Y:S04]  /*c8b0*/  LDL R2, [R1] ;  /* 0x0000000001027983 */ /* 0x000f280000100800 */
[----:B-12---:R-:W2:Y:S01]  /*c8c0*/  LDL R57, [R1+0x14] ;  /* 0x0000140001397983 */ /* 0x006ea20000100800 */
[----:B------:R-:W-:Y:S01]  /*c8d0*/  MOV R0, c[0x0][0x27c] ;  /* 0x00009f0000007a02 */ /* 0x000fe20000000f00 */
[----:B------:R-:W-:-:S03]  /*c8e0*/  HADD2.F32 R13, -RZ, R50.H0_H0 ;  /* 0x20000032ff0d7230 */ /* 0x000fc60000004100 */
[----:B----4-:R-:W-:-:S04]  /*c8f0*/  LEA.HI R0, R0, R2, RZ, 0x1d ;  /* 0x0000000200007211 */ /* 0x010fc800078fe8ff */
[----:B------:R-:W-:Y:S01]  /*c900*/  SHF.R.S32.HI R2, RZ, 0x1f, R0 ;  /* 0x0000001fff027819 */ /* 0x000fe20000011400 */
[----:B--2---:R-:W1:Y:S01]  /*c910*/  LDS.128 R4, [R57] ;  /* 0x0000000039047984 */ /* 0x004e620000000c00 */
        /* <DEDUP_REMOVED lines=82> */
.L_x_256:
[----:B------:R-:W-:Y:S05]  /*ce40*/  BSYNC B1 ;  /* 0x0000000000017941 */ /* 0x000fea0003800000 */
.L_x_255:
[----:B------:R-:W-:-:S04]  /*ce50*/  IADD3 R0, R208, 0x60, RZ ;  /* 0x00000060d0007810 */ /* 0x000fc80007ffe0ff */
[----:B------:R-:W-:-:S13]  /*ce60*/  ISETP.GE.AND P0, PT, R0, R38, PT ;  /* 0x000000260000720c */ /* 0x000fda0003f06270 */
[----:B------:R-:W-:Y:S05]  /*ce70*/  @P0 BRA `(.L_x_238) ;  /* 0x00000bf000000947 */ /* 0x000fea0003800000 */
[----:B-1----:R1:W5:Y:S01]  /*ce80*/  LDL R57, [R1+0x4] ;  /* 0x0000040001397983 */ /* 0x0023620000100800 */
[----:B------:R-:W-:Y:S01]  /*ce90*/  ISETP.GE.AND P0, PT, R132, c[0x0][0x27c], PT ;  /* 0x00009f0084007a0c */ /* 0x000fe20003f06270 */
[----:B------:R-:W-:Y:S01]  /*cea0*/  BSSY B0, `(.L_x_259) ;  /* 0x0000061000007945 */ /* 0x000fe20003800000 */
[C---:B-----5:R-:W-:Y:S02]  /*ceb0*/  IADD3 R58, R208.reuse, 0x60, RZ ;  /* 0x00000060d03a7810 */ /* 0x060fe40007ffe0ff */
[----:B------:R-:W-:-:S03]  /*cec0*/  IADD3 R59, R208, 0x60, RZ ;  /* 0x00000060d03b7810 */ /* 0x000fc60007ffe0ff */
[----:B------:R-:W-:Y:S02]  /*ced0*/  IMAD.SHL.U32 R58, R58, 0x40, RZ ;  /* 0x000000403a3a7824 */ /* 0x000fe400078e00ff */
[----:B------:R-:W-:-:S03]  /*cee0*/  IMAD.SHL.U32 R59, R59, 0x40, RZ ;  /* 0x000000403b3b7824 */ /* 0x000fc600078e00ff */
[----:B------:R-:W-:Y:S02]  /*cef0*/  LOP3.LUT R58, R58, 0x1c0, RZ, 0xc0, !PT ;  /* 0x000001c03a3a7812 */ /* 0x000fe400078ec0ff */
[----:B------:R-:W-:Y:S02]  /*cf00*/  LOP3.LUT R59, R59, 0x1c0, RZ, 0xc0, !PT ;  /* 0x000001c03b3b7812 */ /* 0x000fe400078ec0ff */
[----:B------:R-:W-:Y:S01]  /*cf10*/  SHF.R.U32.HI R58, RZ, 0x3, R58 ;  /* 0x00000003ff3a7819 */ /* 0x000fe2000001163a */
[----:B------:R-:W-:Y:S05]  /*cf20*/  @P0 BRA `(.L_x_260) ;  /* 0x0000058000000947 */ /* 0x000fea0003800000 */
[----:B------:R-:W4:Y:S01]  /*cf30*/  LDL R60, [R1+0x20] ;  /* 0x00002000013c7983 */ /* 0x000f220000100800 */
        /* <DEDUP_REMOVED lines=14> */
[----:B------:R-:W5:Y:S02]  /*d020*/  LDS.128 R8, [R28+0x10080] ;  /* 0x010080001c087984 */ /* 0x000f640000000c00 */
[--C-:B-----5:R-:W-:Y:S02]  /*d030*/  HADD2.F32 R15, -RZ, R11.reuse.H0_H0 ;  /* 0x2000000bff0f7230 */ /* 0x120fe40000004100 */
[----:B------:R-:W-:Y:S02]  /*d040*/  HADD2.F32 R14, -RZ, R11.H1_H1 ;  /* 0x3000000bff0e7230 */ /* 0x000fe40000004100 */
[----:B------:R-:W-:Y:S02]  /*d050*/  HADD2.F32 R3, -RZ, R8.H1_H1 ;  /* 0x30000008ff037230 */ /* 0x000fe40000004100 */
[----:B------:R-:W-:Y:S02]  /*d060*/  HADD2.F32 R11, -RZ, R43.H0_H0 ;  /* 0x2000002bff0b7230 */ /* 0x000fe40000004100 */
[----:B------:R-:W-:Y:S01]  /*d070*/  HADD2.F32 R12, -RZ, R10.H1_H1 ;  /* 0x3000000aff0c7230 */ /* 0x000fe20000004100 */
[----:B------:R-:W-:Y:S01]  /*d080*/  FMUL.FTZ R33, R0, R3 ;  /* 0x0000000300217220 */ /* 0x000fe20000410000 */
[----:B----4-:R-:W4:Y:S02]  /*d090*/  LDS.128 R4, [R60] ;  /* 0x000000003c047984 */ /* 0x010f240000000c00 */
[----:B----4-:R-:W-:-:S02]  /*d0a0*/  HADD2.F32 R17, -RZ, R4.H0_H0 ;  /* 0x20000004ff117230 */ /* 0x010fc40000004100 */
        /* <DEDUP_REMOVED lines=64> */
.L_x_260:
[----:B------:R-:W-:Y:S05]  /*d4b0*/  BSYNC B0 ;  /* 0x0000000000007941 */ /* 0x000fea0003800000 */
.L_x_259:
[----:B------:R-:W-:-:S13]  /*d4c0*/  ISETP.GE.AND P0, PT, R135, c[0x0][0x27c], PT ;  /* 0x00009f0087007a0c */ /* 0x000fda0003f06270 */
[----:B------:R-:W-:Y:S05]  /*d4d0*/  @P0 BRA `(.L_x_238) ;  /* 0x0000059000000947 */ /* 0x000fea0003800000 */
[----:B------:R-:W5:Y:S04]  /*d4e0*/  LDL R2, [R1] ;  /* 0x0000000001027983 */ /* 0x000f680000100800 */
[----:B--2---:R-:W2:Y:S01]  /*d4f0*/  LDL R38, [R1+0x10] ;  /* 0x0000100001267983 */ /* 0x004ea20000100800 */
[----:B------:R-:W-:Y:S01]  /*d500*/  MOV R0, c[0x0][0x27c] ;  /* 0x00009f0000007a02 */ /* 0x000fe20000000f00 */
[----:B------:R-:W-:-:S03]  /*d510*/  HADD2.F32 R13, -RZ, R50.H0_H0 ;  /* 0x20000032ff0d7230 */ /* 0x000fc60000004100 */
[----:B-----5:R-:W-:-:S04]  /*d520*/  LEA.HI R0, R0, R2, RZ, 0x1d ;  /* 0x0000000200007211 */ /* 0x020fc800078fe8ff */
[----:B------:R-:W-:Y:S01]  /*d530*/  SHF.R.S32.HI R2, RZ, 0x1f, R0 ;  /* 0x0000001fff027819 */ /* 0x000fe20000011400 */
[----:B--2-4-:R-:W2:Y:S01]  /*d540*/  LDS.128 R4, [R38] ;  /* 0x0000000026047984 */ /* 0x014ea20000000c00 */
        /* <DEDUP_REMOVED lines=10> */
[----:B------:R-:W4:Y:S01]  /*d5f0*/  LDS.128 R8, [R28+0x10080] ;  /* 0x010080001c087984 */ /* 0x000f220000000c00 */
[--C-:B--2---:R-:W-:Y:S02]  /*d600*/  HADD2.F32 R17, -RZ, R4.reuse.H0_H0 ;  /* 0x20000004ff117230 */ /* 0x104fe40000004100 */
        /* <DEDUP_REMOVED lines=9> */
[--C-:B----4-:R-:W-:Y:S02]  /*d6a0*/  HADD2.F32 R4, -RZ, R8.reuse.H0_H0 ;  /* 0x20000008ff047230 */ /* 0x110fe40000004100 */
        /* <DEDUP_REMOVED lines=60> */
.L_x_238:
[----:B------:R-:W-:Y:S05]  /*da70*/  BSYNC B2 ;  /* 0x0000000000027941 */ /* 0x000fea0003800000 */
.L_x_210:
[----:B------:R-:W-:Y:S01]  /*da80*/  IMAD R0, R55, c[0x0][0x208], RZ ;  /* 0x0000820037007a24 */ /* 0x000fe200078e02ff */
[----:B------:R-:W-:-:S04]  /*da90*/  DEPBAR.LE SB0, 0x0 ;  /* 0x000080000000791a */ /* 0x000fc80000000000 */
[C---:B------:R-:W-:Y:S01]  /*daa0*/  IMAD.WIDE.U32 R2, R203.reuse, c[0x0][0x208], RZ ;  /* 0x00008200cb027a25 */ /* 0x040fe200078e00ff */
[----:B------:R-:W-:Y:S03]  /*dab0*/  BAR.SYNC.DEFER_BLOCKING 0x0 ;  /* 0x0000000000007b1d */ /* 0x000fe60000010000 */
[----:B------:R-:W-:Y:S02]  /*dac0*/  IMAD R0, R203, c[0x0][0x20c], R0 ;  /* 0x00008300cb007a24 */ /* 0x000fe400078e0200 */
[----:B------:R-:W-:Y:S01]  /*dad0*/  IMAD.WIDE.U32 R214, R216, c[0x0][0x210], RZ ;  /* 0x00008400d8d67a25 */ /* 0x000fe200078e00ff */
[----:B------:R-:W-:Y:S02]  /*dae0*/  BSSY B0, `(.L_x_261) ;  /* 0x00000ec000007945 */ /* 0x000fe40003800000 */
[----:B------:R-:W-:Y:S01]  /*daf0*/  IADD3 R3, R3, R0, RZ ;  /* 0x0000000003037210 */ /* 0x000fe20007ffe0ff */
[----:B------:R-:W-:-:S02]  /*db00*/  IMAD R0, R56, c[0x0][0x218], RZ ;  /* 0x0000860038007a24 */ /* 0x000fc400078e02ff */
[----:B------:R-:W-:Y:S02]  /*db10*/  IMAD R216, R216, c[0x0][0x214], R215 ;  /* 0x00008500d8d87a24 */ /* 0x000fe400078e02d7 */
[----:B------:R-:W-:-:S04]  /*db20*/  IMAD.WIDE.U32 R2, R202, c[0x0][0x218], R2 ;  /* 0x00008600ca027a25 */ /* 0x000fc800078e0002 */
[----:B-12-4-:R-:W-:Y:S01]  /*db30*/  IMAD R4, R202, c[0x0][0x21c], R0 ;  /* 0x00008700ca047a24 */ /* 0x016fe200078e0200 */
[----:B------:R-:W-:-:S04]  /*db40*/  IADD3 R0, P0, R2, R214, RZ ;  /* 0x000000d602007210 */ /* 0x000fc80007f1e0ff */
[----:B------:R-:W-:Y:S02]  /*db50*/  IADD3.X R2, R216, R3, R4, P0, !PT ;  /* 0x00000003d8027210 */ /* 0x000fe400007fe404 */
[C---:B------:R-:W-:Y:S01]  /*db60*/  LEA R3, P0, R0.reuse, c[0x0][0x1f8], 0x1 ;  /* 0x00007e0000037a11 */ /* 0x040fe200078008ff */
[----:B------:R-:W-:Y:S03]  /*db70*/  LDSM.16.M88.4 R16, [R194] ;  /* 0x00000000c210783b */ /* 0x000fe60000000200 */
[----:B------:R-:W-:Y:S01]  /*db80*/  LEA.HI.X R2, R0, c[0x0][0x1fc], R2, 0x1, P0 ;  /* 0x00007f0000027a11 */ /* 0x000fe200000f0c02 */
[----:B------:R-:W-:Y:S01]  /*db90*/  LDSM.16.M88.4 R24, [R143] ;  /* 0x000000008f18783b */ /* 0x000fe20000000200 */
[----:B------:R-:W-:-:S03]  /*dba0*/  R2P PR, R212, 0x6 ;  /* 0x00000006d4007804 */ /* 0x000fc60000000000 */
[----:B------:R1:W2:Y:S04]  /*dbb0*/  SHFL.IDX PT, R0, R3, RZ, 0x181f ;  /* 0x00181fff03007589 */ /* 0x0002a800000e0000 */
[----:B------:R-:W4:Y:S04]  /*dbc0*/  SHFL.IDX PT, R2, R2, RZ, 0x181f ;  /* 0x00181fff02027589 */ /* 0x000f2800000e0000 */
[----:B------:R-:W3:Y:S04]  /*dbd0*/  LDSM.16.M88.4 R44, [R143+0x800] ;  /* 0x000800008f2c783b */ /* 0x000ee80000000200 */
[----:B------:R-:W-:Y:S01]  /*dbe0*/  LDSM.16.M88.4 R28, [R195] ;  /* 0x00000000c31c783b */ /* 0x000fe20000000200 */
[----:B-1----:R-:W-:-:S02]  /*dbf0*/  IADD3 R3, R143, 0x20, RZ ;  /* 0x000000208f037810 */ /* 0x002fc40007ffe0ff */
[C---:B--2---:R-:W-:Y:S02]  /*dc00*/  LEA R4, P0, R132.reuse, R0, 0x1 ;  /* 0x0000000084047211 */ /* 0x044fe400078008ff */
[----:B------:R-:W-:Y:S02]  /*dc10*/  @P1 IADD3 R3, R143, -0x20, RZ ;  /* 0xffffffe08f031810 */ /* 0x000fe40007ffe0ff */
[----:B----4-:R-:W-:Y:S02]  /*dc20*/  LEA.HI.X R5, R132, R2, R133, 0x1, P0 ;  /* 0x0000000284057211 */ /* 0x010fe400000f0c85 */
[C---:B------:R-:W-:Y:S01]  /*dc30*/  LEA R8, P0, R204.reuse, R0, 0x1 ;  /* 0x00000000cc087211 */ /* 0x040fe200078008ff */
[----:B------:R-:W1:Y:S03]  /*dc40*/  LDSM.16.M88.4 R40, [R3] ;  /* 0x000000000328783b */ /* 0x000e660000000200 */
[----:B------:R-:W-:Y:S01]  /*dc50*/  LEA.HI.X R9, R204, R2, R209, 0x1, P0 ;  /* 0x00000002cc097211 */ /* 0x000fe200000f0cd1 */
[----:B------:R-:W2:Y:S01]  /*dc60*/  LDSM.16.M88.4 R64, [R3+0x800] ;  /* 0x000800000340783b */ /* 0x000ea20000000200 */
[C---:B------:R-:W-:Y:S01]  /*dc70*/  LEA R10, P0, R199.reuse, R0, 0x1 ;  /* 0x00000000c70a7211 */ /* 0x040fe200078008ff */
[----:B------:R-:W-:Y:S03]  /*dc80*/  HMMA.16816.F32 R20, R16, R24, RZ ;  /* 0x000000181014723c */ /* 0x000fe600000018ff */
[----:B------:R-:W-:-:S02]  /*dc90*/  LEA.HI.X R11, R199, R2, R211, 0x1, P0 ;  /* 0x00000002c70b7211 */ /* 0x000fc400000f0cd3 */
[----:B------:R-:W-:-:S03]  /*dca0*/  ISETP.GT.AND P0, PT, R110, R208, PT ;  /* 0x000000d06e00720c */ /* 0x000fc60003f04270 */
[----:B------:R-:W-:Y:S01]  /*dcb0*/  HMMA.16816.F32 R24, R16, R26, RZ ;  /* 0x0000001a1018723c */ /* 0x000fe200000018ff */
[----:B------:R-:W-:-:S07]  /*dcc0*/  ISETP.GE.OR P1, PT, R132, c[0x0][0x1d4], !P0 ;  /* 0x0000750084007a0c */ /* 0x000fce0004726670 */
[C---:B---3--:R-:W-:Y:S06]  /*dcd0*/  HMMA.16816.F32 R32, R16.reuse, R44, RZ ;  /* 0x0000002c1020723c */ /* 0x048fec00000018ff */
[----:B------:R-:W-:Y:S01]  /*dce0*/  @!PT LDS RZ, [RZ] ;  /* 0x00000000fffff984 */ /* 0x000fe20000000800 */
[----:B------:R-:W-:Y:S01]  /*dcf0*/  @!PT LDS RZ, [RZ] ;  /* 0x00000000fffff984 */ /* 0x000fe20000000800 */
[----:B------:R-:W-:Y:S01]  /*dd00*/  @!PT LDS RZ, [RZ] ;  /* 0x00000000fffff984 */ /* 0x000fe20000000800 */
[----:B------:R3:W-:Y:S01]  /*dd10*/  LDGSTS.E.BYPASS.LTC128B.128 [R198+0x8080], [R4.64], !P1 ;  /* 0x0808000004c67fae */ /* 0x0007e2000c901d48 */
[C---:B------:R-:W-:Y:S01]  /*dd20*/  LEA R6, P1, R200.reuse, R0, 0x1 ;  /* 0x00000000c8067211 */ /* 0x040fe200078208ff */
[----:B------:R-:W-:Y:S01]  /*dd30*/  HMMA.16816.F32 R44, R16, R46, RZ ;  /* 0x0000002e102c723c */ /* 0x000fe200000018ff */
[----:B------:R-:W-:Y:S02]  /*dd40*/  MOV R0, 0x40 ;  /* 0x0000004000007802 */ /* 0x000fe40000000f00 */
[----:B------:R-:W-:-:S02]  /*dd50*/  LEA.HI.X R7, R200, R2, R210, 0x1, P1 ;  /* 0x00000002c8077211 */ /* 0x000fc400008f0cd2 */
[----:B------:R-:W-:Y:S02]  /*dd60*/  ISETP.GE.OR P1, PT, R135, c[0x0][0x1d4], !P0 ;  /* 0x0000750087007a0c */ /* 0x000fe40004726670 */
[----:B------:R-:W-:Y:S02]  /*dd70*/  SEL R0, R0, 0xffffffc0, !P2 ;  /* 0xffffffc000007807 */ /* 0x000fe40005000000 */
[----:B------:R-:W-:Y:S01]  /*dd80*/  IADD3 R2, R3, 0x3000, RZ ;  /* 0x0000300003027810 */ /* 0x000fe20007ffe0ff */
[----:B-1----:R-:W-:Y:S03]  /*dd90*/  HMMA.16816.F32 R20, R28, R40, R20 ;  /* 0x000000281c14723c */ /* 0x002fe60000001814 */
[----:B------:R-:W-:-:S05]  /*dda0*/  IADD3 R188, R2, R0, RZ ;  /* 0x0000000002bc7210 */ /* 0x000fca0007ffe0ff */
[----:B------:R1:W-:Y:S01]  /*ddb0*/  LDGSTS.E.BYPASS.LTC128B.128 [R198+0x9080], [R8.64], !P1 ;  /* 0x0908000008c67fae */ /* 0x0003e2000c901d48 */
[----:B------:R-:W-:Y:S01]  /*ddc0*/  ISETP.GE.OR P1, PT, R199, c[0x0][0x1d4], !P0 ;  /* 0x00007500c7007a0c */ /* 0x000fe20004726670 */
[----:B------:R-:W-:Y:S01]  /*ddd0*/  HMMA.16816.F32 R40, R28, R42, R24 ;  /* 0x0000002a1c28723c */ /* 0x000fe20000001818 */
[----:B------:R-:W-:Y:S02]  /*dde0*/  ISETP.GE.OR P0, PT, R200, c[0x0][0x1d4], !P0 ;  /* 0x00007500c8007a0c */ /* 0x000fe40004706670 */
[----:B---3--:R-:W-:-:S05]  /*ddf0*/  IADD3 R4, R143, R0, RZ ;  /* 0x000000008f047210 */ /* 0x008fca0007ffe0ff */
[C---:B--2---:R-:W-:Y:S04]  /*de00*/  HMMA.16816.F32 R32, R28.reuse, R64, R32 ;  /* 0x000000401c20723c */ /* 0x044fe80000001820 */
[----:B------:R1:W-:Y:S04]  /*de10*/  LDGSTS.E.BYPASS.LTC128B.128 [R198+0xa080], [R10.64], !P1 ;  /* 0x0a0800000ac67fae */ /* 0x0003e8000c901d48 */
[----:B------:R2:W-:Y:S01]  /*de20*/  LDGSTS.E.BYPASS.LTC128B.128 [R198+0xb080], [R6.64], !P0 ;  /* 0x0b08000006c67fae */ /* 0x0005e2000c101d48 */
[----:B------:R-:W-:Y:S01]  /*de30*/  HMMA.16816.F32 R44, R28, R66, R44 ;  /* 0x000000421c2c723c */ /* 0x000fe2000000182c */
[----:B------:R-:W-:-:S02]  /*de40*/  ISETP.GT.AND P0, PT, R80, R213, PT ;  /* 0x000000d55000720c */ /* 0x000fc40003f04270 */
[----:B------:R-:W-:Y:S04]  /*de50*/  LDSM.16.M88.4 R12, [R197] ;  /* 0x00000000c50c783b */ /* 0x000fe80000000200 */
[----:B------:R-:W3:Y:S04]  /*de60*/  LDSM.16.M88.4 R36, [R4] ;  /* 0x000000000424783b */ /* 0x000ee80000000200 */
[----:B------:R-:W-:Y:S04]  /*de70*/  LDSM.16.M88.4 R48, [R188+-0x3000] ;  /* 0xffd00000bc30783b */ /* 0x000fe80000000200 */
[----:B------:R-:W4:Y:S04]  /*de80*/  LDSM.16.M88.4 R52, [R4+0x800] ;  /* 0x000800000434783b */ /* 0x000f280000000200 */
[----:B------:R-:W-:Y:S04]  /*de90*/  LDSM.16.M88.4 R60, [R143+0x1000] ;  /* 0x001000008f3c783b */ /* 0x000fe80000000200 */
[----:B-1----:R-:W1:Y:S04]  /*dea0*/  LDSM.16.M88.4 R8, [R196] ;  /* 0x00000000c408783b */ /* 0x002e680000000200 */
[----:B-----5:R-:W-:Y:S04]  /*deb0*/  LDSM.16.M88.4 R56, [R188+-0x2800] ;  /* 0xffd80000bc38783b */ /* 0x020fe80000000200 */
[----:B------:R-:W-:Y:S04]  /*dec0*/  LDSM.16.M88.4 R68, [R3+0x1000] ;  /* 0x001000000344783b */ /* 0x000fe80000000200 */
[----:B------:R-:W-:Y:S04]  /*ded0*/  LDSM.16.M88.4 R28, [R197+0x4000] ;  /* 0x00400000c51c783b */ /* 0x000fe80000000200 */
[----:B------:R-:W-:Y:S04]  /*dee0*/  LDSM.16.M88.4 R64, [R4+0x1000] ;  /* 0x001000000440783b */ /* 0x000fe80000000200 */
[----:B------:R-:W-:Y:S01]  /*def0*/  LDSM.16.M88.4 R76, [R188+-0x1000] ;  /* 0xfff00000bc4c783b */ /* 0x000fe20000000200 */
[C---:B---3--:R-:W-:Y:S03]  /*df00*/  HMMA.16816.F32 R24, R12.reuse, R36, R20 ;  /* 0x000000240c18723c */ /* 0x048fe60000001814 */
[----:B------:R-:W3:Y:S04]  /*df10*/  LDSM.16.M88.4 R20, [R194+0x4000] ;  /* 0x00400000c214783b */ /* 0x000ee80000000200 */
[----:B------:R-:W-:Y:S01]  /*df20*/  LDSM.16.M88.4 R72, [R3+0x3000] ;  /* 0x003000000348783b */ /* 0x000fe20000000200 */
[C---:B------:R-:W-:Y:S03]  /*df30*/  HMMA.16816.F32 R40, R12.reuse, R38, R40 ;  /* 0x000000260c28723c */ /* 0x040fe60000001828 */
[----:B------:R-:W-:Y:S04]  /*df40*/  LDSM.16.M88.4 R36, [R143+0x1800] ;  /* 0x001800008f24783b */ /* 0x000fe80000000200 */
[----:B------:R-:W0:Y:S01]  /*df50*/  LDGDEPBAR ;  /* 0x00000000000079af */ /* 0x000e220000000000 */
[----:B----4-:R-:W-:Y:S08]  /*df60*/  HMMA.16816.F32 R32, R12, R52, R32 ;  /* 0x000000340c20723c */ /* 0x010ff00000001820 */
[C---:B-1----:R-:W-:Y:S01]  /*df70*/  HMMA.16816.F32 R16, R8.reuse, R48, R24 ;  /* 0x000000300810723c */ /* 0x042fe20000001818 */
[----:B------:R-:W1:Y:S07]  /*df80*/  LDSM.16.M88.4 R24, [R195+0x4000] ;  /* 0x00400000c318783b */ /* 0x000e6e0000000200 */
[----:B------:R-:W-:Y:S01]  /*df90*/  HMMA.16816.F32 R40, R8, R50, R40 ;  /* 0x000000320828723c */ /* 0x000fe20000001828 */
[----:B------:R-:W4:Y:S07]  /*dfa0*/  LDSM.16.M88.4 R48, [R3+0x1800] ;  /* 0x001800000330783b */ /* 0x000f2e0000000200 */
[----:B------:R-:W-:Y:S01]  /*dfb0*/  HMMA.16816.F32 R44, R12, R54, R44 ;  /* 0x000000360c2c723c */ /* 0x000fe2000000182c */
[----:B------:R-:W-:Y:S07]  /*dfc0*/  LDSM.16.M88.4 R52, [R188+-0x2000] ;  /* 0xffe00000bc34783b */ /* 0x000fee0000000200 */
[----:B---3--:R-:W-:Y:S08]  /*dfd0*/  HMMA.16816.F32 R16, R20, R60, R16 ;  /* 0x0000003c1410723c */ /* 0x008ff00000001810 */
[----:B------:R-:W-:Y:S08]  /*dfe0*/  HMMA.16816.F32 R32, R8, R56, R32 ;  /* 0x000000380820723c */ /* 0x000ff00000001820 */
[----:B------:R-:W-:Y:S01]  /*dff0*/  HMMA.16816.F32 R40, R20, R62, R40 ;  /* 0x0000003e1428723c */ /* 0x000fe20000001828 */
[----:B------:R-:W-:Y:S07]  /*e000*/  LDSM.16.M88.4 R60, [R143+0x2000] ;  /* 0x002000008f3c783b */ /* 0x000fee0000000200 */
[----:B-1----:R-:W-:Y:S01]  /*e010*/  HMMA.16816.F32 R12, R24, R68, R16 ;  /* 0x00000044180c723c */ /* 0x002fe20000001810 */
[----:B------:R-:W1:Y:S07]  /*e020*/  LDSM.16.M88.4 R16, [R196+0x4000] ;  /* 0x00400000c410783b */ /* 0x000e6e0000000200 */
[----:B------:R-:W-:Y:S01]  /*e030*/  HMMA.16816.F32 R44, R8, R58, R44 ;  /* 0x0000003a082c723c */ /* 0x000fe2000000182c */
[----:B------:R-:W3:Y:S07]  /*e040*/  LDSM.16.M88.4 R56, [R4+0x1800] ;  /* 0x001800000438783b */ /* 0x000eee0000000200 */
[----:B------:R-:W-:Y:S08]  /*e050*/  HMMA.16816.F32 R32, R20, R36, R32 ;  /* 0x000000241420723c */ /* 0x000ff00000001820 */
[----:B------:R-:W-:Y:S01]  /*e060*/  HMMA.16816.F32 R40, R24, R70, R40 ;  /* 0x000000461828723c */ /* 0x000fe20000001828 */
[----:B------:R-:W-:Y:S07]  /*e070*/  LDSM.16.M88.4 R68, [R3+0x2000] ;  /* 0x002000000344783b */ /* 0x000fee0000000200 */
[----:B------:R-:W-:Y:S01]  /*e080*/  HMMA.16816.F32 R8, R28, R64, R12 ;  /* 0x000000401c08723c */ /* 0x000fe2000000180c */
[----:B------:R-:W2:Y:S07]  /*e090*/  LDSM.16.M88.4 R12, [R194+0x8000] ;  /* 0x00800000c20c783b */ /* 0x000eae0000000200 */
[----:B------:R-:W-:Y:S01]  /*e0a0*/  HMMA.16816.F32 R44, R20, R38, R44 ;  /* 0x00000026142c723c */ /* 0x000fe2000000182c */
[----:B------:R-:W2:Y:S07]  /*e0b0*/  LDSM.16.M88.4 R36, [R188+-0x1800] ;  /* 0xffe80000bc24783b */ /* 0x000eae0000000200 */
[----:B----4-:R-:W-:Y:S08]  /*e0c0*/  HMMA.16816.F32 R32, R24, R48, R32 ;  /* 0x000000301820723c */ /* 0x010ff00000001820 */
[----:B------:R-:W-:Y:S01]  /*e0d0*/  HMMA.16816.F32 R40, R28, R66, R40 ;  /* 0x000000421c28723c */ /* 0x000fe20000001828 */
[----:B------:R-:W-:Y:S07]  /*e0e0*/  LDSM.16.M88.4 R64, [R4+0x2000] ;  /* 0x002000000440783b */ /* 0x000fee0000000200 */
[----:B-1----:R-:W-:Y:S01]  /*e0f0*/  HMMA.16816.F32 R20, R16, R52, R8 ;  /* 0x000000341014723c */ /* 0x002fe20000001808 */
[----:B------:R-:W1:Y:S07]  /*e100*/  LDSM.16.M88.4 R8, [R195+0x8000] ;  /* 0x00800000c308783b */ /* 0x000e6e0000000200 */
[----:B------:R-:W-:Y:S01]  /*e110*/  HMMA.16816.F32 R44, R24, R50, R44 ;  /* 0x00000032182c723c */ /* 0x000fe2000000182c */
[----:B------:R-:W-:Y:S04]  /*e120*/  LDSM.16.M88.4 R24, [R197+0x8000] ;  /* 0x00800000c518783b */ /* 0x000fe80000000200 */
[----:B------:R-:W-:Y:S03]  /*e130*/  LDSM.16.M88.4 R48, [R4+0x2800] ;  /* 0x002800000430783b */ /* 0x000fe60000000200 */
[----:B---3--:R-:W-:Y:S08]  /*e140*/  HMMA.16816.F32 R32, R28, R56, R32 ;  /* 0x000000381c20723c */ /* 0x008ff00000001820 */
[----:B------:R-:W-:Y:S01]  /*e150*/  HMMA.16816.F32 R40, R16, R54, R40 ;  /* 0x000000361028723c */ /* 0x000fe20000001828 */
[----:B------:R-:W3:Y:S07]  /*e160*/  LDSM.16.M88.4 R52, [R143+0x2800] ;  /* 0x002800008f34783b */ /* 0x000eee0000000200 */
[----:B--2---:R-:W-:Y:S08]  /*e170*/  HMMA.16816.F32 R20, R12, R60, R20 ;  /* 0x0000003c0c14723c */ /* 0x004ff00000001814 */
[----:B------:R-:W-:Y:S01]  /*e180*/  HMMA.16816.F32 R44, R28, R58, R44 ;  /* 0x0000003a1c2c723c */ /* 0x000fe2000000182c */
[----:B------:R-:W-:Y:S04]  /*e190*/  LDSM.16.M88.4 R28, [R196+0x8000] ;  /* 0x00800000c41c783b */ /* 0x000fe80000000200 */
[----:B------:R-:W-:Y:S03]  /*e1a0*/  LDSM.16.M88.4 R56, [R188+-0x800] ;  /* 0xfff80000bc38783b */ /* 0x000fe60000000200 */
[----:B------:R-:W-:Y:S08]  /*e1b0*/  HMMA.16816.F32 R32, R16, R36, R32 ;  /* 0x000000241020723c */ /* 0x000ff00000001820 */
[----:B------:R-:W-:Y:S01]  /*e1c0*/  HMMA.16816.F32 R40, R12, R62, R40 ;  /* 0x0000003e0c28723c */ /* 0x000fe20000001828 */
[----:B------:R-:W2:Y:S07]  /*e1d0*/  LDSM.16.M88.4 R60, [R3+0x2800] ;  /* 0x00280000033c783b */ /* 0x000eae0000000200 */
[----:B-1----:R-:W-:Y:S08]  /*e1e0*/  HMMA.16816.F32 R20, R8, R68, R20 ;  /* 0x000000440814723c */ /* 0x002ff00000001814 */
[----:B------:R-:W-:Y:S08]  /*e1f0*/  HMMA.16816.F32 R44, R16, R38, R44 ;  /* 0x00000026102c723c */ /* 0x000ff0000000182c */
[----:B---3--:R-:W-:Y:S08]  /*e200*/  HMMA.16816.F32 R32, R12, R52, R32 ;  /* 0x000000340c20723c */ /* 0x008ff00000001820 */
[----:B------:R-:W-:Y:S01]  /*e210*/  HMMA.16816.F32 R40, R8, R70, R40 ;  /* 0x000000460828723c */ /* 0x000fe20000001828 */
[----:B------:R-:W-:Y:S07]  /*e220*/  LDSM.16.M88.4 R68, [R143+0x3000] ;  /* 0x003000008f44783b */ /* 0x000fee0000000200 */
[----:B------:R-:W-:Y:S01]  /*e230*/  HMMA.16816.F32 R16, R24, R64, R20 ;  /* 0x000000401810723c */ /* 0x000fe20000001814 */
[----:B------:R-:W1:Y:S07]  /*e240*/  LDSM.16.M88.4 R20, [R194+0xc000] ;  /* 0x00c00000c214783b */ /* 0x000e6e0000000200 */
[----:B------:R-:W-:Y:S01]  /*e250*/  HMMA.16816.F32 R44, R12, R54, R44 ;  /* 0x000000360c2c723c */ /* 0x000fe2000000182c */
[----:B------:R-:W-:Y:S07]  /*e260*/  LDSM.16.M88.4 R52, [R143+0x3800] ;  /* 0x003800008f34783b */ /* 0x000fee0000000200 */
[----:B--2---:R-:W-:Y:S08]  /*e270*/  HMMA.16816.F32 R32, R8, R60, R32 ;  /* 0x0000003c0820723c */ /* 0x004ff00000001820 */
[----:B------:R-:W-:Y:S01]  /*e280*/  HMMA.16816.F32 R40, R24, R66, R40 ;  /* 0x000000421828723c */ /* 0x000fe20000001828 */
[----:B------:R-:W-:Y:S07]  /*e290*/  LDSM.16.M88.4 R64, [R4+0x3000] ;  /* 0x003000000440783b */ /* 0x000fee0000000200 */
[----:B------:R-:W-:Y:S01]  /*e2a0*/  HMMA.16816.F32 R12, R28, R76, R16 ;  /* 0x0000004c1c0c723c */ /* 0x000fe20000001810 */
[----:B------:R-:W2:Y:S07]  /*e2b0*/  LDSM.16.M88.4 R16, [R195+0xc000] ;  /* 0x00c00000c310783b */ /* 0x000eae0000000200 */
[----:B------:R-:W-:Y:S01]  /*e2c0*/  HMMA.16816.F32 R44, R8, R62, R44 ;  /* 0x0000003e082c723c */ /* 0x000fe2000000182c */
[----:B------:R-:W-:Y:S07]  /*e2d0*/  LDSM.16.M88.4 R60, [R188] ;  /* 0x00000000bc3c783b */ /* 0x000fee0000000200 */
[----:B------:R-:W-:Y:S08]  /*e2e0*/  HMMA.16816.F32 R36, R24, R48, R32 ;  /* 0x000000301824723c */ /* 0x000ff00000001820 */
[----:B------:R-:W-:Y:S08]  /*e2f0*/  HMMA.16816.F32 R32, R28, R78, R40 ;  /* 0x0000004e1c20723c */ /* 0x000ff00000001828 */
[----:B-1----:R-:W-:Y:S01]  /*e300*/  HMMA.16816.F32 R8, R20, R68, R12 ;  /* 0x000000441408723c */ /* 0x002fe2000000180c */
[----:B------:R-:W1:Y:S07]  /*e310*/  LDSM.16.M88.4 R12, [R197+0xc000] ;  /* 0x00c00000c50c783b */ /* 0x000e6e0000000200 */
[----:B------:R-:W-:Y:S01]  /*e320*/  HMMA.16816.F32 R40, R24, R50, R44 ;  /* 0x000000321828723c */ /* 0x000fe2000000182c */
[----:B------:R-:W3:Y:S04]  /*e330*/  LDSM.16.M88.4 R48, [R3+0x3800] ;  /* 0x003800000330783b */ /* 0x000ee80000000200 */
[----:B------:R3:W-:Y:S03]  /*e340*/  LDSM.16.M88.4 R44, [R4+0x3800] ;  /* 0x00380000042c783b */ /* 0x0007e60000000200 */
[----:B------:R-:W-:Y:S08]  /*e350*/  HMMA.16816.F32 R36, R28, R56, R36 ;  /* 0x000000381c24723c */ /* 0x000ff00000001824 */
[----:B------:R-:W-:Y:S08]  /*e360*/  HMMA.16816.F32 R32, R20, R70, R32 ;  /* 0x000000461420723c */ /* 0x000ff00000001820 */
[----:B--2---:R-:W-:Y:S01]  /*e370*/  HMMA.16816.F32 R24, R16, R72, R8 ;  /* 0x000000481018723c */ /* 0x004fe20000001808 */
[----:B------:R-:W2:Y:S07]  /*e380*/  LDSM.16.M88.4 R8, [R196+0xc000] ;  /* 0x00c00000c408783b */ /* 0x000eae0000000200 */
[----:B------:R-:W-:Y:S08]  /*e390*/  HMMA.16816.F32 R28, R28, R58, R40 ;  /* 0x0000003a1c1c723c */ /* 0x000ff00000001828 */
[----:B------:R-:W-:Y:S08]  /*e3a0*/  HMMA.16816.F32 R40, R20, R52, R36 ;  /* 0x000000341428723c */ /* 0x000ff00000001824 */
[----:B------:R-:W-:Y:S08]  /*e3b0*/  HMMA.16816.F32 R36, R16, R74, R32 ;  /* 0x0000004a1024723c */ /* 0x000ff00000001820 */
[----:B-1----:R-:W-:Y:S08]  /*e3c0*/  HMMA.16816.F32 R32, R12, R64, R24 ;  /* 0x000000400c20723c */ /* 0x002ff00000001818 */
[----:B------:R-:W-:Y:S01]  /*e3d0*/  HMMA.16816.F32 R20, R20, R54, R28 ;  /* 0x000000361414723c */ /* 0x000fe2000000181c */
[----:B------:R-:W1:Y:S01]  /*e3e0*/  LDSM.16.M88.4 R28, [R188+0x800] ;  /* 0x00080000bc1c783b */ /* 0x000e620000000200 */
[----:B------:R-:W-:-:S06]  /*e3f0*/  DEPBAR.LE SB0, 0x0 ;  /* 0x000080000000791a */ /* 0x000fcc0000000000 */
[----:B---3--:R-:W-:Y:S08]  /*e400*/  HMMA.16816.F32 R4, R16, R48, R40 ;  /* 0x000000301004723c */ /* 0x008ff00000001828 */
[----:B------:R-:W-:Y:S08]  /*e410*/  HMMA.16816.F32 R24, R12, R66, R36 ;  /* 0x000000420c18723c */ /* 0x000ff00000001824 */
[----:B--2---:R-:W-:Y:S08]  /*e420*/  HMMA.16816.F32 R32, R8, R60, R32 ;  /* 0x0000003c0820723c */ /* 0x004ff00000001820 */
[----:B------:R-:W-:Y:S08]  /*e430*/  HMMA.16816.F32 R16, R16, R50, R20 ;  /* 0x000000321010723c */ /* 0x000ff00000001814 */
[----:B------:R-:W-:Y:S08]  /*e440*/  HMMA.16816.F32 R4, R12, R44, R4 ;  /* 0x0000002c0c04723c */ /* 0x000ff00000001804 */
[----:B------:R-:W-:Y:S01]  /*e450*/  HMMA.16816.F32 R20, R8, R62, R24 ;  /* 0x0000003e0814723c */ /* 0x000fe20000001818 */
[----:B------:R-:W-:-:S04]  /*e460*/  FMUL.FTZ R0, R32, c[0x0][0x320] ;  /* 0x0000c80020007a20 */ /* 0x000fc80000410000 */
[----:B------:R2:W3:Y:S03]  /*e470*/  MUFU.TANH R36, R0 ;  /* 0x0000000000247308 */ /* 0x0004e60000002400 */
[----:B------:R-:W-:Y:S08]  /*e480*/  HMMA.16816.F32 R12, R12, R46, R16 ;  /* 0x0000002e0c0c723c */ /* 0x000ff00000001810 */
[----:B-1----:R-:W-:Y:S01]  /*e490*/  HMMA.16816.F32 R4, R8, R28, R4 ;  /* 0x0000001c0804723c */ /* 0x002fe20000001804 */
[----:B--2---:R-:W-:-:S04]  /*e4a0*/  FMUL.FTZ R0, R33, c[0x0][0x320] ;  /* 0x0000c80021007a20 */ /* 0x004fc80000410000 */
[----:B------:R1:W2:Y:S11]  /*e4b0*/  MUFU.TANH R33, R0 ;  /* 0x0000000000217308 */ /* 0x0002b60000002400 */
[----:B------:R-:W-:Y:S01]  /*e4c0*/  HMMA.16816.F32 R8, R8, R30, R12 ;  /* 0x0000001e0808723c */ /* 0x000fe2000000180c */
[----:B-1----:R-:W-:-:S04]  /*e4d0*/  FMUL.FTZ R0, R34, c[0x0][0x320] ;  /* 0x0000c80022007a20 */ /* 0x002fc80000410000 */
[----:B------:R1:W4:Y:S02]  /*e4e0*/  MUFU.TANH R32, R0 ;  /* 0x0000000000207308 */ /* 0x0003240000002400 */
        /* <DEDUP_REMOVED lines=28> */
[----:B--234-:R-:W-:Y:S01]  /*e6b0*/  IMAD R2, R80, 0x20, R226 ;  /* 0x0000002050027824 */ /* 0x01cfe200078e02e2 */
[----:B------:R-:W-:Y:S01]  /*e6c0*/  ISETP.GT.AND P0, PT, R218, 0x1f, PT ;  /* 0x0000001fda00780c */ /* 0x000fe20003f04270 */
[----:B------:R-:W-:-:S03]  /*e6d0*/  IMAD.MOV.U32 R202, RZ, RZ, RZ ;  /* 0x000000ffffca7224 */ /* 0x000fc600078e00ff */
[----:B------:R-:W-:-:S05]  /*e6e0*/  IADD3 R2, R2, -0x20, R218 ;  /* 0xffffffe002027810 */ /* 0x000fca0007ffe0da */
[----:B------:R-:W-:-:S04]  /*e6f0*/  @P6 IMAD.HI.U32 R3, R2, c[0x0][0x2bc], RZ ;  /* 0x0000af0002036a27 */ /* 0x000fc800078e00ff */
[----:B-1----:R-:W-:Y:S01]  /*e700*/  IMAD.MOV.U32 R0, RZ, RZ, R2 ;  /* 0x000000ffff007224 */ /* 0x002fe200078e0002 */
[----:B------:R-:W-:-:S04]  /*e710*/  @P6 SHF.R.U32.HI R0, RZ, c[0x0][0x2c0], R3 ;  /* 0x0000b000ff006a19 */ /* 0x000fc80000011603 */
[----:B------:R-:W-:-:S04]  /*e720*/  @!P0 IADD3 R3, P1, R0, R222, RZ ;  /* 0x000000de00038210 */ /* 0x000fc80007f3e0ff */
[----:B------:R-:W-:Y:S02]  /*e730*/  @!P0 LEA.HI.X.SX32 R5, R0, R225, 0x1, P1 ;  /* 0x000000e100058211 */ /* 0x000fe400008f0eff */
[----:B------:R-:W-:-:S04]  /*e740*/  @!P0 LEA R4, P1, R3, c[0x0][0x2a0], 0x2 ;  /* 0x0000a80003048a11 */ /* 0x000fc800078210ff */
[----:B------:R-:W-:-:S05]  /*e750*/  @!P0 LEA.HI.X R5, R3, c[0x0][0x2a4], R5, 0x2, P1 ;  /* 0x0000a90003058a11 */ /* 0x000fca00008f1405 */
[----:B------:R-:W2:Y:S01]  /*e760*/  @!P0 LDG.E R202, [R4.64] ;  /* 0x0000000804ca8981 */ /* 0x000ea2000c1e1900 */
[----:B------:R-:W-:-:S04]  /*e770*/  IMAD.MOV R0, RZ, RZ, -R0 ;  /* 0x000000ffff007224 */ /* 0x000fc800078e0a00 */
[----:B------:R-:W-:-:S04]  /*e780*/  IMAD R203, R0, c[0x0][0x2b8], R2 ;  /* 0x0000ae0000cb7a24 */ /* 0x000fc800078e0202 */
[----:B------:R-:W-:Y:S01]  /*e790*/  IMAD.WIDE.U32 R2, R203, c[0x0][0x1e0], RZ ;  /* 0x00007800cb027a25 */ /* 0x000fe200078e00ff */
[----:B------:R-:W-:-:S05]  /*e7a0*/  SHF.R.S32.HI R0, RZ, 0x1f, R203 ;  /* 0x0000001fff007819 */ /* 0x000fca00000114cb */
[----:B------:R-:W-:-:S04]  /*e7b0*/  IMAD R0, R0, c[0x0][0x1e0], RZ ;  /* 0x0000780000007a24 */ /* 0x000fc800078e02ff */
[----:B------:R-:W-:-:S04]  /*e7c0*/  IMAD R0, R203, c[0x0][0x1e4], R0 ;  /* 0x00007900cb007a24 */ /* 0x000fc800078e0200 */
[----:B------:R-:W-:Y:S01]  /*e7d0*/  IMAD.IADD R3, R3, 0x1, R0 ;  /* 0x0000000103037824 */ /* 0x000fe200078e0200 */
[----:B--2---:R-:W-:-:S03]  /*e7e0*/  SHF.R.S32.HI R0, RZ, 0x1f, R202 ;  /* 0x0000001fff007819 */ /* 0x004fc600000114ca */
[----:B------:R-:W-:-:S04]  /*e7f0*/  IMAD.WIDE.U32 R2, R202, c[0x0][0x1f0], R2 ;  /* 0x00007c00ca027a25 */ /* 0x000fc800078e0002 */
[----:B------:R-:W-:Y:S01]  /*e800*/  IMAD R4, R0, c[0x0][0x1f0], RZ ;  /* 0x00007c0000047a24 */ /* 0x000fe200078e02ff */
[----:B------:R-:W-:-:S03]  /*e810*/  IADD3 R0, P1, R220, R2, RZ ;  /* 0x00000002dc007210 */ /* 0x000fc60007f3e0ff */
[----:B------:R-:W-:Y:S01]  /*e820*/  IMAD R2, R202, c[0x0][0x1f4], R4 ;  /* 0x00007d00ca027a24 */ /* 0x000fe200078e0204 */
[----:B------:R-:W-:-:S04]  /*e830*/  LEA R5, P0, R0, c[0x0][0x1c8], 0x1 ;  /* 0x0000720000057a11 */ /* 0x000fc800078008ff */
[----:B------:R-:W-:-:S04]  /*e840*/  IADD3.X R2, R224, R3, R2, P1, !PT ;  /* 0x00000003e0027210 */ /* 0x000fc80000ffe402 */
[----:B------:R-:W-:Y:S01]  /*e850*/  LEA.HI.X R0, R0, c[0x0][0x1cc], R2, 0x1, P0 ;  /* 0x0000730000007a11 */ /* 0x000fe200000f0c02 */
[----:B------:R-:W-:Y:S05]  /*e860*/  BRA.DIV ~URZ, `(.L_x_263) ;  /* 0x000092627f007947 */ /* 0x000fea000b800000 */
[----:B------:R1:W2:Y:S02]  /*e870*/  SHFL.IDX PT, R4, R0, RZ, 0x181f ;  /* 0x00181fff00047589 */ /* 0x0002a400000e0000 */
.L_x_344:
[----:B------:R-:W-:Y:S05]  /*e880*/  BRA.DIV ~URZ, `(.L_x_264) ;  /* 0x000092b27f007947 */ /* 0x000fea000b800000 */
[----:B-1----:R1:W3:Y:S02]  /*e890*/  SHFL.IDX PT, R0, R5, RZ, 0x181f ;  /* 0x00181fff05007589 */ /* 0x0022e400000e0000 */
.L_x_345:
[----:B------:R-:W-:Y:S02]  /*e8a0*/  LOP3.LUT P6, RZ, R207, 0x1, RZ, 0xc0, !PT ;  /* 0x00000001cfff7812 */ /* 0x000fe400078cc0ff */
[-C--:B---3--:R-:W-:Y:S02]  /*e8b0*/  LEA R10, P0, R132, R0.reuse, 0x1 ;  /* 0x00000000840a7211 */ /* 0x088fe400078008ff */
[-C--:B------:R-:W-:Y:S02]  /*e8c0*/  LEA R8, P2, R204, R0.reuse, 0x1 ;  /* 0x00000000cc087211 */ /* 0x080fe400078408ff */
[----:B------:R-:W-:Y:S02]  /*e8d0*/  LEA R6, P1, R199, R0, 0x1 ;  /* 0x00000000c7067211 */ /* 0x000fe400078208ff */
[----:B--2---:R-:W-:Y:S02]  /*e8e0*/  LEA.HI.X R11, R132, R4, R133, 0x1, P0 ;  /* 0x00000004840b7211 */ /* 0x004fe400000f0c85 */
[----:B------:R-:W-:-:S02]  /*e8f0*/  LEA R2, P0, R200, R0, 0x1 ;  /* 0x00000000c8027211 */ /* 0x000fc400078008ff */
[-C--:B------:R-:W-:Y:S01]  /*e900*/  LEA.HI.X R9, R204, R4.reuse, R209, 0x1, P2 ;  /* 0x00000004cc097211 */ /* 0x080fe200010f0cd1 */
[----:B------:R-:W-:Y:S01]  /*e910*/  @!PT LDS RZ, [RZ] ;  /* 0x00000000fffff984 */ /* 0x000fe20000000800 */
[----:B------:R-:W-:Y:S01]  /*e920*/  @!PT LDS RZ, [RZ] ;  /* 0x00000000fffff984 */ /* 0x000fe20000000800 */
[----:B------:R-:W-:Y:S01]  /*e930*/  @!PT LDS RZ, [RZ] ;  /* 0x00000000fffff984 */ /* 0x000fe20000000800 */
[----:B------:R2:W-:Y:S01]  /*e940*/  LDGSTS.E.BYPASS.LTC128B.128 [R198+0xc080], [R10.64], !P6 ;  /* 0x0c0800000ac67fae */ /* 0x0005e2000f101d48 */
[-C--:B------:R-:W-:Y:S02]  /*e950*/  LEA.HI.X R7, R199, R4.reuse, R211, 0x1, P1 ;  /* 0x00000004c7077211 */ /* 0x080fe400008f0cd3 */
[----:B------:R-:W-:Y:S01]  /*e960*/  LEA.HI.X R3, R200, R4, R210, 0x1, P0 ;  /* 0x00000004c8037211 */ /* 0x000fe200000f0cd2 */
[----:B------:R2:W-:Y:S04]  /*e970*/  LDGSTS.E.BYPASS.LTC128B.128 [R198+0xd080], [R8.64], !P5 ;  /* 0x0d08000008c67fae */ /* 0x0005e8000e901d48 */
[----:B------:R2:W-:Y:S04]  /*e980*/  LDGSTS.E.BYPASS.LTC128B.128 [R198+0xe080], [R6.64], !P4 ;  /* 0x0e08000006c67fae */ /* 0x0005e8000e101d48 */
[----:B------:R2:W-:Y:S02]  /*e990*/  LDGSTS.E.BYPASS.LTC128B.128 [R198+0xf080], [R2.64], !P3 ;  /* 0x0f08000002c67fae */ /* 0x0005e4000d901d48 */
.L_x_262:
[----:B--234-:R-:W-:Y:S05]  /*e9a0*/  BSYNC B0 ;  /* 0x0000000000007941 */ /* 0x01cfea0003800000 */
.L_x_261:
[----:B-1----:R-:W-:Y:S01]  /*e9b0*/  IMAD.IADD R0, R110, 0x1, -R248 ;  /* 0x000000016e007824 */ /* 0x002fe200078e0af8 */
[----:B------:R-:W0:Y:S04]  /*e9c0*/  LDGDEPBAR ;  /* 0x00000000000079af */ /* 0x000e280000000000 */
[----:B------:R-:W-:-:S02]  /*e9d0*/  ISETP.GT.AND P0, PT, R0, RZ, PT ;  /* 0x000000ff0000720c */ /* 0x000fc40003f04270 */
[C---:B------:R-:W-:Y:S02]  /*e9e0*/  ISETP.GT.AND P2, PT, R0.reuse, 0x1, PT ;  /* 0x000000010000780c */ /* 0x040fe40003f44270 */
[----:B------:R-:W-:Y:S02]  /*e9f0*/  ISETP.GT.AND P6, PT, R0, 0x8, PT ;  /* 0x000000080000780c */ /* 0x000fe40003fc4270 */
[----:B------:R-:W-:Y:S02]  /*ea00*/  FSEL R11, R32, -INF , P0 ;  /* 0xff800000200b7808 */ /* 0x000fe40000000000 */
[----:B------:R-:W-:Y:S02]  /*ea10*/  FSEL R6, R36, -INF , P0 ;  /* 0xff80000024067808 */ /* 0x000fe40000000000 */
[----:B------:R-:W-:Y:S02]  /*ea20*/  FSEL R18, R18, -INF , P2 ;  /* 0xff80000012127808 */ /* 0x000fe40001000000 */
[----:B------:R-:W-:-:S02]  /*ea30*/  FSEL R7, R33, -INF , P2 ;  /* 0xff80000021077808 */ /* 0x000fc40001000000 */
[C---:B------:R-:W-:Y:S02]  /*ea40*/  ISETP.GT.AND P5, PT, R0.reuse, 0x9, PT ;  /* 0x000000090000780c */ /* 0x040fe40003fa4270 */
[C---:B------:R-:W-:Y:S02]  /*ea50*/  ISETP.GT.AND P4, PT, R0.reuse, 0x10, PT ;  /* 0x000000100000780c */ /* 0x040fe40003f84270 */
[C---:B------:R-:W-:Y:S02]  /*ea60*/  ISETP.GT.AND P3, PT, R0.reuse, 0x11, PT ;  /* 0x000000110000780c */ /* 0x040fe40003f64270 */
[C---:B------:R-:W-:Y:S02]  /*ea70*/  ISETP.GT.AND P1, PT, R0.reuse, 0x18, PT ;  /* 0x000000180000780c */ /* 0x040fe40003f24270 */
[----:B------:R-:W-:Y:S02]  /*ea80*/  ISETP.GT.AND P0, PT, R0, 0x19, PT ;  /* 0x000000190000780c */ /* 0x000fe40003f04270 */
[----:B------:R-:W-:-:S02]  /*ea90*/  FSEL R20, R20, -INF , P6 ;  /* 0xff80000014147808 */ /* 0x000fc40003000000 */
[----:B------:R-:W-:Y:S02]  /*eaa0*/  FSEL R8, R26, -INF , P6 ;  /* 0xff8000001a087808 */ /* 0x000fe40003000000 */
[----:B------:R-:W-:Y:S02]  /*eab0*/  FMNMX.FTZ R0, R6, R7, !PT ;  /* 0x0000000706007209 */ /* 0x000fe40007810000 */
[----:B------:R-:W-:Y:S02]  /*eac0*/  FMNMX.FTZ R2, R11, R18, !PT ;  /* 0x000000120b027209 */ /* 0x000fe40007810000 */
[----:B------:R-:W-:Y:S02]  /*ead0*/  FSEL R21, R21, -INF , P5 ;  /* 0xff80000015157808 */ /* 0x000fe40002800000 */
[----:B------:R-:W-:Y:S02]  /*eae0*/  FSEL R10, R27, -INF , P5 ;  /* 0xff8000001b0a7808 */ /* 0x000fe40002800000 */
[----:B------:R-:W-:-:S02]  /*eaf0*/  FMNMX.FTZ R0, R8, R0, !PT ;  /* 0x0000000008007209 */ /* 0x000fc40007810000 */
[----:B------:R-:W-:Y:S02]  /*eb00*/  FMNMX.FTZ R2, R20, R2, !PT ;  /* 0x0000000214027209 */ /* 0x000fe40007810000 */
[----:B------:R-:W-:Y:S02]  /*eb10*/  FSEL R22, R13, -INF , P4 ;  /* 0xff8000000d167808 */ /* 0x000fe40002000000 */
[----:B------:R-:W-:Y:S02]  /*eb20*/  FSEL R9, R17, -INF , P4 ;  /* 0xff80000011097808 */ /* 0x000fe40002000000 */
[----:B------:R-:W-:Y:S02]  /*eb30*/  FMNMX.FTZ R0, R10, R0, !PT ;  /* 0x000000000a007209 */ /* 0x000fe40007810000 */
[----:B------:R-:W-:Y:S02]  /*eb40*/  FMNMX.FTZ R2, R21, R2, !PT ;  /* 0x0000000215027209 */ /* 0x000fe40007810000 */
        /* <DEDUP_REMOVED lines=12> */
[----:B------:R-:W-:-:S02]  /*ec10*/  FMNMX.FTZ R4, R19, R0, !PT ;  /* 0x0000000013047209 */ /* 0x000fc40007810000 */
[----:B------:R-:W-:Y:S01]  /*ec20*/  FMNMX.FTZ R5, R29, R2, !PT ;  /* 0x000000021d057209 */ /* 0x000fe20007810000 */
[----:B------:R-:W-:Y:S05]  /*ec30*/  BRA.DIV ~URZ, `(.L_x_265) ;  /* 0x00008f727f007947 */ /* 0x000fea000b800000 */
[----:B------:R-:W1:Y:S04]  /*ec40*/  SHFL.BFLY PT, R0, R4, 0x2, 0x1f ;  /* 0x0c401f0004007f89 */ /* 0x000e6800000e0000 */
[----:B------:R-:W2:Y:S01]  /*ec50*/  SHFL.BFLY PT, R3, R5, 0x2, 0x1f ;  /* 0x0c401f0005037f89 */ /* 0x000ea200000e0000 */
[----:B-1----:R-:W-:Y:S02]  /*ec60*/  FMNMX.FTZ R0, R4, R0, !PT ;  /* 0x0000000004007209 */ /* 0x002fe40007810000 */
[----:B--2---:R-:W-:-:S03]  /*ec70*/  FMNMX.FTZ R5, R5, R3, !PT ;  /* 0x0000000305057209 */ /* 0x004fc60007810000 */
[----:B------:R-:W1:Y:S04]  /*ec80*/  SHFL.BFLY PT, R2, R0, 0x1, 0x1f ;  /* 0x0c201f0000027f89 */ /* 0x000e6800000e0000 */
[----:B------:R2:W3:Y:S01]  /*ec90*/  SHFL.BFLY PT, R3, R5, 0x1, 0x1f ;  /* 0x0c201f0005037f89 */ /* 0x0004e200000e0000 */
[----:B-1----:R-:W-:-:S05]  /*eca0*/  FMNMX.FTZ R134, R0, R2, !PT ;  /* 0x0000000200867209 */ /* 0x002fca0007810000 */
.L_x_346:
[C---:B------:R-:W-:Y:S01]  /*ecb0*/  FMUL.FTZ R2, R134.reuse, c[0x0][0x2d0] ;  /* 0x0000b40086027a20 */ /* 0x040fe20000410000 */
[----:B------:R-:W-:Y:S01]  /*ecc0*/  FSETP.NEU.FTZ.AND P0, PT, R134, -INF , PT ;  /* 0xff8000008600780b */ /* 0x000fe20003f1d000 */
[----:B------:R-:W-:Y:S01]  /*ecd0*/  WARPSYNC 0xffffffff ;  /* 0xffffffff00007948 */ /* 0x000fe20003800000 */
[----:B------:R-:W1:Y:S02]  /*ece0*/  LDSM.16.MT88.4 R12, [R189] ;  /* 0x00000000bd0c783b */ /* 0x000e640000004200 */
[----:B------:R-:W-:-:S02]  /*ecf0*/  FSEL R2, R2, RZ, P0 ;  /* 0x000000ff02027208 */ /* 0x000fc40000000000 */
[----:B------:R-:W4:Y:S03]  /*ed00*/  LDSM.16.MT88.4 R24, [R190] ;  /* 0x00000000be18783b */ /* 0x000f260000004200 */
[--C-:B------:R-:W-:Y:S01]  /*ed10*/  FFMA.FTZ R0, R6, c[0x0][0x2d0], -R2.reuse ;  /* 0x0000b40006007a23 */ /* 0x100fe20000010802 */
[----:B------:R-:W-:Y:S03]  /*ed20*/  LDSM.16.MT88.4 R32, [R192] ;  /* 0x00000000c020783b */ /* 0x000fe60000004200 */
[----:B------:R5:W-:Y:S01]  /*ed30*/  MUFU.EX2 R110, R0 ;  /* 0x00000000006e7308 */ /* 0x000be20000000800 */
[----:B------:R-:W-:Y:S04]  /*ed40*/  LDSM.16.MT88.4 R152, [R189+0x800] ;  /* 0x00080000bd98783b */ /* 0x000fe80000004200 */
[----:B------:R-:W-:Y:S04]  /*ed50*/  LDSM.16.MT88.4 R144, [R190+0x800] ;  /* 0x00080000be90783b */ /* 0x000fe80000004200 */
[----:B------:R-:W-:Y:S04]  /*ed60*/  LDSM.16.MT88.4 R36, [R191] ;  /* 0x00000000bf24783b */ /* 0x000fe80000004200 */
[----:B------:R-:W-:Y:S01]  /*ed70*/  LDSM.16.MT88.4 R40, [R189+0x1000] ;  /* 0x00100000bd28783b */ /* 0x000fe20000004200 */
[----:B-----5:R-:W-:-:S03]  /*ed80*/  FFMA.FTZ R0, R7, c[0x0][0x2d0], -R2 ;  /* 0x0000b40007007a23 */ /* 0x020fc60000010802 */
[----:B------:R-:W-:Y:S01]  /*ed90*/  LDSM.16.MT88.4 R52, [R191+0x800] ;  /* 0x00080000bf34783b */ /* 0x000fe20000004200 */
[----:B------:R5:W2:Y:S03]  /*eda0*/  MUFU.EX2 R108, R0 ;  /* 0x00000000006c7308 */ /* 0x000aa60000000800 */
[----:B------:R-:W-:Y:S04]  /*edb0*/  LDSM.16.MT88.4 R56, [R192+0x1000] ;  /* 0x00100000c038783b */ /* 0x000fe80000004200 */
[----:B------:R-:W-:Y:S04]  /*edc0*/  LDSM.16.MT88.4 R68, [R192+0x1800] ;  /* 0x00180000c044783b */ /* 0x000fe80000004200 */
[----:B------:R-:W-:Y:S04]  /*edd0*/  LDSM.16.MT88.4 R72, [R189+0x2000] ;  /* 0x00200000bd48783b */ /* 0x000fe80000004200 */
[----:B------:R-:W3:Y:S01]  /*ede0*/  LDSM.16.MT88.4 R60, [R190+0x1000] ;  /* 0x00100000be3c783b */ /* 0x000ee20000004200 */
[--C-:B-----5:R-:W-:Y:S01]  /*edf0*/  FFMA.FTZ R0, R8, c[0x0][0x2d0], -R2.reuse ;  /* 0x0000b40008007a23 */ /* 0x120fe20000010802 */
[----:B---3--:R-:W-:Y:S01]  /*ee00*/  FMNMX.FTZ R8, R3, R5, !PT ;  /* 0x0000000503087209 */ /* 0x008fe20007810000 */
[----:B------:R-:W-:Y:S01]  /*ee10*/  FFMA.FTZ R3, R10, c[0x0][0x2d0], -R2 ;  /* 0x0000b4000a037a23 */ /* 0x000fe20000010802 */
[----:B--2---:R-:W-:Y:S01]  /*ee20*/  F2FP.PACK_AB R4, R108, R110 ;  /* 0x0000006e6c04723e */ /* 0x004fe200000000ff */
[----:B------:R2:W-:Y:S01]  /*ee30*/  MUFU.EX2 R109, R0 ;  /* 0x00000000006d7308 */ /* 0x0005e20000000800 */
[C---:B------:R-:W-:Y:S01]  /*ee40*/  FSETP.NEU.FTZ.AND P0, PT, R8.reuse, -INF , PT ;  /* 0xff8000000800780b */ /* 0x040fe20003f1d000 */
[----:B------:R-:W-:Y:S04]  /*ee50*/  LDSM.16.MT88.4 R64, [R191+0x1000] ;  /* 0x00100000bf40783b */ /* 0x000fe80000004200 */
[----:B------:R-:W-:Y:S02]  /*ee60*/  LDSM.16.MT88.4 R80, [R191+0x1800] ;  /* 0x00180000bf50783b */ /* 0x000fe40000004200 */
[----:B------:R3:W5:Y:S02]  /*ee70*/  MUFU.EX2 R119, R3 ;  /* 0x0000000300777308 */ /* 0x0007640000000800 */
[----:B------:R-:W1:Y:S04]  /*ee80*/  LDSM.16.MT88.4 R84, [R190+0x2000] ;  /* 0x00200000be54783b */ /* 0x000e680000004200 */
[----:B------:R-:W-:Y:S01]  /*ee90*/  LDSM.16.MT88.4 R92, [R190+0x2800] ;  /* 0x00280000be5c783b */ /* 0x000fe20000004200 */
[----:B--2---:R-:W-:-:S03]  /*eea0*/  FMUL.FTZ R0, R8, c[0x0][0x2d0] ;  /* 0x0000b40008007a20 */ /* 0x004fc60000410000 */
[----:B------:R-:W-:Y:S02]  /*eeb0*/  LDSM.16.MT88.4 R96, [R191+0x2800] ;  /* 0x00280000bf60783b */ /* 0x000fe40000004200 */
[----:B------:R-:W-:Y:S02]  /*eec0*/  FSEL R0, R0, RZ, P0 ;  /* 0x000000ff00007208 */ /* 0x000fe40000000000 */
[----:B------:R-:W-:Y:S01]  /*eed0*/  LDSM.16.MT88.4 R112, [R190+0x3000] ;  /* 0x00300000be70783b */ /* 0x000fe20000004200 */
[----:B---3--:R-:W-:Y:S01]  /*eee0*/  FFMA.FTZ R3, R9, c[0x0][0x2d0], -R2 ;  /* 0x0000b40009037a23 */ /* 0x008fe20000010802 */
[----:B-----5:R-:W-:Y:S02]  /*eef0*/  F2FP.PACK_AB R6, R119, R109 ;  /* 0x0000006d7706723e */ /* 0x020fe400000000ff */
[----:B------:R-:W-:Y:S01]  /*ef00*/  LDSM.16.MT88.4 R120, [R192+0x3000] ;  /* 0x00300000c078783b */ /* 0x000fe20000004200 */
[----:B------:R2:W-:Y:S03]  /*ef10*/  MUFU.EX2 R118, R3 ;  /* 0x0000000300767308 */ /* 0x0005e60000000800 */
[----:B------:R-:W-:Y:S04]  /*ef20*/  LDSM.16.MT88.4 R48, [R190+0x1800] ;  /* 0x00180000be30783b */ /* 0x000fe80000004200 */
[----:B------:R-:W-:Y:S04]  /*ef30*/  LDSM.16.MT88.4 R88, [R192+0x2000] ;  /* 0x00200000c058783b */ /* 0x000fe80000004200 */
[----:B------:R-:W3:Y:S01]  /*ef40*/  LDSM.16.MT88.4 R104, [R189+0x3000] ;  /* 0x00300000bd68783b */ /* 0x000ee20000004200 */
[----:B--2---:R-:W-:-:S04]  /*ef50*/  FFMA.FTZ R3, R11, c[0x0][0x2d0], -R0 ;  /* 0x0000b4000b037a23 */ /* 0x004fc80000010800 */
[----:B------:R2:W-:Y:S02]  /*ef60*/  MUFU.EX2 R10, R3 ;  /* 0x00000003000a7308 */ /* 0x0005e40000000800 */
[----:B--2---:R-:W-:-:S06]  /*ef70*/  FFMA.FTZ R3, R18, c[0x0][0x2d0], -R0 ;  /* 0x0000b40012037a23 */ /* 0x004fcc0000010800 */
[----:B------:R2:W5:Y:S02]  /*ef80*/  MUFU.EX2 R9, R3 ;  /* 0x0000000300097308 */ /* 0x0005640000000800 */
[----:B--2---:R-:W-:Y:S01]  /*ef90*/  FFMA.FTZ R3, R20, c[0x0][0x2d0], -R0 ;  /* 0x0000b40014037a23 */ /* 0x004fe20000010800 */
[----:B-----5:R-:W-:-:S05]  /*efa0*/  F2FP.PACK_AB R5, R9, R10 ;  /* 0x0000000a0905723e */ /* 0x020fca00000000ff */
[----:B------:R2:W-:Y:S02]  /*efb0*/  MUFU.EX2 R116, R3 ;  /* 0x0000000300747308 */ /* 0x0005e40000000800 */
[----:B--2---:R-:W-:-:S06]  /*efc0*/  FFMA.FTZ R3, R21, c[0x0][0x2d0], -R0 ;  /* 0x0000b40015037a23 */ /* 0x004fcc0000010800 */
[----:B------:R2:W5:Y:S02]  /*efd0*/  MUFU.EX2 R11, R3 ;  /* 0x00000003000b7308 */ /* 0x0005640000000800 */
[----:B--2---:R-:W-:Y:S01]  /*efe0*/  FFMA.FTZ R3, R17, c[0x0][0x2d0], -R2 ;  /* 0x0000b40011037a23 */ /* 0x004fe20000010802 */
[----:B-----5:R-:W-:-:S05]  /*eff0*/  F2FP.PACK_AB R7, R11, R116 ;  /* 0x000000740b07723e */ /* 0x020fca00000000ff */
[----:B------:R2:W5:Y:S02]  /*f000*/  MUFU.EX2 R124, R3 ;  /* 0x00000003007c7308 */ /* 0x0005640000000800 */
[C---:B-1----:R-:W-:Y:S08]  /*f010*/  HMMA.16816.F32 R156, R4.reuse, R12, RZ ;  /* 0x0000000c049c723c */ /* 0x042ff000000018ff */
[----:B------:R-:W-:Y:S01]  /*f020*/  HMMA.16816.F32 R12, R4, R14, RZ ;  /* 0x0000000e040c723c */ /* 0x000fe200000018ff */
[--C-:B--2---:R-:W-:Y:S01]  /*f030*/  FFMA.FTZ R3, R16, c[0x0][0x2d0], -R2.reuse ;  /* 0x0000b40010037a23 */ /* 0x104fe20000010802 */
[----:B-----5:R-:W-:Y:S01]  /*f040*/  F2FP.PACK_AB R128, R124, R118 ;  /* 0x000000767c80723e */ /* 0x020fe200000000ff */
[----:B------:R-:W-:-:S02]  /*f050*/  FFMA.FTZ R2, R19, c[0x0][0x2d0], -R2 ;  /* 0x0000b40013027a23 */ /* 0x000fc40000010802 */
[----:B------:R-:W-:Y:S01]  /*f060*/  MUFU.EX2 R125, R3 ;  /* 0x00000003007d7308 */ /* 0x000fe20000000800 */
[----:B------:R-:W1:Y:S02]  /*f070*/  LDSM.16.MT88.4 R16, [R192+0x800] ;  /* 0x00080000c010783b */ /* 0x000e640000004200 */
[C---:B----4-:R-:W-:Y:S05]  /*f080*/  HMMA.16816.F32 R148, R4.reuse, R24, RZ ;  /* 0x000000180494723c */ /* 0x050fea00000018ff */
[----:B------:R2:W4:Y:S03]  /*f090*/  MUFU.EX2 R206, R2 ;  /* 0x0000000200ce7308 */ /* 0x0005260000000800 */
[C---:B------:R-:W-:Y:S08]  /*f0a0*/  HMMA.16816.F32 R24, R4.reuse, R26, RZ ;  /* 0x0000001a0418723c */ /* 0x040ff000000018ff */
[----:B------:R-:W-:Y:S01]  /*f0b0*/  HMMA.16816.F32 R44, R4, R60, RZ ;  /* 0x0000003c042c723c */ /* 0x000fe200000018ff */
[----:B--2---:R-:W-:Y:S01]  /*f0c0*/  FFMA.FTZ R2, R22, c[0x0][0x2d0], -R0 ;  /* 0x0000b40016027a23 */ /* 0x004fe20000010800 */
[----:B----4-:R-:W-:-:S06]  /*f0d0*/  F2FP.PACK_AB R130, R206, R125 ;  /* 0x0000007dce82723e */ /* 0x010fcc00000000ff */
[C---:B------:R-:W-:Y:S01]  /*f0e0*/  HMMA.16816.F32 R76, R4.reuse, R84, RZ ;  /* 0x00000054044c723c */ /* 0x040fe200000018ff */
[----:B------:R2:W-:Y:S07]  /*f0f0*/  MUFU.EX2 R3, R2 ;  /* 0x0000000200037308 */ /* 0x0005ee0000000800 */
[C---:B---3--:R-:W-:Y:S08]  /*f100*/  HMMA.16816.F32 R100, R4.reuse, R104, RZ ;  /* 0x000000680464723c */ /* 0x048ff000000018ff */
[----:B------:R-:W-:Y:S01]  /*f110*/  HMMA.16816.F32 R104, R4, R106, RZ ;  /* 0x0000006a0468723c */ /* 0x000fe200000018ff */
[----:B--2---:R-:W-:-:S04]  /*f120*/  FFMA.FTZ R2, R23, c[0x0][0x2d0], -R0 ;  /* 0x0000b40017027a23 */ /* 0x004fc80000010800 */
[----:B------:R2:W3:Y:S03]  /*f130*/  MUFU.EX2 R117, R2 ;  /* 0x0000000200757308 */ /* 0x0004e60000000800 */
[C---:B------:R-:W-:Y:S08]  /*f140*/  HMMA.16816.F32 R20, R4.reuse, R32, RZ ;  /* 0x000000200414723c */ /* 0x040ff000000018ff */
[----:B------:R-:W-:Y:S01]  /*f150*/  HMMA.16816.F32 R32, R4, R34, RZ ;  /* 0x000000220420723c */ /* 0x000fe200000018ff */
[--C-:B--2---:R-:W-:Y:S01]  /*f160*/  FFMA.FTZ R2, R28, c[0x0][0x2d0], -R0.reuse ;  /* 0x0000b4001c027a23 */ /* 0x104fe20000010800 */
[----:B---3--:R-:W-:Y:S01]  /*f170*/  F2FP.PACK_AB R129, R117, R3 ;  /* 0x000000037581723e */ /* 0x008fe200000000ff */
[----:B------:R-:W-:-:S02]  /*f180*/  FFMA.FTZ R0, R29, c[0x0][0x2d0], -R0 ;  /* 0x0000b4001d007a23 */ /* 0x000fc40000010800 */
[----:B------:R2:W-:Y:S03]  /*f190*/  MUFU.EX2 R126, R2 ;  /* 0x00000002007e7308 */ /* 0x0005e60000000800 */
[----:B------:R-:W-:Y:S05]  /*f1a0*/  HMMA.16816.F32 R28, R4, R36, RZ ;  /* 0x00000024041c723c */ /* 0x000fea00000018ff */
[----:B------:R-:W3:Y:S01]  /*f1b0*/  MUFU.EX2 R205, R0 ;  /* 0x0000000000cd7308 */ /* 0x000ee20000000800 */
[----:B--2---:R-:W-:-:S04]  /*f1c0*/  FADD.FTZ R2, R10, R9 ;  /* 0x000000090a027221 */ /* 0x004fc80000010000 */
[----:B------:R-:W-:Y:S01]  /*f1d0*/  FADD.FTZ R2, R116, R2 ;  /* 0x0000000274027221 */ /* 0x000fe20000010000 */
[----:B---3--:R-:W-:Y:S01]  /*f1e0*/  F2FP.PACK_AB R131, R205, R126 ;  /* 0x0000007ecd83723e */ /* 0x008fe200000000ff */
[----:B------:R-:W-:Y:S02]  /*f1f0*/  FADD.FTZ R0, R110, R108 ;  /* 0x0000006c6e007221 */ /* 0x000fe40000010000 */
[----:B------:R-:W-:Y:S02]  /*f200*/  FADD.FTZ R2, R11, R2 ;  /* 0x000000020b027221 */ /* 0x000fe40000010000 */
[----:B------:R-:W-:Y:S02]  /*f210*/  FADD.FTZ R0, R109, R0 ;  /* 0x000000006d007221 */ /* 0x000fe40000010000 */
[----:B------:R-:W-:Y:S01]  /*f220*/  HMMA.16816.F32 R156, R128, R152, R156 ;  /* 0x00000098809c723c */ /* 0x000fe2000000189c */
[----:B------:R-:W-:Y:S02]  /*f230*/  FADD.FTZ R2, R3, R2 ;  /* 0x0000000203027221 */ /* 0x000fe40000010000 */
[----:B------:R-:W-:-:S02]  /*f240*/  FADD.FTZ R0, R119, R0 ;  /* 0x0000000077007221 */ /* 0x000fc40000010000 */
[----:B------:R-:W-:Y:S02]  /*f250*/  FADD.FTZ R2, R117, R2 ;  /* 0x0000000275027221 */ /* 0x000fe40000010000 */
[----:B------:R-:W-:Y:S01]  /*f260*/  FADD.FTZ R0, R118, R0 ;  /* 0x0000000076007221 */ /* 0x000fe20000010000 */
[----:B------:R-:W-:Y:S01]  /*f270*/  HMMA.16816.F32 R152, R128, R154, R12 ;  /* 0x0000009a8098723c */ /* 0x000fe2000000180c */
[----:B------:R-:W2:Y:S02]  /*f280*/  LDSM.16.MT88.4 R12, [R189+0x1800] ;  /* 0x00180000bd0c783b */ /* 0x000ea40000004200 */
[----:B------:R-:W-:-:S04]  /*f290*/  FADD.FTZ R0, R124, R0 ;  /* 0x000000007c007221 */ /* 0x000fc80000010000 */
[----:B------:R-:W-:Y:S01]  /*f2a0*/  FADD.FTZ R0, R125, R0 ;  /* 0x000000007d007221 */ /* 0x000fe20000010000 */
[----:B------:R-:W-:Y:S03]  /*f2b0*/  HMMA.16816.F32 R148, R128, R144, R148 ;  /* 0x000000908094723c */ /* 0x000fe60000001894 */
[----:B------:R-:W-:Y:S02]  /*f2c0*/  FADD.FTZ R206, R206, R0 ;  /* 0x00000000cece7221 */ /* 0x000fe40000010000 */
[----:B------:R-:W-:-:S03]  /*f2d0*/  FADD.FTZ R0, R126, R2 ;  /* 0x000000027e007221 */ /* 0x000fc60000010000 */
[----:B------:R-:W-:Y:S01]  /*f2e0*/  HMMA.16816.F32 R144, R128, R146, R24 ;  /* 0x000000928090723c */ /* 0x000fe20000001818 */
[----:B------:R-:W-:Y:S01]  /*f2f0*/  FADD.FTZ R205, R205, R0 ;  /* 0x00000000cdcd7221 */ /* 0x000fe20000010000 */
[----:B------:R-:W-:-:S04]  /*f300*/  IADD3 R0, R172, -0x2, RZ ;  /* 0xfffffffeac007810 */ /* 0x000fc80007ffe0ff */
[----:B------:R-:W-:Y:S02]  /*f310*/  ISETP.GE.AND P0, PT, R0, R213, PT ;  /* 0x000000d50000720c */ /* 0x000fe40003f06270 */
[----:B-1----:R-:W-:Y:S08]  /*f320*/  HMMA.16816.F32 R24, R128, R18, R32 ;  /* 0x000000128018723c */ /* 0x002ff00000001820 */
[C---:B------:R-:W-:Y:S08]  /*f330*/  HMMA.16816.F32 R32, R4.reuse, R38, RZ ;  /* 0x000000260420723c */ /* 0x040ff000000018ff */
[C---:B------:R-:W-:Y:S08]  /*f340*/  HMMA.16816.F32 R36, R4.reuse, R40, RZ ;  /* 0x000000280424723c */ /* 0x040ff000000018ff */
[----:B------:R-:W-:Y:S08]  /*f350*/  HMMA.16816.F32 R40, R4, R42, RZ ;  /* 0x0000002a0428723c */ /* 0x000ff000000018ff */
[C---:B------:R-:W-:Y:S08]  /*f360*/  HMMA.16816.F32 R28, R128.reuse, R52, R28 ;  /* 0x00000034801c723c */ /* 0x040ff0000000181c */
[----:B------:R-:W-:Y:S08]  /*f370*/  HMMA.16816.F32 R32, R128, R54, R32 ;  /* 0x000000368020723c */ /* 0x000ff00000001820 */
[C---:B------:R-:W-:Y:S08]  /*f380*/  HMMA.16816.F32 R52, R4.reuse, R56, RZ ;  /* 0x000000380434723c */ /* 0x040ff000000018ff */
[----:B------:R-:W-:Y:S08]  /*f390*/  HMMA.16816.F32 R56, R4, R58, RZ ;  /* 0x0000003a0438723c */ /* 0x000ff000000018ff */
[C---:B--2---:R-:W-:Y:S08]  /*f3a0*/  HMMA.16816.F32 R36, R128.reuse, R12, R36 ;  /* 0x0000000c8024723c */ /* 0x044ff00000001824 */
[C---:B------:R-:W-:Y:S01]  /*f3b0*/  HMMA.16816.F32 R40, R128.reuse, R14, R40 ;  /* 0x0000000e8028723c */ /* 0x040fe20000001828 */
[----:B------:R-:W1:Y:S07]  /*f3c0*/  LDSM.16.MT88.4 R12, [R189+0x2800] ;  /* 0x00280000bd0c783b */ /* 0x000e6e0000004200 */
[C---:B------:R-:W-:Y:S08]  /*f3d0*/  HMMA.16816.F32 R52, R128.reuse, R68, R52 ;  /* 0x000000448034723c */ /* 0x040ff00000001834 */
[----:B------:R-:W-:Y:S08]  /*f3e0*/  HMMA.16816.F32 R56, R128, R70, R56 ;  /* 0x000000468038723c */ /* 0x000ff00000001838 */
[C---:B------:R-:W-:Y:S08]  /*f3f0*/  HMMA.16816.F32 R68, R4.reuse, R72, RZ ;  /* 0x000000480444723c */ /* 0x040ff000000018ff */
[----:B------:R-:W-:Y:S08]  /*f400*/  HMMA.16816.F32 R72, R4, R74, RZ ;  /* 0x0000004a0448723c */ /* 0x000ff000000018ff */
[----:B------:R-:W-:Y:S08]  /*f410*/  HMMA.16816.F32 R20, R128, R16, R20 ;  /* 0x000000108014723c */ /* 0x000ff00000001814 */
[C---:B------:R-:W-:Y:S08]  /*f420*/  HMMA.16816.F32 R16, R4.reuse, R62, RZ ;  /* 0x0000003e0410723c */ /* 0x040ff000000018ff */
[C---:B------:R-:W-:Y:S08]  /*f430*/  HMMA.16816.F32 R60, R4.reuse, R64, RZ ;  /* 0x00000040043c723c */ /* 0x040ff000000018ff */
[----:B------:R-:W-:Y:S08]  /*f440*/  HMMA.16816.F32 R64, R4, R66, RZ ;  /* 0x000000420440723c */ /* 0x000ff000000018ff */
[C---:B-1----:R-:W-:Y:S08]  /*f450*/  HMMA.16816.F32 R68, R128.reuse, R12, R68 ;  /* 0x0000000c8044723c */ /* 0x042ff00000001844 */
[C---:B------:R-:W-:Y:S01]  /*f460*/  HMMA.16816.F32 R72, R128.reuse, R14, R72 ;  /* 0x0000000e8048723c */ /* 0x040fe20000001848 */
[----:B------:R-:W1:Y:S07]  /*f470*/  LDSM.16.MT88.4 R12, [R191+0x2000] ;  /* 0x00200000bf0c783b */ /* 0x000e6e0000004200 */
[C---:B------:R-:W-:Y:S08]  /*f480*/  HMMA.16816.F32 R60, R128.reuse, R80, R60 ;  /* 0x00000050803c723c */ /* 0x040ff0000000183c */
[----:B------:R-:W-:Y:S08]  /*f490*/  HMMA.16816.F32 R64, R128, R82, R64 ;  /* 0x000000528040723c */ /* 0x000ff00000001840 */
[----:B------:R-:W-:Y:S08]  /*f4a0*/  HMMA.16816.F32 R80, R4, R86, RZ ;  /* 0x000000560450723c */ /* 0x000ff000000018ff */
[----:B------:R-:W-:Y:S08]  /*f4b0*/  HMMA.16816.F32 R76, R128, R92, R76 ;  /* 0x0000005c804c723c */ /* 0x000ff0000000184c */
[----:B------:R-:W-:Y:S08]  /*f4c0*/  HMMA.16816.F32 R108, R4, R112, RZ ;  /* 0x00000070046c723c */ /* 0x000ff000000018ff */
[----:B------:R-:W-:Y:S08]  /*f4d0*/  HMMA.16816.F32 R80, R128, R94, R80 ;  /* 0x0000005e8050723c */ /* 0x000ff00000001850 */
[C---:B-1----:R-:W-:Y:S08]  /*f4e0*/  HMMA.16816.F32 R92, R4.reuse, R12, RZ ;  /* 0x0000000c045c723c */ /* 0x042ff000000018ff */
[C---:B------:R-:W-:Y:S08]  /*f4f0*/  HMMA.16816.F32 R12, R4.reuse, R14, RZ ;  /* 0x0000000e040c723c */ /* 0x040ff000000018ff */
[----:B------:R-:W-:Y:S08]  /*f500*/  HMMA.16816.F32 R112, R4, R114, RZ ;  /* 0x000000720470723c */ /* 0x000ff000000018ff */
[C---:B------:R-:W-:Y:S08]  /*f510*/  HMMA.16816.F32 R92, R128.reuse, R96, R92 ;  /* 0x00000060805c723c */ /* 0x040ff0000000185c */
[----:B------:R-:W-:Y:S01]  /*f520*/  HMMA.16816.F32 R96, R128, R98, R12 ;  /* 0x000000628060723c */ /* 0x000fe2000000180c */
[----:B------:R-:W1:Y:S07]  /*f530*/  LDSM.16.MT88.4 R12, [R190+0x3800] ;  /* 0x00380000be0c783b */ /* 0x000e6e0000004200 */
[C---:B------:R-:W-:Y:S08]  /*f540*/  HMMA.16816.F32 R116, R4.reuse, R120, RZ ;  /* 0x000000780474723c */ /* 0x040ff000000018ff */
[----:B------:R-:W-:Y:S08]  /*f550*/  HMMA.16816.F32 R120, R4, R122, RZ ;  /* 0x0000007a0478723c */ /* 0x000ff000000018ff */
[C---:B------:R-:W-:Y:S08]  /*f560*/  HMMA.16816.F32 R44, R128.reuse, R48, R44 ;  /* 0x00000030802c723c */ /* 0x040ff0000000182c */
[----:B------:R-:W-:Y:S01]  /*f570*/  HMMA.16816.F32 R48, R128, R50, R16 ;  /* 0x000000328030723c */ /* 0x000fe20000001810 */
[----:B------:R-:W2:Y:S07]  /*f580*/  LDSM.16.MT88.4 R16, [R192+0x2800] ;  /* 0x00280000c010783b */ /* 0x000eae0000004200 */
[----:B------:R-:W-:Y:S08]  /*f590*/  HMMA.16816.F32 R84, R4, R88, RZ ;  /* 0x000000580454723c */ /* 0x000ff000000018ff */
[C---:B-1----:R-:W-:Y:S08]  /*f5a0*/  HMMA.16816.F32 R108, R128.reuse, R12, R108 ;  /* 0x0000000c806c723c */ /* 0x042ff0000000186c */
[----:B------:R-:W-:Y:S01]  /*f5b0*/  HMMA.16816.F32 R112, R128, R14, R112 ;  /* 0x0000000e8070723c */ /* 0x000fe20000001870 */
[----:B------:R-:W1:Y:S07]  /*f5c0*/  LDSM.16.MT88.4 R12, [R192+0x3800] ;  /* 0x00380000c00c783b */ /* 0x000e6e0000004200 */
[----:B------:R-:W-:Y:S08]  /*f5d0*/  HMMA.16816.F32 R88, R4, R90, RZ ;  /* 0x0000005a0458723c */ /* 0x000ff000000018ff */
[C---:B--2---:R-:W-:Y:S11]  /*f5e0*/  HMMA.16816.F32 R84, R128.reuse, R16, R84 ;  /* 0x000000108054723c */ /* 0x044ff60000001854 */
[----:B------:R-:W-:Y:S05]  /*f5f0*/  @!UPT UIADD3 URZ, URZ, URZ, URZ ;  /* 0x0000003f3f3ff290 */ /* 0x000fea000fffe03f */
[C---:B------:R-:W-:Y:S01]  /*f600*/  HMMA.16816.F32 R88, R128.reuse, R18, R88 ;  /* 0x000000128058723c */ /* 0x040fe20000001858 */
[----:B------:R-:W2:Y:S07]  /*f610*/  LDSM.16.MT88.4 R16, [R189+0x3800] ;  /* 0x00380000bd10783b */ /* 0x000eae0000004200 */
[C---:B-1----:R-:W-:Y:S08]  /*f620*/  HMMA.16816.F32 R116, R128.reuse, R12, R116 ;  /* 0x0000000c8074723c */ /* 0x042ff00000001874 */
[C---:B------:R-:W-:Y:S01]  /*f630*/  HMMA.16816.F32 R120, R128.reuse, R14, R120 ;  /* 0x0000000e8078723c */ /* 0x040fe20000001878 */
[----:B------:R-:W1:Y:S07]  /*f640*/  LDSM.16.MT88.4 R12, [R191+0x3000] ;  /* 0x00300000bf0c783b */ /* 0x000e6e0000004200 */
[C---:B--2---:R-:W-:Y:S08]  /*f650*/  HMMA.16816.F32 R100, R128.reuse, R16, R100 ;  /* 0x000000108064723c */ /* 0x044ff00000001864 */
[----:B------:R-:W-:Y:S08]  /*f660*/  HMMA.16816.F32 R104, R128, R18, R104 ;  /* 0x000000128068723c */ /* 0x000ff00000001868 */
[C---:B-1----:R-:W-:Y:S08]  /*f670*/  HMMA.16816.F32 R124, R4.reuse, R12, RZ ;  /* 0x0000000c047c723c */ /* 0x042ff000000018ff */
[----:B------:R-:W-:Y:S01]  /*f680*/  HMMA.16816.F32 R12, R4, R14, RZ ;  /* 0x0000000e040c723c */ /* 0x000fe200000018ff */
[----:B------:R-:W1:Y:S11]  /*f690*/  LDSM.16.MT88.4 R4, [R191+0x3800] ;  /* 0x00380000bf04783b */ /* 0x000e760000004200 */
[----:B------:R-:W-:Y:S04]  /*f6a0*/  @!UPT UIADD3 URZ, URZ, URZ, URZ ;  /* 0x0000003f3f3ff290 */ /* 0x000fe8000fffe03f */
[C---:B-1----:R-:W-:Y:S08]  /*f6b0*/  HMMA.16816.F32 R124, R128.reuse, R4, R124 ;  /* 0x00000004807c723c */ /* 0x042ff0000000187c */
[----:B------:R-:W-:Y:S01]  /*f6c0*/  HMMA.16816.F32 R128, R128, R6, R12 ;  /* 0x000000068080723c */ /* 0x000fe2000000180c */
[----:B------:R-:W-:Y:S07]  /*f6d0*/  @!UPT UIADD3 URZ, URZ, URZ, URZ ;  /* 0x0000003f3f3ff290 */ /* 0x000fee000fffe03f */
[----:B------:R-:W-:Y:S11]  /*f6e0*/  @!P0 BRA `(.L_x_266) ;  /* 0x0000245000008947 */ /* 0x000ff60003800000 */
[----:B------:R-:W-:Y:S02]  /*f6f0*/  MOV R201, R0 ;  /* 0x0000000000c97202 */ /* 0x000fe40000000f00 */
[----:B------:R-:W-:-:S02]  /*f700*/  MOV R137, R8 ;  /* 0x0000000800897202 */ /* 0x000fc40000000f00 */
[----:B------:R-:W-:Y:S02]  /*f710*/  MOV R136, R134 ;  /* 0x0000008600887202 */ /* 0x000fe40000000f00 */
.L_x_273:
[----:B------:R-:W-:Y:S01]  /*f720*/  SHF.R.S32.HI R0, RZ, 0x1f, R203 ;  /* 0x0000001fff007819 */ /* 0x000fe200000114cb */
[----:B------:R-:W-:Y:S04]  /*f730*/  DEPBAR.LE SB0, 0x0 ;  /* 0x000080000000791a */ /* 0x000fe80000000000 */
[----:B------:R-:W-:Y:S01]  /*f740*/  SHF.R.S32.HI R4, RZ, 0x1f, R202 ;  /* 0x0000001fff047819 */ /* 0x000fe200000114ca */
[----:B------:R-:W-:Y:S01]  /*f750*/  WARPSYNC 0xffffffff ;  /* 0xffffffff00007948 */ /* 0x000fe20003800000 */
[----:B------:R-:W-:Y:S01]  /*f760*/  BAR.SYNC.DEFER_BLOCKING 0x0 ;  /* 0x0000000000007b1d */ /* 0x000fe20000010000 */
[----:B------:R-:W-:Y:S01]  /*f770*/  R2P PR, R212, 0x6 ;  /* 0x00000006d4007804 */ /* 0x000fe20000000000 */
[----:B------:R-:W-:Y:S01]  /*f780*/  IMAD R0, R0, c[0x0][0x208], RZ ;  /* 0x0000820000007a24 */ /* 0x000fe200078e02ff */
[----:B------:R-:W-:Y:S01]  /*f790*/  IADD3 R134, R143, 0x40, RZ ;  /* 0x000000408f867810 */ /* 0x000fe20007ffe0ff */
[----:B------:R-:W-:Y:S01]  /*f7a0*/  IMAD.WIDE.U32 R2, R203, c[0x0][0x208], RZ ;  /* 0x00008200cb027a25 */ /* 0x000fe200078e00ff */
[----:B------:R-:W-:Y:S02]  /*f7b0*/  ISETP.GE.AND P5, PT, R200, c[0x0][0x1d4], PT ;  /* 0x00007500c8007a0c */ /* 0x000fe40003fa6270 */
[----:B------:R-:W-:Y:S01]  /*f7c0*/  ISETP.GE.AND P4, PT, R199, c[0x0][0x1d4], PT ;  /* 0x00007500c7007a0c */ /* 0x000fe20003f86270 */
[----:B------:R-:W-:Y:S01]  /*f7d0*/  IMAD R0, R203, c[0x0][0x20c], R0 ;  /* 0x00008300cb007a24 */ /* 0x000fe200078e0200 */
[----:B------:R-:W-:Y:S01]  /*f7e0*/  ISETP.GE.AND P3, PT, R135, c[0x0][0x1d4], PT ;  /* 0x0000750087007a0c */ /* 0x000fe20003f66270 */
[----:B------:R-:W-:Y:S02]  /*f7f0*/  IMAD R4, R4, c[0x0][0x218], RZ ;  /* 0x0000860004047a24 */ /* 0x000fe400078e02ff */
[----:B------:R-:W-:Y:S01]  /*f800*/  IMAD.IADD R3, R3, 0x1, R0 ;  /* 0x0000000103037824 */ /* 0x000fe200078e0200 */
[C---:B------:R-:W-:Y:S01]  /*f810*/  IADD3 R0, R143.reuse, 0x20, RZ ;  /* 0x000000208f007810 */ /* 0x040fe20007ffe0ff */
[C---:B------:R-:W-:Y:S01]  /*f820*/  IMAD R4, R202.reuse, c[0x0][0x21c], R4 ;  /* 0x00008700ca047a24 */ /* 0x040fe200078e0204 */
[C---:B------:R-:W-:Y:S01]  /*f830*/  @P2 IADD3 R134, R143.reuse, -0x40, RZ ;  /* 0xffffffc08f862810 */ /* 0x040fe20007ffe0ff */
[----:B------:R-:W-:Y:S01]  /*f840*/  IMAD.WIDE.U32 R2, R202, c[0x0][0x218], R2 ;  /* 0x00008600ca027a25 */ /* 0x000fe200078e0002 */
[----:B------:R-:W-:Y:S02]  /*f850*/  @P1 IADD3 R0, R143, -0x20, RZ ;  /* 0xffffffe08f001810 */ /* 0x000fe40007ffe0ff */
[----:B------:R-:W-:Y:S02]  /*f860*/  IADD3 R193, R134, 0x3800, RZ ;  /* 0x0000380086c17810 */ /* 0x000fe40007ffe0ff */
[----:B------:R-:W-:Y:S02]  /*f870*/  IADD3 R2, P0, R214, R2, RZ ;  /* 0x00000002d6027210 */ /* 0x000fe40007f1e0ff */
[----:B------:R-:W-:Y:S01]  /*f880*/  IADD3 R186, R0, 0x3800, RZ ;  /* 0x0000380000ba7810 */ /* 0x000fe20007ffe0ff */
[----:B------:R-:W1:Y:S01]  /*f890*/  LDSM.16.M88.4 R16, [R194] ;  /* 0x00000000c210783b */ /* 0x000e620000000200 */
[----:B------:R-:W-:Y:S02]  /*f8a0*/  IADD3.X R3, R216, R3, R4, P0, !PT ;  /* 0x00000003d8037210 */ /* 0x000fe400007fe404 */
[----:B------:R-:W-:Y:S01]  /*f8b0*/  LEA R4, P0, R2, c[0x0][0x1f8], 0x1 ;  /* 0x00007e0002047a11 */ /* 0x000fe200078008ff */
[----:B------:R-:W2:Y:S01]  /*f8c0*/  LDSM.16.M88.4 R8, [R143] ;  /* 0x000000008f08783b */ /* 0x000ea20000000200 */
[----:B------:R-:W-:Y:S02]  /*f8d0*/  IADD3 R185, R0, 0x3000, RZ ;  /* 0x0000300000b97810 */ /* 0x000fe40007ffe0ff */
[----:B------:R-:W-:Y:S01]  /*f8e0*/  LEA.HI.X R3, R2, c[0x0][0x1fc], R3, 0x1, P0 ;  /* 0x00007f0002037a11 */ /* 0x000fe200000f0c03 */
[----:B------:R-:W3:Y:S01]  /*f8f0*/  LDSM.16.M88.4 R160, [R143+0x800] ;  /* 0x000800008fa0783b */ /* 0x000ee20000000200 */
[C---:B------:R-:W-:Y:S02]  /*f900*/  IADD3 R182, R0.reuse, 0x2800, RZ ;  /* 0x0000280000b67810 */ /* 0x040fe40007ffe0ff */
[C---:B------:R-:W-:Y:S01]  /*f910*/  IADD3 R181, R0.reuse, 0x2000, RZ ;  /* 0x0000200000b57810 */ /* 0x040fe20007ffe0ff */
[----:B------:R-:W4:Y:S01]  /*f920*/  LDSM.16.M88.4 R164, [R195] ;  /* 0x00000000c3a4783b */ /* 0x000f220000000200 */
[C---:B------:R-:W-:Y:S02]  /*f930*/  IADD3 R177, R0.reuse, 0x1800, RZ ;  /* 0x0000180000b17810 */ /* 0x040fe40007ffe0ff */
[----:B------:R-:W-:Y:S01]  /*f940*/  IADD3 R176, R0, 0x1000, RZ ;  /* 0x0000100000b07810 */ /* 0x000fe20007ffe0ff */
[----:B------:R-:W1:Y:S01]  /*f950*/  LDSM.16.M88.4 R168, [R0] ;  /* 0x0000000000a8783b */ /* 0x000e620000000200 */
[C---:B------:R-:W-:Y:S02]  /*f960*/  IADD3 R187, R134.reuse, 0x3000, RZ ;  /* 0x0000300086bb7810 */ /* 0x040fe40007ffe0ff */
[C---:B------:R-:W-:Y:S01]  /*f970*/  IADD3 R184, R134.reuse, 0x2800, RZ ;  /* 0x0000280086b87810 */ /* 0x040fe20007ffe0ff */
[----:B------:R5:W1:Y:S01]  /*f980*/  LDSM.16.M88.4 R172, [R0+0x800] ;  /* 0x0008000000ac783b */ /* 0x000a620000000200 */
[C---:B------:R-:W-:Y:S02]  /*f990*/  IADD3 R183, R134.reuse, 0x2000, RZ ;  /* 0x0000200086b77810 */ /* 0x040fe40007ffe0ff */
[C---:B------:R-:W-:Y:S02]  /*f9a0*/  IADD3 R180, R134.reuse, 0x1800, RZ ;  /* 0x0000180086b47810 */ /* 0x040fe40007ffe0ff */
[C---:B------:R-:W-:Y:S02]  /*f9b0*/  IADD3 R178, R134.reuse, 0x1000, RZ ;  /* 0x0000100086b27810 */ /* 0x040fe40007ffe0ff */
[----:B-----5:R-:W-:Y:S01]  /*f9c0*/  IADD3 R0, R134, 0x800, RZ ;  /* 0x0000080086007810 */ /* 0x020fe20007ffe0ff */
[----:B------:R-:W-:-:S05]  /*f9d0*/  BRA.DIV ~URZ, `(.L_x_267) ;  /* 0x000083027f007947 */ /* 0x000fca000b800000 */
[----:B--2---:R-:W2:Y:S02]  /*f9e0*/  SHFL.IDX PT, R3, R3, RZ, 0x181f ;  /* 0x00181fff03037589 */ /* 0x004ea400000e0000 */
.L_x_347:
[----:B------:R-:W5:Y:S01]  /*f9f0*/  SHFL.IDX PT, R2, R4, RZ, 0x181f ;  /* 0x00181fff04027589 */ /* 0x000f6200000e0000 */
[----:B------:R-:W-:Y:S01]  /*fa00*/  LOP3.LUT P1, RZ, R207, 0x1, RZ, 0xc0, !PT ;  /* 0x00000001cfff7812 */ /* 0x000fe2000782c0ff */
[----:B------:R-:W-:Y:S01]  /*fa10*/  BSSY B0, `(.L_x_268) ;  /* 0x00000cf000007945 */ /* 0x000fe20003800000 */
[CC--:B-----5:R-:W-:Y:S04]  /*fa20*/  LEA R12, P0, R132.reuse, R2.reuse, 0x1 ;  /* 0x00000002840c7211 */ /* 0x0e0fe800078008ff */
[-C--:B--2---:R-:W-:Y:S02]  /*fa30*/  LEA.HI.X R13, R132, R3.reuse, R133, 0x1, P0 ;  /* 0x00000003840d7211 */ /* 0x084fe400000f0c85 */
[CC--:B------:R-:W-:Y:S05]  /*fa40*/  LEA R4, P0, R204.reuse, R2.reuse, 0x1 ;  /* 0x00000002cc047211 */ /* 0x0c0fea00078008ff */
[----:B------:R-:W-:Y:S01]  /*fa50*/  @!PT LDS RZ, [RZ] ;  /* 0x00000000fffff984 */ /* 0x000fe20000000800 */
[----:B------:R-:W-:Y:S01]  /*fa60*/  @!PT LDS RZ, [RZ] ;  /* 0x00000000fffff984 */ /* 0x000fe20000000800 */
[----:B------:R2:W-:Y:S01]  /*fa70*/  LDGSTS.E.BYPASS.LTC128B.128 [R198+0x8080], [R12.64], !P1 ;  /* 0x080800000cc67fae */ /* 0x0005e2000c901d48 */
[-C--:B------:R-:W-:Y:S05]  /*fa80*/  LEA.HI.X R5, R204, R3.reuse, R209, 0x1, P0 ;  /* 0x00000003cc057211 */ /* 0x080fea00000f0cd1 */
[----:B------:R5:W-:Y:S02]  /*fa90*/  LDGSTS.E.BYPASS.LTC128B.128 [R198+0x9080], [R4.64], !P3 ;  /* 0x0908000004c67fae */ /* 0x000be4000d901d48 */
[CC--:B-----5:R-:W-:Y:S04]  /*faa0*/  LEA R4, P0, R199.reuse, R2.reuse, 0x1 ;  /* 0x00000002c7047211 */ /* 0x0e0fe800078008ff */
[-C--:B------:R-:W-:Y:S02]  /*fab0*/  LEA.HI.X R5, R199, R3.reuse, R211, 0x1, P0 ;  /* 0x00000003c7057211 */ /* 0x080fe400000f0cd3 */
[C---:B------:R-:W-:Y:S03]  /*fac0*/  LEA R2, P0, R200.reuse, R2, 0x1 ;  /* 0x00000002c8027211 */ /* 0x040fe600078008ff */
[----:B------:R5:W-:Y:S01]  /*fad0*/  LDGSTS.E.BYPASS.LTC128B.128 [R198+0xa080], [R4.64], !P4 ;  /* 0x0a08000004c67fae */ /* 0x000be2000e101d48 */
[----:B------:R-:W-:Y:S02]  /*fae0*/  LEA.HI.X R3, R200, R3, R210, 0x1, P0 ;  /* 0x00000003c8037211 */ /* 0x000fe400000f0cd2 */
[----:B------:R-:W-:Y:S03]  /*faf0*/  ISETP.GT.AND P0, PT, R201, R213, PT ;  /* 0x000000d5c900720c */ /* 0x000fe60003f04270 */
[----:B------:R4:W-:Y:S06]  /*fb00*/  LDGSTS.E.BYPASS.LTC128B.128 [R198+0xb080], [R2.64], !P5 ;  /* 0x0b08000002c67fae */ /* 0x0009ec000e901d48 */
[----:B------:R-:W0:Y:S01]  /*fb10*/  LDGDEPBAR ;  /* 0x00000000000079af */ /* 0x000e220000000000 */
[C---:B-1---5:R-:W-:Y:S08]  /*fb20*/  HMMA.16816.F32 R4, R16.reuse, R8, RZ ;  /* 0x000000081004723c */ /* 0x062ff000000018ff */
[C---:B------:R-:W-:Y:S08]  /*fb30*/  HMMA.16816.F32 R8, R16.reuse, R10, RZ ;  /* 0x0000000a1008723c */ /* 0x040ff000000018ff */
[C---:B--23--:R-:W-:Y:S08]  /*fb40*/  HMMA.16816.F32 R12, R16.reuse, R160, RZ ;  /* 0x000000a0100c723c */ /* 0x04cff000000018ff */
[----:B------:R-:W-:Y:S01]  /*fb50*/  HMMA.16816.F32 R16, R16, R162, RZ ;  /* 0x000000a21010723c */ /* 0x000fe200000018ff */
[----:B------:R-:W-:Y:S07]  /*fb60*/  LDSM.16.M88.4 R160, [R197] ;  /* 0x00000000c5a0783b */ /* 0x000fee0000000200 */
[C---:B----4-:R-:W-:Y:S08]  /*fb70*/  HMMA.16816.F32 R4, R164.reuse, R168, R4 ;  /* 0x000000a8a404723c */ /* 0x050ff00000001804 */
[C---:B------:R-:W-:Y:S01]  /*fb80*/  HMMA.16816.F32 R8, R164.reuse, R170, R8 ;  /* 0x000000aaa408723c */ /* 0x040fe20000001808 */
[----:B------:R-:W-:Y:S07]  /*fb90*/  LDSM.16.M88.4 R168, [R0] ;  /* 0x0000000000a8783b */ /* 0x000fee0000000200 */
[C---:B------:R-:W-:Y:S08]  /*fba0*/  HMMA.16816.F32 R12, R164.reuse, R172, R12 ;  /* 0x000000aca40c723c */ /* 0x040ff0000000180c */
[----:B------:R-:W-:Y:S01]  /*fbb0*/  HMMA.16816.F32 R16, R164, R174, R16 ;  /* 0x000000aea410723c */ /* 0x000fe20000001810 */
[----:B------:R-:W1:Y:S06]  /*fbc0*/  LDSM.16.M88.4 R164, [R134] ;  /* 0x0000000086a4783b */ /* 0x000e6c0000000200 */
[----:B------:R-:W-:Y:S01]  /*fbd0*/  LDSM.16.M88.4 R172, [R188+-0x3000] ;  /* 0xffd00000bcac783b */ /* 0x000fe20000000200 */
[C---:B-1----:R-:W-:Y:S08]  /*fbe0*/  HMMA.16816.F32 R4, R160.reuse, R164, R4 ;  /* 0x000000a4a004723c */ /* 0x042ff00000001804 */
[C---:B------:R-:W-:Y:S01]  /*fbf0*/  HMMA.16816.F32 R8, R160.reuse, R166, R8 ;  /* 0x000000a6a008723c */ /* 0x040fe20000001808 */
[----:B------:R-:W1:Y:S07]  /*fc00*/  LDSM.16.M88.4 R164, [R196] ;  /* 0x00000000c4a4783b */ /* 0x000e6e0000000200 */
[C---:B------:R-:W-:Y:S08]  /*fc10*/  HMMA.16816.F32 R12, R160.reuse, R168, R12 ;  /* 0x000000a8a00c723c */ /* 0x040ff0000000180c */
[----:B------:R-:W-:Y:S01]  /*fc20*/  HMMA.16816.F32 R16, R160, R170, R16 ;  /* 0x000000aaa010723c */ /* 0x000fe20000001810 */
[----:B------:R-:W2:Y:S06]  /*fc30*/  LDSM.16.M88.4 R160, [R188+-0x2800] ;  /* 0xffd80000bca0783b */ /* 0x000eac0000000200 */
[----:B------:R-:W-:Y:S01]  /*fc40*/  LDSM.16.M88.4 R168, [R194+0x4000] ;  /* 0x00400000c2a8783b */ /* 0x000fe20000000200 */
[C---:B-1----:R-:W-:Y:S08]  /*fc50*/  HMMA.16816.F32 R4, R164.reuse, R172, R4 ;  /* 0x000000aca404723c */ /* 0x042ff00000001804 */
[C---:B------:R-:W-:Y:S01]  /*fc60*/  HMMA.16816.F32 R8, R164.reuse, R174, R8 ;  /* 0x000000aea408723c */ /* 0x040fe20000001808 */
[----:B------:R-:W1:Y:S07]  /*fc70*/  LDSM.16.M88.4 R172, [R143+0x1000] ;  /* 0x001000008fac783b */ /* 0x000e6e0000000200 */
[C---:B--2---:R-:W-:Y:S08]  /*fc80*/  HMMA.16816.F32 R12, R164.reuse, R160, R12 ;  /* 0x000000a0a40c723c */ /* 0x044ff0000000180c */
[----:B------:R-:W-:Y:S01]  /*fc90*/  HMMA.16816.F32 R16, R164, R162, R16 ;  /* 0x000000a2a410723c */ /* 0x000fe20000001810 */
[----:B------:R-:W2:Y:S06]  /*fca0*/  LDSM.16.M88.4 R160, [R143+0x1800] ;  /* 0x001800008fa0783b */ /* 0x000eac0000000200 */
[----:B------:R-:W-:Y:S01]  /*fcb0*/  LDSM.16.M88.4 R164, [R195+0x4000] ;  /* 0x00400000c3a4783b */ /* 0x000fe20000000200 */
[C---:B-1----:R-:W-:Y:S08]  /*fcc0*/  HMMA.16816.F32 R4, R168.reuse, R172, R4 ;  /* 0x000000aca804723c */ /* 0x042ff00000001804 */
[C---:B------:R-:W-:Y:S01]  /*fcd0*/  HMMA.16816.F32 R8, R168.reuse, R174, R8 ;  /* 0x000000aea808723c */ /* 0x040fe20000001808 */
[----:B------:R-:W1:Y:S07]  /*fce0*/  LDSM.16.M88.4 R172, [R176] ;  /* 0x00000000b0ac783b */ /* 0x000e6e0000000200 */
[C---:B--2---:R-:W-:Y:S08]  /*fcf0*/  HMMA.16816.F32 R12, R168.reuse, R160, R12 ;  /* 0x000000a0a80c723c */ /* 0x044ff0000000180c */
[----:B------:R-:W-:Y:S01]  /*fd00*/  HMMA.16816.F32 R16, R168, R162, R16 ;  /* 0x000000a2a810723c */ /* 0x000fe20000001810 */
[----:B------:R-:W2:Y:S06]  /*fd10*/  LDSM.16.M88.4 R160, [R177] ;  /* 0x00000000b1a0783b */ /* 0x000eac0000000200 */
[----:B------:R-:W-:Y:S06]  /*fd20*/  LDSM.16.M88.4 R176, [R178] ;  /* 0x00000000b2b0783b */ /* 0x000fec0000000200 */
[----:B------:R-:W3:Y:S01]  /*fd30*/  LDSM.16.M88.4 R168, [R197+0x4000] ;  /* 0x00400000c5a8783b */ /* 0x000ee20000000200 */
[C---:B-1----:R-:W-:Y:S08]  /*fd40*/  HMMA.16816.F32 R4, R164.reuse, R172, R4 ;  /* 0x000000aca404723c */ /* 0x042ff00000001804 */
[C---:B------:R-:W-:Y:S01]  /*fd50*/  HMMA.16816.F32 R8, R164.reuse, R174, R8 ;  /* 0x000000aea408723c */ /* 0x040fe20000001808 */
[----:B------:R-:W1:Y:S07]  /*fd60*/  LDSM.16.M88.4 R172, [R180] ;  /* 0x00000000b4ac783b */ /* 0x000e6e0000000200 */
[C---:B--2---:R-:W-:Y:S08]  /*fd70*/  HMMA.16816.F32 R12, R164.reuse, R160, R12 ;  /* 0x000000a0a40c723c */ /* 0x044ff0000000180c */
[----:B------:R-:W-:Y:S01]  /*fd80*/  HMMA.16816.F32 R16, R164, R162, R16 ;  /* 0x000000a2a410723c */ /* 0x000fe20000001810 */
[----:B------:R-:W-:Y:S06]  /*fd90*/  LDSM.16.M88.4 R160, [R196+0x4000] ;  /* 0x00400000c4a0783b */ /* 0x000fec0000000200 */
[----:B------:R-:W2:Y:S01]  /*fda0*/  LDSM.16.M88.4 R164, [R188+-0x2000] ;  /* 0xffe00000bca4783b */ /* 0x000ea20000000200 */
[C---:B---3--:R-:W-:Y:S08]  /*fdb0*/  HMMA.16816.F32 R4, R168.reuse, R176, R4 ;  /* 0x000000b0a804723c */ /* 0x048ff00000001804 */
[C---:B------:R-:W-:Y:S01]  /*fdc0*/  HMMA.16816.F32 R8, R168.reuse, R178, R8 ;  /* 0x000000b2a808723c */ /* 0x040fe20000001808 */
[----:B------:R-:W3:Y:S07]  /*fdd0*/  LDSM.16.M88.4 R176, [R188+-0x1800] ;  /* 0xffe80000bcb0783b */ /* 0x000eee0000000200 */
[C---:B-1----:R-:W-:Y:S08]  /*fde0*/  HMMA.16816.F32 R12, R168.reuse, R172, R12 ;  /* 0x000000aca80c723c */ /* 0x042ff0000000180c */
[----:B------:R-:W-:Y:S01]  /*fdf0*/  HMMA.16816.F32 R16, R168, R174, R16 ;  /* 0x000000aea810723c */ /* 0x000fe20000001810 */
[----:B------:R-:W-:Y:S06]  /*fe00*/  LDSM.16.M88.4 R168, [R194+0x8000] ;  /* 0x00800000c2a8783b */ /* 0x000fec0000000200 */
[----:B------:R-:W1:Y:S01]  /*fe10*/  LDSM.16.M88.4 R172, [R143+0x2000] ;  /* 0x002000008fac783b */ /* 0x000e620000000200 */
[C---:B--2---:R-:W-:Y:S08]  /*fe20*/  HMMA.16816.F32 R4, R160.reuse, R164, R4 ;  /* 0x000000a4a004723c */ /* 0x044ff00000001804 */
[C---:B------:R-:W-:Y:S01]  /*fe30*/  HMMA.16816.F32 R8, R160.reuse, R166, R8 ;  /* 0x000000a6a008723c */ /* 0x040fe20000001808 */
[----:B------:R-:W2:Y:S07]  /*fe40*/  LDSM.16.M88.4 R164, [R143+0x2800] ;  /* 0x002800008fa4783b */ /* 0x000eae0000000200 */
[C---:B---3--:R-:W-:Y:S08]  /*fe50*/  HMMA.16816.F32 R12, R160.reuse, R176, R12 ;  /* 0x000000b0a00c723c */ /* 0x048ff0000000180c */
[----:B------:R-:W-:Y:S01]  /*fe60*/  HMMA.16816.F32 R16, R160, R178, R16 ;  /* 0x000000b2a010723c */ /* 0x000fe20000001810 */
[----:B------:R-:W-:Y:S06]  /*fe70*/  LDSM.16.M88.4 R176, [R181] ;  /* 0x00000000b5b0783b */ /* 0x000fec0000000200 */
[----:B------:R-:W3:Y:S01]  /*fe80*/  LDSM.16.M88.4 R160, [R195+0x8000] ;  /* 0x00800000c3a0783b */ /* 0x000ee20000000200 */
[C---:B-1----:R-:W-:Y:S08]  /*fe90*/  HMMA.16816.F32 R4, R168.reuse, R172, R4 ;  /* 0x000000aca804723c */ /* 0x042ff00000001804 */
[C---:B------:R-:W-:Y:S01]  /*fea0*/  HMMA.16816.F32 R8, R168.reuse, R174, R8 ;  /* 0x000000aea808723c */ /* 0x040fe20000001808 */
[----:B------:R-:W1:Y:S07]  /*feb0*/  LDSM.16.M88.4 R172, [R182] ;  /* 0x00000000b6ac783b */ /* 0x000e6e0000000200 */
[C---:B--2---:R-:W-:Y:S08]  /*fec0*/  HMMA.16816.F32 R12, R168.reuse, R164, R12 ;  /* 0x000000a4a80c723c */ /* 0x044ff0000000180c */
[----:B------:R-:W-:Y:S01]  /*fed0*/  HMMA.16816.F32 R16, R168, R166, R16 ;  /* 0x000000a6a810723c */ /* 0x000fe20000001810 */
[----:B------:R-:W-:Y:S06]  /*fee0*/  LDSM.16.M88.4 R168, [R183] ;  /* 0x00000000b7a8783b */ /* 0x000fec0000000200 */
[----:B------:R-:W2:Y:S06]  /*fef0*/  LDSM.16.M88.4 R164, [R197+0x8000] ;  /* 0x00800000c5a4783b */ /* 0x000eac0000000200 */
[----:B------:R-:W4:Y:S01]  /*ff00*/  LDSM.16.M88.4 R180, [R184] ;  /* 0x00000000b8b4783b */ /* 0x000f220000000200 */
[C---:B---3--:R-:W-:Y:S08]  /*ff10*/  HMMA.16816.F32 R4, R160.reuse, R176, R4 ;  /* 0x000000b0a004723c */ /* 0x048ff00000001804 */
[C---:B------:R-:W-:Y:S01]  /*ff20*/  HMMA.16816.F32 R8, R160.reuse, R178, R8 ;  /* 0x000000b2a008723c */ /* 0x040fe20000001808 */
[----:B------:R-:W-:Y:S07]  /*ff30*/  LDSM.16.M88.4 R176, [R188+-0x800] ;  /* 0xfff80000bcb0783b */ /* 0x000fee0000000200 */
[C---:B-1----:R-:W-:Y:S08]  /*ff40*/  HMMA.16816.F32 R12, R160.reuse, R172, R12 ;  /* 0x000000aca00c723c */ /* 0x042ff0000000180c */
[----:B------:R-:W-:Y:S01]  /*ff50*/  HMMA.16816.F32 R16, R160, R174, R16 ;  /* 0x000000aea010723c */ /* 0x000fe20000001810 */
[----:B------:R-:W-:Y:S06]  /*ff60*/  LDSM.16.M88.4 R160, [R196+0x8000] ;  /* 0x00800000c4a0783b */ /* 0x000fec0000000200 */
[----:B------:R-:W1:Y:S01]  /*ff70*/  LDSM.16.M88.4 R172, [R188+-0x1000] ;  /* 0xfff00000bcac783b */ /* 0x000e620000000200 */
[C---:B--2---:R-:W-:Y:S08]  /*ff80*/  HMMA.16816.F32 R4, R164.reuse, R168, R4 ;  /* 0x000000a8a404723c */ /* 0x044ff00000001804 */
[C---:B------:R-:W-:Y:S01]  /*ff90*/  HMMA.16816.F32 R8, R164.reuse, R170, R8 ;  /* 0x000000aaa408723c */ /* 0x040fe20000001808 */
[----:B------:R-:W-:Y:S07]  /*ffa0*/  LDSM.16.M88.4 R168, [R143+0x3000] ;  /* 0x003000008fa8783b */ /* 0x000fee0000000200 */
[C---:B----4-:R-:W-:Y:S08]  /*ffb0*/  HMMA.16816.F32 R12, R164.reuse, R180, R12 ;  /* 0x000000b4a40c723c */ /* 0x050ff0000000180c */
[----:B------:R-:W-:Y:S01]  /*ffc0*/  HMMA.16816.F32 R16, R164, R182, R16 ;  /* 0x000000b6a410723c */ /* 0x000fe20000001810 */
[----:B------:R-:W2:Y:S06]  /*ffd0*/  LDSM.16.M88.4 R164, [R194+0xc000] ;  /* 0x00c00000c2a4783b */ /* 0x000eac0000000200 */
[----:B------:R-:W3:Y:S01]  /*ffe0*/  LDSM.16.M88.4 R180, [R143+0x3800] ;  /* 0x003800008fb4783b */ /* 0x000ee20000000200 */
[C---:B-1----:R-:W-:Y:S08]  /*fff0*/  HMMA.16816.F32 R4, R160.reuse, R172, R4 ;  /* 0x000000aca004723c */ /* 0x042ff00000001804 */
[C---:B------:R-:W-:Y:S01]  /*10000*/  HMMA.16816.F32 R8, R160.reuse, R174, R8 ;  /* 0x000000aea008723c */ /* 0x040fe20000001808 */
[----:B------:R-:W-:Y:S07]  /*10010*/  LDSM.16.M88.4 R172, [R185] ;  /* 0x00000000b9ac783b */ /* 0x000fee0000000200 */
[C---:B------:R-:W-:Y:S08]  /*10020*/  HMMA.16816.F32 R12, R160.reuse, R176, R12 ;  /* 0x000000b0a00c723c */ /* 0x040ff0000000180c */
[----:B------:R-:W-:Y:S01]  /*10030*/  HMMA.16816.F32 R16, R160, R178, R16 ;  /* 0x000000b2a010723c */ /* 0x000fe20000001810 */
[----:B------:R-:W1:Y:S06]  /*10040*/  LDSM.16.M88.4 R160, [R195+0xc000] ;  /* 0x00c00000c3a0783b */ /* 0x000e6c0000000200 */
[----:B------:R-:W4:Y:S01]  /*10050*/  LDSM.16.M88.4 R176, [R186] ;  /* 0x00000000bab0783b */ /* 0x000f220000000200 */
[C---:B--2---:R-:W-:Y:S08]  /*10060*/  HMMA.16816.F32 R4, R164.reuse, R168, R4 ;  /* 0x000000a8a404723c */ /* 0x044ff00000001804 */
[C---:B------:R-:W-:Y:S01]  /*10070*/  HMMA.16816.F32 R8, R164.reuse, R170, R8 ;  /* 0x000000aaa408723c */ /* 0x040fe20000001808 */
[----:B------:R-:W-:Y:S06]  /*10080*/  LDSM.16.M88.4 R168, [R187] ;  /* 0x00000000bba8783b */ /* 0x000fec0000000200 */
[----:B------:R-:W-:Y:S01]  /*10090*/  LDSM.16.M88.4 R184, [R188] ;  /* 0x00000000bcb8783b */ /* 0x000fe20000000200 */
[C---:B---3--:R-:W-:Y:S08]  /*100a0*/  HMMA.16816.F32 R12, R164.reuse, R180, R12 ;  /* 0x000000b4a40c723c */ /* 0x048ff0000000180c */
[----:B------:R-:W-:Y:S01]  /*100b0*/  HMMA.16816.F32 R16, R164, R182, R16 ;  /* 0x000000b6a410723c */ /* 0x000fe20000001810 */
[----:B------:R-:W2:Y:S06]  /*100c0*/  LDSM.16.M88.4 R164, [R197+0xc000] ;  /* 0x00c00000c5a4783b */ /* 0x000eac0000000200 */
[----:B------:R-:W-:Y:S01]  /*100d0*/  LDSM.16.M88.4 R180, [R196+0xc000] ;  /* 0x00c00000c4b4783b */ /* 0x000fe20000000200 */
[C---:B-1----:R-:W-:Y:S08]  /*100e0*/  HMMA.16816.F32 R4, R160.reuse, R172, R4 ;  /* 0x000000aca004723c */ /* 0x042ff00000001804 */
[C---:B------:R-:W-:Y:S01]  /*100f0*/  HMMA.16816.F32 R8, R160.reuse, R174, R8 ;  /* 0x000000aea008723c */ /* 0x040fe20000001808 */
[----:B------:R-:W1:Y:S07]  /*10100*/  LDSM.16.M88.4 R172, [R193] ;  /* 0x00000000c1ac783b */ /* 0x000e6e0000000200 */
[C---:B----4-:R-:W-:Y:S08]  /*10110*/  HMMA.16816.F32 R12, R160.reuse, R176, R12 ;  /* 0x000000b0a00c723c */ /* 0x050ff0000000180c */
[----:B------:R-:W-:Y:S01]  /*10120*/  HMMA.16816.F32 R16, R160, R178, R16 ;  /* 0x000000b2a010723c */ /* 0x000fe20000001810 */
[----:B------:R-:W3:Y:S01]  /*10130*/  LDSM.16.M88.4 R160, [R188+0x800] ;  /* 0x00080000bca0783b */ /* 0x000ee20000000200 */
[----:B------:R-:W-:Y:S05]  /*10140*/  DEPBAR.LE SB0, 0x0 ;  /* 0x000080000000791a */ /* 0x000fea0000000000 */
[----:B------:R-:W-:Y:S01]  /*10150*/  BAR.SYNC.DEFER_BLOCKING 0x0 ;  /* 0x0000000000007b1d */ /* 0x000fe20000010000 */
[C---:B--2---:R-:W-:Y:S08]  /*10160*/  HMMA.16816.F32 R4, R164.reuse, R168, R4 ;  /* 0x000000a8a404723c */ /* 0x044ff00000001804 */
[C---:B------:R-:W-:Y:S08]  /*10170*/  HMMA.16816.F32 R8, R164.reuse, R170, R8 ;  /* 0x000000aaa408723c */ /* 0x040ff00000001808 */
[C---:B-1----:R-:W-:Y:S08]  /*10180*/  HMMA.16816.F32 R12, R164.reuse, R172, R12 ;  /* 0x000000aca40c723c */ /* 0x042ff0000000180c */
[----:B------:R-:W-:Y:S08]  /*10190*/  HMMA.16816.F32 R16, R164, R174, R16 ;  /* 0x000000aea410723c */ /* 0x000ff00000001810 */
[C---:B------:R-:W-:Y:S08]  /*101a0*/  HMMA.16816.F32 R4, R180.reuse, R184, R4 ;  /* 0x000000b8b404723c */ /* 0x040ff00000001804 */
[C---:B------:R-:W-:Y:S08]  /*101b0*/  HMMA.16816.F32 R8, R180.reuse, R186, R8 ;  /* 0x000000bab408723c */ /* 0x040ff00000001808 */
[C---:B---3--:R-:W-:Y:S08]  /*101c0*/  HMMA.16816.F32 R12, R180.reuse, R160, R12 ;  /* 0x000000a0b40c723c */ /* 0x048ff0000000180c */
[----:B------:R-:W-:Y:S01]  /*101d0*/  FMUL.FTZ R0, R4, c[0x0][0x320] ;  /* 0x0000c80004007a20 */ /* 0x000fe20000410000 */
[----:B------:R-:W-:Y:S03]  /*101e0*/  HMMA.16816.F32 R16, R180, R162, R16 ;  /* 0x000000a2b410723c */ /* 0x000fe60000001810 */
[----:B------:R1:W2:Y:S02]  /*101f0*/  MUFU.TANH R168, R0 ;  /* 0x0000000000a87308 */ /* 0x0002a40000002400 */
[----:B-1----:R-:W-:Y:S08]  /*10200*/  FMUL.FTZ R0, R5, c[0x0][0x320] ;  /* 0x0000c80005007a20 */ /* 0x002ff00000410000 */
[----:B------:R1:W3:Y:S02]  /*10210*/  MUFU.TANH R167, R0 ;  /* 0x0000000000a77308 */ /* 0x0002e40000002400 */
[----:B-1----:R-:W-:Y:S08]  /*10220*/  FMUL.FTZ R0, R6, c[0x0][0x320] ;  /* 0x0000c80006007a20 */ /* 0x002ff00000410000 */
[----:B------:R1:W4:Y:S02]  /*10230*/  MUFU.TANH R169, R0 ;  /* 0x0000000000a97308 */ /* 0x0003240000002400 */
[----:B-1----:R-:W-:Y:S08]  /*10240*/  FMUL.FTZ R0, R7, c[0x0][0x320] ;  /* 0x0000c80007007a20 */ /* 0x002ff00000410000 */
[----:B------:R1:W1:Y:S02]  /*10250*/  MUFU.TANH R170, R0 ;  /* 0x0000000000aa7308 */ /* 0x0002640000002400 */
        /* <DEDUP_REMOVED lines=23> */
[----:B------:R1:W1:Y:S01]  /*103d0*/  MUFU.TANH R10, R0 ;  /* 0x00000000000a7308 */ /* 0x0002620000002400 */
[----:B------:R-:W-:-:S05]  /*103e0*/  @!P0 BRA `(.L_x_269) ;  /* 0x0000031000008947 */ /* 0x000fca0003800000 */
[----:B-1234-:R-:W-:Y:S01]  /*103f0*/  IMAD.MOV.U32 R0, RZ, RZ, 0x1 ;  /* 0x00000001ff007424 */ /* 0x01efe200078e00ff */
[----:B------:R-:W-:Y:S01]  /*10400*/  ISETP.GT.AND P0, PT, R218, 0x1f, PT ;  /* 0x0000001fda00780c */ /* 0x000fe20003f04270 */
[----:B------:R-:W-:Y:S02]  /*10410*/  IMAD R2, R201, 0x20, R226 ;  /* 0x00000020c9027824 */ /* 0x000fe400078e02e2 */
[----:B------:R-:W-:Y:S01]  /*10420*/  IMAD.MOV.U32 R202, RZ, RZ, RZ ;  /* 0x000000ffffca7224 */ /* 0x000fe200078e00ff */
[----:B------:R-:W-:Y:S02]  /*10430*/  ISETP.NE.AND P1, PT, R0, c[0x0][0x2b8], PT ;  /* 0x0000ae0000007a0c */ /* 0x000fe40003f25270 */
[----:B------:R-:W-:Y:S05]  /*10440*/  IADD3 R2, R2, -0x20, R218 ;  /* 0xffffffe002027810 */ /* 0x000fea0007ffe0da */
[----:B------:R-:W-:Y:S06]  /*10450*/  IMAD.MOV.U32 R0, RZ, RZ, R2 ;  /* 0x000000ffff007224 */ /* 0x000fec00078e0002 */
[----:B------:R-:W-:Y:S05]  /*10460*/  @P1 IMAD.HI.U32 R3, R2, c[0x0][0x2bc], RZ ;  /* 0x0000af0002031a27 */ /* 0x000fea00078e00ff */
[----:B------:R-:W-:Y:S04]  /*10470*/  @P1 SHF.R.U32.HI R0, RZ, c[0x0][0x2c0], R3 ;  /* 0x0000b000ff001a19 */ /* 0x000fe80000011603 */
[C---:B------:R-:W-:Y:S01]  /*10480*/  @!P0 IADD3 R3, P1, R0.reuse, R222, RZ ;  /* 0x000000de00038210 */ /* 0x040fe20007f3e0ff */
[----:B------:R-:W-:Y:S03]  /*10490*/  IMAD.MOV R4, RZ, RZ, -R0 ;  /* 0x000000ffff047224 */ /* 0x000fe600078e0a00 */
[----:B------:R-:W-:Y:S01]  /*104a0*/  @!P0 LEA.HI.X.SX32 R0, R0, R225, 0x1, P1 ;  /* 0x000000e100008211 */ /* 0x000fe200008f0eff */
[----:B------:R-:W-:Y:S01]  /*104b0*/  IMAD R203, R4, c[0x0][0x2b8], R2 ;  /* 0x0000ae0004cb7a24 */ /* 0x000fe200078e0202 */
[C---:B------:R-:W-:Y:S04]  /*104c0*/  @!P0 LEA R2, P1, R3.reuse, c[0x0][0x2a0], 0x2 ;  /* 0x0000a80003028a11 */ /* 0x040fe800078210ff */
[----:B------:R-:W-:Y:S02]  /*104d0*/  @!P0 LEA.HI.X R3, R3, c[0x0][0x2a4], R0, 0x2, P1 ;  /* 0x0000a90003038a11 */ /* 0x000fe400008f1400 */
[----:B------:R-:W-:Y:S03]  /*104e0*/  SHF.R.S32.HI R0, RZ, 0x1f, R203 ;  /* 0x0000001fff007819 */ /* 0x000fe600000114cb */
[----:B------:R1:W2:Y:S02]  /*104f0*/  @!P0 LDG.E R202, [R2.64] ;  /* 0x0000000802ca8981 */ /* 0x0002a4000c1e1900 */
[----:B------:R-:W-:Y:S04]  /*10500*/  IMAD R0, R0, c[0x0][0x1e0], RZ ;  /* 0x0000780000007a24 */ /* 0x000fe800078e02ff */
[C---:B------:R-:W-:Y:S02]  /*10510*/  IMAD R0, R203.reuse, c[0x0][0x1e4], R0 ;  /* 0x00007900cb007a24 */ /* 0x040fe400078e0200 */
[----:B-1----:R-:W-:Y:S04]  /*10520*/  IMAD.WIDE.U32 R2, R203, c[0x0][0x1e0], RZ ;  /* 0x00007800cb027a25 */ /* 0x002fe800078e00ff */
[----:B------:R-:W-:Y:S01]  /*10530*/  IMAD.IADD R3, R3, 0x1, R0 ;  /* 0x0000000103037824 */ /* 0x000fe200078e0200 */
[----:B--2---:R-:W-:Y:S03]  /*10540*/  SHF.R.S32.HI R0, RZ, 0x1f, R202 ;  /* 0x0000001fff007819 */ /* 0x004fe600000114ca */
[----:B------:R-:W-:Y:S04]  /*10550*/  IMAD.WIDE.U32 R2, R202, c[0x0][0x1f0], R2 ;  /* 0x00007c00ca027a25 */ /* 0x000fe800078e0002 */
[----:B------:R-:W-:Y:S01]  /*10560*/  IMAD R4, R0, c[0x0][0x1f0], RZ ;  /* 0x00007c0000047a24 */ /* 0x000fe200078e02ff */
[----:B------:R-:W-:Y:S03]  /*10570*/  IADD3 R0, P0, R220, R2, RZ ;  /* 0x00000002dc007210 */ /* 0x000fe60007f1e0ff */
[----:B------:R-:W-:Y:S05]  /*10580*/  IMAD R4, R202, c[0x0][0x1f4], R4 ;  /* 0x00007d00ca047a24 */ /* 0x000fea00078e0204 */
[----:B------:R-:W-:Y:S02]  /*10590*/  IADD3.X R2, R224, R3, R4, P0, !PT ;  /* 0x00000003e0027210 */ /* 0x000fe400007fe404 */
[C---:B------:R-:W-:Y:S04]  /*105a0*/  LEA R5, P0, R0.reuse, c[0x0][0x1c8], 0x1 ;  /* 0x0000720000057a11 */ /* 0x040fe800078008ff */
[----:B------:R-:W-:Y:S01]  /*105b0*/  LEA.HI.X R0, R0, c[0x0][0x1cc], R2, 0x1, P0 ;  /* 0x0000730000007a11 */ /* 0x000fe200000f0c02 */
[----:B------:R-:W-:-:S06]  /*105c0*/  BRA.DIV ~URZ, `(.L_x_270) ;  /* 0x000077727f007947 */ /* 0x000fcc000b800000 */
[----:B------:R1:W2:Y:S02]  /*105d0*/  SHFL.IDX PT, R4, R0, RZ, 0x181f ;  /* 0x00181fff00047589 */ /* 0x0002a400000e0000 */
.L_x_348:
[----:B------:R-:W-:-:S05]  /*105e0*/  BRA.DIV ~URZ, `(.L_x_271) ;  /* 0x000077c27f007947 */ /* 0x000fca000b800000 */
[----:B-1----:R1:W3:Y:S02]  /*105f0*/  SHFL.IDX PT, R0, R5, RZ, 0x181f ;  /* 0x00181fff05007589 */ /* 0x0022e400000e0000 */
.L_x_349:
[----:B------:R-:W-:Y:S02]  /*10600*/  LOP3.LUT P1, RZ, R207, 0x1, RZ, 0xc0, !PT ;  /* 0x00000001cfff7812 */ /* 0x000fe4000782c0ff */
[C---:B---3--:R-:W-:Y:S04]  /*10610*/  LEA R2, P0, R132.reuse, R0, 0x1 ;  /* 0x0000000084027211 */ /* 0x048fe800078008ff */
[----:B--2---:R-:W-:Y:S07]  /*10620*/  LEA.HI.X R3, R132, R4, R133, 0x1, P0 ;  /* 0x0000000484037211 */ /* 0x004fee00000f0c85 */
[----:B------:R-:W-:Y:S01]  /*10630*/  @!PT LDS RZ, [RZ] ;  /* 0x00000000fffff984 */ /* 0x000fe20000000800 */
[----:B------:R-:W-:Y:S01]  /*10640*/  @!PT LDS RZ, [RZ] ;  /* 0x00000000fffff984 */ /* 0x000fe20000000800 */
[----:B------:R-:W-:Y:S01]  /*10650*/  @!PT LDS RZ, [RZ] ;  /* 0x00000000fffff984 */ /* 0x000fe20000000800 */
[----:B------:R2:W-:Y:S02]  /*10660*/  LDGSTS.E.BYPASS.LTC128B.128 [R198+0xc080], [R2.64], !P1 ;  /* 0x0c08000002c67fae */ /* 0x0005e4000c901d48 */
[C---:B--2---:R-:W-:Y:S04]  /*10670*/  LEA R2, P0, R204.reuse, R0, 0x1 ;  /* 0x00000000cc027211 */ /* 0x044fe800078008ff */
[----:B------:R-:W-:Y:S02]  /*10680*/  LEA.HI.X R3, R204, R4, R209, 0x1, P0 ;  /* 0x00000004cc037211 */ /* 0x000fe400000f0cd1 */
[C---:B------:R-:W-:Y:S03]  /*10690*/  LEA R6, P0, R199.reuse, R0, 0x1 ;  /* 0x00000000c7067211 */ /* 0x040fe600078008ff */
[----:B------:R2:W-:Y:S01]  /*106a0*/  LDGSTS.E.BYPASS.LTC128B.128 [R198+0xd080], [R2.64], !P3 ;  /* 0x0d08000002c67fae */ /* 0x0005e2000d901d48 */
[----:B------:R-:W-:Y:S05]  /*106b0*/  LEA.HI.X R7, R199, R4, R211, 0x1, P0 ;  /* 0x00000004c7077211 */ /* 0x000fea00000f0cd3 */
[----:B------:R3:W-:Y:S01]  /*106c0*/  LDGSTS.E.BYPASS.LTC128B.128 [R198+0xe080], [R6.64], !P4 ;  /* 0x0e08000006c67fae */ /* 0x0007e2000e101d48 */
[C---:B--2---:R-:W-:Y:S04]  /*106d0*/  LEA R2, P0, R200.reuse, R0, 0x1 ;  /* 0x00000000c8027211 */ /* 0x044fe800078008ff */
[----:B------:R-:W-:Y:S05]  /*106e0*/  LEA.HI.X R3, R200, R4, R210, 0x1, P0 ;  /* 0x00000004c8037211 */ /* 0x000fea00000f0cd2 */
[----:B------:R3:W-:Y:S04]  /*106f0*/  LDGSTS.E.BYPASS.LTC128B.128 [R198+0xf080], [R2.64], !P5 ;  /* 0x0f08000002c67fae */ /* 0x0007e8000e901d48 */
.L_x_269:
[----:B--234-:R-:W-:Y:S05]  /*10700*/  BSYNC B0 ;  /* 0x0000000000007941 */ /* 0x01cfea0003800000 */
.L_x_268:
[----:B------:R-:W-:Y:S01]  /*10710*/  FMNMX.FTZ R2, R168, R136, !PT ;  /* 0x00000088a8027209 */ /* 0x000fe20007810000 */
[----:B------:R-:W0:Y:S01]  /*10720*/  LDGDEPBAR ;  /* 0x00000000000079af */ /* 0x000e220000000000 */
        /* <DEDUP_REMOVED lines=16> */
[----:B------:R-:W1:Y:S02]  /*10830*/  SHFL.BFLY PT, R0, R4, 0x2, 0x1f ;  /* 0x0c401f0004007f89 */ /* 0x000e6400000e0000 */
[----:B-1----:R-:W-:Y:S05]  /*10840*/  FMNMX.FTZ R0, R4, R0, !PT ;  /* 0x0000000004007209 */ /* 0x002fea0007810000 */
[----:B------:R-:W1:Y:S02]  /*10850*/  SHFL.BFLY PT, R2, R0, 0x1, 0x1f ;  /* 0x0c201f0000027f89 */ /* 0x000e6400000e0000 */
[----:B-1----:R-:W-:Y:S02]  /*10860*/  FMNMX.FTZ R134, R0, R2, !PT ;  /* 0x0000000200867209 */ /* 0x002fe40007810000 */
[----:B------:R-:W1:Y:S02]  /*10870*/  SHFL.BFLY PT, R0, R5, 0x2, 0x1f ;  /* 0x0c401f0005007f89 */ /* 0x000e6400000e0000 */
[----:B-1----:R-:W-:Y:S05]  /*10880*/  FMNMX.FTZ R4, R5, R0, !PT ;  /* 0x0000000005047209 */ /* 0x002fea0007810000 */
[----:B------:R1:W2:Y:S02]  /*10890*/  SHFL.BFLY PT, R0, R4, 0x1, 0x1f ;  /* 0x0c201f0004007f89 */ /* 0x0002a400000e0000 */
.L_x_350:
[----:B--2---:R-:W-:Y:S01]  /*108a0*/  FMNMX.FTZ R3, R0, R4, !PT ;  /* 0x0000000400037209 */ /* 0x004fe20007810000 */
[C---:B------:R-:W-:Y:S01]  /*108b0*/  FADD.FTZ R0, -R134.reuse, R136 ;  /* 0x0000008886007221 */ /* 0x040fe20000010100 */
[----:B------:R-:W-:Y:S01]  /*108c0*/  WARPSYNC 0xffffffff ;  /* 0xffffffff00007948 */ /* 0x000fe20003800000 */
[----:B-1----:R-:W-:Y:S01]  /*108d0*/  FMUL.FTZ R4, R134, c[0x0][0x2d0] ;  /* 0x0000b40086047a20 */ /* 0x002fe20000410000 */
[----:B------:R-:W-:Y:S01]  /*108e0*/  ISETP.GT.AND P0, PT, R201, R213, PT ;  /* 0x000000d5c900720c */ /* 0x000fe20003f04270 */
[----:B------:R-:W-:Y:S02]  /*108f0*/  FMUL.FTZ R0, R0, c[0x0][0x2d0] ;  /* 0x0000b40000007a20 */ /* 0x000fe40000410000 */
[--C-:B------:R-:W-:Y:S02]  /*10900*/  FFMA.FTZ R171, R9, c[0x0][0x2d0], -R4.reuse ;  /* 0x0000b40009ab7a23 */ /* 0x100fe40000010804 */
[----:B------:R1:W-:Y:S01]  /*10910*/  MUFU.EX2 R2, R0 ;  /* 0x0000000000027308 */ /* 0x0003e20000000800 */
[--C-:B------:R-:W-:Y:S02]  /*10920*/  FFMA.FTZ R7, R168, c[0x0][0x2d0], -R4.reuse ;  /* 0x0000b400a8077a23 */ /* 0x100fe40000010804 */
[--C-:B------:R-:W-:Y:S02]  /*10930*/  FFMA.FTZ R6, R167, c[0x0][0x2d0], -R4.reuse ;  /* 0x0000b400a7067a23 */ /* 0x100fe40000010804 */
[--C-:B------:R-:W-:Y:S02]  /*10940*/  FFMA.FTZ R167, R8, c[0x0][0x2d0], -R4.reuse ;  /* 0x0000b40008a77a23 */ /* 0x100fe40000010804 */
[--C-:B------:R-:W-:Y:S02]  /*10950*/  FFMA.FTZ R5, R164, c[0x0][0x2d0], -R4.reuse ;  /* 0x0000b400a4057a23 */ /* 0x100fe40000010804 */
[--C-:B------:R-:W-:Y:S01]  /*10960*/  FFMA.FTZ R172, R12, c[0x0][0x2d0], -R4.reuse ;  /* 0x0000b4000cac7a23 */ /* 0x100fe20000010804 */
[----:B------:R-:W-:Y:S01]  /*10970*/  MUFU.EX2 R8, R7 ;  /* 0x0000000700087308 */ /* 0x000fe20000000800 */
[--C-:B------:R-:W-:Y:S09]  /*10980*/  FFMA.FTZ R173, R160, c[0x0][0x2d0], -R4.reuse ;  /* 0x0000b400a0ad7a23 */ /* 0x100ff20000010804 */
[----:B------:R-:W-:Y:S01]  /*10990*/  MUFU.EX2 R7, R6 ;  /* 0x0000000600077308 */ /* 0x000fe20000000800 */
[----:B-1----:R-:W-:Y:S09]  /*109a0*/  FFMA.FTZ R0, R161, c[0x0][0x2d0], -R4 ;  /* 0x0000b400a1007a23 */ /* 0x002ff20000010804 */
[----:B------:R1:W-:Y:S10]  /*109b0*/  MUFU.EX2 R9, R0 ;  /* 0x0000000000097308 */ /* 0x0003f40000000800 */
[----:B------:R-:W-:Y:S01]  /*109c0*/  MUFU.EX2 R12, R5 ;  /* 0x00000005000c7308 */ /* 0x000fe20000000800 */
[----:B-1----:R-:W-:Y:S04]  /*109d0*/  FADD.FTZ R0, -R3, R137 ;  /* 0x0000008903007221 */ /* 0x002fe80000010100 */
[----:B------:R-:W-:Y:S06]  /*109e0*/  FMUL.FTZ R0, R0, c[0x0][0x2d0] ;  /* 0x0000b40000007a20 */ /* 0x000fec0000410000 */
[----:B------:R-:W1:Y:S02]  /*109f0*/  MUFU.EX2 R0, R0 ;  /* 0x0000000000007308 */ /* 0x000e640000000800 */
[----:B-1----:R-:W-:Y:S01]  /*10a00*/  FMUL.FTZ R18, R0, R146 ;  /* 0x0000009200127220 */ /* 0x002fe20000410000 */
[----:B------:R-:W-:Y:S01]  /*10a10*/  F2FP.PACK_AB R160, R7, R8 ;  /* 0x0000000807a0723e */ /* 0x000fe200000000ff */
[C---:B------:R-:W-:Y:S01]  /*10a20*/  FFMA.FTZ R4, R2.reuse, R206, R8 ;  /* 0x000000ce02047223 */ /* 0x040fe20000010008 */
[----:B------:R-:W-:Y:S01]  /*10a30*/  F2FP.PACK_AB R162, R9, R12 ;  /* 0x0000000c09a2723e */ /* 0x000fe200000000ff */
[C---:B------:R-:W-:Y:S02]  /*10a40*/  FMUL.FTZ R16, R2.reuse, R144 ;  /* 0x0000009002107220 */ /* 0x040fe40000410000 */
[----:B------:R-:W-:Y:S02]  /*10a50*/  FMUL.FTZ R17, R2, R145 ;  /* 0x0000009102117220 */ /* 0x000fe40000410000 */
[----:B------:R-:W-:Y:S02]  /*10a60*/  FMUL.FTZ R19, R0, R147 ;  /* 0x0000009300137220 */ /* 0x000fe40000410000 */
[----:B------:R-:W1:Y:S01]  /*10a70*/  LDSM.16.MT88.4 R144, [R189] ;  /* 0x00000000bd90783b */ /* 0x000e620000004200 */
[----:B------:R-:W-:Y:S02]  /*10a80*/  FADD.FTZ R6, R7, R4 ;  /* 0x0000000407067221 */ /* 0x000fe40000010000 */
[----:B------:R-:W-:Y:S02]  /*10a90*/  FMUL.FTZ R4, R3, c[0x0][0x2d0] ;  /* 0x0000b40003047a20 */ /* 0x000fe40000410000 */
[----:B------:R-:W-:Y:S02]  /*10aa0*/  FADD.FTZ R6, R12, R6 ;  /* 0x000000060c067221 */ /* 0x000fe40000010000 */
[--C-:B------:R-:W-:Y:S02]  /*10ab0*/  FFMA.FTZ R5, R169, c[0x0][0x2d0], -R4.reuse ;  /* 0x0000b400a9057a23 */ /* 0x100fe40000010804 */
[--C-:B------:R-:W-:Y:S02]  /*10ac0*/  FFMA.FTZ R7, R170, c[0x0][0x2d0], -R4.reuse ;  /* 0x0000b400aa077a23 */ /* 0x100fe40000010804 */
[--C-:B------:R-:W-:Y:S01]  /*10ad0*/  FFMA.FTZ R136, R166, c[0x0][0x2d0], -R4.reuse ;  /* 0x0000b400a6887a23 */ /* 0x100fe20000010804 */
[----:B------:R2:W3:Y:S01]  /*10ae0*/  MUFU.EX2 R161, R5 ;  /* 0x0000000500a17308 */ /* 0x0004e20000000800 */
[--C-:B------:R-:W-:Y:S02]  /*10af0*/  FFMA.FTZ R137, R165, c[0x0][0x2d0], -R4.reuse ;  /* 0x0000b400a5897a23 */ /* 0x100fe40000010804 */
[--C-:B------:R-:W-:Y:S02]  /*10b00*/  FFMA.FTZ R166, R11, c[0x0][0x2d0], -R4.reuse ;  /* 0x0000b4000ba67a23 */ /* 0x100fe40000010804 */
[--C-:B------:R-:W-:Y:S02]  /*10b10*/  FFMA.FTZ R168, R10, c[0x0][0x2d0], -R4.reuse ;  /* 0x0000b4000aa87a23 */ /* 0x100fe40000010804 */
[--C-:B------:R-:W-:Y:S02]  /*10b20*/  FFMA.FTZ R165, R14, c[0x0][0x2d0], -R4.reuse ;  /* 0x0000b4000ea57a23 */ /* 0x100fe40000010804 */
[----:B------:R-:W-:Y:S01]  /*10b30*/  FMUL.FTZ R14, R0, R150 ;  /* 0x00000096000e7220 */ /* 0x000fe20000410000 */
[----:B------:R-:W-:Y:S01]  /*10b40*/  MUFU.EX2 R174, R137 ;  /* 0x0000008900ae7308 */ /* 0x000fe20000000800 */
[----:B------:R-:W-:Y:S02]  /*10b50*/  FFMA.FTZ R164, R13, c[0x0][0x2d0], -R4 ;  /* 0x0000b4000da47a23 */ /* 0x000fe40000010804 */
[C---:B------:R-:W-:Y:S02]  /*10b60*/  FMUL.FTZ R4, R2.reuse, R156 ;  /* 0x0000009c02047220 */ /* 0x040fe40000410000 */
[----:B------:R-:W-:Y:S02]  /*10b70*/  FADD.FTZ R169, R9, R6 ;  /* 0x0000000609a97221 */ /* 0x000fe40000010000 */
[----:B------:R-:W-:Y:S02]  /*10b80*/  FMUL.FTZ R13, R2, R149 ;  /* 0x00000095020d7220 */ /* 0x000fe40000410000 */
[----:B------:R-:W-:Y:S01]  /*10b90*/  FMUL.FTZ R6, R0, R158 ;  /* 0x0000009e00067220 */ /* 0x000fe20000410000 */
[----:B------:R-:W4:Y:S01]  /*10ba0*/  MUFU.EX2 R156, R7 ;  /* 0x00000007009c7308 */ /* 0x000f220000000800 */
[C---:B------:R-:W-:Y:S02]  /*10bb0*/  FMUL.FTZ R8, R2.reuse, R152 ;  /* 0x0000009802087220 */ /* 0x040fe40000410000 */
[C---:B------:R-:W-:Y:S02]  /*10bc0*/  FMUL.FTZ R9, R2.reuse, R153 ;  /* 0x0000009902097220 */ /* 0x040fe40000410000 */
[----:B--2---:R-:W-:Y:S02]  /*10bd0*/  FMUL.FTZ R5, R2, R157 ;  /* 0x0000009d02057220 */ /* 0x004fe40000410000 */
[C---:B---3--:R-:W-:Y:S02]  /*10be0*/  FFMA.FTZ R149, R0.reuse, R205, R161 ;  /* 0x000000cd00957223 */ /* 0x048fe400000100a1 */
[C---:B------:R-:W-:Y:S01]  /*10bf0*/  FMUL.FTZ R10, R0.reuse, R154 ;  /* 0x0000009a000a7220 */ /* 0x040fe20000410000 */
[----:B------:R-:W2:Y:S01]  /*10c00*/  MUFU.EX2 R150, R136 ;  /* 0x0000008800967308 */ /* 0x000ea20000000800 */
[----:B------:R-:W-:Y:S02]  /*10c10*/  FMUL.FTZ R11, R0, R155 ;  /* 0x0000009b000b7220 */ /* 0x000fe40000410000 */
[----:B------:R-:W-:Y:S01]  /*10c20*/  FMUL.FTZ R12, R2, R148 ;  /* 0x00000094020c7220 */ /* 0x000fe20000410000 */
[----:B------:R-:W-:Y:S01]  /*10c30*/  LDSM.16.MT88.4 R152, [R189+0x800] ;  /* 0x00080000bd98783b */ /* 0x000fe20000004200 */
[----:B------:R-:W-:Y:S02]  /*10c40*/  FMUL.FTZ R15, R0, R151 ;  /* 0x00000097000f7220 */ /* 0x000fe40000410000 */
[C---:B------:R-:W-:Y:S02]  /*10c50*/  FMUL.FTZ R20, R2.reuse, R20 ;  /* 0x0000001402147220 */ /* 0x040fe40000410000 */
[----:B------:R-:W-:Y:S01]  /*10c60*/  FMUL.FTZ R21, R2, R21 ;  /* 0x0000001502157220 */ /* 0x000fe20000410000 */
[----:B------:R-:W-:Y:S01]  /*10c70*/  MUFU.EX2 R136, R173 ;  /* 0x000000ad00887308 */ /* 0x000fe20000000800 */
[C---:B------:R-:W-:Y:S02]  /*10c80*/  FMUL.FTZ R22, R0.reuse, R22 ;  /* 0x0000001600167220 */ /* 0x040fe40000410000 */
[----:B------:R-:W-:Y:S01]  /*10c90*/  FMUL.FTZ R23, R0, R23 ;  /* 0x0000001700177220 */ /* 0x000fe20000410000 */
[----:B----4-:R-:W-:Y:S01]  /*10ca0*/  F2FP.PACK_AB R161, R156, R161 ;  /* 0x000000a19ca1723e */ /* 0x010fe200000000ff */
[----:B------:R-:W-:Y:S02]  /*10cb0*/  FMUL.FTZ R7, R0, R159 ;  /* 0x0000009f00077220 */ /* 0x000fe40000410000 */
[C---:B------:R-:W-:Y:S02]  /*10cc0*/  FMUL.FTZ R24, R2.reuse, R24 ;  /* 0x0000001802187220 */ /* 0x040fe40000410000 */
[----:B------:R-:W-:Y:S01]  /*10cd0*/  FMUL.FTZ R25, R2, R25 ;  /* 0x0000001902197220 */ /* 0x000fe20000410000 */
[----:B------:R-:W-:Y:S01]  /*10ce0*/  MUFU.EX2 R170, R164 ;  /* 0x000000a400aa7308 */ /* 0x000fe20000000800 */
[C---:B------:R-:W-:Y:S02]  /*10cf0*/  FMUL.FTZ R26, R0.reuse, R26 ;  /* 0x0000001a001a7220 */ /* 0x040fe40000410000 */
[----:B------:R-:W-:Y:S01]  /*10d00*/  FMUL.FTZ R27, R0, R27 ;  /* 0x0000001b001b7220 */ /* 0x000fe20000410000 */
[----:B--2---:R-:W-:Y:S01]  /*10d10*/  F2FP.PACK_AB R163, R174, R150 ;  /* 0x00000096aea3723e */ /* 0x004fe200000000ff */
[C---:B------:R-:W-:Y:S02]  /*10d20*/  FMUL.FTZ R28, R2.reuse, R28 ;  /* 0x0000001c021c7220 */ /* 0x040fe40000410000 */
[----:B------:R-:W-:Y:S02]  /*10d30*/  FMUL.FTZ R29, R2, R29 ;  /* 0x0000001d021d7220 */ /* 0x000fe40000410000 */
[C---:B------:R-:W-:Y:S01]  /*10d40*/  FMUL.FTZ R30, R0.reuse, R30 ;  /* 0x0000001e001e7220 */ /* 0x040fe20000410000 */
[----:B------:R-:W-:Y:S01]  /*10d50*/  MUFU.EX2 R148, R171 ;  /* 0x000000ab00947308 */ /* 0x000fe20000000800 */
[C---:B-1----:R-:W-:Y:S05]  /*10d60*/  HMMA.16816.F32 R4, R160.reuse, R144, R4 ;  /* 0x00000090a004723c */ /* 0x042fea0000001804 */
[----:B------:R-:W-:Y:S02]  /*10d70*/  FMUL.FTZ R31, R0, R31 ;  /* 0x0000001f001f7220 */ /* 0x000fe40000410000 */
[C---:B------:R-:W-:Y:S01]  /*10d80*/  FMUL.FTZ R32, R2.reuse, R32 ;  /* 0x0000002002207220 */ /* 0x040fe20000410000 */
[C---:B------:R-:W-:Y:S01]  /*10d90*/  HMMA.16816.F32 R8, R160.reuse, R146, R8 ;  /* 0x00000092a008723c */ /* 0x040fe20000001808 */
[----:B------:R-:W1:Y:S01]  /*10da0*/  LDSM.16.MT88.4 R144, [R190] ;  /* 0x00000000be90783b */ /* 0x000e620000004200 */
[----:B------:R-:W-:Y:S02]  /*10db0*/  MUFU.EX2 R137, R167 ;  /* 0x000000a700897308 */ /* 0x000fe40000000800 */
[----:B------:R-:W-:Y:S02]  /*10dc0*/  FMUL.FTZ R33, R2, R33 ;  /* 0x0000002102217220 */ /* 0x000fe40000410000 */
[C---:B------:R-:W-:Y:S02]  /*10dd0*/  FMUL.FTZ R34, R0.reuse, R34 ;  /* 0x0000002200227220 */ /* 0x040fe40000410000 */
[----:B------:R-:W-:Y:S04]  /*10de0*/  FMUL.FTZ R35, R0, R35 ;  /* 0x0000002300237220 */ /* 0x000fe80000410000 */
[C---:B------:R-:W-:Y:S01]  /*10df0*/  FMUL.FTZ R36, R2.reuse, R36 ;  /* 0x0000002402247220 */ /* 0x040fe20000410000 */
[----:B------:R-:W2:Y:S01]  /*10e00*/  MUFU.EX2 R171, R165 ;  /* 0x000000a500ab7308 */ /* 0x000ea20000000800 */
        /* <DEDUP_REMOVED lines=11> */
[----:B------:R-:W-:Y:S01]  /*10ec0*/  FMUL.FTZ R48, R2, R48 ;  /* 0x0000003002307220 */ /* 0x000fe20000410000 */
[----:B--2---:R-:W-:Y:S01]  /*10ed0*/  F2FP.PACK_AB R165, R170, R171 ;  /* 0x000000abaaa5723e */ /* 0x004fe200000000ff */
[----:B------:R-:W-:Y:S02]  /*10ee0*/  FMUL.FTZ R49, R2, R49 ;  /* 0x0000003102317220 */ /* 0x000fe40000410000 */
[C---:B------:R-:W-:Y:S01]  /*10ef0*/  FMUL.FTZ R50, R0.reuse, R50 ;  /* 0x0000003200327220 */ /* 0x040fe20000410000 */
[C---:B-1----:R-:W-:Y:S03]  /*10f00*/  HMMA.16816.F32 R12, R160.reuse, R144, R12 ;  /* 0x00000090a00c723c */ /* 0x042fe6000000180c */
[----:B------:R-:W-:Y:S02]  /*10f10*/  FMUL.FTZ R51, R0, R51 ;  /* 0x0000003300337220 */ /* 0x000fe40000410000 */
[C---:B------:R-:W-:Y:S02]  /*10f20*/  FMUL.FTZ R52, R2.reuse, R52 ;  /* 0x0000003402347220 */ /* 0x040fe40000410000 */
[----:B------:R-:W-:Y:S01]  /*10f30*/  FMUL.FTZ R53, R2, R53 ;  /* 0x0000003502357220 */ /* 0x000fe20000410000 */
[C---:B------:R-:W-:Y:S01]  /*10f40*/  HMMA.16816.F32 R16, R160.reuse, R146, R16 ;  /* 0x00000092a010723c */ /* 0x040fe20000001810 */
[----:B------:R-:W1:Y:S03]  /*10f50*/  LDSM.16.MT88.4 R144, [R192] ;  /* 0x00000000c090783b */ /* 0x000e660000004200 */
[C---:B------:R-:W-:Y:S02]  /*10f60*/  FMUL.FTZ R54, R0.reuse, R54 ;  /* 0x0000003600367220 */ /* 0x040fe40000410000 */
[----:B------:R-:W-:Y:S02]  /*10f70*/  FMUL.FTZ R55, R0, R55 ;  /* 0x0000003700377220 */ /* 0x000fe40000410000 */
[C---:B------:R-:W-:Y:S04]  /*10f80*/  FMUL.FTZ R56, R2.reuse, R56 ;  /* 0x0000003802387220 */ /* 0x040fe80000410000 */
        /* <DEDUP_REMOVED lines=14> */
[----:B------:R-:W-:Y:S01]  /*11070*/  FMUL.FTZ R71, R0, R71 ;  /* 0x0000004700477220 */ /* 0x000fe20000410000 */
[C---:B-1----:R-:W-:Y:S03]  /*11080*/  HMMA.16816.F32 R20, R160.reuse, R144, R20 ;  /* 0x00000090a014723c */ /* 0x042fe60000001814 */
[C---:B------:R-:W-:Y:S02]  /*11090*/  FMUL.FTZ R72, R2.reuse, R72 ;  /* 0x0000004802487220 */ /* 0x040fe40000410000 */
[----:B------:R-:W-:Y:S02]  /*110a0*/  FMUL.FTZ R73, R2, R73 ;  /* 0x0000004902497220 */ /* 0x000fe40000410000 */
[C---:B------:R-:W-:Y:S01]  /*110b0*/  FMUL.FTZ R74, R0.reuse, R74 ;  /* 0x0000004a004a7220 */ /* 0x040fe20000410000 */
[C---:B------:R-:W-:Y:S01]  /*110c0*/  HMMA.16816.F32 R24, R160.reuse, R146, R24 ;  /* 0x00000092a018723c */ /* 0x040fe20000001818 */
[----:B------:R-:W1:Y:S03]  /*110d0*/  LDSM.16.MT88.4 R144, [R191] ;  /* 0x00000000bf90783b */ /* 0x000e660000004200 */
[----:B------:R-:W-:Y:S02]  /*110e0*/  FMUL.FTZ R75, R0, R75 ;  /* 0x0000004b004b7220 */ /* 0x000fe40000410000 */
[C---:B------:R-:W-:Y:S02]  /*110f0*/  FMUL.FTZ R76, R2.reuse, R76 ;  /* 0x0000004c024c7220 */ /* 0x040fe40000410000 */
[----:B------:R-:W-:Y:S04]  /*11100*/  FMUL.FTZ R77, R2, R77 ;  /* 0x0000004d024d7220 */ /* 0x000fe80000410000 */
        /* <DEDUP_REMOVED lines=14> */
[C---:B------:R-:W-:Y:S01]  /*111f0*/  FMUL.FTZ R92, R2.reuse, R92 ;  /* 0x0000005c025c7220 */ /* 0x040fe20000410000 */
[C---:B-1----:R-:W-:Y:S03]  /*11200*/  HMMA.16816.F32 R28, R160.reuse, R144, R28 ;  /* 0x00000090a01c723c */ /* 0x042fe6000000181c */
[----:B------:R-:W-:Y:S02]  /*11210*/  FMUL.FTZ R93, R2, R93 ;  /* 0x0000005d025d7220 */ /* 0x000fe40000410000 */
[C---:B------:R-:W-:Y:S02]  /*11220*/  FMUL.FTZ R94, R0.reuse, R94 ;  /* 0x0000005e005e7220 */ /* 0x040fe40000410000 */
[----:B------:R-:W-:Y:S01]  /*11230*/  FMUL.FTZ R95, R0, R95 ;  /* 0x0000005f005f7220 */ /* 0x000fe20000410000 */
[C---:B------:R-:W-:Y:S01]  /*11240*/  HMMA.16816.F32 R32, R160.reuse, R146, R32 ;  /* 0x00000092a020723c */ /* 0x040fe20000001820 */
[----:B------:R-:W1:Y:S03]  /*11250*/  LDSM.16.MT88.4 R144, [R189+0x1000] ;  /* 0x00100000bd90783b */ /* 0x000e660000004200 */
        /* <DEDUP_REMOVED lines=23> */
[----:B------:R-:W1:Y:S03]  /*113d0*/  LDSM.16.MT88.4 R144, [R190+0x1000] ;  /* 0x00100000be90783b */ /* 0x000e660000004200 */
        /* <DEDUP_REMOVED lines=8> */
[C---:B------:R-:W-:Y:S02]  /*11460*/  FMUL.FTZ R125, R2.reuse, R125 ;  /* 0x0000007d027d7220 */ /* 0x040fe40000410000 */
[C---:B------:R-:W-:Y:S02]  /*11470*/  FMUL.FTZ R128, R2.reuse, R128 ;  /* 0x0000008002807220 */ /* 0x040fe40000410000 */
[----:B------:R-:W-:Y:S02]  /*11480*/  FMUL.FTZ R129, R2, R129 ;  /* 0x0000008102817220 */ /* 0x000fe40000410000 */
[C---:B------:R-:W-:Y:S01]  /*11490*/  FMUL.FTZ R126, R0.reuse, R126 ;  /* 0x0000007e007e7220 */ /* 0x040fe20000410000 */
[----:B------:R-:W2:Y:S01]  /*114a0*/  MUFU.EX2 R2, R172 ;  /* 0x000000ac00027308 */ /* 0x000ea20000000800 */
[C---:B------:R-:W-:Y:S02]  /*114b0*/  FMUL.FTZ R127, R0.reuse, R127 ;  /* 0x0000007f007f7220 */ /* 0x040fe40000410000 */
[C---:B------:R-:W-:Y:S02]  /*114c0*/  FMUL.FTZ R130, R0.reuse, R130 ;  /* 0x0000008200827220 */ /* 0x040fe40000410000 */
[----:B------:R-:W-:Y:S02]  /*114d0*/  FMUL.FTZ R131, R0, R131 ;  /* 0x0000008300837220 */ /* 0x000fe40000410000 */
[----:B------:R-:W-:Y:S01]  /*114e0*/  FADD.FTZ R0, R136, R169 ;  /* 0x000000a988007221 */ /* 0x000fe20000010000 */
[C---:B-1----:R-:W-:Y:S08]  /*114f0*/  HMMA.16816.F32 R44, R160.reuse, R144, R44 ;  /* 0x00000090a02c723c */ /* 0x042ff0000000182c */
[C---:B------:R-:W-:Y:S01]  /*11500*/  HMMA.16816.F32 R48, R160.reuse, R146, R48 ;  /* 0x00000092a030723c */ /* 0x040fe20000001830 */
[----:B------:R-:W1:Y:S03]  /*11510*/  LDSM.16.MT88.4 R144, [R192+0x1000] ;  /* 0x00100000c090783b */ /* 0x000e660000004200 */
[C---:B--2---:R-:W-:Y:S01]  /*11520*/  F2FP.PACK_AB R164, R2.reuse, R136 ;  /* 0x0000008802a4723e */ /* 0x044fe200000000ff */
[----:B------:R-:W-:Y:S01]  /*11530*/  FADD.FTZ R0, R2, R0 ;  /* 0x0000000002007221 */ /* 0x000fe20000010000 */
[----:B------:R-:W-:Y:S01]  /*11540*/  MUFU.EX2 R136, R168 ;  /* 0x000000a800887308 */ /* 0x000fe20000000800 */
[----:B------:R-:W-:Y:S02]  /*11550*/  FADD.FTZ R2, R156, R149 ;  /* 0x000000959c027221 */ /* 0x000fe40000010000 */
[----:B------:R-:W-:Y:S04]  /*11560*/  FADD.FTZ R0, R148, R0 ;  /* 0x0000000094007221 */ /* 0x000fe80000010000 */
[----:B------:R-:W-:Y:S02]  /*11570*/  FADD.FTZ R206, R137, R0 ;  /* 0x0000000089ce7221 */ /* 0x000fe40000010000 */
[----:B------:R-:W-:Y:S04]  /*11580*/  FADD.FTZ R0, R150, R2 ;  /* 0x0000000296007221 */ /* 0x000fe80000010000 */
[----:B------:R-:W-:Y:S04]  /*11590*/  FADD.FTZ R0, R174, R0 ;  /* 0x00000000ae007221 */ /* 0x000fe80000010000 */
        /* <DEDUP_REMOVED lines=31> */
[----:B------:R1:W2:Y:S01]  /*11790*/  MUFU.EX2 R160, R166 ;  /* 0x000000a600a07308 */ /* 0x0002a20000000800 */
[----:B------:R-:W3:Y:S02]  /*117a0*/  LDSM.16.MT88.4 R144, [R190+0x800] ;  /* 0x00080000be90783b */ /* 0x000ee40000004200 */
[----:B-1----:R-:W-:Y:S01]  /*117b0*/  F2FP.PACK_AB R166, R137, R148 ;  /* 0x0000009489a6723e */ /* 0x002fe200000000ff */
[----:B--2---:R-:W-:Y:S01]  /*117c0*/  FADD.FTZ R2, R160, R0 ;  /* 0x00000000a0027221 */ /* 0x004fe20000010000 */
[C---:B------:R-:W-:Y:S02]  /*117d0*/  F2FP.PACK_AB R167, R136.reuse, R160 ;  /* 0x000000a088a7723e */ /* 0x040fe400000000ff */
[----:B------:R-:W-:Y:S01]  /*117e0*/  IADD3 R0, R201, -0x1, RZ ;  /* 0xffffffffc9007810 */ /* 0x000fe20007ffe0ff */
[----:B------:R-:W-:Y:S03]  /*117f0*/  FADD.FTZ R205, R136, R2 ;  /* 0x0000000288cd7221 */ /* 0x000fe60000010000 */
[----:B------:R-:W-:Y:S02]  /*11800*/  MOV R136, R134 ;  /* 0x0000008600887202 */ /* 0x000fe40000000f00 */
[----:B------:R-:W-:Y:S01]  /*11810*/  MOV R201, R0 ;  /* 0x0000000000c97202 */ /* 0x000fe20000000f00 */
[C---:B------:R-:W-:Y:S01]  /*11820*/  HMMA.16816.F32 R156, R164.reuse, R152, R4 ;  /* 0x00000098a49c723c */ /* 0x040fe20000001804 */
[----:B------:R-:W1:Y:S04]  /*11830*/  LDSM.16.MT88.4 R4, [R192+0x800] ;  /* 0x00080000c004783b */ /* 0x000e680000004200 */
[-C--:B------:R-:W-:Y:S03]  /*11840*/  MOV R137, R3.reuse ;  /* 0x0000000300897202 */ /* 0x080fe60000000f00 */
[C---:B------:R-:W-:Y:S01]  /*11850*/  HMMA.16816.F32 R152, R164.reuse, R154, R8 ;  /* 0x0000009aa498723c */ /* 0x040fe20000001808 */
[----:B------:R-:W2:Y:S07]  /*11860*/  LDSM.16.MT88.4 R8, [R191+0x800] ;  /* 0x00080000bf08783b */ /* 0x000eae0000004200 */
[C---:B---3--:R-:W-:Y:S08]  /*11870*/  HMMA.16816.F32 R148, R164.reuse, R144, R12 ;  /* 0x00000090a494723c */ /* 0x048ff0000000180c */
[C---:B------:R-:W-:Y:S08]  /*11880*/  HMMA.16816.F32 R144, R164.reuse, R146, R16 ;  /* 0x00000092a490723c */ /* 0x040ff00000001810 */
        /* <DEDUP_REMOVED lines=37> */
[C---:B------:R-:W-:Y:S08]  /*11ae0*/  HMMA.16816.F32 R120, R164.reuse, R6, R120 ;  /* 0x00000006a478723c */ /* 0x040ff00000001878 */
[C---:B--2---:R-:W-:Y:S07]  /*11af0*/  HMMA.16816.F32 R124, R164.reuse, R8, R124 ;  /* 0x00000008a47c723c */ /* 0x044fee000000187c */
[----:B------:R-:W-:Y:S01]  /*11b00*/  MOV R8, R3 ;  /* 0x0000000300087202 */ /* 0x000fe20000000f00 */
[----:B------:R-:W-:Y:S01]  /*11b10*/  HMMA.16816.F32 R128, R164, R10, R128 ;  /* 0x0000000aa480723c */ /* 0x000fe20000001880 */
[----:B------:R-:W-:Y:S07]  /*11b20*/  @!UPT UIADD3 URZ, URZ, URZ, URZ ;  /* 0x0000003f3f3ff290 */ /* 0x000fee000fffe03f */
[----:B------:R-:W-:-:S11]  /*11b30*/  @P0 BRA `(.L_x_273) ;  /* 0xffffdbe000000947 */ /* 0x000fd6000383ffff */
.L_x_266:
[----:B------:R-:W-:Y:S05]  /*11b40*/  BRA.DIV ~URZ, `(.L_x_274) ;  /* 0x000063e27f007947 */ /* 0x000fea000b800000 */
[----:B------:R1:W2:Y:S02]  /*11b50*/  SHFL.BFLY PT, R0, R206, 0x2, 0x1f ;  /* 0x0c401f00ce007f89 */ /* 0x0002a400000e0000 */
.L_x_351:
[----:B--2---:R-:W-:Y:S01]  /*11b60*/  FADD.FTZ R5, R0, R206 ;  /* 0x000000ce00057221 */ /* 0x004fe20000010000 */
[----:B------:R-:W-:Y:S05]  /*11b70*/  BRA.DIV ~URZ, `(.L_x_275) ;  /* 0x000064027f007947 */ /* 0x000fea000b800000 */
[----:B------:R-:W2:Y:S02]  /*11b80*/  SHFL.BFLY PT, R0, R5, 0x1, 0x1f ;  /* 0x0c201f0005007f89 */ /* 0x000ea400000e0000 */
[----:B--2---:R-:W-:-:S02]  /*11b90*/  FADD.FTZ R5, R5, R0 ;  /* 0x0000000005057221 */ /* 0x004fc40000010000 */
[----:B------:R-:W2:Y:S02]  /*11ba0*/  SHFL.BFLY PT, R0, R205, 0x2, 0x1f ;  /* 0x0c401f00cd007f89 */ /* 0x000ea400000e0000 */
[----:B--2---:R-:W-:-:S05]  /*11bb0*/  FADD.FTZ R4, R0, R205 ;  /* 0x000000cd00047221 */ /* 0x004fca0000010000 */
[----:B------:R2:W3:Y:S02]  /*11bc0*/  SHFL.BFLY PT, R3, R4, 0x1, 0x1f ;  /* 0x0c201f0004037f89 */ /* 0x0004e400000e0000 */
.L_x_352:
[----:B------:R-:W-:Y:S01]  /*11bd0*/  FSETP.NE.FTZ.AND P0, PT, R5, RZ, PT ;  /* 0x000000ff0500720b */ /* 0x000fe20003f15000 */
[----:B---3--:R-:W-:Y:S01]  /*11be0*/  FADD.FTZ R3, R3, R4 ;  /* 0x0000000403037221 */ /* 0x008fe20000010000 */
[----:B------:R-:W-:Y:S02]  /*11bf0*/  MOV R2, RZ ;  /* 0x000000ff00027202 */ /* 0x000fe40000000f00 */
[----:B------:R-:W-:Y:S02]  /*11c00*/  MOV R18, 0xff800000 ;  /* 0xff80000000127802 */ /* 0x000fe40000000f00 */
[----:B------:R-:W-:-:S07]  /*11c10*/  MOV R17, 0xff800000 ;  /* 0xff80000000117802 */ /* 0x000fce0000000f00 */
[----:B------:R-:W3:Y:S08]  /*11c20*/  @P0 MUFU.LG2 R0, R5 ;  /* 0x0000000500000308 */ /* 0x000ef00000000c00 */
[----:B------:R4:W5:Y:S01]  /*11c30*/  @P0 MUFU.RCP R2, R5 ;  /* 0x0000000500020308 */ /* 0x0009620000001000 */
[----:B--23--:R-:W-:Y:S01]  /*11c40*/  @P0 FMUL.FTZ R4, R0, 0.69314718246459960938 ;  /* 0x3f31721800040820 */ /* 0x00cfe20000410000 */
[----:B----4-:R-:W-:Y:S01]  /*11c50*/  @P0 MOV R5, 0x3f317218 ;  /* 0x3f31721800050802 */ /* 0x010fe20000000f00 */
[----:B-----5:R-:W-:-:S02]  /*11c60*/  FMUL.FTZ R160, R2, R100 ;  /* 0x0000006402a07220 */ /* 0x020fc40000410000 */
[C---:B------:R-:W-:Y:S02]  /*11c70*/  FMUL.FTZ R161, R2.reuse, R101 ;  /* 0x0000006502a17220 */ /* 0x040fe40000410000 */
[----:B------:R-:W-:Y:S02]  /*11c80*/  @P0 FMUL.FTZ R0, R5, c[0x0][0x2d0] ;  /* 0x0000b40005000a20 */ /* 0x000fe40000410000 */
[----:B------:R-:W-:Y:S02]  /*11c90*/  FMUL.FTZ R136, R2, R156 ;  /* 0x0000009c02887220 */ /* 0x000fe40000410000 */
[----:B------:R-:W-:Y:S01]  /*11ca0*/  @P0 FFMA.FTZ R18, R0, R134, R4 ;  /* 0x0000008600120223 */ /* 0x000fe20000010004 */
[----:B------:R-:W-:Y:S01]  /*11cb0*/  FSETP.NE.FTZ.AND P0, PT, R3, RZ, PT ;  /* 0x000000ff0300720b */ /* 0x000fe20003f15000 */
[C---:B------:R-:W-:Y:S01]  /*11cc0*/  FMUL.FTZ R137, R2.reuse, R157 ;  /* 0x0000009d02897220 */ /* 0x040fe20000410000 */
[----:B------:R-:W-:Y:S01]  /*11cd0*/  MOV R0, RZ ;  /* 0x000000ff00007202 */ /* 0x000fe20000000f00 */
[----:B------:R-:W-:-:S02]  /*11ce0*/  FMUL.FTZ R100, R2, R104 ;  /* 0x0000006802647220 */ /* 0x000fc40000410000 */
[C---:B------:R-:W-:Y:S02]  /*11cf0*/  FMUL.FTZ R101, R2.reuse, R105 ;  /* 0x0000006902657220 */ /* 0x040fe40000410000 */
[C---:B------:R-:W-:Y:S02]  /*11d00*/  FMUL.FTZ R156, R2.reuse, R20 ;  /* 0x00000014029c7220 */ /* 0x040fe40000410000 */
[C---:B------:R-:W-:Y:S02]  /*11d10*/  FMUL.FTZ R157, R2.reuse, R21 ;  /* 0x00000015029d7220 */ /* 0x040fe40000410000 */
[C---:B------:R-:W-:Y:S02]  /*11d20*/  FMUL.FTZ R104, R2.reuse, R108 ;  /* 0x0000006c02687220 */ /* 0x040fe40000410000 */
[----:B------:R-:W2:Y:S01]  /*11d30*/  @P0 MUFU.RCP R0, R3 ;  /* 0x0000000300000308 */ /* 0x000ea20000001000 */
[----:B------:R-:W-:Y:S01]  /*11d40*/  @P0 MOV R4, 0x3f317218 ;  /* 0x3f31721800040802 */ /* 0x000fe20000000f00 */
[----:B------:R-:W-:-:S02]  /*11d50*/  FMUL.FTZ R105, R2, R109 ;  /* 0x0000006d02697220 */ /* 0x000fc40000410000 */
[C---:B------:R-:W-:Y:S02]  /*11d60*/  FMUL.FTZ R108, R2.reuse, R112 ;  /* 0x00000070026c7220 */ /* 0x040fe40000410000 */
[C---:B------:R-:W-:Y:S02]  /*11d70*/  FMUL.FTZ R109, R2.reuse, R113 ;  /* 0x00000071026d7220 */ /* 0x040fe40000410000 */
[----:B------:R-:W3:Y:S01]  /*11d80*/  @P0 MUFU.LG2 R3, R3 ;  /* 0x0000000300030308 */ /* 0x000ee20000000c00 */
[C---:B------:R-:W-:Y:S02]  /*11d90*/  FMUL.FTZ R162, R2.reuse, R120 ;  /* 0x0000007802a27220 */ /* 0x040fe40000410000 */
[C---:B------:R-:W-:Y:S02]  /*11da0*/  FMUL.FTZ R163, R2.reuse, R121 ;  /* 0x0000007902a37220 */ /* 0x040fe40000410000 */
[C---:B------:R-:W-:Y:S02]  /*11db0*/  FMUL.FTZ R20, R2.reuse, R128 ;  /* 0x0000008002147220 */ /* 0x040fe40000410000 */
[----:B------:R-:W-:-:S02]  /*11dc0*/  FMUL.FTZ R21, R2, R129 ;  /* 0x0000008102157220 */ /* 0x000fc40000410000 */
[C---:B------:R-:W-:Y:S02]  /*11dd0*/  FMUL.FTZ R112, R2.reuse, R124 ;  /* 0x0000007c02707220 */ /* 0x040fe40000410000 */
[----:B------:R-:W-:Y:S02]  /*11de0*/  FMUL.FTZ R113, R2, R125 ;  /* 0x0000007d02717220 */ /* 0x000fe40000410000 */
[C---:B--2---:R-:W-:Y:S02]  /*11df0*/  FMUL.FTZ R120, R0.reuse, R146 ;  /* 0x0000009200787220 */ /* 0x044fe40000410000 */
        /* <DEDUP_REMOVED lines=11> */
[----:B---3--:R-:W-:Y:S02]  /*11eb0*/  @P0 FMUL.FTZ R3, R3, 0.69314718246459960938 ;  /* 0x3f31721803030820 */ /* 0x008fe40000410000 */
[----:B------:R-:W-:Y:S02]  /*11ec0*/  @P0 FMUL.FTZ R4, R4, c[0x0][0x2d0] ;  /* 0x0000b40004040a20 */ /* 0x000fe40000410000 */
        /* <DEDUP_REMOVED lines=55> */
[----:B------:R-:W-:Y:S02]  /*12240*/  @P0 FFMA.FTZ R17, R4, R8, R3 ;  /* 0x0000000804110223 */ /* 0x000fe40000010003 */
        /* <DEDUP_REMOVED lines=43> */
[----:B------:R-:W-:Y:S02]  /*12500*/  FMUL.FTZ R97, R2, R97 ;  /* 0x0000006102617220 */ /* 0x000fe40000410000 */
.L_x_196:
[----:B-----5:R-:W2:Y:S01]  /*12510*/  S2R R99, SR_TID.X ;  /* 0x0000000000637919 */ /* 0x020ea20000002100 */
[----:B------:R-:W-:Y:S01]  /*12520*/  BSSY B0, `(.L_x_276) ;  /* 0x0000010000007945 */ /* 0x000fe20003800000 */
[----:B--2---:R-:W-:-:S13]  /*12530*/  LOP3.LUT P0, RZ, R99, 0xff, RZ, 0xc0, !PT ;  /* 0x000000ff63ff7812 */ /* 0x004fda000780c0ff */
[----:B------:R-:W-:Y:S05]  /*12540*/  @P0 BRA `(.L_x_277) ;  /* 0x000000d000000947 */ /* 0x000fea0003800000 */
[----:B------:R-:W2:Y:S01]  /*12550*/  S2R R2, SR_LANEID ;  /* 0x0000000000027919 */ /* 0x000ea20000000000 */
[----:B------:R-:W-:Y:S01]  /*12560*/  VOTEU.ANY UR4, UPT, PT ;  /* 0x0000000000047886 */ /* 0x000fe200038e0100 */
[----:B-1----:R-:W-:Y:S01]  /*12570*/  IMAD.MOV.U32 R4, RZ, RZ, c[0x0][0x560] ;  /* 0x00015800ff047624 */ /* 0x002fe200078e00ff */
[----:B------:R-:W2:Y:S01]  /*12580*/  FLO.U32 R3, UR4 ;  /* 0x0000000400037d00 */ /* 0x000ea200080e0000 */
[----:B------:R-:W-:Y:S01]  /*12590*/  IMAD.MOV.U32 R5, RZ, RZ, c[0x0][0x564] ;  /* 0x00015900ff057624 */ /* 0x000fe200078e00ff */
[----:B--2---:R-:W-:-:S06]  /*125a0*/  ISETP.EQ.U32.AND P0, PT, R3, R2, PT ;  /* 0x000000020300720c */ /* 0x004fcc0003f02070 */
[----:B------:R-:W1:Y:S07]  /*125b0*/  POPC R2, UR4 ;  /* 0x0000000400027d09 */ /* 0x000e6e0008000000 */
[----:B-1----:R-:W2:Y:S04]  /*125c0*/  @P0 ATOMG.E.ADD.STRONG.GPU PT, R2, [R4.64], R2 ;  /* 0x00000002040209a8 */ /* 0x002ea800081ee1c8 */
[----:B--2---:R1:W2:Y:S04]  /*125d0*/  SHFL.IDX PT, R3, R2, R3, 0x1f ;  /* 0x00001f0302037589 */ /* 0x0042a800000e0000 */
[----:B-1----:R-:W1:Y:S02]  /*125e0*/  S2R R2, SR_LTMASK ;  /* 0x0000000000027919 */ /* 0x002e640000003900 */
[----:B-1----:R-:W-:-:S06]  /*125f0*/  LOP3.LUT R2, R2, UR4, RZ, 0xc0, !PT ;  /* 0x0000000402027c12 */ /* 0x002fcc000f8ec0ff */
[----:B------:R-:W2:Y:S02]  /*12600*/  POPC R2, R2 ;  /* 0x0000000200027309 */ /* 0x000ea40000000000 */
[----:B--2---:R-:W-:-:S06]  /*12610*/  IADD3 R228, R3, c[0x0][0xc], R2 ;  /* 0x0000030003e47a10 */ /* 0x004fcc0007ffe002 */
.L_x_277:
[----:B------:R-:W-:Y:S05]  /*12620*/  BSYNC B0 ;  /* 0x0000000000007941 */ /* 0x000fea0003800000 */
.L_x_276:
[----:B------:R-:W-:Y:S01]  /*12630*/  PRMT R0, R0, 0x9910, RZ ;  /* 0x0000991000007816 */ /* 0x000fe200000000ff */
[----:B------:R-:W-:Y:S01]  /*12640*/  BSSY B1, `(.L_x_278) ;  /* 0x000041e000017945 */ /* 0x000fe20003800000 */
[----:B------:R-:W-:Y:S02]  /*12650*/  IMAD.MOV.U32 R98, RZ, RZ, R228 ;  /* 0x000000ffff627224 */ /* 0x000fe400078e00e4 */
[----:B------:R-:W-:-:S13]  /*12660*/  ISETP.NE.AND P0, PT, R0, RZ, PT ;  /* 0x000000ff0000720c */ /* 0x000fda0003f05270 */
[----:B------:R-:W-:Y:S05]  /*12670*/  @!P0 BRA `(.L_x_279) ;  /* 0x000034e000008947 */ /* 0x000fea0003800000 */
[----:B------:R-:W-:Y:S01]  /*12680*/  WARPSYNC 0xffffffff ;  /* 0xffffffff00007948 */ /* 0x000fe20003800000 */
[----:B------:R-:W-:Y:S01]  /*12690*/  BAR.SYNC.DEFER_BLOCKING 0x1, 0x100 ;  /* 0x0044000000007b1d */ /* 0x000fe20000010000 */
[----:B------:R-:W-:Y:S01]  /*126a0*/  F2FP.PACK_AB R2, R137, R136 ;  /* 0x000000888902723e */ /* 0x000fe200000000ff */
[----:B------:R-:W-:Y:S01]  /*126b0*/  IMAD.MOV.U32 R12, RZ, RZ, c[0x0][0x388] ;  /* 0x0000e200ff0c7624 */ /* 0x000fe200078e00ff */
[----:B------:R-:W-:Y:S02]  /*126c0*/  F2FP.PACK_AB R0, R117, R116 ;  /* 0x000000747500723e */ /* 0x000fe400000000ff */
[----:B------:R-:W-:-:S04]  /*126d0*/  ISETP.NE.U32.AND P0, PT, RZ, c[0x0][0x508], PT ;  /* 0x00014200ff007a0c */ /* 0x000fc80003f05070 */
[----:B------:R-:W-:Y:S01]  /*126e0*/  ISETP.NE.AND.EX P1, PT, RZ, c[0x0][0x50c], PT, P0 ;  /* 0x00014300ff007a0c */ /* 0x000fe20003f25300 */
[----:B------:R2:W-:Y:S04]  /*126f0*/  STS [R236+0x80], R2 ;  /* 0x00008002ec007388 */ /* 0x0005e80000000800 */
[----:B------:R3:W-:Y:S01]  /*12700*/  STS [R236+0x480], R0 ;  /* 0x00048000ec007388 */ /* 0x0007e20000000800 */
[----:B--2---:R-:W-:Y:S02]  /*12710*/  F2FP.PACK_AB R2, R153, R152 ;  /* 0x000000989902723e */ /* 0x004fe400000000ff */
[----:B---3--:R-:W-:-:S03]  /*12720*/  F2FP.PACK_AB R0, R155, R154 ;  /* 0x0000009a9b00723e */ /* 0x008fc600000000ff */
[----:B------:R2:W-:Y:S04]  /*12730*/  STS [R237], R2 ;  /* 0x00000002ed007388 */ /* 0x0005e80000000800 */
[----:B------:R3:W-:Y:S01]  /*12740*/  STS [R237+0x400], R0 ;  /* 0x00040000ed007388 */ /* 0x0007e20000000800 */
[----:B--2---:R-:W-:Y:S02]  /*12750*/  F2FP.PACK_AB R2, R149, R148 ;  /* 0x000000949502723e */ /* 0x004fe400000000ff */
[----:B---3--:R-:W-:-:S03]  /*12760*/  F2FP.PACK_AB R0, R125, R124 ;  /* 0x0000007c7d00723e */ /* 0x008fc600000000ff */
        /* <DEDUP_REMOVED lines=114> */
[----:B------:R-:W-:Y:S02]  /*12e90*/  ISETP.NE.U32.AND P2, PT, RZ, c[0x0][0x500], PT ;  /* 0x00014000ff007a0c */ /* 0x000fe40003f45070 */
[----:B--2---:R-:W-:Y:S02]  /*12ea0*/  F2FP.PACK_AB R2, R21, R20 ;  /* 0x000000141502723e */ /* 0x004fe400000000ff */
[----:B---3--:R-:W-:-:S03]  /*12eb0*/  F2FP.PACK_AB R0, R67, R66 ;  /* 0x000000424300723e */ /* 0x008fc600000000ff */
[----:B------:R2:W-:Y:S04]  /*12ec0*/  STS [R241+0xc000], R2 ;  /* 0x00c00002f1007388 */ /* 0x0005e80000000800 */
[----:B------:R3:W-:Y:S04]  /*12ed0*/  STS [R241+0xc400], R0 ;  /* 0x00c40000f1007388 */ /* 0x0007e80000000800 */
[----:B------:R-:W-:Y:S01]  /*12ee0*/  BAR.SYNC.DEFER_BLOCKING 0x1, 0x100 ;  /* 0x0044000000007b1d */ /* 0x000fe20000010000 */
[----:B------:R-:W-:Y:S02]  /*12ef0*/  ISETP.NE.AND.EX P2, PT, RZ, c[0x0][0x504], PT, P2 ;  /* 0x00014100ff007a0c */ /* 0x000fe40003f45320 */
[----:B--2---:R-:W-:-:S04]  /*12f00*/  @P1 IADD3 R2, P0, R227, c[0x0][0x508], RZ ;  /* 0x00014200e3021a10 */ /* 0x004fc80007f1e0ff */
[----:B------:R-:W-:Y:S02]  /*12f10*/  @P1 IADD3.X R3, R232, c[0x0][0x50c], RZ, P0, !PT ;  /* 0x00014300e8031a10 */ /* 0x000fe400007fe4ff */
[----:B-1----:R-:W-:-:S03]  /*12f20*/  IADD3 R4, P0, R227, c[0x0][0x500], RZ ;  /* 0x00014000e3047a10 */ /* 0x002fc60007f1e0ff */
[----:B------:R1:W5:Y:S01]  /*12f30*/  @P1 LDG.E R12, [R2.64] ;  /* 0x00000008020c1981 */ /* 0x000362000c1e1900 */
[----:B------:R-:W-:Y:S01]  /*12f40*/  IADD3.X R5, R232, c[0x0][0x504], RZ, P0, !PT ;  /* 0x00014100e8057a10 */ /* 0x000fe200007fe4ff */
[----:B-1----:R-:W-:-:S06]  /*12f50*/  IMAD.MOV.U32 R2, RZ, RZ, RZ ;  /* 0x000000ffff027224 */ /* 0x002fcc00078e00ff */
[----:B------:R3:W5:Y:S01]  /*12f60*/  @P2 LDG.E R2, [R4.64] ;  /* 0x0000000804022981 */ /* 0x000762000c1e1900 */
[----:B------:R-:W-:-:S04]  /*12f70*/  ISETP.NE.AND P0, PT, R238, RZ, PT ;  /* 0x000000ffee00720c */ /* 0x000fc80003f05270 */
[----:B------:R-:W-:Y:S01]  /*12f80*/  SEL R3, R238, c[0x0][0x3d4], P0 ;  /* 0x0000f500ee037a07 */ /* 0x000fe20000000000 */
[----:B------:R-:W-:Y:S05]  /*12f90*/  @P1 BRA `(.L_x_280) ;  /* 0x0000004000001947 */ /* 0x000fea0003800000 */
[----:B------:R-:W-:Y:S05]  /*12fa0*/  @!P2 BRA `(.L_x_280) ;  /* 0x000000300000a947 */ /* 0x000fea0003800000 */
[----:B---3--:R1:W2:Y:S04]  /*12fb0*/  LDG.E R0, [R4.64] ;  /* 0x0000000804007981 */ /* 0x0082a8000c1e1900 */
[----:B-1----:R-:W2:Y:S02]  /*12fc0*/  LDG.E R4, [R4.64+0x4] ;  /* 0x0000040804047981 */ /* 0x002ea4000c1e1900 */
[----:B--2--5:R-:W-:Y:S02]  /*12fd0*/  IADD3 R12, -R0, R4, RZ ;  /* 0x00000004000c7210 */ /* 0x024fe40007ffe1ff */
.L_x_280:
[----:B------:R-:W2:Y:S01]  /*12fe0*/  LDL R19, [R1+0x50] ;  /* 0x0000500001137983 */ /* 0x000ea20000100800 */
[----:B------:R-:W-:Y:S01]  /*12ff0*/  IMAD.MOV.U32 R16, RZ, RZ, 0x368 ;  /* 0x00000368ff107424 */ /* 0x000fe200078e00ff */
[----:B------:R-:W-:Y:S02]  /*13000*/  ISETP.GT.AND P2, PT, R3, 0x1, PT ;  /* 0x000000010300780c */ /* 0x000fe40003f44270 */
[----:B------:R-:W-:-:S02]  /*13010*/  ISETP.NE.U32.AND P0, PT, RZ, c[0x0][0x500], PT ;  /* 0x00014000ff007a0c */ /* 0x000fc40003f05070 */
[----:B------:R-:W-:Y:S02]  /*13020*/  SEL R16, R16, 0x328, P2 ;  /* 0x0000032810107807 */ /* 0x000fe40001000000 */
[----:B------:R-:W-:Y:S02]  /*13030*/  ISETP.NE.AND.EX P0, PT, RZ, c[0x0][0x504], PT, P0 ;  /* 0x00014100ff007a0c */ /* 0x000fe40003f05300 */
[----:B------:R-:W1:Y:S01]  /*13040*/  LDC.64 R6, c[0x0][R16+0x170] ;  /* 0x00005c0010067b82 */ /* 0x000e620000000a00 */
[----:B---3--:R-:W-:Y:S02]  /*13050*/  LOP3.LUT R4, R230, 0xffff, RZ, 0xc0, !PT ;  /* 0x0000ffffe6047812 */ /* 0x008fe400078ec0ff */
[----:B------:R-:W-:Y:S02]  /*13060*/  SEL R0, R233, RZ, !P0 ;  /* 0x000000ffe9007207 */ /* 0x000fe40004000000 */
[----:B------:R-:W-:-:S03]  /*13070*/  SEL R5, R235, RZ, !P0 ;  /* 0x000000ffeb057207 */ /* 0x000fc60004000000 */
[----:B------:R-:W3:Y:S08]  /*13080*/  LDC.64 R10, c[0x0][R16+0x168] ;  /* 0x00005a00100a7b82 */ /* 0x000ef00000000a00 */
[----:B------:R-:W4:Y:S01]  /*13090*/  LDC.64 R14, c[0x0][R16+0x178] ;  /* 0x00005e00100e7b82 */ /* 0x000f220000000a00 */
[----:B-1----:R-:W-:-:S04]  /*130a0*/  IMAD R3, R7, R0, RZ ;  /* 0x0000000007037224 */ /* 0x002fc800078e02ff */
[C---:B------:R-:W-:Y:S02]  /*130b0*/  IMAD R5, R6.reuse, R5, R3 ;  /* 0x0000000506057224 */ /* 0x040fe400078e0203 */
[----:B------:R-:W-:-:S04]  /*130c0*/  IMAD.WIDE.U32 R6, R6, R0, RZ ;  /* 0x0000000006067225 */ /* 0x000fc800078e00ff */
[----:B---3--:R-:W-:-:S04]  /*130d0*/  IMAD.WIDE.U32 R8, R10, R4, RZ ;  /* 0x000000040a087225 */ /* 0x008fc800078e00ff */
[----:B------:R-:W-:Y:S01]  /*130e0*/  IMAD R3, R11, R4, RZ ;  /* 0x000000040b037224 */ /* 0x000fe200078e02ff */
[--C-:B-----5:R-:W-:Y:S01]  /*130f0*/  IADD3 R13, P1, P0, R6, R8, R2.reuse ;  /* 0x00000008060d7210 */ /* 0x120fe2000783e002 */
[----:B------:R-:W-:Y:S01]  /*13100*/  IMAD.IADD R5, R7, 0x1, R5 ;  /* 0x0000000107057824 */ /* 0x000fe200078e0205 */
[----:B------:R-:W-:Y:S01]  /*13110*/  SEL R6, R245, RZ, P2 ;  /* 0x000000fff5067207 */ /* 0x000fe20001000000 */
[----:B------:R-:W-:Y:S01]  /*13120*/  IMAD.IADD R8, R9, 0x1, R3 ;  /* 0x0000000109087824 */ /* 0x000fe200078e0203 */
[----:B------:R-:W-:Y:S01]  /*13130*/  SHF.R.S32.HI R11, RZ, 0x1f, R2 ;  /* 0x0000001fff0b7819 */ /* 0x000fe20000011402 */
[----:B------:R-:W-:Y:S02]  /*13140*/  IMAD.MOV.U32 R3, RZ, RZ, c[0x0][0x4e8] ;  /* 0x00013a00ff037624 */ /* 0x000fe400078e00ff */
[----:B----4-:R-:W-:Y:S01]  /*13150*/  IMAD R9, R15, R6, RZ ;  /* 0x000000060f097224 */ /* 0x010fe200078e02ff */
[----:B------:R-:W-:Y:S01]  /*13160*/  IADD3.X R10, R5, R8, R11, P1, P0 ;  /* 0x00000008050a7210 */ /* 0x000fe20000fe040b */
[----:B------:R-:W-:Y:S01]  /*13170*/  IMAD.WIDE.U32 R6, R14, R6, RZ ;  /* 0x000000060e067225 */ /* 0x000fe200078e00ff */
[----:B------:R-:W-:Y:S01]  /*13180*/  ISETP.NE.AND P3, PT, R3, 0x1, PT ;  /* 0x000000010300780c */ /* 0x000fe20003f65270 */
[----:B------:R-:W3:Y:S02]  /*13190*/  LDL R14, [R1+0x4c] ;  /* 0x00004c00010e7983 */ /* 0x000ee40000100800 */
[----:B------:R-:W-:-:S02]  /*131a0*/  IMAD.IADD R9, R7, 0x1, R9 ;  /* 0x0000000107097824 */ /* 0x000fc400078e0209 */
[----:B------:R-:W-:Y:S02]  /*131b0*/  IMAD R12, R12, c[0x0][0x4e8], RZ ;  /* 0x00013a000c0c7a24 */ /* 0x000fe400078e02ff */
[----:B--2---:R-:W-:-:S06]  /*131c0*/  IMAD R3, R229, 0x80, R19 ;  /* 0x00000080e5037824 */ /* 0x004fcc00078e0213 */
[----:B------:R-:W-:-:S04]  /*131d0*/  @P3 IMAD.HI.U32 R8, R3, c[0x0][0x4ec], RZ ;  /* 0x00013b0003083a27 */ /* 0x000fc800078e00ff */
[----:B------:R-:W-:Y:S01]  /*131e0*/  IMAD.MOV.U32 R5, RZ, RZ, R3 ;  /* 0x000000ffff057224 */ /* 0x000fe200078e0003 */
[----:B------:R-:W-:-:S04]  /*131f0*/  @P3 SHF.R.U32.HI R5, RZ, c[0x0][0x4f0], R8 ;  /* 0x00013c00ff053a19 */ /* 0x000fc80000011608 */
[----:B------:R-:W-:Y:S02]  /*13200*/  IADD3 R6, P1, P0, R5, R13, R6 ;  /* 0x0000000d05067210 */ /* 0x000fe4000783e006 */
[----:B------:R-:W-:-:S04]  /*13210*/  SHF.R.S32.HI R7, RZ, 0x1f, R5 ;  /* 0x0000001fff077819 */ /* 0x000fc80000011405 */
[----:B------:R-:W-:Y:S02]  /*13220*/  IADD3.X R7, R7, R10, R9, P1, P0 ;  /* 0x0000000a07077210 */ /* 0x000fe40000fe0409 */
[----:B------:R-:W1:Y:S01]  /*13230*/  LDC.64 R8, c[0x0][R16+0x160] ;  /* 0x0000580010087b82 */ /* 0x000e620000000a00 */
[----:B------:R-:W-:-:S04]  /*13240*/  IMAD.MOV R5, RZ, RZ, -R5 ;  /* 0x000000ffff057224 */ /* 0x000fc800078e0a05 */
[----:B------:R-:W-:-:S05]  /*13250*/  IMAD R5, R5, c[0x0][0x4e8], R3 ;  /* 0x00013a0005057a24 */ /* 0x000fca00078e0203 */
[----:B------:R-:W-:Y:S02]  /*13260*/  SHF.R.S32.HI R10, RZ, 0x1f, R5 ;  /* 0x0000001fff0a7819 */ /* 0x000fe40000011405 */
[----:B------:R-:W-:-:S04]  /*13270*/  SHF.R.S32.HI R19, RZ, 0x1f, R99 ;  /* 0x0000001fff137819 */ /* 0x000fc80000011463 */
[----:B------:R-:W-:-:S04]  /*13280*/  LEA.HI R19, R19, R99, RZ, 0x5 ;  /* 0x0000006313137211 */ /* 0x000fc800078f28ff */
[----:B------:R-:W-:Y:S01]  /*13290*/  LOP3.LUT R19, R19, 0xffffffe0, RZ, 0xc0, !PT ;  /* 0xffffffe013137812 */ /* 0x000fe200078ec0ff */
[----:B-1----:R-:W-:-:S04]  /*132a0*/  IMAD.WIDE.U32 R6, R8, R5, R6 ;  /* 0x0000000508067225 */ /* 0x002fc800078e0006 */
[----:B------:R-:W-:-:S04]  /*132b0*/  IMAD R5, R9, R5, RZ ;  /* 0x0000000509057224 */ /* 0x000fc800078e02ff */
[----:B------:R-:W-:Y:S02]  /*132c0*/  IMAD R5, R8, R10, R5 ;  /* 0x0000000a08057224 */ /* 0x000fe400078e0205 */
[----:B------:R-:W-:Y:S02]  /*132d0*/  IMAD.MOV.U32 R8, RZ, RZ, c[0x0][0x4a8] ;  /* 0x00012a00ff087624 */ /* 0x000fe400078e00ff */
[----:B------:R-:W-:-:S03]  /*132e0*/  IMAD.MOV.U32 R9, RZ, RZ, c[0x0][0x4ac] ;  /* 0x00012b00ff097624 */ /* 0x000fc600078e00ff */
[----:B------:R-:W-:Y:S01]  /*132f0*/  SEL R8, R8, c[0x0][0x450], P2 ;  /* 0x0001140008087a07 */ /* 0x000fe20001000000 */
[----:B------:R-:W-:Y:S01]  /*13300*/  IMAD.IADD R7, R7, 0x1, R5 ;  /* 0x0000000107077824 */ /* 0x000fe200078e0205 */
[----:B------:R-:W-:Y:S02]  /*13310*/  SEL R9, R9, c[0x0][0x454], P2 ;  /* 0x0001150009097a07 */ /* 0x000fe40001000000 */
[----:B------:R-:W-:-:S04]  /*13320*/  LEA R5, P0, R6, R8, 0x2 ;  /* 0x0000000806057211 */ /* 0x000fc800078010ff */
[----:B------:R-:W-:Y:S01]  /*13330*/  LEA.HI.X R7, R6, R9, R7, 0x2, P0 ;  /* 0x0000000906077211 */ /* 0x000fe200000f1407 */
[----:B------:R-:W-:Y:S01]  /*13340*/  SHFL.IDX PT, R8, R5, RZ, 0x1c1f ;  /* 0x001c1fff05087589 */ /* 0x000fe200000e0000 */
[----:B------:R-:W-:-:S03]  /*13350*/  IMAD.IADD R19, R99, 0x1, -R19 ;  /* 0x0000000163137824 */ /* 0x000fc600078e0a13 */
[----:B------:R-:W1:Y:S04]  /*13360*/  SHFL.IDX PT, R9, R7, RZ, 0x1c1f ;  /* 0x001c1fff07097589 */ /* 0x000e6800000e0000 */
[----:B------:R3:W-:Y:S01]  /*13370*/  SHFL.IDX PT, R6, R5, 0x1, 0x1c1f ;  /* 0x003c1f0005067f89 */ /* 0x0007e200000e0000 */
[----:B------:R-:W-:-:S03]  /*13380*/  LOP3.LUT P0, RZ, R19, 0x3, RZ, 0xc0, !PT ;  /* 0x0000000313ff7812 */ /* 0x000fc6000780c0ff */
[----:B------:R-:W2:Y:S01]  /*13390*/  SHFL.IDX PT, R7, R7, 0x1, 0x1c1f ;  /* 0x003c1f0007077f89 */ /* 0x000ea200000e0000 */
[----:B---3--:R-:W-:-:S05]  /*133a0*/  IMAD R5, R229, 0x80, R14 ;  /* 0x00000080e5057824 */ /* 0x008fca00078e020e */
[C---:B------:R-:W-:Y:S02]  /*133b0*/  IADD3 R10, R5.reuse, 0x8, RZ ;  /* 0x00000008050a7810 */ /* 0x040fe40007ffe0ff */
[-C--:B------:R-:W-:Y:S02]  /*133c0*/  ISETP.GE.OR P1, PT, R5, R12.reuse, P0 ;  /* 0x0000000c0500720c */ /* 0x080fe40000726670 */
[----:B------:R-:W-:-:S11]  /*133d0*/  ISETP.GE.OR P0, PT, R10, R12, P0 ;  /* 0x0000000c0a00720c */ /* 0x000fd60000706670 */
[----:B-1----:R1:W-:Y:S01]  /*133e0*/  @!P1 ST.E [R8.64], R18 ;  /* 0x0000001208009985 */ /* 0x0023e2000c101908 */
[----:B------:R-:W-:-:S03]  /*133f0*/  ISETP.GE.AND P1, PT, R10, R12, PT ;  /* 0x0000000c0a00720c */ /* 0x000fc60003f26270 */
[----:B--2---:R1:W-:Y:S01]  /*13400*/  @!P0 ST.E [R6.64], R17 ;  /* 0x0000001106008985 */ /* 0x0043e2000c101908 */
[----:B------:R-:W-:Y:S02]  /*13410*/  ISETP.GE.AND P0, PT, R5, R12, PT ;  /* 0x0000000c0500720c */ /* 0x000fe40003f06270 */
[----:B------:R-:W-:Y:S01]  /*13420*/  P2R R13, PR, RZ, 0x2 ;  /* 0x00000002ff0d7803 */ /* 0x000fe20000000000 */
[----:B------:R-:W-:Y:S05]  /*13430*/  @P2 BRA `(.L_x_281) ;  /* 0x0000091000002947 */ /* 0x000fea0003800000 */
[----:B------:R-:W-:Y:S01]  /*13440*/  IMAD R11, R11, c[0x0][0x3a0], RZ ;  /* 0x0000e8000b0b7a24 */ /* 0x000fe200078e02ff */
[----:B-1----:R-:W-:Y:S01]  /*13450*/  LEA R8, R229, R218, 0x7 ;  /* 0x000000dae5087211 */ /* 0x002fe200078e38ff */
[C---:B------:R-:W-:Y:S01]  /*13460*/  IMAD.WIDE.U32 R6, R2.reuse, c[0x0][0x3a0], RZ ;  /* 0x0000e80002067a25 */ /* 0x040fe200078e00ff */
[----:B------:R-:W-:Y:S01]  /*13470*/  SHF.R.S32.HI R5, RZ, 0x1f, R0 ;  /* 0x0000001fff057819 */ /* 0x000fe20000011400 */
[----:B------:R1:W2:Y:S02]  /*13480*/  LDS.128 R28, [R198+0x80] ;  /* 0x00008000c61c7984 */ /* 0x0002a40000000c00 */
[----:B------:R-:W-:-:S02]  /*13490*/  IMAD R2, R2, c[0x0][0x3a4], R11 ;  /* 0x0000e90002027a24 */ /* 0x000fc400078e020b */
[----:B------:R-:W-:Y:S01]  /*134a0*/  @P3 IMAD.HI.U32 R9, R8, c[0x0][0x4ec], RZ ;  /* 0x00013b0008093a27 */ /* 0x000fe200078e00ff */
[----:B------:R1:W3:Y:S02]  /*134b0*/  LDS.128 R44, [R198+0x1080] ;  /* 0x00108000c62c7984 */ /* 0x0002e40000000c00 */
[----:B------:R-:W-:Y:S02]  /*134c0*/  IADD3 R3, R7, R2, RZ ;  /* 0x0000000207037210 */ /* 0x000fe40007ffe0ff */
[----:B------:R-:W-:Y:S01]  /*134d0*/  MOV R2, R6 ;  /* 0x0000000600027202 */ /* 0x000fe20000000f00 */
[----:B------:R1:W4:Y:S04]  /*134e0*/  LDS.128 R60, [R198+0x2080] ;  /* 0x00208000c63c7984 */ /* 0x0003280000000c00 */
[----:B------:R-:W-:Y:S01]  /*134f0*/  IMAD.WIDE.U32 R6, R4, c[0x0][0x3e8], R2 ;  /* 0x0000fa0004067a25 */ /* 0x000fe200078e0002 */
[----:B------:R1:W1:Y:S01]  /*13500*/  LDS.128 R76, [R198+0x3080] ;  /* 0x00308000c64c7984 */ /* 0x0002620000000c00 */
[----:B------:R-:W-:-:S02]  /*13510*/  MOV R2, R8 ;  /* 0x0000000800027202 */ /* 0x000fc40000000f00 */
[----:B------:R-:W-:Y:S01]  /*13520*/  IMAD R3, R5, c[0x0][0x3f0], RZ ;  /* 0x0000fc0005037a24 */ /* 0x000fe200078e02ff */
[----:B------:R1:W1:Y:S01]  /*13530*/  LDS.128 R24, [R198+0x4080] ;  /* 0x00408000c6187984 */ /* 0x0002620000000c00 */
[----:B------:R-:W-:Y:S01]  /*13540*/  IMAD R5, R4, c[0x0][0x3ec], R7 ;  /* 0x0000fb0004057a24 */ /* 0x000fe200078e0207 */
[----:B------:R-:W-:Y:S01]  /*13550*/  MOV R4, R6 ;  /* 0x0000000600047202 */ /* 0x000fe20000000f00 */
[C---:B------:R-:W-:Y:S01]  /*13560*/  IMAD R7, R0.reuse, c[0x0][0x3f4], R3 ;  /* 0x0000fd0000077a24 */ /* 0x040fe200078e0203 */
[----:B------:R1:W1:Y:S01]  /*13570*/  LDS.128 R40, [R198+0x5080] ;  /* 0x00508000c6287984 */ /* 0x0002620000000c00 */
[----:B------:R-:W-:Y:S02]  /*13580*/  @P3 SHF.R.U32.HI R2, RZ, c[0x0][0x4f0], R9 ;  /* 0x00013c00ff023a19 */ /* 0x000fe40000011609 */
[----:B------:R-:W-:Y:S01]  /*13590*/  IMAD.WIDE.U32 R4, R0, c[0x0][0x3f0], R4 ;  /* 0x0000fc0000047a25 */ /* 0x000fe200078e0004 */
[----:B------:R1:W1:Y:S01]  /*135a0*/  LDS.128 R56, [R198+0x6080] ;  /* 0x00608000c6387984 */ /* 0x0002620000000c00 */
[----:B------:R-:W-:-:S02]  /*135b0*/  SHF.R.S32.HI R3, RZ, 0x1f, R2 ;  /* 0x0000001fff037819 */ /* 0x000fc40000011402 */
[----:B------:R-:W-:Y:S01]  /*135c0*/  IADD3 R0, -R2, RZ, RZ ;  /* 0x000000ff02007210 */ /* 0x000fe20007ffe1ff */
[----:B------:R1:W1:Y:S01]  /*135d0*/  LDS.128 R72, [R198+0x7080] ;  /* 0x00708000c6487984 */ /* 0x0002620000000c00 */
[----:B------:R-:W-:Y:S01]  /*135e0*/  IADD3 R5, R5, R7, RZ ;  /* 0x0000000705057210 */ /* 0x000fe20007ffe0ff */
[----:B------:R-:W-:Y:S02]  /*135f0*/  IMAD R3, R3, c[0x0][0x3e0], RZ ;  /* 0x0000f80003037a24 */ /* 0x000fe400078e02ff */
[----:B------:R1:W1:Y:S01]  /*13600*/  LDS.128 R20, [R198+0x8080] ;  /* 0x00808000c6147984 */ /* 0x0002620000000c00 */
[----:B------:R-:W-:Y:S02]  /*13610*/  IMAD R0, R0, c[0x0][0x4e8], R8 ;  /* 0x00013a0000007a24 */ /* 0x000fe400078e0208 */
[C---:B------:R-:W-:Y:S01]  /*13620*/  IMAD R6, R2.reuse, c[0x0][0x3e4], R3 ;  /* 0x0000f90002067a24 */ /* 0x040fe200078e0203 */
[----:B------:R1:W1:Y:S01]  /*13630*/  LDS.128 R36, [R198+0x9080] ;  /* 0x00908000c6247984 */ /* 0x0002620000000c00 */
[----:B------:R-:W-:Y:S01]  /*13640*/  IMAD.WIDE.U32 R2, R2, c[0x0][0x3e0], R4 ;  /* 0x0000f80002027a25 */ /* 0x000fe200078e0004 */
[----:B------:R-:W-:-:S02]  /*13650*/  SHF.R.S32.HI R4, RZ, 0x1f, R0 ;  /* 0x0000001fff047819 */ /* 0x000fc40000011400 */
[----:B------:R1:W1:Y:S01]  /*13660*/  LDS.128 R52, [R198+0xa080] ;  /* 0x00a08000c6347984 */ /* 0x0002620000000c00 */
[----:B------:R-:W-:Y:S02]  /*13670*/  LEA R5, R229, R208, 0x7 ;  /* 0x000000d0e5057211 */ /* 0x000fe400078e38ff */
[----:B------:R-:W-:Y:S01]  /*13680*/  IADD3 R3, R3, R6, RZ ;  /* 0x0000000603037210 */ /* 0x000fe20007ffe0ff */
[----:B------:R1:W1:Y:S01]  /*13690*/  LDS.128 R68, [R198+0xb080] ;  /* 0x00b08000c6447984 */ /* 0x0002620000000c00 */
[----:B------:R-:W-:-:S03]  /*136a0*/  IMAD R4, R4, c[0x0][0x3d8], RZ ;  /* 0x0000f60004047a24 */ /* 0x000fc600078e02ff */
[----:B------:R1:W1:Y:S01]  /*136b0*/  LDS.128 R16, [R198+0xc080] ;  /* 0x00c08000c6107984 */ /* 0x0002620000000c00 */
[----:B------:R-:W-:-:S03]  /*136c0*/  IMAD.WIDE.U32 R2, R0, c[0x0][0x3d8], R2 ;  /* 0x0000f60000027a25 */ /* 0x000fc600078e0002 */
[----:B------:R1:W1:Y:S01]  /*136d0*/  LDS.128 R32, [R198+0xd080] ;  /* 0x00d08000c6207984 */ /* 0x0002620000000c00 */
[----:B------:R-:W-:Y:S01]  /*136e0*/  IMAD R0, R0, c[0x0][0x3dc], R4 ;  /* 0x0000f70000007a24 */ /* 0x000fe200078e0204 */
[C---:B------:R-:W-:Y:S02]  /*136f0*/  LEA R14, P0, R2.reuse, c[0x0][0x380], 0x1 ;  /* 0x0000e000020e7a11 */ /* 0x040fe400078008ff */
[----:B------:R1:W1:Y:S02]  /*13700*/  LDS.128 R48, [R198+0xe080] ;  /* 0x00e08000c6307984 */ /* 0x0002640000000c00 */
[----:B------:R-:W-:Y:S02]  /*13710*/  IADD3 R0, R3, R0, RZ ;  /* 0x0000000003007210 */ /* 0x000fe40007ffe0ff */
[----:B------:R1:W1:Y:S02]  /*13720*/  LDS.128 R64, [R198+0xf080] ;  /* 0x00f08000c6407984 */ /* 0x0002640000000c00 */
[----:B------:R-:W-:Y:S01]  /*13730*/  LEA.HI.X R13, R2, c[0x0][0x384], R0, 0x1, P0 ;  /* 0x0000e100020d7a11 */ /* 0x000fe200000f0c00 */
[----:B------:R-:W-:Y:S05]  /*13740*/  BRA.DIV ~URZ, `(.L_x_282) ;  /* 0x000049227f007947 */ /* 0x000fea000b800000 */
[----:B--234-:R2:W3:Y:S02]  /*13750*/  SHFL.IDX PT, R4, R13, RZ, 0x181f ;  /* 0x00181fff0d047589 */ /* 0x01c4e400000e0000 */
.L_x_353:
[----:B------:R-:W-:Y:S05]  /*13760*/  BRA.DIV ~URZ, `(.L_x_283) ;  /* 0x000049727f007947 */ /* 0x000fea000b800000 */
[----:B------:R4:W2:Y:S02]  /*13770*/  SHFL.IDX PT, R0, R14, RZ, 0x181f ;  /* 0x00181fff0e007589 */ /* 0x0008a400000e0000 */
.L_x_354:
[----:B------:R-:W-:Y:S01]  /*13780*/  ISETP.GE.AND P0, PT, R5, R12, PT ;  /* 0x0000000c0500720c */ /* 0x000fe20003f06270 */
[----:B------:R-:W-:-:S12]  /*13790*/  BSSY B0, `(.L_x_284) ;  /* 0x0000012000007945 */ /* 0x000fd80003800000 */
[----:B------:R-:W-:Y:S05]  /*137a0*/  @P0 BRA `(.L_x_285) ;  /* 0x0000010000000947 */ /* 0x000fea0003800000 */
[----:B------:R-:W-:Y:S02]  /*137b0*/  ISETP.GE.AND P3, PT, R132, c[0x0][0x3c8], PT ;  /* 0x0000f20084007a0c */ /* 0x000fe40003f66270 */
[----:B------:R-:W-:Y:S02]  /*137c0*/  ISETP.GE.AND P2, PT, R135, c[0x0][0x3c8], PT ;  /* 0x0000f20087007a0c */ /* 0x000fe40003f46270 */
[----:B------:R-:W-:Y:S02]  /*137d0*/  ISETP.GE.AND P1, PT, R199, c[0x0][0x3c8], PT ;  /* 0x0000f200c7007a0c */ /* 0x000fe40003f26270 */
[----:B------:R-:W-:-:S07]  /*137e0*/  ISETP.GE.AND P0, PT, R200, c[0x0][0x3c8], PT ;  /* 0x0000f200c8007a0c */ /* 0x000fce0003f06270 */
[-C--:B--2---:R-:W-:Y:S02]  /*137f0*/  @!P3 LEA R10, P4, R132, R0.reuse, 0x1 ;  /* 0x00000000840ab211 */ /* 0x084fe400078808ff */
[-C--:B------:R-:W-:Y:S02]  /*13800*/  @!P2 LEA R8, P6, R204, R0.reuse, 0x1 ;  /* 0x00000000cc08a211 */ /* 0x080fe400078c08ff */
[C---:B------:R-:W-:Y:S02]  /*13810*/  @!P1 LEA R6, P5, R199.reuse, R0, 0x1 ;  /* 0x00000000c7069211 */ /* 0x040fe400078a08ff */
[----:B---3--:R-:W-:Y:S02]  /*13820*/  @!P3 LEA.HI.X R11, R132, R4, R133, 0x1, P4 ;  /* 0x00000004840bb211 */ /* 0x008fe400020f0c85 */
[----:B------:R-:W-:Y:S02]  /*13830*/  @!P0 LEA R2, P4, R200, R0, 0x1 ;  /* 0x00000000c8028211 */ /* 0x000fe400078808ff */
[-C--:B------:R-:W-:Y:S01]  /*13840*/  @!P2 LEA.HI.X R9, R204, R4.reuse, R209, 0x1, P6 ;  /* 0x00000004cc09a211 */ /* 0x080fe200030f0cd1 */
[----:B------:R2:W-:Y:S01]  /*13850*/  @!P3 ST.E.128 [R10.64], R28 ;  /* 0x0000001c0a00b985 */ /* 0x0005e2000c101d08 */
[----:B------:R-:W-:-:S02]  /*13860*/  @!P1 LEA.HI.X R7, R199, R4, R211, 0x1, P5 ;  /* 0x00000004c7079211 */ /* 0x000fc400028f0cd3 */
[----:B------:R-:W-:Y:S01]  /*13870*/  @!P0 LEA.HI.X R3, R200, R4, R210, 0x1, P4 ;  /* 0x00000004c8038211 */ /* 0x000fe200020f0cd2 */
[----:B-1----:R2:W-:Y:S04]  /*13880*/  @!P2 ST.E.128 [R8.64], R24 ;  /* 0x000000180800a985 */ /* 0x0025e8000c101d08 */
[----:B------:R2:W-:Y:S04]  /*13890*/  @!P1 ST.E.128 [R6.64], R20 ;  /* 0x0000001406009985 */ /* 0x0005e8000c101d08 */
[----:B------:R2:W-:Y:S02]  /*138a0*/  @!P0 ST.E.128 [R2.64], R16 ;  /* 0x0000001002008985 */ /* 0x0005e4000c101d08 */
.L_x_285:
[----:B------:R-:W-:Y:S05]  /*138b0*/  BSYNC B0 ;  /* 0x0000000000007941 */ /* 0x000fea0003800000 */
.L_x_284:
[----:B------:R-:W-:Y:S05]  /*138c0*/  BRA.DIV ~URZ, `(.L_x_286) ;  /* 0x000048827f007947 */ /* 0x000fea000b800000 */
[----:B---3--:R3:W4:Y:S04]  /*138d0*/  SHFL.IDX PT, R4, R13, 0x1, 0x181f ;  /* 0x00381f000d047f89 */ /* 0x00872800000e0000 */
[----:B--2---:R3:W2:Y:S02]  /*138e0*/  SHFL.IDX PT, R0, R14, 0x1, 0x181f ;  /* 0x00381f000e007f89 */ /* 0x0046a400000e0000 */
.L_x_355:
[----:B------:R-:W-:Y:S01]  /*138f0*/  IADD3 R2, R5, 0x20, RZ ;  /* 0x0000002005027810 */ /* 0x000fe20007ffe0ff */
[----:B------:R-:W-:Y:S03]  /*13900*/  BSSY B0, `(.L_x_287) ;  /* 0x0000013000007945 */ /* 0x000fe60003800000 */
[----:B------:R-:W-:-:S13]  /*13910*/  ISETP.GE.AND P0, PT, R2, R12, PT ;  /* 0x0000000c0200720c */ /* 0x000fda0003f06270 */
        /* <DEDUP_REMOVED lines=8> */
[----:B----4-:R-:W-:Y:S02]  /*139a0*/  @!P3 LEA.HI.X R11, R132, R4, R133, 0x1, P4 ;  /* 0x00000004840bb211 */ /* 0x010fe400020f0c85 */
        /* <DEDUP_REMOVED lines=8> */
.L_x_288:
[----:B------:R-:W-:Y:S05]  /*13a30*/  BSYNC B0 ;  /* 0x0000000000007941 */ /* 0x000fea0003800000 */
.L_x_287:
[----:B------:R-:W-:Y:S05]  /*13a40*/  BRA.DIV ~URZ, `(.L_x_289) ;  /* 0x000047d27f007947 */ /* 0x000fea000b800000 */
[----:B----4-:R4:W3:Y:S02]  /*13a50*/  SHFL.IDX PT, R4, R13, 0x2, 0x181f ;  /* 0x00581f000d047f89 */ /* 0x0108e400000e0000 */
.L_x_356:
[----:B------:R-:W-:Y:S05]  /*13a60*/  BRA.DIV ~URZ, `(.L_x_290) ;  /* 0x000048227f007947 */ /* 0x000fea000b800000 */
[----:B--2---:R2:W4:Y:S02]  /*13a70*/  SHFL.IDX PT, R0, R14, 0x2, 0x181f ;  /* 0x00581f000e007f89 */ /* 0x00452400000e0000 */
.L_x_357:
        /* <DEDUP_REMOVED lines=8> */
[-C--:B----4-:R-:W-:Y:S02]  /*13b00*/  @!P3 LEA R10, P4, R132, R0.reuse, 0x1 ;  /* 0x00000000840ab211 */ /* 0x090fe400078808ff */
        /* <DEDUP_REMOVED lines=11> */
.L_x_292:
[----:B------:R-:W-:Y:S05]  /*13bc0*/  BSYNC B0 ;  /* 0x0000000000007941 */ /* 0x000fea0003800000 */
.L_x_291:
[----:B------:R-:W-:Y:S05]  /*13bd0*/  BRA.DIV ~URZ, `(.L_x_293) ;  /* 0x000047227f007947 */ /* 0x000fea000b800000 */
[----:B---3--:R3:W2:Y:S04]  /*13be0*/  SHFL.IDX PT, R4, R13, 0x3, 0x181f ;  /* 0x00781f000d047f89 */ /* 0x0086a800000e0000 */
[----:B----4-:R3:W4:Y:S02]  /*13bf0*/  SHFL.IDX PT, R0, R14, 0x3, 0x181f ;  /* 0x00781f000e007f89 */ /* 0x01072400000e0000 */
.L_x_358:
[----:B------:R-:W-:-:S04]  /*13c00*/  IADD3 R2, R5, 0x60, RZ ;  /* 0x0000006005027810 */ /* 0x000fc80007ffe0ff */
[----:B------:R-:W-:-:S13]  /*13c10*/  ISETP.GE.AND P0, PT, R2, R12, PT ;  /* 0x0000000c0200720c */ /* 0x000fda0003f06270 */
[----:B------:R-:W-:Y:S05]  /*13c20*/  @P0 BRA `(.L_x_294) ;  /* 0x00002bf000000947 */ /* 0x000fea0003800000 */
[----:B------:R-:W-:Y:S02]  /*13c30*/  ISETP.GE.AND P2, PT, R132, c[0x0][0x3c8], PT ;  /* 0x0000f20084007a0c */ /* 0x000fe40003f46270 */
[----:B------:R-:W-:Y:S02]  /*13c40*/  ISETP.GE.AND P1, PT, R135, c[0x0][0x3c8], PT ;  /* 0x0000f20087007a0c */ /* 0x000fe40003f26270 */
[----:B------:R-:W-:-:S09]  /*13c50*/  ISETP.GE.AND P0, PT, R199, c[0x0][0x3c8], PT ;  /* 0x0000f200c7007a0c */ /* 0x000fd20003f06270 */
[-C--:B----4-:R-:W-:Y:S02]  /*13c60*/  @!P2 LEA R8, P5, R132, R0.reuse, 0x1 ;  /* 0x000000008408a211 */ /* 0x090fe400078a08ff */
[-C--:B------:R-:W-:Y:S02]  /*13c70*/  @!P1 LEA R6, P4, R204, R0.reuse, 0x1 ;  /* 0x00000000cc069211 */ /* 0x080fe400078808ff */
[C---:B------:R-:W-:Y:S02]  /*13c80*/  @!P0 LEA R2, P3, R199.reuse, R0, 0x1 ;  /* 0x00000000c7028211 */ /* 0x040fe400078608ff */
[-C--:B--2---:R-:W-:Y:S02]  /*13c90*/  @!P2 LEA.HI.X R9, R132, R4.reuse, R133, 0x1, P5 ;  /* 0x000000048409a211 */ /* 0x084fe400028f0c85 */
[-C--:B------:R-:W-:Y:S02]  /*13ca0*/  @!P1 LEA.HI.X R7, R204, R4.reuse, R209, 0x1, P4 ;  /* 0x00000004cc079211 */ /* 0x080fe400020f0cd1 */
[----:B------:R-:W-:Y:S01]  /*13cb0*/  @!P0 LEA.HI.X R3, R199, R4, R211, 0x1, P3 ;  /* 0x00000004c7038211 */ /* 0x000fe200018f0cd3 */
[----:B-1----:R1:W-:Y:S04]  /*13cc0*/  @!P2 ST.E.128 [R8.64], R76 ;  /* 0x0000004c0800a985 */ /* 0x0023e8000c101d08 */
[----:B------:R1:W-:Y:S04]  /*13cd0*/  @!P1 ST.E.128 [R6.64], R72 ;  /* 0x0000004806009985 */ /* 0x0003e8000c101d08 */
[----:B------:R1:W-:Y:S01]  /*13ce0*/  @!P0 ST.E.128 [R2.64], R68 ;  /* 0x0000004402008985 */ /* 0x0003e2000c101d08 */
[----:B------:R-:W-:-:S13]  /*13cf0*/  ISETP.GE.AND P0, PT, R200, c[0x0][0x3c8], PT ;  /* 0x0000f200c8007a0c */ /* 0x000fda0003f06270 */
[----:B------:R-:W-:Y:S05]  /*13d00*/  @P0 BRA `(.L_x_294) ;  /* 0x00002b1000000947 */ /* 0x000fea0003800000 */
[----:B-1----:R-:W-:-:S04]  /*13d10*/  LEA R2, P0, R200, R0, 0x1 ;  /* 0x00000000c8027211 */ /* 0x002fc800078008ff */
[----:B------:R-:W-:-:S05]  /*13d20*/  LEA.HI.X R3, R200, R4, R210, 0x1, P0 ;  /* 0x00000004c8037211 */ /* 0x000fca00000f0cd2 */
[----:B------:R1:W-:Y:S01]  /*13d30*/  ST.E.128 [R2.64], R64 ;  /* 0x0000004002007985 */ /* 0x0003e2000c101d08 */
[----:B------:R-:W-:Y:S05]  /*13d40*/  BRA `(.L_x_294) ;  /* 0x00002ad000007947 */ /* 0x000fea0003800000 */
.L_x_281:
[----:B------:R-:W-:Y:S02]  /*13d50*/  IMAD R11, R11, c[0x0][0x408], RZ ;  /* 0x000102000b0b7a24 */ /* 0x000fe400078e02ff */
[----:B-1----:R-:W-:-:S04]  /*13d60*/  IMAD.WIDE.U32 R6, R2, c[0x0][0x408], RZ ;  /* 0x0001020002067a25 */ /* 0x002fc800078e00ff */
[----:B------:R-:W-:Y:S01]  /*13d70*/  IMAD R11, R2, c[0x0][0x40c], R11 ;  /* 0x00010300020b7a24 */ /* 0x000fe200078e020b */
[----:B------:R-:W-:-:S04]  /*13d80*/  SHF.R.S32.HI R2, RZ, 0x1f, R0 ;  /* 0x0000001fff027819 */ /* 0x000fc80000011400 */
[----:B------:R-:W-:Y:S01]  /*13d90*/  IADD3 R7, R7, R11, RZ ;  /* 0x0000000b07077210 */ /* 0x000fe20007ffe0ff */
[----:B------:R-:W-:-:S04]  /*13da0*/  IMAD R2, R2, c[0x0][0x440], RZ ;  /* 0x0001100002027a24 */ /* 0x000fc800078e02ff */
[----:B------:R-:W-:-:S04]  /*13db0*/  IMAD.WIDE.U32 R6, R4, c[0x0][0x438], R6 ;  /* 0x00010e0004067a25 */ /* 0x000fc800078e0006 */
[----:B------:R-:W-:Y:S01]  /*13dc0*/  IMAD R5, R4, c[0x0][0x43c], R7 ;  /* 0x00010f0004057a24 */ /* 0x000fe200078e0207 */
[----:B------:R-:W-:-:S05]  /*13dd0*/  MOV R4, R6 ;  /* 0x0000000600047202 */ /* 0x000fca0000000f00 */
[----:B------:R-:W-:-:S04]  /*13de0*/  IMAD.WIDE.U32 R4, R0, c[0x0][0x440], R4 ;  /* 0x0001100000047a25 */ /* 0x000fc800078e0004 */
[----:B------:R-:W-:Y:S02]  /*13df0*/  IMAD R0, R0, c[0x0][0x444], R2 ;  /* 0x0001110000007a24 */ /* 0x000fe400078e0202 */
[----:B------:R-:W-:-:S03]  /*13e00*/  @P3 IMAD.HI.U32 R2, R3, c[0x0][0x4ec], RZ ;  /* 0x00013b0003023a27 */ /* 0x000fc600078e00ff */
[----:B------:R-:W-:Y:S02]  /*13e10*/  IADD3 R5, R5, R0, RZ ;  /* 0x0000000005057210 */ /* 0x000fe40007ffe0ff */
[----:B------:R-:W-:Y:S02]  /*13e20*/  MOV R0, R3 ;  /* 0x0000000300007202 */ /* 0x000fe40000000f00 */
[----:B------:R-:W-:Y:S01]  /*13e30*/  @P3 SHF.R.U32.HI R0, RZ, c[0x0][0x4f0], R2 ;  /* 0x00013c00ff003a19 */ /* 0x000fe20000011602 */
[----:B------:R-:W-:-:S03]  /*13e40*/  IMAD.WIDE.U32 R4, R245, c[0x0][0x448], R4 ;  /* 0x00011200f5047a25 */ /* 0x000fc600078e0004 */
[----:B------:R-:W-:Y:S01]  /*13e50*/  SHF.R.S32.HI R2, RZ, 0x1f, R0 ;  /* 0x0000001fff027819 */ /* 0x000fe20000011400 */
[----:B------:R-:W-:Y:S01]  /*13e60*/  IMAD R5, R245, c[0x0][0x44c], R5 ;  /* 0x00011300f5057a24 */ /* 0x000fe200078e0205 */
[----:B------:R-:W-:-:S03]  /*13e70*/  IADD3 R6, -R0, RZ, RZ ;  /* 0x000000ff00067210 */ /* 0x000fc60007ffe1ff */
[----:B------:R-:W-:Y:S02]  /*13e80*/  IMAD R7, R2, c[0x0][0x430], RZ ;  /* 0x00010c0002077a24 */ /* 0x000fe400078e02ff */
[----:B------:R-:W-:Y:S02]  /*13e90*/  IMAD R6, R6, c[0x0][0x4e8], R3 ;  /* 0x00013a0006067a24 */ /* 0x000fe400078e0203 */
[----:B------:R-:W-:-:S04]  /*13ea0*/  IMAD.WIDE.U32 R2, R0, c[0x0][0x430], R4 ;  /* 0x00010c0000027a25 */ /* 0x000fc800078e0004 */
[----:B------:R-:W-:-:S05]  /*13eb0*/  IMAD R0, R0, c[0x0][0x434], R7 ;  /* 0x00010d0000007a24 */ /* 0x000fca00078e0207 */
[----:B------:R-:W-:Y:S02]  /*13ec0*/  IADD3 R3, R3, R0, RZ ;  /* 0x0000000003037210 */ /* 0x000fe40007ffe0ff */
[----:B------:R-:W-:-:S03]  /*13ed0*/  SHF.R.S32.HI R0, RZ, 0x1f, R6 ;  /* 0x0000001fff007819 */ /* 0x000fc60000011406 */
[----:B------:R-:W-:-:S04]  /*13ee0*/  IMAD.WIDE.U32 R2, R6, c[0x0][0x428], R2 ;  /* 0x00010a0006027a25 */ /* 0x000fc800078e0002 */
[----:B------:R-:W-:Y:S01]  /*13ef0*/  IMAD R0, R0, c[0x0][0x428], RZ ;  /* 0x00010a0000007a24 */ /* 0x000fe200078e02ff */
[----:B------:R-:W-:-:S03]  /*13f00*/  LEA R12, P1, R2, c[0x0][0x400], 0x2 ;  /* 0x00010000020c7a11 */ /* 0x000fc600078210ff */
[----:B------:R-:W-:-:S05]  /*13f10*/  IMAD R6, R6, c[0x0][0x42c], R0 ;  /* 0x00010b0006067a24 */ /* 0x000fca00078e0200 */
[----:B------:R-:W-:-:S04]  /*13f20*/  IADD3 R6, R3, R6, RZ ;  /* 0x0000000603067210 */ /* 0x000fc80007ffe0ff */
[----:B------:R-:W-:Y:S01]  /*13f30*/  LEA.HI.X R5, R2, c[0x0][0x404], R6, 0x2, P1 ;  /* 0x0001010002057a11 */ /* 0x000fe200008f1406 */
[----:B------:R-:W-:Y:S05]  /*13f40*/  BRA.DIV ~URZ, `(.L_x_295) ;  /* 0x000044827f007947 */ /* 0x000fea000b800000 */
[----:B------:R1:W2:Y:S02]  /*13f50*/  SHFL.IDX PT, R4, R5, RZ, 0x1c1f ;  /* 0x001c1fff05047589 */ /* 0x0002a400000e0000 */
.L_x_359:
[----:B------:R-:W-:Y:S05]  /*13f60*/  BRA.DIV ~URZ, `(.L_x_296) ;  /* 0x000044d27f007947 */ /* 0x000fea000b800000 */
[----:B------:R3:W4:Y:S02]  /*13f70*/  SHFL.IDX PT, R0, R12, RZ, 0x1c1f ;  /* 0x001c1fff0c007589 */ /* 0x00072400000e0000 */
.L_x_360:
[----:B------:R-:W-:Y:S01]  /*13f80*/  BSSY B0, `(.L_x_297) ;  /* 0x00000d4000007945 */ /* 0x000fe20003800000 */
[----:B------:R-:W-:Y:S05]  /*13f90*/  @P0 BRA `(.L_x_298) ;  /* 0x00000d2000000947 */ /* 0x000fea0003800000 */
[C---:B------:R-:W-:Y:S02]  /*13fa0*/  ISETP.GE.AND P0, PT, R248.reuse, c[0x0][0x3c8], PT ;  /* 0x0000f200f8007a0c */ /* 0x040fe40003f06270 */
[C---:B------:R-:W-:Y:S02]  /*13fb0*/  IADD3 R8, R248.reuse, 0x8, RZ ;  /* 0x00000008f8087810 */ /* 0x040fe40007ffe0ff */
[C---:B------:R-:W-:Y:S02]  /*13fc0*/  IADD3 R9, R248.reuse, 0x8, RZ ;  /* 0x00000008f8097810 */ /* 0x040fe40007ffe0ff */
[----:B------:R-:W-:Y:S02]  /*13fd0*/  IADD3 R7, R248, 0x10, RZ ;  /* 0x00000010f8077810 */ /* 0x000fe40007ffe0ff */
[----:B------:R-:W-:-:S02]  /*13fe0*/  SHF.R.S32.HI R9, RZ, 0x1f, R9 ;  /* 0x0000001fff097819 */ /* 0x000fc40000011409 */
[C---:B------:R-:W-:Y:S02]  /*13ff0*/  IADD3 R6, R248.reuse, 0x18, RZ ;  /* 0x00000018f8067810 */ /* 0x040fe40007ffe0ff */
[----:B------:R-:W-:Y:S01]  /*14000*/  IADD3 R14, R248, 0x60, RZ ;  /* 0x00000060f80e7810 */ /* 0x000fe20007ffe0ff */
[----:B----4-:R-:W-:Y:S01]  /*14010*/  @!P0 IMAD.MOV.U32 R2, RZ, RZ, R0 ;  /* 0x000000ffff028224 */ /* 0x010fe200078e0000 */
[----:B------:R-:W-:Y:S01]  /*14020*/  ISETP.GE.AND P2, PT, R6, c[0x0][0x3c8], PT ;  /* 0x0000f20006007a0c */ /* 0x000fe20003f46270 */
[----:B--2---:R-:W-:Y:S01]  /*14030*/  @!P0 IMAD.MOV.U32 R3, RZ, RZ, R4 ;  /* 0x000000ffff038224 */ /* 0x004fe200078e0004 */
[----:B------:R-:W-:Y:S02]  /*14040*/  ISETP.GE.AND P3, PT, R14, c[0x0][0x3c8], PT ;  /* 0x0000f2000e007a0c */ /* 0x000fe40003f66270 */
[C---:B------:R-:W-:Y:S01]  /*14050*/  IADD3 R10, R248.reuse, 0x70, RZ ;  /* 0x00000070f80a7810 */ /* 0x040fe20007ffe0ff */
[C---:B------:R-:W-:Y:S01]  /*14060*/  @!P0 IMAD.WIDE R2, R248.reuse, 0x4, R2 ;  /* 0x00000004f8028825 */ /* 0x040fe200078e0202 */
[----:B------:R-:W-:-:S02]  /*14070*/  IADD3 R15, R248, 0x60, RZ ;  /* 0x00000060f80f7810 */ /* 0x000fc40007ffe0ff */
[----:B------:R-:W-:Y:S02]  /*14080*/  ISETP.GE.AND P4, PT, R10, c[0x0][0x3c8], PT ;  /* 0x0000f2000a007a0c */ /* 0x000fe40003f86270 */
[----:B------:R2:W-:Y:S01]  /*14090*/  @!P0 ST.E.64 [R2.64], R136 ;  /* 0x0000008802008985 */ /* 0x0005e2000c101b08 */
[----:B------:R-:W-:Y:S02]  /*140a0*/  ISETP.GE.AND P0, PT, R8, c[0x0][0x3c8], PT ;  /* 0x0000f20008007a0c */ /* 0x000fe40003f06270 */
[----:B------:R-:W-:Y:S02]  /*140b0*/  SHF.R.S32.HI R15, RZ, 0x1f, R15 ;  /* 0x0000001fff0f7819 */ /* 0x000fe4000001140f */
[C---:B------:R-:W-:Y:S02]  /*140c0*/  IADD3 R11, R248.reuse, 0x68, RZ ;  /* 0x00000068f80b7810 */ /* 0x040fe40007ffe0ff */
[----:B------:R-:W-:Y:S02]  /*140d0*/  IADD3 R16, R248, 0xa0, RZ ;  /* 0x000000a0f8107810 */ /* 0x000fe40007ffe0ff */
[----:B------:R-:W-:-:S02]  /*140e0*/  SHF.R.S32.HI R11, RZ, 0x1f, R11 ;  /* 0x0000001fff0b7819 */ /* 0x000fc4000001140b */
[----:B------:R-:W-:-:S03]  /*140f0*/  SHF.R.S32.HI R16, RZ, 0x1f, R16 ;  /* 0x0000001fff107819 */ /* 0x000fc60000011410 */
[----:B--2---:R-:W-:-:S04]  /*14100*/  @!P0 LEA R2, P1, R8, R0, 0x2 ;  /* 0x0000000008028211 */ /* 0x004fc800078210ff */
[----:B------:R-:W-:Y:S02]  /*14110*/  @!P0 LEA.HI.X R3, R8, R4, R9, 0x2, P1 ;  /* 0x0000000408038211 */ /* 0x000fe400008f1409 */
[C---:B------:R-:W-:Y:S02]  /*14120*/  IADD3 R8, R248.reuse, 0x10, RZ ;  /* 0x00000010f8087810 */ /* 0x040fe40007ffe0ff */
[----:B------:R-:W-:Y:S01]  /*14130*/  IADD3 R9, R248, 0x30, RZ ;  /* 0x00000030f8097810 */ /* 0x000fe20007ffe0ff */
[----:B------:R2:W-:Y:S01]  /*14140*/  @!P0 ST.E.64 [R2.64], R152 ;  /* 0x0000009802008985 */ /* 0x0005e2000c101b08 */
[----:B------:R-:W-:Y:S02]  /*14150*/  ISETP.GE.AND P0, PT, R7, c[0x0][0x3c8], PT ;  /* 0x0000f20007007a0c */ /* 0x000fe40003f06270 */
[----:B------:R-:W-:Y:S02]  /*14160*/  SHF.R.S32.HI R8, RZ, 0x1f, R8 ;  /* 0x0000001fff087819 */ /* 0x000fe40000011408 */
[----:B------:R-:W-:-:S09]  /*14170*/  SHF.R.S32.HI R9, RZ, 0x1f, R9 ;  /* 0x0000001fff097819 */ /* 0x000fd20000011409 */
[----:B--2---:R-:W-:-:S04]  /*14180*/  @!P0 LEA R2, P1, R7, R0, 0x2 ;  /* 0x0000000007028211 */ /* 0x004fc800078210ff */
[----:B------:R-:W-:Y:S02]  /*14190*/  @!P0 LEA.HI.X R3, R7, R4, R8, 0x2, P1 ;  /* 0x0000000407038211 */ /* 0x000fe400008f1408 */
[C---:B------:R-:W-:Y:S02]  /*141a0*/  IADD3 R7, R248.reuse, 0x18, RZ ;  /* 0x00000018f8077810 */ /* 0x040fe40007ffe0ff */
[----:B------:R-:W-:Y:S01]  /*141b0*/  ISETP.GE.AND P1, PT, R247, c[0x0][0x3c8], PT ;  /* 0x0000f200f7007a0c */ /* 0x000fe20003f26270 */
[----:B------:R2:W-:Y:S01]  /*141c0*/  @!P0 ST.E.64 [R2.64], R148 ;  /* 0x0000009402008985 */ /* 0x0005e2000c101b08 */
[----:B------:R-:W-:Y:S02]  /*141d0*/  SHF.R.S32.HI R7, RZ, 0x1f, R7 ;  /* 0x0000001fff077819 */ /* 0x000fe40000011407 */
[----:B------:R-:W-:Y:S02]  /*141e0*/  IADD3 R8, R248, 0x30, RZ ;  /* 0x00000030f8087810 */ /* 0x000fe40007ffe0ff */
[----:B--2---:R-:W-:-:S04]  /*141f0*/  @!P2 LEA R2, P0, R6, R0, 0x2 ;  /* 0x000000000602a211 */ /* 0x004fc800078010ff */
[----:B------:R-:W-:Y:S02]  /*14200*/  @!P2 LEA.HI.X R3, R6, R4, R7, 0x2, P0 ;  /* 0x000000040603a211 */ /* 0x000fe400000f1407 */
[----:B------:R-:W-:Y:S02]  /*14210*/  SHF.R.S32.HI R6, RZ, 0x1f, R247 ;  /* 0x0000001fff067819 */ /* 0x000fe400000114f7 */
[----:B------:R-:W-:Y:S01]  /*14220*/  IADD3 R7, R248, 0x38, RZ ;  /* 0x00000038f8077810 */ /* 0x000fe20007ffe0ff */
[----:B------:R2:W-:Y:S01]  /*14230*/  @!P2 ST.E.64 [R2.64], R144 ;  /* 0x000000900200a985 */ /* 0x0005e2000c101b08 */
[----:B------:R-:W-:Y:S02]  /*14240*/  ISETP.GE.AND P2, PT, R246, c[0x0][0x3c8], PT ;  /* 0x0000f200f6007a0c */ /* 0x000fe40003f46270 */
[----:B--2---:R-:W-:-:S04]  /*14250*/  @!P1 LEA R2, P0, R247, R0, 0x2 ;  /* 0x00000000f7029211 */ /* 0x004fc800078010ff */
[----:B------:R-:W-:Y:S02]  /*14260*/  @!P1 LEA.HI.X R3, R247, R4, R6, 0x2, P0 ;  /* 0x00000004f7039211 */ /* 0x000fe400000f1406 */
[----:B------:R-:W-:-:S03]  /*14270*/  SHF.R.S32.HI R6, RZ, 0x1f, R246 ;  /* 0x0000001fff067819 */ /* 0x000fc600000114f6 */
[----:B------:R2:W-:Y:S01]  /*14280*/  @!P1 ST.E.64 [R2.64], R156 ;  /* 0x0000009c02009985 */ /* 0x0005e2000c101b08 */
[----:B------:R-:W-:Y:S02]  /*14290*/  ISETP.GE.AND P1, PT, R8, c[0x0][0x3c8], PT ;  /* 0x0000f20008007a0c */ /* 0x000fe40003f26270 */
[----:B--2---:R-:W-:-:S04]  /*142a0*/  @!P2 LEA R2, P0, R246, R0, 0x2 ;  /* 0x00000000f602a211 */ /* 0x004fc800078010ff */
[----:B------:R-:W-:Y:S02]  /*142b0*/  @!P2 LEA.HI.X R3, R246, R4, R6, 0x2, P0 ;  /* 0x00000004f603a211 */ /* 0x000fe400000f1406 */
[----:B------:R-:W-:-:S03]  /*142c0*/  IADD3 R6, R248, 0x40, RZ ;  /* 0x00000040f8067810 */ /* 0x000fc60007ffe0ff */
[----:B------:R2:W-:Y:S01]  /*142d0*/  @!P2 ST.E.64 [R2.64], R24 ;  /* 0x000000180200a985 */ /* 0x0005e2000c101b08 */
[----:B------:R-:W-:Y:S02]  /*142e0*/  ISETP.GE.AND P2, PT, R7, c[0x0][0x3c8], PT ;  /* 0x0000f20007007a0c */ /* 0x000fe40003f46270 */
[----:B--2---:R-:W-:-:S04]  /*142f0*/  @!P1 LEA R2, P0, R8, R0, 0x2 ;  /* 0x0000000008029211 */ /* 0x004fc800078010ff */
[----:B------:R-:W-:Y:S02]  /*14300*/  @!P1 LEA.HI.X R3, R8, R4, R9, 0x2, P0 ;  /* 0x0000000408039211 */ /* 0x000fe400000f1409 */
[C---:B------:R-:W-:Y:S02]  /*14310*/  IADD3 R9, R248.reuse, 0x38, RZ ;  /* 0x00000038f8097810 */ /* 0x040fe40007ffe0ff */
[----:B------:R-:W-:Y:S01]  /*14320*/  IADD3 R8, R248, 0x48, RZ ;  /* 0x00000048f8087810 */ /* 0x000fe20007ffe0ff */
[----:B------:R2:W-:Y:S01]  /*14330*/  @!P1 ST.E.64 [R2.64], R28 ;  /* 0x0000001c02009985 */ /* 0x0005e2000c101b08 */
[----:B------:R-:W-:Y:S02]  /*14340*/  SHF.R.S32.HI R9, RZ, 0x1f, R9 ;  /* 0x0000001fff097819 */ /* 0x000fe40000011409 */
[----:B------:R-:W-:Y:S02]  /*14350*/  ISETP.GE.AND P1, PT, R6, c[0x0][0x3c8], PT ;  /* 0x0000f20006007a0c */ /* 0x000fe40003f26270 */
[----:B--2---:R-:W-:-:S04]  /*14360*/  @!P2 LEA R2, P0, R7, R0, 0x2 ;  /* 0x000000000702a211 */ /* 0x004fc800078010ff */
[----:B------:R-:W-:Y:S02]  /*14370*/  @!P2 LEA.HI.X R3, R7, R4, R9, 0x2, P0 ;  /* 0x000000040703a211 */ /* 0x000fe400000f1409 */
[C---:B------:R-:W-:Y:S02]  /*14380*/  IADD3 R9, R248.reuse, 0x40, RZ ;  /* 0x00000040f8097810 */ /* 0x040fe40007ffe0ff */
[----:B------:R-:W-:Y:S01]  /*14390*/  IADD3 R7, R248, 0x50, RZ ;  /* 0x00000050f8077810 */ /* 0x000fe20007ffe0ff */
[----:B------:R2:W-:Y:S01]  /*143a0*/  @!P2 ST.E.64 [R2.64], R32 ;  /* 0x000000200200a985 */ /* 0x0005e2000c101b08 */
[----:B------:R-:W-:Y:S02]  /*143b0*/  ISETP.GE.AND P2, PT, R8, c[0x0][0x3c8], PT ;  /* 0x0000f20008007a0c */ /* 0x000fe40003f46270 */
[----:B------:R-:W-:Y:S02]  /*143c0*/  SHF.R.S32.HI R9, RZ, 0x1f, R9 ;  /* 0x0000001fff097819 */ /* 0x000fe40000011409 */
        /* <DEDUP_REMOVED lines=23> */
[----:B------:R-:W-:-:S03]  /*14540*/  @!P3 LEA R6, P5, R14, R0, 0x2 ;  /* 0x000000000e06b211 */ /* 0x000fc600078a10ff */
[----:B------:R2:W-:Y:S01]  /*14550*/  @!P2 ST.E.64 [R2.64], R48 ;  /* 0x000000300200a985 */ /* 0x0005e2000c101b08 */
[----:B------:R-:W-:Y:S02]  /*14560*/  @!P3 LEA.HI.X R7, R14, R4, R15, 0x2, P5 ;  /* 0x000000040e07b211 */ /* 0x000fe400028f140f */
[----:B------:R-:W-:Y:S02]  /*14570*/  ISETP.GE.AND P2, PT, R8, c[0x0][0x3c8], PT ;  /* 0x0000f20008007a0c */ /* 0x000fe40003f46270 */
[C---:B------:R-:W-:Y:S01]  /*14580*/  IADD3 R14, R248.reuse, 0x80, RZ ;  /* 0x00000080f80e7810 */ /* 0x040fe20007ffe0ff */
[----:B------:R4:W-:Y:S01]  /*14590*/  @!P3 ST.E.64 [R6.64], R52 ;  /* 0x000000340600b985 */ /* 0x0009e2000c101b08 */
[----:B------:R-:W-:Y:S02]  /*145a0*/  IADD3 R15, R248, 0x70, RZ ;  /* 0x00000070f80f7810 */ /* 0x000fe40007ffe0ff */
[----:B------:R-:W-:Y:S02]  /*145b0*/  ISETP.GE.AND P3, PT, R14, c[0x0][0x3c8], PT ;  /* 0x0000f2000e007a0c */ /* 0x000fe40003f66270 */
[----:B------:R-:W-:-:S02]  /*145c0*/  SHF.R.S32.HI R15, RZ, 0x1f, R15 ;  /* 0x0000001fff0f7819 */ /* 0x000fc4000001140f */
[----:B--2---:R-:W-:-:S04]  /*145d0*/  @!P1 LEA R2, P0, R9, R0, 0x2 ;  /* 0x0000000009029211 */ /* 0x004fc800078010ff */
[----:B------:R-:W-:Y:S02]  /*145e0*/  @!P1 LEA.HI.X R3, R9, R4, R11, 0x2, P0 ;  /* 0x0000000409039211 */ /* 0x000fe400000f140b */
[----:B----4-:R-:W-:Y:S02]  /*145f0*/  @!P4 LEA R6, P5, R10, R0, 0x2 ;  /* 0x000000000a06c211 */ /* 0x010fe400078a10ff */
[C---:B------:R-:W-:Y:S01]  /*14600*/  IADD3 R9, R248.reuse, 0x88, RZ ;  /* 0x00000088f8097810 */ /* 0x040fe20007ffe0ff */
[----:B------:R2:W-:Y:S01]  /*14610*/  @!P1 ST.E.64 [R2.64], R56 ;  /* 0x0000003802009985 */ /* 0x0005e2000c101b08 */
[----:B------:R-:W-:Y:S02]  /*14620*/  IADD3 R11, R248, 0x78, RZ ;  /* 0x00000078f80b7810 */ /* 0x000fe40007ffe0ff */
[----:B------:R-:W-:Y:S02]  /*14630*/  @!P4 LEA.HI.X R7, R10, R4, R15, 0x2, P5 ;  /* 0x000000040a07c211 */ /* 0x000fe400028f140f */
[----:B------:R-:W-:-:S02]  /*14640*/  ISETP.GE.AND P1, PT, R9, c[0x0][0x3c8], PT ;  /* 0x0000f20009007a0c */ /* 0x000fc40003f26270 */
[----:B------:R-:W-:Y:S01]  /*14650*/  SHF.R.S32.HI R11, RZ, 0x1f, R11 ;  /* 0x0000001fff0b7819 */ /* 0x000fe2000001140b */
[----:B------:R4:W-:Y:S01]  /*14660*/  @!P4 ST.E.64 [R6.64], R60 ;  /* 0x0000003c0600c985 */ /* 0x0009e2000c101b08 */
[C---:B------:R-:W-:Y:S02]  /*14670*/  IADD3 R10, R248.reuse, 0x90, RZ ;  /* 0x00000090f80a7810 */ /* 0x040fe40007ffe0ff */
[----:B------:R-:W-:Y:S02]  /*14680*/  IADD3 R15, R248, 0x80, RZ ;  /* 0x00000080f80f7810 */ /* 0x000fe40007ffe0ff */
[----:B------:R-:W-:Y:S02]  /*14690*/  ISETP.GE.AND P4, PT, R10, c[0x0][0x3c8], PT ;  /* 0x0000f2000a007a0c */ /* 0x000fe40003f86270 */
[----:B------:R-:W-:Y:S02]  /*146a0*/  SHF.R.S32.HI R15, RZ, 0x1f, R15 ;  /* 0x0000001fff0f7819 */ /* 0x000fe4000001140f */
[----:B--2---:R-:W-:-:S04]  /*146b0*/  @!P2 LEA R2, P0, R8, R0, 0x2 ;  /* 0x000000000802a211 */ /* 0x004fc800078010ff */
[----:B------:R-:W-:Y:S02]  /*146c0*/  @!P2 LEA.HI.X R3, R8, R4, R11, 0x2, P0 ;  /* 0x000000040803a211 */ /* 0x000fe400000f140b */
[----:B------:R-:W-:Y:S02]  /*146d0*/  IADD3 R8, R248, 0x98, RZ ;  /* 0x00000098f8087810 */ /* 0x000fe40007ffe0ff */
[----:B----4-:R-:W-:Y:S01]  /*146e0*/  @!P3 LEA R6, P5, R14, R0, 0x2 ;  /* 0x000000000e06b211 */ /* 0x010fe200078a10ff */
[----:B------:R2:W-:Y:S01]  /*146f0*/  @!P2 ST.E.64 [R2.64], R64 ;  /* 0x000000400200a985 */ /* 0x0005e2000c101b08 */
[----:B------:R-:W-:Y:S02]  /*14700*/  IADD3 R11, R248, 0x88, RZ ;  /* 0x00000088f80b7810 */ /* 0x000fe40007ffe0ff */
[----:B------:R-:W-:Y:S02]  /*14710*/  @!P3 LEA.HI.X R7, R14, R4, R15, 0x2, P5 ;  /* 0x000000040e07b211 */ /* 0x000fe400028f140f */
[----:B------:R-:W-:-:S02]  /*14720*/  ISETP.GE.AND P2, PT, R8, c[0x0][0x3c8], PT ;  /* 0x0000f20008007a0c */ /* 0x000fc40003f46270 */
[C---:B------:R-:W-:Y:S01]  /*14730*/  IADD3 R15, R248.reuse, 0xa0, RZ ;  /* 0x000000a0f80f7810 */ /* 0x040fe20007ffe0ff */
[----:B------:R4:W-:Y:S01]  /*14740*/  @!P3 ST.E.64 [R6.64], R68 ;  /* 0x000000440600b985 */ /* 0x0009e2000c101b08 */
[----:B------:R-:W-:Y:S02]  /*14750*/  SHF.R.S32.HI R11, RZ, 0x1f, R11 ;  /* 0x0000001fff0b7819 */ /* 0x000fe4000001140b */
        /* <DEDUP_REMOVED lines=16> */
[----:B--2---:R-:W-:-:S04]  /*14860*/  @!P2 LEA R2, P0, R8, R0, 0x2 ;  /* 0x000000000802a211 */ /* 0x004fc800078010ff */
[----:B------:R-:W-:Y:S02]  /*14870*/  @!P2 LEA.HI.X R3, R8, R4, R11, 0x2, P0 ;  /* 0x000000040803a211 */ /* 0x000fe400000f140b */
[C---:B------:R-:W-:Y:S02]  /*14880*/  IADD3 R8, R248.reuse, 0xb8, RZ ;  /* 0x000000b8f8087810 */ /* 0x040fe40007ffe0ff */
[C---:B----4-:R-:W-:Y:S01]  /*14890*/  @!P3 LEA R6, P5, R15.reuse, R0, 0x2 ;  /* 0x000000000f06b211 */ /* 0x050fe200078a10ff */
[----:B------:R2:W-:Y:S01]  /*148a0*/  @!P2 ST.E.64 [R2.64], R80 ;  /* 0x000000500200a985 */ /* 0x0005e2000c101b08 */
[----:B------:R-:W-:Y:S02]  /*148b0*/  IADD3 R11, R248, 0xa8, RZ ;  /* 0x000000a8f80b7810 */ /* 0x000fe40007ffe0ff */
[----:B------:R-:W-:Y:S02]  /*148c0*/  @!P3 LEA.HI.X R7, R15, R4, R16, 0x2, P5 ;  /* 0x000000040f07b211 */ /* 0x000fe400028f1410 */
[----:B------:R-:W-:-:S02]  /*148d0*/  ISETP.GE.AND P2, PT, R8, c[0x0][0x3c8], PT ;  /* 0x0000f20008007a0c */ /* 0x000fc40003f46270 */
[----:B------:R-:W-:Y:S01]  /*148e0*/  SHF.R.S32.HI R11, RZ, 0x1f, R11 ;  /* 0x0000001fff0b7819 */ /* 0x000fe2000001140b */
[----:B------:R4:W-:Y:S01]  /*148f0*/  @!P3 ST.E.64 [R6.64], R84 ;  /* 0x000000540600b985 */ /* 0x0009e2000c101b08 */
[----:B------:R-:W-:Y:S02]  /*14900*/  ISETP.GE.AND P3, PT, R14, c[0x0][0x3c8], PT ;  /* 0x0000f2000e007a0c */ /* 0x000fe40003f66270 */
[C---:B------:R-:W-:Y:S02]  /*14910*/  IADD3 R16, R248.reuse, 0xb0, RZ ;  /* 0x000000b0f8107810 */ /* 0x040fe40007ffe0ff */
[----:B------:R-:W-:Y:S02]  /*14920*/  IADD3 R15, R248, 0xc8, RZ ;  /* 0x000000c8f80f7810 */ /* 0x000fe40007ffe0ff */
[----:B------:R-:W-:Y:S02]  /*14930*/  SHF.R.S32.HI R16, RZ, 0x1f, R16 ;  /* 0x0000001fff107819 */ /* 0x000fe40000011410 */
[----:B--2---:R-:W-:-:S04]  /*14940*/  @!P1 LEA R2, P0, R9, R0, 0x2 ;  /* 0x0000000009029211 */ /* 0x004fc800078010ff */
[----:B------:R-:W-:Y:S02]  /*14950*/  @!P1 LEA.HI.X R3, R9, R4, R11, 0x2, P0 ;  /* 0x0000000409039211 */ /* 0x000fe400000f140b */
[----:B------:R-:W-:Y:S02]  /*14960*/  IADD3 R9, R248, 0xb8, RZ ;  /* 0x000000b8f8097810 */ /* 0x000fe40007ffe0ff */
[C---:B----4-:R-:W-:Y:S01]  /*14970*/  @!P4 LEA R6, P5, R10.reuse, R0, 0x2 ;  /* 0x000000000a06c211 */ /* 0x050fe200078a10ff */
[----:B------:R2:W-:Y:S01]  /*14980*/  @!P1 ST.E.64 [R2.64], R88 ;  /* 0x0000005802009985 */ /* 0x0005e2000c101b08 */
[----:B------:R-:W-:Y:S02]  /*14990*/  SHF.R.S32.HI R9, RZ, 0x1f, R9 ;  /* 0x0000001fff097819 */ /* 0x000fe40000011409 */
[----:B------:R-:W-:Y:S02]  /*149a0*/  @!P4 LEA.HI.X R7, R10, R4, R16, 0x2, P5 ;  /* 0x000000040a07c211 */ /* 0x000fe400028f1410 */
[----:B------:R-:W-:-:S02]  /*149b0*/  IADD3 R11, R248, 0xd0, RZ ;  /* 0x000000d0f80b7810 */ /* 0x000fc40007ffe0ff */
[----:B------:R-:W-:Y:S01]  /*149c0*/  ISETP.GE.AND P1, PT, R15, c[0x0][0x3c8], PT ;  /* 0x0000f2000f007a0c */ /* 0x000fe20003f26270 */
[----:B------:R4:W-:Y:S01]  /*149d0*/  @!P4 ST.E.64 [R6.64], R92 ;  /* 0x0000005c0600c985 */ /* 0x0009e2000c101b08 */
[C---:B------:R-:W-:Y:S02]  /*149e0*/  IADD3 R16, R248.reuse, 0xc0, RZ ;  /* 0x000000c0f8107810 */ /* 0x040fe40007ffe0ff */
[----:B------:R-:W-:Y:S02]  /*149f0*/  ISETP.GE.AND P6, PT, R11, c[0x0][0x3c8], PT ;  /* 0x0000f2000b007a0c */ /* 0x000fe40003fc6270 */
[----:B------:R-:W-:Y:S02]  /*14a00*/  SHF.R.S32.HI R16, RZ, 0x1f, R16 ;  /* 0x0000001fff107819 */ /* 0x000fe40000011410 */
[----:B------:R-:W-:Y:S02]  /*14a10*/  IADD3 R10, R248, 0xd8, RZ ;  /* 0x000000d8f80a7810 */ /* 0x000fe40007ffe0ff */
[----:B------:R-:W-:-:S02]  /*14a20*/  ISETP.GE.AND P4, PT, R252, c[0x0][0x3c8], PT ;  /* 0x0000f200fc007a0c */ /* 0x000fc40003f86270 */
[----:B------:R-:W-:Y:S02]  /*14a30*/  ISETP.GE.AND P5, PT, R10, c[0x0][0x3c8], PT ;  /* 0x0000f2000a007a0c */ /* 0x000fe40003fa6270 */
[----:B--2---:R-:W-:-:S04]  /*14a40*/  @!P2 LEA R2, P0, R8, R0, 0x2 ;  /* 0x000000000802a211 */ /* 0x004fc800078010ff */
[----:B------:R-:W-:Y:S02]  /*14a50*/  @!P2 LEA.HI.X R3, R8, R4, R9, 0x2, P0 ;  /* 0x000000040803a211 */ /* 0x000fe400000f1409 */
[----:B------:R-:W-:-:S03]  /*14a60*/  @!P3 LEA R8, P0, R14, R0, 0x2 ;  /* 0x000000000e08b211 */ /* 0x000fc600078010ff */
[----:B------:R2:W-:Y:S01]  /*14a70*/  @!P2 ST.E.64 [R2.64], R96 ;  /* 0x000000600200a985 */ /* 0x0005e2000c101b08 */
[----:B------:R-:W-:Y:S02]  /*14a80*/  @!P3 LEA.HI.X R9, R14, R4, R16, 0x2, P0 ;  /* 0x000000040e09b211 */ /* 0x000fe400000f1410 */
[C---:B------:R-:W-:Y:S02]  /*14a90*/  IADD3 R16, R248.reuse, 0xc8, RZ ;  /* 0x000000c8f8107810 */ /* 0x040fe40007ffe0ff */
[----:B------:R-:W-:Y:S01]  /*14aa0*/  IADD3 R14, R248, 0xd0, RZ ;  /* 0x000000d0f80e7810 */ /* 0x000fe20007ffe0ff */
[----:B------:R-:W-:Y:S01]  /*14ab0*/  @!P3 ST.E.64 [R8.64], R160 ;  /* 0x000000a00800b985 */ /* 0x000fe2000c101b08 */
[----:B------:R-:W-:Y:S02]  /*14ac0*/  SHF.R.S32.HI R16, RZ, 0x1f, R16 ;  /* 0x0000001fff107819 */ /* 0x000fe40000011410 */
[----:B----4-:R-:W-:Y:S02]  /*14ad0*/  @!P6 LEA R6, P0, R11, R0, 0x2 ;  /* 0x000000000b06e211 */ /* 0x010fe400078010ff */
[----:B------:R-:W-:-:S04]  /*14ae0*/  SHF.R.S32.HI R14, RZ, 0x1f, R14 ;  /* 0x0000001fff0e7819 */ /* 0x000fc8000001140e */
[----:B------:R-:W-:Y:S02]  /*14af0*/  @!P6 LEA.HI.X R7, R11, R4, R14, 0x2, P0 ;  /* 0x000000040b07e211 */ /* 0x000fe400000f140e */
[----:B------:R-:W-:Y:S02]  /*14b00*/  IADD3 R11, R248, 0xd8, RZ ;  /* 0x000000d8f80b7810 */ /* 0x000fe40007ffe0ff */
[----:B------:R-:W-:Y:S02]  /*14b10*/  ISETP.GE.AND P0, PT, R249, c[0x0][0x3c8], PT ;  /* 0x0000f200f9007a0c */ /* 0x000fe40003f06270 */
[----:B------:R-:W-:Y:S02]  /*14b20*/  SHF.R.S32.HI R11, RZ, 0x1f, R11 ;  /* 0x0000001fff0b7819 */ /* 0x000fe4000001140b */
[----:B------:R-:W-:Y:S02]  /*14b30*/  SHF.R.S32.HI R14, RZ, 0x1f, R252 ;  /* 0x0000001fff0e7819 */ /* 0x000fe400000114fc */
[----:B--2---:R-:W-:-:S04]  /*14b40*/  @!P1 LEA R2, P2, R15, R0, 0x2 ;  /* 0x000000000f029211 */ /* 0x004fc800078410ff */
[----:B------:R-:W-:Y:S02]  /*14b50*/  @!P1 LEA.HI.X R3, R15, R4, R16, 0x2, P2 ;  /* 0x000000040f039211 */ /* 0x000fe400010f1410 */
[----:B------:R-:W-:Y:S02]  /*14b60*/  ISETP.GE.AND P2, PT, R251, c[0x0][0x3c8], PT ;  /* 0x0000f200fb007a0c */ /* 0x000fe40003f46270 */
[----:B------:R-:W-:Y:S01]  /*14b70*/  SHF.R.S32.HI R16, RZ, 0x1f, R251 ;  /* 0x0000001fff107819 */ /* 0x000fe200000114fb */
[----:B------:R2:W-:Y:S01]  /*14b80*/  @!P1 ST.E.64 [R2.64], R100 ;  /* 0x0000006402009985 */ /* 0x0005e2000c101b08 */
[----:B------:R-:W-:Y:S02]  /*14b90*/  ISETP.GE.AND P1, PT, R250, c[0x0][0x3c8], PT ;  /* 0x0000f200fa007a0c */ /* 0x000fe40003f26270 */
[----:B------:R-:W-:Y:S01]  /*14ba0*/  SHF.R.S32.HI R15, RZ, 0x1f, R250 ;  /* 0x0000001fff0f7819 */ /* 0x000fe200000114fa */
[----:B------:R4:W-:Y:S01]  /*14bb0*/  @!P6 ST.E.64 [R6.64], R104 ;  /* 0x000000680600e985 */ /* 0x0009e2000c101b08 */
[----:B--2---:R-:W-:-:S04]  /*14bc0*/  @!P5 LEA R2, P3, R10, R0, 0x2 ;  /* 0x000000000a02d211 */ /* 0x004fc800078610ff */
[----:B------:R-:W-:Y:S02]  /*14bd0*/  @!P5 LEA.HI.X R3, R10, R4, R11, 0x2, P3 ;  /* 0x000000040a03d211 */ /* 0x000fe400018f140b */
[CC--:B------:R-:W-:Y:S02]  /*14be0*/  @!P4 LEA R10, P6, R252.reuse, R0.reuse, 0x2 ;  /* 0x00000000fc0ac211 */ /* 0x0c0fe400078c10ff */
[C---:B------:R-:W-:Y:S01]  /*14bf0*/  @!P2 LEA R8, P3, R251.reuse, R0, 0x2 ;  /* 0x00000000fb08a211 */ /* 0x040fe200078610ff */
[----:B------:R2:W-:Y:S01]  /*14c00*/  @!P5 ST.E.64 [R2.64], R108 ;  /* 0x0000006c0200d985 */ /* 0x0005e2000c101b08 */
[----:B------:R-:W-:Y:S02]  /*14c10*/  @!P4 LEA.HI.X R11, R252, R4, R14, 0x2, P6 ;  /* 0x00000004fc0bc211 */ /* 0x000fe400030f140e */
[----:B----4-:R-:W-:Y:S02]  /*14c20*/  @!P1 LEA R6, P5, R250, R0, 0x2 ;  /* 0x00000000fa069211 */ /* 0x010fe400078a10ff */
[----:B------:R-:W-:Y:S01]  /*14c30*/  @!P2 LEA.HI.X R9, R251, R4, R16, 0x2, P3 ;  /* 0x00000004fb09a211 */ /* 0x000fe200018f1410 */
[----:B------:R4:W-:Y:S01]  /*14c40*/  @!P4 ST.E.64 [R10.64], R164 ;  /* 0x000000a40a00c985 */ /* 0x0009e2000c101b08 */
[----:B------:R-:W-:-:S02]  /*14c50*/  SHF.R.S32.HI R14, RZ, 0x1f, R249 ;  /* 0x0000001fff0e7819 */ /* 0x000fc400000114f9 */
[----:B------:R-:W-:Y:S01]  /*14c60*/  @!P1 LEA.HI.X R7, R250, R4, R15, 0x2, P5 ;  /* 0x00000004fa079211 */ /* 0x000fe200028f140f */
[----:B------:R4:W-:Y:S04]  /*14c70*/  @!P2 ST.E.64 [R8.64], R162 ;  /* 0x000000a20800a985 */ /* 0x0009e8000c101b08 */
[----:B------:R4:W-:Y:S01]  /*14c80*/  @!P1 ST.E.64 [R6.64], R112 ;  /* 0x0000007006009985 */ /* 0x0009e2000c101b08 */
[----:B--2---:R-:W-:-:S04]  /*14c90*/  @!P0 LEA R2, P3, R249, R0, 0x2 ;  /* 0x00000000f9028211 */ /* 0x004fc800078610ff */
[----:B------:R-:W-:-:S05]  /*14ca0*/  @!P0 LEA.HI.X R3, R249, R4, R14, 0x2, P3 ;  /* 0x00000004f9038211 */ /* 0x000fca00018f140e */
[----:B------:R4:W-:Y:S04]  /*14cb0*/  @!P0 ST.E.64 [R2.64], R20 ;  /* 0x0000001402008985 */ /* 0x0009e8000c101b08 */
.L_x_298:
[----:B------:R-:W-:Y:S05]  /*14cc0*/  BSYNC B0 ;  /* 0x0000000000007941 */ /* 0x000fea0003800000 */
.L_x_297:
[----:B------:R-:W-:Y:S05]  /*14cd0*/  BRA.DIV ~URZ, `(.L_x_299) ;  /* 0x000037d27f007947 */ /* 0x000fea000b800000 */
[----:B--2---:R2:W1:Y:S04]  /*14ce0*/  SHFL.IDX PT, R4, R5, 0x1, 0x1c1f ;  /* 0x003c1f0005047f89 */ /* 0x00446800000e0000 */
[----:B----4-:R2:W4:Y:S02]  /*14cf0*/  SHFL.IDX PT, R0, R12, 0x1, 0x1c1f ;  /* 0x003c1f000c007f89 */ /* 0x01052400000e0000 */
.L_x_361:
[----:B------:R-:W-:-:S13]  /*14d00*/  ISETP.NE.AND P0, PT, R13, RZ, PT ;  /* 0x000000ff0d00720c */ /* 0x000fda0003f05270 */
[----:B------:R-:W-:Y:S05]  /*14d10*/  @P0 BRA `(.L_x_294) ;  /* 0x00001b0000000947 */ /* 0x000fea0003800000 */
[C---:B------:R-:W-:Y:S02]  /*14d20*/  ISETP.GE.AND P3, PT, R248.reuse, c[0x0][0x3c8], PT ;  /* 0x0000f200f8007a0c */ /* 0x040fe40003f66270 */
[C---:B------:R-:W-:Y:S02]  /*14d30*/  IADD3 R11, R248.reuse, 0x8, RZ ;  /* 0x00000008f80b7810 */ /* 0x040fe40007ffe0ff */
[----:B--23--:R-:W-:Y:S02]  /*14d40*/  IADD3 R12, R248, 0x10, RZ ;  /* 0x00000010f80c7810 */ /* 0x00cfe40007ffe0ff */
[----:B------:R-:W-:Y:S02]  /*14d50*/  ISETP.GE.AND P2, PT, R11, c[0x0][0x3c8], PT ;  /* 0x0000f2000b007a0c */ /* 0x000fe40003f46270 */
[----:B------:R-:W-:Y:S02]  /*14d60*/  ISETP.GE.AND P1, PT, R12, c[0x0][0x3c8], PT ;  /* 0x0000f2000c007a0c */ /* 0x000fe40003f26270 */
[----:B------:R-:W-:-:S02]  /*14d70*/  IADD3 R14, R248, 0x8, RZ ;  /* 0x00000008f80e7810 */ /* 0x000fc40007ffe0ff */
[----:B------:R-:W-:Y:S01]  /*14d80*/  IADD3 R10, R248, 0x18, RZ ;  /* 0x00000018f80a7810 */ /* 0x000fe20007ffe0ff */
[----:B----4-:R-:W-:Y:S01]  /*14d90*/  @!P3 IMAD.MOV.U32 R2, RZ, RZ, R0 ;  /* 0x000000ffff02b224 */ /* 0x010fe200078e0000 */
[----:B------:R-:W-:Y:S01]  /*14da0*/  SHF.R.S32.HI R14, RZ, 0x1f, R14 ;  /* 0x0000001fff0e7819 */ /* 0x000fe2000001140e */
[----:B-1----:R-:W-:Y:S01]  /*14db0*/  @!P3 IMAD.MOV.U32 R3, RZ, RZ, R4 ;  /* 0x000000ffff03b224 */ /* 0x002fe200078e0004 */
[----:B------:R-:W-:Y:S02]  /*14dc0*/  ISETP.GE.AND P0, PT, R10, c[0x0][0x3c8], PT ;  /* 0x0000f2000a007a0c */ /* 0x000fe40003f06270 */
[C---:B------:R-:W-:Y:S01]  /*14dd0*/  IADD3 R5, R248.reuse, 0x30, RZ ;  /* 0x00000030f8057810 */ /* 0x040fe20007ffe0ff */
[----:B------:R-:W-:Y:S01]  /*14de0*/  @!P3 IMAD.WIDE R2, R248, 0x4, R2 ;  /* 0x00000004f802b825 */ /* 0x000fe200078e0202 */
[----:B------:R-:W-:Y:S02]  /*14df0*/  SHF.R.S32.HI R15, RZ, 0x1f, R246 ;  /* 0x0000001fff0f7819 */ /* 0x000fe400000114f6 */
[----:B------:R-:W-:-:S02]  /*14e00*/  @!P1 LEA R6, P4, R12, R0, 0x2 ;  /* 0x000000000c069211 */ /* 0x000fc400078810ff */
[----:B------:R1:W-:Y:S01]  /*14e10*/  @!P3 ST.E.64 [R2.64], R116 ;  /* 0x000000740200b985 */ /* 0x0003e2000c101b08 */
[----:B------:R-:W-:Y:S02]  /*14e20*/  @!P2 LEA R8, P3, R11, R0, 0x2 ;  /* 0x000000000b08a211 */ /* 0x000fe400078610ff */
[----:B------:R-:W-:Y:S02]  /*14e30*/  ISETP.GE.AND P6, PT, R5, c[0x0][0x3c8], PT ;  /* 0x0000f20005007a0c */ /* 0x000fe40003fc6270 */
[----:B------:R-:W-:Y:S02]  /*14e40*/  @!P2 LEA.HI.X R9, R11, R4, R14, 0x2, P3 ;  /* 0x000000040b09a211 */ /* 0x000fe400018f140e */
[C---:B------:R-:W-:Y:S02]  /*14e50*/  IADD3 R14, R248.reuse, 0x10, RZ ;  /* 0x00000010f80e7810 */ /* 0x040fe40007ffe0ff */
[----:B------:R-:W-:Y:S01]  /*14e60*/  IADD3 R11, R248, 0x18, RZ ;  /* 0x00000018f80b7810 */ /* 0x000fe20007ffe0ff */
[----:B------:R2:W-:Y:S01]  /*14e70*/  @!P2 ST.E.64 [R8.64], R154 ;  /* 0x0000009a0800a985 */ /* 0x0005e2000c101b08 */
[----:B------:R-:W-:-:S02]  /*14e80*/  SHF.R.S32.HI R14, RZ, 0x1f, R14 ;  /* 0x0000001fff0e7819 */ /* 0x000fc4000001140e */
[----:B------:R-:W-:Y:S02]  /*14e90*/  SHF.R.S32.HI R11, RZ, 0x1f, R11 ;  /* 0x0000001fff0b7819 */ /* 0x000fe4000001140b */
[----:B------:R-:W-:Y:S02]  /*14ea0*/  @!P1 LEA.HI.X R7, R12, R4, R14, 0x2, P4 ;  /* 0x000000040c079211 */ /* 0x000fe400020f140e */
[----:B------:R-:W-:Y:S02]  /*14eb0*/  ISETP.GE.AND P4, PT, R247, c[0x0][0x3c8], PT ;  /* 0x0000f200f7007a0c */ /* 0x000fe40003f86270 */
[C---:B------:R-:W-:Y:S01]  /*14ec0*/  IADD3 R14, R248.reuse, 0x40, RZ ;  /* 0x00000040f80e7810 */ /* 0x040fe20007ffe0ff */
[----:B------:R3:W-:Y:S01]  /*14ed0*/  @!P1 ST.E.64 [R6.64], R124 ;  /* 0x0000007c06009985 */ /* 0x0007e2000c101b08 */
[C---:B------:R-:W-:Y:S02]  /*14ee0*/  IADD3 R12, R248.reuse, 0x30, RZ ;  /* 0x00000030f80c7810 */ /* 0x040fe40007ffe0ff */
[----:B------:R-:W-:-:S02]  /*14ef0*/  IADD3 R13, R248, 0x40, RZ ;  /* 0x00000040f80d7810 */ /* 0x000fc40007ffe0ff */
[----:B------:R-:W-:Y:S02]  /*14f00*/  SHF.R.S32.HI R12, RZ, 0x1f, R12 ;  /* 0x0000001fff0c7819 */ /* 0x000fe4000001140c */
[----:B------:R-:W-:Y:S02]  /*14f10*/  SHF.R.S32.HI R13, RZ, 0x1f, R13 ;  /* 0x0000001fff0d7819 */ /* 0x000fe4000001140d */
[----:B-1----:R-:W-:-:S04]  /*14f20*/  @!P0 LEA R2, P3, R10, R0, 0x2 ;  /* 0x000000000a028211 */ /* 0x002fc800078610ff */
[----:B------:R-:W-:Y:S02]  /*14f30*/  @!P0 LEA.HI.X R3, R10, R4, R11, 0x2, P3 ;  /* 0x000000040a038211 */ /* 0x000fe400018f140b */
[----:B------:R-:W-:Y:S02]  /*14f40*/  ISETP.GE.AND P3, PT, R246, c[0x0][0x3c8], PT ;  /* 0x0000f200f6007a0c */ /* 0x000fe40003f66270 */
[----:B------:R-:W-:Y:S01]  /*14f50*/  SHF.R.S32.HI R11, RZ, 0x1f, R247 ;  /* 0x0000001fff0b7819 */ /* 0x000fe200000114f7 */
[----:B------:R1:W-:Y:S01]  /*14f60*/  @!P0 ST.E.64 [R2.64], R120 ;  /* 0x0000007802008985 */ /* 0x0003e2000c101b08 */
[C---:B--2---:R-:W-:Y:S02]  /*14f70*/  @!P4 LEA R8, P0, R247.reuse, R0, 0x2 ;  /* 0x00000000f708c211 */ /* 0x044fe400078010ff */
[----:B------:R-:W-:Y:S02]  /*14f80*/  IADD3 R10, R248, 0x38, RZ ;  /* 0x00000038f80a7810 */ /* 0x000fe40007ffe0ff */
[----:B------:R-:W-:-:S02]  /*14f90*/  @!P4 LEA.HI.X R9, R247, R4, R11, 0x2, P0 ;  /* 0x00000004f709c211 */ /* 0x000fc400000f140b */
[----:B------:R-:W-:Y:S02]  /*14fa0*/  ISETP.GE.AND P0, PT, R246, c[0x0][0x3c8], PT ;  /* 0x0000f200f6007a0c */ /* 0x000fe40003f06270 */
[----:B------:R-:W-:Y:S02]  /*14fb0*/  ISETP.GE.AND P4, PT, R14, c[0x0][0x3c8], PT ;  /* 0x0000f2000e007a0c */ /* 0x000fe40003f86270 */
[----:B---3--:R-:W-:Y:S02]  /*14fc0*/  @!P3 LEA R6, P1, R246, R0, 0x2 ;  /* 0x00000000f606b211 */ /* 0x008fe400078210ff */
[----:B------:R-:W-:Y:S02]  /*14fd0*/  ISETP.GE.AND P5, PT, R10, c[0x0][0x3c8], PT ;  /* 0x0000f2000a007a0c */ /* 0x000fe40003fa6270 */
[----:B------:R-:W-:-:S04]  /*14fe0*/  IADD3 R11, R248, 0x48, RZ ;  /* 0x00000048f80b7810 */ /* 0x000fc80007ffe0ff */
[----:B------:R-:W-:-:S05]  /*14ff0*/  ISETP.GE.AND P3, PT, R11, c[0x0][0x3c8], PT ;  /* 0x0000f2000b007a0c */ /* 0x000fca0003f66270 */
[----:B------:R-:W-:Y:S02]  /*15000*/  @!P0 LEA.HI.X R7, R246, R4, R15, 0x2, P1 ;  /* 0x00000004f6078211 */ /* 0x000fe400008f140f */
[----:B------:R-:W-:Y:S02]  /*15010*/  ISETP.GE.AND P1, PT, R247, c[0x0][0x3c8], PT ;  /* 0x0000f200f7007a0c */ /* 0x000fe40003f26270 */
[----:B------:R-:W-:Y:S02]  /*15020*/  IADD3 R15, R248, 0x58, RZ ;  /* 0x00000058f80f7810 */ /* 0x000fe40007ffe0ff */
[----:B-1----:R-:W-:-:S04]  /*15030*/  @!P6 LEA R2, P2, R5, R0, 0x2 ;  /* 0x000000000502e211 */ /* 0x002fc800078410ff */
[----:B------:R-:W-:Y:S02]  /*15040*/  @!P6 LEA.HI.X R3, R5, R4, R12, 0x2, P2 ;  /* 0x000000040503e211 */ /* 0x000fe400010f140c */
[C---:B------:R-:W-:Y:S02]  /*15050*/  IADD3 R12, R248.reuse, 0x38, RZ ;  /* 0x00000038f80c7810 */ /* 0x040fe40007ffe0ff */
[----:B------:R-:W-:Y:S01]  /*15060*/  IADD3 R5, R248, 0x50, RZ ;  /* 0x00000050f8057810 */ /* 0x000fe20007ffe0ff */
[----:B------:R1:W-:Y:S01]  /*15070*/  @!P1 ST.E.64 [R8.64], R146 ;  /* 0x0000009208009985 */ /* 0x0003e2000c101b08 */
[----:B------:R-:W-:Y:S02]  /*15080*/  SHF.R.S32.HI R12, RZ, 0x1f, R12 ;  /* 0x0000001fff0c7819 */ /* 0x000fe4000001140c */
[----:B------:R-:W-:Y:S01]  /*15090*/  ISETP.GE.AND P1, PT, R15, c[0x0][0x3c8], PT ;  /* 0x0000f2000f007a0c */ /* 0x000fe20003f26270 */
[----:B------:R2:W-:Y:S01]  /*150a0*/  @!P0 ST.E.64 [R6.64], R128 ;  /* 0x0000008006008985 */ /* 0x0005e2000c101b08 */
[----:B------:R-:W-:-:S03]  /*150b0*/  ISETP.GE.AND P2, PT, R5, c[0x0][0x3c8], PT ;  /* 0x0000f20005007a0c */ /* 0x000fc60003f46270 */
[----:B------:R3:W-:Y:S01]  /*150c0*/  @!P6 ST.E.64 [R2.64], R22 ;  /* 0x000000160200e985 */ /* 0x0007e2000c101b08 */
[-C--:B-1----:R-:W-:Y:S02]  /*150d0*/  @!P5 LEA R8, P0, R10, R0.reuse, 0x2 ;  /* 0x000000000a08d211 */ /* 0x082fe400078010ff */
[----:B--2---:R-:W-:Y:S02]  /*150e0*/  @!P4 LEA R6, P6, R14, R0, 0x2 ;  /* 0x000000000e06c211 */ /* 0x004fe400078c10ff */
[----:B------:R-:W-:Y:S02]  /*150f0*/  @!P5 LEA.HI.X R9, R10, R4, R12, 0x2, P0 ;  /* 0x000000040a09d211 */ /* 0x000fe400000f140c */
[C---:B------:R-:W-:Y:S02]  /*15100*/  IADD3 R12, R248.reuse, 0x48, RZ ;  /* 0x00000048f80c7810 */ /* 0x040fe40007ffe0ff */
[----:B------:R-:W-:Y:S01]  /*15110*/  IADD3 R10, R248, 0x60, RZ ;  /* 0x00000060f80a7810 */ /* 0x000fe20007ffe0ff */
[----:B------:R1:W-:Y:S01]  /*15120*/  @!P5 ST.E.64 [R8.64], R150 ;  /* 0x000000960800d985 */ /* 0x0003e2000c101b08 */
[----:B------:R-:W-:-:S05]  /*15130*/  SHF.R.S32.HI R12, RZ, 0x1f, R12 ;  /* 0x0000001fff0c7819 */ /* 0x000fca000001140c */
[----:B---3--:R-:W-:-:S04]  /*15140*/  P2R R2, PR, RZ, 0x40 ;  /* 0x00000040ff027803 */ /* 0x008fc80000000000 */
[----:B------:R-:W-:Y:S02]  /*15150*/  ISETP.NE.AND P0, PT, R2, RZ, PT ;  /* 0x000000ff0200720c */ /* 0x000fe40003f05270 */
[C---:B------:R-:W-:Y:S02]  /*15160*/  @!P3 LEA R2, P6, R11.reuse, R0, 0x2 ;  /* 0x000000000b02b211 */ /* 0x040fe400078c10ff */
[-C--:B------:R-:W-:Y:S02]  /*15170*/  @!P4 LEA.HI.X R7, R14, R4.reuse, R13, 0x2, P0 ;  /* 0x000000040e07c211 */ /* 0x080fe400000f140d */
[----:B------:R-:W-:Y:S02]  /*15180*/  @!P3 LEA.HI.X R3, R11, R4, R12, 0x2, P6 ;  /* 0x000000040b03b211 */ /* 0x000fe400030f140c */
[----:B------:R-:W-:Y:S01]  /*15190*/  IADD3 R12, R248, 0x50, RZ ;  /* 0x00000050f80c7810 */ /* 0x000fe20007ffe0ff */
[----:B------:R2:W-:Y:S01]  /*151a0*/  @!P4 ST.E.64 [R6.64], R34 ;  /* 0x000000220600c985 */ /* 0x0005e2000c101b08 */
[----:B------:R-:W-:-:S02]  /*151b0*/  ISETP.GE.AND P0, PT, R10, c[0x0][0x3c8], PT ;  /* 0x0000f2000a007a0c */ /* 0x000fc40003f06270 */
[----:B------:R-:W-:Y:S01]  /*151c0*/  SHF.R.S32.HI R12, RZ, 0x1f, R12 ;  /* 0x0000001fff0c7819 */ /* 0x000fe2000001140c */
[----:B------:R3:W-:Y:S01]  /*151d0*/  @!P3 ST.E.64 [R2.64], R26 ;  /* 0x0000001a0200b985 */ /* 0x0007e2000c101b08 */
[C---:B------:R-:W-:Y:S02]  /*151e0*/  IADD3 R13, R248.reuse, 0x58, RZ ;  /* 0x00000058f80d7810 */ /* 0x040fe40007ffe0ff */
[C---:B------:R-:W-:Y:S02]  /*151f0*/  IADD3 R11, R248.reuse, 0x68, RZ ;  /* 0x00000068f80b7810 */ /* 0x040fe40007ffe0ff */
[----:B------:R-:W-:Y:S02]  /*15200*/  SHF.R.S32.HI R13, RZ, 0x1f, R13 ;  /* 0x0000001fff0d7819 */ /* 0x000fe4000001140d */
[----:B-1----:R-:W-:Y:S02]  /*15210*/  @!P2 LEA R8, P3, R5, R0, 0x2 ;  /* 0x000000000508a211 */ /* 0x002fe400078610ff */
[----:B------:R-:W-:-:S02]  /*15220*/  IADD3 R14, R248, 0x70, RZ ;  /* 0x00000070f80e7810 */ /* 0x000fc40007ffe0ff */
[----:B------:R-:W-:Y:S02]  /*15230*/  @!P2 LEA.HI.X R9, R5, R4, R12, 0x2, P3 ;  /* 0x000000040509a211 */ /* 0x000fe400018f140c */
[C---:B------:R-:W-:Y:S02]  /*15240*/  IADD3 R5, R248.reuse, 0x78, RZ ;  /* 0x00000078f8057810 */ /* 0x040fe40007ffe0ff */
[----:B------:R-:W-:Y:S01]  /*15250*/  IADD3 R12, R248, 0x60, RZ ;  /* 0x00000060f80c7810 */ /* 0x000fe20007ffe0ff */
[----:B------:R1:W-:Y:S01]  /*15260*/  @!P2 ST.E.64 [R8.64], R158 ;  /* 0x0000009e0800a985 */ /* 0x0003e2000c101b08 */
[----:B------:R-:W-:Y:S02]  /*15270*/  ISETP.GE.AND P5, PT, R11, c[0x0][0x3c8], PT ;  /* 0x0000f2000b007a0c */ /* 0x000fe40003fa6270 */
[----:B------:R-:W-:Y:S02]  /*15280*/  SHF.R.S32.HI R12, RZ, 0x1f, R12 ;  /* 0x0000001fff0c7819 */ /* 0x000fe4000001140c */
[----:B------:R-:W-:-:S02]  /*15290*/  ISETP.GE.AND P4, PT, R14, c[0x0][0x3c8], PT ;  /* 0x0000f2000e007a0c */ /* 0x000fc40003f86270 */
[----:B--2---:R-:W-:-:S13]  /*152a0*/  @!P1 LEA R6, P6, R15, R0, 0x2 ;  /* 0x000000000f069211 */ /* 0x004fda00078c10ff */
[----:B---3--:R-:W-:-:S04]  /*152b0*/  P2R R2, PR, RZ, 0x40 ;  /* 0x00000040ff027803 */ /* 0x008fc80000000000 */
[----:B------:R-:W-:Y:S02]  /*152c0*/  ISETP.NE.AND P3, PT, R2, RZ, PT ;  /* 0x000000ff0200720c */ /* 0x000fe40003f65270 */
[C---:B------:R-:W-:Y:S02]  /*152d0*/  @!P0 LEA R2, P6, R10.reuse, R0, 0x2 ;  /* 0x000000000a028211 */ /* 0x040fe400078c10ff */
[-C--:B------:R-:W-:Y:S02]  /*152e0*/  @!P1 LEA.HI.X R7, R15, R4.reuse, R13, 0x2, P3 ;  /* 0x000000040f079211 */ /* 0x080fe400018f140d */
[----:B------:R-:W-:Y:S02]  /*152f0*/  ISETP.GE.AND P3, PT, R5, c[0x0][0x3c8], PT ;  /* 0x0000f20005007a0c */ /* 0x000fe40003f66270 */
[----:B------:R-:W-:Y:S01]  /*15300*/  @!P0 LEA.HI.X R3, R10, R4, R12, 0x2, P6 ;  /* 0x000000040a038211 */ /* 0x000fe200030f140c */
[----:B------:R2:W-:Y:S01]  /*15310*/  @!P1 ST.E.64 [R6.64], R42 ;  /* 0x0000002a06009985 */ /* 0x0005e2000c101b08 */
[----:B------:R-:W-:-:S02]  /*15320*/  IADD3 R12, R248, 0x68, RZ ;  /* 0x00000068f80c7810 */ /* 0x000fc40007ffe0ff */
[C---:B------:R-:W-:Y:S01]  /*15330*/  IADD3 R13, R248.reuse, 0x88, RZ ;  /* 0x00000088f80d7810 */ /* 0x040fe20007ffe0ff */
[----:B------:R3:W-:Y:S01]  /*15340*/  @!P0 ST.E.64 [R2.64], R30 ;  /* 0x0000001e02008985 */ /* 0x0007e2000c101b08 */
[C---:B-1----:R-:W-:Y:S02]  /*15350*/  @!P5 LEA R8, P0, R11.reuse, R0, 0x2 ;  /* 0x000000000b08d211 */ /* 0x042fe400078010ff */
[----:B------:R-:W-:Y:S02]  /*15360*/  SHF.R.S32.HI R12, RZ, 0x1f, R12 ;  /* 0x0000001fff0c7819 */ /* 0x000fe4000001140c */
[----:B------:R-:W-:Y:S02]  /*15370*/  IADD3 R15, R248, 0x70, RZ ;  /* 0x00000070f80f7810 */ /* 0x000fe40007ffe0ff */
[----:B------:R-:W-:Y:S02]  /*15380*/  @!P5 LEA.HI.X R9, R11, R4, R12, 0x2, P0 ;  /* 0x000000040b09d211 */ /* 0x000fe400000f140c */
[----:B------:R-:W-:-:S02]  /*15390*/  SHF.R.S32.HI R15, RZ, 0x1f, R15 ;  /* 0x0000001fff0f7819 */ /* 0x000fc4000001140f */
[C---:B------:R-:W-:Y:S01]  /*153a0*/  IADD3 R12, R248.reuse, 0x78, RZ ;  /* 0x00000078f80c7810 */ /* 0x040fe20007ffe0ff */
[----:B------:R1:W-:Y:S01]  /*153b0*/  @!P5 ST.E.64 [R8.64], R166 ;  /* 0x000000a60800d985 */ /* 0x0003e2000c101b08 */
[----:B------:R-:W-:Y:S02]  /*153c0*/  IADD3 R10, R248, 0x80, RZ ;  /* 0x00000080f80a7810 */ /* 0x000fe40007ffe0ff */
[----:B------:R-:W-:Y:S02]  /*153d0*/  SHF.R.S32.HI R12, RZ, 0x1f, R12 ;  /* 0x0000001fff0c7819 */ /* 0x000fe4000001140c */
[----:B------:R-:W-:Y:S02]  /*153e0*/  ISETP.GE.AND P2, PT, R10, c[0x0][0x3c8], PT ;  /* 0x0000f2000a007a0c */ /* 0x000fe40003f46270 */
[----:B------:R-:W-:-:S04]  /*153f0*/  IADD3 R11, R248, 0x90, RZ ;  /* 0x00000090f80b7810 */ /* 0x000fc80007ffe0ff */
[----:B------:R-:W-:Y:S02]  /*15400*/  ISETP.GE.AND P0, PT, R11, c[0x0][0x3c8], PT ;  /* 0x0000f2000b007a0c */ /* 0x000fe40003f06270 */
[CC--:B--2---:R-:W-:Y:S02]  /*15410*/  @!P4 LEA R6, P6, R14.reuse, R0.reuse, 0x2 ;  /* 0x000000000e06c211 */ /* 0x0c4fe400078c10ff */
[----:B---3--:R-:W-:Y:S02]  /*15420*/  @!P3 LEA R2, P1, R5, R0, 0x2 ;  /* 0x000000000502b211 */ /* 0x008fe400078210ff */
[----:B------:R-:W-:Y:S02]  /*15430*/  @!P4 LEA.HI.X R7, R14, R4, R15, 0x2, P6 ;  /* 0x000000040e07c211 */ /* 0x000fe400030f140f */
[C---:B------:R-:W-:Y:S02]  /*15440*/  IADD3 R14, R248.reuse, 0xa0, RZ ;  /* 0x000000a0f80e7810 */ /* 0x040fe40007ffe0ff */
[----:B------:R-:W-:Y:S01]  /*15450*/  IADD3 R15, R248, 0x88, RZ ;  /* 0x00000088f80f7810 */ /* 0x000fe20007ffe0ff */
[----:B------:R2:W-:Y:S01]  /*15460*/  @!P4 ST.E.64 [R6.64], R50 ;  /* 0x000000320600c985 */ /* 0x0005e2000c101b08 */
[----:B------:R-:W-:-:S02]  /*15470*/  ISETP.GE.AND P4, PT, R14, c[0x0][0x3c8], PT ;  /* 0x0000f2000e007a0c */ /* 0x000fc40003f86270 */
[----:B------:R-:W-:-:S03]  /*15480*/  SHF.R.S32.HI R15, RZ, 0x1f, R15 ;  /* 0x0000001fff0f7819 */ /* 0x000fc6000001140f */
[----:B------:R-:W-:Y:S02]  /*15490*/  P2R R3, PR, RZ, 0x2 ;  /* 0x00000002ff037803 */ /* 0x000fe40000000000 */
[----:B------:R-:W-:Y:S02]  /*154a0*/  ISETP.GE.AND P1, PT, R13, c[0x0][0x3c8], PT ;  /* 0x0000f2000d007a0c */ /* 0x000fe40003f26270 */
[----:B------:R-:W-:-:S04]  /*154b0*/  ISETP.NE.AND P6, PT, R3, RZ, PT ;  /* 0x000000ff0300720c */ /* 0x000fc80003fc5270 */
[----:B------:R-:W-:Y:S02]  /*154c0*/  @!P3 LEA.HI.X R3, R5, R4, R12, 0x2, P6 ;  /* 0x000000040503b211 */ /* 0x000fe400030f140c */
[C---:B------:R-:W-:Y:S02]  /*154d0*/  IADD3 R12, R248.reuse, 0x80, RZ ;  /* 0x00000080f80c7810 */ /* 0x040fe40007ffe0ff */
[----:B------:R-:W-:Y:S01]  /*154e0*/  IADD3 R5, R248, 0x98, RZ ;  /* 0x00000098f8057810 */ /* 0x000fe20007ffe0ff */
[----:B------:R3:W-:Y:S01]  /*154f0*/  @!P3 ST.E.64 [R2.64], R38 ;  /* 0x000000260200b985 */ /* 0x0007e2000c101b08 */
[----:B-1----:R-:W-:Y:S02]  /*15500*/  @!P2 LEA R8, P3, R10, R0, 0x2 ;  /* 0x000000000a08a211 */ /* 0x002fe400078610ff */
[----:B------:R-:W-:Y:S02]  /*15510*/  SHF.R.S32.HI R12, RZ, 0x1f, R12 ;  /* 0x0000001fff0c7819 */ /* 0x000fe4000001140c */
[----:B------:R-:W-:-:S02]  /*15520*/  ISETP.GE.AND P5, PT, R5, c[0x0][0x3c8], PT ;  /* 0x0000f20005007a0c */ /* 0x000fc40003fa6270 */
[----:B------:R-:W-:Y:S02]  /*15530*/  @!P2 LEA.HI.X R9, R10, R4, R12, 0x2, P3 ;  /* 0x000000040a09a211 */ /* 0x000fe400018f140c */
[C---:B------:R-:W-:Y:S02]  /*15540*/  IADD3 R12, R248.reuse, 0x90, RZ ;  /* 0x00000090f80c7810 */ /* 0x040fe40007ffe0ff */
[----:B--2---:R-:W-:Y:S01]  /*15550*/  @!P1 LEA R6, P6, R13, R0, 0x2 ;  /* 0x000000000d069211 */ /* 0x004fe200078c10ff */
[----:B------:R1:W-:Y:S01]  /*15560*/  @!P2 ST.E.64 [R8.64], R168 ;  /* 0x000000a80800a985 */ /* 0x0003e2000c101b08 */
[----:B------:R-:W-:Y:S02]  /*15570*/  SHF.R.S32.HI R12, RZ, 0x1f, R12 ;  /* 0x0000001fff0c7819 */ /* 0x000fe4000001140c */
[----:B------:R-:W-:-:S09]  /*15580*/  IADD3 R10, R248, 0xa8, RZ ;  /* 0x000000a8f80a7810 */ /* 0x000fd20007ffe0ff */
[----:B---3--:R-:W-:-:S04]  /*15590*/  P2R R2, PR, RZ, 0x40 ;  /* 0x00000040ff027803 */ /* 0x008fc80000000000 */
[----:B------:R-:W-:Y:S02]  /*155a0*/  ISETP.NE.AND P3, PT, R2, RZ, PT ;  /* 0x000000ff0200720c */ /* 0x000fe40003f65270 */
[----:B------:R-:W-:Y:S02]  /*155b0*/  @!P0 LEA R2, P6, R11, R0, 0x2 ;  /* 0x000000000b028211 */ /* 0x000fe400078c10ff */
[-C--:B------:R-:W-:Y:S02]  /*155c0*/  @!P1 LEA.HI.X R7, R13, R4.reuse, R15, 0x2, P3 ;  /* 0x000000040d079211 */ /* 0x080fe400018f140f */
[----:B------:R-:W-:Y:S02]  /*155d0*/  @!P0 LEA.HI.X R3, R11, R4, R12, 0x2, P6 ;  /* 0x000000040b038211 */ /* 0x000fe400030f140c */
[C---:B------:R-:W-:Y:S01]  /*155e0*/  IADD3 R12, R248.reuse, 0x98, RZ ;  /* 0x00000098f80c7810 */ /* 0x040fe20007ffe0ff */
[----:B------:R2:W-:Y:S01]  /*155f0*/  @!P1 ST.E.64 [R6.64], R58 ;  /* 0x0000003a06009985 */ /* 0x0005e2000c101b08 */
[----:B------:R-:W-:-:S02]  /*15600*/  IADD3 R13, R248, 0xb8, RZ ;  /* 0x000000b8f80d7810 */ /* 0x000fc40007ffe0ff */
[----:B------:R-:W-:Y:S01]  /*15610*/  ISETP.GE.AND P3, PT, R10, c[0x0][0x3c8], PT ;  /* 0x0000f2000a007a0c */ /* 0x000fe20003f66270 */
[----:B------:R3:W-:Y:S01]  /*15620*/  @!P0 ST.E.64 [R2.64], R46 ;  /* 0x0000002e02008985 */ /* 0x0007e2000c101b08 */
[----:B-1----:R-:W-:Y:S02]  /*15630*/  @!P5 LEA R8, P0, R5, R0, 0x2 ;  /* 0x000000000508d211 */ /* 0x002fe400078010ff */
[----:B------:R-:W-:Y:S02]  /*15640*/  SHF.R.S32.HI R12, RZ, 0x1f, R12 ;  /* 0x0000001fff0c7819 */ /* 0x000fe4000001140c */
[----:B------:R-:W-:Y:S02]  /*15650*/  IADD3 R15, R248, 0xa0, RZ ;  /* 0x000000a0f80f7810 */ /* 0x000fe40007ffe0ff */
[----:B------:R-:W-:Y:S02]  /*15660*/  ISETP.GE.AND P1, PT, R13, c[0x0][0x3c8], PT ;  /* 0x0000f2000d007a0c */ /* 0x000fe40003f26270 */
[----:B------:R-:W-:-:S02]  /*15670*/  @!P5 LEA.HI.X R9, R5, R4, R12, 0x2, P0 ;  /* 0x000000040509d211 */ /* 0x000fc400000f140c */
[C---:B------:R-:W-:Y:S02]  /*15680*/  IADD3 R11, R248.reuse, 0xb0, RZ ;  /* 0x000000b0f80b7810 */ /* 0x040fe40007ffe0ff */
[----:B------:R-:W-:Y:S01]  /*15690*/  SHF.R.S32.HI R15, RZ, 0x1f, R15 ;  /* 0x0000001fff0f7819 */ /* 0x000fe2000001140f */
[----:B------:R1:W-:Y:S01]  /*156a0*/  @!P5 ST.E.64 [R8.64], R170 ;  /* 0x000000aa0800d985 */ /* 0x0003e2000c101b08 */
[C---:B------:R-:W-:Y:S02]  /*156b0*/  IADD3 R12, R248.reuse, 0xa8, RZ ;  /* 0x000000a8f80c7810 */ /* 0x040fe40007ffe0ff */
[----:B------:R-:W-:Y:S02]  /*156c0*/  ISETP.GE.AND P2, PT, R11, c[0x0][0x3c8], PT ;  /* 0x0000f2000b007a0c */ /* 0x000fe40003f46270 */
[----:B------:R-:W-:Y:S02]  /*156d0*/  SHF.R.S32.HI R12, RZ, 0x1f, R12 ;  /* 0x0000001fff0c7819 */ /* 0x000fe4000001140c */
[----:B------:R-:W-:-:S02]  /*156e0*/  IADD3 R5, R248, 0xc0, RZ ;  /* 0x000000c0f8057810 */ /* 0x000fc40007ffe0ff */
[----:B--2---:R-:W-:-:S13]  /*156f0*/  @!P4 LEA R6, P6, R14, R0, 0x2 ;  /* 0x000000000e06c211 */ /* 0x004fda00078c10ff */
[----:B---3--:R-:W-:-:S04]  /*15700*/  P2R R2, PR, RZ, 0x40 ;  /* 0x00000040ff027803 */ /* 0x008fc80000000000 */
[----:B------:R-:W-:Y:S02]  /*15710*/  ISETP.NE.AND P0, PT, R2, RZ, PT ;  /* 0x000000ff0200720c */ /* 0x000fe40003f05270 */
[----:B------:R-:W-:Y:S02]  /*15720*/  @!P3 LEA R2, P6, R10, R0, 0x2 ;  /* 0x000000000a02b211 */ /* 0x000fe400078c10ff */
[-C--:B------:R-:W-:Y:S02]  /*15730*/  @!P4 LEA.HI.X R7, R14, R4.reuse, R15, 0x2, P0 ;  /* 0x000000040e07c211 */ /* 0x080fe400000f140f */
[----:B------:R-:W-:Y:S02]  /*15740*/  @!P3 LEA.HI.X R3, R10, R4, R12, 0x2, P6 ;  /* 0x000000040a03b211 */ /* 0x000fe400030f140c */
[----:B------:R-:W-:Y:S01]  /*15750*/  ISETP.GE.AND P0, PT, R5, c[0x0][0x3c8], PT ;  /* 0x0000f20005007a0c */ /* 0x000fe20003f06270 */
[----:B------:R2:W-:Y:S01]  /*15760*/  @!P4 ST.E.64 [R6.64], R70 ;  /* 0x000000460600c985 */ /* 0x0005e2000c101b08 */
[----:B------:R-:W-:-:S02]  /*15770*/  IADD3 R14, R248, 0xb0, RZ ;  /* 0x000000b0f80e7810 */ /* 0x000fc40007ffe0ff */
[----:B------:R-:W-:Y:S01]  /*15780*/  IADD3 R12, R248, 0xc8, RZ ;  /* 0x000000c8f80c7810 */ /* 0x000fe20007ffe0ff */
[----:B------:R3:W-:Y:S01]  /*15790*/  @!P3 ST.E.64 [R2.64], R54 ;  /* 0x000000360200b985 */ /* 0x0007e2000c101b08 */
[C---:B-1----:R-:W-:Y:S02]  /*157a0*/  @!P2 LEA R8, P3, R11.reuse, R0, 0x2 ;  /* 0x000000000b08a211 */ /* 0x042fe400078610ff */
[----:B------:R-:W-:Y:S02]  /*157b0*/  SHF.R.S32.HI R14, RZ, 0x1f, R14 ;  /* 0x0000001fff0e7819 */ /* 0x000fe4000001140e */
[----:B------:R-:W-:Y:S02]  /*157c0*/  ISETP.GE.AND P5, PT, R12, c[0x0][0x3c8], PT ;  /* 0x0000f2000c007a0c */ /* 0x000fe40003fa6270 */
[----:B------:R-:W-:Y:S02]  /*157d0*/  @!P2 LEA.HI.X R9, R11, R4, R14, 0x2, P3 ;  /* 0x000000040b09a211 */ /* 0x000fe400018f140e */
[----:B------:R-:W-:-:S02]  /*157e0*/  IADD3 R11, R248, 0xc0, RZ ;  /* 0x000000c0f80b7810 */ /* 0x000fc40007ffe0ff */
[C---:B------:R-:W-:Y:S01]  /*157f0*/  IADD3 R14, R248.reuse, 0xb8, RZ ;  /* 0x000000b8f80e7810 */ /* 0x040fe20007ffe0ff */
[----:B------:R-:W-:Y:S01]  /*15800*/  @!P2 ST.E.64 [R8.64], R94 ;  /* 0x0000005e0800a985 */ /* 0x000fe2000c101b08 */
[----:B------:R-:W-:Y:S02]  /*15810*/  IADD3 R10, R248, 0xd0, RZ ;  /* 0x000000d0f80a7810 */ /* 0x000fe40007ffe0ff */
[----:B------:R-:W-:Y:S02]  /*15820*/  SHF.R.S32.HI R11, RZ, 0x1f, R11 ;  /* 0x0000001fff0b7819 */ /* 0x000fe4000001140b */
[----:B------:R-:W-:Y:S02]  /*15830*/  SHF.R.S32.HI R14, RZ, 0x1f, R14 ;  /* 0x0000001fff0e7819 */ /* 0x000fe4000001140e */
[----:B------:R-:W-:Y:S02]  /*15840*/  ISETP.GE.AND P2, PT, R252, c[0x0][0x3c8], PT ;  /* 0x0000f200fc007a0c */ /* 0x000fe40003f46270 */
[----:B--2---:R-:W-:-:S02]  /*15850*/  @!P1 LEA R6, P4, R13, R0, 0x2 ;  /* 0x000000000d069211 */ /* 0x004fc400078810ff */
[----:B---3--:R-:W-:-:S11]  /*15860*/  @!P0 LEA R2, P6, R5, R0, 0x2 ;  /* 0x0000000005028211 */ /* 0x008fd600078c10ff */
[----:B------:R-:W-:Y:S02]  /*15870*/  P2R R3, PR, RZ, 0x10 ;  /* 0x00000010ff037803 */ /* 0x000fe40000000000 */
[----:B------:R-:W-:Y:S02]  /*15880*/  ISETP.GE.AND P4, PT, R10, c[0x0][0x3c8], PT ;  /* 0x0000f2000a007a0c */ /* 0x000fe40003f86270 */
[----:B------:R-:W-:Y:S02]  /*15890*/  ISETP.NE.AND P3, PT, R3, RZ, PT ;  /* 0x000000ff0300720c */ /* 0x000fe40003f65270 */
[-C--:B------:R-:W-:Y:S02]  /*158a0*/  @!P0 LEA.HI.X R3, R5, R4.reuse, R11, 0x2, P6 ;  /* 0x0000000405038211 */ /* 0x080fe400030f140b */
[----:B------:R-:W-:Y:S02]  /*158b0*/  @!P1 LEA.HI.X R7, R13, R4, R14, 0x2, P3 ;  /* 0x000000040d079211 */ /* 0x000fe400018f140e */
[----:B------:R-:W-:-:S02]  /*158c0*/  IADD3 R5, R248, 0xd8, RZ ;  /* 0x000000d8f8057810 */ /* 0x000fc40007ffe0ff */
[C---:B------:R-:W-:Y:S01]  /*158d0*/  IADD3 R13, R248.reuse, 0xc8, RZ ;  /* 0x000000c8f80d7810 */ /* 0x040fe20007ffe0ff */
[----:B------:R1:W-:Y:S01]  /*158e0*/  @!P1 ST.E.64 [R6.64], R78 ;  /* 0x0000004e06009985 */ /* 0x0003e2000c101b08 */
[----:B------:R-:W-:Y:S02]  /*158f0*/  ISETP.GE.AND P3, PT, R5, c[0x0][0x3c8], PT ;  /* 0x0000f20005007a0c */ /* 0x000fe40003f66270 */
[----:B------:R-:W-:Y:S01]  /*15900*/  SHF.R.S32.HI R13, RZ, 0x1f, R13 ;  /* 0x0000001fff0d7819 */ /* 0x000fe2000001140d */
[----:B------:R2:W-:Y:S01]  /*15910*/  @!P0 ST.E.64 [R2.64], R62 ;  /* 0x0000003e02008985 */ /* 0x0005e2000c101b08 */
[----:B------:R-:W-:Y:S02]  /*15920*/  IADD3 R11, R248, 0xd0, RZ ;  /* 0x000000d0f80b7810 */ /* 0x000fe40007ffe0ff */
[----:B------:R-:W-:Y:S02]  /*15930*/  ISETP.GE.AND P1, PT, R251, c[0x0][0x3c8], PT ;  /* 0x0000f200fb007a0c */ /* 0x000fe40003f26270 */
[----:B------:R-:W-:-:S02]  /*15940*/  SHF.R.S32.HI R11, RZ, 0x1f, R11 ;  /* 0x0000001fff0b7819 */ /* 0x000fc4000001140b */
[----:B-1----:R-:W-:-:S04]  /*15950*/  @!P5 LEA R6, P0, R12, R0, 0x2 ;  /* 0x000000000c06d211 */ /* 0x002fc800078010ff */
[----:B------:R-:W-:Y:S02]  /*15960*/  @!P5 LEA.HI.X R7, R12, R4, R13, 0x2, P0 ;  /* 0x000000040c07d211 */ /* 0x000fe400000f140d */
[----:B--2---:R-:W-:Y:S02]  /*15970*/  @!P4 LEA R2, P6, R10, R0, 0x2 ;  /* 0x000000000a02c211 */ /* 0x004fe400078c10ff */
[----:B------:R-:W-:Y:S01]  /*15980*/  ISETP.GE.AND P0, PT, R250, c[0x0][0x3c8], PT ;  /* 0x0000f200fa007a0c */ /* 0x000fe20003f06270 */
[----:B------:R-:W-:Y:S01]  /*15990*/  @!P5 ST.E.64 [R6.64], R82 ;  /* 0x000000520600d985 */ /* 0x000fe2000c101b08 */
[----:B------:R-:W-:Y:S02]  /*159a0*/  @!P4 LEA.HI.X R3, R10, R4, R11, 0x2, P6 ;  /* 0x000000040a03c211 */ /* 0x000fe400030f140b */
[-C--:B------:R-:W-:Y:S02]  /*159b0*/  @!P3 LEA R10, P5, R5, R0.reuse, 0x2 ;  /* 0x00000000050ab211 */ /* 0x080fe400078a10ff */
[----:B------:R-:W-:Y:S01]  /*159c0*/  IADD3 R12, R248, 0xd8, RZ ;  /* 0x000000d8f80c7810 */ /* 0x000fe20007ffe0ff */
[----:B------:R1:W-:Y:S01]  /*159d0*/  @!P4 ST.E.64 [R2.64], R86 ;  /* 0x000000560200c985 */ /* 0x0003e2000c101b08 */
[----:B------:R-:W-:-:S02]  /*159e0*/  @!P2 LEA R8, P6, R252, R0, 0x2 ;  /* 0x00000000fc08a211 */ /* 0x000fc400078c10ff */
[----:B------:R-:W-:Y:S02]  /*159f0*/  SHF.R.S32.HI R12, RZ, 0x1f, R12 ;  /* 0x0000001fff0c7819 */ /* 0x000fe4000001140c */
[----:B------:R-:W-:-:S04]  /*15a00*/  SHF.R.S32.HI R13, RZ, 0x1f, R252 ;  /* 0x0000001fff0d7819 */ /* 0x000fc800000114fc */
[----:B------:R-:W-:Y:S02]  /*15a10*/  @!P2 LEA.HI.X R9, R252, R4, R13, 0x2, P6 ;  /* 0x00000004fc09a211 */ /* 0x000fe400030f140d */
[----:B-1----:R-:W-:Y:S02]  /*15a20*/  P2R R2, PR, RZ, 0x20 ;  /* 0x00000020ff027803 */ /* 0x002fe40000000000 */
[----:B------:R-:W-:Y:S02]  /*15a30*/  @!P1 LEA R6, P5, R251, R0, 0x2 ;  /* 0x00000000fb069211 */ /* 0x000fe400078a10ff */
[----:B------:R-:W-:-:S04]  /*15a40*/  ISETP.NE.AND P4, PT, R2, RZ, PT ;  /* 0x000000ff0200720c */ /* 0x000fc80003f85270 */
[----:B------:R-:W-:Y:S02]  /*15a50*/  @!P3 LEA.HI.X R11, R5, R4, R12, 0x2, P4 ;  /* 0x00000004050bb211 */ /* 0x000fe400020f140c */
[----:B------:R-:W-:Y:S02]  /*15a60*/  SHF.R.S32.HI R12, RZ, 0x1f, R251 ;  /* 0x0000001fff0c7819 */ /* 0x000fe400000114fb */
[----:B------:R-:W-:Y:S01]  /*15a70*/  SHF.R.S32.HI R5, RZ, 0x1f, R250 ;  /* 0x0000001fff057819 */ /* 0x000fe200000114fa */
[----:B------:R1:W-:Y:S01]  /*15a80*/  @!P3 ST.E.64 [R10.64], R106 ;  /* 0x0000006a0a00b985 */ /* 0x0003e2000c101b08 */
[C---:B------:R-:W-:Y:S02]  /*15a90*/  @!P0 LEA R2, P4, R250.reuse, R0, 0x2 ;  /* 0x00000000fa028211 */ /* 0x040fe400078810ff */
[-C--:B------:R-:W-:Y:S01]  /*15aa0*/  @!P1 LEA.HI.X R7, R251, R4.reuse, R12, 0x2, P5 ;  /* 0x00000004fb079211 */ /* 0x080fe200028f140c */
[----:B------:R1:W-:Y:S01]  /*15ab0*/  @!P2 ST.E.64 [R8.64], R102 ;  /* 0x000000660800a985 */ /* 0x0003e2000c101b08 */
[----:B------:R-:W-:-:S03]  /*15ac0*/  @!P0 LEA.HI.X R3, R250, R4, R5, 0x2, P4 ;  /* 0x00000004fa038211 */ /* 0x000fc600020f1405 */
[----:B------:R1:W-:Y:S04]  /*15ad0*/  @!P1 ST.E.64 [R6.64], R90 ;  /* 0x0000005a06009985 */ /* 0x0003e8000c101b08 */
[----:B------:R1:W-:Y:S01]  /*15ae0*/  @!P0 ST.E.64 [R2.64], R74 ;  /* 0x0000004a02008985 */ /* 0x0003e2000c101b08 */
[----:B------:R-:W-:-:S13]  /*15af0*/  ISETP.GE.AND P0, PT, R249, c[0x0][0x3c8], PT ;  /* 0x0000f200f9007a0c */ /* 0x000fda0003f06270 */
[----:B------:R-:W-:Y:S05]  /*15b00*/  @P0 BRA `(.L_x_294) ;  /* 0x00000d1000000947 */ /* 0x000fea0003800000 */
[----:B------:R-:W-:Y:S02]  /*15b10*/  SHF.R.S32.HI R5, RZ, 0x1f, R249 ;  /* 0x0000001fff057819 */ /* 0x000fe400000114f9 */
[----:B-1----:R-:W-:-:S04]  /*15b20*/  LEA R2, P0, R249, R0, 0x2 ;  /* 0x00000000f9027211 */ /* 0x002fc800078010ff */
[----:B------:R-:W-:-:S05]  /*15b30*/  LEA.HI.X R3, R249, R4, R5, 0x2, P0 ;  /* 0x00000004f9037211 */ /* 0x000fca00000f1405 */
[----:B------:R1:W-:Y:S01]  /*15b40*/  ST.E.64 [R2.64], R66 ;  /* 0x0000004202007985 */ /* 0x0003e2000c101b08 */
[----:B------:R-:W-:Y:S05]  /*15b50*/  BRA `(.L_x_294) ;  /* 0x00000cc000007947 */ /* 0x000fea0003800000 */
.L_x_279:
[----:B------:R-:W-:Y:S01]  /*15b60*/  ISETP.NE.U32.AND P0, PT, RZ, c[0x0][0x508], PT ;  /* 0x00014200ff007a0c */ /* 0x000fe20003f05070 */
[----:B------:R-:W-:Y:S01]  /*15b70*/  IMAD.MOV.U32 R6, RZ, RZ, RZ ;  /* 0x000000ffff067224 */ /* 0x000fe200078e00ff */
[----:B------:R-:W-:Y:S01]  /*15b80*/  ISETP.NE.U32.AND P3, PT, RZ, c[0x0][0x500], PT ;  /* 0x00014000ff007a0c */ /* 0x000fe20003f65070 */
[----:B------:R-:W-:Y:S01]  /*15b90*/  IMAD.MOV.U32 R20, RZ, RZ, c[0x0][0x388] ;  /* 0x0000e200ff147624 */ /* 0x000fe200078e00ff */
[----:B------:R-:W-:Y:S02]  /*15ba0*/  ISETP.NE.AND.EX P2, PT, RZ, c[0x0][0x50c], PT, P0 ;  /* 0x00014300ff007a0c */ /* 0x000fe40003f45300 */
[----:B------:R-:W-:Y:S02]  /*15bb0*/  ISETP.NE.AND.EX P3, PT, RZ, c[0x0][0x504], PT, P3 ;  /* 0x00014100ff007a0c */ /* 0x000fe40003f65330 */
[----:B------:R-:W-:-:S04]  /*15bc0*/  IADD3 R2, P1, R227, c[0x0][0x500], RZ ;  /* 0x00014000e3027a10 */ /* 0x000fc80007f3e0ff */
[----:B------:R-:W-:-:S05]  /*15bd0*/  IADD3.X R3, R232, c[0x0][0x504], RZ, P1, !PT ;  /* 0x00014100e8037a10 */ /* 0x000fca0000ffe4ff */
[----:B-1----:R-:W-:Y:S02]  /*15be0*/  @P2 IADD3 R4, P0, R227, c[0x0][0x508], RZ ;  /* 0x00014200e3042a10 */ /* 0x002fe40007f1e0ff */
[----:B------:R1:W5:Y:S02]  /*15bf0*/  @P3 LDG.E R6, [R2.64] ;  /* 0x0000000802063981 */ /* 0x000364000c1e1900 */
[----:B------:R-:W-:-:S05]  /*15c00*/  @P2 IADD3.X R5, R232, c[0x0][0x50c], RZ, P0, !PT ;  /* 0x00014300e8052a10 */ /* 0x000fca00007fe4ff */
[----:B------:R1:W5:Y:S01]  /*15c10*/  @P2 LDG.E R20, [R4.64] ;  /* 0x0000000804142981 */ /* 0x000362000c1e1900 */
[----:B------:R-:W-:-:S04]  /*15c20*/  ISETP.NE.AND P0, PT, R238, RZ, PT ;  /* 0x000000ffee00720c */ /* 0x000fc80003f05270 */
[----:B------:R-:W-:Y:S01]  /*15c30*/  SEL R19, R238, c[0x0][0x3d4], P0 ;  /* 0x0000f500ee137a07 */ /* 0x000fe20000000000 */
[----:B------:R-:W-:Y:S05]  /*15c40*/  @P2 BRA `(.L_x_300) ;  /* 0x0000004000002947 */ /* 0x000fea0003800000 */
[----:B------:R-:W-:Y:S05]  /*15c50*/  @!P3 BRA `(.L_x_300) ;  /* 0x000000300000b947 */ /* 0x000fea0003800000 */
[----:B------:R2:W3:Y:S04]  /*15c60*/  LDG.E R0, [R2.64] ;  /* 0x0000000802007981 */ /* 0x0004e8000c1e1900 */
[----:B-12---:R-:W3:Y:S02]  /*15c70*/  LDG.E R2, [R2.64+0x4] ;  /* 0x0000040802027981 */ /* 0x006ee4000c1e1900 */
[----:B---3-5:R-:W-:Y:S02]  /*15c80*/  IADD3 R20, -R0, R2, RZ ;  /* 0x0000000200147210 */ /* 0x028fe40007ffe1ff */
.L_x_300:
[----:B-1----:R-:W1:Y:S01]  /*15c90*/  S2R R2, SR_TID.X ;  /* 0x0000000000027919 */ /* 0x002e620000002100 */
[----:B------:R-:W-:Y:S01]  /*15ca0*/  BSSY B0, `(.L_x_301) ;  /* 0x0000036000007945 */ /* 0x000fe20003800000 */
[----:B------:R-:W-:Y:S02]  /*15cb0*/  LOP3.LUT R12, R230, 0xffff, RZ, 0xc0, !PT ;  /* 0x0000ffffe60c7812 */ /* 0x000fe400078ec0ff */
[----:B------:R-:W-:-:S02]  /*15cc0*/  SEL R13, R233, RZ, !P3 ;  /* 0x000000ffe90d7207 */ /* 0x000fc40005800000 */
[----:B------:R-:W-:Y:S02]  /*15cd0*/  SEL R21, R235, RZ, !P3 ;  /* 0x000000ffeb157207 */ /* 0x000fe40005800000 */
[----:B-----5:R-:W-:Y:S02]  /*15ce0*/  SHF.R.S32.HI R18, RZ, 0x1f, R6 ;  /* 0x0000001fff127819 */ /* 0x020fe40000011406 */
[----:B-1----:R-:W-:-:S13]  /*15cf0*/  ISETP.GT.AND P0, PT, R2, 0x7f, PT ;  /* 0x0000007f0200780c */ /* 0x002fda0003f04270 */
[----:B------:R-:W-:Y:S05]  /*15d00*/  @P0 BRA `(.L_x_302) ;  /* 0x000002f000000947 */ /* 0x000fea0003800000 */
[----:B------:R-:W-:Y:S01]  /*15d10*/  IMAD R0, R20, c[0x0][0x4e8], RZ ;  /* 0x00013a0014007a24 */ /* 0x000fe200078e02ff */
[----:B------:R-:W-:-:S04]  /*15d20*/  LEA R16, R229, R2, 0x7 ;  /* 0x00000002e5107211 */ /* 0x000fc800078e38ff */
[----:B------:R-:W-:-:S13]  /*15d30*/  ISETP.GE.AND P0, PT, R16, R0, PT ;  /* 0x000000001000720c */ /* 0x000fda0003f06270 */
[----:B------:R-:W-:Y:S05]  /*15d40*/  @P0 BRA `(.L_x_302) ;  /* 0x000002b000000947 */ /* 0x000fea0003800000 */
[----:B------:R-:W-:Y:S01]  /*15d50*/  IMAD.MOV.U32 R0, RZ, RZ, 0x368 ;  /* 0x00000368ff007424 */ /* 0x000fe200078e00ff */
[----:B------:R-:W-:-:S04]  /*15d60*/  ISETP.GT.AND P2, PT, R19, 0x1, PT ;  /* 0x000000011300780c */ /* 0x000fc80003f44270 */
[----:B------:R-:W-:-:S04]  /*15d70*/  SEL R0, R0, 0x328, P2 ;  /* 0x0000032800007807 */ /* 0x000fc80001000000 */
[----:B------:R1:W2:Y:S08]  /*15d80*/  LDC.64 R8, c[0x0][R0+0x170] ;  /* 0x00005c0000087b82 */ /* 0x0002b00000000a00 */
[----:B------:R1:W3:Y:S08]  /*15d90*/  LDC.64 R4, c[0x0][R0+0x168] ;  /* 0x00005a0000047b82 */ /* 0x0002f00000000a00 */
[----:B------:R1:W4:Y:S08]  /*15da0*/  LDC.64 R14, c[0x0][R0+0x178] ;  /* 0x00005e00000e7b82 */ /* 0x0003300000000a00 */
[----:B------:R1:W5:Y:S02]  /*15db0*/  LDC.64 R10, c[0x0][R0+0x160] ;  /* 0x00005800000a7b82 */ /* 0x0003640000000a00 */
[----:B-1----:R-:W-:-:S02]  /*15dc0*/  IMAD.MOV.U32 R0, RZ, RZ, c[0x0][0x4e8] ;  /* 0x00013a00ff007624 */ /* 0x002fc400078e00ff */
[-C--:B--2---:R-:W-:Y:S02]  /*15dd0*/  IMAD R7, R9, R13.reuse, RZ ;  /* 0x0000000d09077224 */ /* 0x084fe400078e02ff */
[----:B------:R-:W-:Y:S01]  /*15de0*/  IMAD.WIDE.U32 R2, R8, R13, RZ ;  /* 0x0000000d08027225 */ /* 0x000fe200078e00ff */
[----:B------:R-:W-:Y:S02]  /*15df0*/  ISETP.NE.AND P0, PT, R0, 0x1, PT ;  /* 0x000000010000780c */ /* 0x000fe40003f05270 */
[----:B------:R-:W-:Y:S01]  /*15e00*/  MOV R0, R16 ;  /* 0x0000001000007202 */ /* 0x000fe20000000f00 */
[----:B------:R-:W-:Y:S01]  /*15e10*/  IMAD R8, R8, R21, R7 ;  /* 0x0000001508087224 */ /* 0x000fe200078e0207 */
[----:B------:R-:W-:Y:S01]  /*15e20*/  SEL R7, R245, RZ, P2 ;  /* 0x000000fff5077207 */ /* 0x000fe20001000000 */
[-C--:B---3--:R-:W-:Y:S02]  /*15e30*/  IMAD R9, R5, R12.reuse, RZ ;  /* 0x0000000c05097224 */ /* 0x088fe400078e02ff */
[----:B------:R-:W-:Y:S01]  /*15e40*/  IMAD.WIDE.U32 R4, R4, R12, RZ ;  /* 0x0000000c04047225 */ /* 0x000fe200078e00ff */
[----:B------:R-:W-:-:S03]  /*15e50*/  IADD3 R3, R3, R8, RZ ;  /* 0x0000000803037210 */ /* 0x000fc60007ffe0ff */
[----:B------:R-:W-:Y:S02]  /*15e60*/  IMAD.IADD R9, R5, 0x1, R9 ;  /* 0x0000000105097824 */ /* 0x000fe400078e0209 */
[----:B------:R-:W-:-:S04]  /*15e70*/  @P0 IMAD.HI.U32 R17, R16, c[0x0][0x4ec], RZ ;  /* 0x00013b0010110a27 */ /* 0x000fc800078e00ff */
[-C--:B----4-:R-:W-:Y:S01]  /*15e80*/  IMAD R8, R15, R7.reuse, RZ ;  /* 0x000000070f087224 */ /* 0x090fe200078e02ff */
[----:B------:R-:W-:Y:S02]  /*15e90*/  @P0 SHF.R.U32.HI R0, RZ, c[0x0][0x4f0], R17 ;  /* 0x00013c00ff000a19 */ /* 0x000fe40000011611 */
[----:B------:R-:W-:Y:S01]  /*15ea0*/  IADD3 R17, P1, P0, R2, R4, R6 ;  /* 0x0000000402117210 */ /* 0x000fe2000783e006 */
[----:B------:R-:W-:-:S03]  /*15eb0*/  IMAD.WIDE.U32 R4, R14, R7, RZ ;  /* 0x000000070e047225 */ /* 0x000fc600078e00ff */
[----:B------:R-:W-:Y:S01]  /*15ec0*/  IADD3.X R9, R3, R9, R18, P1, P0 ;  /* 0x0000000903097210 */ /* 0x000fe20000fe0412 */
[----:B------:R-:W-:Y:S01]  /*15ed0*/  IMAD.MOV R2, RZ, RZ, -R0 ;  /* 0x000000ffff027224 */ /* 0x000fe200078e0a00 */
[----:B------:R-:W-:Y:S01]  /*15ee0*/  IADD3 R5, R5, R8, RZ ;  /* 0x0000000805057210 */ /* 0x000fe20007ffe0ff */
[----:B------:R-:W-:Y:S01]  /*15ef0*/  IMAD.MOV.U32 R8, RZ, RZ, c[0x0][0x4a8] ;  /* 0x00012a00ff087624 */ /* 0x000fe200078e00ff */
[----:B------:R-:W-:Y:S01]  /*15f00*/  IADD3 R4, P1, P0, R0, R17, R4 ;  /* 0x0000001100047210 */ /* 0x000fe2000783e004 */
[----:B------:R-:W-:Y:S01]  /*15f10*/  IMAD R2, R2, c[0x0][0x4e8], R16 ;  /* 0x00013a0002027a24 */ /* 0x000fe200078e0210 */
[----:B------:R-:W-:-:S03]  /*15f20*/  SHF.R.S32.HI R3, RZ, 0x1f, R0 ;  /* 0x0000001fff037819 */ /* 0x000fc60000011400 */
[----:B-----5:R-:W-:Y:S01]  /*15f30*/  IMAD R0, R11, R2, RZ ;  /* 0x000000020b007224 */ /* 0x020fe200078e02ff */
[----:B------:R-:W-:Y:S02]  /*15f40*/  SHF.R.S32.HI R7, RZ, 0x1f, R2 ;  /* 0x0000001fff077819 */ /* 0x000fe40000011402 */
        /* <DEDUP_REMOVED lines=11> */
.L_x_302:
[----:B------:R-:W-:Y:S05]  /*16000*/  BSYNC B0 ;  /* 0x0000000000007941 */ /* 0x000fea0003800000 */
.L_x_301:
[----:B------:R-:W-:-:S13]  /*16010*/  ISETP.GT.AND P0, PT, R19, 0x1, PT ;  /* 0x000000011300780c */ /* 0x000fda0003f04270 */
[----:B------:R-:W-:Y:S05]  /*16020*/  @P0 BRA `(.L_x_294) ;  /* 0x000007f000000947 */ /* 0x000fea0003800000 */
[----:B------:R-:W-:Y:S01]  /*16030*/  MOV R2, c[0x0][0x4e8] ;  /* 0x00013a0000027a02 */ /* 0x000fe20000000f00 */
[----:B-1----:R-:W-:Y:S01]  /*16040*/  IMAD R0, R18, c[0x0][0x3a0], RZ ;  /* 0x0000e80012007a24 */ /* 0x002fe200078e02ff */
[----:B------:R-:W-:Y:S01]  /*16050*/  LEA R4, R229, R218, 0x7 ;  /* 0x000000dae5047211 */ /* 0x000fe200078e38ff */
[----:B------:R-:W-:Y:S01]  /*16060*/  IMAD R5, R21, c[0x0][0x3f0], RZ ;  /* 0x0000fc0015057a24 */ /* 0x000fe200078e02ff */
[----:B------:R-:W-:Y:S01]  /*16070*/  ISETP.NE.AND P0, PT, R2, 0x1, PT ;  /* 0x000000010200780c */ /* 0x000fe20003f05270 */
[----:B------:R-:W-:-:S04]  /*16080*/  IMAD.WIDE.U32 R2, R6, c[0x0][0x3a0], RZ ;  /* 0x0000e80006027a25 */ /* 0x000fc800078e00ff */
[----:B------:R-:W-:Y:S01]  /*16090*/  IMAD R6, R6, c[0x0][0x3a4], R0 ;  /* 0x0000e90006067a24 */ /* 0x000fe200078e0200 */
[----:B------:R-:W-:Y:S01]  /*160a0*/  MOV R0, R4 ;  /* 0x0000000400007202 */ /* 0x000fe20000000f00 */
[----:B------:R-:W-:-:S03]  /*160b0*/  IMAD R7, R13, c[0x0][0x3f4], R5 ;  /* 0x0000fd000d077a24 */ /* 0x000fc600078e0205 */
[----:B------:R-:W-:-:S03]  /*160c0*/  IADD3 R3, R3, R6, RZ ;  /* 0x0000000603037210 */ /* 0x000fc60007ffe0ff */
[----:B------:R-:W-:-:S04]  /*160d0*/  @P0 IMAD.HI.U32 R6, R4, c[0x0][0x4ec], RZ ;  /* 0x00013b0004060a27 */ /* 0x000fc800078e00ff */
[----:B------:R-:W-:Y:S01]  /*160e0*/  IMAD.WIDE.U32 R2, R12, c[0x0][0x3e8], R2 ;  /* 0x0000fa000c027a25 */ /* 0x000fe200078e0002 */
[----:B------:R-:W-:-:S03]  /*160f0*/  @P0 SHF.R.U32.HI R0, RZ, c[0x0][0x4f0], R6 ;  /* 0x00013c00ff000a19 */ /* 0x000fc60000011606 */
[----:B------:R-:W-:Y:S01]  /*16100*/  IMAD R3, R12, c[0x0][0x3ec], R3 ;  /* 0x0000fb000c037a24 */ /* 0x000fe200078e0203 */
[----:B------:R-:W-:Y:S02]  /*16110*/  SHF.R.S32.HI R6, RZ, 0x1f, R0 ;  /* 0x0000001fff067819 */ /* 0x000fe40000011400 */
[----:B------:R-:W-:Y:S01]  /*16120*/  IADD3 R5, -R0, RZ, RZ ;  /* 0x000000ff00057210 */ /* 0x000fe20007ffe1ff */
[----:B------:R-:W-:Y:S01]  /*16130*/  IMAD.WIDE.U32 R2, R13, c[0x0][0x3f0], R2 ;  /* 0x0000fc000d027a25 */ /* 0x000fe200078e0002 */
[----:B------:R-:W-:-:S03]  /*16140*/  LEA R13, R229, R208, 0x7 ;  /* 0x000000d0e50d7211 */ /* 0x000fc600078e38ff */
[----:B------:R-:W-:Y:S01]  /*16150*/  IMAD R6, R6, c[0x0][0x3e0], RZ ;  /* 0x0000f80006067a24 */ /* 0x000fe200078e02ff */
[----:B------:R-:W-:Y:S01]  /*16160*/  IADD3 R3, R3, R7, RZ ;  /* 0x0000000703037210 */ /* 0x000fe20007ffe0ff */
        /* <DEDUP_REMOVED lines=13> */
.L_x_362:
[----:B------:R-:W-:Y:S05]  /*16240*/  BRA.DIV ~URZ, `(.L_x_304) ;  /* 0x000023a27f007947 */ /* 0x000fea000b800000 */
[----:B------:R3:W4:Y:S02]  /*16250*/  SHFL.IDX PT, R0, R14, RZ, 0x181f ;  /* 0x00181fff0e007589 */ /* 0x00072400000e0000 */
.L_x_363:
[----:B------:R-:W-:Y:S01]  /*16260*/  IMAD R12, R20, c[0x0][0x4e8], RZ ;  /* 0x00013a00140c7a24 */ /* 0x000fe200078e02ff */
[----:B------:R-:W-:Y:S04]  /*16270*/  BSSY B0, `(.L_x_305) ;  /* 0x0000013000007945 */ /* 0x000fe80003800000 */
        /* <DEDUP_REMOVED lines=9> */
[----:B--2---:R-:W-:Y:S02]  /*16310*/  @!P3 LEA.HI.X R11, R132, R4, R133, 0x1, P4 ;  /* 0x00000004840bb211 */ /* 0x004fe400020f0c85 */
[----:B------:R-:W-:Y:S02]  /*16320*/  @!P0 LEA R2, P4, R200, R0, 0x1 ;  /* 0x00000000c8028211 */ /* 0x000fe400078808ff */
[-C--:B------:R-:W-:Y:S01]  /*16330*/  @!P2 LEA.HI.X R9, R204, R4.reuse, R209, 0x1, P6 ;  /* 0x00000004cc09a211 */ /* 0x080fe200030f0cd1 */
[----:B------:R2:W-:Y:S01]  /*16340*/  @!P3 ST.E.128 [R10.64], RZ ;  /* 0x000000ff0a00b985 */ /* 0x0005e2000c101d08 */
[----:B------:R-:W-:-:S02]  /*16350*/  @!P1 LEA.HI.X R7, R199, R4, R211, 0x1, P5 ;  /* 0x00000004c7079211 */ /* 0x000fc400028f0cd3 */
[----:B------:R-:W-:Y:S01]  /*16360*/  @!P0 LEA.HI.X R3, R200, R4, R210, 0x1, P4 ;  /* 0x00000004c8038211 */ /* 0x000fe200020f0cd2 */
[----:B------:R2:W-:Y:S04]  /*16370*/  @!P2 ST.E.128 [R8.64], RZ ;  /* 0x000000ff0800a985 */ /* 0x0005e8000c101d08 */
[----:B------:R2:W-:Y:S04]  /*16380*/  @!P1 ST.E.128 [R6.64], RZ ;  /* 0x000000ff06009985 */ /* 0x0005e8000c101d08 */
[----:B------:R2:W-:Y:S02]  /*16390*/  @!P0 ST.E.128 [R2.64], RZ ;  /* 0x000000ff02008985 */ /* 0x0005e4000c101d08 */
.L_x_306:
[----:B------:R-:W-:Y:S05]  /*163a0*/  BSYNC B0 ;  /* 0x0000000000007941 */ /* 0x000fea0003800000 */
.L_x_305:
[----:B------:R-:W-:Y:S05]  /*163b0*/  BRA.DIV ~URZ, `(.L_x_307) ;  /* 0x000022a27f007947 */ /* 0x000fea000b800000 */
[----:B--2---:R2:W1:Y:S04]  /*163c0*/  SHFL.IDX PT, R4, R5, 0x1, 0x181f ;  /* 0x00381f0005047f89 */ /* 0x00446800000e0000 */
[----:B----4-:R2:W4:Y:S02]  /*163d0*/  SHFL.IDX PT, R0, R14, 0x1, 0x181f ;  /* 0x00381f000e007f89 */ /* 0x01052400000e0000 */
.L_x_364:
        /* <DEDUP_REMOVED lines=11> */
[----:B-1----:R-:W-:Y:S02]  /*16490*/  @!P3 LEA.HI.X R11, R132, R4, R133, 0x1, P4 ;  /* 0x00000004840bb211 */ /* 0x002fe400020f0c85 */
        /* <DEDUP_REMOVED lines=8> */
.L_x_309:
[----:B------:R-:W-:Y:S05]  /*16520*/  BSYNC B0 ;  /* 0x0000000000007941 */ /* 0x000fea0003800000 */
.L_x_308:
[----:B------:R-:W-:Y:S05]  /*16530*/  BRA.DIV ~URZ, `(.L_x_310) ;  /* 0x000021f27f007947 */ /* 0x000fea000b800000 */
[----:B-1----:R1:W2:Y:S02]  /*16540*/  SHFL.IDX PT, R4, R5, 0x2, 0x181f ;  /* 0x00581f0005047f89 */ /* 0x0022a400000e0000 */
.L_x_365:
[----:B------:R-:W-:Y:S05]  /*16550*/  BRA.DIV ~URZ, `(.L_x_311) ;  /* 0x000022427f007947 */ /* 0x000fea000b800000 */
[----:B----4-:R4:W1:Y:S02]  /*16560*/  SHFL.IDX PT, R0, R14, 0x2, 0x181f ;  /* 0x00581f000e007f89 */ /* 0x01086400000e0000 */
.L_x_366:
        /* <DEDUP_REMOVED lines=8> */
[-C--:B-1----:R-:W-:Y:S02]  /*165f0*/  @!P3 LEA R10, P4, R132, R0.reuse, 0x1 ;  /* 0x00000000840ab211 */ /* 0x082fe400078808ff */
        /* <DEDUP_REMOVED lines=11> */
.L_x_313:
[----:B------:R-:W-:Y:S05]  /*166b0*/  BSYNC B0 ;  /* 0x0000000000007941 */ /* 0x000fea0003800000 */
.L_x_312:
[----:B------:R-:W-:Y:S05]  /*166c0*/  BRA.DIV ~URZ, `(.L_x_314) ;  /* 0x000021427f007947 */ /* 0x000fea000b800000 */
[----:B--2---:R2:W3:Y:S04]  /*166d0*/  SHFL.IDX PT, R4, R5, 0x3, 0x181f ;  /* 0x00781f0005047f89 */ /* 0x0044e800000e0000 */
[----:B-1----:R2:W1:Y:S02]  /*166e0*/  SHFL.IDX PT, R0, R14, 0x3, 0x181f ;  /* 0x00781f000e007f89 */ /* 0x00246400000e0000 */
.L_x_367:
[----:B------:R-:W-:-:S04]  /*166f0*/  IADD3 R2, R13, 0x60, RZ ;  /* 0x000000600d027810 */ /* 0x000fc80007ffe0ff */
        /* <DEDUP_REMOVED lines=9> */
[----:B---3--:R-:W-:Y:S02]  /*16790*/  @!P3 LEA.HI.X R11, R132, R4, R133, 0x1, P4 ;  /* 0x00000004840bb211 */ /* 0x008fe400020f0c85 */
        /* <DEDUP_REMOVED lines=8> */
.L_x_294:
[----:B------:R-:W-:Y:S05]  /*16820*/  BSYNC B1 ;  /* 0x0000000000017941 */ /* 0x000fea0003800000 */
.L_x_278:
[----:B-1--4-:R-:W4:Y:S02]  /*16830*/  LDL R0, [R1+0x44] ;  /* 0x0000440001007983 */ /* 0x012f240000100800 */
[----:B----4-:R-:W-:-:S13]  /*16840*/  ISETP.NE.AND P0, PT, R0, RZ, PT ;  /* 0x000000ff0000720c */ /* 0x010fda0003f05270 */
[----:B------:R-:W-:Y:S01]  /*16850*/  @P0 WARPSYNC 0xffffffff ;  /* 0xffffffff00000948 */ /* 0x000fe20003800000 */
[----:B------:R-:W-:Y:S06]  /*16860*/  @P0 BAR.SYNC.DEFER_BLOCKING 0x5, 0x100 ;  /* 0x0144000000000b1d */ /* 0x000fec0000010000 */
[----:B------:R-:W1:Y:S04]  /*16870*/  @P0 LDS.128 R228, [0x20080] ;  /* 0x02008000ffe40984 */ /* 0x000e680000000c00 */
[----:B------:R-:W-:Y:S06]  /*16880*/  @P0 BAR.ARV 0x4, 0x100 ;  /* 0x0104000000000b1d */ /* 0x000fec0000002000 */
[----:B------:R-:W-:Y:S05]  /*16890*/  @P0 BRA `(.L_x_315) ;  /* 0x00000af000000947 */ /* 0x000fea0003800000 */
[----:B------:R-:W4:Y:S01]  /*168a0*/  S2R R0, SR_TID.X ;  /* 0x0000000000007919 */ /* 0x000f220000002100 */
[----:B------:R-:W-:Y:S01]  /*168b0*/  IMAD.MOV.U32 R8, RZ, RZ, RZ ;  /* 0x000000ffff087224 */ /* 0x000fe200078e00ff */
[----:B---34-:R-:W-:-:S04]  /*168c0*/  LOP3.LUT R13, R0, 0x1f, RZ, 0xc0, !PT ;  /* 0x0000001f000d7812 */ /* 0x018fc800078ec0ff */
[----:B------:R-:W-:Y:S01]  /*168d0*/  ISETP.NE.AND P6, PT, R13, 0x1f, PT ;  /* 0x0000001f0d00780c */ /* 0x000fe20003fc5270 */
[----:B------:R-:W-:Y:S10]  /*168e0*/  BRA.DIV ~URZ, `(.L_x_316) ;  /* 0x00001ff27f007947 */ /* 0x000ff4000b800000 */
[----:B------:R3:W4:Y:S02]  /*168f0*/  SHFL.IDX PT, R9, R98, RZ, 0x1f ;  /* 0x00001fff62097589 */ /* 0x00072400000e0000 */
.L_x_368:
[----:B------:R-:W-:Y:S05]  /*16900*/  BRA.DIV ~URZ, `(.L_x_317) ;  /* 0x000020427f007947 */ /* 0x000fea000b800000 */
[----:B------:R3:W4:Y:S02]  /*16910*/  SHFL.IDX PT, R6, R98, 0x1, 0x1f ;  /* 0x00201f0062067f89 */ /* 0x00072400000e0000 */
.L_x_369:
[----:B-1----:R-:W-:Y:S02]  /*16920*/  IMAD.IADD R0, R231, 0x1, R13 ;  /* 0x00000001e7007824 */ /* 0x002fe400078e020d */
[----:B------:R-:W-:-:S03]  /*16930*/  IMAD.MOV.U32 R7, RZ, RZ, RZ ;  /* 0x000000ffff077224 */ /* 0x000fc600078e00ff */
[----:B------:R-:W-:-:S13]  /*16940*/  ISETP.GE.OR P0, PT, R0, c[0x0][0x53c], !P6 ;  /* 0x00014f0000007a0c */ /* 0x000fda0007706670 */
[----:B------:R-:W-:Y:S01]  /*16950*/  @!P0 MOV R2, 0x4 ;  /* 0x0000000400028802 */ /* 0x000fe20000000f00 */
[----:B--2---:R-:W-:-:S04]  /*16960*/  @!P0 IMAD.MOV.U32 R4, RZ, RZ, 0x4 ;  /* 0x00000004ff048424 */ /* 0x004fc800078e00ff */
[----:B------:R-:W-:-:S04]  /*16970*/  @!P0 IMAD.WIDE R4, R0, R4, c[0x0][0x580] ;  /* 0x0001600000048625 */ /* 0x000fc800078e0204 */
[----:B------:R-:W-:Y:S01]  /*16980*/  @!P0 IMAD.WIDE R2, R0, R2, c[0x0][0x578] ;  /* 0x00015e0000028625 */ /* 0x000fe200078e0202 */
[----:B------:R-:W2:Y:S04]  /*16990*/  @!P0 LDG.E R7, [R4.64] ;  /* 0x0000000804078981 */ /* 0x000ea8000c1e1900 */
[----:B------:R-:W2:Y:S01]  /*169a0*/  @!P0 LDG.E R8, [R2.64] ;  /* 0x0000000802088981 */ /* 0x000ea2000c1e1900 */
[C---:B------:R-:W-:Y:S02]  /*169b0*/  ISETP.GE.U32.AND P4, PT, R13.reuse, 0x10, PT ;  /* 0x000000100d00780c */ /* 0x040fe40003f86070 */
[C---:B------:R-:W-:Y:S02]  /*169c0*/  ISETP.GE.U32.AND P3, PT, R13.reuse, 0x8, PT ;  /* 0x000000080d00780c */ /* 0x040fe40003f66070 */
[----:B------:R-:W-:-:S02]  /*169d0*/  ISETP.GE.U32.AND P2, PT, R13, 0x4, PT ;  /* 0x000000040d00780c */ /* 0x000fc40003f46070 */
[C---:B------:R-:W-:Y:S02]  /*169e0*/  ISETP.GE.U32.AND P1, PT, R13.reuse, 0x2, PT ;  /* 0x000000020d00780c */ /* 0x040fe40003f26070 */
[----:B------:R-:W-:Y:S02]  /*169f0*/  ISETP.NE.AND P5, PT, R13, RZ, PT ;  /* 0x000000ff0d00720c */ /* 0x000fe40003fa5270 */
[----:B------:R-:W-:Y:S01]  /*16a00*/  MOV R11, RZ ;  /* 0x000000ff000b7202 */ /* 0x000fe20000000f00 */
[----:B--2---:R-:W-:Y:S01]  /*16a10*/  IMAD R0, R8, R7, RZ ;  /* 0x0000000708007224 */ /* 0x004fe200078e02ff */
[----:B------:R-:W-:Y:S07]  /*16a20*/  BRA.DIV ~URZ, `(.L_x_318) ;  /* 0x00001f927f007947 */ /* 0x000fee000b800000 */
[----:B------:R1:W2:Y:S02]  /*16a30*/  SHFL.UP PT, R4, R0, 0x1, RZ ;  /* 0x0420000000047989 */ /* 0x0002a400000e00ff */
.L_x_370:
        /* <DEDUP_REMOVED lines=16> */
.L_x_371:
[----:B--2---:R-:W-:Y:S01]  /*16b40*/  IMAD R0, R0, c[0x0][0x538], RZ ;  /* 0x00014e0000007a24 */ /* 0x004fe200078e02ff */
[----:B------:R-:W-:Y:S04]  /*16b50*/  BSSY B1, `(.L_x_320) ;  /* 0x000007e000017945 */ /* 0x000fe80003800000 */
[----:B----4-:R-:W-:-:S04]  /*16b60*/  IADD3 R6, R0, R6, RZ ;  /* 0x0000000600067210 */ /* 0x010fc80007ffe0ff */
[----:B------:R-:W-:-:S13]  /*16b70*/  ISETP.GT.AND P0, PT, R6, R9, PT ;  /* 0x000000090600720c */ /* 0x000fda0003f04270 */
[----:B------:R-:W-:Y:S05]  /*16b80*/  @P0 BRA `(.L_x_321) ;  /* 0x0000025000000947 */ /* 0x000fea0003800000 */
.L_x_325:
        /* <DEDUP_REMOVED lines=8> */
[----:B-1----:R-:W-:Y:S01]  /*16c10*/  @!P0 MOV R4, 0x4 ;  /* 0x0000000400048802 */ /* 0x002fe20000000f00 */
        /* <DEDUP_REMOVED lines=8> */
.L_x_372:
        /* <DEDUP_REMOVED lines=16> */
.L_x_373:
[----:B--2---:R-:W-:-:S05]  /*16da0*/  IMAD R0, R0, c[0x0][0x538], RZ ;  /* 0x00014e0000007a24 */ /* 0x004fca00078e02ff */
[----:B------:R-:W-:-:S04]  /*16db0*/  IADD3 R6, R0, R6, RZ ;  /* 0x0000000600067210 */ /* 0x000fc80007ffe0ff */
[----:B------:R-:W-:-:S13]  /*16dc0*/  ISETP.GT.AND P0, PT, R6, R9, PT ;  /* 0x000000090600720c */ /* 0x000fda0003f04270 */
[----:B-1-3--:R-:W-:Y:S05]  /*16dd0*/  @!P0 BRA `(.L_x_325) ;  /* 0xfffffdb000008947 */ /* 0x00afea000383ffff */
.L_x_321:
[----:B------:R-:W-:-:S05]  /*16de0*/  IADD3 R6, -R0, R6, RZ ;  /* 0x0000000600067210 */ /* 0x000fca0007ffe1ff */
[----:B------:R-:W-:-:S05]  /*16df0*/  IMAD R0, R4, c[0x0][0x538], R6 ;  /* 0x00014e0004007a24 */ /* 0x000fca00078e0206 */
[----:B------:R-:W-:Y:S01]  /*16e00*/  ISETP.GT.AND P0, PT, R0, R9, PT ;  /* 0x000000090000720c */ /* 0x000fe20003f04270 */
[----:B------:R-:W-:-:S12]  /*16e10*/  BRA.DIV ~URZ, `(.L_x_326) ;  /* 0x00001f927f007947 */ /* 0x000fd8000b800000 */
[----:B------:R-:W-:-:S04]  /*16e20*/  VOTE.ANY R0, PT, !P0 ;  /* 0x0000000000007806 */ /* 0x000fc800040e0100 */
.L_x_374:
[----:B------:R2:W4:Y:S01]  /*16e30*/  POPC R10, R0 ;  /* 0x00000000000a7309 */ /* 0x0005220000000000 */
[----:B------:R-:W-:Y:S05]  /*16e40*/  BRA.DIV ~URZ, `(.L_x_327) ;  /* 0x00001fa27f007947 */ /* 0x000fea000b800000 */
[----:B----4-:R4:W1:Y:S04]  /*16e50*/  SHFL.IDX PT, R7, R7, R10, 0x1f ;  /* 0x00001f0a07077589 */ /* 0x01086800000e0000 */
[----:B------:R4:W2:Y:S02]  /*16e60*/  SHFL.IDX PT, R5, R8, R10, 0x1f ;  /* 0x00001f0a08057589 */ /* 0x0008a400000e0000 */
.L_x_375:
[----:B------:R-:W-:Y:S01]  /*16e70*/  ISETP.NE.AND P0, PT, R0, RZ, PT ;  /* 0x000000ff0000720c */ /* 0x000fe20003f05270 */
[----:B------:R-:W-:-:S12]  /*16e80*/  BSSY B0, `(.L_x_328) ;  /* 0x0000005000007945 */ /* 0x000fd80003800000 */
[----:B------:R-:W-:Y:S05]  /*16e90*/  @!P0 BRA `(.L_x_329) ;  /* 0x0000003000008947 */ /* 0x000fea0003800000 */
[----:B--2---:R-:W-:Y:S01]  /*16ea0*/  IADD3 R0, R10, -0x1, RZ ;  /* 0xffffffff0a007810 */ /* 0x004fe20007ffe0ff */
[----:B------:R-:W-:Y:S05]  /*16eb0*/  BRA.DIV ~URZ, `(.L_x_330) ;  /* 0x000020027f007947 */ /* 0x000fea000b800000 */
[----:B------:R2:W3:Y:S02]  /*16ec0*/  SHFL.IDX PT, R11, R4, R0, 0x1f ;  /* 0x00001f00040b7589 */ /* 0x0004e400000e0000 */
.L_x_329:
[----:B------:R-:W-:Y:S05]  /*16ed0*/  BSYNC B0 ;  /* 0x0000000000007941 */ /* 0x000fea0003800000 */
.L_x_328:
[----:B-12---:R-:W-:Y:S01]  /*16ee0*/  IABS R4, R7 ;  /* 0x0000000700047213 */ /* 0x006fe20000000000 */
[----:B---3--:R-:W-:Y:S02]  /*16ef0*/  IMAD R228, R11, c[0x0][0x538], R6 ;  /* 0x00014e000be47a24 */ /* 0x008fe400078e0206 */
[----:B------:R-:W-:Y:S01]  /*16f00*/  IMAD.IADD R231, R10, 0x1, R231 ;  /* 0x000000010ae77824 */ /* 0x000fe200078e02e7 */
[----:B------:R-:W1:Y:S01]  /*16f10*/  I2F.RP R2, R4 ;  /* 0x0000000400027306 */ /* 0x000e620000209400 */
[----:B----4-:R-:W-:-:S07]  /*16f20*/  IMAD.IADD R8, R9, 0x1, -R228 ;  /* 0x0000000109087824 */ /* 0x010fce00078e0ae4 */
[----:B-1----:R-:W1:Y:S02]  /*16f30*/  MUFU.RCP R2, R2 ;  /* 0x0000000200027308 */ /* 0x002e640000001000 */
[----:B-1----:R-:W-:-:S06]  /*16f40*/  IADD3 R2, R2, 0xffffffe, RZ ;  /* 0x0ffffffe02027810 */ /* 0x002fcc0007ffe0ff */
[----:B------:R1:W2:Y:S02]  /*16f50*/  F2I.FTZ.U32.TRUNC.NTZ R3, R2 ;  /* 0x0000000200037305 */ /* 0x0002a4000021f000 */
[----:B-1----:R-:W-:Y:S01]  /*16f60*/  IABS R2, R5 ;  /* 0x0000000500027213 */ /* 0x002fe20000000000 */
[----:B--2---:R-:W-:-:S03]  /*16f70*/  IMAD.MOV R0, RZ, RZ, -R3 ;  /* 0x000000ffff007224 */ /* 0x004fc600078e0a03 */
[----:B------:R-:W-:Y:S01]  /*16f80*/  MOV R6, R2 ;  /* 0x0000000200067202 */ /* 0x000fe20000000f00 */
[----:B------:R-:W-:Y:S01]  /*16f90*/  IMAD.MOV.U32 R11, RZ, RZ, R0 ;  /* 0x000000ffff0b7224 */ /* 0x000fe200078e0000 */
[----:B------:R-:W-:Y:S01]  /*16fa0*/  IABS R0, R7 ;  /* 0x0000000700007213 */ /* 0x000fe20000000000 */
[----:B------:R-:W-:Y:S01]  /*16fb0*/  IMAD.MOV.U32 R2, RZ, RZ, RZ ;  /* 0x000000ffff027224 */ /* 0x000fe200078e00ff */
[----:B------:R-:W1:Y:S01]  /*16fc0*/  I2F.RP R12, R6 ;  /* 0x00000006000c7306 */ /* 0x000e620000209400 */
[----:B------:R-:W-:Y:S01]  /*16fd0*/  IMAD R9, R11, R4, RZ ;  /* 0x000000040b097224 */ /* 0x000fe200078e02ff */
[----:B------:R-:W-:Y:S01]  /*16fe0*/  IABS R11, R8 ;  /* 0x00000008000b7213 */ /* 0x000fe20000000000 */
[----:B------:R-:W-:Y:S02]  /*16ff0*/  IMAD.MOV R0, RZ, RZ, -R0 ;  /* 0x000000ffff007224 */ /* 0x000fe400078e0a00 */
[----:B------:R-:W-:-:S03]  /*17000*/  IMAD.HI.U32 R9, R3, R9, R2 ;  /* 0x0000000903097227 */ /* 0x000fc600078e0002 */
[----:B------:R-:W-:Y:S01]  /*17010*/  MOV R3, R0 ;  /* 0x0000000000037202 */ /* 0x000fe20000000f00 */
[----:B------:R-:W-:-:S04]  /*17020*/  IMAD.MOV.U32 R2, RZ, RZ, R11 ;  /* 0x000000ffff027224 */ /* 0x000fc800078e000b */
[----:B------:R-:W-:-:S04]  /*17030*/  IMAD.HI.U32 R0, R9, R2, RZ ;  /* 0x0000000209007227 */ /* 0x000fc800078e00ff */
[----:B------:R-:W-:Y:S02]  /*17040*/  IMAD R2, R0, R3, R2 ;  /* 0x0000000300027224 */ /* 0x000fe400078e0202 */
[----:B-1----:R-:W1:Y:S03]  /*17050*/  MUFU.RCP R3, R12 ;  /* 0x0000000c00037308 */ /* 0x002e660000001000 */
        /* <DEDUP_REMOVED lines=9> */
[----:B------:R-:W-:Y:S01]  /*170f0*/  @P2 IADD3 R0, R0, 0x1, RZ ;  /* 0x0000000100002810 */ /* 0x000fe20007ffe0ff */
[----:B-1----:R-:W-:-:S05]  /*17100*/  IMAD.MOV R2, RZ, RZ, -R3 ;  /* 0x000000ffff027224 */ /* 0x002fca00078e0a03 */
[----:B------:R-:W-:Y:S01]  /*17110*/  @!P1 IMAD.MOV R0, RZ, RZ, -R0 ;  /* 0x000000ffff009224 */ /* 0x000fe200078e0a00 */
[----:B------:R-:W-:Y:S02]  /*17120*/  MOV R4, R2 ;  /* 0x0000000200047202 */ /* 0x000fe40000000f00 */
[----:B------:R-:W-:Y:S02]  /*17130*/  IABS R2, R5 ;  /* 0x0000000500027213 */ /* 0x000fe40000000000 */
[----:B------:R-:W-:Y:S01]  /*17140*/  @!P0 LOP3.LUT R0, RZ, R7, RZ, 0x33, !PT ;  /* 0x00000007ff008212 */ /* 0x000fe200078e33ff */
[----:B------:R-:W-:Y:S02]  /*17150*/  IMAD R4, R4, R6, RZ ;  /* 0x0000000604047224 */ /* 0x000fe400078e02ff */
[----:B------:R-:W-:Y:S01]  /*17160*/  IMAD.MOV R9, RZ, RZ, -R2 ;  /* 0x000000ffff097224 */ /* 0x000fe200078e0a02 */
[----:B------:R-:W-:Y:S01]  /*17170*/  IABS R11, R0 ;  /* 0x00000000000b7213 */ /* 0x000fe20000000000 */
[----:B------:R-:W-:-:S02]  /*17180*/  IMAD.MOV.U32 R2, RZ, RZ, RZ ;  /* 0x000000ffff027224 */ /* 0x000fc400078e00ff */
[----:B------:R-:W-:Y:S02]  /*17190*/  IMAD R7, R0, R7, RZ ;  /* 0x0000000700077224 */ /* 0x000fe400078e02ff */
[----:B------:R-:W-:Y:S01]  /*171a0*/  IMAD.HI.U32 R2, R3, R4, R2 ;  /* 0x0000000403027227 */ /* 0x000fe200078e0002 */
[----:B------:R-:W-:Y:S02]  /*171b0*/  MOV R4, R9 ;  /* 0x0000000900047202 */ /* 0x000fe40000000f00 */
[----:B------:R-:W-:Y:S01]  /*171c0*/  IADD3 R229, R8, -R7, RZ ;  /* 0x8000000708e57210 */ /* 0x000fe20007ffe0ff */
[----:B------:R-:W-:-:S04]  /*171d0*/  IMAD.MOV.U32 R3, RZ, RZ, R11 ;  /* 0x000000ffff037224 */ /* 0x000fc800078e000b */
        /* <DEDUP_REMOVED lines=11> */
[----:B------:R-:W-:-:S04]  /*17290*/  @!P0 LOP3.LUT R2, RZ, R5, RZ, 0x33, !PT ;  /* 0x00000005ff028212 */ /* 0x000fc800078e33ff */
[----:B------:R-:W-:Y:S01]  /*172a0*/  IADD3 R3, -R2, RZ, RZ ;  /* 0x000000ff02037210 */ /* 0x000fe20007ffe1ff */
[----:B------:R-:W-:-:S04]  /*172b0*/  IMAD R2, R5, 0x1000000, R2 ;  /* 0x0100000005027824 */ /* 0x000fc800078e0202 */
[----:B------:R-:W-:-:S04]  /*172c0*/  IMAD R0, R5, R3, R0 ;  /* 0x0000000305007224 */ /* 0x000fc800078e0200 */
[----:B------:R-:W-:Y:S01]  /*172d0*/  IMAD R230, R0, 0x10000, R2 ;  /* 0x0001000000e67824 */ /* 0x000fe200078e0202 */
[----:B------:R-:W-:Y:S05]  /*172e0*/  BRA `(.L_x_331) ;  /* 0x0000004000007947 */ /* 0x000fea0003800000 */
.L_x_322:
[----:B------:R-:W-:Y:S01]  /*172f0*/  IMAD.MOV.U32 R228, RZ, RZ, R9 ;  /* 0x000000ffffe47224 */ /* 0x000fe200078e0009 */
[----:B------:R-:W-:Y:S01]  /*17300*/  MOV R230, RZ ;  /* 0x000000ff00e67202 */ /* 0x000fe20000000f00 */
[----:B------:R-:W-:Y:S01]  /*17310*/  IMAD.MOV.U32 R229, RZ, RZ, RZ ;  /* 0x000000ffffe57224 */ /* 0x000fe200078e00ff */
[----:B------:R-:W-:Y:S02]  /*17320*/  MOV R231, c[0x0][0x53c] ;  /* 0x00014f0000e77a02 */ /* 0x000fe40000000f00 */
.L_x_331:
[----:B------:R-:W-:Y:S05]  /*17330*/  BSYNC B1 ;  /* 0x0000000000017941 */ /* 0x000fea0003800000 */
.L_x_320:
[----:B------:R-:W-:Y:S01]  /*17340*/  WARPSYNC 0xffffffff ;  /* 0xffffffff00007948 */ /* 0x000fe20003800000 */
[----:B------:R-:W-:Y:S01]  /*17350*/  BAR.SYNC.DEFER_BLOCKING 0x4, 0x100 ;  /* 0x0104000000007b1d */ /* 0x000fe20000010000 */
[----:B------:R-:W-:-:S13]  /*17360*/  ISETP.NE.AND P0, PT, R13, RZ, PT ;  /* 0x000000ff0d00720c */ /* 0x000fda0003f05270 */
[----:B------:R2:W-:Y:S04]  /*17370*/  @!P0 STS.128 [0x20080], R228 ;  /* 0x020080e4ff008388 */ /* 0x0005e80000000c00 */
[----:B------:R-:W-:Y:S06]  /*17380*/  BAR.ARV 0x5, 0x100 ;  /* 0x0144000000007b1d */ /* 0x000fec0000002000 */
.L_x_315:
[----:B-1----:R-:W-:-:S13]  /*17390*/  ISETP.GE.AND P0, PT, R231, c[0x0][0x53c], PT ;  /* 0x00014f00e7007a0c */ /* 0x002fda0003f06270 */
[----:B--23--:R-:W-:Y:S01]  /*173a0*/  @P0 CALL.REL.NOINC `(.L_x_332) ;  /* 0x0000001000000944 */ /* 0x00cfe20003c00000 */
[----:B------:R-:W-:Y:S05]  /*173b0*/  BRA `(.L_x_333) ;  /* 0xfffea87000007947 */ /* 0x000fea000383ffff */
.L_x_332:
[----:B------:R-:W-:Y:S05]  /*173c0*/  EXIT ;  /* 0x000000000000794d */ /* 0x000fea0003800000 */
.L_x_160:
[----:B------:R-:W-:Y:S01]  /*173d0*/  IMAD.MOV.U32 R0, RZ, RZ, R5 ;  /* 0x000000ffff007224 */ /* 0x000fe200078e0005 */
[----:B------:R-:W-:Y:S02]  /*173e0*/  MOV R3, 0x1 ;  /* 0x0000000100037802 */ /* 0x000fe40000000f00 */
[----:B------:R-:W-:Y:S02]  /*173f0*/  MOV R2, 0x17410 ;  /* 0x0001741000027802 */ /* 0x000fe40000000f00 */
[----:B--2---:R-:W-:Y:S05]  /*17400*/  CALL.REL.NOINC `($__internal_6_$__cuda_sm70_shflsync_up_p) ;  /* 0x00001bf000007944 */ /* 0x004fea0003c00000 */
[----:B------:R-:W-:Y:S01]  /*17410*/  MOV R0, R4 ;  /* 0x0000000400007202 */ /* 0x000fe20000000f00 */
[----:B------:R-:W-:Y:S05]  /*17420*/  BRA `(.L_x_334) ;  /* 0xfffe902000007947 */ /* 0x000fea000383ffff */
.L_x_161:
[----:B------:R-:W-:Y:S01]  /*17430*/  IMAD.MOV.U32 R0, RZ, RZ, R5 ;  /* 0x000000ffff007224 */ /* 0x000fe200078e0005 */
[----:B------:R-:W-:Y:S02]  /*17440*/  MOV R3, 0x2 ;  /* 0x0000000200037802 */ /* 0x000fe40000000f00 */
[----:B------:R-:W-:Y:S02]  /*17450*/  MOV R2, 0x17470 ;  /* 0x0001747000027802 */ /* 0x000fe40000000f00 */
[----:B--2---:R-:W-:Y:S05]  /*17460*/  CALL.REL.NOINC `($__internal_6_$__cuda_sm70_shflsync_up_p) ;  /* 0x00001b9000007944 */ /* 0x004fea0003c00000 */
[----:B------:R-:W-:Y:S01]  /*17470*/  SEL R4, R4, RZ, P4 ;  /* 0x000000ff04047207 */ /* 0x000fe20002000000 */
[----:B------:R-:W-:Y:S01]  /*17480*/  IMAD.MOV.U32 R3, RZ, RZ, 0x4 ;  /* 0x00000004ff037424 */ /* 0x000fe200078e00ff */
[----:B------:R-:W-:-:S03]  /*17490*/  MOV R2, 0x174c0 ;  /* 0x000174c000027802 */ /* 0x000fc60000000f00 */
[----:B------:R-:W-:Y:S02]  /*174a0*/  IMAD.IADD R0, R5, 0x1, R4 ;  /* 0x0000000105007824 */ /* 0x000fe400078e0204 */
[----:B------:R-:W-:Y:S05]  /*174b0*/  CALL.REL.NOINC `($__internal_6_$__cuda_sm70_shflsync_up_p) ;  /* 0x00001b4000007944 */ /* 0x000fea0003c00000 */
        /* <DEDUP_REMOVED lines=12> */
[----:B------:R-:W-:Y:S02]  /*17580*/  MOV R15, 0x1f ;  /* 0x0000001f000f7802 */ /* 0x000fe40000000f00 */
[----:B------:R-:W-:Y:S01]  /*17590*/  MOV R2, 0x175d0 ;  /* 0x000175d000027802 */ /* 0x000fe20000000f00 */
[----:B------:R-:W-:-:S04]  /*175a0*/  IMAD.IADD R4, R0, 0x1, R4 ;  /* 0x0000000100047824 */ /* 0x000fc800078e0204 */
[----:B------:R-:W-:Y:S02]  /*175b0*/  IMAD.MOV.U32 R3, RZ, RZ, R4 ;  /* 0x000000ffff037224 */ /* 0x000fe400078e0004 */
[----:B------:R-:W-:Y:S05]  /*175c0*/  CALL.REL.NOINC `($__internal_5_$__cuda_sm70_shflsync_idx_p) ;  /* 0x000019c000007944 */ /* 0x000fea0003c00000 */
[----:B-----5:R-:W-:Y:S01]  /*175d0*/  MOV R0, R15 ;  /* 0x0000000f00007202 */ /* 0x020fe20000000f00 */
[----:B-1----:R-:W-:Y:S05]  /*175e0*/  BRA `(.L_x_335) ;  /* 0xfffe8f6000007947 */ /* 0x002fea000383ffff */
.L_x_163:
[----:B------:R-:W-:Y:S02]  /*175f0*/  SEL R0, RZ, 0x1, P0 ;  /* 0x00000001ff007807 */ /* 0x000fe40000000000 */
[----:B------:R-:W-:Y:S02]  /*17600*/  MOV R2, 0x17620 ;  /* 0x0001762000027802 */ /* 0x000fe40000000f00 */
[----:B--2---:R-:W-:Y:S05]  /*17610*/  CALL.REL.NOINC `($__internal_7_$__cuda_sm70_votesync_ballot) ;  /* 0x00001a4000007944 */ /* 0x004fea0003c00000 */
[----:B------:R-:W-:Y:S05]  /*17620*/  BRA `(.L_x_336) ;  /* 0xfffe8fb000007947 */ /* 0x000fea000383ffff */
.L_x_164:
[----:B------:R-:W-:Y:S01]  /*17630*/  IMAD.MOV.U32 R3, RZ, RZ, R8 ;  /* 0x000000ffff037224 */ /* 0x000fe200078e0008 */
[----:B---3--:R-:W-:Y:S01]  /*17640*/  MOV R179, R13 ;  /* 0x0000000d00b37202 */ /* 0x008fe20000000f00 */
[----:B------:R-:W-:Y:S01]  /*17650*/  IMAD.MOV.U32 R15, RZ, RZ, 0x1f ;  /* 0x0000001fff0f7424 */ /* 0x000fe200078e00ff */
[----:B------:R-:W-:Y:S02]  /*17660*/  MOV R2, 0x17680 ;  /* 0x0001768000027802 */ /* 0x000fe40000000f00 */
[----:B-12---:R-:W-:Y:S05]  /*17670*/  CALL.REL.NOINC `($__internal_5_$__cuda_sm70_shflsync_idx_p) ;  /* 0x0000191000007944 */ /* 0x006fea0003c00000 */
[----:B------:R-:W-:Y:S01]  /*17680*/  IMAD.MOV.U32 R11, RZ, RZ, R15 ;  /* 0x000000ffff0b7224 */ /* 0x000fe200078e000f */
[----:B------:R-:W-:Y:S01]  /*17690*/  MOV R3, R7 ;  /* 0x0000000700037202 */ /* 0x000fe20000000f00 */
[----:B------:R-:W-:Y:S01]  /*176a0*/  IMAD.MOV.U32 R6, RZ, RZ, RZ ;  /* 0x000000ffff067224 */ /* 0x000fe200078e00ff */
[----:B------:R-:W-:Y:S01]  /*176b0*/  MOV R179, R13 ;  /* 0x0000000d00b37202 */ /* 0x000fe20000000f00 */
[----:B------:R-:W-:Y:S01]  /*176c0*/  IMAD.MOV.U32 R15, RZ, RZ, 0x1f ;  /* 0x0000001fff0f7424 */ /* 0x000fe200078e00ff */
[----:B------:R-:W-:-:S02]  /*176d0*/  MOV R2, 0x176f0 ;  /* 0x000176f000027802 */ /* 0x000fc40000000f00 */
[----:B-1---5:R-:W-:Y:S05]  /*176e0*/  CALL.REL.NOINC `($__internal_5_$__cuda_sm70_shflsync_idx_p) ;  /* 0x000018a000007944 */ /* 0x022fea0003c00000 */
[----:B------:R-:W-:Y:S01]  /*176f0*/  MOV R10, R15 ;  /* 0x0000000f000a7202 */ /* 0x000fe20000000f00 */
[----:B-1---5:R-:W-:Y:S05]  /*17700*/  BRA `(.L_x_337) ;  /* 0xfffe8f2000007947 */ /* 0x022fea000383ffff */
.L_x_167:
[----:B------:R-:W-:Y:S01]  /*17710*/  IMAD.MOV.U32 R3, RZ, RZ, R4 ;  /* 0x000000ffff037224 */ /* 0x000fe200078e0004 */
[----:B------:R-:W-:-:S02]  /*17720*/  MOV R15, 0x1f ;  /* 0x0000001f000f7802 */ /* 0x000fc40000000f00 */
[----:B------:R-:W-:Y:S02]  /*17730*/  MOV R2, 0x17750 ;  /* 0x0001775000027802 */ /* 0x000fe40000000f00 */
[----:B-1234-:R-:W-:Y:S05]  /*17740*/  CALL.REL.NOINC `($__internal_5_$__cuda_sm70_shflsync_idx_p) ;  /* 0x0000184000007944 */ /* 0x01efea0003c00000 */
[----:B------:R-:W-:Y:S01]  /*17750*/  MOV R6, R15 ;  /* 0x0000000f00067202 */ /* 0x000fe20000000f00 */
[----:B-1---5:R-:W-:Y:S05]  /*17760*/  BRA `(.L_x_166) ;  /* 0xfffe8f2000007947 */ /* 0x022fea000383ffff */
.L_x_197:
[----:B------:R-:W-:Y:S01]  /*17770*/  IMAD.MOV.U32 R3, RZ, RZ, R5 ;  /* 0x000000ffff037224 */ /* 0x000fe200078e0005 */
[----:B------:R-:W-:Y:S01]  /*17780*/  MOV R179, RZ ;  /* 0x000000ff00b37202 */ /* 0x000fe20000000f00 */
[----:B------:R-:W-:Y:S01]  /*17790*/  IMAD.MOV.U32 R15, RZ, RZ, 0x181f ;  /* 0x0000181fff0f7424 */ /* 0x000fe200078e00ff */
[----:B------:R-:W-:Y:S02]  /*177a0*/  MOV R2, 0x177c0 ;  /* 0x000177c000027802 */ /* 0x000fe40000000f00 */
[----:B-----5:R-:W-:Y:S05]  /*177b0*/  CALL.REL.NOINC `($__internal_5_$__cuda_sm70_shflsync_idx_p) ;  /* 0x000017d000007944 */ /* 0x020fea0003c00000 */
[----:B------:R-:W-:Y:S01]  /*177c0*/  MOV R4, R15 ;  /* 0x0000000f00047202 */ /* 0x000fe20000000f00 */
[----:B-1---5:R-:W-:Y:S05]  /*177d0*/  BRA `(.L_x_338) ;  /* 0xfffeefc000007947 */ /* 0x022fea000383ffff */
.L_x_198:
[----:B------:R-:W-:Y:S01]  /*177e0*/  IMAD.MOV.U32 R3, RZ, RZ, R13 ;  /* 0x000000ffff037224 */ /* 0x000fe200078e000d */
[----:B------:R-:W-:Y:S01]  /*177f0*/  MOV R179, RZ ;  /* 0x000000ff00b37202 */ /* 0x000fe20000000f00 */
[----:B------:R-:W-:Y:S01]  /*17800*/  IMAD.MOV.U32 R15, RZ, RZ, 0x181f ;  /* 0x0000181fff0f7424 */ /* 0x000fe200078e00ff */
[----:B------:R-:W-:Y:S02]  /*17810*/  MOV R2, 0x17830 ;  /* 0x0001783000027802 */ /* 0x000fe40000000f00 */
[----:B-12--5:R-:W-:Y:S05]  /*17820*/  CALL.REL.NOINC `($__internal_5_$__cuda_sm70_shflsync_idx_p) ;  /* 0x0000176000007944 */ /* 0x026fea0003c00000 */
[----:B-----5:R-:W-:Y:S01]  /*17830*/  MOV R0, R15 ;  /* 0x0000000f00007202 */ /* 0x020fe20000000f00 */
[----:B-1----:R-:W-:Y:S05]  /*17840*/  BRA `(.L_x_339) ;  /* 0xfffeef7000007947 */ /* 0x002fea000383ffff */
.L_x_201:
[----:B--2---:R-:W-:Y:S01]  /*17850*/  IMAD.MOV.U32 R3, RZ, RZ, R5 ;  /* 0x000000ffff037224 */ /* 0x004fe200078e0005 */
[----:B------:R-:W-:Y:S01]  /*17860*/  MOV R179, 0x1 ;  /* 0x0000000100b37802 */ /* 0x000fe20000000f00 */
[----:B------:R-:W-:Y:S01]  /*17870*/  IMAD.MOV.U32 R15, RZ, RZ, 0x181f ;  /* 0x0000181fff0f7424 */ /* 0x000fe200078e00ff */
[----:B------:R-:W-:-:S02]  /*17880*/  MOV R2, 0x178a0 ;  /* 0x000178a000027802 */ /* 0x000fc40000000f00 */
[----:B-1-345:R-:W-:Y:S05]  /*17890*/  CALL.REL.NOINC `($__internal_5_$__cuda_sm70_shflsync_idx_p) ;  /* 0x000016f000007944 */ /* 0x03afea0003c00000 */
[----:B------:R-:W-:Y:S01]  /*178a0*/  IMAD.MOV.U32 R4, RZ, RZ, R15 ;  /* 0x000000ffff047224 */ /* 0x000fe200078e000f */
[----:B------:R-:W-:Y:S01]  /*178b0*/  MOV R179, 0x1 ;  /* 0x0000000100b37802 */ /* 0x000fe20000000f00 */
[----:B------:R-:W-:Y:S01]  /*178c0*/  IMAD.MOV.U32 R3, RZ, RZ, R13 ;  /* 0x000000ffff037224 */ /* 0x000fe200078e000d */
[----:B------:R-:W-:-:S02]  /*178d0*/  MOV R15, 0x181f ;  /* 0x0000181f000f7802 */ /* 0x000fc40000000f00 */
[----:B------:R-:W-:Y:S02]  /*178e0*/  MOV R2, 0x17900 ;  /* 0x0001790000027802 */ /* 0x000fe40000000f00 */
[----:B-1---5:R-:W-:Y:S05]  /*178f0*/  CALL.REL.NOINC `($__internal_5_$__cuda_sm70_shflsync_idx_p) ;  /* 0x0000169000007944 */ /* 0x022fea0003c00000 */
[----:B-----5:R-:W-:Y:S01]  /*17900*/  MOV R0, R15 ;  /* 0x0000000f00007202 */ /* 0x020fe20000000f00 */
[----:B-1----:R-:W-:Y:S05]  /*17910*/  BRA `(.L_x_340) ;  /* 0xfffef03000007947 */ /* 0x002fea000383ffff */
.L_x_204:
[----:B-1----:R-:W-:Y:S01]  /*17920*/  IMAD.MOV.U32 R3, RZ, RZ, R5 ;  /* 0x000000ffff037224 */ /* 0x002fe200078e0005 */
[----:B------:R-:W-:Y:S01]  /*17930*/  MOV R179, 0x2 ;  /* 0x0000000200b37802 */ /* 0x000fe20000000f00 */
[----:B------:R-:W-:Y:S01]  /*17940*/  IMAD.MOV.U32 R15, RZ, RZ, 0x181f ;  /* 0x0000181fff0f7424 */ /* 0x000fe200078e00ff */
[----:B------:R-:W-:Y:S02]  /*17950*/  MOV R2, 0x17970 ;  /* 0x0001797000027802 */ /* 0x000fe40000000f00 */
[----:B--2345:R-:W-:Y:S05]  /*17960*/  CALL.REL.NOINC `($__internal_5_$__cuda_sm70_shflsync_idx_p) ;  /* 0x0000162000007944 */ /* 0x03cfea0003c00000 */
[----:B------:R-:W-:Y:S01]  /*17970*/  MOV R4, R15 ;  /* 0x0000000f00047202 */ /* 0x000fe20000000f00 */
[----:B-1---5:R-:W-:Y:S05]  /*17980*/  BRA `(.L_x_341) ;  /* 0xfffef12000007947 */ /* 0x022fea000383ffff */
.L_x_205:
[----:B------:R-:W-:Y:S01]  /*17990*/  IMAD.MOV.U32 R3, RZ, RZ, R13 ;  /* 0x000000ffff037224 */ /* 0x000fe200078e000d */
[----:B------:R-:W-:Y:S01]  /*179a0*/  MOV R179, 0x2 ;  /* 0x0000000200b37802 */ /* 0x000fe20000000f00 */
[----:B------:R-:W-:Y:S01]  /*179b0*/  IMAD.MOV.U32 R15, RZ, RZ, 0x181f ;  /* 0x0000181fff0f7424 */ /* 0x000fe200078e00ff */
[----:B------:R-:W-:Y:S02]  /*179c0*/  MOV R2, 0x179e0 ;  /* 0x000179e000027802 */ /* 0x000fe40000000f00 */
[----:B-12345:R-:W-:Y:S05]  /*179d0*/  CALL.REL.NOINC `($__internal_5_$__cuda_sm70_shflsync_idx_p) ;  /* 0x000015b000007944 */ /* 0x03efea0003c00000 */
[----:B-----5:R-:W-:Y:S01]  /*179e0*/  MOV R0, R15 ;  /* 0x0000000f00007202 */ /* 0x020fe20000000f00 */
[----:B-1----:R-:W-:Y:S05]  /*179f0*/  BRA `(.L_x_342) ;  /* 0xfffef0d000007947 */ /* 0x002fea000383ffff */
.L_x_208:
[----:B-1----:R-:W-:Y:S01]  /*17a00*/  IMAD.MOV.U32 R3, RZ, RZ, R5 ;  /* 0x000000ffff037224 */ /* 0x002fe200078e0005 */
[----:B------:R-:W-:Y:S01]  /*17a10*/  MOV R179, 0x3 ;  /* 0x0000000300b37802 */ /* 0x000fe20000000f00 */
[----:B------:R-:W-:Y:S01]  /*17a20*/  IMAD.MOV.U32 R15, RZ, RZ, 0x181f ;  /* 0x0000181fff0f7424 */ /* 0x000fe200078e00ff */
[----:B------:R-:W-:-:S02]  /*17a30*/  MOV R2, 0x17a50 ;  /* 0x00017a5000027802 */ /* 0x000fc40000000f00 */
[----:B--2345:R-:W-:Y:S05]  /*17a40*/  CALL.REL.NOINC `($__internal_5_$__cuda_sm70_shflsync_idx_p) ;  /* 0x0000154000007944 */ /* 0x03cfea0003c00000 */
        /* <DEDUP_REMOVED lines=8> */
.L_x_263:
[----:B------:R-:W-:Y:S01]  /*17ad0*/  IMAD.MOV.U32 R3, RZ, RZ, R0 ;  /* 0x000000ffff037224 */ /* 0x000fe200078e0000 */
[----:B------:R-:W-:Y:S01]  /*17ae0*/  MOV R179, RZ ;  /* 0x000000ff00b37202 */ /* 0x000fe20000000f00 */
[----:B------:R-:W-:Y:S01]  /*17af0*/  IMAD.MOV.U32 R15, RZ, RZ, 0x181f ;  /* 0x0000181fff0f7424 */ /* 0x000fe200078e00ff */
[----:B------:R-:W-:Y:S02]  /*17b00*/  MOV R2, 0x17b20 ;  /* 0x00017b2000027802 */ /* 0x000fe40000000f00 */
[----:B------:R-:W-:Y:S05]  /*17b10*/  CALL.REL.NOINC `($__internal_5_$__cuda_sm70_shflsync_idx_p) ;  /* 0x0000147000007944 */ /* 0x000fea0003c00000 */
[----:B------:R-:W-:Y:S01]  /*17b20*/  MOV R4, R15 ;  /* 0x0000000f00047202 */ /* 0x000fe20000000f00 */
[----:B-1---5:R-:W-:Y:S05]  /*17b30*/  BRA `(.L_x_344) ;  /* 0xffff6d4000007947 */ /* 0x022fea000383ffff */
.L_x_264:
[----:B------:R-:W-:Y:S01]  /*17b40*/  IMAD.MOV.U32 R3, RZ, RZ, R5 ;  /* 0x000000ffff037224 */ /* 0x000fe200078e0005 */
[----:B------:R-:W-:Y:S01]  /*17b50*/  MOV R179, RZ ;  /* 0x000000ff00b37202 */ /* 0x000fe20000000f00 */
[----:B------:R-:W-:Y:S01]  /*17b60*/  IMAD.MOV.U32 R15, RZ, RZ, 0x181f ;  /* 0x0000181fff0f7424 */ /* 0x000fe200078e00ff */
[----:B------:R-:W-:Y:S02]  /*17b70*/  MOV R2, 0x17b90 ;  /* 0x00017b9000027802 */ /* 0x000fe40000000f00 */
[----:B-12---:R-:W-:Y:S05]  /*17b80*/  CALL.REL.NOINC `($__internal_5_$__cuda_sm70_shflsync_idx_p) ;  /* 0x0000140000007944 */ /* 0x006fea0003c00000 */
[----:B-----5:R-:W-:Y:S01]  /*17b90*/  MOV R0, R15 ;  /* 0x0000000f00007202 */ /* 0x020fe20000000f00 */
[----:B-1----:R-:W-:Y:S05]  /*17ba0*/  BRA `(.L_x_345) ;  /* 0xffff6cf000007947 */ /* 0x002fea000383ffff */
.L_x_265:
[----:B------:R-:W-:Y:S02]  /*17bb0*/  MOV R0, 0x2 ;  /* 0x0000000200007802 */ /* 0x000fe40000000f00 */
[----:B------:R-:W-:-:S02]  /*17bc0*/  MOV R2, 0x17be0 ;  /* 0x00017be000027802 */ /* 0x000fc40000000f00 */
[----:B------:R-:W-:Y:S05]  /*17bd0*/  CALL.REL.NOINC `($__internal_4_$__cuda_sm70_shflsync_bfly_p) ;  /* 0x0000135000007944 */ /* 0x000fea0003c00000 */
[----:B------:R-:W-:Y:S01]  /*17be0*/  FMNMX.FTZ R4, R4, R0, !PT ;  /* 0x0000000004047209 */ /* 0x000fe20007810000 */
[----:B------:R-:W-:Y:S01]  /*17bf0*/  IMAD.MOV.U32 R0, RZ, RZ, 0x1 ;  /* 0x00000001ff007424 */ /* 0x000fe200078e00ff */
[----:B------:R-:W-:-:S02]  /*17c00*/  MOV R2, 0x17c20 ;  /* 0x00017c2000027802 */ /* 0x000fc40000000f00 */
[----:B------:R-:W-:Y:S05]  /*17c10*/  CALL.REL.NOINC `($__internal_4_$__cuda_sm70_shflsync_bfly_p) ;  /* 0x0000131000007944 */ /* 0x000fea0003c00000 */
[----:B------:R-:W-:Y:S01]  /*17c20*/  FMNMX.FTZ R134, R4, R0, !PT ;  /* 0x0000000004867209 */ /* 0x000fe20007810000 */
[----:B------:R-:W-:Y:S01]  /*17c30*/  IMAD.MOV.U32 R4, RZ, RZ, R5 ;  /* 0x000000ffff047224 */ /* 0x000fe200078e0005 */
[----:B------:R-:W-:Y:S01]  /*17c40*/  MOV R2, 0x17c70 ;  /* 0x00017c7000027802 */ /* 0x000fe20000000f00 */
[----:B------:R-:W-:-:S02]  /*17c50*/  IMAD.MOV.U32 R0, RZ, RZ, 0x2 ;  /* 0x00000002ff007424 */ /* 0x000fc400078e00ff */
[----:B------:R-:W-:Y:S05]  /*17c60*/  CALL.REL.NOINC `($__internal_4_$__cuda_sm70_shflsync_bfly_p) ;  /* 0x000012c000007944 */ /* 0x000fea0003c00000 */
[----:B------:R-:W-:Y:S01]  /*17c70*/  FMNMX.FTZ R5, R5, R0, !PT ;  /* 0x0000000005057209 */ /* 0x000fe20007810000 */
[----:B------:R-:W-:Y:S01]  /*17c80*/  IMAD.MOV.U32 R0, RZ, RZ, 0x1 ;  /* 0x00000001ff007424 */ /* 0x000fe200078e00ff */
[----:B------:R-:W-:-:S03]  /*17c90*/  MOV R2, 0x17cc0 ;  /* 0x00017cc000027802 */ /* 0x000fc60000000f00 */
[----:B------:R-:W-:Y:S02]  /*17ca0*/  IMAD.MOV.U32 R4, RZ, RZ, R5 ;  /* 0x000000ffff047224 */ /* 0x000fe400078e0005 */
[----:B------:R-:W-:Y:S05]  /*17cb0*/  CALL.REL.NOINC `($__internal_4_$__cuda_sm70_shflsync_bfly_p) ;  /* 0x0000127000007944 */ /* 0x000fea0003c00000 */
[----:B------:R-:W-:Y:S01]  /*17cc0*/  MOV R3, R0 ;  /* 0x0000000000037202 */ /* 0x000fe20000000f00 */
[----:B------:R-:W-:Y:S05]  /*17cd0*/  BRA `(.L_x_346) ;  /* 0xffff6fd000007947 */ /* 0x000fea000383ffff */
.L_x_267:
[----:B--2---:R-:W-:Y:S01]  /*17ce0*/  MOV R15, 0x181f ;  /* 0x0000181f000f7802 */ /* 0x004fe20000000f00 */
[----:B------:R-:W-:Y:S01]  /*17cf0*/  IMAD.MOV.U32 R179, RZ, RZ, RZ ;  /* 0x000000ffffb37224 */ /* 0x000fe200078e00ff */
[----:B------:R-:W-:Y:S02]  /*17d00*/  MOV R2, 0x17d20 ;  /* 0x00017d2000027802 */ /* 0x000fe40000000f00 */
[----:B-1-34-:R-:W-:Y:S05]  /*17d10*/  CALL.REL.NOINC `($__internal_5_$__cuda_sm70_shflsync_idx_p) ;  /* 0x0000127000007944 */ /* 0x01afea0003c00000 */
[----:B------:R-:W-:Y:S01]  /*17d20*/  MOV R3, R15 ;  /* 0x0000000f00037202 */ /* 0x000fe20000000f00 */
[----:B-1---5:R-:W-:-:S05]  /*17d30*/  BRA `(.L_x_347) ;  /* 0xffff7cb000007947 */ /* 0x022fca000383ffff */
.L_x_270:
[----:B------:R-:W-:Y:S01]  /*17d40*/  MOV R179, RZ ;  /* 0x000000ff00b37202 */ /* 0x000fe20000000f00 */
[----:B------:R-:W-:Y:S01]  /*17d50*/  IMAD.MOV.U32 R3, RZ, RZ, R0 ;  /* 0x000000ffff037224 */ /* 0x000fe200078e0000 */
[----:B------:R-:W-:Y:S01]  /*17d60*/  MOV R2, 0x17d90 ;  /* 0x00017d9000027802 */ /* 0x000fe20000000f00 */
[----:B------:R-:W-:Y:S02]  /*17d70*/  IMAD.MOV.U32 R15, RZ, RZ, 0x181f ;  /* 0x0000181fff0f7424 */ /* 0x000fe400078e00ff */
[----:B------:R-:W-:Y:S05]  /*17d80*/  CALL.REL.NOINC `($__internal_5_$__cuda_sm70_shflsync_idx_p) ;  /* 0x0000120000007944 */ /* 0x000fea0003c00000 */
[----:B------:R-:W-:Y:S01]  /*17d90*/  MOV R4, R15 ;  /* 0x0000000f00047202 */ /* 0x000fe20000000f00 */
[----:B-1---5:R-:W-:-:S05]  /*17da0*/  BRA `(.L_x_348) ;  /* 0xffff883000007947 */ /* 0x022fca000383ffff */
.L_x_271:
[----:B------:R-:W-:Y:S01]  /*17db0*/  MOV R179, RZ ;  /* 0x000000ff00b37202 */ /* 0x000fe20000000f00 */
[----:B------:R-:W-:Y:S01]  /*17dc0*/  IMAD.MOV.U32 R3, RZ, RZ, R5 ;  /* 0x000000ffff037224 */ /* 0x000fe200078e0005 */
[----:B------:R-:W-:Y:S01]  /*17dd0*/  MOV R2, 0x17e00 ;  /* 0x00017e0000027802 */ /* 0x000fe20000000f00 */
[----:B------:R-:W-:Y:S02]  /*17de0*/  IMAD.MOV.U32 R15, RZ, RZ, 0x181f ;  /* 0x0000181fff0f7424 */ /* 0x000fe400078e00ff */
[----:B-12---:R-:W-:Y:S05]  /*17df0*/  CALL.REL.NOINC `($__internal_5_$__cuda_sm70_shflsync_idx_p) ;  /* 0x0000119000007944 */ /* 0x006fea0003c00000 */
[----:B-----5:R-:W-:Y:S01]  /*17e00*/  MOV R0, R15 ;  /* 0x0000000f00007202 */ /* 0x020fe20000000f00 */
[----:B-1----:R-:W-:-:S05]  /*17e10*/  BRA `(.L_x_349) ;  /* 0xffff87e000007947 */ /* 0x002fca000383ffff */
.L_x_272:
[----:B------:R-:W-:Y:S02]  /*17e20*/  MOV R0, 0x2 ;  /* 0x0000000200007802 */ /* 0x000fe40000000f00 */
[----:B------:R-:W-:Y:S02]  /*17e30*/  MOV R2, 0x17e50 ;  /* 0x00017e5000027802 */ /* 0x000fe40000000f00 */
[----:B------:R-:W-:Y:S05]  /*17e40*/  CALL.REL.NOINC `($__internal_4_$__cuda_sm70_shflsync_bfly_p) ;  /* 0x000010e000007944 */ /* 0x000fea0003c00000 */
[----:B------:R-:W-:Y:S01]  /*17e50*/  FMNMX.FTZ R4, R4, R0, !PT ;  /* 0x0000000004047209 */ /* 0x000fe20007810000 */
[----:B------:R-:W-:Y:S01]  /*17e60*/  IMAD.MOV.U32 R0, RZ, RZ, 0x1 ;  /* 0x00000001ff007424 */ /* 0x000fe200078e00ff */
[----:B------:R-:W-:Y:S02]  /*17e70*/  MOV R2, 0x17e90 ;  /* 0x00017e9000027802 */ /* 0x000fe40000000f00 */
[----:B------:R-:W-:Y:S05]  /*17e80*/  CALL.REL.NOINC `($__internal_4_$__cuda_sm70_shflsync_bfly_p) ;  /* 0x000010a000007944 */ /* 0x000fea0003c00000 */
[----:B------:R-:W-:Y:S01]  /*17e90*/  FMNMX.FTZ R134, R4, R0, !PT ;  /* 0x0000000004867209 */ /* 0x000fe20007810000 */
[----:B------:R-:W-:Y:S01]  /*17ea0*/  IMAD.MOV.U32 R4, RZ, RZ, R5 ;  /* 0x000000ffff047224 */ /* 0x000fe200078e0005 */
[----:B------:R-:W-:Y:S01]  /*17eb0*/  MOV R2, 0x17ee0 ;  /* 0x00017ee000027802 */ /* 0x000fe20000000f00 */
[----:B------:R-:W-:Y:S02]  /*17ec0*/  IMAD.MOV.U32 R0, RZ, RZ, 0x2 ;  /* 0x00000002ff007424 */ /* 0x000fe400078e00ff */
[----:B------:R-:W-:Y:S05]  /*17ed0*/  CALL.REL.NOINC `($__internal_4_$__cuda_sm70_shflsync_bfly_p) ;  /* 0x0000105000007944 */ /* 0x000fea0003c00000 */
[----:B------:R-:W-:Y:S01]  /*17ee0*/  FMNMX.FTZ R4, R5, R0, !PT ;  /* 0x0000000005047209 */ /* 0x000fe20007810000 */
[----:B------:R-:W-:Y:S01]  /*17ef0*/  IMAD.MOV.U32 R0, RZ, RZ, 0x1 ;  /* 0x00000001ff007424 */ /* 0x000fe200078e00ff */
[----:B------:R-:W-:Y:S02]  /*17f00*/  MOV R2, 0x17f20 ;  /* 0x00017f2000027802 */ /* 0x000fe40000000f00 */
[----:B------:R-:W-:Y:S05]  /*17f10*/  CALL.REL.NOINC `($__internal_4_$__cuda_sm70_shflsync_bfly_p) ;  /* 0x0000101000007944 */ /* 0x000fea0003c00000 */
[----:B------:R-:W-:-:S05]  /*17f20*/  BRA `(.L_x_350) ;  /* 0xffff897000007947 */ /* 0x000fca000383ffff */
.L_x_274:
[----:B------:R-:W-:Y:S01]  /*17f30*/  IMAD.MOV.U32 R4, RZ, RZ, R206 ;  /* 0x000000ffff047224 */ /* 0x000fe200078e00ce */
[----:B------:R-:W-:-:S02]  /*17f40*/  MOV R0, 0x2 ;  /* 0x0000000200007802 */ /* 0x000fc40000000f00 */
[----:B------:R-:W-:Y:S02]  /*17f50*/  MOV R2, 0x17f70 ;  /* 0x00017f7000027802 */ /* 0x000fe40000000f00 */
[----:B------:R-:W-:Y:S05]  /*17f60*/  CALL.REL.NOINC `($__internal_4_$__cuda_sm70_shflsync_bfly_p) ;  /* 0x00000fc000007944 */ /* 0x000fea0003c00000 */
[----:B------:R-:W-:Y:S05]  /*17f70*/  BRA `(.L_x_351) ;  /* 0xffff9be000007947 */ /* 0x000fea000383ffff */
.L_x_275:
[----:B------:R-:W-:Y:S01]  /*17f80*/  IMAD.MOV.U32 R4, RZ, RZ, R5 ;  /* 0x000000ffff047224 */ /* 0x000fe200078e0005 */
[----:B------:R-:W-:Y:S02]  /*17f90*/  MOV R0, 0x1 ;  /* 0x0000000100007802 */ /* 0x000fe40000000f00 */
[----:B------:R-:W-:Y:S02]  /*17fa0*/  MOV R2, 0x17fc0 ;  /* 0x00017fc000027802 */ /* 0x000fe40000000f00 */
[----:B-1----:R-:W-:Y:S05]  /*17fb0*/  CALL.REL.NOINC `($__internal_4_$__cuda_sm70_shflsync_bfly_p) ;  /* 0x00000f7000007944 */ /* 0x002fea0003c00000 */
[----:B------:R-:W-:Y:S01]  /*17fc0*/  FADD.FTZ R5, R5, R0 ;  /* 0x0000000005057221 */ /* 0x000fe20000010000 */
[----:B------:R-:W-:Y:S02]  /*17fd0*/  MOV R4, R205 ;  /* 0x000000cd00047202 */ /* 0x000fe40000000f00 */
[----:B------:R-:W-:Y:S02]  /*17fe0*/  MOV R0, 0x2 ;  /* 0x0000000200007802 */ /* 0x000fe40000000f00 */
[----:B------:R-:W-:Y:S02]  /*17ff0*/  MOV R2, 0x18010 ;  /* 0x0001801000027802 */ /* 0x000fe40000000f00 */
[----:B------:R-:W-:Y:S05]  /*18000*/  CALL.REL.NOINC `($__internal_4_$__cuda_sm70_shflsync_bfly_p) ;  /* 0x00000f2000007944 */ /* 0x000fea0003c00000 */
[----:B------:R-:W-:Y:S01]  /*18010*/  FADD.FTZ R4, R205, R0 ;  /* 0x00000000cd047221 */ /* 0x000fe20000010000 */
[----:B------:R-:W-:Y:S02]  /*18020*/  MOV R0, 0x1 ;  /* 0x0000000100007802 */ /* 0x000fe40000000f00 */
[----:B------:R-:W-:-:S02]  /*18030*/  MOV R2, 0x18050 ;  /* 0x0001805000027802 */ /* 0x000fc40000000f00 */
[----:B------:R-:W-:Y:S05]  /*18040*/  CALL.REL.NOINC `($__internal_4_$__cuda_sm70_shflsync_bfly_p) ;  /* 0x00000ee000007944 */ /* 0x000fea0003c00000 */
[----:B------:R-:W-:Y:S01]  /*18050*/  MOV R3, R0 ;  /* 0x0000000000037202 */ /* 0x000fe20000000f00 */
[----:B------:R-:W-:Y:S05]  /*18060*/  BRA `(.L_x_352) ;  /* 0xffff9b6000007947 */ /* 0x000fea000383ffff */
.L_x_282:
[----:B--234-:R-:W-:Y:S01]  /*18070*/  IMAD.MOV.U32 R3, RZ, RZ, R13 ;  /* 0x000000ffff037224 */ /* 0x01cfe200078e000d */
[----:B------:R-:W-:Y:S01]  /*18080*/  MOV R179, RZ ;  /* 0x000000ff00b37202 */ /* 0x000fe20000000f00 */
[----:B------:R-:W-:Y:S01]  /*18090*/  IMAD.MOV.U32 R15, RZ, RZ, 0x181f ;  /* 0x0000181fff0f7424 */ /* 0x000fe200078e00ff */
[----:B------:R-:W-:-:S02]  /*180a0*/  MOV R2, 0x180c0 ;  /* 0x000180c000027802 */ /* 0x000fc40000000f00 */
[----:B-1----:R-:W-:Y:S05]  /*180b0*/  CALL.REL.NOINC `($__internal_5_$__cuda_sm70_shflsync_idx_p) ;  /* 0x00000ed000007944 */ /* 0x002fea0003c00000 */
[----:B------:R-:W-:Y:S01]  /*180c0*/  MOV R4, R15 ;  /* 0x0000000f00047202 */ /* 0x000fe20000000f00 */
[----:B-1---5:R-:W-:Y:S05]  /*180d0*/  BRA `(.L_x_353) ;  /* 0xffffb68000007947 */ /* 0x022fea000383ffff */
.L_x_283:
[----:B------:R-:W-:Y:S01]  /*180e0*/  IMAD.MOV.U32 R3, RZ, RZ, R14 ;  /* 0x000000ffff037224 */ /* 0x000fe200078e000e */
[----:B------:R-:W-:Y:S01]  /*180f0*/  MOV R179, RZ ;  /* 0x000000ff00b37202 */ /* 0x000fe20000000f00 */
[----:B------:R-:W-:Y:S01]  /*18100*/  IMAD.MOV.U32 R15, RZ, RZ, 0x181f ;  /* 0x0000181fff0f7424 */ /* 0x000fe200078e00ff */
[----:B------:R-:W-:-:S02]  /*18110*/  MOV R2, 0x18130 ;  /* 0x0001813000027802 */ /* 0x000fc40000000f00 */
[----:B-123--:R-:W-:Y:S05]  /*18120*/  CALL.REL.NOINC `($__internal_5_$__cuda_sm70_shflsync_idx_p) ;  /* 0x00000e6000007944 */ /* 0x00efea0003c00000 */
[----:B-----5:R-:W-:Y:S01]  /*18130*/  MOV R0, R15 ;  /* 0x0000000f00007202 */ /* 0x020fe20000000f00 */
[----:B-1----:R-:W-:Y:S05]  /*18140*/  BRA `(.L_x_354) ;  /* 0xffffb63000007947 */ /* 0x002fea000383ffff */
.L_x_286:
[----:B--2---:R-:W-:Y:S01]  /*18150*/  IMAD.MOV.U32 R3, RZ, RZ, R13 ;  /* 0x000000ffff037224 */ /* 0x004fe200078e000d */
[----:B------:R-:W-:Y:S01]  /*18160*/  MOV R179, 0x1 ;  /* 0x0000000100b37802 */ /* 0x000fe20000000f00 */
[----:B------:R-:W-:Y:S01]  /*18170*/  IMAD.MOV.U32 R15, RZ, RZ, 0x181f ;  /* 0x0000181fff0f7424 */ /* 0x000fe200078e00ff */
[----:B------:R-:W-:-:S02]  /*18180*/  MOV R2, 0x181a0 ;  /* 0x000181a000027802 */ /* 0x000fc40000000f00 */
[----:B-1-34-:R-:W-:Y:S05]  /*18190*/  CALL.REL.NOINC `($__internal_5_$__cuda_sm70_shflsync_idx_p) ;  /* 0x00000df000007944 */ /* 0x01afea0003c00000 */
        /* <DEDUP_REMOVED lines=8> */
.L_x_289:
[----:B--2---:R-:W-:Y:S01]  /*18220*/  IMAD.MOV.U32 R3, RZ, RZ, R13 ;  /* 0x000000ffff037224 */ /* 0x004fe200078e000d */
[----:B------:R-:W-:Y:S01]  /*18230*/  MOV R179, 0x2 ;  /* 0x0000000200b37802 */ /* 0x000fe20000000f00 */
[----:B------:R-:W-:Y:S01]  /*18240*/  IMAD.MOV.U32 R15, RZ, RZ, 0x181f ;  /* 0x0000181fff0f7424 */ /* 0x000fe200078e00ff */
[----:B------:R-:W-:Y:S02]  /*18250*/  MOV R2, 0x18270 ;  /* 0x0001827000027802 */ /* 0x000fe40000000f00 */
[----:B-1-34-:R-:W-:Y:S05]  /*18260*/  CALL.REL.NOINC `($__internal_5_$__cuda_sm70_shflsync_idx_p) ;  /* 0x00000d2000007944 */ /* 0x01afea0003c00000 */
[----:B------:R-:W-:Y:S01]  /*18270*/  MOV R4, R15 ;  /* 0x0000000f00047202 */ /* 0x000fe20000000f00 */
[----:B-1---5:R-:W-:Y:S05]  /*18280*/  BRA `(.L_x_356) ;  /* 0xffffb7d000007947 */ /* 0x022fea000383ffff */
.L_x_290:
[----:B--2---:R-:W-:Y:S01]  /*18290*/  IMAD.MOV.U32 R3, RZ, RZ, R14 ;  /* 0x000000ffff037224 */ /* 0x004fe200078e000e */
[----:B------:R-:W-:Y:S01]  /*182a0*/  MOV R179, 0x2 ;  /* 0x0000000200b37802 */ /* 0x000fe20000000f00 */
[----:B------:R-:W-:Y:S01]  /*182b0*/  IMAD.MOV.U32 R15, RZ, RZ, 0x181f ;  /* 0x0000181fff0f7424 */ /* 0x000fe200078e00ff */
[----:B------:R-:W-:Y:S02]  /*182c0*/  MOV R2, 0x182e0 ;  /* 0x000182e000027802 */ /* 0x000fe40000000f00 */
[----:B-1-34-:R-:W-:Y:S05]  /*182d0*/  CALL.REL.NOINC `($__internal_5_$__cuda_sm70_shflsync_idx_p) ;  /* 0x00000cb000007944 */ /* 0x01afea0003c00000 */
[----:B-----5:R-:W-:Y:S01]  /*182e0*/  MOV R0, R15 ;  /* 0x0000000f00007202 */ /* 0x020fe20000000f00 */
[----:B-1----:R-:W-:Y:S05]  /*182f0*/  BRA `(.L_x_357) ;  /* 0xffffb78000007947 */ /* 0x002fea000383ffff */
.L_x_293:
[----:B---3--:R-:W-:Y:S01]  /*18300*/  IMAD.MOV.U32 R3, RZ, RZ, R13 ;  /* 0x000000ffff037224 */ /* 0x008fe200078e000d */
        /* <DEDUP_REMOVED lines=12> */
.L_x_295:
[----:B------:R-:W-:Y:S01]  /*183d0*/  IMAD.MOV.U32 R3, RZ, RZ, R5 ;  /* 0x000000ffff037224 */ /* 0x000fe200078e0005 */
[----:B------:R-:W-:Y:S01]  /*183e0*/  MOV R179, RZ ;  /* 0x000000ff00b37202 */ /* 0x000fe20000000f00 */
[----:B------:R-:W-:Y:S01]  /*183f0*/  IMAD.MOV.U32 R15, RZ, RZ, 0x1c1f ;  /* 0x00001c1fff0f7424 */ /* 0x000fe200078e00ff */
[----:B------:R-:W-:Y:S02]  /*18400*/  MOV R2, 0x18420 ;  /* 0x0001842000027802 */ /* 0x000fe40000000f00 */
[----:B------:R-:W-:Y:S05]  /*18410*/  CALL.REL.NOINC `($__internal_5_$__cuda_sm70_shflsync_idx_p) ;  /* 0x00000b7000007944 */ /* 0x000fea0003c00000 */
[----:B------:R-:W-:Y:S01]  /*18420*/  MOV R4, R15 ;  /* 0x0000000f00047202 */ /* 0x000fe20000000f00 */
[----:B-1---5:R-:W-:Y:S05]  /*18430*/  BRA `(.L_x_359) ;  /* 0xffffbb2000007947 */ /* 0x022fea000383ffff */
.L_x_296:
[----:B------:R-:W-:Y:S01]  /*18440*/  IMAD.MOV.U32 R3, RZ, RZ, R12 ;  /* 0x000000ffff037224 */ /* 0x000fe200078e000c */
[----:B------:R-:W-:Y:S01]  /*18450*/  MOV R179, RZ ;  /* 0x000000ff00b37202 */ /* 0x000fe20000000f00 */
[----:B------:R-:W-:Y:S01]  /*18460*/  IMAD.MOV.U32 R15, RZ, RZ, 0x1c1f ;  /* 0x00001c1fff0f7424 */ /* 0x000fe200078e00ff */
[----:B------:R-:W-:Y:S02]  /*18470*/  MOV R2, 0x18490 ;  /* 0x0001849000027802 */ /* 0x000fe40000000f00 */
[----:B-12---:R-:W-:Y:S05]  /*18480*/  CALL.REL.NOINC `($__internal_5_$__cuda_sm70_shflsync_idx_p) ;  /* 0x00000b0000007944 */ /* 0x006fea0003c00000 */
[----:B-----5:R-:W-:Y:S01]  /*18490*/  MOV R0, R15 ;  /* 0x0000000f00007202 */ /* 0x020fe20000000f00 */
[----:B-1----:R-:W-:Y:S05]  /*184a0*/  BRA `(.L_x_360) ;  /* 0xffffbad000007947 */ /* 0x002fea000383ffff */
.L_x_299:
[----:B----4-:R-:W-:Y:S01]  /*184b0*/  IMAD.MOV.U32 R3, RZ, RZ, R5 ;  /* 0x000000ffff037224 */ /* 0x010fe200078e0005 */
[----:B------:R-:W-:Y:S01]  /*184c0*/  MOV R179, 0x1 ;  /* 0x0000000100b37802 */ /* 0x000fe20000000f00 */
[----:B------:R-:W-:Y:S01]  /*184d0*/  IMAD.MOV.U32 R15, RZ, RZ, 0x1c1f ;  /* 0x00001c1fff0f7424 */ /* 0x000fe200078e00ff */
[----:B------:R-:W-:-:S02]  /*184e0*/  MOV R2, 0x18500 ;  /* 0x0001850000027802 */ /* 0x000fc40000000f00 */
[----:B-123--:R-:W-:Y:S05]  /*184f0*/  CALL.REL.NOINC `($__internal_5_$__cuda_sm70_shflsync_idx_p) ;  /* 0x00000a9000007944 */ /* 0x00efea0003c00000 */
        /* <DEDUP_REMOVED lines=8> */
.L_x_303:
[----:B------:R-:W-:Y:S01]  /*18580*/  IMAD.MOV.U32 R3, RZ, RZ, R5 ;  /* 0x000000ffff037224 */ /* 0x000fe200078e0005 */
[----:B------:R-:W-:Y:S01]  /*18590*/  MOV R179, RZ ;  /* 0x000000ff00b37202 */ /* 0x000fe20000000f00 */
[----:B------:R-:W-:Y:S01]  /*185a0*/  IMAD.MOV.U32 R15, RZ, RZ, 0x181f ;  /* 0x0000181fff0f7424 */ /* 0x000fe200078e00ff */
[----:B------:R-:W-:Y:S02]  /*185b0*/  MOV R2, 0x185d0 ;  /* 0x000185d000027802 */ /* 0x000fe40000000f00 */
[----:B------:R-:W-:Y:S05]  /*185c0*/  CALL.REL.NOINC `($__internal_5_$__cuda_sm70_shflsync_idx_p) ;  /* 0x000009c000007944 */ /* 0x000fea0003c00000 */
[----:B------:R-:W-:Y:S01]  /*185d0*/  MOV R4, R15 ;  /* 0x0000000f00047202 */ /* 0x000fe20000000f00 */
[----:B-1---5:R-:W-:Y:S05]  /*185e0*/  BRA `(.L_x_362) ;  /* 0xffffdc5000007947 */ /* 0x022fea000383ffff */
.L_x_304:
[----:B------:R-:W-:Y:S01]  /*185f0*/  IMAD.MOV.U32 R3, RZ, RZ, R14 ;  /* 0x000000ffff037224 */ /* 0x000fe200078e000e */
[----:B------:R-:W-:Y:S01]  /*18600*/  MOV R179, RZ ;  /* 0x000000ff00b37202 */ /* 0x000fe20000000f00 */
[----:B------:R-:W-:Y:S01]  /*18610*/  IMAD.MOV.U32 R15, RZ, RZ, 0x181f ;  /* 0x0000181fff0f7424 */ /* 0x000fe200078e00ff */
[----:B------:R-:W-:Y:S02]  /*18620*/  MOV R2, 0x18640 ;  /* 0x0001864000027802 */ /* 0x000fe40000000f00 */
[----:B-12---:R-:W-:Y:S05]  /*18630*/  CALL.REL.NOINC `($__internal_5_$__cuda_sm70_shflsync_idx_p) ;  /* 0x0000095000007944 */ /* 0x006fea0003c00000 */
[----:B-----5:R-:W-:Y:S01]  /*18640*/  MOV R0, R15 ;  /* 0x0000000f00007202 */ /* 0x020fe20000000f00 */
[----:B-1----:R-:W-:Y:S05]  /*18650*/  BRA `(.L_x_363) ;  /* 0xffffdc0000007947 */ /* 0x002fea000383ffff */
.L_x_307:
        /* <DEDUP_REMOVED lines=13> */
.L_x_310:
[----:B-1----:R-:W-:Y:S01]  /*18730*/  IMAD.MOV.U32 R3, RZ, RZ, R5 ;  /* 0x000000ffff037224 */ /* 0x002fe200078e0005 */
[----:B------:R-:W-:Y:S01]  /*18740*/  MOV R179, 0x2 ;  /* 0x0000000200b37802 */ /* 0x000fe20000000f00 */
[----:B------:R-:W-:Y:S01]  /*18750*/  IMAD.MOV.U32 R15, RZ, RZ, 0x181f ;  /* 0x0000181fff0f7424 */ /* 0x000fe200078e00ff */
[----:B------:R-:W-:Y:S02]  /*18760*/  MOV R2, 0x18780 ;  /* 0x0001878000027802 */ /* 0x000fe40000000f00 */
[----:B--234-:R-:W-:Y:S05]  /*18770*/  CALL.REL.NOINC `($__internal_5_$__cuda_sm70_shflsync_idx_p) ;  /* 0x0000081000007944 */ /* 0x01cfea0003c00000 */
[----:B------:R-:W-:Y:S01]  /*18780*/  MOV R4, R15 ;  /* 0x0000000f00047202 */ /* 0x000fe20000000f00 */
[----:B-1---5:R-:W-:Y:S05]  /*18790*/  BRA `(.L_x_365) ;  /* 0xffffddb000007947 */ /* 0x022fea000383ffff */
.L_x_311:
[----:B------:R-:W-:Y:S01]  /*187a0*/  IMAD.MOV.U32 R3, RZ, RZ, R14 ;  /* 0x000000ffff037224 */ /* 0x000fe200078e000e */
[----:B------:R-:W-:Y:S01]  /*187b0*/  MOV R179, 0x2 ;  /* 0x0000000200b37802 */ /* 0x000fe20000000f00 */
[----:B------:R-:W-:Y:S01]  /*187c0*/  IMAD.MOV.U32 R15, RZ, RZ, 0x181f ;  /* 0x0000181fff0f7424 */ /* 0x000fe200078e00ff */
[----:B------:R-:W-:Y:S02]  /*187d0*/  MOV R2, 0x187f0 ;  /* 0x000187f000027802 */ /* 0x000fe40000000f00 */
[----:B-1234-:R-:W-:Y:S05]  /*187e0*/  CALL.REL.NOINC `($__internal_5_$__cuda_sm70_shflsync_idx_p) ;  /* 0x000007a000007944 */ /* 0x01efea0003c00000 */
[----:B-----5:R-:W-:Y:S01]  /*187f0*/  MOV R0, R15 ;  /* 0x0000000f00007202 */ /* 0x020fe20000000f00 */
[----:B-1----:R-:W-:Y:S05]  /*18800*/  BRA `(.L_x_366) ;  /* 0xffffdd6000007947 */ /* 0x002fea000383ffff */
.L_x_314:
[----:B-1----:R-:W-:Y:S01]  /*18810*/  IMAD.MOV.U32 R3, RZ, RZ, R5 ;  /* 0x000000ffff037224 */ /* 0x002fe200078e0005 */
[----:B------:R-:W-:Y:S01]  /*18820*/  MOV R179, 0x3 ;  /* 0x0000000300b37802 */ /* 0x000fe20000000f00 */
[----:B------:R-:W-:Y:S01]  /*18830*/  IMAD.MOV.U32 R15, RZ, RZ, 0x181f ;  /* 0x0000181fff0f7424 */ /* 0x000fe200078e00ff */
[----:B------:R-:W-:-:S02]  /*18840*/  MOV R2, 0x18860 ;  /* 0x0001886000027802 */ /* 0x000fc40000000f00 */
[----:B--234-:R-:W-:Y:S05]  /*18850*/  CALL.REL.NOINC `($__internal_5_$__cuda_sm70_shflsync_idx_p) ;  /* 0x0000073000007944 */ /* 0x01cfea0003c00000 */
        /* <DEDUP_REMOVED lines=8> */
.L_x_316:
[----:B------:R-:W-:Y:S01]  /*188e0*/  IMAD.MOV.U32 R3, RZ, RZ, R98 ;  /* 0x000000ffff037224 */ /* 0x000fe200078e0062 */
[----:B------:R-:W-:Y:S01]  /*188f0*/  MOV R179, RZ ;  /* 0x000000ff00b37202 */ /* 0x000fe20000000f00 */
[----:B------:R-:W-:Y:S01]  /*18900*/  IMAD.MOV.U32 R15, RZ, RZ, 0x1f ;  /* 0x0000001fff0f7424 */ /* 0x000fe200078e00ff */
[----:B------:R-:W-:Y:S02]  /*18910*/  MOV R2, 0x18930 ;  /* 0x0001893000027802 */ /* 0x000fe40000000f00 */
[----:B-12---:R-:W-:Y:S05]  /*18920*/  CALL.REL.NOINC `($__internal_5_$__cuda_sm70_shflsync_idx_p) ;  /* 0x0000066000007944 */ /* 0x006fea0003c00000 */
[----:B------:R-:W-:Y:S01]  /*18930*/  MOV R9, R15 ;  /* 0x0000000f00097202 */ /* 0x000fe20000000f00 */
[----:B-1---5:R-:W-:Y:S05]  /*18940*/  BRA `(.L_x_368) ;  /* 0xffffdfb000007947 */ /* 0x022fea000383ffff */
.L_x_317:
[----:B------:R-:W-:Y:S01]  /*18950*/  IMAD.MOV.U32 R3, RZ, RZ, R98 ;  /* 0x000000ffff037224 */ /* 0x000fe200078e0062 */
[----:B------:R-:W-:Y:S01]  /*18960*/  MOV R179, 0x1 ;  /* 0x0000000100b37802 */ /* 0x000fe20000000f00 */
[----:B------:R-:W-:Y:S01]  /*18970*/  IMAD.MOV.U32 R15, RZ, RZ, 0x1f ;  /* 0x0000001fff0f7424 */ /* 0x000fe200078e00ff */
[----:B------:R-:W-:Y:S02]  /*18980*/  MOV R2, 0x189a0 ;  /* 0x000189a000027802 */ /* 0x000fe40000000f00 */
[----:B-1234-:R-:W-:Y:S05]  /*18990*/  CALL.REL.NOINC `($__internal_5_$__cuda_sm70_shflsync_idx_p) ;  /* 0x000005f000007944 */ /* 0x01efea0003c00000 */
[----:B------:R-:W-:Y:S01]  /*189a0*/  MOV R6, R15 ;  /* 0x0000000f00067202 */ /* 0x000fe20000000f00 */
[----:B-1---5:R-:W-:Y:S05]  /*189b0*/  BRA `(.L_x_369) ;  /* 0xffffdf6000007947 */ /* 0x022fea000383ffff */
.L_x_318:
[----:B------:R-:W-:Y:S02]  /*189c0*/  MOV R3, 0x1 ;  /* 0x0000000100037802 */ /* 0x000fe40000000f00 */
[----:B------:R-:W-:-:S02]  /*189d0*/  MOV R2, 0x189f0 ;  /* 0x000189f000027802 */ /* 0x000fc40000000f00 */
[----:B---34-:R-:W-:Y:S05]  /*189e0*/  CALL.REL.NOINC `($__internal_6_$__cuda_sm70_shflsync_up_p) ;  /* 0x0000061000007944 */ /* 0x018fea0003c00000 */
[----:B------:R-:W-:Y:S05]  /*189f0*/  BRA `(.L_x_370) ;  /* 0xffffe04000007947 */ /* 0x000fea000383ffff */
.L_x_319:
[----:B------:R-:W-:Y:S02]  /*18a00*/  MOV R3, 0x2 ;  /* 0x0000000200037802 */ /* 0x000fe40000000f00 */
[----:B------:R-:W-:-:S02]  /*18a10*/  MOV R2, 0x18a30 ;  /* 0x00018a3000027802 */ /* 0x000fc40000000f00 */
[----:B---34-:R-:W-:Y:S05]  /*18a20*/  CALL.REL.NOINC `($__internal_6_$__cuda_sm70_shflsync_up_p) ;  /* 0x000005d000007944 */ /* 0x018fea0003c00000 */
[----:B------:R-:W-:Y:S02]  /*18a30*/  SEL R3, R4, RZ, P1 ;  /* 0x000000ff04037207 */ /* 0x000fe40000800000 */
[----:B------:R-:W-:-:S03]  /*18a40*/  MOV R2, 0x18a80 ;  /* 0x00018a8000027802 */ /* 0x000fc60000000f00 */
[----:B------:R-:W-:Y:S02]  /*18a50*/  IMAD.IADD R0, R0, 0x1, R3 ;  /* 0x0000000100007824 */ /* 0x000fe400078e0203 */
[----:B------:R-:W-:Y:S02]  /*18a60*/  IMAD.MOV.U32 R3, RZ, RZ, 0x4 ;  /* 0x00000004ff037424 */ /* 0x000fe400078e00ff */
        /* <DEDUP_REMOVED lines=20> */
.L_x_323:
[----:B------:R-:W-:Y:S02]  /*18bb0*/  MOV R3, 0x1 ;  /* 0x0000000100037802 */ /* 0x000fe40000000f00 */
[----:B------:R-:W-:Y:S02]  /*18bc0*/  MOV R2, 0x18be0 ;  /* 0x00018be000027802 */ /* 0x000fe40000000f00 */
[----:B---3--:R-:W-:Y:S05]  /*18bd0*/  CALL.REL.NOINC `($__internal_6_$__cuda_sm70_shflsync_up_p) ;  /* 0x0000042000007944 */ /* 0x008fea0003c00000 */
[----:B------:R-:W-:Y:S01]  /*18be0*/  MOV R2, R4 ;  /* 0x0000000400027202 */ /* 0x000fe20000000f00 */
[----:B------:R-:W-:Y:S05]  /*18bf0*/  BRA `(.L_x_372) ;  /* 0xffffe0a000007947 */ /* 0x000fea000383ffff */
.L_x_324:
[----:B------:R-:W-:Y:S02]  /*18c00*/  MOV R3, 0x2 ;  /* 0x0000000200037802 */ /* 0x000fe40000000f00 */
[----:B------:R-:W-:Y:S02]  /*18c10*/  MOV R2, 0x18c30 ;  /* 0x00018c3000027802 */ /* 0x000fe40000000f00 */
[----:B---3--:R-:W-:Y:S05]  /*18c20*/  CALL.REL.NOINC `($__internal_6_$__cuda_sm70_shflsync_up_p) ;  /* 0x000003d000007944 */ /* 0x008fea0003c00000 */
        /* <DEDUP_REMOVED lines=24> */
.L_x_326:
[----:B------:R-:W-:Y:S02]  /*18db0*/  SEL R0, RZ, 0x1, P0 ;  /* 0x00000001ff007807 */ /* 0x000fe40000000000 */
[----:B------:R-:W-:Y:S02]  /*18dc0*/  MOV R2, 0x18de0 ;  /* 0x00018de000027802 */ /* 0x000fe40000000f00 */
[----:B-1-3--:R-:W-:Y:S05]  /*18dd0*/  CALL.REL.NOINC `($__internal_7_$__cuda_sm70_votesync_ballot) ;  /* 0x0000028000007944 */ /* 0x00afea0003c00000 */
[----:B------:R-:W-:Y:S05]  /*18de0*/  BRA `(.L_x_374) ;  /* 0xffffe04000007947 */ /* 0x000fea000383ffff */
.L_x_327:
[----:B------:R-:W-:Y:S01]  /*18df0*/  IMAD.MOV.U32 R3, RZ, RZ, R7 ;  /* 0x000000ffff037224 */ /* 0x000fe200078e0007 */
[----:B----4-:R-:W-:Y:S01]  /*18e00*/  MOV R179, R10 ;  /* 0x0000000a00b37202 */ /* 0x010fe20000000f00 */
[----:B------:R-:W-:Y:S01]  /*18e10*/  IMAD.MOV.U32 R15, RZ, RZ, 0x1f ;  /* 0x0000001fff0f7424 */ /* 0x000fe200078e00ff */
[----:B------:R-:W-:Y:S02]  /*18e20*/  MOV R2, 0x18e40 ;  /* 0x00018e4000027802 */ /* 0x000fe40000000f00 */
[----:B-123--:R-:W-:Y:S05]  /*18e30*/  CALL.REL.NOINC `($__internal_5_$__cuda_sm70_shflsync_idx_p) ;  /* 0x0000015000007944 */ /* 0x00efea0003c00000 */
[----:B------:R-:W-:Y:S01]  /*18e40*/  IMAD.MOV.U32 R7, RZ, RZ, R15 ;  /* 0x000000ffff077224 */ /* 0x000fe200078e000f */
[----:B------:R-:W-:Y:S01]  /*18e50*/  MOV R179, R10 ;  /* 0x0000000a00b37202 */ /* 0x000fe20000000f00 */
[----:B------:R-:W-:Y:S01]  /*18e60*/  IMAD.MOV.U32 R3, RZ, RZ, R8 ;  /* 0x000000ffff037224 */ /* 0x000fe200078e0008 */
[----:B------:R-:W-:Y:S02]  /*18e70*/  MOV R15, 0x1f ;  /* 0x0000001f000f7802 */ /* 0x000fe40000000f00 */
[----:B------:R-:W-:-:S02]  /*18e80*/  MOV R2, 0x18ea0 ;  /* 0x00018ea000027802 */ /* 0x000fc40000000f00 */
[----:B-1---5:R-:W-:Y:S05]  /*18e90*/  CALL.REL.NOINC `($__internal_5_$__cuda_sm70_shflsync_idx_p) ;  /* 0x000000f000007944 */ /* 0x022fea0003c00000 */
[----:B------:R-:W-:Y:S01]  /*18ea0*/  MOV R5, R15 ;  /* 0x0000000f00057202 */ /* 0x000fe20000000f00 */
[----:B-1---5:R-:W-:Y:S05]  /*18eb0*/  BRA `(.L_x_375) ;  /* 0xffffdfb000007947 */ /* 0x022fea000383ffff */
.L_x_330:
[----:B------:R-:W-:Y:S01]  /*18ec0*/  IMAD.MOV.U32 R3, RZ, RZ, R4 ;  /* 0x000000ffff037224 */ /* 0x000fe200078e0004 */
[----:B------:R-:W-:Y:S01]  /*18ed0*/  MOV R179, R0 ;  /* 0x0000000000b37202 */ /* 0x000fe20000000f00 */
[----:B------:R-:W-:Y:S01]  /*18ee0*/  IMAD.MOV.U32 R15, RZ, RZ, 0x1f ;  /* 0x0000001fff0f7424 */ /* 0x000fe200078e00ff */
[----:B------:R-:W-:-:S02]  /*18ef0*/  MOV R2, 0x18f10 ;  /* 0x00018f1000027802 */ /* 0x000fc40000000f00 */
[----:B-1-34-:R-:W-:Y:S05]  /*18f00*/  CALL.REL.NOINC `($__internal_5_$__cuda_sm70_shflsync_idx_p) ;  /* 0x0000008000007944 */ /* 0x01afea0003c00000 */
[----:B------:R-:W-:Y:S01]  /*18f10*/  MOV R11, R15 ;  /* 0x0000000f000b7202 */ /* 0x000fe20000000f00 */
[----:B-1---5:R-:W-:Y:S05]  /*18f20*/  BRA `(.L_x_329) ;  /* 0xffffdfa000007947 */ /* 0x022fea000383ffff */
        .weak           $__internal_4_$__cuda_sm70_shflsync_bfly_p
        .type           $__internal_4_$__cuda_sm70_shflsync_bfly_p,@function
        .size           $__internal_4_$__cuda_sm70_shflsync_bfly_p,($__internal_5_$__cuda_sm70_shflsync_idx_p - $__internal_4_$__cuda_sm70_shflsync_bfly_p)
$__internal_4_$__cuda_sm70_shflsync_bfly_p:
[----:B------:R-:W-:Y:S02]  /*18f30*/  MOV R15, 0xffffffff ;  /* 0xffffffff000f7802 */ /* 0x000fe40000000f00 */
[----:B------:R-:W-:-:S02]  /*18f40*/  MOV R3, 0x1f ;  /* 0x0000001f00037802 */ /* 0x000fc40000000f00 */
[----:B------:R-:W-:Y:S04]  /*18f50*/  WARPSYNC R15 ;  /* 0x0000000f00007348 */ /* 0x000fe80003800000 */
[----:B------:R1:W2:Y:S02]  /*18f60*/  SHFL.BFLY PT, R0, R4, R0, R3 ;  /* 0x0c00000004007389 */ /* 0x0002a400000e0003 */
[----:B-1----:R-:W-:-:S04]  /*18f70*/  MOV R3, 0x0 ;  /* 0x0000000000037802 */ /* 0x002fc80000000f00 */
[----:B--2---:R-:W-:Y:S05]  /*18f80*/  RET.REL.NODEC R2 `(_ZN7cutlass13device_kernelIN5flash19enable_sm80_to_sm89INS1_16FlashAttnFwdSm80INS1_25CollectiveMainloopFwdSm80ILi8ELi1ELb0EN4cute5tupleIJNS5_1CILi128EEENS7_ILi32EEENS7_ILi256EEEEEELi256ENS_6half_tEfNS_4arch4Sm80ELb0ELb0ELb1ELb1ELb1ELb1ELb1ELb1EEENS1_21CollectiveEpilogueFwdINS6_IJS8_SA_S9_EEENS6_IJNS7_ILi1EEESI_SI_EEESC_SE_Li256ELb1ELb1ELb1ELb0EEENS1_36VarlenDynamicPersistentTileSchedulerILi128ELi32ELi256ELi256ELb1ELb1ELb0ELb0ELb1ELb1EEEEEEEEEvNT_6ParamsE) ;  /* 0xfffe707002007950 */ /* 0x004fea0003c3ffff */
        .weak           $__internal_5_$__cuda_sm70_shflsync_idx_p
        .type           $__internal_5_$__cuda_sm70_shflsync_idx_p,@function
        .size           $__internal_5_$__cuda_sm70_shflsync_idx_p,($__internal_6_$__cuda_sm70_shflsync_up_p - $__internal_5_$__cuda_sm70_shflsync_idx_p)
$__internal_5_$__cuda_sm70_shflsync_idx_p:
[----:B------:R1:W-:Y:S02]  /*18f90*/  STL [R1+0x54], R0 ;  /* 0x0000540001007387 */ /* 0x0003e40000100800 */
[----:B-1----:R-:W-:-:S04]  /*18fa0*/  MOV R0, 0xffffffff ;  /* 0xffffffff00007802 */ /* 0x002fc80000000f00 */
[----:B------:R-:W-:Y:S04]  /*18fb0*/  WARPSYNC R0 ;  /* 0x0000000000007348 */ /* 0x000fe80003800000 */
[----:B------:R1:W2:Y:S04]  /*18fc0*/  SHFL.IDX PT, R15, R3, R179, R15 ;  /* 0x000000b3030f7389 */ /* 0x0002a800000e000f */
[----:B-1----:R1:W5:Y:S01]  /*18fd0*/  LDL.LU R0, [R1+0x54] ;  /* 0x0000540001007983 */ /* 0x0023620000300800 */
[----:B------:R-:W-:-:S04]  /*18fe0*/  MOV R3, 0x0 ;  /* 0x0000000000037802 */ /* 0x000fc80000000f00 */
[----:B--2---:R-:W-:Y:S05]  /*18ff0*/  RET.REL.NODEC R2 `(_ZN7cutlass13device_kernelIN5flash19enable_sm80_to_sm89INS1_16FlashAttnFwdSm80INS1_25CollectiveMainloopFwdSm80ILi8ELi1ELb0EN4cute5tupleIJNS5_1CILi128EEENS7_ILi32EEENS7_ILi256EEEEEELi256ENS_6half_tEfNS_4arch4Sm80ELb0ELb0ELb1ELb1ELb1ELb1ELb1ELb1EEENS1_21CollectiveEpilogueFwdINS6_IJS8_SA_S9_EEENS6_IJNS7_ILi1EEESI_SI_EEESC_SE_Li256ELb1ELb1ELb1ELb0EEENS1_36VarlenDynamicPersistentTileSchedulerILi128ELi32ELi256ELi256ELb1ELb1ELb0ELb0ELb1ELb1EEEEEEEEEvNT_6ParamsE) ;  /* 0xfffe700002007950 */ /* 0x004fea0003c3ffff */
        .weak           $__internal_6_$__cuda_sm70_shflsync_up_p
        .type           $__internal_6_$__cuda_sm70_shflsync_up_p,@function
        .size           $__internal_6_$__cuda_sm70_shflsync_up_p,($__internal_7_$__cuda_sm70_votesync_ballot - $__internal_6_$__cuda_sm70_shflsync_up_p)
$__internal_6_$__cuda_sm70_shflsync_up_p:
[----:B------:R-:W-:Y:S02]  /*19000*/  MOV R4, RZ ;  /* 0x000000ff00047202 */ /* 0x000fe40000000f00 */
[----:B------:R-:W-:-:S04]  /*19010*/  MOV R10, 0xffffffff ;  /* 0xffffffff000a7802 */ /* 0x000fc80000000f00 */
[----:B------:R-:W-:Y:S04]  /*19020*/  WARPSYNC R10 ;  /* 0x0000000a00007348 */ /* 0x000fe80003800000 */
[----:B------:R1:W2:Y:S02]  /*19030*/  SHFL.UP PT, R4, R0, R3, R4 ;  /* 0x0400000300047389 */ /* 0x0002a400000e0004 */
[----:B-1----:R-:W-:-:S04]  /*19040*/  MOV R3, 0x0 ;  /* 0x0000000000037802 */ /* 0x002fc80000000f00 */
[----:B--2---:R-:W-:Y:S05]  /*19050*/  RET.REL.NODEC R2 `(_ZN7cutlass13device_kernelIN5flash19enable_sm80_to_sm89INS1_16FlashAttnFwdSm80INS1_25CollectiveMainloopFwdSm80ILi8ELi1ELb0EN4cute5tupleIJNS5_1CILi128EEENS7_ILi32EEENS7_ILi256EEEEEELi256ENS_6half_tEfNS_4arch4Sm80ELb0ELb0ELb1ELb1ELb1ELb1ELb1ELb1EEENS1_21CollectiveEpilogueFwdINS6_IJS8_SA_S9_EEENS6_IJNS7_ILi1EEESI_SI_EEESC_SE_Li256ELb1ELb1ELb1ELb0EEENS1_36VarlenDynamicPersistentTileSchedulerILi128ELi32ELi256ELi256ELb1ELb1ELb0ELb0ELb1ELb1EEEEEEEEEvNT_6ParamsE) ;  /* 0xfffe6fa002007950 */ /* 0x004fea0003c3ffff */
        .weak           $__internal_7_$__cuda_sm70_votesync_ballot
        .type           $__internal_7_$__cuda_sm70_votesync_ballot,@function
        .size           $__internal_7_$__cuda_sm70_votesync_ballot,(.L_x_6462 - $__internal_7_$__cuda_sm70_votesync_ballot)
$__internal_7_$__cuda_sm70_votesync_ballot:
[----:B------:R-:W-:Y:S01]  /*19060*/  ISETP.NE.U32.AND P0, PT, R0, 0x1, PT ;  /* 0x000000010000780c */ /* 0x000fe20003f05070 */
[----:B------:R-:W-:-:S04]  /*19070*/  IMAD.MOV.U32 R3, RZ, RZ, -0x1 ;  /* 0xffffffffff037424 */ /* 0x000fc800078e00ff */
[----:B------:R-:W-:Y:S08]  /*19080*/  WARPSYNC R3 ;  /* 0x0000000300007348 */ /* 0x000ff00003800000 */
[----:B------:R-:W-:-:S04]  /*19090*/  VOTE.ANY R0, PT, !P0 ;  /* 0x0000000000007806 */ /* 0x000fc800040e0100 */
[----:B------:R-:W-:Y:S01]  /*190a0*/  LOP3.LUT R0, R0, R3, RZ, 0xc0, !PT ;  /* 0x0000000300007212 */ /* 0x000fe200078ec0ff */
[----:B------:R-:W-:-:S04]  /*190b0*/  IMAD.MOV.U32 R3, RZ, RZ, 0x0 ;  /* 0x00000000ff037424 */ /* 0x000fc800078e00ff */
[----:B------:R-:W-:Y:S05]  /*190c0*/  RET.REL.NODEC R2 `(_ZN7cutlass13device_kernelIN5flash19enable_sm80_to_sm89INS1_16FlashAttnFwdSm80INS1_25CollectiveMainloopFwdSm80ILi8ELi1ELb0EN4cute5tupleIJNS5_1CILi128EEENS7_ILi32EEENS7_ILi256EEEEEELi256ENS_6half_tEfNS_4arch4Sm80ELb0ELb0ELb1ELb1ELb1ELb1ELb1ELb1EEENS1_21CollectiveEpilogueFwdINS6_IJS8_SA_S9_EEENS6_IJNS7_ILi1EEESI_SI_EEESC_SE_Li256ELb1ELb1ELb1ELb0EEENS1_36VarlenDynamicPersistentTileSchedulerILi128ELi32ELi256ELi256ELb1ELb1ELb0ELb0ELb1ELb1EEEEEEEEEvNT_6ParamsE) ;  /* 0xfffe6f3002007950 */ /* 0x000fea0003c3ffff */
.L_x_376:
        /* <DEDUP_REMOVED lines=11> */
.L_x_6462:


//--------------------- .text._ZN7cutlass13device_kernelIN5flash19enable_sm80_to_sm89INS1_16FlashAttnFwdSm80INS1_25CollectiveMainloopFwdSm80ILi8ELi1ELb1EN4cute5tupleIJNS5_1CILi128EEENS7_ILi48EEENS7_ILi256EEEEEELi256ENS_6half_tEfNS_4arch4Sm80ELb0ELb1ELb1ELb0ELb1ELb0ELb1ELb1EEENS1_21CollectiveEpilogueFwdINS6_IJS8_SA_S9_EEENS6_IJNS7_ILi1EEESI_SI_EEESC_SE_Li256ELb0ELb1ELb1ELb0EEENS1_19SingleTileSchedulerILb0ELb1ELb1ELi128EEEEEEEEEvNT_6ParamsE --------------------------
	.section	.text._ZN7cutlass13device_kernelIN5flash19enable_sm80_to_sm89INS1_16FlashAttnFwdSm80INS1_25CollectiveMainloopFwdSm80ILi8ELi1ELb1EN4cute5tupleIJNS5_1CILi128EEENS7_ILi48EEENS7_ILi256EEEEEELi256ENS_6half_tEfNS_4arch4Sm80ELb0ELb1ELb1ELb0ELb1ELb0ELb1ELb1EEENS1_21CollectiveEpilogueFwdINS6_IJS8_SA_S9_EEENS6_IJNS7_ILi1EEESI_SI_EEESC_SE_Li256ELb0ELb1ELb1ELb0EEENS1_19SingleTileSchedulerILb0ELb1ELb1ELi128EEEEEEEEEvNT_6ParamsE,"ax",@progbits
	.sectioninfo	@"SHI_REGISTERS=255"
	.align	128
.text._ZN7cutlass13device_kernelIN5flash19enable_sm80_to_sm89INS1_16FlashAttnFwdSm80INS1_25CollectiveMainloopFwdSm80ILi8ELi1ELb1EN4cute5tupleIJNS5_1CILi128EEENS7_ILi48EEENS7_ILi256EEEEEELi256ENS_6half_tEfNS_4arch4Sm80ELb0ELb1ELb1ELb0ELb1ELb0ELb1ELb1EEENS1_21CollectiveEpilogueFwdINS6_IJS8_SA_S9_EEENS6_IJNS7_ILi1EEESI_SI_EEESC_SE_Li256ELb0ELb1ELb1ELb0EEENS1_19SingleTileSchedulerILb0ELb1ELb1ELi128EEEEEEEEEvNT_6ParamsE:
        .type           _ZN7cutlass13device_kernelIN5flash19enable_sm80_to_sm89INS1_16FlashAttnFwdSm80INS1_25CollectiveMainloopFwdSm80ILi8ELi1ELb1EN4cute5tupleIJNS5_1CILi128EEENS7_ILi48EEENS7_ILi256EEEEEELi256ENS_6half_tEfNS_4arch4Sm80ELb0ELb1ELb1ELb0ELb1ELb0ELb1ELb1EEENS1_21CollectiveEpilogueFwdINS6_IJS8_SA_S9_EEENS6_IJNS7_ILi1EEESI_SI_EEESC_SE_Li256ELb0ELb1ELb1ELb0EEENS1_19SingleTileSchedulerILb0ELb1ELb1ELi128EEEEEEEEEvNT_6ParamsE,@function
        .size           _ZN7cutlass13device_kernelIN5flash19enable_sm80_to_sm89INS1_16FlashAttnFwdSm80INS1_25CollectiveMainloopFwdSm80ILi8ELi1ELb1EN4cute5tupleIJNS5_1CILi128EEENS7_ILi48EEENS7_ILi256EEEEEELi256ENS_6half_tEfNS_4arch4Sm80ELb0ELb1ELb1ELb0ELb1ELb0ELb1ELb1EEENS1_21CollectiveEpilogueFwdINS6_IJS8_SA_S9_EEENS6_IJNS7_ILi1EEESI_SI_EEESC_SE_Li256ELb0ELb1ELb1ELb0EEENS1_19SingleTileSchedulerILb0ELb1ELb1ELi128EEEEEEEEEvNT_6ParamsE,(.L_x_6467 - _ZN7cutlass13device_kernelIN5flash19enable_sm80_to_sm89INS1_16FlashAttnFwdSm80INS1_25CollectiveMainloopFwdSm80ILi8ELi1ELb1EN4cute5tupleIJNS5_1CILi128EEENS7_ILi48EEENS7_ILi256EEEEEELi256ENS_6half_tEfNS_4arch4Sm80ELb0ELb1ELb1ELb0ELb1ELb0ELb1ELb1EEENS1_21CollectiveEpilogueFwdINS6_IJS8_SA_S9_EEENS6_IJNS7_ILi1EEESI_SI_EEESC_SE_Li256ELb0ELb1ELb1ELb0EEENS1_19SingleTileSchedulerILb0ELb1ELb1ELi128EEEEEEEEEvNT_6ParamsE)
        .other          _ZN7cutlass13device_kernelIN5flash19enable_sm80_to_sm89INS1_16FlashAttnFwdSm80INS1_25CollectiveMainloopFwdSm80ILi8ELi1ELb1EN4cute5tupleIJNS5_1CILi128EEENS7_ILi48EEENS7_ILi256EEEEEELi256ENS_6half_tEfNS_4arch4Sm80ELb0ELb1ELb1ELb0ELb1ELb0ELb1ELb1EEENS1_21CollectiveEpilogueFwdINS6_IJS8_SA_S9_EEENS6_IJNS7_ILi1EEESI_SI_EEESC_SE_Li256ELb0ELb1ELb1ELb0EEENS1_19SingleTileSchedulerILb0ELb1ELb1ELi128EEEEEEEEEvNT_6ParamsE,@"STO_CUDA_ENTRY STV_DEFAULT"
_ZN7cutlass13device_kernelIN5flash19enable_sm80_to_sm89INS1_16FlashAttnFwdSm80INS1_25CollectiveMainloopFwdSm80ILi8ELi1ELb1EN4cute5tupleIJNS5_1CILi128EEENS7_ILi48EEENS7_ILi256EEEEEELi256ENS_6half_tEfNS_4arch4Sm80ELb0ELb1ELb1ELb0ELb1ELb0ELb1ELb1EEENS1_21CollectiveEpilogueFwdINS6_IJS8_SA_S9_EEENS6_IJNS7_ILi1EEESI_SI_EEESC_SE_Li256ELb0ELb1ELb1ELb0EEENS1_19SingleTileSchedulerILb0ELb1ELb1ELi128EEEEEEEEEvNT_6ParamsE:
        /* <DEDUP_REMOVED lines=18> */
.L_x_377:
[----:B------:R-:W-:Y:S02]  /*0120*/  ULDC.64 UR4, c[0x0][0x550] ;  /* 0x0001540000047ab9 */ /* 0x000fe40000000a00 */
[----:B------:R-:W-:Y:S02]  /*0130*/  UISETP.NE.AND UP0, UPT, UR4, 0x1, UPT ;  /* 0x000000010400788c */ /* 0x000fe4000bf05270 */
[----:B------:R-:W-:-:S02]  /*0140*/  UIMAD.WIDE.U32 UR8, UR6, UR5, URZ ;  /* 0x00000005060872a5 */ /* 0x000fc4000f8e003f */
[----:B------:R-:W-:Y:S02]  /*0150*/  ULDC UR4, c[0x0][0x558] ;  /* 0x0001560000047ab9 */ /* 0x000fe40000000800 */
[----:B------:R-:W-:-:S05]  /*0160*/  UMOV UR11, UR6 ;  /* 0x00000006000b7c82 */ /* 0x000fca0008000000 */
[----:B------:R-:W-:-:S03]  /*0170*/  @UP0 USHF.R.U32.HI UR11, URZ, UR4, UR9 ;  /* 0x000000043f0b0299 */ /* 0x000fc60008011609 */
.L_x_378:
        /* <DEDUP_REMOVED lines=14> */
[----:B------:R-:W-:Y:S01]  /*0260*/  IMAD.U32 R3, RZ, RZ, UR5 ;  /* 0x00000005ff037e24 */ /* 0x000fe2000f8e00ff */
[----:B------:R-:W1:Y:S01]  /*0270*/  S2UR UR26, SR_CTAID.X ;  /* 0x00000000001a79c3 */ /* 0x000e620000002500 */
[----:B------:R-:W-:Y:S02]  /*0280*/  ULDC UR6, c[0x0][0x2c4] ;  /* 0x0000b10000067ab9 */ /* 0x000fe40000000800 */
[----:B------:R-:W-:Y:S01]  /*0290*/  ULDC.64 UR4, c[0x0][0x2c8] ;  /* 0x0000b20000047ab9 */ /* 0x000fe20000000a00 */
[----:B------:R-:W2:Y:S01]  /*02a0*/  @P0 LDG.E R2, [R2.64] ;  /* 0x0000001602020981 */ /* 0x000ea2000c1e1900 */
[----:B------:R-:W-:Y:S02]  /*02b0*/  UISETP.NE.AND UP1, UPT, UR6, 0x1, UPT ;  /* 0x000000010600788c */ /* 0x000fe4000bf25270 */
[----:B------:R-:W-:-:S02]  /*02c0*/  UMOV UR14, 0x1 ;  /* 0x00000001000e7882 */ /* 0x000fc40000000000 */
[----:B------:R-:W-:Y:S02]  /*02d0*/  UMOV UR10, URZ ;  /* 0x0000003f000a7c82 */ /* 0x000fe40008000000 */
[----:B------:R-:W-:Y:S02]  /*02e0*/  ULDC UR12, c[0x0][0x168] ;  /* 0x00005a00000c7ab9 */ /* 0x000fe40000000800 */
[----:B------:R-:W-:Y:S02]  /*02f0*/  UP2UR UR13, UPR, URZ, 0x2 ;  /* 0x000000023f0d7883 */ /* 0x000fe40008000000 */
[----:B-1----:R-:W-:-:S04]  /*0300*/  USHF.L.U32 UR26, UR26, 0x7, URZ ;  /* 0x000000071a1a7899 */ /* 0x002fc8000800063f */
[----:B------:R-:W-:Y:S02]  /*0310*/  @UP1 UIADD3 UR16, UR26, 0x7f, URZ ;  /* 0x0000007f1a101890 */ /* 0x000fe4000fffe03f */
[----:B------:R-:W-:Y:S02]  /*0320*/  UIADD3 UR8, UR26, 0x7f, URZ ;  /* 0x0000007f1a087890 */ /* 0x000fe4000fffe03f */
[----:B------:R-:W-:-:S03]  /*0330*/  UIMAD.WIDE.U32 UR16, UR16, UR4, URZ ;  /* 0x00000004101072a5 */ /* 0x000fc6000f8e003f */
[----:B------:R-:W-:-:S04]  /*0340*/  ULDC UR4, c[0x0][0x2ac] ;  /* 0x0000ab0000047ab9 */ /* 0x000fc80000000800 */
[----:B------:R-:W-:Y:S02]  /*0350*/  @UP1 UMOV UR9, UR17 ;  /* 0x0000001100091c82 */ /* 0x000fe40008000000 */
[----:B------:R-:W-:-:S03]  /*0360*/  @UP1 USHF.R.U32.HI UR8, URZ, UR5, UR9 ;  /* 0x000000053f081299 */ /* 0x000fc60008011609 */
[----:B------:R-:W-:Y:S02]  /*0370*/  ULDC UR9, c[0x0][0x1d0] ;  /* 0x0000740000097ab9 */ /* 0x000fe40000000800 */
[----:B------:R-:W-:-:S03]  /*0380*/  UIMAD UR9, UR4, UR9, URZ ;  /* 0x00000009040972a4 */ /* 0x000fc6000f8e023f */
[----:B------:R-:W-:Y:S02]  /*0390*/  ULDC.64 UR4, c[0x0][0x328] ;  /* 0x0000ca0000047ab9 */ /* 0x000fe40000000a00 */
[----:B------:R-:W-:Y:S02]  /*03a0*/  UISETP.LE.AND UP0, UPT, UR14, UR5, UPT ;  /* 0x000000050e00728c */ /* 0x000fe4000bf03270 */
[----:B------:R-:W-:-:S04]  /*03b0*/  UIADD3 UR12, UR9, -UR12, UR14 ;  /* 0x8000000c090c7290 */ /* 0x000fc8000fffe00e */
[----:B------:R-:W-:Y:S02]  /*03c0*/  UIADD3 UR5, UR12, UR8, URZ ;  /* 0x000000080c057290 */ /* 0x000fe4000fffe03f */
[----:B------:R-:W-:Y:S02]  /*03d0*/  UP2UR UR12, UPR, URZ, 0x1 ;  /* 0x000000013f0c7883 */ /* 0x000fe40008000000 */
[----:B------:R-:W-:Y:S01]  /*03e0*/  UIADD3 UR8, UR5, UR4, URZ ;  /* 0x0000000405087290 */ /* 0x000fe2000fffe03f */
[----:B--2---:R1:W2:Y:S01]  /*03f0*/  @P0 R2UR UR10, R2 ;  /* 0x00000000020a03c2 */ /* 0x0042a200000e0000 */
[----:B------:R-:W-:-:S13]  /*0400*/  PLOP3.LUT P0, PT, PT, PT, UP0, 0x40, 0x0 ;  /* 0x000000000000781c */ /* 0x000fda0003f0e808 */
[----:B------:R-:W-:Y:S05]  /*0410*/  @P0 BRA `(.L_x_379) ;  /* 0x0000016000000947 */ /* 0x000fea0003800000 */
[----:B------:R-:W-:Y:S01]  /*0420*/  ISETP.LT.AND P0, PT, RZ, UR5, PT ;  /* 0x00000005ff007c0c */ /* 0x000fe2000bf01270 */
[----:B------:R-:W-:-:S12]  /*0430*/  UIADD3 UR16, UR5, -0x1, URZ ;  /* 0xffffffff05107890 */ /* 0x000fd8000fffe03f */
[----:B------:R-:W-:Y:S05]  /*0440*/  @P0 BRA `(.L_x_380) ;  /* 0x0000009000000947 */ /* 0x000fea0003800000 */
[----:B------:R-:W-:Y:S02]  /*0450*/  ULDC UR4, c[0x0][0x32c] ;  /* 0x0000cb0000047ab9 */ /* 0x000fe40000000800 */
[----:B------:R-:W-:Y:S02]  /*0460*/  UISETP.NE.AND UP0, UPT, UR14, UR4, UPT ;  /* 0x000000040e00728c */ /* 0x000fe4000bf05270 */
[----:B------:R-:W-:-:S03]  /*0470*/  UIADD3 UR16, -UR5, URZ, URZ ;  /* 0x0000003f05107290 */ /* 0x000fc6000fffe13f */
[----:B------:R-:W-:Y:S02]  /*0480*/  ULDC.64 UR4, c[0x0][0x330] ;  /* 0x0000cc0000047ab9 */ /* 0x000fe40000000a00 */
[----:B------:R-:W-:-:S07]  /*0490*/  UIMAD.WIDE.U32 UR18, UR16, UR4, URZ ;  /* 0x00000004101272a5 */ /* 0x000fce000f8e003f */
[----:B------:R-:W-:Y:S02]  /*04a0*/  @UP0 UMOV UR17, UR19 ;  /* 0x0000001300110c82 */ /* 0x000fe40008000000 */
[----:B------:R-:W-:-:S04]  /*04b0*/  @UP0 USHF.R.U32.HI UR16, URZ, UR5, UR17 ;  /* 0x000000053f100299 */ /* 0x000fc80008011611 */
[----:B------:R-:W-:Y:S01]  /*04c0*/  ULOP3.LUT UR16, URZ, UR16, URZ, 0x33, !UPT ;  /* 0x000000103f107292 */ /* 0x000fe2000f8e333f */
[----:B------:R-:W-:Y:S05]  /*04d0*/  BRA `(.L_x_381) ;  /* 0x0000006000007947 */ /* 0x000fea0003800000 */
.L_x_380:
[----:B------:R-:W-:Y:S02]  /*04e0*/  ULDC UR4, c[0x0][0x32c] ;  /* 0x0000cb0000047ab9 */ /* 0x000fe40000000800 */
[----:B------:R-:W-:-:S03]  /*04f0*/  UISETP.NE.AND UP0, UPT, UR14, UR4, UPT ;  /* 0x000000040e00728c */ /* 0x000fc6000bf05270 */
[----:B------:R-:W-:Y:S02]  /*0500*/  ULDC.64 UR4, c[0x0][0x330] ;  /* 0x0000cc0000047ab9 */ /* 0x000fe40000000a00 */
[----:B------:R-:W-:-:S07]  /*0510*/  UIMAD.WIDE.U32 UR18, UR16, UR4, URZ ;  /* 0x00000004101272a5 */ /* 0x000fce000f8e003f */
[----:B------:R-:W-:Y:S02]  /*0520*/  @UP0 UMOV UR17, UR19 ;  /* 0x0000001300110c82 */ /* 0x000fe40008000000 */
[----:B------:R-:W-:Y:S02]  /*0530*/  @UP0 USHF.R.U32.HI UR16, URZ, UR5, UR17 ;  /* 0x000000053f100299 */ /* 0x000fe40008011611 */
.L_x_381:
[----:B------:R-:W-:Y:S02]  /*0540*/  ULDC UR4, c[0x0][0x32c] ;  /* 0x0000cb0000047ab9 */ /* 0x000fe40000000800 */
[----:B------:R-:W-:-:S04]  /*0550*/  UIMAD UR4, UR16, UR4, UR4 ;  /* 0x00000004100472a4 */ /* 0x000fc8000f8e0204 */
[----:B------:R-:W-:-:S04]  /*0560*/  UISETP.LT.AND UP0, UPT, UR8, UR4, UPT ;  /* 0x000000040800728c */ /* 0x000fc8000bf01270 */
[----:B------:R-:W-:Y:S02]  /*0570*/  USEL UR8, UR8, UR4, UP0 ;  /* 0x0000000408087287 */ /* 0x000fe40008000000 */
.L_x_379:
[----:B------:R-:W-:Y:S02]  /*0580*/  UISETP.NE.AND UP0, UPT, UR6, 0x1, UPT ;  /* 0x000000010600788c */ /* 0x000fe4000bf05270 */
[----:B------:R-:W-:Y:S02]  /*0590*/  UIADD3 UR14, UR9, 0x2f, URZ ;  /* 0x0000002f090e7890 */ /* 0x000fe4000fffe03f */
[----:B------:R-:W-:Y:S02]  /*05a0*/  ULDC.64 UR4, c[0x0][0x2c8] ;  /* 0x0000b20000047ab9 */ /* 0x000fe40000000a00 */
[----:B------:R-:W-:Y:S02]  /*05b0*/  UIMAD.WIDE.U32 UR18, UR26, UR4, URZ ;  /* 0x000000041a1272a5 */ /* 0x000fe4000f8e003f */
[----:B------:R-:W-:Y:S02]  /*05c0*/  UIMAD.WIDE UR20, UR14, 0x2aaaaaab, URZ ;  /* 0x2aaaaaab0e1478a5 */ /* 0x000fe4000f8e023f */
[----:B------:R-:W-:-:S02]  /*05d0*/  UIADD3 UR16, UR8, 0x2f, URZ ;  /* 0x0000002f08107890 */ /* 0x000fc4000fffe03f */
[----:B------:R-:W-:Y:S02]  /*05e0*/  UISETP.NE.AND UP1, UPT, UR12, URZ, UPT ;  /* 0x0000003f0c00728c */ /* 0x000fe4000bf25270 */
[----:B------:R-:W-:Y:S02]  /*05f0*/  UMOV UR4, UR26 ;  /* 0x0000001a00047c82 */ /* 0x000fe40008000000 */
[----:B------:R-:W-:Y:S02]  /*0600*/  UIMAD.WIDE UR16, UR16, 0x2aaaaaab, URZ ;  /* 0x2aaaaaab101078a5 */ /* 0x000fe4000f8e023f */
[----:B------:R-:W-:Y:S01]  /*0610*/  @UP0 USHF.R.U32.HI UR4, URZ, UR5, UR19 ;  /* 0x000000053f040299 */ /* 0x000fe20008011613 */
[----:B------:R-:W-:Y:S01]  /*0620*/  PLOP3.LUT P0, PT, PT, PT, UP1, 0x40, 0x0 ;  /* 0x000000000000781c */ /* 0x000fe20003f0e818 */
[----:B------:R-:W-:Y:S02]  /*0630*/  USHF.R.U32.HI UR8, URZ, 0x1f, UR17 ;  /* 0x0000001f3f087899 */ /* 0x000fe40008011611 */
[----:B------:R-:W-:-:S02]  /*0640*/  UMOV UR19, UR21 ;  /* 0x0000001500137c82 */ /* 0x000fc40008000000 */
[----:B------:R-:W-:Y:S02]  /*0650*/  USHF.R.U32.HI UR14, URZ, 0x1f, UR19 ;  /* 0x0000001f3f0e7899 */ /* 0x000fe40008011613 */
[----:B------:R-:W-:Y:S02]  /*0660*/  ULDC UR25, c[0x0][0x168] ;  /* 0x00005a0000197ab9 */ /* 0x000fe40000000800 */
[----:B------:R-:W-:Y:S02]  /*0670*/  UIADD3 UR25, UR9, -UR25, URZ ;  /* 0x8000001909197290 */ /* 0x000fe4000fffe03f */
[----:B------:R-:W-:Y:S02]  /*0680*/  ULEA.HI.SX32 UR14, UR19, UR14, 0x1d ;  /* 0x0000000e130e7291 */ /* 0x000fe4000f8fea3f */
[----:B------:R-:W-:Y:S02]  /*0690*/  ULEA.HI.SX32 UR17, UR17, UR8, 0x1d ;  /* 0x0000000811117291 */ /* 0x000fe4000f8fea3f */
[----:B------:R-:W-:-:S02]  /*06a0*/  UIADD3 UR4, UR25, UR4, URZ ;  /* 0x0000000419047290 */ /* 0x000fc4000fffe03f */
[----:B------:R-:W-:Y:S02]  /*06b0*/  UISETP.LT.AND UP0, UPT, UR14, UR17, UPT ;  /* 0x000000110e00728c */ /* 0x000fe4000bf01270 */
[----:B------:R-:W-:Y:S02]  /*06c0*/  ULDC UR5, c[0x0][0x324] ;  /* 0x0000c90000057ab9 */ /* 0x000fe40000000800 */
[----:B------:R-:W-:Y:S02]  /*06d0*/  UIADD3 UR8, UR4, -UR5, URZ ;  /* 0x8000000504087290 */ /* 0x000fe4000fffe03f */
[----:B------:R-:W-:Y:S01]  /*06e0*/  USEL UR24, UR14, UR17, UP0 ;  /* 0x000000110e187287 */ /* 0x000fe20008000000 */
[----:B------:R-:W-:Y:S05]  /*06f0*/  @P0 BRA `(.L_x_382) ;  /* 0x0000015000000947 */ /* 0x000fea0003800000 */
[----:B------:R-:W-:Y:S02]  /*0700*/  UMOV UR14, UR4 ;  /* 0x00000004000e7c82 */ /* 0x000fe40008000000 */
[----:B------:R-:W-:-:S06]  /*0710*/  UISETP.GT.AND UP0, UPT, UR14, -0x1, UPT ;  /* 0xffffffff0e00788c */ /* 0x000fcc000bf04270 */
[----:B------:R-:W-:-:S13]  /*0720*/  PLOP3.LUT P0, PT, PT, PT, UP0, 0x80, 0x0 ;  /* 0x000000000000781c */ /* 0x000fda0003f0f008 */
[----:B------:R-:W-:Y:S05]  /*0730*/  @P0 BRA `(.L_x_383) ;  /* 0x0000008000000947 */ /* 0x000fea0003800000 */
[----:B------:R-:W-:Y:S02]  /*0740*/  ULDC UR4, c[0x0][0x32c] ;  /* 0x0000cb0000047ab9 */ /* 0x000fe40000000800 */
[----:B------:R-:W-:Y:S02]  /*0750*/  UISETP.NE.AND UP0, UPT, UR4, 0x1, UPT ;  /* 0x000000010400788c */ /* 0x000fe4000bf05270 */
[----:B------:R-:W-:Y:S02]  /*0760*/  ULOP3.LUT UR14, URZ, UR14, URZ, 0x33, !UPT ;  /* 0x0000000e3f0e7292 */ /* 0x000fe4000f8e333f */
[----:B------:R-:W-:Y:S02]  /*0770*/  ULDC.64 UR4, c[0x0][0x330] ;  /* 0x0000cc0000047ab9 */ /* 0x000fe40000000a00 */
[----:B------:R-:W-:-:S05]  /*0780*/  UIMAD.WIDE.U32 UR16, UR14, UR4, URZ ;  /* 0x000000040e1072a5 */ /* 0x000fca000f8e003f */
[----:B------:R-:W-:-:S04]  /*0790*/  @UP0 USHF.R.U32.HI UR14, URZ, UR5, UR17 ;  /* 0x000000053f0e0299 */ /* 0x000fc80008011611 */
[----:B------:R-:W-:Y:S01]  /*07a0*/  ULOP3.LUT UR14, URZ, UR14, URZ, 0x33, !UPT ;  /* 0x0000000e3f0e7292 */ /* 0x000fe2000f8e333f */
[----:B------:R-:W-:Y:S05]  /*07b0*/  BRA `(.L_x_384) ;  /* 0x0000005000007947 */ /* 0x000fea0003800000 */
.L_x_383:
[----:B------:R-:W-:Y:S02]  /*07c0*/  ULDC UR4, c[0x0][0x32c] ;  /* 0x0000cb0000047ab9 */ /* 0x000fe40000000800 */
[----:B------:R-:W-:-:S03]  /*07d0*/  UISETP.NE.AND UP0, UPT, UR4, 0x1, UPT ;  /* 0x000000010400788c */ /* 0x000fc6000bf05270 */
[----:B------:R-:W-:Y:S02]  /*07e0*/  ULDC.64 UR4, c[0x0][0x330] ;  /* 0x0000cc0000047ab9 */ /* 0x000fe40000000a00 */
[----:B------:R-:W-:-:S06]  /*07f0*/  UIMAD.WIDE.U32 UR16, UR14, UR4, URZ ;  /* 0x000000040e1072a5 */ /* 0x000fcc000f8e003f */
[----:B------:R-:W-:Y:S02]  /*0800*/  @UP0 USHF.R.U32.HI UR14, URZ, UR5, UR17 ;  /* 0x000000053f0e0299 */ /* 0x000fe40008011611 */
.L_x_384:
[----:B------:R-:W-:Y:S02]  /*0810*/  ULDC UR4, c[0x0][0x32c] ;  /* 0x0000cb0000047ab9 */ /* 0x000fe40000000800 */
[----:B------:R-:W-:-:S04]  /*0820*/  UIMAD UR4, UR14, UR4, URZ ;  /* 0x000000040e0472a4 */ /* 0x000fc8000f8e023f */
[----:B------:R-:W-:-:S04]  /*0830*/  UISETP.LT.AND UP0, UPT, UR8, UR4, UPT ;  /* 0x000000040800728c */ /* 0x000fc8000bf01270 */
[----:B------:R-:W-:-:S04]  /*0840*/  USEL UR8, UR8, UR4, !UP0 ;  /* 0x0000000408087287 */ /* 0x000fc8000c000000 */
.L_x_382:
[----:B------:R-:W-:-:S04]  /*0850*/  UIMAD.WIDE UR4, UR8, 0x2aaaaaab, URZ ;  /* 0x2aaaaaab080478a5 */ /* 0x000fc8000f8e023f */
[----:B------:R-:W-:-:S04]  /*0860*/  USHF.R.U32.HI UR4, URZ, 0x1f, UR5 ;  /* 0x0000001f3f047899 */ /* 0x000fc80008011605 */
[----:B------:R-:W-:-:S03]  /*0870*/  ULEA.HI.SX32 UR4, UR5, UR4, 0x1d ;  /* 0x0000000405047291 */ /* 0x000fc6000f8fea3f */
[----:B------:R-:W-:Y:S02]  /*0880*/  ULDC UR5, c[0x0][0x338] ;  /* 0x0000ce0000057ab9 */ /* 0x000fe40000000800 */
[----:B------:R-:W-:-:S04]  /*0890*/  UISETP.LT.AND UP0, UPT, URZ, UR4, UPT ;  /* 0x000000043f00728c */ /* 0x000fc8000bf01270 */
[----:B------:R-:W-:Y:S02]  /*08a0*/  USEL UR8, URZ, UR4, !UP0 ;  /* 0x000000043f087287 */ /* 0x000fe4000c000000 */
[----:B------:R-:W-:Y:S02]  /*08b0*/  USHF.R.U32.HI UR4, URZ, 0x10, UR7 ;  /* 0x000000103f047899 */ /* 0x000fe40008011607 */
[----:B------:R-:W-:Y:S02]  /*08c0*/  UISETP.GT.AND UP0, UPT, UR24, UR8, UPT ;  /* 0x000000081800728c */ /* 0x000fe4000bf04270 */
[----:B------:R-:W-:-:S04]  /*08d0*/  UISETP.NE.AND UP1, UPT, UR4, URZ, UPT ;  /* 0x0000003f0400728c */ /* 0x000fc8000bf25270 */
[----:B------:R-:W-:Y:S01]  /*08e0*/  PLOP3.LUT P0, PT, PT, PT, UP0, 0x80, 0x0 ;  /* 0x000000000000781c */ /* 0x000fe20003f0f008 */
[----:B------:R-:W-:-:S03]  /*08f0*/  USEL UR5, UR4, UR5, UP1 ;  /* 0x0000000504057287 */ /* 0x000fc60008800000 */
[----:B------:R-:W-:-:S09]  /*0900*/  UMOV UR4, URZ ;  /* 0x0000003f00047c82 */ /* 0x000fd20008000000 */
[----:B------:R-:W-:Y:S05]  /*0910*/  @!P0 BRA `(.L_x_385) ;  /* 0x0000023000008947 */ /* 0x000fea0003800000 */
[----:B------:R-:W-:Y:S01]  /*0920*/  IMAD.U32 R0, RZ, RZ, UR5 ;  /* 0x00000005ff007e24 */ /* 0x000fe2000f8e00ff */
[----:B------:R-:W-:Y:S02]  /*0930*/  UIADD3 UR18, UR5, -0x1, UR24 ;  /* 0xffffffff05127890 */ /* 0x000fe4000fffe018 */
[----:B------:R-:W-:Y:S02]  /*0940*/  UMOV UR20, URZ ;  /* 0x0000003f00147c82 */ /* 0x000fe40008000000 */
[-C--:B-1----:R-:W-:Y:S01]  /*0950*/  IABS R2, R0.reuse ;  /* 0x0000000000027213 */ /* 0x082fe20000000000 */
[----:B------:R-:W-:Y:S01]  /*0960*/  UIADD3 UR18, -UR8, UR18, URZ ;  /* 0x0000001208127290 */ /* 0x000fe2000fffe13f */
[----:B------:R-:W-:Y:S02]  /*0970*/  IABS R0, R0 ;  /* 0x0000000000007213 */ /* 0x000fe40000000000 */
[----:B------:R-:W1:Y:S03]  /*0980*/  R2UR UR17, R2 ;  /* 0x00000000021173c2 */ /* 0x000e6600000e0000 */
[----:B------:R-:W-:-:S05]  /*0990*/  IMAD.MOV R0, RZ, RZ, -R0 ;  /* 0x000000ffff007224 */ /* 0x000fca00078e0a00 */
[----:B------:R-:W3:Y:S01]  /*09a0*/  R2UR UR14, R0 ;  /* 0x00000000000e73c2 */ /* 0x000ee200000e0000 */
[----:B-1----:R-:W1:Y:S08]  /*09b0*/  I2F.RP R2, UR17 ;  /* 0x0000001100027d06 */ /* 0x002e700008209400 */
[----:B-1----:R-:W1:Y:S02]  /*09c0*/  MUFU.RCP R2, R2 ;  /* 0x0000000200027308 */ /* 0x002e640000001000 */
[----:B-1----:R-:W-:-:S06]  /*09d0*/  IADD3 R2, R2, 0xffffffe, RZ ;  /* 0x0ffffffe02027810 */ /* 0x002fcc0007ffe0ff */
[----:B------:R-:W1:Y:S02]  /*09e0*/  F2I.FTZ.U32.TRUNC.NTZ R2, R2 ;  /* 0x0000000200027305 */ /* 0x000e64000021f000 */
[----:B-1----:R1:W4:Y:S02]  /*09f0*/  R2UR UR21, R2 ;  /* 0x00000000021573c2 */ /* 0x00232400000e0000 */
[----:B-1----:R-:W-:Y:S01]  /*0a00*/  IMAD.U32 R2, RZ, RZ, UR18 ;  /* 0x00000012ff027e24 */ /* 0x002fe2000f8e00ff */
[----:B----4-:R-:W-:Y:S02]  /*0a10*/  UIADD3 UR4, URZ, -UR21, URZ ;  /* 0x800000153f047290 */ /* 0x010fe4000fffe03f */
[----:B------:R-:W-:Y:S02]  /*0a20*/  ULOP3.LUT UR18, UR18, UR5, URZ, 0x3c, !UPT ;  /* 0x0000000512127292 */ /* 0x000fe4000f8e3c3f */
[----:B------:R-:W-:Y:S01]  /*0a30*/  IABS R2, R2 ;  /* 0x0000000200027213 */ /* 0x000fe20000000000 */
[----:B------:R-:W-:-:S03]  /*0a40*/  UIMAD UR4, UR4, UR17, URZ ;  /* 0x00000011040472a4 */ /* 0x000fc6000f8e023f */
[----:B------:R-:W1:Y:S01]  /*0a50*/  R2UR UR16, R2 ;  /* 0x00000000021073c2 */ /* 0x000e6200000e0000 */
[----:B------:R-:W-:-:S07]  /*0a60*/  UIMAD.WIDE.U32 UR20, UR21, UR4, UR20 ;  /* 0x00000004151472a5 */ /* 0x000fce000f8e0014 */
[----:B------:R-:W-:Y:S02]  /*0a70*/  UMOV UR19, UR21 ;  /* 0x0000001500137c82 */ /* 0x000fe40008000000 */
[----:B-1----:R-:W-:-:S07]  /*0a80*/  UIMAD.WIDE.U32 UR20, UR19, UR16, URZ ;  /* 0x00000010131472a5 */ /* 0x002fce000f8e003f */
[----:B------:R-:W-:Y:S02]  /*0a90*/  UMOV UR19, UR21 ;  /* 0x0000001500137c82 */ /* 0x000fe40008000000 */
[----:B---3--:R-:W-:-:S04]  /*0aa0*/  UIMAD UR14, UR19, UR14, UR16 ;  /* 0x0000000e130e72a4 */ /* 0x008fc8000f8e0210 */
[----:B------:R-:W-:-:S11]  /*0ab0*/  UISETP.GT.U32.AND UP0, UPT, UR17, UR14, UPT ;  /* 0x0000000e1100728c */ /* 0x000fd6000bf04070 */
[----:B------:R-:W-:Y:S02]  /*0ac0*/  @!UP0 UIADD3 UR14, UR14, -UR17, URZ ;  /* 0x800000110e0e8290 */ /* 0x000fe4000fffe03f */
[----:B------:R-:W-:Y:S02]  /*0ad0*/  @!UP0 UIADD3 UR19, UR19, 0x1, URZ ;  /* 0x0000000113138890 */ /* 0x000fe4000fffe03f */
[----:B------:R-:W-:Y:S02]  /*0ae0*/  UISETP.GE.U32.AND UP1, UPT, UR14, UR17, UPT ;  /* 0x000000110e00728c */ /* 0x000fe4000bf26070 */
[----:B------:R-:W-:-:S09]  /*0af0*/  UISETP.GE.AND UP0, UPT, UR18, URZ, UPT ;  /* 0x0000003f1200728c */ /* 0x000fd2000bf06270 */
[----:B------:R-:W-:Y:S02]  /*0b00*/  @UP1 UIADD3 UR19, UR19, 0x1, URZ ;  /* 0x0000000113131890 */ /* 0x000fe4000fffe03f */
[----:B------:R-:W-:-:S05]  /*0b10*/  UISETP.NE.AND UP1, UPT, UR5, URZ, UPT ;  /* 0x0000003f0500728c */ /* 0x000fca000bf25270 */
[----:B------:R-:W-:Y:S02]  /*0b20*/  UMOV UR4, UR19 ;  /* 0x0000001300047c82 */ /* 0x000fe40008000000 */
[----:B------:R-:W-:-:S04]  /*0b30*/  @!UP0 UIADD3 UR4, -UR4, URZ, URZ ;  /* 0x0000003f04048290 */ /* 0x000fc8000fffe13f */
[----:B------:R-:W-:Y:S02]  /*0b40*/  @!UP1 ULOP3.LUT UR4, URZ, UR5, URZ, 0x33, !UPT ;  /* 0x000000053f049292 */ /* 0x000fe4000f8e333f */
.L_x_385:
[----:B------:R-:W-:Y:S01]  /*0b50*/  ULOP3.LUT UR7, UR7, 0xffff, URZ, 0xc0, !UPT ;  /* 0x0000ffff07077892 */ /* 0x000fe2000f8ec03f */
[----:B------:R-:W-:Y:S01]  /*0b60*/  PLOP3.LUT P2, PT, PT, PT, PT, 0x80, 0x0 ;  /* 0x000000000000781c */ /* 0x000fe20003f4f070 */
[----:B------:R-:W-:Y:S01]  /*0b70*/  IMAD.MOV.U32 R6, RZ, RZ, RZ ;  /* 0x000000ffff067224 */ /* 0x000fe200078e00ff */
[----:B------:R-:W-:Y:S01]  /*0b80*/  CS2R R130, SRZ ;  /* 0x0000000000827805 */ /* 0x000fe2000001ff00 */
[----:B------:R-:W-:Y:S01]  /*0b90*/  UIMAD UR8, UR7, UR4, UR8 ;  /* 0x00000004070872a4 */ /* 0x000fe2000f8e0208 */
[----:B------:R-:W-:Y:S01]  /*0ba0*/  IMAD.MOV.U32 R4, RZ, RZ, RZ ;  /* 0x000000ffff047224 */ /* 0x000fe200078e00ff */
        /* <DEDUP_REMOVED lines=72> */
[----:B------:R-:W-:Y:S02]  /*1030*/  UISETP.NE.AND.EX UP0, UPT, URZ, UR5, UPT, UP0 ;  /* 0x000000053f00728c */ /* 0x000fe4000bf05300 */
[----:B------:R-:W-:-:S04]  /*1040*/  UISETP.NE.AND UP1, UPT, UR13, URZ, UPT ;  /* 0x0000003f0d00728c */ /* 0x000fc8000bf25270 */
[----:B------:R-:W-:-:S05]  /*1050*/  PLOP3.LUT P0, PT, PT, PT, UP0, 0x80, 0x0 ;  /* 0x000000000000781c */ /* 0x000fca0003f0f008 */
[----:B------:R-:W-:Y:S02]  /*1060*/  @UP0 UMOV UR4, 0x4 ;  /* 0x0000000400040882 */ /* 0x000fe40000000000 */
[----:B------:R-:W-:-:S06]  /*1070*/  @UP0 UIMAD.WIDE UR4, UR15, UR4, UR16 ;  /* 0x000000040f0402a5 */ /* 0x000fcc000f8e0210 */
[----:B-1----:R-:W-:Y:S02]  /*1080*/  IMAD.U32 R2, RZ, RZ, UR4 ;  /* 0x00000004ff027e24 */ /* 0x002fe4000f8e00ff */
[----:B------:R-:W-:Y:S01]  /*1090*/  IMAD.U32 R3, RZ, RZ, UR5 ;  /* 0x00000005ff037e24 */ /* 0x000fe2000f8e00ff */
[----:B------:R-:W-:Y:S02]  /*10a0*/  UMOV UR14, 0x30 ;  /* 0x00000030000e7882 */ /* 0x000fe40000000000 */
[----:B------:R-:W-:Y:S02]  /*10b0*/  UIMAD UR17, UR24, UR14, -0x30 ;  /* 0xffffffd0181174a4 */ /* 0x000fe4000f8e020e */
[----:B------:R-:W-:Y:S01]  /*10c0*/  UIMAD UR27, UR24, -0x30, UR14 ;  /* 0xffffffd0181b78a4 */ /* 0x000fe2000f8e020e */
[----:B------:R1:W3:Y:S01]  /*10d0*/  @P0 LDG.E R0, [R2.64] ;  /* 0x0000001602000981 */ /* 0x0002e2000c1e1900 */
[----:B------:R-:W-:Y:S01]  /*10e0*/  IMAD.MOV.U32 R4, RZ, RZ, c[0x0][0x2b8] ;  /* 0x0000ae00ff047624 */ /* 0x000fe200078e00ff */
[----:B------:R-:W-:Y:S01]  /*10f0*/  ULDC.64 UR4, c[0x0][0x2b0] ;  /* 0x0000ac0000047ab9 */ /* 0x000fe20000000a00 */
[----:B------:R-:W-:Y:S01]  /*1100*/  IMAD.MOV.U32 R31, RZ, RZ, RZ ;  /* 0x000000ffff1f7224 */ /* 0x000fe200078e00ff */
[----:B------:R-:W-:Y:S02]  /*1110*/  BAR.SYNC.DEFER_BLOCKING 0x0 ;  /* 0x0000000000007b1d */ /* 0x000fe40000010000 */
[----:B------:R-:W-:-:S02]  /*1120*/  ISETP.NE.AND P1, PT, R4, 0x1, PT ;  /* 0x000000010400780c */ /* 0x000fc40003f25270 */
[----:B-1----:R-:W-:Y:S01]  /*1130*/  SHF.R.S32.HI R2, RZ, 0x1f, R156 ;  /* 0x0000001fff027819 */ /* 0x002fe2000001149c */
[----:B------:R-:W-:Y:S01]  /*1140*/  USHF.R.S32.HI UR19, URZ, 0x1f, UR15 ;  /* 0x0000001f3f137899 */ /* 0x000fe2000801140f */
[----:B---3--:R1:W3:Y:S02]  /*1150*/  @P0 R2UR UR16, R0 ;  /* 0x00000000001003c2 */ /* 0x0082e400000e0000 */
[----:B---3--:R-:W-:Y:S02]  /*1160*/  @!UP0 UMOV UR16, UR15 ;  /* 0x0000000f00108c82 */ /* 0x008fe40008000000 */
[----:B------:R-:W-:Y:S02]  /*1170*/  USHF.R.S32.HI UR7, URZ, 0x1f, UR16 ;  /* 0x0000001f3f077899 */ /* 0x000fe40008011410 */
[----:B------:R-:W-:Y:S02]  /*1180*/  UIMAD.WIDE.U32 UR20, UR16, UR4, URZ ;  /* 0x00000004101472a5 */ /* 0x000fe4000f8e003f */
[----:B------:R-:W-:-:S04]  /*1190*/  UIMAD UR7, UR7, UR4, URZ ;  /* 0x00000004070772a4 */ /* 0x000fc8000f8e023f */
[----:B------:R-:W-:Y:S01]  /*11a0*/  UIMAD UR7, UR16, UR5, UR7 ;  /* 0x00000005100772a4 */ /* 0x000fe2000f8e0207 */
[----:B-1----:R-:W-:-:S03]  /*11b0*/  LEA.HI R0, R2, R156, RZ, 0x3 ;  /* 0x0000009c02007211 */ /* 0x002fc600078f18ff */
[----:B------:R-:W-:Y:S02]  /*11c0*/  UIADD3 UR7, UR21, UR7, URZ ;  /* 0x0000000715077290 */ /* 0x000fe4000fffe03f */
[----:B------:R-:W-:Y:S01]  /*11d0*/  USHF.R.S32.HI UR16, URZ, 0x1f, UR11 ;  /* 0x0000001f3f107899 */ /* 0x000fe2000801140b */
[----:B------:R-:W-:Y:S01]  /*11e0*/  LOP3.LUT R10, R0, 0xfffffff8, RZ, 0xc0, !PT ;  /* 0xfffffff8000a7812 */ /* 0x000fe200078ec0ff */
[----:B------:R-:W-:Y:S01]  /*11f0*/  ULDC.64 UR4, c[0x0][0x1b8] ;  /* 0x00006e0000047ab9 */ /* 0x000fe20000000a00 */
[----:B------:R-:W-:-:S03]  /*1200*/  SHF.R.S32.HI R30, RZ, 0x3, R0 ;  /* 0x00000003ff1e7819 */ /* 0x000fc60000011400 */
[----:B------:R-:W-:-:S04]  /*1210*/  IMAD.IADD R10, R156, 0x1, -R10 ;  /* 0x000000019c0a7824 */ /* 0x000fc800078e0a0a */
[----:B------:R-:W-:-:S05]  /*1220*/  IMAD R32, R10, 0x20, R30 ;  /* 0x000000200a207824 */ /* 0x000fca00078e021e */
[----:B------:R-:W-:Y:S01]  /*1230*/  IADD3 R0, R32, UR17, RZ ;  /* 0x0000001120007c10 */ /* 0x000fe2000fffe0ff */
[----:B------:R-:W-:Y:S02]  /*1240*/  UIMAD UR18, UR16, UR4, URZ ;  /* 0x00000004101272a4 */ /* 0x000fe4000f8e023f */
[----:B------:R-:W-:Y:S01]  /*1250*/  UIMAD.WIDE.U32 UR28, UR11, UR4, URZ ;  /* 0x000000040b1c72a5 */ /* 0x000fe2000f8e003f */
[----:B------:R-:W-:Y:S01]  /*1260*/  ISETP.GE.AND P0, PT, R0, UR9, PT ;  /* 0x0000000900007c0c */ /* 0x000fe2000bf06270 */
[----:B------:R-:W-:Y:S01]  /*1270*/  IMAD.SHL.U32 R16, R30, 0x40, RZ ;  /* 0x000000401e107824 */ /* 0x000fe200078e00ff */
[----:B--2---:R-:W-:Y:S01]  /*1280*/  IADD3 R0, R0, UR10, RZ ;  /* 0x0000000a00007c10 */ /* 0x004fe2000fffe0ff */
[----:B------:R-:W-:Y:S01]  /*1290*/  IMAD.SHL.U32 R40, R10, 0x8, RZ ;  /* 0x000000080a287824 */ /* 0x000fe200078e00ff */
[----:B------:R-:W-:Y:S01]  /*12a0*/  ISETP.GT.OR P0, PT, R32, 0x2f, P0 ;  /* 0x0000002f2000780c */ /* 0x000fe20000704670 */
[----:B------:R-:W-:Y:S02]  /*12b0*/  STL [R1+0x20], R32 ;  /* 0x0000202001007387 */ /* 0x000fe40000100800 */
        /* <DEDUP_REMOVED lines=8> */
[----:B------:R-:W-:Y:S01]  /*1340*/  PLOP3.LUT P1, PT, PT, PT, UP1, 0x80, 0x0 ;  /* 0x000000000000781c */ /* 0x000fe20003f2f018 */
[----:B------:R-:W-:Y:S01]  /*1350*/  UIMAD UR18, UR11, UR5, UR18 ;  /* 0x000000050b1272a4 */ /* 0x000fe2000f8e0212 */
[----:B------:R-:W-:Y:S01]  /*1360*/  PLOP3.LUT P0, PT, PT, PT, UP1, 0x80, 0x0 ;  /* 0x000000000000781c */ /* 0x000fe20003f0f018 */
[----:B------:R-:W-:Y:S01]  /*1370*/  IMAD.MOV R5, RZ, RZ, -R5 ;  /* 0x000000ffff057224 */ /* 0x000fe200078e0a05 */
[----:B------:R-:W-:Y:S01]  /*1380*/  IADD3 R3, R32, UR26, RZ ;  /* 0x0000001a20037c10 */ /* 0x000fe2000fffe0ff */
[----:B------:R-:W-:Y:S01]  /*1390*/  ULDC.64 UR4, c[0x0][0x1c0] ;  /* 0x0000700000047ab9 */ /* 0x000fe20000000a00 */
[----:B------:R-:W-:Y:S01]  /*13a0*/  LOP3.LUT R16, R16, 0x1c0, RZ, 0xc0, !PT ;  /* 0x000001c010107812 */ /* 0x000fe200078ec0ff */
[----:B------:R-:W-:Y:S01]  /*13b0*/  UIADD3 UR29, UR29, UR18, URZ ;  /* 0x000000121d1d7290 */ /* 0x000fe2000fffe03f */
[C---:B------:R-:W-:Y:S01]  /*13c0*/  IADD3 R14, R40.reuse, 0x80, RZ ;  /* 0x00000080280e7810 */ /* 0x040fe20007ffe0ff */
[----:B------:R-:W-:Y:S01]  /*13d0*/  UIMAD UR19, UR19, UR4, URZ ;  /* 0x00000004131372a4 */ /* 0x000fe2000f8e023f */
[C---:B------:R-:W-:Y:S01]  /*13e0*/  IADD3 R13, R40.reuse, 0xc0, RZ ;  /* 0x000000c0280d7810 */ /* 0x040fe20007ffe0ff */
[----:B------:R-:W-:Y:S01]  /*13f0*/  UIMAD.WIDE.U32 UR28, UR15, UR4, UR28 ;  /* 0x000000040f1c72a5 */ /* 0x000fe2000f8e001c */
[----:B------:R-:W-:Y:S01]  /*1400*/  SHF.R.S32.HI R11, RZ, 0x1f, R14 ;  /* 0x0000001fff0b7819 */ /* 0x000fe2000001140e */
[----:B------:R-:W-:Y:S01]  /*1410*/  @P1 IMAD.HI.U32 R4, R3, c[0x0][0x2c8], RZ ;  /* 0x0000b20003041a27 */ /* 0x000fe200078e00ff */
[----:B------:R-:W-:Y:S01]  /*1420*/  UIMAD UR5, UR15, UR5, UR19 ;  /* 0x000000050f0572a4 */ /* 0x000fe2000f8e0213 */
[----:B------:R-:W-:Y:S01]  /*1430*/  ISETP.GE.AND P3, PT, R40, c[0x0][0x198], PT ;  /* 0x0000660028007a0c */ /* 0x000fe20003f66270 */
[----:B------:R-:W-:Y:S01]  /*1440*/  BSSY B0, `(.L_x_387) ;  /* 0x000013c000007945 */ /* 0x000fe20003800000 */
[----:B------:R-:W-:Y:S01]  /*1450*/  IMAD.U32 R9, RZ, RZ, UR29 ;  /* 0x0000001dff097e24 */ /* 0x000fe2000f8e00ff */
[----:B------:R-:W-:Y:S01]  /*1460*/  UIADD3 UR5, UR29, UR5, URZ ;  /* 0x000000051d057290 */ /* 0x000fe2000fffe03f */
[----:B------:R-:W-:Y:S01]  /*1470*/  IMAD.U32 R8, RZ, RZ, UR28 ;  /* 0x0000001cff087e24 */ /* 0x000fe2000f8e00ff */
[----:B------:R-:W-:Y:S01]  /*1480*/  ULDC UR15, c[0x0][0x168] ;  /* 0x00005a00000f7ab9 */ /* 0x000fe20000000800 */
[----:B------:R-:W-:Y:S01]  /*1490*/  LEA.HI R11, R11, R14, RZ, 0x3 ;  /* 0x0000000e0b0b7211 */ /* 0x000fe200078f18ff */
[----:B------:R-:W-:Y:S01]  /*14a0*/  UIMAD UR15, UR6, UR15, URZ ;  /* 0x0000000f060f72a4 */ /* 0x000fe2000f8e023f */
[----:B------:R-:W-:Y:S01]  /*14b0*/  ISETP.GE.AND P5, PT, R14, c[0x0][0x198], PT ;  /* 0x000066000e007a0c */ /* 0x000fe20003fa6270 */
[----:B-1----:R-:W-:Y:S01]  /*14c0*/  IMAD.MOV.U32 R7, RZ, RZ, R3 ;  /* 0x000000ffff077224 */ /* 0x002fe200078e0003 */
[----:B------:R-:W-:Y:S01]  /*14d0*/  @P0 SHF.R.U32.HI R7, RZ, c[0x0][0x2cc], R4 ;  /* 0x0000b300ff070a19 */ /* 0x000fe20000011604 */
[----:B------:R-:W-:Y:S01]  /*14e0*/  IMAD.U32 R9, RZ, RZ, UR5 ;  /* 0x00000005ff097e24 */ /* 0x000fe2000f8e00ff */
[----:B------:R-:W-:Y:S01]  /*14f0*/  ISETP.GE.AND P6, PT, R13, c[0x0][0x198], PT ;  /* 0x000066000d007a0c */ /* 0x000fe20003fc6270 */
[----:B------:R-:W-:Y:S01]  /*1500*/  IMAD R36, R5, c[0x0][0x2b8], R0 ;  /* 0x0000ae0005247a24 */ /* 0x000fe200078e0200 */
[--C-:B------:R-:W-:Y:S01]  /*1510*/  SHF.R.S32.HI R6, RZ, 0x1f, R7.reuse ;  /* 0x0000001fff067819 */ /* 0x100fe20000011407 */
[----:B------:R-:W-:Y:S01]  /*1520*/  IMAD.MOV R4, RZ, RZ, -R7 ;  /* 0x000000ffff047224 */ /* 0x000fe200078e0a07 */
[----:B------:R-:W-:Y:S01]  /*1530*/  LOP3.LUT R34, R11, 0xfffffff8, RZ, 0xc0, !PT ;  /* 0xfffffff80b227812 */ /* 0x000fe200078ec0ff */
[----:B------:R-:W-:Y:S01]  /*1540*/  IMAD.WIDE.U32 R8, R7, c[0x0][0x1b0], R8 ;  /* 0x00006c0007087a25 */ /* 0x000fe200078e0008 */
[----:B------:R-:W-:Y:S01]  /*1550*/  ULDC.64 UR4, c[0x0][0x1e8] ;  /* 0x00007a0000047ab9 */ /* 0x000fe20000000a00 */
[----:B------:R-:W-:Y:S01]  /*1560*/  SHF.R.S32.HI R12, RZ, 0x1f, R40 ;  /* 0x0000001fff0c7819 */ /* 0x000fe20000011428 */
[----:B------:R-:W-:Y:S01]  /*1570*/  UIMAD UR6, UR16, UR4, URZ ;  /* 0x00000004100672a4 */ /* 0x000fe2000f8e023f */
[----:B------:R-:W-:Y:S01]  /*1580*/  IMAD R4, R4, c[0x0][0x2c4], R3 ;  /* 0x0000b10004047a24 */ /* 0x000fe200078e0203 */
[----:B------:R-:W-:Y:S01]  /*1590*/  UIMAD.WIDE.U32 UR18, UR11, UR4, URZ ;  /* 0x000000040b1272a5 */ /* 0x000fe2000f8e003f */
[----:B------:R-:W-:Y:S01]  /*15a0*/  IMAD R6, R6, c[0x0][0x1b0], RZ ;  /* 0x00006c0006067a24 */ /* 0x000fe200078e02ff */
[----:B------:R-:W-:-:S02]  /*15b0*/  UIMAD UR6, UR11, UR5, UR6 ;  /* 0x000000050b0672a4 */ /* 0x000fc4000f8e0206 */
[----:B------:R-:W-:Y:S01]  /*15c0*/  SHF.R.S32.HI R3, RZ, 0x1f, R4 ;  /* 0x0000001fff037819 */ /* 0x000fe20000011404 */
[----:B------:R-:W-:Y:S01]  /*15d0*/  IMAD R6, R7, c[0x0][0x1b4], R6 ;  /* 0x00006d0007067a24 */ /* 0x000fe200078e0206 */
[----:B------:R-:W-:Y:S02]  /*15e0*/  UIADD3 UR6, UR19, UR6, URZ ;  /* 0x0000000613067290 */ /* 0x000fe4000fffe03f */
[----:B------:R-:W-:Y:S01]  /*15f0*/  UIADD3 UR28, UR27, UR9, URZ ;  /* 0x000000091b1c7290 */ /* 0x000fe2000fffe03f */
[----:B------:R-:W-:Y:S01]  /*1600*/  IMAD.IADD R7, R9, 0x1, R6 ;  /* 0x0000000109077824 */ /* 0x000fe200078e0206 */
[----:B------:R-:W-:Y:S01]  /*1610*/  IADD3 R9, R40, 0x40, RZ ;  /* 0x0000004028097810 */ /* 0x000fe20007ffe0ff */
[----:B------:R-:W-:Y:S01]  /*1620*/  IMAD R3, R3, c[0x0][0x1a8], RZ ;  /* 0x00006a0003037a24 */ /* 0x000fe200078e02ff */
[----:B------:R-:W-:Y:S01]  /*1630*/  UISETP.LT.AND UP0, UPT, UR28, 0x30, UPT ;  /* 0x000000301c00788c */ /* 0x000fe2000bf01270 */
[----:B------:R-:W-:Y:S01]  /*1640*/  IMAD.MOV.U32 R6, RZ, RZ, R8 ;  /* 0x000000ffff067224 */ /* 0x000fe200078e0008 */
[----:B------:R-:W-:Y:S01]  /*1650*/  LEA.HI R8, R2, R156, RZ, 0x6 ;  /* 0x0000009c02087211 */ /* 0x000fe200078f30ff */
[C---:B------:R-:W-:Y:S01]  /*1660*/  IMAD R3, R4.reuse, c[0x0][0x1ac], R3 ;  /* 0x00006b0004037a24 */ /* 0x040fe200078e0203 */
[----:B------:R-:W-:Y:S01]  /*1670*/  SHF.R.S32.HI R15, RZ, 0x1f, R9 ;  /* 0x0000001fff0f7819 */ /* 0x000fe20000011409 */
[----:B------:R-:W-:Y:S01]  /*1680*/  IMAD.WIDE.U32 R6, R4, c[0x0][0x1a8], R6 ;  /* 0x00006a0004067a25 */ /* 0x000fe200078e0006 */
[----:B------:R-:W-:Y:S01]  /*1690*/  SHF.R.U32.HI R4, RZ, 0x3, R16 ;  /* 0x00000003ff047819 */ /* 0x000fe20000011610 */
[----:B------:R-:W-:Y:S01]  /*16a0*/  USEL UR4, UR28, 0x30, UP0 ;  /* 0x000000301c047887 */ /* 0x000fe20008000000 */
[----:B------:R-:W-:Y:S01]  /*16b0*/  LOP3.LUT R16, R16, 0x38, R40, 0xf8, !PT ;  /* 0x0000003810107812 */ /* 0x000fe200078ef828 */
[----:B------:R-:W-:Y:S01]  /*16c0*/  IMAD.IADD R3, R7, 0x1, R3 ;  /* 0x0000000107037824 */ /* 0x000fe200078e0203 */
[----:B------:R-:W-:Y:S01]  /*16d0*/  LEA R20, P0, R6, c[0x0][0x160], 0x1 ;  /* 0x0000580006147a11 */ /* 0x000fe200078008ff */
[----:B------:R-:W-:Y:S01]  /*16e0*/  IMAD.SHL.U32 R8, R8, 0x8, RZ ;  /* 0x0000000808087824 */ /* 0x000fe200078e00ff */
[----:B------:R-:W-:-:S02]  /*16f0*/  LOP3.LUT R16, R16, R4, RZ, 0x3c, !PT ;  /* 0x0000000410107212 */ /* 0x000fc400078e3cff */
[----:B------:R-:W-:Y:S01]  /*1700*/  LEA.HI.X R3, R6, c[0x0][0x164], R3, 0x1, P0 ;  /* 0x0000590006037a11 */ /* 0x000fe200000f0c03 */
[----:B------:R-:W-:Y:S01]  /*1710*/  SHFL.IDX PT, R22, R20, 0x1, 0x181f ;  /* 0x00381f0014167f89 */ /* 0x000fe200000e0000 */
[----:B------:R-:W-:Y:S02]  /*1720*/  IADD3 R4, R30, UR26, RZ ;  /* 0x0000001a1e047c10 */ /* 0x000fe4000fffe0ff */
[----:B------:R-:W-:Y:S01]  /*1730*/  LOP3.LUT R16, R16, 0xfffffe00, R8, 0xf8, !PT ;  /* 0xfffffe0010107812 */ /* 0x000fe200078ef808 */
[----:B------:R-:W-:Y:S01]  /*1740*/  SHFL.IDX PT, R6, R20, RZ, 0x181f ;  /* 0x00181fff14067589 */ /* 0x000fe200000e0000 */
[----:B------:R-:W-:Y:S02]  /*1750*/  ISETP.GE.AND P0, PT, R4, UR15, PT ;  /* 0x0000000f04007c0c */ /* 0x000fe4000bf06270 */
[----:B------:R-:W-:Y:S01]  /*1760*/  SHF.R.S32.HI R8, RZ, 0x1f, R13 ;  /* 0x0000001fff087819 */ /* 0x000fe2000001140d */
[----:B------:R-:W1:Y:S01]  /*1770*/  SHFL.IDX PT, R7, R3, RZ, 0x181f ;  /* 0x00181fff03077589 */ /* 0x000e6200000e0000 */
[----:B------:R-:W-:Y:S01]  /*1780*/  LEA.HI R15, R15, R9, RZ, 0x3 ;  /* 0x000000090f0f7211 */ /* 0x000fe200078f18ff */
[----:B------:R-:W-:Y:S01]  /*1790*/  IMAD.SHL.U32 R41, R16, 0x2, RZ ;  /* 0x0000000210297824 */ /* 0x000fe200078e00ff */
[----:B------:R-:W-:Y:S01]  /*17a0*/  ISETP.GE.AND P4, PT, R9, c[0x0][0x198], PT ;  /* 0x0000660009007a0c */ /* 0x000fe20003f86270 */
[----:B------:R-:W3:Y:S01]  /*17b0*/  SHFL.IDX PT, R23, R3, 0x1, 0x181f ;  /* 0x00381f0003177f89 */ /* 0x000ee200000e0000 */
[----:B------:R-:W-:-:S02]  /*17c0*/  LEA.HI R8, R8, R13, RZ, 0x3 ;  /* 0x0000000d08087211 */ /* 0x000fc400078f18ff */
[----:B------:R-:W-:Y:S01]  /*17d0*/  LOP3.LUT R35, R15, 0xfffffff8, RZ, 0xc0, !PT ;  /* 0xfffffff80f237812 */ /* 0x000fe200078ec0ff */
[----:B------:R-:W-:Y:S01]  /*17e0*/  SHFL.IDX PT, R21, R3, 0x3, 0x181f ;  /* 0x00781f0003157f89 */ /* 0x000fe200000e0000 */
[----:B------:R-:W-:Y:S02]  /*17f0*/  LOP3.LUT R33, R8, 0xfffffff8, RZ, 0xc0, !PT ;  /* 0xfffffff808217812 */ /* 0x000fe400078ec0ff */
[----:B------:R-:W-:-:S04]  /*1800*/  IADD3 R0, R4, 0x20, RZ ;  /* 0x0000002004007810 */ /* 0x000fc80007ffe0ff */
[----:B------:R-:W-:Y:S02]  /*1810*/  ISETP.GE.AND P1, PT, R0, UR15, PT ;  /* 0x0000000f00007c0c */ /* 0x000fe4000bf26270 */
[C---:B------:R-:W-:Y:S02]  /*1820*/  IADD3 R0, R4.reuse, 0x40, RZ ;  /* 0x0000004004007810 */ /* 0x040fe40007ffe0ff */
[----:B------:R-:W-:-:S04]  /*1830*/  IADD3 R4, R4, 0x60, RZ ;  /* 0x0000006004047810 */ /* 0x000fc80007ffe0ff */
[----:B------:R-:W-:Y:S01]  /*1840*/  ISETP.GE.AND P2, PT, R4, UR15, PT ;  /* 0x0000000f04007c0c */ /* 0x000fe2000bf46270 */
[----:B-1----:R-:W-:-:S04]  /*1850*/  @!P0 IMAD.WIDE R16, R40, 0x2, R6 ;  /* 0x0000000228108825 */ /* 0x002fc800078e0206 */
[--C-:B------:R-:W-:Y:S01]  /*1860*/  @!P0 IMAD.WIDE R18, R35, 0x2, R6.reuse ;  /* 0x0000000223128825 */ /* 0x100fe200078e0206 */
[----:B------:R1:W-:Y:S03]  /*1870*/  @!P0 LDGSTS.E.BYPASS.LTC128B.128 [R41+0x100], [R16.64], !P3 ;  /* 0x0010000010298fae */ /* 0x0003e6000d901d56 */
[--C-:B------:R-:W-:Y:S01]  /*1880*/  @!P0 IMAD.WIDE R24, R34, 0x2, R6.reuse ;  /* 0x0000000222188825 */ /* 0x100fe200078e0206 */
[----:B------:R4:W-:Y:S03]  /*1890*/  @!P0 LDGSTS.E.BYPASS.LTC128B.128 [R41+0x4100], [R18.64], !P4 ;  /* 0x0410000012298fae */ /* 0x0009e6000e101d56 */
[----:B------:R-:W-:Y:S01]  /*18a0*/  @!P0 IMAD.WIDE R6, R33, 0x2, R6 ;  /* 0x0000000221068825 */ /* 0x000fe200078e0206 */
[----:B------:R5:W-:Y:S03]  /*18b0*/  @!P0 LDGSTS.E.BYPASS.LTC128B.128 [R41+0x8100], [R24.64], !P5 ;  /* 0x0810000018298fae */ /* 0x000be6000e901d56 */
[----:B---3--:R-:W-:Y:S01]  /*18c0*/  @!P1 IMAD.WIDE R26, R40, 0x2, R22 ;  /* 0x00000002281a9825 */ /* 0x008fe200078e0216 */
[----:B------:R3:W-:Y:S01]  /*18d0*/  @!P0 LDGSTS.E.BYPASS.LTC128B.128 [R41+0xc100], [R6.64], !P6 ;  /* 0x0c10000006298fae */ /* 0x0007e2000f101d56 */
[----:B------:R-:W-:-:S02]  /*18e0*/  ISETP.GE.AND P0, PT, R0, UR15, PT ;  /* 0x0000000f00007c0c */ /* 0x000fc4000bf06270 */
[----:B------:R-:W-:Y:S01]  /*18f0*/  @!P1 IMAD.WIDE R28, R34, 0x2, R22 ;  /* 0x00000002221c9825 */ /* 0x000fe200078e0216 */
[----:B------:R3:W-:Y:S01]  /*1900*/  @!P1 LDGSTS.E.BYPASS.LTC128B.128 [R41+0x1100], [R26.64], !P3 ;  /* 0x011000001a299fae */ /* 0x0007e2000d901d56 */
[----:B-1----:R-:W-:Y:S02]  /*1910*/  SHF.R.S32.HI R16, RZ, 0x1f, R36 ;  /* 0x0000001fff107819 */ /* 0x002fe40000011424 */
[----:B----4-:R-:W-:-:S04]  /*1920*/  IMAD.WIDE.U32 R18, R36, c[0x0][0x1e0], RZ ;  /* 0x0000780024127a25 */ /* 0x010fc800078e00ff */
[----:B-----5:R-:W-:-:S04]  /*1930*/  @!P1 IMAD.WIDE R24, R35, 0x2, R22 ;  /* 0x0000000223189825 */ /* 0x020fc800078e0216 */
[----:B---3--:R-:W-:Y:S01]  /*1940*/  IMAD R6, R16, c[0x0][0x1e0], RZ ;  /* 0x0000780010067a24 */ /* 0x008fe200078e02ff */
[----:B------:R1:W-:Y:S01]  /*1950*/  @!P1 LDGSTS.E.BYPASS.LTC128B.128 [R41+0x5100], [R24.64], !P4 ;  /* 0x0510000018299fae */ /* 0x0003e2000e101d56 */
[----:B------:R-:W-:-:S03]  /*1960*/  @!P1 IMAD.WIDE R22, R33, 0x2, R22 ;  /* 0x0000000221169825 */ /* 0x000fc600078e0216 */
[----:B------:R3:W-:Y:S01]  /*1970*/  @!P1 LDGSTS.E.BYPASS.LTC128B.128 [R41+0x9100], [R28.64], !P5 ;  /* 0x091000001c299fae */ /* 0x0007e2000e901d56 */
[----:B------:R-:W-:Y:S02]  /*1980*/  IMAD R6, R36, c[0x0][0x1e4], R6 ;  /* 0x0000790024067a24 */ /* 0x000fe400078e0206 */
[----:B------:R-:W-:Y:S01]  /*1990*/  IMAD R16, R16, c[0x0][0x208], RZ ;  /* 0x0000820010107a24 */ /* 0x000fe200078e02ff */
[----:B------:R4:W-:Y:S01]  /*19a0*/  @!P1 LDGSTS.E.BYPASS.LTC128B.128 [R41+0xd100], [R22.64], !P6 ;  /* 0x0d10000016299fae */ /* 0x0009e2000f101d56 */
[----:B------:R-:W-:Y:S02]  /*19b0*/  IMAD.IADD R7, R19, 0x1, R6 ;  /* 0x0000000113077824 */ /* 0x000fe400078e0206 */
[----:B------:R-:W-:Y:S01]  /*19c0*/  IMAD.MOV.U32 R6, RZ, RZ, R18 ;  /* 0x000000ffff067224 */ /* 0x000fe200078e0012 */
[----:B------:R-:W-:Y:S01]  /*19d0*/  SHFL.IDX PT, R19, R3, 0x2, 0x181f ;  /* 0x00581f0003137f89 */ /* 0x000fe200000e0000 */
[----:B------:R-:W-:-:S03]  /*19e0*/  IMAD R16, R36, c[0x0][0x20c], R16 ;  /* 0x0000830024107a24 */ /* 0x000fc600078e0210 */
[----:B------:R-:W4:Y:S04]  /*19f0*/  SHFL.IDX PT, R18, R20, 0x2, 0x181f ;  /* 0x00581f0014127f89 */ /* 0x000f2800000e0000 */
[----:B------:R-:W1:Y:S01]  /*1a00*/  SHFL.IDX PT, R20, R20, 0x3, 0x181f ;  /* 0x00781f0014147f89 */ /* 0x000e6200000e0000 */
[----:B----4-:R-:W-:-:S04]  /*1a10*/  @!P0 IMAD.WIDE R22, R35, 0x2, R18 ;  /* 0x0000000223168825 */ /* 0x010fc800078e0212 */
[----:B------:R-:W-:-:S04]  /*1a20*/  @!P0 IMAD.WIDE R26, R33, 0x2, R18 ;  /* 0x00000002211a8825 */ /* 0x000fc800078e0212 */
[----:B-1----:R-:W-:Y:S01]  /*1a30*/  @!P2 IMAD.WIDE R24, R40, 0x2, R20 ;  /* 0x000000022818a825 */ /* 0x002fe200078e0214 */
[----:B--2---:R-:W-:-:S03]  /*1a40*/  SHF.R.S32.HI R0, RZ, 0x1f, R31 ;  /* 0x0000001fff007819 */ /* 0x004fc6000001141f */
[C---:B------:R-:W-:Y:S01]  /*1a50*/  IMAD.WIDE.U32 R6, R31.reuse, c[0x0][0x1f0], R6 ;  /* 0x00007c001f067a25 */ /* 0x040fe200078e0006 */
[----:B------:R-:W-:Y:S03]  /*1a60*/  STL [R1+0x8], R31 ;  /* 0x0000081f01007387 */ /* 0x000fe60000100800 */
[C---:B------:R-:W-:Y:S01]  /*1a70*/  IMAD R5, R0.reuse, c[0x0][0x1f0], RZ ;  /* 0x00007c0000057a24 */ /* 0x040fe200078e02ff */
[----:B------:R-:W-:Y:S01]  /*1a80*/  STL [R1+0x24], R40 ;  /* 0x0000242801007387 */ /* 0x000fe20000100800 */
[----:B------:R-:W-:Y:S02]  /*1a90*/  IMAD R11, R0, c[0x0][0x218], RZ ;  /* 0x00008600000b7a24 */ /* 0x000fe400078e02ff */
[C---:B------:R-:W-:Y:S01]  /*1aa0*/  IMAD R3, R31.reuse, c[0x0][0x1f4], R5 ;  /* 0x00007d001f037a24 */ /* 0x040fe200078e0205 */
[----:B------:R-:W-:Y:S01]  /*1ab0*/  IADD3 R5, P1, R6, UR18, RZ ;  /* 0x0000001206057c10 */ /* 0x000fe2000ff3e0ff */
[----:B------:R-:W-:Y:S01]  /*1ac0*/  IMAD R11, R31, c[0x0][0x21c], R11 ;  /* 0x000087001f0b7a24 */ /* 0x000fe200078e020b */
[----:B------:R-:W-:Y:S01]  /*1ad0*/  STL [R1+0x1c], R41 ;  /* 0x00001c2901007387 */ /* 0x000fe20000100800 */
[----:B------:R-:W-:Y:S01]  /*1ae0*/  IMAD.SHL.U32 R0, R30, 0x8, RZ ;  /* 0x000000081e007824 */ /* 0x000fe200078e00ff */
[----:B------:R-:W-:-:S02]  /*1af0*/  IADD3.X R3, R7, UR6, R3, P1, !PT ;  /* 0x0000000607037c10 */ /* 0x000fc40008ffe403 */
[C---:B------:R-:W-:Y:S01]  /*1b00*/  LEA R6, P1, R5.reuse, c[0x0][0x1c8], 0x1 ;  /* 0x0000720005067a11 */ /* 0x040fe200078208ff */
[----:B------:R-:W-:Y:S03]  /*1b10*/  STL [R1+0x18], R35 ;  /* 0x0000182301007387 */ /* 0x000fe60000100800 */
[----:B------:R-:W-:Y:S01]  /*1b20*/  LEA.HI.X R3, R5, c[0x0][0x1cc], R3, 0x1, P1 ;  /* 0x0000730005037a11 */ /* 0x000fe200008f0c03 */
[--C-:B------:R-:W-:Y:S01]  /*1b30*/  @!P0 IMAD.WIDE R4, R40, 0x2, R18.reuse ;  /* 0x0000000228048825 */ /* 0x100fe200078e0212 */
[----:B------:R-:W-:Y:S04]  /*1b40*/  STL [R1+0x14], R34 ;  /* 0x0000142201007387 */ /* 0x000fe80000100800 */
[----:B------:R1:W-:Y:S04]  /*1b50*/  @!P0 LDGSTS.E.BYPASS.LTC128B.128 [R41+0x2100], [R4.64], !P3 ;  /* 0x0210000004298fae */ /* 0x0003e8000d901d56 */
[----:B------:R2:W-:Y:S04]  /*1b60*/  @!P0 LDGSTS.E.BYPASS.LTC128B.128 [R41+0x6100], [R22.64], !P4 ;  /* 0x0610000016298fae */ /* 0x0005e8000e101d56 */
[----:B------:R-:W-:Y:S04]  /*1b70*/  SHFL.IDX PT, R7, R3, 0x1, 0x181f ;  /* 0x00381f0003077f89 */ /* 0x000fe800000e0000 */
[----:B------:R-:W-:Y:S04]  /*1b80*/  STL [R1+0x10], R33 ;  /* 0x0000102101007387 */ /* 0x000fe80000100800 */
[----:B------:R-:W-:Y:S01]  /*1b90*/  STL [R1+0xc], R36 ;  /* 0x00000c2401007387 */ /* 0x000fe20000100800 */
[----:B-1----:R-:W-:-:S03]  /*1ba0*/  @!P0 IMAD.WIDE R4, R34, 0x2, R18 ;  /* 0x0000000222048825 */ /* 0x002fc600078e0212 */
[----:B------:R-:W-:Y:S01]  /*1bb0*/  SHFL.IDX PT, R18, R6, RZ, 0x181f ;  /* 0x00181fff06127589 */ /* 0x000fe200000e0000 */
[----:B--2---:R-:W-:-:S03]  /*1bc0*/  IMAD.WIDE.U32 R22, R36, c[0x0][0x208], RZ ;  /* 0x0000820024167a25 */ /* 0x004fc600078e00ff */
[----:B------:R-:W1:Y:S01]  /*1bd0*/  SHFL.IDX PT, R19, R3, RZ, 0x181f ;  /* 0x00181fff03137589 */ /* 0x000e6200000e0000 */
[----:B------:R-:W-:-:S03]  /*1be0*/  IMAD.IADD R17, R23, 0x1, R16 ;  /* 0x0000000117117824 */ /* 0x000fc600078e0210 */
[----:B------:R2:W-:Y:S01]  /*1bf0*/  @!P0 LDGSTS.E.BYPASS.LTC128B.128 [R41+0xa100], [R4.64], !P5 ;  /* 0x0a10000004298fae */ /* 0x0005e2000e901d56 */
[----:B------:R-:W-:-:S03]  /*1c00*/  IMAD.MOV.U32 R16, RZ, RZ, R22 ;  /* 0x000000ffff107224 */ /* 0x000fc600078e0016 */
[----:B------:R4:W-:Y:S01]  /*1c10*/  @!P0 LDGSTS.E.BYPASS.LTC128B.128 [R41+0xe100], [R26.64], !P6 ;  /* 0x0e1000001a298fae */ /* 0x0009e2000f101d56 */
[----:B------:R-:W-:Y:S01]  /*1c20*/  ISETP.GE.AND P6, PT, R9, c[0x0][0x1d4], PT ;  /* 0x0000750009007a0c */ /* 0x000fe20003fc6270 */
[----:B------:R-:W-:Y:S02]  /*1c30*/  IMAD.WIDE.U32 R16, R31, c[0x0][0x218], R16 ;  /* 0x000086001f107a25 */ /* 0x000fe400078e0010 */
[----:B------:R5:W-:Y:S01]  /*1c40*/  @!P2 LDGSTS.E.BYPASS.LTC128B.128 [R41+0x3100], [R24.64], !P3 ;  /* 0x031000001829afae */ /* 0x000be2000d901d56 */
[----:B------:R-:W-:-:S03]  /*1c50*/  ISETP.GE.AND P3, PT, R40, c[0x0][0x1d4], PT ;  /* 0x0000750028007a0c */ /* 0x000fc60003f66270 */
[----:B------:R-:W1:Y:S01]  /*1c60*/  SHFL.IDX PT, R6, R6, 0x1, 0x181f ;  /* 0x00381f0006067f89 */ /* 0x000e6200000e0000 */
[----:B--2---:R-:W-:Y:S01]  /*1c70*/  IADD3 R4, -R30, UR4, RZ ;  /* 0x000000041e047c10 */ /* 0x004fe2000fffe1ff */
[----:B------:R-:W-:Y:S02]  /*1c80*/  ULDC.64 UR4, c[0x0][0x210] ;  /* 0x0000840000047ab9 */ /* 0x000fe40000000a00 */
[----:B------:R-:W-:Y:S01]  /*1c90*/  UIMAD.WIDE.U32 UR14, UR11, UR4, URZ ;  /* 0x000000040b0e72a5 */ /* 0x000fe2000f8e003f */
[--C-:B----4-:R-:W-:Y:S01]  /*1ca0*/  @!P2 IMAD.WIDE R26, R35, 0x2, R20.reuse ;  /* 0x00000002231aa825 */ /* 0x110fe200078e0214 */
[C---:B------:R-:W-:Y:S01]  /*1cb0*/  ISETP.GE.AND P1, PT, R4.reuse, 0x1, PT ;  /* 0x000000010400780c */ /* 0x040fe20003f26270 */
[----:B------:R-:W-:Y:S01]  /*1cc0*/  UIMAD UR4, UR16, UR4, URZ ;  /* 0x00000004100472a4 */ /* 0x000fe2000f8e023f */
[----:B------:R-:W-:Y:S01]  /*1cd0*/  ISETP.GT.AND P0, PT, R4, 0x20, PT ;  /* 0x000000200400780c */ /* 0x000fe20003f04270 */
[--C-:B-----5:R-:W-:Y:S01]  /*1ce0*/  @!P2 IMAD.WIDE R24, R34, 0x2, R20.reuse ;  /* 0x000000022218a825 */ /* 0x120fe200078e0214 */
[----:B------:R2:W-:Y:S01]  /*1cf0*/  @!P2 LDGSTS.E.BYPASS.LTC128B.128 [R41+0x7100], [R26.64], !P4 ;  /* 0x071000001a29afae */ /* 0x0005e2000e101d56 */
[----:B------:R-:W-:Y:S01]  /*1d00*/  ISETP.GE.AND P4, PT, R13, c[0x0][0x198], PT ;  /* 0x000066000d007a0c */ /* 0x000fe20003f86270 */
[----:B------:R-:W-:Y:S01]  /*1d10*/  UIMAD UR4, UR11, UR5, UR4 ;  /* 0x000000050b0472a4 */ /* 0x000fe2000f8e0204 */
[----:B------:R-:W-:Y:S01]  /*1d20*/  @!P2 IMAD.WIDE R20, R33, 0x2, R20 ;  /* 0x000000022114a825 */ /* 0x000fe200078e0214 */
[----:B------:R4:W-:Y:S01]  /*1d30*/  @!P2 LDGSTS.E.BYPASS.LTC128B.128 [R41+0xb100], [R24.64], !P5 ;  /* 0x0b1000001829afae */ /* 0x0009e2000e901d56 */
[----:B------:R-:W-:Y:S01]  /*1d40*/  ISETP.GE.AND P5, PT, R14, c[0x0][0x1d4], PT ;  /* 0x000075000e007a0c */ /* 0x000fe20003fa6270 */
[----:B------:R-:W-:-:S02]  /*1d50*/  UIADD3 UR16, UR15, UR4, URZ ;  /* 0x000000040f107290 */ /* 0x000fc4000fffe03f */
[----:B------:R-:W-:Y:S01]  /*1d60*/  UIADD3 UR4, UR24, -0x1, URZ ;  /* 0xffffffff18047890 */ /* 0x000fe2000fffe03f */
[----:B-1----:R-:W-:-:S05]  /*1d70*/  @P1 IMAD.WIDE R4, R35, 0x2, R18 ;  /* 0x0000000223041825 */ /* 0x002fca00078e0212 */
[----:B------:R1:W-:Y:S01]  /*1d80*/  @!P2 LDGSTS.E.BYPASS.LTC128B.128 [R41+0xf100], [R20.64], !P4 ;  /* 0x0f1000001429afae */ /* 0x0003e2000e101d56 */
[----:B------:R-:W-:-:S03]  /*1d90*/  ISETP.GE.AND P4, PT, R13, c[0x0][0x1d4], PT ;  /* 0x000075000d007a0c */ /* 0x000fc60003f86270 */
[----:B------:R-:W0:Y:S01]  /*1da0*/  LDGDEPBAR ;  /* 0x00000000000079af */ /* 0x000e220000000000 */
[----:B-1----:R-:W-:-:S05]  /*1db0*/  @P1 IMAD.WIDE R20, R40, 0x2, R18 ;  /* 0x0000000228141825 */ /* 0x002fca00078e0212 */
[----:B------:R1:W-:Y:S04]  /*1dc0*/  @P1 LDGSTS.E.BYPASS.LTC128B.128 [R41+0x10100], [R20.64], !P3 ;  /* 0x1010000014291fae */ /* 0x0003e8000d901d56 */
[----:B------:R5:W-:Y:S01]  /*1dd0*/  @P1 LDGSTS.E.BYPASS.LTC128B.128 [R41+0x11900], [R4.64], !P6 ;  /* 0x1190000004291fae */ /* 0x000be2000f101d56 */
[----:B-1----:R-:W-:-:S04]  /*1de0*/  @P1 IMAD.WIDE R20, R34, 0x2, R18 ;  /* 0x0000000222141825 */ /* 0x002fc800078e0212 */
[----:B------:R-:W-:Y:S01]  /*1df0*/  @P1 IMAD.WIDE R18, R33, 0x2, R18 ;  /* 0x0000000221121825 */ /* 0x000fe200078e0212 */
[----:B-----5:R-:W-:Y:S01]  /*1e00*/  LEA.HI R5, R2, R156, RZ, 0x4 ;  /* 0x0000009c02057211 */ /* 0x020fe200078f20ff */
[----:B------:R1:W-:Y:S04]  /*1e10*/  @P1 LDGSTS.E.BYPASS.LTC128B.128 [R41+0x13100], [R20.64], !P5 ;  /* 0x1310000014291fae */ /* 0x0003e8000e901d56 */
[----:B------:R5:W-:Y:S01]  /*1e20*/  @P1 LDGSTS.E.BYPASS.LTC128B.128 [R41+0x14900], [R18.64], !P4 ;  /* 0x1490000012291fae */ /* 0x000be2000e101d56 */
[----:B------:R-:W-:-:S04]  /*1e30*/  IADD3 R15, P1, R16, UR14, RZ ;  /* 0x0000000e100f7c10 */ /* 0x000fc8000ff3e0ff */
[----:B------:R-:W-:Y:S01]  /*1e40*/  IADD3.X R11, R17, UR16, R11, P1, !PT ;  /* 0x00000010110b7c10 */ /* 0x000fe20008ffe40b */
[----:B------:R-:W-:Y:S01]  /*1e50*/  @P0 IMAD.WIDE R16, R40, 0x2, R6 ;  /* 0x0000000228100825 */ /* 0x000fe200078e0206 */
[----:B------:R-:W-:-:S04]  /*1e60*/  LEA R8, P1, R15, c[0x0][0x1f8], 0x1 ;  /* 0x00007e000f087a11 */ /* 0x000fc800078208ff */
[----:B------:R2:W-:Y:S01]  /*1e70*/  @P0 LDGSTS.E.BYPASS.LTC128B.128 [R41+0x11100], [R16.64], !P3 ;  /* 0x1110000010290fae */ /* 0x0005e2000d901d56 */
[----:B------:R-:W-:Y:S02]  /*1e80*/  LEA.HI.X R11, R15, c[0x0][0x1fc], R11, 0x1, P1 ;  /* 0x00007f000f0b7a11 */ /* 0x000fe400008f0c0b */
[----:B-1----:R-:W-:Y:S02]  /*1e90*/  SHF.R.S32.HI R20, RZ, 0x4, R5 ;  /* 0x00000004ff147819 */ /* 0x002fe40000011405 */
[C---:B-----5:R-:W-:Y:S01]  /*1ea0*/  LOP3.LUT R18, R5.reuse, 0xfffffff0, RZ, 0xc0, !PT ;  /* 0xfffffff005127812 */ /* 0x060fe200078ec0ff */
[----:B------:R-:W-:Y:S01]  /*1eb0*/  IMAD.SHL.U32 R19, R10, 0x40, RZ ;  /* 0x000000400a137824 */ /* 0x000fe200078e00ff */
[----:B------:R-:W-:-:S03]  /*1ec0*/  LEA.HI R5, R5, R20, RZ, 0x1 ;  /* 0x0000001405057211 */ /* 0x000fc600078f08ff */
[----:B------:R-:W-:Y:S01]  /*1ed0*/  IMAD.IADD R18, R156, 0x1, -R18 ;  /* 0x000000019c127824 */ /* 0x000fe200078e0a12 */
[----:B------:R-:W-:Y:S02]  /*1ee0*/  LOP3.LUT R19, R19, 0x1c0, RZ, 0xc0, !PT ;  /* 0x000001c013137812 */ /* 0x000fe400078ec0ff */
[----:B------:R-:W-:Y:S02]  /*1ef0*/  LOP3.LUT R5, R5, 0xfffffffe, RZ, 0xc0, !PT ;  /* 0xfffffffe05057812 */ /* 0x000fe400078ec0ff */
[----:B------:R-:W-:Y:S01]  /*1f00*/  SHF.R.S32.HI R4, RZ, 0x1f, R18 ;  /* 0x0000001fff047819 */ /* 0x000fe20000011412 */
[----:B--2---:R-:W-:Y:S01]  /*1f10*/  @P0 IMAD.WIDE R16, R34, 0x2, R6 ;  /* 0x0000000222100825 */ /* 0x004fe200078e0206 */
[----:B------:R-:W-:Y:S02]  /*1f20*/  LOP3.LUT R0, R19, 0x8, R0, 0xf8, !PT ;  /* 0x0000000813007812 */ /* 0x000fe400078ef800 */
[----:B------:R-:W-:Y:S01]  /*1f30*/  LEA.HI R4, R4, R18, RZ, 0x3 ;  /* 0x0000001204047211 */ /* 0x000fe200078f18ff */
[----:B------:R-:W-:Y:S01]  /*1f40*/  IMAD.IADD R5, R20, 0x1, -R5 ;  /* 0x0000000114057824 */ /* 0x000fe200078e0a05 */
[----:B------:R-:W-:-:S02]  /*1f50*/  SHF.R.U32.HI R19, RZ, 0x3, R19 ;  /* 0x00000003ff137819 */ /* 0x000fc40000011613 */
[C---:B------:R-:W-:Y:S01]  /*1f60*/  LOP3.LUT R3, R4.reuse, 0xfffffff8, RZ, 0xc0, !PT ;  /* 0xfffffff804037812 */ /* 0x040fe200078ec0ff */
[----:B------:R-:W-:Y:S01]  /*1f70*/  IMAD.SHL.U32 R4, R4, 0x40, RZ ;  /* 0x0000004004047824 */ /* 0x000fe200078e00ff */
[----:B------:R-:W-:-:S03]  /*1f80*/  LOP3.LUT R0, R0, R19, RZ, 0x3c, !PT ;  /* 0x0000001300007212 */ /* 0x000fc600078e3cff */
[----:B------:R-:W-:Y:S02]  /*1f90*/  IMAD.IADD R3, R18, 0x1, -R3 ;  /* 0x0000000112037824 */ /* 0x000fe400078e0a03 */
[----:B------:R-:W-:-:S04]  /*1fa0*/  @P0 IMAD.WIDE R18, R35, 0x2, R6 ;  /* 0x0000000223120825 */ /* 0x000fc800078e0206 */
[----:B------:R-:W-:Y:S01]  /*1fb0*/  @P0 IMAD.WIDE R6, R33, 0x2, R6 ;  /* 0x0000000221060825 */ /* 0x000fe200078e0206 */
[----:B------:R1:W-:Y:S03]  /*1fc0*/  @P0 LDGSTS.E.BYPASS.LTC128B.128 [R41+0x12900], [R18.64], !P6 ;  /* 0x1290000012290fae */ /* 0x0003e6000f101d56 */
[----:B------:R-:W-:Y:S01]  /*1fd0*/  IMAD.SHL.U32 R15, R3, 0x40, RZ ;  /* 0x00000040030f7824 */ /* 0x000fe200078e00ff */
[----:B------:R2:W-:Y:S01]  /*1fe0*/  @P0 LDGSTS.E.BYPASS.LTC128B.128 [R41+0x14100], [R16.64], !P5 ;  /* 0x1410000010290fae */ /* 0x0005e2000e901d56 */
[C---:B------:R-:W-:Y:S02]  /*1ff0*/  IMAD R0, R5.reuse, 0x200, R0 ;  /* 0x0000020005007824 */ /* 0x040fe400078e0200 */
[----:B------:R-:W-:Y:S01]  /*2000*/  IMAD.SHL.U32 R5, R5, 0x8, RZ ;  /* 0x0000000805057824 */ /* 0x000fe200078e00ff */
[----:B------:R5:W-:Y:S01]  /*2010*/  @P0 LDGSTS.E.BYPASS.LTC128B.128 [R41+0x15900], [R6.64], !P4 ;  /* 0x1590000006290fae */ /* 0x000be2000e101d56 */
[----:B------:R-:W-:Y:S01]  /*2020*/  LOP3.LUT R15, R15, 0x1c0, RZ, 0xc0, !PT ;  /* 0x000001c00f0f7812 */ /* 0x000fe200078ec0ff */
[----:B------:R-:W-:Y:S01]  /*2030*/  IMAD.SHL.U32 R21, R0, 0x2, RZ ;  /* 0x0000000200157824 */ /* 0x000fe200078e00ff */
[----:B------:R-:W-:Y:S01]  /*2040*/  LOP3.LUT P0, RZ, R10, 0x2, RZ, 0xc0, !PT ;  /* 0x000000020aff7812 */ /* 0x000fe2000780c0ff */
[----:B------:R-:W0:Y:S01]  /*2050*/  LDGDEPBAR ;  /* 0x00000000000079af */ /* 0x000e220000000000 */
[----:B------:R-:W-:-:S02]  /*2060*/  LOP3.LUT R5, R15, 0x8, R5, 0xf8, !PT ;  /* 0x000000080f057812 */ /* 0x000fc400078ef805 */
[----:B------:R-:W-:Y:S01]  /*2070*/  SHF.R.U32.HI R15, RZ, 0x3, R15 ;  /* 0x00000003ff0f7819 */ /* 0x000fe2000001160f */
[----:B------:R-:W-:Y:S01]  /*2080*/  STL [R1+0x4], R21 ;  /* 0x0000041501007387 */ /* 0x000fe20000100800 */
[----:B------:R-:W-:Y:S01]  /*2090*/  R2P PR, R3, 0x6 ;  /* 0x0000000603007804 */ /* 0x000fe20000000000 */
[----:B------:R-:W-:Y:S01]  /*20a0*/  IMAD.MOV.U32 R3, RZ, RZ, 0x20 ;  /* 0x00000020ff037424 */ /* 0x000fe200078e00ff */
[----:B------:R-:W-:Y:S02]  /*20b0*/  LOP3.LUT R5, R5, R15, RZ, 0x3c, !PT ;  /* 0x0000000f05057212 */ /* 0x000fe400078e3cff */
[----:B------:R-:W-:Y:S02]  /*20c0*/  IADD3 R0, R21, 0x10100, RZ ;  /* 0x0001010015007810 */ /* 0x000fe40007ffe0ff */
[----:B------:R-:W-:Y:S01]  /*20d0*/  LOP3.LUT R5, R5, 0xfffffe00, R4, 0xf8, !PT ;  /* 0xfffffe0005057812 */ /* 0x000fe200078ef804 */
[----:B------:R-:W-:Y:S01]  /*20e0*/  IMAD.MOV.U32 R4, RZ, RZ, 0x10 ;  /* 0x00000010ff047424 */ /* 0x000fe200078e00ff */
[----:B------:R-:W-:Y:S01]  /*20f0*/  SEL R3, R3, 0xffffffe0, !P2 ;  /* 0xffffffe003037807 */ /* 0x000fe20005000000 */
[----:B-1----:R-:W-:Y:S01]  /*2100*/  SHFL.IDX PT, R18, R8, RZ, 0x181f ;  /* 0x00181fff08127589 */ /* 0x002fe200000e0000 */
[----:B----4-:R-:W-:-:S02]  /*2110*/  IADD3 R24, R21, 0x10120, RZ ;  /* 0x0001012015187810 */ /* 0x010fc40007ffe0ff */
[----:B------:R-:W-:Y:S01]  /*2120*/  SEL R4, R4, 0xfffffff0, !P1 ;  /* 0xfffffff004047807 */ /* 0x000fe20004800000 */
[----:B------:R-:W2:Y:S01]  /*2130*/  SHFL.IDX PT, R19, R11, RZ, 0x181f ;  /* 0x00181fff0b137589 */ /* 0x000ea200000e0000 */
[----:B------:R-:W-:Y:S02]  /*2140*/  @P0 IADD3 R24, R0, -0x20, RZ ;  /* 0xffffffe000180810 */ /* 0x000fe40007ffe0ff */
[----:B------:R-:W-:Y:S02]  /*2150*/  IADD3 R0, -R30, UR28, RZ ;  /* 0x0000001c1e007c10 */ /* 0x000fe4000fffe1ff */
[----:B-----5:R-:W-:Y:S01]  /*2160*/  LEA.HI R7, R2, R156, RZ, 0x5 ;  /* 0x0000009c02077211 */ /* 0x020fe200078f28ff */
[----:B------:R-:W-:-:S04]  /*2170*/  DEPBAR.LE SB0, 0x1 ;  /* 0x000080400000791a */ /* 0x000fc80000000000 */
[----:B------:R-:W-:Y:S01]  /*2180*/  SHF.R.S32.HI R6, RZ, 0x5, R7 ;  /* 0x00000005ff067819 */ /* 0x000fe20000011407 */
[----:B------:R-:W-:Y:S01]  /*2190*/  STL [R1], R24 ;  /* 0x0000001801007387 */ /* 0x000fe20000100800 */
[----:B------:R-:W-:Y:S02]  /*21a0*/  ISETP.GE.AND P3, PT, R40, c[0x0][0x1d4], PT ;  /* 0x0000750028007a0c */ /* 0x000fe40003f66270 */
[----:B------:R-:W-:Y:S01]  /*21b0*/  ISETP.GE.AND P1, PT, R9, c[0x0][0x1d4], PT ;  /* 0x0000750009007a0c */ /* 0x000fe20003f26270 */
[----:B------:R-:W-:Y:S01]  /*21c0*/  IMAD R220, R6, 0x400, R5 ;  /* 0x0000040006dc7824 */ /* 0x000fe200078e0205 */
[----:B------:R-:W-:Y:S01]  /*21d0*/  BAR.SYNC.DEFER_BLOCKING 0x0 ;  /* 0x0000000000007b1d */ /* 0x000fe20000010000 */
[----:B------:R-:W-:Y:S02]  /*21e0*/  ISETP.LT.OR P0, PT, R0, 0x1, P3 ;  /* 0x000000010000780c */ /* 0x000fe40001f01670 */
[----:B------:R-:W-:Y:S02]  /*21f0*/  ISETP.GE.AND P2, PT, R14, c[0x0][0x1d4], PT ;  /* 0x000075000e007a0c */ /* 0x000fe40003f46270 */
[C---:B------:R-:W-:Y:S01]  /*2200*/  LEA R228, R220.reuse, 0x100, 0x1 ;  /* 0x00000100dce47811 */ /* 0x040fe200078e08ff */
[----:B------:R-:W-:Y:S01]  /*2210*/  IMAD.SHL.U32 R220, R220, 0x2, RZ ;  /* 0x00000002dcdc7824 */ /* 0x000fe200078e00ff */
[----:B------:R-:W-:Y:S01]  /*2220*/  SHF.R.S32.HI R14, RZ, 0x1f, R35 ;  /* 0x0000001fff0e7819 */ /* 0x000fe20000011423 */
[----:B--2---:R-:W-:Y:S01]  /*2230*/  IMAD.WIDE R16, R40, 0x2, R18 ;  /* 0x0000000228107825 */ /* 0x004fe200078e0212 */
[----:B------:R1:W-:Y:S01]  /*2240*/  STL [R1+0x3c], R12 ;  /* 0x00003c0c01007387 */ /* 0x0003e20000100800 */
[----:B------:R-:W-:-:S02]  /*2250*/  IADD3 R247, R24, 0x800, RZ ;  /* 0x0000080018f77810 */ /* 0x000fc40007ffe0ff */
[--C-:B------:R-:W-:Y:S01]  /*2260*/  IMAD R224, R4, 0x2, R228.reuse ;  /* 0x0000000204e07824 */ /* 0x100fe200078e02e4 */
[----:B------:R2:W-:Y:S01]  /*2270*/  STL [R1+0x30], R14 ;  /* 0x0000300e01007387 */ /* 0x0005e20000100800 */
[C---:B------:R-:W-:Y:S01]  /*2280*/  IMAD R228, R3.reuse, 0x2, R228 ;  /* 0x0000000203e47824 */ /* 0x040fe200078e02e4 */
[----:B------:R-:W-:Y:S01]  /*2290*/  IADD3 R246, R24, 0x1000, RZ ;  /* 0x0000100018f67810 */ /* 0x000fe20007ffe0ff */
[----:B------:R-:W-:Y:S01]  /*22a0*/  IMAD R232, R3, 0x2, R224 ;  /* 0x0000000203e87824 */ /* 0x000fe200078e02e0 */
[----:B------:R-:W-:Y:S01]  /*22b0*/  ISETP.GT.AND P3, PT, R32, 0x2f, PT ;  /* 0x0000002f2000780c */ /* 0x000fe20003f64270 */
[----:B------:R2:W4:Y:S04]  /*22c0*/  LDSM.16.M88.4 R160, [R220+0x100] ;  /* 0x00010000dca0783b */ /* 0x0005280000000200 */
[----:B------:R2:W2:Y:S04]  /*22d0*/  LDSM.16.M88.4 R188, [R220+0x4100] ;  /* 0x00410000dcbc783b */ /* 0x0004a80000000200 */
[----:B------:R2:W2:Y:S01]  /*22e0*/  LDSM.16.M88.4 R204, [R220+0x8100] ;  /* 0x00810000dccc783b */ /* 0x0004a20000000200 */
[----:B-1----:R-:W-:-:S03]  /*22f0*/  SHF.R.S32.HI R12, RZ, 0x1f, R33 ;  /* 0x0000001fff0c7819 */ /* 0x002fc60000011421 */
[----:B------:R1:W1:Y:S04]  /*2300*/  LDSM.16.M88.4 R164, [R224] ;  /* 0x00000000e0a4783b */ /* 0x0002680000000200 */
[----:B------:R1:W1:Y:S04]  /*2310*/  LDSM.16.M88.4 R192, [R224+0x4000] ;  /* 0x00400000e0c0783b */ /* 0x0002680000000200 */
[----:B------:R1:W1:Y:S04]  /*2320*/  LDSM.16.M88.4 R208, [R224+0x8000] ;  /* 0x00800000e0d0783b */ /* 0x0002680000000200 */
[----:B------:R1:W1:Y:S04]  /*2330*/  LDSM.16.M88.4 R180, [R228] ;  /* 0x00000000e4b4783b */ /* 0x0002680000000200 */
[----:B------:R1:W1:Y:S04]  /*2340*/  LDSM.16.M88.4 R196, [R228+0x4000] ;  /* 0x00400000e4c4783b */ /* 0x0002680000000200 */
[----:B------:R1:W1:Y:S04]  /*2350*/  LDSM.16.M88.4 R212, [R228+0x8000] ;  /* 0x00800000e4d4783b */ /* 0x0002680000000200 */
[----:B------:R1:W1:Y:S04]  /*2360*/  LDSM.16.M88.4 R184, [R232] ;  /* 0x00000000e8b8783b */ /* 0x0002680000000200 */
[----:B------:R1:W1:Y:S04]  /*2370*/  LDSM.16.M88.4 R200, [R232+0x4000] ;  /* 0x00400000e8c8783b */ /* 0x0002680000000200 */
[----:B------:R1:W1:Y:S04]  /*2380*/  LDSM.16.M88.4 R216, [R232+0x8000] ;  /* 0x00800000e8d8783b */ /* 0x0002680000000200 */
[----:B------:R-:W1:Y:S04]  /*2390*/  LDSM.16.M88.4 R220, [R220+0xc100] ;  /* 0x00c10000dcdc783b */ /* 0x000e680000000200 */
[----:B------:R-:W1:Y:S04]  /*23a0*/  LDSM.16.M88.4 R224, [R224+0xc000] ;  /* 0x00c00000e0e0783b */ /* 0x000e680000000200 */
[----:B------:R-:W1:Y:S04]  /*23b0*/  LDSM.16.M88.4 R228, [R228+0xc000] ;  /* 0x00c00000e4e4783b */ /* 0x000e680000000200 */
[----:B------:R-:W1:Y:S04]  /*23c0*/  LDSM.16.M88.4 R232, [R232+0xc000] ;  /* 0x00c00000e8e8783b */ /* 0x000e680000000200 */
[----:B------:R-:W-:Y:S06]  /*23d0*/  BAR.SYNC.DEFER_BLOCKING 0x0 ;  /* 0x0000000000007b1d */ /* 0x000fec0000010000 */
[----:B------:R-:W-:-:S04]  /*23e0*/  DEPBAR.LE SB0, 0x0 ;  /* 0x000080000000791a */ /* 0x000fc80000000000 */
[----:B------:R-:W-:Y:S06]  /*23f0*/  BAR.SYNC.DEFER_BLOCKING 0x0 ;  /* 0x0000000000007b1d */ /* 0x000fec0000010000 */
[----:B------:R1:W1:Y:S04]  /*2400*/  LDSM.16.M88.4 R44, [R21+0x10100] ;  /* 0x01010000152c783b */ /* 0x0002680000000200 */
[----:B------:R1:W1:Y:S04]  /*2410*/  LDSM.16.M88.4 R36, [R21+0x10900] ;  /* 0x010900001524783b */ /* 0x0002680000000200 */
[----:B---3--:R3:W1:Y:S04]  /*2420*/  LDSM.16.M88.4 R28, [R21+0x11100] ;  /* 0x01110000151c783b */ /* 0x0086680000000200 */
[----:B------:R3:W1:Y:S04]  /*2430*/  LDSM.16.M88.4 R56, [R24] ;  /* 0x000000001838783b */ /* 0x0006680000000200 */
[----:B------:R3:W1:Y:S04]  /*2440*/  LDSM.16.M88.4 R20, [R24+0x800] ;  /* 0x000800001814783b */ /* 0x0006680000000200 */
[----:B------:R3:W1:Y:S04]  /*2450*/  LDSM.16.M88.4 R48, [R24+0x1000] ;  /* 0x001000001830783b */ /* 0x0006680000000200 */
[----:B------:R-:W-:Y:S01]  /*2460*/  @!PT LDS RZ, [RZ] ;  /* 0x00000000fffff984 */ /* 0x000fe20000000800 */
[----:B------:R-:W-:Y:S01]  /*2470*/  @!PT LDS RZ, [RZ] ;  /* 0x00000000fffff984 */ /* 0x000fe20000000800 */
[----:B------:R-:W-:Y:S01]  /*2480*/  @!PT LDS RZ, [RZ] ;  /* 0x00000000fffff984 */ /* 0x000fe20000000800 */
[----:B------:R5:W-:Y:S01]  /*2490*/  LDGSTS.E.BYPASS.LTC128B.128 [R41+0x100], [R16.64], !P0 ;  /* 0x0010000010297fae */ /* 0x000be2000c101d56 */
[----:B------:R-:W-:-:S02]  /*24a0*/  ISETP.LT.OR P0, PT, R0, 0x1, P1 ;  /* 0x000000010000780c */ /* 0x000fc40000f01670 */
[----:B------:R-:W-:Y:S02]  /*24b0*/  ISETP.GE.AND P1, PT, R13, c[0x0][0x1d4], PT ;  /* 0x000075000d007a0c */ /* 0x000fe40003f26270 */
[----:B------:R-:W-:-:S05]  /*24c0*/  SHF.R.S32.HI R13, RZ, 0x1f, R34 ;  /* 0x0000001fff0d7819 */ /* 0x000fca0000011422 */
[----:B------:R3:W-:Y:S04]  /*24d0*/  STL [R1+0x2c], R13 ;  /* 0x00002c0d01007387 */ /* 0x0007e80000100800 */
[----:B------:R3:W-:Y:S01]  /*24e0*/  STL [R1+0x28], R12 ;  /* 0x0000280c01007387 */ /* 0x0007e20000100800 */
[----:B-----5:R-:W-:-:S05]  /*24f0*/  IMAD.WIDE R16, R35, 0x2, R18 ;  /* 0x0000000223107825 */ /* 0x020fca00078e0212 */
[----:B------:R5:W-:Y:S01]  /*2500*/  LDGSTS.E.BYPASS.LTC128B.128 [R41+0x1900], [R16.64], !P0 ;  /* 0x0190000010297fae */ /* 0x000be2000c101d56 */
[----:B------:R-:W-:Y:S01]  /*2510*/  ISETP.LT.OR P0, PT, R0, 0x1, P2 ;  /* 0x000000010000780c */ /* 0x000fe20001701670 */
[----:B-----5:R-:W-:-:S04]  /*2520*/  IMAD.WIDE R16, R34, 0x2, R18 ;  /* 0x0000000222107825 */ /* 0x020fc800078e0212 */
[----:B------:R-:W-:-:S08]  /*2530*/  IMAD.WIDE R18, R33, 0x2, R18 ;  /* 0x0000000221127825 */ /* 0x000fd000078e0212 */
[----:B------:R3:W-:Y:S01]  /*2540*/  LDGSTS.E.BYPASS.LTC128B.128 [R41+0x3100], [R16.64], !P0 ;  /* 0x0310000010297fae */ /* 0x0007e2000c101d56 */
[----:B------:R-:W-:-:S13]  /*2550*/  ISETP.LT.OR P0, PT, R0, 0x1, P1 ;  /* 0x000000010000780c */ /* 0x000fda0000f01670 */
[----:B------:R3:W-:Y:S01]  /*2560*/  LDGSTS.E.BYPASS.LTC128B.128 [R41+0x4900], [R18.64], !P0 ;  /* 0x0490000012297fae */ /* 0x0007e2000c101d56 */
[----:B------:R-:W-:-:S13]  /*2570*/  ISETP.GT.AND P0, PT, R156, 0x7f, PT ;  /* 0x0000007f9c00780c */ /* 0x000fda0003f04270 */
[----:B------:R-:W-:Y:S05]  /*2580*/  @P0 BRA `(.L_x_388) ;  /* 0x0000027000000947 */ /* 0x000fea0003800000 */
[----:B-12-4-:R-:W-:Y:S05]  /*2590*/  BRA.DIV ~URZ, `(.L_x_389) ;  /* 0x000116227f007947 */ /* 0x016fea000b800000 */
[----:B------:R-:W1:Y:S04]  /*25a0*/  SHFL.IDX PT, R11, R11, 0x1, 0x181f ;  /* 0x00381f000b0b7f89 */ /* 0x000e6800000e0000 */
[----:B------:R-:W2:Y:S02]  /*25b0*/  SHFL.IDX PT, R8, R8, 0x1, 0x181f ;  /* 0x00381f0008087f89 */ /* 0x000ea400000e0000 */
.L_x_445:
[----:B---3--:R-:W3:Y:S04]  /*25c0*/  LDL R16, [R1+0x14] ;  /* 0x0000140001107983 */ /* 0x008ee80000100800 */
[----:B------:R-:W4:Y:S04]  /*25d0*/  LDL R17, [R1+0x2c] ;  /* 0x00002c0001117983 */ /* 0x000f280000100800 */
[----:B------:R-:W5:Y:S04]  /*25e0*/  LDL R18, [R1+0x1c] ;  /* 0x00001c0001127983 */ /* 0x000f680000100800 */
[----:B--2---:R-:W2:Y:S04]  /*25f0*/  LDL R19, [R1+0x10] ;  /* 0x0000100001137983 */ /* 0x004ea80000100800 */
[----:B------:R-:W2:Y:S01]  /*2600*/  LDL R24, [R1+0x28] ;  /* 0x0000280001187983 */ /* 0x000ea20000100800 */
[----:B------:R-:W-:-:S02]  /*2610*/  SHF.R.S32.HI R12, RZ, 0x1f, R9 ;  /* 0x0000001fff0c7819 */ /* 0x000fc40000011409 */
[----:B------:R-:W-:Y:S02]  /*2620*/  SHF.R.S32.HI R13, RZ, 0x1f, R9 ;  /* 0x0000001fff0d7819 */ /* 0x000fe40000011409 */
[-C--:B------:R-:W-:Y:S02]  /*2630*/  LEA.HI R12, R12, R9.reuse, RZ, 0x3 ;  /* 0x000000090c0c7211 */ /* 0x080fe400078f18ff */
[----:B------:R-:W-:Y:S02]  /*2640*/  LEA.HI R13, R13, R9, RZ, 0x3 ;  /* 0x000000090d0d7211 */ /* 0x000fe400078f18ff */
[----:B------:R-:W-:Y:S02]  /*2650*/  LOP3.LUT R12, R12, 0xfffffff8, RZ, 0xc0, !PT ;  /* 0xfffffff80c0c7812 */ /* 0x000fe400078ec0ff */
[----:B------:R-:W-:Y:S02]  /*2660*/  LOP3.LUT R13, R13, 0xfffffff8, RZ, 0xc0, !PT ;  /* 0xfffffff80d0d7812 */ /* 0x000fe400078ec0ff */
[----:B------:R-:W-:-:S02]  /*2670*/  LEA R14, P0, R12, R8, 0x1 ;  /* 0x000000080c0e7211 */ /* 0x000fc400078008ff */
[----:B------:R-:W-:Y:S01]  /*2680*/  SHF.R.S32.HI R13, RZ, 0x1f, R13 ;  /* 0x0000001fff0d7819 */ /* 0x000fe2000001140d */
[C---:B------:R-:W-:Y:S02]  /*2690*/  IMAD.SHL.U32 R25, R10.reuse, 0x8, RZ ;  /* 0x000000080a197824 */ /* 0x040fe400078e00ff */
[----:B------:R-:W-:Y:S01]  /*26a0*/  IMAD.SHL.U32 R26, R10, 0x8, RZ ;  /* 0x000000080a1a7824 */ /* 0x000fe200078e00ff */
[----:B-1----:R-:W-:-:S04]  /*26b0*/  LEA.HI.X R15, R12, R11, R13, 0x1, P0 ;  /* 0x0000000b0c0f7211 */ /* 0x002fc800000f0c0d */
[----:B------:R-:W-:Y:S02]  /*26c0*/  SHF.R.S32.HI R26, RZ, 0x1f, R26 ;  /* 0x0000001fff1a7819 */ /* 0x000fe4000001141a */
[----:B---3--:R-:W-:-:S04]  /*26d0*/  LEA R12, P0, R16, R8, 0x1 ;  /* 0x00000008100c7211 */ /* 0x008fc800078008ff */
[----:B----4-:R-:W-:Y:S02]  /*26e0*/  LEA.HI.X R13, R16, R11, R17, 0x1, P0 ;  /* 0x0000000b100d7211 */ /* 0x010fe400000f0c11 */
[----:B------:R-:W-:-:S04]  /*26f0*/  LEA R16, P0, R25, R8, 0x1 ;  /* 0x0000000819107211 */ /* 0x000fc800078008ff */
[C---:B------:R-:W-:Y:S02]  /*2700*/  LEA.HI.X R17, R25.reuse, R11, R26, 0x1, P0 ;  /* 0x0000000b19117211 */ /* 0x040fe400000f0c1a */
[----:B------:R-:W-:-:S04]  /*2710*/  ISETP.GE.AND P0, PT, R25, c[0x0][0x1d4], PT ;  /* 0x0000750019007a0c */ /* 0x000fc80003f06270 */
[----:B------:R-:W-:-:S13]  /*2720*/  ISETP.LT.OR P0, PT, R0, 0x21, P0 ;  /* 0x000000210000780c */ /* 0x000fda0000701670 */
[----:B------:R-:W-:Y:S01]  /*2730*/  @!PT LDS RZ, [RZ] ;  /* 0x00000000fffff984 */ /* 0x000fe20000000800 */
[----:B------:R-:W-:Y:S01]  /*2740*/  @!PT LDS RZ, [RZ] ;  /* 0x00000000fffff984 */ /* 0x000fe20000000800 */
[----:B------:R-:W-:Y:S01]  /*2750*/  @!PT LDS RZ, [RZ] ;  /* 0x00000000fffff984 */ /* 0x000fe20000000800 */
[----:B-----5:R2:W-:Y:S02]  /*2760*/  LDGSTS.E.BYPASS.LTC128B.128 [R18+0x1100], [R16.64], !P0 ;  /* 0x0110000010127fae */ /* 0x0205e4000c101d56 */
[----:B--2---:R-:W-:-:S04]  /*2770*/  LEA R16, P0, R19, R8, 0x1 ;  /* 0x0000000813107211 */ /* 0x004fc800078008ff */
[----:B------:R-:W-:Y:S02]  /*2780*/  LEA.HI.X R17, R19, R11, R24, 0x1, P0 ;  /* 0x0000000b13117211 */ /* 0x000fe400000f0c18 */
[----:B------:R-:W-:-:S04]  /*2790*/  ISETP.GE.AND P0, PT, R9, c[0x0][0x1d4], PT ;  /* 0x0000750009007a0c */ /* 0x000fc80003f06270 */
[----:B------:R-:W-:-:S13]  /*27a0*/  ISETP.LT.OR P0, PT, R0, 0x21, P0 ;  /* 0x000000210000780c */ /* 0x000fda0000701670 */
[----:B------:R1:W-:Y:S01]  /*27b0*/  LDGSTS.E.BYPASS.LTC128B.128 [R18+0x2900], [R14.64], !P0 ;  /* 0x029000000e127fae */ /* 0x0003e2000c101d56 */
[----:B------:R-:W-:-:S13]  /*27c0*/  ISETP.LT.OR P0, PT, R0, 0x21, P2 ;  /* 0x000000210000780c */ /* 0x000fda0001701670 */
[----:B------:R1:W-:Y:S01]  /*27d0*/  LDGSTS.E.BYPASS.LTC128B.128 [R18+0x4100], [R12.64], !P0 ;  /* 0x041000000c127fae */ /* 0x0003e2000c101d56 */
[----:B------:R-:W-:-:S13]  /*27e0*/  ISETP.LT.OR P0, PT, R0, 0x21, P1 ;  /* 0x000000210000780c */ /* 0x000fda0000f01670 */
[----:B------:R1:W-:Y:S02]  /*27f0*/  LDGSTS.E.BYPASS.LTC128B.128 [R18+0x5900], [R16.64], !P0 ;  /* 0x0590000010127fae */ /* 0x0003e4000c101d56 */
.L_x_388:
[----:B-12-4-:R-:W-:Y:S05]  /*2800*/  BSYNC B0 ;  /* 0x0000000000007941 */ /* 0x016fea0003800000 */
.L_x_387:
[----:B------:R-:W2:Y:S04]  /*2810*/  LDL R61, [R1+0x4] ;  /* 0x00000400013d7983 */ /* 0x000ea80000100800 */
[----:B------:R-:W4:Y:S01]  /*2820*/  LDL R60, [R1] ;  /* 0x00000000013c7983 */ /* 0x000f220000100800 */
[----:B------:R-:W-:Y:S01]  /*2830*/  IMAD.MOV.U32 R0, RZ, RZ, 0x40 ;  /* 0x00000040ff007424 */ /* 0x000fe200078e00ff */
[----:B------:R-:W-:Y:S02]  /*2840*/  LOP3.LUT P0, RZ, R10, 0x4, RZ, 0xc0, !PT ;  /* 0x000000040aff7812 */ /* 0x000fe4000780c0ff */
[----:B------:R-:W0:Y:S01]  /*2850*/  LDGDEPBAR ;  /* 0x00000000000079af */ /* 0x000e220000000000 */
[----:B------:R-:W-:Y:S01]  /*2860*/  WARPSYNC 0xffffffff ;  /* 0xffffffff00007948 */ /* 0x000fe20003800000 */
[----:B------:R-:W-:Y:S01]  /*2870*/  SEL R0, R0, 0xffffffc0, !P0 ;  /* 0xffffffc000007807 */ /* 0x000fe20004000000 */
[----:B---3--:R-:W-:Y:S01]  /*2880*/  HMMA.16816.F32 R12, R160, R44, RZ ;  /* 0x0000002ca00c723c */ /* 0x008fe200000018ff */
[----:B------:R-:W-:-:S06]  /*2890*/  UISETP.GT.AND UP0, UPT, UR4, UR8, UPT ;  /* 0x000000080400728c */ /* 0x000fcc000bf04270 */
[----:B------:R-:W-:Y:S01]  /*28a0*/  PLOP3.LUT P0, PT, PT, PT, UP0, 0x40, 0x0 ;  /* 0x000000000000781c */ /* 0x000fe20003f0e808 */
[C---:B------:R-:W-:Y:S08]  /*28b0*/  HMMA.16816.F32 R44, R160.reuse, R46, RZ ;  /* 0x0000002ea02c723c */ /* 0x040ff000000018ff */
[----:B------:R-:W-:Y:S08]  /*28c0*/  HMMA.16816.F32 R40, R160, R36, RZ ;  /* 0x00000024a028723c */ /* 0x000ff000000018ff */
[C---:B------:R-:W-:Y:S08]  /*28d0*/  HMMA.16816.F32 R12, R164.reuse, R56, R12 ;  /* 0x00000038a40c723c */ /* 0x040ff0000000180c */
[----:B------:R-:W-:Y:S08]  /*28e0*/  HMMA.16816.F32 R44, R164, R58, R44 ;  /* 0x0000003aa42c723c */ /* 0x000ff0000000182c */
[C---:B------:R-:W-:Y:S08]  /*28f0*/  HMMA.16816.F32 R36, R160.reuse, R38, RZ ;  /* 0x00000026a024723c */ /* 0x040ff000000018ff */
[C---:B------:R-:W-:Y:S08]  /*2900*/  HMMA.16816.F32 R32, R160.reuse, R28, RZ ;  /* 0x0000001ca020723c */ /* 0x040ff000000018ff */
[----:B------:R-:W-:Y:S08]  /*2910*/  HMMA.16816.F32 R28, R160, R30, RZ ;  /* 0x0000001ea01c723c */ /* 0x000ff000000018ff */
[C---:B------:R-:W-:Y:S08]  /*2920*/  HMMA.16816.F32 R40, R164.reuse, R20, R40 ;  /* 0x00000014a428723c */ /* 0x040ff00000001828 */
[C---:B------:R-:W-:Y:S08]  /*2930*/  HMMA.16816.F32 R36, R164.reuse, R22, R36 ;  /* 0x00000016a424723c */ /* 0x040ff00000001824 */
[C---:B------:R-:W-:Y:S08]  /*2940*/  HMMA.16816.F32 R32, R164.reuse, R48, R32 ;  /* 0x00000030a420723c */ /* 0x040ff00000001820 */
[----:B------:R-:W-:Y:S01]  /*2950*/  HMMA.16816.F32 R28, R164, R50, R28 ;  /* 0x00000032a41c723c */ /* 0x000fe2000000181c */
[--C-:B--2---:R-:W-:Y:S01]  /*2960*/  IMAD.IADD R251, R61, 0x1, R0.reuse ;  /* 0x000000013dfb7824 */ /* 0x104fe200078e0200 */
[----:B------:R-:W-:Y:S01]  /*2970*/  LDSM.16.M88.4 R56, [R61+0x11900] ;  /* 0x011900003d38783b */ /* 0x000fe20000000200 */
[----:B----4-:R-:W-:-:S03]  /*2980*/  IMAD.IADD R245, R60, 0x1, R0 ;  /* 0x000000013cf57824 */ /* 0x010fc600078e0200 */
[----:B------:R-:W1:Y:S01]  /*2990*/  LDSM.16.M88.4 R52, [R251+0x10100] ;  /* 0x01010000fb34783b */ /* 0x000e620000000200 */
[C---:B------:R-:W-:Y:S02]  /*29a0*/  IADD3 R244, R60.reuse, 0x1800, RZ ;  /* 0x000018003cf47810 */ /* 0x040fe40007ffe0ff */
[C---:B------:R-:W-:Y:S01]  /*29b0*/  IADD3 R243, R60.reuse, 0x2000, RZ ;  /* 0x000020003cf37810 */ /* 0x040fe20007ffe0ff */
[----:B------:R-:W-:Y:S01]  /*29c0*/  LDSM.16.M88.4 R24, [R245] ;  /* 0x00000000f518783b */ /* 0x000fe20000000200 */
[C---:B------:R-:W-:Y:S02]  /*29d0*/  IADD3 R242, R60.reuse, 0x2800, RZ ;  /* 0x000028003cf27810 */ /* 0x040fe40007ffe0ff */
[C---:B------:R-:W-:Y:S01]  /*29e0*/  IADD3 R241, R60.reuse, 0x3000, RZ ;  /* 0x000030003cf17810 */ /* 0x040fe20007ffe0ff */
[----:B------:R-:W2:Y:S01]  /*29f0*/  LDSM.16.M88.4 R8, [R251+0x10900] ;  /* 0x01090000fb08783b */ /* 0x000ea20000000200 */
[C---:B------:R-:W-:Y:S02]  /*2a00*/  IADD3 R240, R60.reuse, 0x3800, RZ ;  /* 0x000038003cf07810 */ /* 0x040fe40007ffe0ff */
[C---:B------:R-:W-:Y:S01]  /*2a10*/  IADD3 R239, R60.reuse, 0x4000, RZ ;  /* 0x000040003cef7810 */ /* 0x040fe20007ffe0ff */
[----:B------:R-:W3:Y:S01]  /*2a20*/  LDSM.16.M88.4 R16, [R251+0x11100] ;  /* 0x01110000fb10783b */ /* 0x000ee20000000200 */
[----:B------:R-:W-:-:S02]  /*2a30*/  IADD3 R238, R60, 0x4800, RZ ;  /* 0x000048003cee7810 */ /* 0x000fc40007ffe0ff */
[C---:B------:R-:W-:Y:S01]  /*2a40*/  IADD3 R237, R60.reuse, 0x5000, RZ ;  /* 0x000050003ced7810 */ /* 0x040fe20007ffe0ff */
[----:B------:R-:W4:Y:S01]  /*2a50*/  LDSM.16.M88.4 R20, [R245+0x800] ;  /* 0x00080000f514783b */ /* 0x000f220000000200 */
[----:B------:R-:W-:-:S03]  /*2a60*/  IADD3 R236, R60, 0x5800, RZ ;  /* 0x000058003cec7810 */ /* 0x000fc60007ffe0ff */
[----:B------:R-:W5:Y:S01]  /*2a70*/  LDSM.16.M88.4 R48, [R245+0x1000] ;  /* 0x00100000f530783b */ /* 0x000f620000000200 */
[C---:B-1----:R-:W-:Y:S08]  /*2a80*/  HMMA.16816.F32 R12, R180.reuse, R52, R12 ;  /* 0x00000034b40c723c */ /* 0x042ff0000000180c */
[C---:B------:R-:W-:Y:S01]  /*2a90*/  HMMA.16816.F32 R44, R180.reuse, R54, R44 ;  /* 0x00000036b42c723c */ /* 0x040fe2000000182c */
[----:B------:R-:W1:Y:S07]  /*2aa0*/  LDSM.16.M88.4 R52, [R60+0x1800] ;  /* 0x001800003c34783b */ /* 0x000e6e0000000200 */
[----:B--2---:R-:W-:Y:S08]  /*2ab0*/  HMMA.16816.F32 R40, R180, R8, R40 ;  /* 0x00000008b428723c */ /* 0x004ff00000001828 */
[C---:B------:R-:W-:Y:S08]  /*2ac0*/  HMMA.16816.F32 R12, R184.reuse, R24, R12 ;  /* 0x00000018b80c723c */ /* 0x040ff0000000180c */
[----:B------:R-:W-:Y:S01]  /*2ad0*/  HMMA.16816.F32 R44, R184, R26, R44 ;  /* 0x0000001ab82c723c */ /* 0x000fe2000000182c */
[----:B------:R-:W-:Y:S07]  /*2ae0*/  LDSM.16.M88.4 R24, [R251+0x11900] ;  /* 0x01190000fb18783b */ /* 0x000fee0000000200 */
[C---:B------:R-:W-:Y:S01]  /*2af0*/  HMMA.16816.F32 R36, R180.reuse, R10, R36 ;  /* 0x0000000ab424723c */ /* 0x040fe20000001824 */
[----:B------:R-:W2:Y:S07]  /*2b00*/  LDSM.16.M88.4 R8, [R61+0x12100] ;  /* 0x012100003d08783b */ /* 0x000eae0000000200 */
[C---:B---3--:R-:W-:Y:S08]  /*2b10*/  HMMA.16816.F32 R32, R180.reuse, R16, R32 ;  /* 0x00000010b420723c */ /* 0x048ff00000001820 */
[----:B------:R-:W-:Y:S01]  /*2b20*/  HMMA.16816.F32 R28, R180, R18, R28 ;  /* 0x00000012b41c723c */ /* 0x000fe2000000181c */
[----:B------:R-:W3:Y:S07]  /*2b30*/  LDSM.16.M88.4 R16, [R61+0x12900] ;  /* 0x012900003d10783b */ /* 0x000eee0000000200 */
[C---:B------:R-:W-:Y:S08]  /*2b40*/  HMMA.16816.F32 R12, R188.reuse, R56, R12 ;  /* 0x00000038bc0c723c */ /* 0x040ff0000000180c */
[----:B------:R-:W-:Y:S01]  /*2b50*/  HMMA.16816.F32 R44, R188, R58, R44 ;  /* 0x0000003abc2c723c */ /* 0x000fe2000000182c */
[----:B------:R-:W-:Y:S07]  /*2b60*/  LDSM.16.M88.4 R56, [R245+0x1800] ;  /* 0x00180000f538783b */ /* 0x000fee0000000200 */
[C---:B----4-:R-:W-:Y:S08]  /*2b70*/  HMMA.16816.F32 R40, R184.reuse, R20, R40 ;  /* 0x00000014b828723c */ /* 0x050ff00000001828 */
[C---:B------:R-:W-:Y:S01]  /*2b80*/  HMMA.16816.F32 R36, R184.reuse, R22, R36 ;  /* 0x00000016b824723c */ /* 0x040fe20000001824 */
[----:B------:R-:W4:Y:S07]  /*2b90*/  LDSM.16.M88.4 R20, [R60+0x2000] ;  /* 0x002000003c14783b */ /* 0x000f2e0000000200 */
[C---:B-----5:R-:W-:Y:S08]  /*2ba0*/  HMMA.16816.F32 R32, R184.reuse, R48, R32 ;  /* 0x00000030b820723c */ /* 0x060ff00000001820 */
[----:B------:R-:W-:Y:S01]  /*2bb0*/  HMMA.16816.F32 R28, R184, R50, R28 ;  /* 0x00000032b81c723c */ /* 0x000fe2000000181c */
[----:B------:R-:W5:Y:S07]  /*2bc0*/  LDSM.16.M88.4 R48, [R60+0x2800] ;  /* 0x002800003c30783b */ /* 0x000f6e0000000200 */
[C---:B-1----:R-:W-:Y:S08]  /*2bd0*/  HMMA.16816.F32 R12, R192.reuse, R52, R12 ;  /* 0x00000034c00c723c */ /* 0x042ff0000000180c */
[----:B------:R-:W-:Y:S01]  /*2be0*/  HMMA.16816.F32 R44, R192, R54, R44 ;  /* 0x00000036c02c723c */ /* 0x000fe2000000182c */
[----:B------:R-:W-:Y:S07]  /*2bf0*/  LDSM.16.M88.4 R52, [R61+0x13100] ;  /* 0x013100003d34783b */ /* 0x000fee0000000200 */
[C---:B--2---:R-:W-:Y:S08]  /*2c00*/  HMMA.16816.F32 R40, R188.reuse, R8, R40 ;  /* 0x00000008bc28723c */ /* 0x044ff00000001828 */
[C---:B------:R-:W-:Y:S01]  /*2c10*/  HMMA.16816.F32 R36, R188.reuse, R10, R36 ;  /* 0x0000000abc24723c */ /* 0x040fe20000001824 */
[----:B------:R-:W1:Y:S07]  /*2c20*/  LDSM.16.M88.4 R8, [R251+0x12100] ;  /* 0x01210000fb08783b */ /* 0x000e6e0000000200 */
[C---:B---3--:R-:W-:Y:S08]  /*2c30*/  HMMA.16816.F32 R32, R188.reuse, R16, R32 ;  /* 0x00000010bc20723c */ /* 0x048ff00000001820 */
[----:B------:R-:W-:Y:S01]  /*2c40*/  HMMA.16816.F32 R28, R188, R18, R28 ;  /* 0x00000012bc1c723c */ /* 0x000fe2000000181c */
[----:B------:R-:W2:Y:S07]  /*2c50*/  LDSM.16.M88.4 R16, [R251+0x12900] ;  /* 0x01290000fb10783b */ /* 0x000eae0000000200 */
[C---:B------:R-:W-:Y:S08]  /*2c60*/  HMMA.16816.F32 R12, R196.reuse, R24, R12 ;  /* 0x00000018c40c723c */ /* 0x040ff0000000180c */
[----:B------:R-:W-:Y:S01]  /*2c70*/  HMMA.16816.F32 R44, R196, R26, R44 ;  /* 0x0000001ac42c723c */ /* 0x000fe2000000182c */
[----:B------:R-:W-:Y:S07]  /*2c80*/  LDSM.16.M88.4 R24, [R60+0x3000] ;  /* 0x003000003c18783b */ /* 0x000fee0000000200 */
[C---:B----4-:R-:W-:Y:S08]  /*2c90*/  HMMA.16816.F32 R40, R192.reuse, R20, R40 ;  /* 0x00000014c028723c */ /* 0x050ff00000001828 */
[C---:B------:R-:W-:Y:S01]  /*2ca0*/  HMMA.16816.F32 R36, R192.reuse, R22, R36 ;  /* 0x00000016c024723c */ /* 0x040fe20000001824 */
[----:B------:R-:W3:Y:S07]  /*2cb0*/  LDSM.16.M88.4 R20, [R245+0x2000] ;  /* 0x00200000f514783b */ /* 0x000eee0000000200 */
[C---:B-----5:R-:W-:Y:S08]  /*2cc0*/  HMMA.16816.F32 R32, R192.reuse, R48, R32 ;  /* 0x00000030c020723c */ /* 0x060ff00000001820 */
[----:B------:R-:W-:Y:S01]  /*2cd0*/  HMMA.16816.F32 R28, R192, R50, R28 ;  /* 0x00000032c01c723c */ /* 0x000fe2000000181c */
[----:B------:R-:W4:Y:S07]  /*2ce0*/  LDSM.16.M88.4 R48, [R245+0x2800] ;  /* 0x00280000f530783b */ /* 0x000f2e0000000200 */
[C---:B------:R-:W-:Y:S08]  /*2cf0*/  HMMA.16816.F32 R12, R200.reuse, R56, R12 ;  /* 0x00000038c80c723c */ /* 0x040ff0000000180c */
[----:B------:R-:W-:Y:S01]  /*2d00*/  HMMA.16816.F32 R44, R200, R58, R44 ;  /* 0x0000003ac82c723c */ /* 0x000fe2000000182c */
[----:B------:R-:W-:Y:S07]  /*2d10*/  LDSM.16.M88.4 R56, [R251+0x13100] ;  /* 0x01310000fb38783b */ /* 0x000fee0000000200 */
[C---:B-1----:R-:W-:Y:S08]  /*2d20*/  HMMA.16816.F32 R40, R196.reuse, R8, R40 ;  /* 0x00000008c428723c */ /* 0x042ff00000001828 */
[C---:B------:R-:W-:Y:S01]  /*2d30*/  HMMA.16816.F32 R36, R196.reuse, R10, R36 ;  /* 0x0000000ac424723c */ /* 0x040fe20000001824 */
[----:B------:R-:W1:Y:S07]  /*2d40*/  LDSM.16.M88.4 R8, [R61+0x13900] ;  /* 0x013900003d08783b */ /* 0x000e6e0000000200 */
[C---:B--2---:R-:W-:Y:S08]  /*2d50*/  HMMA.16816.F32 R32, R196.reuse, R16, R32 ;  /* 0x00000010c420723c */ /* 0x044ff00000001820 */
[----:B------:R-:W-:Y:S01]  /*2d60*/  HMMA.16816.F32 R28, R196, R18, R28 ;  /* 0x00000012c41c723c */ /* 0x000fe2000000181c */
[----:B------:R-:W2:Y:S07]  /*2d70*/  LDSM.16.M88.4 R16, [R61+0x14100] ;  /* 0x014100003d10783b */ /* 0x000eae0000000200 */
[C---:B------:R-:W-:Y:S08]  /*2d80*/  HMMA.16816.F32 R12, R204.reuse, R52, R12 ;  /* 0x00000034cc0c723c */ /* 0x040ff0000000180c */
[----:B------:R-:W-:Y:S01]  /*2d90*/  HMMA.16816.F32 R44, R204, R54, R44 ;  /* 0x00000036cc2c723c */ /* 0x000fe2000000182c */
[----:B------:R-:W-:Y:S07]  /*2da0*/  LDSM.16.M88.4 R52, [R245+0x3000] ;  /* 0x00300000f534783b */ /* 0x000fee0000000200 */
[C---:B---3--:R-:W-:Y:S08]  /*2db0*/  HMMA.16816.F32 R40, R200.reuse, R20, R40 ;  /* 0x00000014c828723c */ /* 0x048ff00000001828 */
[C---:B------:R-:W-:Y:S01]  /*2dc0*/  HMMA.16816.F32 R36, R200.reuse, R22, R36 ;  /* 0x00000016c824723c */ /* 0x040fe20000001824 */
[----:B------:R-:W3:Y:S07]  /*2dd0*/  LDSM.16.M88.4 R20, [R60+0x3800] ;  /* 0x003800003c14783b */ /* 0x000eee0000000200 */
[C---:B----4-:R-:W-:Y:S08]  /*2de0*/  HMMA.16816.F32 R32, R200.reuse, R48, R32 ;  /* 0x00000030c820723c */ /* 0x050ff00000001820 */
        /* <DEDUP_REMOVED lines=29> */
[C---:B---3--:R-:W-:Y:S08]  /*2fc0*/  HMMA.16816.F32 R12, R220.reuse, R20, R12 ;  /* 0x00000014dc0c723c */ /* 0x048ff0000000180c */
[----:B------:R-:W-:Y:S01]  /*2fd0*/  HMMA.16816.F32 R44, R220, R22, R44 ;  /* 0x00000016dc2c723c */ /* 0x000fe2000000182c */
[----:B------:R-:W-:Y:S07]  /*2fe0*/  LDSM.16.M88.4 R20, [R251+0x15100] ;  /* 0x01510000fb14783b */ /* 0x000fee0000000200 */
[C---:B------:R-:W-:Y:S08]  /*2ff0*/  HMMA.16816.F32 R40, R216.reuse, R24, R40 ;  /* 0x00000018d828723c */ /* 0x040ff00000001828 */
[C---:B------:R-:W-:Y:S01]  /*3000*/  HMMA.16816.F32 R36, R216.reuse, R26, R36 ;  /* 0x0000001ad824723c */ /* 0x040fe20000001824 */
[----:B------:R-:W3:Y:S07]  /*3010*/  LDSM.16.M88.4 R24, [R251+0x14900] ;  /* 0x01490000fb18783b */ /* 0x000eee0000000200 */
[C---:B----4-:R-:W-:Y:S08]  /*3020*/  HMMA.16816.F32 R32, R216.reuse, R48, R32 ;  /* 0x00000030d820723c */ /* 0x050ff00000001820 */
[----:B------:R-:W-:Y:S01]  /*3030*/  HMMA.16816.F32 R28, R216, R50, R28 ;  /* 0x00000032d81c723c */ /* 0x000fe2000000181c */
[----:B------:R-:W4:Y:S07]  /*3040*/  LDSM.16.M88.4 R48, [R60+0x5800] ;  /* 0x005800003c30783b */ /* 0x000f2e0000000200 */
[C---:B------:R-:W-:Y:S08]  /*3050*/  HMMA.16816.F32 R12, R224.reuse, R56, R12 ;  /* 0x00000038e00c723c */ /* 0x040ff0000000180c */
[----:B------:R-:W-:Y:S08]  /*3060*/  HMMA.16816.F32 R44, R224, R58, R44 ;  /* 0x0000003ae02c723c */ /* 0x000ff0000000182c */
[C---:B-1----:R-:W-:Y:S08]  /*3070*/  HMMA.16816.F32 R40, R220.reuse, R8, R40 ;  /* 0x00000008dc28723c */ /* 0x042ff00000001828 */
[C---:B------:R-:W-:Y:S01]  /*3080*/  HMMA.16816.F32 R36, R220.reuse, R10, R36 ;  /* 0x0000000adc24723c */ /* 0x040fe20000001824 */
[----:B------:R-:W1:Y:S07]  /*3090*/  LDSM.16.M88.4 R8, [R245+0x4800] ;  /* 0x00480000f508783b */ /* 0x000e6e0000000200 */
[C---:B--2---:R-:W-:Y:S08]  /*30a0*/  HMMA.16816.F32 R32, R220.reuse, R16, R32 ;  /* 0x00000010dc20723c */ /* 0x044ff00000001820 */
[----:B------:R-:W-:Y:S01]  /*30b0*/  HMMA.16816.F32 R28, R220, R18, R28 ;  /* 0x00000012dc1c723c */ /* 0x000fe2000000181c */
[----:B------:R-:W2:Y:S07]  /*30c0*/  LDSM.16.M88.4 R16, [R251+0x15900] ;  /* 0x01590000fb10783b */ /* 0x000eae0000000200 */
[C---:B---3--:R-:W-:Y:S08]  /*30d0*/  HMMA.16816.F32 R12, R228.reuse, R24, R12 ;  /* 0x00000018e40c723c */ /* 0x048ff0000000180c */
[----:B------:R-:W-:Y:S08]  /*30e0*/  HMMA.16816.F32 R44, R228, R26, R44 ;  /* 0x0000001ae42c723c */ /* 0x000ff0000000182c */
[C---:B------:R-:W-:Y:S08]  /*30f0*/  HMMA.16816.F32 R40, R224.reuse, R52, R40 ;  /* 0x00000034e028723c */ /* 0x040ff00000001828 */
[C---:B------:R-:W-:Y:S08]  /*3100*/  HMMA.16816.F32 R36, R224.reuse, R54, R36 ;  /* 0x00000036e024723c */ /* 0x040ff00000001824 */
[C---:B----4-:R-:W-:Y:S01]  /*3110*/  HMMA.16816.F32 R52, R224.reuse, R48, R32 ;  /* 0x00000030e034723c */ /* 0x050fe20000001820 */
[----:B------:R-:W3:Y:S07]  /*3120*/  LDSM.16.M88.4 R32, [R245+0x5000] ;  /* 0x00500000f520783b */ /* 0x000eee0000000200 */
[----:B------:R-:W-:Y:S01]  /*3130*/  HMMA.16816.F32 R48, R224, R50, R28 ;  /* 0x00000032e030723c */ /* 0x000fe2000000181c */
[----:B------:R-:W4:Y:S01]  /*3140*/  LDSM.16.M88.4 R28, [R245+0x5800] ;  /* 0x00580000f51c783b */ /* 0x000f220000000200 */
[----:B------:R-:W-:-:S06]  /*3150*/  DEPBAR.LE SB0, 0x0 ;  /* 0x000080000000791a */ /* 0x000fcc0000000000 */
[C---:B-1----:R-:W-:Y:S08]  /*3160*/  HMMA.16816.F32 R12, R232.reuse, R8, R12 ;  /* 0x00000008e80c723c */ /* 0x042ff0000000180c */
[----:B------:R-:W-:Y:S08]  /*3170*/  HMMA.16816.F32 R44, R232, R10, R44 ;  /* 0x0000000ae82c723c */ /* 0x000ff0000000182c */
[C---:B------:R-:W-:Y:S08]  /*3180*/  HMMA.16816.F32 R40, R228.reuse, R20, R40 ;  /* 0x00000014e428723c */ /* 0x040ff00000001828 */
[----:B------:R-:W-:Y:S01]  /*3190*/  HMMA.16816.F32 R36, R228, R22, R36 ;  /* 0x00000016e424723c */ /* 0x000fe20000001824 */
[----:B------:R-:W-:-:S02]  /*31a0*/  FMUL.FTZ R0, R12, c[0x0][0x320] ;  /* 0x0000c8000c007a20 */ /* 0x000fc40000410000 */
[----:B------:R-:W-:Y:S02]  /*31b0*/  FMUL.FTZ R9, R14, c[0x0][0x320] ;  /* 0x0000c8000e097a20 */ /* 0x000fe40000410000 */
[----:B------:R-:W-:Y:S02]  /*31c0*/  FMUL.FTZ R15, R15, c[0x0][0x320] ;  /* 0x0000c8000f0f7a20 */ /* 0x000fe40000410000 */
[----:B------:R-:W-:Y:S01]  /*31d0*/  FMUL.FTZ R13, R13, c[0x0][0x320] ;  /* 0x0000c8000d0d7a20 */ /* 0x000fe20000410000 */
[C---:B--2---:R-:W-:Y:S01]  /*31e0*/  HMMA.16816.F32 R52, R228.reuse, R16, R52 ;  /* 0x00000010e434723c */ /* 0x044fe20000001834 */
[----:B------:R-:W1:Y:S06]  /*31f0*/  MUFU.TANH R0, R0 ;  /* 0x0000000000007308 */ /* 0x000e6c0000002400 */
[----:B------:R-:W-:Y:S01]  /*3200*/  FMUL.FTZ R17, R44, c[0x0][0x320] ;  /* 0x0000c8002c117a20 */ /* 0x000fe20000410000 */
[----:B------:R-:W-:Y:S01]  /*3210*/  HMMA.16816.F32 R48, R228, R18, R48 ;  /* 0x00000012e430723c */ /* 0x000fe20000001830 */
[----:B------:R-:W-:Y:S01]  /*3220*/  FMUL.FTZ R16, R45, c[0x0][0x320] ;  /* 0x0000c8002d107a20 */ /* 0x000fe20000410000 */
[----:B------:R2:W1:Y:S06]  /*3230*/  MUFU.TANH R18, R13 ;  /* 0x0000000d00127308 */ /* 0x00046c0000002400 */
[C---:B---3--:R-:W-:Y:S02]  /*3240*/  HMMA.16816.F32 R40, R232.reuse, R32, R40 ;  /* 0x00000020e828723c */ /* 0x048fe40000001828 */
[----:B------:R-:W3:Y:S06]  /*3250*/  MUFU.TANH R9, R9 ;  /* 0x0000000900097308 */ /* 0x000eec0000002400 */
[C---:B------:R-:W-:Y:S02]  /*3260*/  HMMA.16816.F32 R36, R232.reuse, R34, R36 ;  /* 0x00000022e824723c */ /* 0x040fe40000001824 */
[----:B------:R-:W1:Y:S06]  /*3270*/  MUFU.TANH R15, R15 ;  /* 0x0000000f000f7308 */ /* 0x000e6c0000002400 */
[C---:B----4-:R-:W-:Y:S02]  /*3280*/  HMMA.16816.F32 R52, R232.reuse, R28, R52 ;  /* 0x0000001ce834723c */ /* 0x050fe40000001834 */
[----:B------:R-:W4:Y:S06]  /*3290*/  MUFU.TANH R17, R17 ;  /* 0x0000001100117308 */ /* 0x000f2c0000002400 */
[----:B------:R-:W-:Y:S02]  /*32a0*/  HMMA.16816.F32 R48, R232, R30, R48 ;  /* 0x0000001ee830723c */ /* 0x000fe40000001830 */
[----:B------:R-:W1:Y:S01]  /*32b0*/  MUFU.TANH R16, R16 ;  /* 0x0000001000107308 */ /* 0x000e620000002400 */
[----:B------:R-:W-:Y:S06]  /*32c0*/  BAR.SYNC.DEFER_BLOCKING 0x0 ;  /* 0x0000000000007b1d */ /* 0x000fec0000010000 */
[----:B------:R-:W-:Y:S05]  /*32d0*/  @P0 BRA `(.L_x_390) ;  /* 0x000005e000000947 */ /* 0x000fea0003800000 */
[----:B--23--:R-:W2:Y:S01]  /*32e0*/  S2R R71, SR_TID.X ;  /* 0x0000000000477919 */ /* 0x00cea20000002100 */
[----:B------:R-:W-:-:S02]  /*32f0*/  IMAD.MOV.U32 R70, RZ, RZ, c[0x0][0x2b8] ;  /* 0x0000ae00ff467624 */ /* 0x000fc400078e00ff */
[----:B------:R-:W-:Y:S01]  /*3300*/  IMAD.U32 R8, RZ, RZ, UR10 ;  /* 0x0000000aff087e24 */ /* 0x000fe2000f8e00ff */
[----:B------:R-:W3:Y:S02]  /*3310*/  LDL R67, [R1+0x3c] ;  /* 0x00003c0001437983 */ /* 0x000ee40000100800 */
[----:B------:R-:W-:Y:S02]  /*3320*/  ISETP.NE.AND P1, PT, R70, 0x1, PT ;  /* 0x000000014600780c */ /* 0x000fe40003f25270 */
[----:B------:R4:W5:Y:S04]  /*3330*/  LDL R64, [R1+0x2c] ;  /* 0x00002c0001407983 */ /* 0x0009680000100800 */
[----:B------:R4:W5:Y:S04]  /*3340*/  LDL R65, [R1+0x18] ;  /* 0x0000180001417983 */ /* 0x0009680000100800 */
[----:B------:R4:W5:Y:S04]  /*3350*/  LDL R66, [R1+0x30] ;  /* 0x0000300001427983 */ /* 0x0009680000100800 */
[----:B------:R4:W5:Y:S01]  /*3360*/  LDL R60, [R1+0x1c] ;  /* 0x00001c00013c7983 */ /* 0x0009620000100800 */
[----:B--2---:R-:W-:-:S03]  /*3370*/  LEA.HI R68, R2, R71, RZ, 0x3 ;  /* 0x0000004702447211 */ /* 0x004fc600078f18ff */
[----:B------:R4:W5:Y:S01]  /*3380*/  LDL R61, [R1+0x10] ;  /* 0x00001000013d7983 */ /* 0x0009620000100800 */
[----:B------:R-:W-:Y:S02]  /*3390*/  LEA.HI R69, R2, R71, RZ, 0x3 ;  /* 0x0000004702457211 */ /* 0x000fe400078f18ff */
[----:B------:R-:W-:Y:S01]  /*33a0*/  LOP3.LUT R68, R68, 0xfffffff8, RZ, 0xc0, !PT ;  /* 0xfffffff844447812 */ /* 0x000fe200078ec0ff */
[----:B------:R4:W5:Y:S01]  /*33b0*/  LDL R62, [R1+0x28] ;  /* 0x00002800013e7983 */ /* 0x0009620000100800 */
[----:B------:R-:W-:-:S03]  /*33c0*/  SHF.R.S32.HI R69, RZ, 0x3, R69 ;  /* 0x00000003ff457819 */ /* 0x000fc60000011445 */
[----:B------:R-:W-:Y:S01]  /*33d0*/  IMAD.IADD R68, R71, 0x1, -R68 ;  /* 0x0000000147447824 */ /* 0x000fe200078e0a44 */
[----:B------:R4:W5:Y:S03]  /*33e0*/  LDL R63, [R1+0x14] ;  /* 0x00001400013f7983 */ /* 0x0009660000100800 */
[----:B------:R-:W-:-:S05]  /*33f0*/  IMAD R68, R68, 0x20, R69 ;  /* 0x0000002044447824 */ /* 0x000fca00078e0245 */
[----:B------:R-:W-:-:S04]  /*3400*/  IADD3 R8, R68, UR17, R8 ;  /* 0x0000001144087c10 */ /* 0x000fc8000fffe008 */
[----:B------:R-:W-:-:S05]  /*3410*/  IADD3 R8, R8, -0x30, RZ ;  /* 0xffffffd008087810 */ /* 0x000fca0007ffe0ff */
[----:B------:R-:W-:-:S04]  /*3420*/  @P1 IMAD.HI.U32 R11, R8, c[0x0][0x2bc], RZ ;  /* 0x0000af00080b1a27 */ /* 0x000fc800078e00ff */
[----:B------:R-:W-:Y:S01]  /*3430*/  IMAD.MOV.U32 R10, RZ, RZ, R8 ;  /* 0x000000ffff0a7224 */ /* 0x000fe200078e0008 */
[----:B------:R-:W-:-:S04]  /*3440*/  @P1 SHF.R.U32.HI R10, RZ, c[0x0][0x2c0], R11 ;  /* 0x0000b000ff0a1a19 */ /* 0x000fc8000001160b */
[----:B------:R-:W-:-:S04]  /*3450*/  @!P3 IADD3 R13, P0, R10, UR20, RZ ;  /* 0x000000140a0dbc10 */ /* 0x000fc8000ff1e0ff */
[----:B------:R-:W-:Y:S02]  /*3460*/  @!P3 LEA.HI.X.SX32 R11, R10, UR7, 0x1, P0 ;  /* 0x000000070a0bbc11 */ /* 0x000fe400080f0eff */
[----:B------:R-:W-:Y:S01]  /*3470*/  @!P3 LEA R12, P0, R13, c[0x0][0x2a0], 0x2 ;  /* 0x0000a8000d0cba11 */ /* 0x000fe200078010ff */
[----:B------:R-:W-:-:S03]  /*3480*/  IMAD.MOV.U32 R14, RZ, RZ, RZ ;  /* 0x000000ffff0e7224 */ /* 0x000fc600078e00ff */
[----:B------:R-:W-:-:S05]  /*3490*/  @!P3 LEA.HI.X R13, R13, c[0x0][0x2a4], R11, 0x2, P0 ;  /* 0x0000a9000d0dba11 */ /* 0x000fca00000f140b */
[----:B------:R2:W4:Y:S01]  /*34a0*/  @!P3 LDG.E R14, [R12.64] ;  /* 0x000000160c0eb981 */ /* 0x000522000c1e1900 */
[----:B------:R-:W-:-:S03]  /*34b0*/  IMAD.MOV R10, RZ, RZ, -R10 ;  /* 0x000000ffff0a7224 */ /* 0x000fc600078e0a0a */
[----:B------:R-:W1:Y:S01]  /*34c0*/  S2R R69, SR_TID.X ;  /* 0x0000000000457919 */ /* 0x000e620000002100 */
[----:B------:R-:W-:-:S05]  /*34d0*/  IMAD R19, R10, c[0x0][0x2b8], R8 ;  /* 0x0000ae000a137a24 */ /* 0x000fca00078e0208 */
[----:B------:R-:W-:-:S05]  /*34e0*/  SHF.R.S32.HI R8, RZ, 0x1f, R19 ;  /* 0x0000001fff087819 */ /* 0x000fca0000011413 */
[----:B------:R-:W-:-:S04]  /*34f0*/  IMAD R8, R8, c[0x0][0x1e0], RZ ;  /* 0x0000780008087a24 */ /* 0x000fc800078e02ff */
[C---:B------:R-:W-:Y:S02]  /*3500*/  IMAD R8, R19.reuse, c[0x0][0x1e4], R8 ;  /* 0x0000790013087a24 */ /* 0x040fe400078e0208 */
[----:B--2---:R-:W-:-:S04]  /*3510*/  IMAD.WIDE.U32 R12, R19, c[0x0][0x1e0], RZ ;  /* 0x00007800130c7a25 */ /* 0x004fc800078e00ff */
[----:B------:R-:W-:Y:S01]  /*3520*/  IMAD.IADD R13, R13, 0x1, R8 ;  /* 0x000000010d0d7824 */ /* 0x000fe200078e0208 */
[----:B------:R-:W-:Y:S01]  /*3530*/  STL [R1+0xc], R19 ;  /* 0x00000c1301007387 */ /* 0x000fe20000100800 */
[----:B------:R-:W-:Y:S01]  /*3540*/  BSSY B0, `(.L_x_391) ;  /* 0x0000024000007945 */ /* 0x000fe20003800000 */
[----:B---3--:R-:W-:Y:S01]  /*3550*/  IMAD.MOV.U32 R68, RZ, RZ, R67 ;  /* 0x000000ffff447224 */ /* 0x008fe200078e0043 */
[----:B-1----:R-:W-:-:S04]  /*3560*/  LEA.HI R67, R2, R69, RZ, 0x3 ;  /* 0x0000004502437211 */ /* 0x002fc800078f18ff */
[----:B------:R-:W-:-:S05]  /*3570*/  LOP3.LUT R67, R67, 0xfffffff8, RZ, 0xc0, !PT ;  /* 0xfffffff843437812 */ /* 0x000fca00078ec0ff */
[----:B------:R-:W-:-:S04]  /*3580*/  IMAD.IADD R67, R69, 0x1, -R67 ;  /* 0x0000000145437824 */ /* 0x000fc800078e0a43 */
[----:B------:R-:W-:-:S05]  /*3590*/  IMAD.SHL.U32 R67, R67, 0x8, RZ ;  /* 0x0000000843437824 */ /* 0x000fca00078e00ff */
[----:B------:R-:W-:Y:S02]  /*35a0*/  ISETP.GE.AND P1, PT, R67, c[0x0][0x1d4], PT ;  /* 0x0000750043007a0c */ /* 0x000fe40003f26270 */
[----:B----4-:R-:W-:Y:S01]  /*35b0*/  SHF.R.S32.HI R10, RZ, 0x1f, R14 ;  /* 0x0000001fff0a7819 */ /* 0x010fe2000001140e */
[----:B------:R-:W-:-:S04]  /*35c0*/  IMAD.WIDE.U32 R12, R14, c[0x0][0x1f0], R12 ;  /* 0x00007c000e0c7a25 */ /* 0x000fc800078e000c */
[----:B------:R-:W-:Y:S01]  /*35d0*/  IMAD R10, R10, c[0x0][0x1f0], RZ ;  /* 0x00007c000a0a7a24 */ /* 0x000fe200078e02ff */
[----:B------:R1:W-:Y:S03]  /*35e0*/  STL [R1+0x8], R14 ;  /* 0x0000080e01007387 */ /* 0x0003e60000100800 */
[----:B------:R-:W-:Y:S01]  /*35f0*/  IMAD R10, R14, c[0x0][0x1f4], R10 ;  /* 0x00007d000e0a7a24 */ /* 0x000fe200078e020a */
[----:B------:R-:W-:-:S04]  /*3600*/  IADD3 R8, P0, R12, UR18, RZ ;  /* 0x000000120c087c10 */ /* 0x000fc8000ff1e0ff */
[----:B------:R-:W-:Y:S02]  /*3610*/  IADD3.X R12, R13, UR6, R10, P0, !PT ;  /* 0x000000060d0c7c10 */ /* 0x000fe400087fe40a */
[----:B------:R-:W-:-:S04]  /*3620*/  LEA R10, P0, R8, c[0x0][0x1c8], 0x1 ;  /* 0x00007200080a7a11 */ /* 0x000fc800078008ff */
[----:B------:R-:W-:Y:S02]  /*3630*/  LEA.HI.X R8, R8, c[0x0][0x1cc], R12, 0x1, P0 ;  /* 0x0000730008087a11 */ /* 0x000fe400000f0c0c */
[----:B-1----:R-:W-:-:S04]  /*3640*/  LEA.HI R14, R2, R69, RZ, 0x3 ;  /* 0x00000045020e7211 */ /* 0x002fc800078f18ff */
[----:B------:R-:W-:-:S04]  /*3650*/  SHF.R.S32.HI R14, RZ, 0x3, R14 ;  /* 0x00000003ff0e7819 */ /* 0x000fc8000001140e */
[----:B------:R-:W-:-:S04]  /*3660*/  IADD3 R13, -R14, 0x30, RZ ;  /* 0x000000300e0d7810 */ /* 0x000fc80007ffe1ff */
[----:B------:R-:W-:Y:S01]  /*3670*/  ISETP.GE.AND P0, PT, R13, 0x1, PT ;  /* 0x000000010d00780c */ /* 0x000fe20003f06270 */
[----:B------:R1:W2:Y:S04]  /*3680*/  SHFL.IDX PT, R11, R10, RZ, 0x181f ;  /* 0x00181fff0a0b7589 */ /* 0x0002a800000e0000 */
[----:B------:R1:W3:Y:S08]  /*3690*/  SHFL.IDX PT, R12, R8, RZ, 0x181f ;  /* 0x00181fff080c7589 */ /* 0x0002f000000e0000 */
[----:B------:R-:W-:Y:S05]  /*36a0*/  @!P0 BRA `(.L_x_392) ;  /* 0x000000d000008947 */ /* 0x000fea0003800000 */
[----:B--2---:R-:W-:-:S04]  /*36b0*/  LEA R24, P0, R67, R11, 0x1 ;  /* 0x0000000b43187211 */ /* 0x004fc800078008ff */
[----:B---3--:R-:W-:Y:S02]  /*36c0*/  LEA.HI.X R25, R67, R12, R68, 0x1, P0 ;  /* 0x0000000c43197211 */ /* 0x008fe400000f0c44 */
[----:B-----5:R-:W-:-:S03]  /*36d0*/  LEA R22, P0, R65, R11, 0x1 ;  /* 0x0000000b41167211 */ /* 0x020fc600078008ff */
[----:B------:R-:W-:Y:S01]  /*36e0*/  @!PT LDS RZ, [RZ] ;  /* 0x00000000fffff984 */ /* 0x000fe20000000800 */
[----:B------:R2:W-:Y:S01]  /*36f0*/  LDGSTS.E.BYPASS.LTC128B.128 [R60+0x10100], [R24.64], !P1 ;  /* 0x10100000183c7fae */ /* 0x0005e2000c901d56 */
[----:B------:R-:W-:Y:S02]  /*3700*/  LEA.HI.X R23, R65, R12, R66, 0x1, P0 ;  /* 0x0000000c41177211 */ /* 0x000fe400000f0c42 */
[----:B------:R-:W-:-:S03]  /*3710*/  LEA R20, P0, R63, R11, 0x1 ;  /* 0x0000000b3f147211 */ /* 0x000fc600078008ff */
[----:B------:R2:W-:Y:S01]  /*3720*/  LDGSTS.E.BYPASS.LTC128B.128 [R60+0x11900], [R22.64], !P6 ;  /* 0x11900000163c7fae */ /* 0x0005e2000f101d56 */
[----:B------:R-:W-:Y:S02]  /*3730*/  LEA.HI.X R21, R63, R12, R64, 0x1, P0 ;  /* 0x0000000c3f157211 */ /* 0x000fe400000f0c40 */
[----:B------:R-:W-:-:S03]  /*3740*/  LEA R26, P0, R61, R11, 0x1 ;  /* 0x0000000b3d1a7211 */ /* 0x000fc600078008ff */
[----:B------:R2:W-:Y:S01]  /*3750*/  LDGSTS.E.BYPASS.LTC128B.128 [R60+0x13100], [R20.64], !P5 ;  /* 0x13100000143c7fae */ /* 0x0005e2000e901d56 */
[----:B------:R-:W-:-:S05]  /*3760*/  LEA.HI.X R27, R61, R12, R62, 0x1, P0 ;  /* 0x0000000c3d1b7211 */ /* 0x000fca00000f0c3e */
[----:B------:R2:W-:Y:S04]  /*3770*/  LDGSTS.E.BYPASS.LTC128B.128 [R60+0x14900], [R26.64], !P4 ;  /* 0x149000001a3c7fae */ /* 0x0005e8000e101d56 */
.L_x_392:
[----:B------:R-:W-:Y:S05]  /*3780*/  BSYNC B0 ;  /* 0x0000000000007941 */ /* 0x000fea0003800000 */
.L_x_391:
[----:B------:R-:W-:Y:S01]  /*3790*/  ISETP.GE.AND P0, PT, R13, 0x21, PT ;  /* 0x000000210d00780c */ /* 0x000fe20003f06270 */
[----:B-1----:R-:W1:Y:S01]  /*37a0*/  SHFL.IDX PT, R8, R8, 0x1, 0x181f ;  /* 0x00381f0008087f89 */ /* 0x002e6200000e0000 */
[----:B------:R-:W-:Y:S03]  /*37b0*/  BSSY B0, `(.L_x_390) ;  /* 0x0000010000007945 */ /* 0x000fe60003800000 */
[----:B------:R-:W4:Y:S08]  /*37c0*/  SHFL.IDX PT, R10, R10, 0x1, 0x181f ;  /* 0x00381f000a0a7f89 */ /* 0x000f3000000e0000 */
[----:B------:R-:W-:Y:S05]  /*37d0*/  @!P0 BRA `(.L_x_393) ;  /* 0x000000d000008947 */ /* 0x000fea0003800000 */
[----:B--2-4-:R-:W-:-:S04]  /*37e0*/  LEA R22, P0, R67, R10, 0x1 ;  /* 0x0000000a43167211 */ /* 0x014fc800078008ff */
[----:B-1----:R-:W-:Y:S02]  /*37f0*/  LEA.HI.X R23, R67, R8, R68, 0x1, P0 ;  /* 0x0000000843177211 */ /* 0x002fe400000f0c44 */
[----:B-----5:R-:W-:-:S03]  /*3800*/  LEA R20, P0, R65, R10, 0x1 ;  /* 0x0000000a41147211 */ /* 0x020fc600078008ff */
[----:B------:R-:W-:Y:S01]  /*3810*/  @!PT LDS RZ, [RZ] ;  /* 0x00000000fffff984 */ /* 0x000fe20000000800 */
[----:B------:R1:W-:Y:S01]  /*3820*/  LDGSTS.E.BYPASS.LTC128B.128 [R60+0x11100], [R22.64], !P1 ;  /* 0x11100000163c7fae */ /* 0x0003e2000c901d56 */
[----:B------:R-:W-:Y:S02]  /*3830*/  LEA.HI.X R21, R65, R8, R66, 0x1, P0 ;  /* 0x0000000841157211 */ /* 0x000fe400000f0c42 */
[----:B---3--:R-:W-:-:S03]  /*3840*/  LEA R12, P0, R63, R10, 0x1 ;  /* 0x0000000a3f0c7211 */ /* 0x008fc600078008ff */
[----:B------:R1:W-:Y:S01]  /*3850*/  LDGSTS.E.BYPASS.LTC128B.128 [R60+0x12900], [R20.64], !P6 ;  /* 0x12900000143c7fae */ /* 0x0003e2000f101d56 */
[----:B------:R-:W-:Y:S02]  /*3860*/  LEA.HI.X R13, R63, R8, R64, 0x1, P0 ;  /* 0x000000083f0d7211 */ /* 0x000fe400000f0c40 */
[----:B------:R-:W-:-:S03]  /*3870*/  LEA R10, P0, R61, R10, 0x1 ;  /* 0x0000000a3d0a7211 */ /* 0x000fc600078008ff */
[----:B------:R1:W-:Y:S01]  /*3880*/  LDGSTS.E.BYPASS.LTC128B.128 [R60+0x14100], [R12.64], !P5 ;  /* 0x141000000c3c7fae */ /* 0x0003e2000e901d56 */
[----:B------:R-:W-:-:S05]  /*3890*/  LEA.HI.X R11, R61, R8, R62, 0x1, P0 ;  /* 0x000000083d0b7211 */ /* 0x000fca00000f0c3e */
[----:B------:R1:W-:Y:S04]  /*38a0*/  LDGSTS.E.BYPASS.LTC128B.128 [R60+0x15900], [R10.64], !P4 ;  /* 0x159000000a3c7fae */ /* 0x0003e8000e101d56 */
.L_x_393:
[----:B------:R-:W-:Y:S05]  /*38b0*/  BSYNC B0 ;  /* 0x0000000000007941 */ /* 0x000fea0003800000 */
.L_x_390:
[----:B-123--:R-:W1:Y:S01]  /*38c0*/  S2R R12, SR_TID.X ;  /* 0x00000000000c7919 */ /* 0x00ee620000002100 */
[----:B------:R-:W-:Y:S01]  /*38d0*/  LOP3.LUT R7, R7, 0xffffffe0, RZ, 0xc0, !PT ;  /* 0xffffffe007077812 */ /* 0x000fe200078ec0ff */
[----:B------:R-:W-:Y:S01]  /*38e0*/  UISETP.NE.AND UP0, UPT, UR13, URZ, UPT ;  /* 0x0000003f0d00728c */ /* 0x000fe2000bf05270 */
[----:B------:R-:W-:Y:S01]  /*38f0*/  SHF.R.S32.HI R11, RZ, 0x1f, R6 ;  /* 0x0000001fff0b7819 */ /* 0x000fe20000011406 */
[----:B------:R-:W-:Y:S01]  /*3900*/  IMAD.U32 R13, RZ, RZ, UR28 ;  /* 0x0000001cff0d7e24 */ /* 0x000fe2000f8e00ff */
[----:B------:R-:W-:Y:S01]  /*3910*/  ULDC UR17, c[0x0][0x324] ;  /* 0x0000c90000117ab9 */ /* 0x000fe20000000800 */
[----:B------:R-:W-:Y:S01]  /*3920*/  FMUL.FTZ R14, R40, c[0x0][0x320] ;  /* 0x0000c800280e7a20 */ /* 0x000fe20000410000 */
[----:B------:R-:W-:Y:S01]  /*3930*/  LEA.HI R11, R11, R6, RZ, 0x3 ;  /* 0x000000060b0b7211 */ /* 0x000fe200078f18ff */
[----:B------:R-:W-:Y:S01]  /*3940*/  FMUL.FTZ R52, R52, c[0x0][0x320] ;  /* 0x0000c80034347a20 */ /* 0x000fe20000410000 */
[----:B------:R-:W-:Y:S01]  /*3950*/  PLOP3.LUT P0, PT, PT, PT, UP0, 0x80, 0x0 ;  /* 0x000000000000781c */ /* 0x000fe20003f0f008 */
[----:B------:R-:W-:Y:S01]  /*3960*/  FMUL.FTZ R53, R53, c[0x0][0x320] ;  /* 0x0000c80035357a20 */ /* 0x000fe20000410000 */
[----:B------:R-:W-:Y:S01]  /*3970*/  LOP3.LUT R11, R11, 0xffffff8, RZ, 0xc0, !PT ;  /* 0x0ffffff80b0b7812 */ /* 0x000fe200078ec0ff */
[----:B------:R-:W-:Y:S01]  /*3980*/  FMUL.FTZ R48, R48, c[0x0][0x320] ;  /* 0x0000c80030307a20 */ /* 0x000fe20000410000 */
[----:B------:R2:W3:Y:S01]  /*3990*/  MUFU.TANH R127, R52 ;  /* 0x00000034007f7308 */ /* 0x0004e20000002400 */
[----:B------:R-:W-:Y:S01]  /*39a0*/  FMUL.FTZ R49, R49, c[0x0][0x320] ;  /* 0x0000c80031317a20 */ /* 0x000fe20000410000 */
[----:B------:R-:W-:Y:S01]  /*39b0*/  ULDC UR5, c[0x0][0x2ac] ;  /* 0x0000ab0000057ab9 */ /* 0x000fe20000000800 */
[----:B------:R-:W-:Y:S01]  /*39c0*/  IMAD.IADD R11, R6, 0x1, -R11 ;  /* 0x00000001060b7824 */ /* 0x000fe200078e0a0b */
[----:B------:R-:W-:Y:S01]  /*39d0*/  ULDC UR4, c[0x0][0x1d0] ;  /* 0x0000740000047ab9 */ /* 0x000fe20000000800 */
[----:B------:R-:W0:Y:S01]  /*39e0*/  LDGDEPBAR ;  /* 0x00000000000079af */ /* 0x000e220000000000 */
[----:B------:R-:W-:-:S02]  /*39f0*/  ULOP3.LUT UR17, URZ, UR17, URZ, 0x33, !UPT ;  /* 0x000000113f117292 */ /* 0x000fc4000f8e333f */
[----:B------:R2:W4:Y:S01]  /*3a00*/  MUFU.TANH R126, R53 ;  /* 0x00000035007e7308 */ /* 0x0005220000002400 */
[----:B------:R-:W-:Y:S01]  /*3a10*/  UIMAD UR4, UR5, UR4, UR27 ;  /* 0x00000004050472a4 */ /* 0x000fe2000f8e021b */
[----:B-1----:R-:W-:Y:S01]  /*3a20*/  LEA.HI R8, R2, R12, RZ, 0x2 ;  /* 0x0000000c02087211 */ /* 0x002fe200078f10ff */
[----:B------:R-:W-:-:S03]  /*3a30*/  IMAD.IADD R7, R12, 0x1, -R7 ;  /* 0x000000010c077824 */ /* 0x000fc600078e0a07 */
[----:B------:R-:W-:Y:S02]  /*3a40*/  LOP3.LUT R8, R8, 0xfffffffc, RZ, 0xc0, !PT ;  /* 0xfffffffc08087812 */ /* 0x000fe400078ec0ff */
[----:B------:R2:W1:Y:S01]  /*3a50*/  MUFU.TANH R125, R48 ;  /* 0x00000030007d7308 */ /* 0x0004620000002400 */
[----:B----4-:R-:W-:Y:S02]  /*3a60*/  SHF.R.S32.HI R10, RZ, 0x1f, R7 ;  /* 0x0000001fff0a7819 */ /* 0x010fe40000011407 */
[----:B------:R-:W-:Y:S02]  /*3a70*/  IMAD.IADD R8, R12, 0x1, -R8 ;  /* 0x000000010c087824 */ /* 0x000fe400078e0a08 */
[----:B------:R-:W-:-:S03]  /*3a80*/  LEA.HI R10, R10, R7, RZ, 0x2 ;  /* 0x000000070a0a7211 */ /* 0x000fc600078f10ff */
[----:B------:R2:W4:Y:S01]  /*3a90*/  MUFU.TANH R124, R49 ;  /* 0x00000031007c7308 */ /* 0x0005220000002400 */
[----:B------:R-:W-:Y:S02]  /*3aa0*/  LEA.HI R2, R8, R8, RZ, 0x1 ;  /* 0x0000000808027211 */ /* 0x000fe400078f08ff */
[----:B------:R-:W-:Y:S02]  /*3ab0*/  LEA.HI.SX32 R6, R10, UR26, 0x1e ;  /* 0x0000001a0a067c11 */ /* 0x000fe4000f8ff2ff */
[----:B------:R-:W-:Y:S02]  /*3ac0*/  LOP3.LUT R2, R2, 0x1ffffffe, RZ, 0xc0, !PT ;  /* 0x1ffffffe02027812 */ /* 0x000fe400078ec0ff */
[----:B------:R-:W-:Y:S01]  /*3ad0*/  LOP3.LUT R10, R10, 0x7ffffffc, RZ, 0xc0, !PT ;  /* 0x7ffffffc0a0a7812 */ /* 0x000fe200078ec0ff */
[----:B------:R-:W-:Y:S01]  /*3ae0*/  IMAD R6, R11, 0x10, R6 ;  /* 0x000000100b067824 */ /* 0x000fe200078e0206 */
[----:B------:R-:W1:Y:S01]  /*3af0*/  MUFU.TANH R14, R14 ;  /* 0x0000000e000e7308 */ /* 0x000e620000002400 */
[----:B------:R-:W-:-:S02]  /*3b00*/  IMAD.IADD R2, R8, 0x1, -R2 ;  /* 0x0000000108027824 */ /* 0x000fc400078e0a02 */
[----:B------:R-:W-:Y:S02]  /*3b10*/  IMAD.IADD R7, R7, 0x1, -R10 ;  /* 0x0000000107077824 */ /* 0x000fe400078e0a0a */
[----:B------:R-:W-:Y:S02]  /*3b20*/  IMAD R12, R2, 0x8, R6 ;  /* 0x00000008020c7824 */ /* 0x000fe400078e0206 */
[----:B------:R-:W-:Y:S02]  /*3b30*/  IMAD.SHL.U32 R20, R7, 0x2, RZ ;  /* 0x0000000207147824 */ /* 0x000fe400078e00ff */
[----:B------:R-:W-:Y:S01]  /*3b40*/  @P0 IMAD.HI.U32 R6, R12, c[0x0][0x2c8], RZ ;  /* 0x0000b2000c060a27 */ /* 0x000fe200078e00ff */
[----:B------:R-:W-:Y:S01]  /*3b50*/  PLOP3.LUT P0, PT, PT, PT, UP0, 0x80, 0x0 ;  /* 0x000000000000781c */ /* 0x000fe20003f0f008 */
[----:B------:R-:W-:Y:S01]  /*3b60*/  UISETP.NE.AND UP0, UPT, UR12, URZ, UPT ;  /* 0x0000003f0c00728c */ /* 0x000fe2000bf05270 */
[----:B------:R1:W-:Y:S01]  /*3b70*/  STL [R1+0x34], R12 ;  /* 0x0000340c01007387 */ /* 0x0003e20000100800 */
[----:B------:R-:W-:Y:S01]  /*3b80*/  IMAD.MOV.U32 R2, RZ, RZ, R12 ;  /* 0x000000ffff027224 */ /* 0x000fe200078e000c */
[----:B------:R-:W-:Y:S01]  /*3b90*/  IADD3 R13, -R20, 0x1, R13 ;  /* 0x00000001140d7810 */ /* 0x000fe20007ffe10d */
[----:B------:R-:W-:Y:S01]  /*3ba0*/  FMUL.FTZ R11, R36, c[0x0][0x320] ;  /* 0x0000c800240b7a20 */ /* 0x000fe20000410000 */
[C---:B------:R-:W-:Y:S01]  /*3bb0*/  IADD3 R10, -R20.reuse, UR4, RZ ;  /* 0x00000004140a7c10 */ /* 0x040fe2000fffe1ff */
[----:B------:R-:W-:Y:S01]  /*3bc0*/  FMUL.FTZ R8, R37, c[0x0][0x320] ;  /* 0x0000c80025087a20 */ /* 0x000fe20000410000 */
[----:B------:R-:W-:Y:S01]  /*3bd0*/  IADD3 R13, R13, -c[0x0][0x168], RZ ;  /* 0x80005a000d0d7a10 */ /* 0x000fe20007ffe0ff */
[----:B------:R-:W-:Y:S01]  /*3be0*/  STL [R1+0x38], R20 ;  /* 0x0000381401007387 */ /* 0x000fe20000100800 */
[----:B------:R-:W-:Y:S01]  /*3bf0*/  IADD3 R7, -R20, UR27, RZ ;  /* 0x0000001b14077c10 */ /* 0x000fe2000fffe1ff */
[----:B------:R-:W1:Y:S02]  /*3c00*/  MUFU.TANH R11, R11 ;  /* 0x0000000b000b7308 */ /* 0x000e640000002400 */
[----:B------:R-:W-:-:S02]  /*3c10*/  @P0 SHF.R.U32.HI R2, RZ, c[0x0][0x2cc], R6 ;  /* 0x0000b300ff020a19 */ /* 0x000fc40000011606 */
[----:B------:R-:W-:Y:S02]  /*3c20*/  PLOP3.LUT P0, PT, PT, PT, UP0, 0x40, 0x0 ;  /* 0x000000000000781c */ /* 0x000fe40003f0e808 */
[C---:B------:R-:W-:Y:S01]  /*3c30*/  IADD3 R6, R13.reuse, c[0x0][0x328], RZ ;  /* 0x0000ca000d067a10 */ /* 0x040fe20007ffe0ff */
[----:B------:R-:W2:Y:S01]  /*3c40*/  SHFL.IDX PT, R19, R2, RZ, 0x1c1f ;  /* 0x001c1fff02137589 */ /* 0x000ea200000e0000 */
[----:B------:R-:W2:Y:S01]  /*3c50*/  MUFU.TANH R8, R8 ;  /* 0x0000000800087308 */ /* 0x000ea20000002400 */
[----:B------:R-:W-:Y:S01]  /*3c60*/  IADD3 R13, R13, UR17, RZ ;  /* 0x000000110d0d7c10 */ /* 0x000fe2000fffe0ff */
[----:B-1----:R-:W-:-:S06]  /*3c70*/  FMUL.FTZ R12, R41, c[0x0][0x320] ;  /* 0x0000c800290c7a20 */ /* 0x002fcc0000410000 */
[----:B------:R-:W1:Y:S01]  /*3c80*/  MUFU.TANH R12, R12 ;  /* 0x0000000c000c7308 */ /* 0x000e620000002400 */
[--C-:B--2---:R-:W-:Y:S02]  /*3c90*/  IMAD.IADD R21, R6, 0x1, R19.reuse ;  /* 0x0000000106157824 */ /* 0x104fe400078e0213 */
[----:B------:R-:W-:-:S03]  /*3ca0*/  IMAD.IADD R20, R13, 0x1, R19 ;  /* 0x000000010d147824 */ /* 0x000fc600078e0213 */
[----:B------:R-:W-:Y:S01]  /*3cb0*/  IMNMX R21, R21, R10, PT ;  /* 0x0000000a15157217 */ /* 0x000fe20003800200 */
[----:B------:R-:W-:Y:S05]  /*3cc0*/  @P0 BRA `(.L_x_394) ;  /* 0x0000015000000947 */ /* 0x000fea0003800000 */
[----:B---34-:R-:W-:Y:S01]  /*3cd0*/  IMAD.U32 R22, RZ, RZ, UR9 ;  /* 0x00000009ff167e24 */ /* 0x018fe2000f8e00ff */
[----:B------:R-:W-:Y:S04]  /*3ce0*/  BSSY B0, `(.L_x_395) ;  /* 0x000000f000007945 */ /* 0x000fe80003800000 */
[----:B------:R-:W-:-:S04]  /*3cf0*/  IADD3 R22, R22, -c[0x0][0x168], R19 ;  /* 0x80005a0016167a10 */ /* 0x000fc80007ffe013 */
[----:B------:R-:W-:-:S13]  /*3d00*/  ISETP.GT.AND P0, PT, R22, -0x1, PT ;  /* 0xffffffff1600780c */ /* 0x000fda0003f04270 */
[----:B------:R-:W-:Y:S05]  /*3d10*/  @P0 BRA `(.L_x_396) ;  /* 0x0000007000000947 */ /* 0x000fea0003800000 */
[----:B------:R-:W-:Y:S01]  /*3d20*/  IMAD.MOV.U32 R19, RZ, RZ, c[0x0][0x32c] ;  /* 0x0000cb00ff137624 */ /* 0x000fe200078e00ff */
[----:B------:R-:W-:-:S04]  /*3d30*/  LOP3.LUT R22, RZ, R22, RZ, 0x33, !PT ;  /* 0x00000016ff167212 */ /* 0x000fc800078e33ff */
[----:B------:R-:W-:-:S13]  /*3d40*/  ISETP.NE.AND P0, PT, R19, 0x1, PT ;  /* 0x000000011300780c */ /* 0x000fda0003f05270 */
[----:B------:R-:W-:-:S05]  /*3d50*/  @P0 IMAD.HI.U32 R19, R22, c[0x0][0x330], RZ ;  /* 0x0000cc0016130a27 */ /* 0x000fca00078e00ff */
[----:B------:R-:W-:-:S04]  /*3d60*/  @P0 SHF.R.U32.HI R22, RZ, c[0x0][0x334], R19 ;  /* 0x0000cd00ff160a19 */ /* 0x000fc80000011613 */
[----:B------:R-:W-:Y:S01]  /*3d70*/  LOP3.LUT R22, RZ, R22, RZ, 0x33, !PT ;  /* 0x00000016ff167212 */ /* 0x000fe200078e33ff */
[----:B------:R-:W-:Y:S05]  /*3d80*/  BRA `(.L_x_397) ;  /* 0x0000004000007947 */ /* 0x000fea0003800000 */
.L_x_396:
[----:B------:R-:W-:-:S04]  /*3d90*/  MOV R19, c[0x0][0x32c] ;  /* 0x0000cb0000137a02 */ /* 0x000fc80000000f00 */
[----:B------:R-:W-:-:S13]  /*3da0*/  ISETP.NE.AND P0, PT, R19, 0x1, PT ;  /* 0x000000011300780c */ /* 0x000fda0003f05270 */
[----:B------:R-:W-:-:S05]  /*3db0*/  @P0 IMAD.HI.U32 R19, R22, c[0x0][0x330], RZ ;  /* 0x0000cc0016130a27 */ /* 0x000fca00078e00ff */
[----:B------:R-:W-:Y:S02]  /*3dc0*/  @P0 SHF.R.U32.HI R22, RZ, c[0x0][0x334], R19 ;  /* 0x0000cd00ff160a19 */ /* 0x000fe40000011613 */
.L_x_397:
[----:B------:R-:W-:Y:S05]  /*3dd0*/  BSYNC B0 ;  /* 0x0000000000007941 */ /* 0x000fea0003800000 */
.L_x_395:
[----:B------:R-:W-:-:S05]  /*3de0*/  IMAD R22, R22, c[0x0][0x32c], R7 ;  /* 0x0000cb0016167a24 */ /* 0x000fca00078e0207 */
[----:B------:R-:W-:Y:S02]  /*3df0*/  IADD3 R19, R22, c[0x0][0x32c], RZ ;  /* 0x0000cb0016137a10 */ /* 0x000fe40007ffe0ff */
[----:B------:R-:W-:Y:S02]  /*3e00*/  IMNMX R20, R20, R22, !PT ;  /* 0x0000001614147217 */ /* 0x000fe40007800200 */
[----:B------:R-:W-:Y:S02]  /*3e10*/  IMNMX R21, R21, R19, PT ;  /* 0x0000001315157217 */ /* 0x000fe40003800200 */
.L_x_394:
[----:B---34-:R-:W-:Y:S01]  /*3e20*/  UISETP.GE.AND UP0, UPT, UR27, 0x1, UPT ;  /* 0x000000011b00788c */ /* 0x018fe2000bf06270 */
[----:B------:R-:W-:Y:S01]  /*3e30*/  FMUL.FTZ R22, R42, c[0x0][0x320] ;  /* 0x0000c8002a167a20 */ /* 0x000fe20000410000 */
[----:B------:R-:W-:Y:S01]  /*3e40*/  UISETP.GE.AND UP6, UPT, UR27, 0x12, UPT ;  /* 0x000000121b00788c */ /* 0x000fe2000bfc6270 */
[----:B------:R-:W-:Y:S01]  /*3e50*/  FMUL.FTZ R24, R46, c[0x0][0x320] ;  /* 0x0000c8002e187a20 */ /* 0x000fe20000410000 */
[----:B------:R-:W-:Y:S01]  /*3e60*/  UP2UR UR30, UPR, URZ, 0x1 ;  /* 0x000000013f1e7883 */ /* 0x000fe20008000000 */
[----:B------:R-:W-:Y:S01]  /*3e70*/  FMUL.FTZ R55, R55, c[0x0][0x320] ;  /* 0x0000c80037377a20 */ /* 0x000fe20000410000 */
[----:B------:R-:W-:Y:S01]  /*3e80*/  PLOP3.LUT P0, PT, PT, PT, UP0, 0x40, 0x0 ;  /* 0x000000000000781c */ /* 0x000fe20003f0e808 */
[----:B------:R-:W-:Y:S01]  /*3e90*/  UISETP.GE.AND UP0, UPT, UR27, 0x2, UPT ;  /* 0x000000021b00788c */ /* 0x000fe2000bf06270 */
[----:B------:R-:W-:Y:S01]  /*3ea0*/  FMUL.FTZ R50, R50, c[0x0][0x320] ;  /* 0x0000c80032327a20 */ /* 0x000fe20000410000 */
[----:B------:R-:W-:Y:S01]  /*3eb0*/  UISETP.GE.AND UP5, UPT, UR27, 0x19, UPT ;  /* 0x000000191b00788c */ /* 0x000fe2000bfa6270 */
[----:B------:R-:W-:Y:S01]  /*3ec0*/  ISETP.GT.AND P0, PT, R20, RZ, P0 ;  /* 0x000000ff1400720c */ /* 0x000fe20000704270 */
[----:B------:R-:W-:Y:S01]  /*3ed0*/  UP2UR UR29, UPR, URZ, 0x1 ;  /* 0x000000013f1d7883 */ /* 0x000fe20008000000 */
[----:B------:R-:W-:Y:S01]  /*3ee0*/  FMUL.FTZ R51, R51, c[0x0][0x320] ;  /* 0x0000c80033337a20 */ /* 0x000fe20000410000 */
[----:B------:R-:W-:Y:S01]  /*3ef0*/  UISETP.GE.AND UP4, UPT, UR27, 0x1a, UPT ;  /* 0x0000001a1b00788c */ /* 0x000fe2000bf86270 */
[----:B------:R-:W-:Y:S01]  /*3f00*/  ISETP.LT.OR P0, PT, R21, 0x1, P0 ;  /* 0x000000011500780c */ /* 0x000fe20000701670 */
[----:B------:R-:W-:Y:S01]  /*3f10*/  UISETP.GE.AND UP3, UPT, UR27, 0x21, UPT ;  /* 0x000000211b00788c */ /* 0x000fe2000bf66270 */
[----:B------:R-:W-:Y:S01]  /*3f20*/  FMUL.FTZ R43, R43, c[0x0][0x320] ;  /* 0x0000c8002b2b7a20 */ /* 0x000fe20000410000 */
[----:B------:R-:W-:Y:S01]  /*3f30*/  UISETP.GE.AND UP2, UPT, UR27, 0x22, UPT ;  /* 0x000000221b00788c */ /* 0x000fe2000bf46270 */
[----:B------:R-:W-:Y:S01]  /*3f40*/  FSEL R19, R0, -INF , !P0 ;  /* 0xff80000000137808 */ /* 0x000fe20004000000 */
[----:B------:R-:W-:Y:S01]  /*3f50*/  UISETP.GE.AND UP1, UPT, UR27, 0x29, UPT ;  /* 0x000000291b00788c */ /* 0x000fe2000bf26270 */
[----:B------:R-:W-:Y:S01]  /*3f60*/  PLOP3.LUT P0, PT, PT, PT, UP0, 0x40, 0x0 ;  /* 0x000000000000781c */ /* 0x000fe20003f0e808 */
[----:B------:R-:W-:Y:S01]  /*3f70*/  UISETP.GE.AND UP0, UPT, UR27, 0x9, UPT ;  /* 0x000000091b00788c */ /* 0x000fe2000bf06270 */
[----:B------:R-:W-:Y:S01]  /*3f80*/  FMUL.FTZ R0, R39, c[0x0][0x320] ;  /* 0x0000c80027007a20 */ /* 0x000fe20000410000 */
[----:B------:R-:W-:Y:S01]  /*3f90*/  UP2UR UR31, UPR, URZ, 0x40 ;  /* 0x000000403f1f7883 */ /* 0x000fe20008000000 */
[----:B------:R-:W-:Y:S01]  /*3fa0*/  ISETP.GT.AND P0, PT, R20, 0x1, P0 ;  /* 0x000000011400780c */ /* 0x000fe20000704270 */
[----:B------:R-:W-:Y:S01]  /*3fb0*/  UP2UR UR28, UPR, URZ, 0x1 ;  /* 0x000000013f1c7883 */ /* 0x000fe20008000000 */
[----:B------:R-:W-:Y:S01]  /*3fc0*/  FMUL.FTZ R54, R54, c[0x0][0x320] ;  /* 0x0000c80036367a20 */ /* 0x000fe20000410000 */
[----:B------:R2:W3:Y:S01]  /*3fd0*/  MUFU.TANH R159, R55 ;  /* 0x00000037009f7308 */ /* 0x0004e20000002400 */
[----:B------:R-:W-:Y:S01]  /*3fe0*/  ISETP.LT.OR P0, PT, R21, 0x2, P0 ;  /* 0x000000021500780c */ /* 0x000fe20000701670 */
[----:B------:R-:W-:-:S03]  /*3ff0*/  FMUL.FTZ R47, R47, c[0x0][0x320] ;  /* 0x0000c8002f2f7a20 */ /* 0x000fc60000410000 */
[----:B------:R-:W-:Y:S02]  /*4000*/  FSEL R18, R18, -INF , !P0 ;  /* 0xff80000012127808 */ /* 0x000fe40004000000 */
[----:B------:R-:W-:Y:S01]  /*4010*/  PLOP3.LUT P0, PT, PT, PT, UP0, 0x40, 0x0 ;  /* 0x000000000000781c */ /* 0x000fe20003f0e808 */
[----:B------:R-:W-:Y:S01]  /*4020*/  UISETP.GE.AND UP0, UPT, UR27, 0xa, UPT ;  /* 0x0000000a1b00788c */ /* 0x000fe2000bf06270 */
[----:B------:R-:W4:Y:S02]  /*4030*/  MUFU.TANH R0, R0 ;  /* 0x0000000000007308 */ /* 0x000f240000002400 */
[----:B------:R-:W-:Y:S01]  /*4040*/  ISETP.GT.AND P0, PT, R20, 0x8, P0 ;  /* 0x000000081400780c */ /* 0x000fe20000704270 */
[----:B------:R-:W-:-:S03]  /*4050*/  UP2UR UR5, UPR, URZ, 0x1 ;  /* 0x000000013f057883 */ /* 0x000fc60008000000 */
[----:B------:R-:W-:Y:S02]  /*4060*/  ISETP.LT.OR P0, PT, R21, 0x9, P0 ;  /* 0x000000091500780c */ /* 0x000fe40000701670 */
[----:B------:R2:W1:Y:S02]  /*4070*/  MUFU.TANH R158, R50 ;  /* 0x00000032009e7308 */ /* 0x0004640000002400 */
[----:B------:R-:W-:Y:S02]  /*4080*/  FSEL R17, R17, -INF , !P0 ;  /* 0xff80000011117808 */ /* 0x000fe40004000000 */
[----:B------:R-:W-:Y:S01]  /*4090*/  PLOP3.LUT P0, PT, PT, PT, UP0, 0x40, 0x0 ;  /* 0x000000000000781c */ /* 0x000fe20003f0e808 */
[----:B------:R-:W-:-:S03]  /*40a0*/  UISETP.GE.AND UP0, UPT, UR27, 0x11, UPT ;  /* 0x000000111b00788c */ /* 0x000fc6000bf06270 */
[----:B------:R-:W-:Y:S01]  /*40b0*/  ISETP.GT.AND P0, PT, R20, 0x9, P0 ;  /* 0x000000091400780c */ /* 0x000fe20000704270 */
[----:B------:R-:W-:Y:S01]  /*40c0*/  UP2UR UR4, UPR, URZ, 0x1 ;  /* 0x000000013f047883 */ /* 0x000fe20008000000 */
[----:B------:R2:W1:Y:S02]  /*40d0*/  MUFU.TANH R157, R51 ;  /* 0x00000033009d7308 */ /* 0x0004640000002400 */
[----:B------:R-:W-:-:S04]  /*40e0*/  ISETP.LT.OR P0, PT, R21, 0xa, P0 ;  /* 0x0000000a1500780c */ /* 0x000fc80000701670 */
[----:B------:R-:W-:Y:S02]  /*40f0*/  FSEL R16, R16, -INF , !P0 ;  /* 0xff80000010107808 */ /* 0x000fe40004000000 */
[----:B------:R-:W-:Y:S01]  /*4100*/  PLOP3.LUT P0, PT, PT, PT, UP0, 0x40, 0x0 ;  /* 0x000000000000781c */ /* 0x000fe20003f0e808 */
[----:B------:R-:W-:Y:S01]  /*4110*/  UISETP.GE.AND UP0, UPT, UR27, 0x2a, UPT ;  /* 0x0000002a1b00788c */ /* 0x000fe2000bf06270 */
[----:B------:R-:W1:Y:S02]  /*4120*/  MUFU.TANH R22, R22 ;  /* 0x0000001600167308 */ /* 0x000e640000002400 */
[----:B------:R-:W-:-:S04]  /*4130*/  ISETP.GT.AND P0, PT, R20, 0x10, P0 ;  /* 0x000000101400780c */ /* 0x000fc80000704270 */
[----:B------:R-:W-:Y:S02]  /*4140*/  ISETP.LT.OR P0, PT, R21, 0x11, P0 ;  /* 0x000000111500780c */ /* 0x000fe40000701670 */
[----:B------:R-:W1:Y:S02]  /*4150*/  MUFU.TANH R24, R24 ;  /* 0x0000001800187308 */ /* 0x000e640000002400 */
[----:B------:R-:W-:Y:S02]  /*4160*/  FSEL R14, R14, -INF , !P0 ;  /* 0xff8000000e0e7808 */ /* 0x000fe40004000000 */
[----:B------:R-:W-:Y:S01]  /*4170*/  PLOP3.LUT P0, PT, PT, PT, UP6, 0x40, 0x0 ;  /* 0x000000000000781c */ /* 0x000fe20003f0e868 */
[----:B------:R-:W-:-:S03]  /*4180*/  UISETP.NE.AND UP6, UPT, UR12, URZ, UPT ;  /* 0x0000003f0c00728c */ /* 0x000fc6000bfc5270 */
[----:B------:R-:W-:Y:S01]  /*4190*/  ISETP.GT.AND P0, PT, R20, 0x11, P0 ;  /* 0x000000111400780c */ /* 0x000fe20000704270 */
[----:B------:R2:W1:Y:S03]  /*41a0*/  MUFU.TANH R170, R43 ;  /* 0x0000002b00aa7308 */ /* 0x0004660000002400 */
[----:B------:R-:W-:-:S04]  /*41b0*/  ISETP.LT.OR P0, PT, R21, 0x12, P0 ;  /* 0x000000121500780c */ /* 0x000fc80000701670 */
[----:B-1----:R-:W-:Y:S01]  /*41c0*/  FSEL R12, R12, -INF , !P0 ;  /* 0xff8000000c0c7808 */ /* 0x002fe20004000000 */
[----:B------:R2:W1:Y:S01]  /*41d0*/  MUFU.TANH R168, R54 ;  /* 0x0000003600a87308 */ /* 0x0004620000002400 */
[----:B------:R-:W-:-:S04]  /*41e0*/  PLOP3.LUT P0, PT, PT, PT, UP5, 0x40, 0x0 ;  /* 0x000000000000781c */ /* 0x000fc80003f0e858 */
[----:B------:R-:W-:-:S04]  /*41f0*/  ISETP.GT.AND P0, PT, R20, 0x18, P0 ;  /* 0x000000181400780c */ /* 0x000fc80000704270 */
[----:B------:R-:W-:-:S04]  /*4200*/  ISETP.LT.OR P0, PT, R21, 0x19, P0 ;  /* 0x000000191500780c */ /* 0x000fc80000701670 */
[----:B------:R-:W-:Y:S02]  /*4210*/  FSEL R11, R11, -INF , !P0 ;  /* 0xff8000000b0b7808 */ /* 0x000fe40004000000 */
        /* <DEDUP_REMOVED lines=17> */
[----:B------:R-:W-:Y:S02]  /*4330*/  ISETP.GT.AND P0, PT, R20, 0x29, P0 ;  /* 0x000000291400780c */ /* 0x000fe40000704270 */
[----:B------:R-:W1:Y:S02]  /*4340*/  SHFL.IDX PT, R20, R2, 0x1, 0x1c1f ;  /* 0x003c1f0002147f89 */ /* 0x000e6400000e0000 */
[----:B------:R-:W-:Y:S01]  /*4350*/  ISETP.LT.OR P0, PT, R21, 0x2a, P0 ;  /* 0x0000002a1500780c */ /* 0x000fe20000701670 */
[----:B------:R-:W-:-:S03]  /*4360*/  FMUL.FTZ R21, R38, c[0x0][0x320] ;  /* 0x0000c80026157a20 */ /* 0x000fc60000410000 */
[----:B------:R-:W-:Y:S02]  /*4370*/  FSEL R124, R124, -INF , !P0 ;  /* 0xff8000007c7c7808 */ /* 0x000fe40004000000 */
[----:B------:R-:W-:Y:S01]  /*4380*/  PLOP3.LUT P0, PT, PT, PT, UP6, 0x40, 0x0 ;  /* 0x000000000000781c */ /* 0x000fe20003f0e868 */
[----:B------:R-:W2:Y:S01]  /*4390*/  MUFU.TANH R21, R21 ;  /* 0x0000001500157308 */ /* 0x000ea20000002400 */
[----:B------:R-:W-:Y:S01]  /*43a0*/  UISETP.NE.AND UP6, UPT, UR31, URZ, UPT ;  /* 0x0000003f1f00728c */ /* 0x000fe2000bfc5270 */
[----:B-1----:R-:W-:-:S06]  /*43b0*/  IMAD.IADD R2, R6, 0x1, R20 ;  /* 0x0000000106027824 */ /* 0x002fcc00078e0214 */
[----:B------:R1:W1:Y:S01]  /*43c0*/  MUFU.TANH R6, R47 ;  /* 0x0000002f00067308 */ /* 0x0002620000002400 */
[----:B------:R-:W-:Y:S01]  /*43d0*/  IMAD.IADD R23, R13, 0x1, R20 ;  /* 0x000000010d177824 */ /* 0x000fe200078e0214 */
[----:B------:R-:W-:Y:S02]  /*43e0*/  IMNMX R2, R2, R10, PT ;  /* 0x0000000a02027217 */ /* 0x000fe40003800200 */
[----:B------:R-:W-:Y:S05]  /*43f0*/  @P0 BRA `(.L_x_398) ;  /* 0x0000015000000947 */ /* 0x000fea0003800000 */
[----:B--234-:R-:W-:Y:S01]  /*4400*/  IMAD.U32 R10, RZ, RZ, UR9 ;  /* 0x00000009ff0a7e24 */ /* 0x01cfe2000f8e00ff */
        /* <DEDUP_REMOVED lines=11> */
.L_x_400:
[----:B------:R-:W-:-:S04]  /*44c0*/  MOV R10, c[0x0][0x32c] ;  /* 0x0000cb00000a7a02 */ /* 0x000fc80000000f00 */
[----:B------:R-:W-:-:S13]  /*44d0*/  ISETP.NE.AND P0, PT, R10, 0x1, PT ;  /* 0x000000010a00780c */ /* 0x000fda0003f05270 */
[----:B------:R-:W-:-:S05]  /*44e0*/  @P0 IMAD.HI.U32 R10, R20, c[0x0][0x330], RZ ;  /* 0x0000cc00140a0a27 */ /* 0x000fca00078e00ff */
[----:B------:R-:W-:Y:S02]  /*44f0*/  @P0 SHF.R.U32.HI R20, RZ, c[0x0][0x334], R10 ;  /* 0x0000cd00ff140a19 */ /* 0x000fe4000001160a */
.L_x_401:
[----:B------:R-:W-:Y:S05]  /*4500*/  BSYNC B0 ;  /* 0x0000000000007941 */ /* 0x000fea0003800000 */
.L_x_399:
[----:B------:R-:W-:-:S05]  /*4510*/  IMAD R20, R20, c[0x0][0x32c], R7 ;  /* 0x0000cb0014147a24 */ /* 0x000fca00078e0207 */
[----:B------:R-:W-:Y:S02]  /*4520*/  IADD3 R7, R20, c[0x0][0x32c], RZ ;  /* 0x0000cb0014077a10 */ /* 0x000fe40007ffe0ff */
[----:B------:R-:W-:Y:S02]  /*4530*/  IMNMX R23, R23, R20, !PT ;  /* 0x0000001417177217 */ /* 0x000fe40007800200 */
[----:B------:R-:W-:Y:S02]  /*4540*/  IMNMX R2, R2, R7, PT ;  /* 0x0000000702027217 */ /* 0x000fe40003800200 */
.L_x_398:
[----:B--234-:R-:W-:Y:S01]  /*4550*/  UP2UR UR27, UPR, URZ, 0x10 ;  /* 0x000000103f1b7883 */ /* 0x01cfe20008000000 */
[----:B------:R-:W-:Y:S01]  /*4560*/  IMAD.SHL.U32 R252, R5, 0x2, RZ ;  /* 0x0000000205fc7824 */ /* 0x000fe200078e00ff */
[----:B------:R-:W-:Y:S02]  /*4570*/  UISETP.NE.AND UP4, UPT, UR30, URZ, UPT ;  /* 0x0000003f1e00728c */ /* 0x000fe4000bf85270 */
[----:B------:R-:W-:Y:S01]  /*4580*/  UP2UR UR30, UPR, URZ, 0x8 ;  /* 0x000000083f1e7883 */ /* 0x000fe20008000000 */
[--C-:B------:R-:W-:Y:S01]  /*4590*/  IMAD R250, R4, 0x2, R252.reuse ;  /* 0x0000000204fa7824 */ /* 0x100fe200078e02fc */
[----:B------:R-:W-:Y:S01]  /*45a0*/  UISETP.NE.AND UP3, UPT, UR29, URZ, UPT ;  /* 0x0000003f1d00728c */ /* 0x000fe2000bf65270 */
[----:B------:R-:W-:Y:S01]  /*45b0*/  LDSM.16.MT88.4 R136, [R252+0x100] ;  /* 0x00010000fc88783b */ /* 0x000fe20000004200 */
[----:B------:R-:W-:Y:S01]  /*45c0*/  PLOP3.LUT P0, PT, PT, PT, UP4, 0x40, 0x0 ;  /* 0x000000000000781c */ /* 0x000fe20003f0e848 */
[----:B------:R-:W-:Y:S01]  /*45d0*/  UP2UR UR29, UPR, URZ, 0x4 ;  /* 0x000000043f1d7883 */ /* 0x000fe20008000000 */
[----:B------:R-:W-:Y:S01]  /*45e0*/  IMAD R249, R3, 0x2, R252 ;  /* 0x0000000203f97824 */ /* 0x000fe200078e02fc */
[----:B------:R-:W-:Y:S01]  /*45f0*/  UISETP.NE.AND UP2, UPT, UR28, URZ, UPT ;  /* 0x0000003f1c00728c */ /* 0x000fe2000bf45270 */
[----:B------:R-:W-:Y:S01]  /*4600*/  ISETP.GT.AND P0, PT, R23, RZ, P0 ;  /* 0x000000ff1700720c */ /* 0x000fe20000704270 */
[----:B------:R-:W-:Y:S01]  /*4610*/  UP2UR UR28, UPR, URZ, 0x2 ;  /* 0x000000023f1c7883 */ /* 0x000fe20008000000 */
[----:B------:R-:W-:Y:S01]  /*4620*/  IMAD R248, R3, 0x2, R250 ;  /* 0x0000000203f87824 */ /* 0x000fe200078e02fa */
[----:B------:R-:W-:Y:S01]  /*4630*/  UISETP.NE.AND UP1, UPT, UR5, URZ, UPT ;  /* 0x0000003f0500728c */ /* 0x000fe2000bf25270 */
[----:B------:R-:W-:Y:S01]  /*4640*/  ISETP.LT.OR P0, PT, R2, 0x1, P0 ;  /* 0x000000010200780c */ /* 0x000fe20000701670 */
[----:B------:R-:W-:Y:S01]  /*4650*/  UP2UR UR5, UPR, URZ, 0x1 ;  /* 0x000000013f057883 */ /* 0x000fe20008000000 */
[----:B------:R-:W-:Y:S01]  /*4660*/  LDSM.16.MT88.4 R40, [R252+0x1900] ;  /* 0x00190000fc28783b */ /* 0x000fe20000004200 */
[----:B------:R-:W-:Y:S01]  /*4670*/  UISETP.NE.AND UP0, UPT, UR4, URZ, UPT ;  /* 0x0000003f0400728c */ /* 0x000fe2000bf05270 */
[----:B------:R-:W-:Y:S01]  /*4680*/  FSEL R20, R9, -INF , !P0 ;  /* 0xff80000009147808 */ /* 0x000fe20004000000 */
[----:B------:R-:W-:Y:S01]  /*4690*/  UISETP.NE.AND UP4, UPT, UR27, URZ, UPT ;  /* 0x0000003f1b00728c */ /* 0x000fe2000bf85270 */
[----:B------:R-:W-:Y:S01]  /*46a0*/  PLOP3.LUT P0, PT, PT, PT, UP3, 0x40, 0x0 ;  /* 0x000000000000781c */ /* 0x000fe20003f0e838 */
[----:B------:R-:W-:Y:S01]  /*46b0*/  UISETP.NE.AND UP3, UPT, UR30, URZ, UPT ;  /* 0x0000003f1e00728c */ /* 0x000fe2000bf65270 */
[----:B------:R-:W-:Y:S01]  /*46c0*/  LDSM.16.MT88.4 R56, [R249+0x1900] ;  /* 0x00190000f938783b */ /* 0x000fe20000004200 */
[----:B------:R-:W-:Y:S01]  /*46d0*/  UIADD3 UR24, UR24, -0x2, URZ ;  /* 0xfffffffe18187890 */ /* 0x000fe2000fffe03f */
[----:B------:R-:W-:-:S02]  /*46e0*/  ISETP.GT.AND P0, PT, R23, 0x1, P0 ;  /* 0x000000011700780c */ /* 0x000fc40000704270 */
[----:B------:R-:W-:Y:S02]  /*46f0*/  LDSM.16.MT88.4 R48, [R250+0x1900] ;  /* 0x00190000fa30783b */ /* 0x000fe40000004200 */
[----:B------:R-:W-:Y:S02]  /*4700*/  ISETP.LT.OR P0, PT, R2, 0x2, P0 ;  /* 0x000000020200780c */ /* 0x000fe40000701670 */
[----:B------:R-:W-:Y:S02]  /*4710*/  LDSM.16.MT88.4 R88, [R249+0x3100] ;  /* 0x00310000f958783b */ /* 0x000fe40000004200 */
[----:B------:R-:W-:Y:S02]  /*4720*/  FSEL R15, R15, -INF , !P0 ;  /* 0xff8000000f0f7808 */ /* 0x000fe40004000000 */
[----:B------:R-:W-:Y:S01]  /*4730*/  PLOP3.LUT P0, PT, PT, PT, UP2, 0x40, 0x0 ;  /* 0x000000000000781c */ /* 0x000fe20003f0e828 */
[----:B------:R-:W-:Y:S01]  /*4740*/  UISETP.NE.AND UP2, UPT, UR29, URZ, UPT ;  /* 0x0000003f1d00728c */ /* 0x000fe2000bf45270 */
[----:B-----5:R-:W-:Y:S02]  /*4750*/  LDSM.16.MT88.4 R64, [R248+0x1900] ;  /* 0x00190000f840783b */ /* 0x020fe40000004200 */
[----:B------:R-:W-:-:S02]  /*4760*/  ISETP.GT.AND P0, PT, R23, 0x8, P0 ;  /* 0x000000081700780c */ /* 0x000fc40000704270 */
[----:B------:R-:W-:Y:S02]  /*4770*/  LDSM.16.MT88.4 R104, [R252+0x4900] ;  /* 0x00490000fc68783b */ /* 0x000fe40000004200 */
[----:B------:R-:W-:Y:S02]  /*4780*/  ISETP.LT.OR P0, PT, R2, 0x9, P0 ;  /* 0x000000090200780c */ /* 0x000fe40000701670 */
[----:B------:R-:W-:Y:S02]  /*4790*/  LDSM.16.MT88.4 R96, [R248+0x3100] ;  /* 0x00310000f860783b */ /* 0x000fe40000004200 */
[----:B------:R-:W-:Y:S02]  /*47a0*/  FSEL R13, R24, -INF , !P0 ;  /* 0xff800000180d7808 */ /* 0x000fe40004000000 */
[----:B------:R-:W-:Y:S01]  /*47b0*/  PLOP3.LUT P0, PT, PT, PT, UP1, 0x40, 0x0 ;  /* 0x000000000000781c */ /* 0x000fe20003f0e818 */
[----:B------:R-:W-:Y:S01]  /*47c0*/  UISETP.NE.AND UP1, UPT, UR28, URZ, UPT ;  /* 0x0000003f1c00728c */ /* 0x000fe2000bf25270 */
[----:B------:R-:W-:Y:S02]  /*47d0*/  LDSM.16.MT88.4 R112, [R250+0x4900] ;  /* 0x00490000fa70783b */ /* 0x000fe40000004200 */
[----:B------:R-:W-:-:S02]  /*47e0*/  ISETP.GT.AND P0, PT, R23, 0x9, P0 ;  /* 0x000000091700780c */ /* 0x000fc40000704270 */
[----:B------:R-:W-:Y:S02]  /*47f0*/  LDSM.16.MT88.4 R32, [R248+0x100] ;  /* 0x00010000f820783b */ /* 0x000fe40000004200 */
[----:B------:R-:W-:Y:S02]  /*4800*/  ISETP.LT.OR P0, PT, R2, 0xa, P0 ;  /* 0x0000000a0200780c */ /* 0x000fe40000701670 */
[----:B------:R-:W-:Y:S02]  /*4810*/  LDSM.16.MT88.4 R80, [R250+0x3100] ;  /* 0x00310000fa50783b */ /* 0x000fe40000004200 */
[----:B-1----:R-:W-:Y:S02]  /*4820*/  FSEL R10, R6, -INF , !P0 ;  /* 0xff800000060a7808 */ /* 0x002fe40004000000 */
[----:B------:R-:W-:Y:S01]  /*4830*/  PLOP3.LUT P0, PT, PT, PT, UP0, 0x40, 0x0 ;  /* 0x000000000000781c */ /* 0x000fe20003f0e808 */
[----:B------:R-:W-:Y:S01]  /*4840*/  UISETP.NE.AND UP0, UPT, UR5, URZ, UPT ;  /* 0x0000003f0500728c */ /* 0x000fe2000bf05270 */
[----:B------:R-:W-:Y:S02]  /*4850*/  LDSM.16.MT88.4 R152, [R249+0x100] ;  /* 0x00010000f998783b */ /* 0x000fe40000004200 */
[----:B------:R-:W-:Y:S01]  /*4860*/  ISETP.GT.AND P0, PT, R23, 0x10, P0 ;  /* 0x000000101700780c */ /* 0x000fe20000704270 */
[----:B------:R-:W-:Y:S01]  /*4870*/  ULDC.64 UR4, c[0x0][0x2c8] ;  /* 0x0000b20000047ab9 */ /* 0x000fe20000000a00 */
[----:B------:R-:W-:Y:S01]  /*4880*/  LDSM.16.MT88.4 R144, [R250+0x100] ;  /* 0x00010000fa90783b */ /* 0x000fe20000004200 */
[----:B------:R-:W-:Y:S01]  /*4890*/  UIMAD.WIDE.U32 UR28, UR26, UR4, URZ ;  /* 0x000000041a1c72a5 */ /* 0x000fe2000f8e003f */
[----:B------:R-:W-:-:S02]  /*48a0*/  ISETP.LT.OR P0, PT, R2, 0x11, P0 ;  /* 0x000000110200780c */ /* 0x000fc40000701670 */
[----:B------:R-:W-:Y:S02]  /*48b0*/  LDSM.16.MT88.4 R72, [R252+0x3100] ;  /* 0x00310000fc48783b */ /* 0x000fe40000004200 */
[----:B------:R-:W-:Y:S02]  /*48c0*/  FSEL R9, R22, -INF , !P0 ;  /* 0xff80000016097808 */ /* 0x000fe40004000000 */
[----:B------:R-:W-:Y:S01]  /*48d0*/  PLOP3.LUT P0, PT, PT, PT, UP6, 0x40, 0x0 ;  /* 0x000000000000781c */ /* 0x000fe20003f0e868 */
[----:B------:R-:W-:Y:S01]  /*48e0*/  LDSM.16.MT88.4 R24, [R250+0x900] ;  /* 0x00090000fa18783b */ /* 0x000fe20000004200 */
[----:B------:R-:W-:Y:S02]  /*48f0*/  UISETP.NE.AND UP6, UPT, UR12, URZ, UPT ;  /* 0x0000003f0c00728c */ /* 0x000fe4000bfc5270 */
[----:B------:R-:W-:-:S04]  /*4900*/  ISETP.GT.AND P0, PT, R23, 0x11, P0 ;  /* 0x000000111700780c */ /* 0x000fc80000704270 */
[----:B------:R-:W-:-:S04]  /*4910*/  ISETP.LT.OR P0, PT, R2, 0x12, P0 ;  /* 0x000000120200780c */ /* 0x000fc80000701670 */
[----:B------:R-:W-:Y:S02]  /*4920*/  FSEL R170, R170, -INF , !P0 ;  /* 0xff800000aaaa7808 */ /* 0x000fe40004000000 */
[----:B------:R-:W-:Y:S01]  /*4930*/  PLOP3.LUT P0, PT, PT, PT, UP5, 0x40, 0x0 ;  /* 0x000000000000781c */ /* 0x000fe20003f0e858 */
[----:B------:R-:W-:-:S03]  /*4940*/  UISETP.NE.AND UP5, UPT, UR13, URZ, UPT ;  /* 0x0000003f0d00728c */ /* 0x000fc6000bfa5270 */
[----:B------:R-:W-:-:S04]  /*4950*/  ISETP.GT.AND P0, PT, R23, 0x18, P0 ;  /* 0x000000181700780c */ /* 0x000fc80000704270 */
[----:B------:R-:W-:-:S04]  /*4960*/  ISETP.LT.OR P0, PT, R2, 0x19, P0 ;  /* 0x000000190200780c */ /* 0x000fc80000701670 */
[----:B------:R-:W-:Y:S01]  /*4970*/  FSEL R7, R21, -INF , !P0 ;  /* 0xff80000015077808 */ /* 0x000fe20004000000 */
[----:B------:R-:W-:Y:S01]  /*4980*/  @UP5 UMOV UR27, UR29 ;  /* 0x0000001d001b5c82 */ /* 0x000fe20008000000 */
[----:B------:R-:W-:Y:S01]  /*4990*/  PLOP3.LUT P0, PT, PT, PT, UP4, 0x40, 0x0 ;  /* 0x000000000000781c */ /* 0x000fe20003f0e848 */
[----:B------:R-:W-:Y:S01]  /*49a0*/  @UP5 USHF.R.U32.HI UR26, URZ, UR5, UR27 ;  /* 0x000000053f1a5299 */ /* 0x000fe2000801161b */
[----:B------:R-:W-:Y:S02]  /*49b0*/  FMNMX.FTZ R21, R20, R15, !PT ;  /* 0x0000000f14157209 */ /* 0x000fe40007810000 */
[----:B------:R-:W-:Y:S01]  /*49c0*/  ISETP.GT.AND P0, PT, R23, 0x19, P0 ;  /* 0x000000191700780c */ /* 0x000fe20000704270 */
[----:B------:R-:W-:Y:S01]  /*49d0*/  UIADD3 UR4, UR25, UR26, URZ ;  /* 0x0000001a19047290 */ /* 0x000fe2000fffe03f */
[----:B------:R-:W-:Y:S02]  /*49e0*/  FMNMX.FTZ R21, R13, R21, !PT ;  /* 0x000000150d157209 */ /* 0x000fe40007810000 */
[----:B------:R-:W-:Y:S01]  /*49f0*/  ISETP.LT.OR P0, PT, R2, 0x1a, P0 ;  /* 0x0000001a0200780c */ /* 0x000fe20000701670 */
[----:B------:R-:W-:Y:S01]  /*4a00*/  ULDC UR25, c[0x0][0x328] ;  /* 0x0000ca0000197ab9 */ /* 0x000fe20000000800 */
[----:B------:R-:W-:Y:S01]  /*4a10*/  FMNMX.FTZ R21, R10, R21, !PT ;  /* 0x000000150a157209 */ /* 0x000fe20007810000 */
[----:B------:R-:W-:Y:S01]  /*4a20*/  UIADD3 UR25, UR4, UR25, URZ ;  /* 0x0000001904197290 */ /* 0x000fe2000fffe03f */
[----:B------:R-:W-:-:S02]  /*4a30*/  FSEL R6, R0, -INF , !P0 ;  /* 0xff80000000067808 */ /* 0x000fc40004000000 */
[----:B------:R-:W-:Y:S02]  /*4a40*/  PLOP3.LUT P0, PT, PT, PT, UP3, 0x40, 0x0 ;  /* 0x000000000000781c */ /* 0x000fe40003f0e838 */
[----:B------:R-:W-:Y:S02]  /*4a50*/  FMNMX.FTZ R0, R19, R18, !PT ;  /* 0x0000001213007209 */ /* 0x000fe40007810000 */
[----:B------:R-:W-:Y:S02]  /*4a60*/  ISETP.GT.AND P0, PT, R23, 0x20, P0 ;  /* 0x000000201700780c */ /* 0x000fe40000704270 */
[----:B------:R-:W-:Y:S02]  /*4a70*/  FMNMX.FTZ R0, R17, R0, !PT ;  /* 0x0000000011007209 */ /* 0x000fe40007810000 */
[----:B------:R-:W-:Y:S02]  /*4a80*/  ISETP.LT.OR P0, PT, R2, 0x21, P0 ;  /* 0x000000210200780c */ /* 0x000fe40000701670 */
[----:B------:R-:W-:-:S02]  /*4a90*/  FMNMX.FTZ R0, R16, R0, !PT ;  /* 0x0000000010007209 */ /* 0x000fc40007810000 */
[----:B------:R-:W-:Y:S02]  /*4aa0*/  FSEL R168, R168, -INF , !P0 ;  /* 0xff800000a8a87808 */ /* 0x000fe40004000000 */
[----:B------:R-:W-:Y:S02]  /*4ab0*/  PLOP3.LUT P0, PT, PT, PT, UP2, 0x40, 0x0 ;  /* 0x000000000000781c */ /* 0x000fe40003f0e828 */
[----:B------:R-:W-:Y:S02]  /*4ac0*/  FMNMX.FTZ R0, R14, R0, !PT ;  /* 0x000000000e007209 */ /* 0x000fe40007810000 */
[----:B------:R-:W-:Y:S02]  /*4ad0*/  ISETP.GT.AND P0, PT, R23, 0x21, P0 ;  /* 0x000000211700780c */ /* 0x000fe40000704270 */
[----:B------:R-:W-:Y:S02]  /*4ae0*/  FMNMX.FTZ R0, R12, R0, !PT ;  /* 0x000000000c007209 */ /* 0x000fe40007810000 */
[----:B------:R-:W-:-:S02]  /*4af0*/  ISETP.LT.OR P0, PT, R2, 0x22, P0 ;  /* 0x000000220200780c */ /* 0x000fc40000701670 */
[----:B------:R-:W-:Y:S02]  /*4b00*/  FMNMX.FTZ R0, R11, R0, !PT ;  /* 0x000000000b007209 */ /* 0x000fe40007810000 */
[----:B------:R-:W-:Y:S02]  /*4b10*/  FSEL R159, R159, -INF , !P0 ;  /* 0xff8000009f9f7808 */ /* 0x000fe40004000000 */
[----:B------:R-:W-:Y:S02]  /*4b20*/  PLOP3.LUT P0, PT, PT, PT, UP1, 0x40, 0x0 ;  /* 0x000000000000781c */ /* 0x000fe40003f0e818 */
[----:B------:R-:W-:Y:S02]  /*4b30*/  FMNMX.FTZ R0, R8, R0, !PT ;  /* 0x0000000008007209 */ /* 0x000fe40007810000 */
[----:B------:R-:W-:Y:S02]  /*4b40*/  ISETP.GT.AND P0, PT, R23, 0x28, P0 ;  /* 0x000000281700780c */ /* 0x000fe40000704270 */
[----:B------:R-:W-:-:S02]  /*4b50*/  FMNMX.FTZ R0, R127, R0, !PT ;  /* 0x000000007f007209 */ /* 0x000fc40007810000 */
[----:B------:R-:W-:Y:S02]  /*4b60*/  ISETP.LT.OR P0, PT, R2, 0x29, P0 ;  /* 0x000000290200780c */ /* 0x000fe40000701670 */
[----:B------:R-:W-:Y:S02]  /*4b70*/  FMNMX.FTZ R0, R126, R0, !PT ;  /* 0x000000007e007209 */ /* 0x000fe40007810000 */
[----:B------:R-:W-:Y:S02]  /*4b80*/  FSEL R158, R158, -INF , !P0 ;  /* 0xff8000009e9e7808 */ /* 0x000fe40004000000 */
[----:B------:R-:W-:Y:S02]  /*4b90*/  PLOP3.LUT P0, PT, PT, PT, UP0, 0x40, 0x0 ;  /* 0x000000000000781c */ /* 0x000fe40003f0e808 */
[----:B------:R-:W-:Y:S02]  /*4ba0*/  FMNMX.FTZ R0, R125, R0, !PT ;  /* 0x000000007d007209 */ /* 0x000fe40007810000 */
[----:B------:R-:W-:-:S02]  /*4bb0*/  ISETP.GT.AND P0, PT, R23, 0x29, P0 ;  /* 0x000000291700780c */ /* 0x000fc40000704270 */
[----:B------:R-:W-:Y:S02]  /*4bc0*/  FMNMX.FTZ R0, R124, R0, !PT ;  /* 0x000000007c007209 */ /* 0x000fe40007810000 */
[----:B------:R-:W-:Y:S02]  /*4bd0*/  ISETP.LT.OR P0, PT, R2, 0x2a, P0 ;  /* 0x0000002a0200780c */ /* 0x000fe40000701670 */
[----:B------:R-:W-:Y:S01]  /*4be0*/  FMNMX.FTZ R21, R9, R21, !PT ;  /* 0x0000001509157209 */ /* 0x000fe20007810000 */
[----:B------:R-:W1:Y:S01]  /*4bf0*/  SHFL.BFLY PT, R2, R0, 0x2, 0x1f ;  /* 0x0c401f0000027f89 */ /* 0x000e6200000e0000 */
[----:B------:R-:W-:Y:S02]  /*4c00*/  FSEL R157, R157, -INF , !P0 ;  /* 0xff8000009d9d7808 */ /* 0x000fe40004000000 */
[----:B------:R-:W-:-:S04]  /*4c10*/  FMNMX.FTZ R21, R170, R21, !PT ;  /* 0x00000015aa157209 */ /* 0x000fc80007810000 */
[----:B------:R-:W-:-:S04]  /*4c20*/  FMNMX.FTZ R21, R7, R21, !PT ;  /* 0x0000001507157209 */ /* 0x000fc80007810000 */
[----:B------:R-:W-:-:S04]  /*4c30*/  FMNMX.FTZ R21, R6, R21, !PT ;  /* 0x0000001506157209 */ /* 0x000fc80007810000 */
[----:B------:R-:W-:-:S04]  /*4c40*/  FMNMX.FTZ R21, R168, R21, !PT ;  /* 0x00000015a8157209 */ /* 0x000fc80007810000 */
[----:B------:R-:W-:-:S04]  /*4c50*/  FMNMX.FTZ R21, R159, R21, !PT ;  /* 0x000000159f157209 */ /* 0x000fc80007810000 */
[----:B------:R-:W-:Y:S02]  /*4c60*/  FMNMX.FTZ R21, R158, R21, !PT ;  /* 0x000000159e157209 */ /* 0x000fe40007810000 */
[----:B-1----:R-:W-:Y:S02]  /*4c70*/  FMNMX.FTZ R0, R0, R2, !PT ;  /* 0x0000000200007209 */ /* 0x002fe40007810000 */
[----:B------:R-:W-:-:S03]  /*4c80*/  FMNMX.FTZ R21, R157, R21, !PT ;  /* 0x000000159d157209 */ /* 0x000fc60007810000 */
[----:B------:R-:W1:Y:S02]  /*4c90*/  SHFL.BFLY PT, R2, R0, 0x1, 0x1f ;  /* 0x0c201f0000027f89 */ /* 0x000e6400000e0000 */
[----:B-1----:R-:W-:Y:S02]  /*4ca0*/  FMNMX.FTZ R0, R0, R2, !PT ;  /* 0x0000000200007209 */ /* 0x002fe40007810000 */
[----:B------:R-:W1:Y:S02]  /*4cb0*/  SHFL.BFLY PT, R2, R21, 0x2, 0x1f ;  /* 0x0c401f0015027f89 */ /* 0x000e6400000e0000 */
[C---:B------:R-:W-:Y:S01]  /*4cc0*/  FSETP.NEU.FTZ.AND P0, PT, R0.reuse, -INF , PT ;  /* 0xff8000000000780b */ /* 0x040fe20003f1d000 */
[----:B------:R-:W-:-:S05]  /*4cd0*/  FMUL.FTZ R174, R0, c[0x0][0x2d0] ;  /* 0x0000b40000ae7a20 */ /* 0x000fca0000410000 */
[----:B------:R-:W-:-:S05]  /*4ce0*/  FSEL R174, R174, RZ, P0 ;  /* 0x000000ffaeae7208 */ /* 0x000fca0000000000 */
[--C-:B------:R-:W-:Y:S02]  /*4cf0*/  FFMA.FTZ R123, R19, c[0x0][0x2d0], -R174.reuse ;  /* 0x0000b400137b7a23 */ /* 0x100fe400000108ae */
[--C-:B------:R-:W-:Y:S02]  /*4d00*/  FFMA.FTZ R122, R18, c[0x0][0x2d0], -R174.reuse ;  /* 0x0000b400127a7a23 */ /* 0x100fe400000108ae */
[--C-:B------:R-:W-:Y:S02]  /*4d10*/  FFMA.FTZ R121, R17, c[0x0][0x2d0], -R174.reuse ;  /* 0x0000b40011797a23 */ /* 0x100fe400000108ae */
[--C-:B------:R-:W-:Y:S01]  /*4d20*/  FFMA.FTZ R120, R16, c[0x0][0x2d0], -R174.reuse ;  /* 0x0000b40010787a23 */ /* 0x100fe200000108ae */
[----:B------:R-:W-:Y:S01]  /*4d30*/  MUFU.EX2 R123, R123 ;  /* 0x0000007b007b7308 */ /* 0x000fe20000000800 */
[--C-:B------:R-:W-:Y:S01]  /*4d40*/  FFMA.FTZ R173, R11, c[0x0][0x2d0], -R174.reuse ;  /* 0x0000b4000bad7a23 */ /* 0x100fe200000108ae */
[----:B------:R-:W-:Y:S01]  /*4d50*/  LDSM.16.MT88.4 R16, [R248+0x900] ;  /* 0x00090000f810783b */ /* 0x000fe20000004200 */
[--C-:B------:R-:W-:Y:S01]  /*4d60*/  FFMA.FTZ R172, R8, c[0x0][0x2d0], -R174.reuse ;  /* 0x0000b40008ac7a23 */ /* 0x100fe200000108ae */
[----:B-1----:R-:W-:Y:S01]  /*4d70*/  FMNMX.FTZ R21, R21, R2, !PT ;  /* 0x0000000215157209 */ /* 0x002fe20007810000 */
[----:B------:R-:W-:-:S02]  /*4d80*/  FFMA.FTZ R119, R14, c[0x0][0x2d0], -R174 ;  /* 0x0000b4000e777a23 */ /* 0x000fc400000108ae */
[----:B------:R-:W-:Y:S01]  /*4d90*/  FFMA.FTZ R116, R12, c[0x0][0x2d0], -R174 ;  /* 0x0000b4000c747a23 */ /* 0x000fe200000108ae */
[----:B------:R-:W1:Y:S01]  /*4da0*/  MUFU.EX2 R122, R122 ;  /* 0x0000007a007a7308 */ /* 0x000e620000000800 */
[----:B------:R-:W2:Y:S07]  /*4db0*/  SHFL.BFLY PT, R2, R21, 0x1, 0x1f ;  /* 0x0c201f0015027f89 */ /* 0x000eae00000e0000 */
[----:B------:R-:W-:Y:S08]  /*4dc0*/  MUFU.EX2 R121, R121 ;  /* 0x0000007900797308 */ /* 0x000ff00000000800 */
[----:B------:R-:W3:Y:S01]  /*4dd0*/  MUFU.EX2 R120, R120 ;  /* 0x0000007800787308 */ /* 0x000ee20000000800 */
[----:B-1----:R-:W-:Y:S01]  /*4de0*/  F2FP.PACK_AB R128, R122, R123 ;  /* 0x0000007b7a80723e */ /* 0x002fe200000000ff */
[----:B------:R-:W-:-:S06]  /*4df0*/  FADD.FTZ R122, R123, R122 ;  /* 0x0000007a7b7a7221 */ /* 0x000fcc0000010000 */
[----:B------:R-:W-:Y:S01]  /*4e00*/  MUFU.EX2 R119, R119 ;  /* 0x0000007700777308 */ /* 0x000fe20000000800 */
[----:B--2---:R-:W-:-:S04]  /*4e10*/  FMNMX.FTZ R2, R2, R21, !PT ;  /* 0x0000001502027209 */ /* 0x004fc80007810000 */
[C---:B------:R-:W-:Y:S01]  /*4e20*/  FSETP.NEU.FTZ.AND P0, PT, R2.reuse, -INF , PT ;  /* 0xff8000000200780b */ /* 0x040fe20003f1d000 */
[----:B------:R-:W-:Y:S01]  /*4e30*/  FMUL.FTZ R169, R2, c[0x0][0x2d0] ;  /* 0x0000b40002a97a20 */ /* 0x000fe20000410000 */
[----:B---3--:R-:W-:Y:S01]  /*4e40*/  F2FP.PACK_AB R130, R120, R121 ;  /* 0x000000797882723e */ /* 0x008fe200000000ff */
[----:B------:R-:W1:Y:S01]  /*4e50*/  MUFU.EX2 R116, R116 ;  /* 0x0000007400747308 */ /* 0x000e620000000800 */
[----:B------:R-:W-:Y:S02]  /*4e60*/  FADD.FTZ R121, R121, R122 ;  /* 0x0000007a79797221 */ /* 0x000fe40000010000 */
[----:B------:R-:W-:Y:S02]  /*4e70*/  FSEL R169, R169, RZ, P0 ;  /* 0x000000ffa9a97208 */ /* 0x000fe40000000000 */
[----:B------:R-:W-:-:S03]  /*4e80*/  PLOP3.LUT P0, PT, PT, PT, UP6, 0x40, 0x0 ;  /* 0x000000000000781c */ /* 0x000fc60003f0e868 */
[--C-:B------:R-:W-:Y:S01]  /*4e90*/  FFMA.FTZ R118, R20, c[0x0][0x2d0], -R169.reuse ;  /* 0x0000b40014767a23 */ /* 0x100fe200000108a9 */
[----:B------:R-:W-:Y:S01]  /*4ea0*/  MUFU.EX2 R173, R173 ;  /* 0x000000ad00ad7308 */ /* 0x000fe20000000800 */
[--C-:B------:R-:W-:Y:S01]  /*4eb0*/  FFMA.FTZ R117, R15, c[0x0][0x2d0], -R169.reuse ;  /* 0x0000b4000f757a23 */ /* 0x100fe200000108a9 */
[----:B------:R-:W-:Y:S01]  /*4ec0*/  LDSM.16.MT88.4 R20, [R249+0x900] ;  /* 0x00090000f914783b */ /* 0x000fe20000004200 */
[--C-:B------:R-:W-:Y:S02]  /*4ed0*/  FFMA.FTZ R175, R13, c[0x0][0x2d0], -R169.reuse ;  /* 0x0000b4000daf7a23 */ /* 0x100fe400000108a9 */
[--C-:B------:R-:W-:Y:S01]  /*4ee0*/  FFMA.FTZ R176, R10, c[0x0][0x2d0], -R169.reuse ;  /* 0x0000b4000ab07a23 */ /* 0x100fe200000108a9 */
[----:B------:R-:W-:Y:S01]  /*4ef0*/  LDSM.16.MT88.4 R12, [R250+0x2100] ;  /* 0x00210000fa0c783b */ /* 0x000fe20000004200 */
[--C-:B------:R-:W-:Y:S01]  /*4f00*/  FFMA.FTZ R171, R9, c[0x0][0x2d0], -R169.reuse ;  /* 0x0000b40009ab7a23 */ /* 0x100fe200000108a9 */
[----:B------:R-:W-:Y:S01]  /*4f10*/  MUFU.EX2 R118, R118 ;  /* 0x0000007600767308 */ /* 0x000fe20000000800 */
[--C-:B------:R-:W-:Y:S01]  /*4f20*/  FFMA.FTZ R170, R170, c[0x0][0x2d0], -R169.reuse ;  /* 0x0000b400aaaa7a23 */ /* 0x100fe200000108a9 */
[----:B------:R-:W2:Y:S01]  /*4f30*/  LDSM.16.MT88.4 R8, [R252+0x900] ;  /* 0x00090000fc08783b */ /* 0x000ea20000004200 */
[--C-:B------:R-:W-:Y:S01]  /*4f40*/  FFMA.FTZ R156, R6, c[0x0][0x2d0], -R169.reuse ;  /* 0x0000b400069c7a23 */ /* 0x100fe200000108a9 */
[----:B-1----:R-:W-:Y:S01]  /*4f50*/  F2FP.PACK_AB R4, R116, R119 ;  /* 0x000000777404723e */ /* 0x002fe200000000ff */
[----:B------:R-:W-:-:S03]  /*4f60*/  FFMA.FTZ R7, R7, c[0x0][0x2d0], -R169 ;  /* 0x0000b40007077a23 */ /* 0x000fc600000108a9 */
[----:B------:R-:W1:Y:S08]  /*4f70*/  MUFU.EX2 R117, R117 ;  /* 0x0000007500757308 */ /* 0x000e700000000800 */
[----:B------:R-:W-:Y:S08]  /*4f80*/  MUFU.EX2 R175, R175 ;  /* 0x000000af00af7308 */ /* 0x000ff00000000800 */
[----:B------:R-:W3:Y:S01]  /*4f90*/  MUFU.EX2 R176, R176 ;  /* 0x000000b000b07308 */ /* 0x000ee20000000800 */
[----:B-1----:R-:W-:-:S07]  /*4fa0*/  F2FP.PACK_AB R129, R117, R118 ;  /* 0x000000767581723e */ /* 0x002fce00000000ff */
[----:B------:R-:W1:Y:S01]  /*4fb0*/  MUFU.EX2 R172, R172 ;  /* 0x000000ac00ac7308 */ /* 0x000e620000000800 */
[----:B---3--:R-:W-:-:S07]  /*4fc0*/  F2FP.PACK_AB R131, R176, R175 ;  /* 0x000000afb083723e */ /* 0x008fce00000000ff */
[----:B------:R-:W-:Y:S01]  /*4fd0*/  MUFU.EX2 R171, R171 ;  /* 0x000000ab00ab7308 */ /* 0x000fe20000000800 */
[----:B------:R-:W-:Y:S01]  /*4fe0*/  HMMA.16816.F32 R132, R128, R136, RZ ;  /* 0x000000888084723c */ /* 0x000fe200000018ff */
[----:B-1----:R-:W-:-:S06]  /*4ff0*/  F2FP.PACK_AB R6, R172, R173 ;  /* 0x000000adac06723e */ /* 0x002fcc00000000ff */
[----:B------:R-:W1:Y:S01]  /*5000*/  MUFU.EX2 R170, R170 ;  /* 0x000000aa00aa7308 */ /* 0x000e620000000800 */
[C---:B------:R-:W-:Y:S07]  /*5010*/  HMMA.16816.F32 R136, R128.reuse, R138, RZ ;  /* 0x0000008a8088723c */ /* 0x040fee00000018ff */
[----:B------:R-:W-:Y:S01]  /*5020*/  MUFU.EX2 R3, R7 ;  /* 0x0000000700037308 */ /* 0x000fe20000000800 */
[C---:B------:R-:W-:Y:S07]  /*5030*/  HMMA.16816.F32 R36, R128.reuse, R40, RZ ;  /* 0x000000288024723c */ /* 0x040fee00000018ff */
[----:B------:R-:W3:Y:S01]  /*5040*/  MUFU.EX2 R156, R156 ;  /* 0x0000009c009c7308 */ /* 0x000ee20000000800 */
[----:B-1----:R-:W-:Y:S01]  /*5050*/  F2FP.PACK_AB R5, R170, R171 ;  /* 0x000000abaa05723e */ /* 0x002fe200000000ff */
[C---:B------:R-:W-:Y:S08]  /*5060*/  HMMA.16816.F32 R40, R128.reuse, R42, RZ ;  /* 0x0000002a8028723c */ /* 0x040ff000000018ff */
[----:B------:R-:W-:Y:S01]  /*5070*/  HMMA.16816.F32 R52, R128, R56, RZ ;  /* 0x000000388034723c */ /* 0x000fe200000018ff */
[----:B---3--:R-:W-:-:S07]  /*5080*/  F2FP.PACK_AB R7, R156, R3 ;  /* 0x000000039c07723e */ /* 0x008fce00000000ff */
[----:B------:R-:W-:Y:S08]  /*5090*/  HMMA.16816.F32 R56, R128, R58, RZ ;  /* 0x0000003a8038723c */ /* 0x000ff000000018ff */
[C---:B--2---:R-:W-:Y:S08]  /*50a0*/  HMMA.16816.F32 R132, R4.reuse, R8, R132 ;  /* 0x000000080484723c */ /* 0x044ff00000001884 */
[----:B------:R-:W-:Y:S01]  /*50b0*/  HMMA.16816.F32 R136, R4, R10, R136 ;  /* 0x0000000a0488723c */ /* 0x000fe20000001888 */
[----:B------:R-:W1:Y:S07]  /*50c0*/  LDSM.16.MT88.4 R8, [R252+0x2100] ;  /* 0x00210000fc08783b */ /* 0x000e6e0000004200 */
[C---:B------:R-:W-:Y:S08]  /*50d0*/  HMMA.16816.F32 R44, R128.reuse, R48, RZ ;  /* 0x00000030802c723c */ /* 0x040ff000000018ff */
[C---:B------:R-:W-:Y:S08]  /*50e0*/  HMMA.16816.F32 R48, R128.reuse, R50, RZ ;  /* 0x000000328030723c */ /* 0x040ff000000018ff */
[----:B------:R-:W-:Y:S08]  /*50f0*/  HMMA.16816.F32 R84, R128, R88, RZ ;  /* 0x000000588054723c */ /* 0x000ff000000018ff */
[C---:B------:R-:W-:Y:S08]  /*5100*/  HMMA.16816.F32 R44, R4.reuse, R12, R44 ;  /* 0x0000000c042c723c */ /* 0x040ff0000000182c */
[C---:B------:R-:W-:Y:S01]  /*5110*/  HMMA.16816.F32 R48, R4.reuse, R14, R48 ;  /* 0x0000000e0430723c */ /* 0x040fe20000001830 */
[----:B------:R-:W2:Y:S07]  /*5120*/  LDSM.16.MT88.4 R12, [R248+0x2100] ;  /* 0x00210000f80c783b */ /* 0x000eae0000004200 */
[C---:B-1----:R-:W-:Y:S08]  /*5130*/  HMMA.16816.F32 R36, R4.reuse, R8, R36 ;  /* 0x000000080424723c */ /* 0x042ff00000001824 */
[----:B------:R-:W-:Y:S01]  /*5140*/  HMMA.16816.F32 R40, R4, R10, R40 ;  /* 0x0000000a0428723c */ /* 0x000fe20000001828 */
[----:B------:R-:W1:Y:S07]  /*5150*/  LDSM.16.MT88.4 R8, [R249+0x2100] ;  /* 0x00210000f908783b */ /* 0x000e6e0000004200 */
[C---:B------:R-:W-:Y:S08]  /*5160*/  HMMA.16816.F32 R88, R128.reuse, R90, RZ ;  /* 0x0000005a8058723c */ /* 0x040ff000000018ff */
[C---:B------:R-:W-:Y:S08]  /*5170*/  HMMA.16816.F32 R60, R128.reuse, R64, RZ ;  /* 0x00000040803c723c */ /* 0x040ff000000018ff */
[C---:B------:R-:W-:Y:S08]  /*5180*/  HMMA.16816.F32 R64, R128.reuse, R66, RZ ;  /* 0x000000428040723c */ /* 0x040ff000000018ff */
[----:B------:R-:W-:Y:S08]  /*5190*/  HMMA.16816.F32 R100, R128, R104, RZ ;  /* 0x000000688064723c */ /* 0x000ff000000018ff */
[C---:B--2---:R-:W-:Y:S08]  /*51a0*/  HMMA.16816.F32 R60, R4.reuse, R12, R60 ;  /* 0x0000000c043c723c */ /* 0x044ff0000000183c */
[C---:B-1----:R-:W-:Y:S08]  /*51b0*/  HMMA.16816.F32 R52, R4.reuse, R8, R52 ;  /* 0x000000080434723c */ /* 0x042ff00000001834 */
[C---:B------:R-:W-:Y:S01]  /*51c0*/  HMMA.16816.F32 R56, R4.reuse, R10, R56 ;  /* 0x0000000a0438723c */ /* 0x040fe20000001838 */
[----:B------:R-:W1:Y:S07]  /*51d0*/  LDSM.16.MT88.4 R8, [R249+0x3900] ;  /* 0x00390000f908783b */ /* 0x000e6e0000004200 */
[----:B------:R-:W-:Y:S01]  /*51e0*/  HMMA.16816.F32 R64, R4, R14, R64 ;  /* 0x0000000e0440723c */ /* 0x000fe20000001840 */
[----:B------:R-:W2:Y:S07]  /*51f0*/  LDSM.16.MT88.4 R12, [R248+0x3900] ;  /* 0x00390000f80c783b */ /* 0x000eae0000004200 */
[C---:B------:R-:W-:Y:S08]  /*5200*/  HMMA.16816.F32 R104, R128.reuse, R106, RZ ;  /* 0x0000006a8068723c */ /* 0x040ff000000018ff */
[C---:B------:R-:W-:Y:S08]  /*5210*/  HMMA.16816.F32 R92, R128.reuse, R96, RZ ;  /* 0x00000060805c723c */ /* 0x040ff000000018ff */
[C---:B------:R-:W-:Y:S08]  /*5220*/  HMMA.16816.F32 R96, R128.reuse, R98, RZ ;  /* 0x000000628060723c */ /* 0x040ff000000018ff */
[----:B------:R-:W-:Y:S08]  /*5230*/  HMMA.16816.F32 R108, R128, R112, RZ ;  /* 0x00000070806c723c */ /* 0x000ff000000018ff */
[C---:B-1----:R-:W-:Y:S08]  /*5240*/  HMMA.16816.F32 R84, R4.reuse, R8, R84 ;  /* 0x000000080454723c */ /* 0x042ff00000001854 */
[C---:B------:R-:W-:Y:S01]  /*5250*/  HMMA.16816.F32 R88, R4.reuse, R10, R88 ;  /* 0x0000000a0458723c */ /* 0x040fe20000001858 */
[----:B------:R-:W1:Y:S07]  /*5260*/  LDSM.16.MT88.4 R8, [R252+0x5100] ;  /* 0x00510000fc08783b */ /* 0x000e6e0000004200 */
[----:B--2---:R-:W-:Y:S07]  /*5270*/  HMMA.16816.F32 R96, R4, R14, R96 ;  /* 0x0000000e0460723c */ /* 0x004fee0000001860 */
[----:B------:R-:W-:Y:S01]  /*5280*/  FADD.FTZ R14, R120, R121 ;  /* 0x00000079780e7221 */ /* 0x000fe20000010000 */
[----:B------:R-:W-:Y:S01]  /*5290*/  HMMA.16816.F32 R112, R128, R114, RZ ;  /* 0x000000728070723c */ /* 0x000fe200000018ff */
[----:B------:R-:W2:Y:S02]  /*52a0*/  LDSM.16.MT88.4 R120, [R249+0x4900] ;  /* 0x00490000f978783b */ /* 0x000ea40000004200 */
[----:B------:R-:W-:-:S04]  /*52b0*/  FADD.FTZ R14, R119, R14 ;  /* 0x0000000e770e7221 */ /* 0x000fc80000010000 */
[----:B------:R-:W-:Y:S01]  /*52c0*/  FADD.FTZ R14, R116, R14 ;  /* 0x0000000e740e7221 */ /* 0x000fe20000010000 */
[----:B------:R-:W-:Y:S03]  /*52d0*/  HMMA.16816.F32 R28, R128, R32, RZ ;  /* 0x00000020801c723c */ /* 0x000fe600000018ff */
[----:B------:R-:W-:-:S04]  /*52e0*/  FADD.FTZ R173, R173, R14 ;  /* 0x0000000eadad7221 */ /* 0x000fc80000010000 */
[----:B------:R-:W-:Y:S01]  /*52f0*/  FADD.FTZ R173, R172, R173 ;  /* 0x000000adacad7221 */ /* 0x000fe20000010000 */
[----:B------:R-:W-:Y:S07]  /*5300*/  HMMA.16816.F32 R92, R4, R12, R92 ;  /* 0x0000000c045c723c */ /* 0x000fee000000185c */
[----:B------:R-:W-:Y:S01]  /*5310*/  FADD.FTZ R12, R118, R117 ;  /* 0x00000075760c7221 */ /* 0x000fe20000010000 */
[----:B------:R-:W-:Y:S01]  /*5320*/  HMMA.16816.F32 R32, R128, R34, RZ ;  /* 0x000000228020723c */ /* 0x000fe200000018ff */
[----:B------:R-:W-:-:S02]  /*5330*/  FFMA.FTZ R13, R126, c[0x0][0x2d0], -R174 ;  /* 0x0000b4007e0d7a23 */ /* 0x000fc400000108ae */
[----:B------:R-:W-:Y:S02]  /*5340*/  FADD.FTZ R175, R175, R12 ;  /* 0x0000000cafaf7221 */ /* 0x000fe40000010000 */
[----:B------:R-:W-:Y:S02]  /*5350*/  FFMA.FTZ R12, R127, c[0x0][0x2d0], -R174 ;  /* 0x0000b4007f0c7a23 */ /* 0x000fe400000108ae */
[----:B------:R-:W-:Y:S01]  /*5360*/  FADD.FTZ R176, R176, R175 ;  /* 0x000000afb0b07221 */ /* 0x000fe20000010000 */
[----:B-1----:R-:W-:Y:S03]  /*5370*/  HMMA.16816.F32 R100, R4, R8, R100 ;  /* 0x000000080464723c */ /* 0x002fe60000001864 */
[----:B------:R-:W-:-:S04]  /*5380*/  FADD.FTZ R176, R171, R176 ;  /* 0x000000b0abb07221 */ /* 0x000fc80000010000 */
[----:B------:R-:W-:Y:S01]  /*5390*/  FADD.FTZ R170, R170, R176 ;  /* 0x000000b0aaaa7221 */ /* 0x000fe20000010000 */
[----:B------:R-:W-:Y:S01]  /*53a0*/  HMMA.16816.F32 R104, R4, R10, R104 ;  /* 0x0000000a0468723c */ /* 0x000fe20000001868 */
[----:B------:R-:W1:Y:S02]  /*53b0*/  LDSM.16.MT88.4 R8, [R250+0x5100] ;  /* 0x00510000fa08783b */ /* 0x000e640000004200 */
[----:B------:R-:W-:-:S04]  /*53c0*/  FADD.FTZ R170, R3, R170 ;  /* 0x000000aa03aa7221 */ /* 0x000fc80000010000 */
[----:B------:R-:W-:Y:S01]  /*53d0*/  FADD.FTZ R156, R156, R170 ;  /* 0x000000aa9c9c7221 */ /* 0x000fe20000010000 */
[C---:B--2---:R-:W-:Y:S08]  /*53e0*/  HMMA.16816.F32 R116, R128.reuse, R120, RZ ;  /* 0x000000788074723c */ /* 0x044ff000000018ff */
        /* <DEDUP_REMOVED lines=8> */
[C---:B------:R-:W-:Y:S08]  /*5470*/  HMMA.16816.F32 R148, R128.reuse, R152, RZ ;  /* 0x000000988094723c */ /* 0x040ff000000018ff */
[----:B------:R-:W-:Y:S08]  /*5480*/  HMMA.16816.F32 R152, R128, R154, RZ ;  /* 0x0000009a8098723c */ /* 0x000ff000000018ff */
[----:B--2---:R-:W-:Y:S07]  /*5490*/  HMMA.16816.F32 R76, R4, R16, R76 ;  /* 0x00000010044c723c */ /* 0x004fee000000184c */
[--C-:B------:R-:W-:Y:S01]  /*54a0*/  FFMA.FTZ R17, R125, c[0x0][0x2d0], -R174.reuse ;  /* 0x0000b4007d117a23 */ /* 0x100fe200000108ae */
[----:B------:R-:W-:Y:S01]  /*54b0*/  HMMA.16816.F32 R140, R128, R144, RZ ;  /* 0x00000090808c723c */ /* 0x000fe200000018ff */
[----:B------:R-:W-:-:S04]  /*54c0*/  FFMA.FTZ R16, R124, c[0x0][0x2d0], -R174 ;  /* 0x0000b4007c107a23 */ /* 0x000fc800000108ae */
[----:B------:R-:W-:Y:S03]  /*54d0*/  MUFU.EX2 R17, R17 ;  /* 0x0000001100117308 */ /* 0x000fe60000000800 */
[----:B------:R-:W-:Y:S05]  /*54e0*/  HMMA.16816.F32 R68, R128, R72, RZ ;  /* 0x000000488044723c */ /* 0x000fea00000018ff */
[----:B------:R-:W-:Y:S03]  /*54f0*/  MUFU.EX2 R16, R16 ;  /* 0x0000001000107308 */ /* 0x000fe60000000800 */
[C---:B-1----:R-:W-:Y:S08]  /*5500*/  HMMA.16816.F32 R116, R4.reuse, R8, R116 ;  /* 0x000000080474723c */ /* 0x042ff00000001874 */
[----:B------:R-:W-:Y:S01]  /*5510*/  HMMA.16816.F32 R120, R4, R10, R120 ;  /* 0x0000000a0478723c */ /* 0x000fe20000001878 */
[----:B------:R-:W1:Y:S07]  /*5520*/  LDSM.16.MT88.4 R8, [R248+0x4900] ;  /* 0x00490000f808783b */ /* 0x000e6e0000004200 */
[C---:B------:R-:W-:Y:S08]  /*5530*/  HMMA.16816.F32 R144, R128.reuse, R146, RZ ;  /* 0x000000928090723c */ /* 0x040ff000000018ff */
[C---:B------:R-:W-:Y:S08]  /*5540*/  HMMA.16816.F32 R72, R128.reuse, R74, RZ ;  /* 0x0000004a8048723c */ /* 0x040ff000000018ff */
[----:B------:R-:W-:Y:S08]  /*5550*/  HMMA.16816.F32 R80, R128, R82, RZ ;  /* 0x000000528050723c */ /* 0x000ff000000018ff */
[C---:B------:R-:W-:Y:S08]  /*5560*/  HMMA.16816.F32 R148, R4.reuse, R20, R148 ;  /* 0x000000140494723c */ /* 0x040ff00000001894 */
[----:B------:R-:W-:Y:S01]  /*5570*/  HMMA.16816.F32 R152, R4, R22, R152 ;  /* 0x000000160498723c */ /* 0x000fe20000001898 */
[----:B------:R-:W2:Y:S07]  /*5580*/  LDSM.16.MT88.4 R20, [R252+0x3900] ;  /* 0x00390000fc14783b */ /* 0x000eae0000004200 */
[C---:B-1----:R-:W-:Y:S08]  /*5590*/  HMMA.16816.F32 R124, R128.reuse, R8, RZ ;  /* 0x00000008807c723c */ /* 0x042ff000000018ff */
[----:B------:R-:W-:Y:S01]  /*55a0*/  HMMA.16816.F32 R128, R128, R10, RZ ;  /* 0x0000000a8080723c */ /* 0x000fe200000018ff */
[----:B------:R-:W1:Y:S07]  /*55b0*/  LDSM.16.MT88.4 R8, [R248+0x5100] ;  /* 0x00510000f808783b */ /* 0x000e6e0000004200 */
[C---:B------:R-:W-:Y:S08]  /*55c0*/  HMMA.16816.F32 R140, R4.reuse, R24, R140 ;  /* 0x00000018048c723c */ /* 0x040ff0000000188c */
[C---:B------:R-:W-:Y:S08]  /*55d0*/  HMMA.16816.F32 R144, R4.reuse, R26, R144 ;  /* 0x0000001a0490723c */ /* 0x040ff00000001890 */
[C---:B------:R-:W-:Y:S07]  /*55e0*/  HMMA.16816.F32 R80, R4.reuse, R18, R80 ;  /* 0x000000120450723c */ /* 0x040fee0000001850 */
[--C-:B------:R-:W-:Y:S01]  /*55f0*/  FFMA.FTZ R18, R168, c[0x0][0x2d0], -R169.reuse ;  /* 0x0000b400a8127a23 */ /* 0x100fe200000108a9 */
[----:B--2---:R-:W-:Y:S01]  /*5600*/  HMMA.16816.F32 R68, R4, R20, R68 ;  /* 0x000000140444723c */ /* 0x004fe20000001844 */
[----:B------:R-:W-:-:S04]  /*5610*/  FFMA.FTZ R19, R159, c[0x0][0x2d0], -R169 ;  /* 0x0000b4009f137a23 */ /* 0x000fc800000108a9 */
[----:B------:R-:W2:Y:S02]  /*5620*/  MUFU.EX2 R18, R18 ;  /* 0x0000001200127308 */ /* 0x000ea40000000800 */
[--C-:B------:R-:W-:Y:S01]  /*5630*/  FFMA.FTZ R21, R158, c[0x0][0x2d0], -R169.reuse ;  /* 0x0000b4009e157a23 */ /* 0x100fe200000108a9 */
[----:B------:R-:W-:Y:S01]  /*5640*/  HMMA.16816.F32 R72, R4, R22, R72 ;  /* 0x000000160448723c */ /* 0x000fe20000001848 */
[----:B------:R-:W-:-:S04]  /*5650*/  FFMA.FTZ R20, R157, c[0x0][0x2d0], -R169 ;  /* 0x0000b4009d147a23 */ /* 0x000fc800000108a9 */
[----:B------:R-:W3:Y:S03]  /*5660*/  MUFU.EX2 R19, R19 ;  /* 0x0000001300137308 */ /* 0x000ee60000000800 */
[C---:B-1----:R-:W-:Y:S05]  /*5670*/  HMMA.16816.F32 R124, R4.reuse, R8, R124 ;  /* 0x00000008047c723c */ /* 0x042fea000000187c */
[----:B------:R-:W-:Y:S01]  /*5680*/  MUFU.EX2 R21, R21 ;  /* 0x0000001500157308 */ /* 0x000fe20000000800 */
[----:B--2---:R-:W-:Y:S02]  /*5690*/  FADD.FTZ R156, R18, R156 ;  /* 0x0000009c129c7221 */ /* 0x004fe40000010000 */
[----:B------:R-:W-:Y:S01]  /*56a0*/  HMMA.16816.F32 R128, R4, R10, R128 ;  /* 0x0000000a0480723c */ /* 0x000fe20000001880 */
[----:B------:R-:W1:Y:S04]  /*56b0*/  LDSM.16.MT88.4 R8, [R250+0x1100] ;  /* 0x00110000fa08783b */ /* 0x000e680000004200 */
[----:B------:R-:W2:Y:S01]  /*56c0*/  MUFU.EX2 R4, R12 ;  /* 0x0000000c00047308 */ /* 0x000ea20000000800 */
[----:B---3--:R-:W-:Y:S01]  /*56d0*/  FADD.FTZ R156, R19, R156 ;  /* 0x0000009c139c7221 */ /* 0x008fe20000010000 */
[----:B------:R-:W-:-:S06]  /*56e0*/  F2FP.PACK_AB R6, R16, R17 ;  /* 0x000000111006723e */ /* 0x000fcc00000000ff */
[----:B------:R3:W4:Y:S08]  /*56f0*/  MUFU.EX2 R5, R13 ;  /* 0x0000000d00057308 */ /* 0x0007300000000800 */
[----:B------:R-:W1:Y:S01]  /*5700*/  MUFU.EX2 R20, R20 ;  /* 0x0000001400147308 */ /* 0x000e620000000800 */
[----:B--2---:R-:W-:Y:S01]  /*5710*/  FADD.FTZ R3, R4, R173 ;  /* 0x000000ad04037221 */ /* 0x004fe20000010000 */
[----:B---3--:R-:W2:Y:S03]  /*5720*/  LDSM.16.MT88.4 R12, [R252+0x1100] ;  /* 0x00110000fc0c783b */ /* 0x008ea60000004200 */
[C---:B----4-:R-:W-:Y:S01]  /*5730*/  FADD.FTZ R3, R5.reuse, R3 ;  /* 0x0000000305037221 */ /* 0x050fe20000010000 */
[----:B------:R-:W-:-:S02]  /*5740*/  F2FP.PACK_AB R4, R5, R4 ;  /* 0x000000040504723e */ /* 0x000fc400000000ff */
[----:B------:R-:W-:Y:S01]  /*5750*/  F2FP.PACK_AB R5, R19, R18 ;  /* 0x000000121305723e */ /* 0x000fe200000000ff */
[----:B------:R-:W-:Y:S01]  /*5760*/  FADD.FTZ R3, R17, R3 ;  /* 0x0000000311037221 */ /* 0x000fe20000010000 */
[----:B-1----:R-:W-:Y:S01]  /*5770*/  F2FP.PACK_AB R7, R20, R21 ;  /* 0x000000151407723e */ /* 0x002fe200000000ff */
[----:B------:R-:W-:-:S06]  /*5780*/  FADD.FTZ R21, R21, R156 ;  /* 0x0000009c15157221 */ /* 0x000fcc0000010000 */
[C---:B------:R-:W-:Y:S08]  /*5790*/  HMMA.16816.F32 R140, R4.reuse, R8, R140 ;  /* 0x00000008048c723c */ /* 0x040ff0000000188c */
        /* <DEDUP_REMOVED lines=43> */
[C---:B--2---:R-:W-:Y:S08]  /*5a50*/  HMMA.16816.F32 R116, R4.reuse, R12, R116 ;  /* 0x0000000c0474723c */ /* 0x044ff00000001874 */
[----:B------:R-:W-:Y:S07]  /*5a60*/  HMMA.16816.F32 R120, R4, R14, R120 ;  /* 0x0000000e0478723c */ /* 0x000fee0000001878 */
[----:B------:R-:W-:-:S02]  /*5a70*/  FADD.FTZ R4, R16, R3 ;  /* 0x0000000310047221 */ /* 0x000fc40000010000 */
[----:B------:R-:W-:-:S03]  /*5a80*/  FADD.FTZ R3, R20, R21 ;  /* 0x0000001514037221 */ /* 0x000fc60000010000 */
[----:B------:R1:W-:Y:S04]  /*5a90*/  STL [R1+0x44], R4 ;  /* 0x0000440401007387 */ /* 0x0003e80000100800 */
[----:B------:R1:W-:Y:S01]  /*5aa0*/  STL [R1+0x40], R3 ;  /* 0x0000400301007387 */ /* 0x0003e20000100800 */
[----:B------:R-:W-:Y:S05]  /*5ab0*/  @P0 BRA `(.L_x_402) ;  /* 0x0000018000000947 */ /* 0x000fea0003800000 */
[----:B------:R-:W-:Y:S01]  /*5ac0*/  ISETP.LT.AND P0, PT, RZ, UR4, PT ;  /* 0x00000004ff007c0c */ /* 0x000fe2000bf01270 */
[----:B------:R-:W-:-:S12]  /*5ad0*/  UIADD3 UR26, UR4, -0x1, URZ ;  /* 0xffffffff041a7890 */ /* 0x000fd8000fffe03f */
[----:B------:R-:W-:Y:S05]  /*5ae0*/  @P0 BRA `(.L_x_403) ;  /* 0x000000a000000947 */ /* 0x000fea0003800000 */
[----:B------:R-:W-:Y:S02]  /*5af0*/  UMOV UR26, 0x1 ;  /* 0x00000001001a7882 */ /* 0x000fe40000000000 */
        /* <DEDUP_REMOVED lines=9> */
.L_x_403:
[----:B------:R-:W-:Y:S02]  /*5b90*/  UMOV UR5, 0x1 ;  /* 0x0000000100057882 */ /* 0x000fe40000000000 */
[----:B------:R-:W-:Y:S02]  /*5ba0*/  ULDC UR4, c[0x0][0x32c] ;  /* 0x0000cb0000047ab9 */ /* 0x000fe40000000800 */
[----:B------:R-:W-:-:S03]  /*5bb0*/  UISETP.NE.AND UP0, UPT, UR5, UR4, UPT ;  /* 0x000000040500728c */ /* 0x000fc6000bf05270 */
[----:B------:R-:W-:Y:S02]  /*5bc0*/  ULDC.64 UR4, c[0x0][0x330] ;  /* 0x0000cc0000047ab9 */ /* 0x000fe40000000a00 */
[----:B------:R-:W-:-:S07]  /*5bd0*/  UIMAD.WIDE.U32 UR28, UR26, UR4, URZ ;  /* 0x000000041a1c72a5 */ /* 0x000fce000f8e003f */
[----:B------:R-:W-:Y:S02]  /*5be0*/  @UP0 UMOV UR27, UR29 ;  /* 0x0000001d001b0c82 */ /* 0x000fe40008000000 */
[----:B------:R-:W-:Y:S02]  /*5bf0*/  @UP0 USHF.R.U32.HI UR26, URZ, UR5, UR27 ;  /* 0x000000053f1a0299 */ /* 0x000fe4000801161b */
.L_x_404:
[----:B------:R-:W-:Y:S02]  /*5c00*/  ULDC UR4, c[0x0][0x32c] ;  /* 0x0000cb0000047ab9 */ /* 0x000fe40000000800 */
[----:B------:R-:W-:-:S04]  /*5c10*/  UIMAD UR4, UR26, UR4, UR4 ;  /* 0x000000041a0472a4 */ /* 0x000fc8000f8e0204 */
[----:B------:R-:W-:-:S04]  /*5c20*/  UISETP.LT.AND UP0, UPT, UR25, UR4, UPT ;  /* 0x000000041900728c */ /* 0x000fc8000bf01270 */
[----:B------:R-:W-:-:S04]  /*5c30*/  USEL UR25, UR25, UR4, UP0 ;  /* 0x0000000419197287 */ /* 0x000fc80008000000 */
.L_x_402:
[----:B------:R-:W-:-:S04]  /*5c40*/  UIMAD.WIDE UR4, UR25, 0x2aaaaaab, URZ ;  /* 0x2aaaaaab190478a5 */ /* 0x000fc8000f8e023f */
[----:B------:R-:W-:-:S04]  /*5c50*/  USHF.R.U32.HI UR4, URZ, 0x1f, UR5 ;  /* 0x0000001f3f047899 */ /* 0x000fc80008011605 */
[----:B------:R-:W-:-:S04]  /*5c60*/  ULEA.HI.SX32 UR4, UR5, UR4, 0x1d ;  /* 0x0000000405047291 */ /* 0x000fc8000f8fea3f */
[----:B------:R-:W-:-:S04]  /*5c70*/  UISETP.LT.AND UP0, UPT, UR8, UR4, UPT ;  /* 0x000000040800728c */ /* 0x000fc8000bf01270 */
[----:B------:R-:W-:-:S04]  /*5c80*/  USEL UR4, UR8, UR4, !UP0 ;  /* 0x0000000408047287 */ /* 0x000fc8000c000000 */
[----:B------:R-:W-:-:S06]  /*5c90*/  UISETP.GE.AND UP0, UPT, UR24, UR4, UPT ;  /* 0x000000041800728c */ /* 0x000fcc000bf06270 */
[----:B------:R-:W-:-:S13]  /*5ca0*/  PLOP3.LUT P0, PT, PT, PT, UP0, 0x40, 0x0 ;  /* 0x000000000000781c */ /* 0x000fda0003f0e808 */
[----:B------:R-:W-:Y:S05]  /*5cb0*/  @P0 BRA `(.L_x_405) ;  /* 0x00003f8000000947 */ /* 0x000fea0003800000 */
[----:B------:R-:W2:Y:S04]  /*5cc0*/  LDL R5, [R1+0x24] ;  /* 0x0000240001057983 */ /* 0x000ea80000100800 */
[----:B-1----:R-:W3:Y:S04]  /*5cd0*/  LDL R4, [R1+0x30] ;  /* 0x0000300001047983 */ /* 0x002ee80000100800 */
[----:B------:R-:W4:Y:S04]  /*5ce0*/  LDL R3, [R1+0x18] ;  /* 0x0000180001037983 */ /* 0x000f280000100800 */
[----:B------:R-:W5:Y:S01]  /*5cf0*/  LDL R7, [R1+0x3c] ;  /* 0x00003c0001077983 */ /* 0x000f620000100800 */
[----:B------:R-:W-:Y:S01]  /*5d00*/  MOV R156, R2 ;  /* 0x00000002009c7202 */ /* 0x000fe20000000f00 */
[----:B------:R-:W-:Y:S01]  /*5d10*/  UMOV UR5, UR24 ;  /* 0x0000001800057c82 */ /* 0x000fe20008000000 */
[----:B--2---:R-:W-:Y:S01]  /*5d20*/  IMAD.MOV.U32 R6, RZ, RZ, R5 ;  /* 0x000000ffff067224 */ /* 0x004fe200078e0005 */
[----:B---3--:R-:W-:Y:S01]  /*5d30*/  MOV R5, R4 ;  /* 0x0000000400057202 */ /* 0x008fe20000000f00 */
[----:B----4-:R-:W-:-:S02]  /*5d40*/  IMAD.MOV.U32 R4, RZ, RZ, R3 ;  /* 0x000000ffff047224 */ /* 0x010fc400078e0003 */
[----:B------:R-:W-:Y:S01]  /*5d50*/  IMAD.MOV.U32 R3, RZ, RZ, R0 ;  /* 0x000000ffff037224 */ /* 0x000fe200078e0000 */
[C---:B-----5:R-:W-:Y:S02]  /*5d60*/  SHF.L.U64.HI R0, R6.reuse, 0x1, R7 ;  /* 0x0000000106007819 */ /* 0x060fe40000010207 */
[----:B------:R-:W-:Y:S02]  /*5d70*/  SHF.L.U32 R6, R6, 0x1, RZ ;  /* 0x0000000106067819 */ /* 0x000fe400000006ff */
[C---:B------:R-:W-:Y:S01]  /*5d80*/  SHF.L.U64.HI R2, R4.reuse, 0x1, R5 ;  /* 0x0000000104027819 */ /* 0x040fe20000010205 */
[----:B------:R1:W-:Y:S04]  /*5d90*/  STL [R1+0x48], R0 ;  /* 0x0000480001007387 */ /* 0x0003e80000100800 */
[----:B------:R2:W-:Y:S04]  /*5da0*/  STL [R1+0x4c], R6 ;  /* 0x00004c0601007387 */ /* 0x0005e80000100800 */
[----:B------:R2:W-:Y:S01]  /*5db0*/  STL [R1+0x50], R2 ;  /* 0x0000500201007387 */ /* 0x0005e20000100800 */
[----:B-1----:R-:W-:-:S05]  /*5dc0*/  IMAD.SHL.U32 R0, R4, 0x2, RZ ;  /* 0x0000000204007824 */ /* 0x002fca00078e00ff */
[----:B------:R2:W-:Y:S02]  /*5dd0*/  STL [R1+0x54], R0 ;  /* 0x0000540001007387 */ /* 0x0005e40000100800 */
.L_x_418:
[----:B--2---:R-:W2:Y:S01]  /*5de0*/  LDL R2, [R1+0x4] ;  /* 0x0000040001027983 */ /* 0x004ea20000100800 */
[----:B------:R-:W-:Y:S04]  /*5df0*/  DEPBAR.LE SB0, 0x0 ;  /* 0x000080000000791a */ /* 0x000fe80000000000 */
[----:B------:R-:W3:Y:S01]  /*5e00*/  LDL R0, [R1] ;  /* 0x0000000001007983 */ /* 0x000ee20000100800 */
[----:B------:R-:W-:Y:S03]  /*5e10*/  UISETP.GT.AND UP0, UPT, UR8, UR5, UPT ;  /* 0x000000050800728c */ /* 0x000fe6000bf04270 */
[----:B------:R-:W-:Y:S03]  /*5e20*/  BAR.SYNC.DEFER_BLOCKING 0x0 ;  /* 0x0000000000007b1d */ /* 0x000fe60000010000 */
[----:B------:R-:W-:Y:S03]  /*5e30*/  PLOP3.LUT P0, PT, PT, PT, UP0, 0x80, 0x0 ;  /* 0x000000000000781c */ /* 0x000fe60003f0f008 */
[----:B------:R1:W4:Y:S04]  /*5e40*/  LDSM.16.M88.4 R172, [R247] ;  /* 0x00000000f7ac783b */ /* 0x0003280000000200 */
[----:B------:R1:W1:Y:S04]  /*5e50*/  LDSM.16.M88.4 R176, [R246] ;  /* 0x00000000f6b0783b */ /* 0x0002680000000200 */
[----:B--2---:R2:W1:Y:S04]  /*5e60*/  LDSM.16.M88.4 R8, [R2+0x10100] ;  /* 0x010100000208783b */ /* 0x0044680000000200 */
[----:B------:R2:W1:Y:S04]  /*5e70*/  LDSM.16.M88.4 R16, [R2+0x10900] ;  /* 0x010900000210783b */ /* 0x0004680000000200 */
[----:B------:R2:W1:Y:S04]  /*5e80*/  LDSM.16.M88.4 R24, [R2+0x11100] ;  /* 0x011100000218783b */ /* 0x0004680000000200 */
[----:B---3--:R2:W3:Y:S01]  /*5e90*/  LDSM.16.M88.4 R168, [R0] ;  /* 0x0000000000a8783b */ /* 0x0084e20000000200 */
[----:B------:R-:W-:-:S05]  /*5ea0*/  @P0 BRA `(.L_x_406) ;  /* 0x000004b000000947 */ /* 0x000fca0003800000 */
[----:B--2-4-:R-:W2:Y:S01]  /*5eb0*/  LDL R0, [R1+0xc] ;  /* 0x00000c0001007983 */ /* 0x014ea20000100800 */
[----:B------:R-:W-:Y:S03]  /*5ec0*/  BSSY B0, `(.L_x_406) ;  /* 0x0000049000007945 */ /* 0x000fe60003800000 */
[----:B------:R-:W4:Y:S04]  /*5ed0*/  LDL R12, [R1+0x8] ;  /* 0x00000800010c7983 */ /* 0x000f280000100800 */
[----:B------:R-:W5:Y:S04]  /*5ee0*/  LDL R7, [R1+0x24] ;  /* 0x0000240001077983 */ /* 0x000f680000100800 */
[----:B---3--:R-:W3:Y:S04]  /*5ef0*/  LDL R158, [R1+0x4c] ;  /* 0x00004c00019e7983 */ /* 0x008ee80000100800 */
        /* <DEDUP_REMOVED lines=8> */
[----:B--2---:R-:W-:Y:S01]  /*5f80*/  IMAD.WIDE.U32 R4, R0, c[0x0][0x208], RZ ;  /* 0x0000820000047a25 */ /* 0x004fe200078e00ff */
[----:B------:R-:W-:Y:S05]  /*5f90*/  SHF.R.S32.HI R2, RZ, 0x1f, R0 ;  /* 0x0000001fff027819 */ /* 0x000fea0000011400 */
[----:B------:R-:W-:Y:S01]  /*5fa0*/  IMAD R2, R2, c[0x0][0x208], RZ ;  /* 0x0000820002027a24 */ /* 0x000fe200078e02ff */
[----:B-----5:R-:W-:Y:S03]  /*5fb0*/  ISETP.GE.AND P1, PT, R7, c[0x0][0x1d4], PT ;  /* 0x0000750007007a0c */ /* 0x020fe60003f26270 */
[----:B------:R-:W-:Y:S01]  /*5fc0*/  IMAD R2, R0, c[0x0][0x20c], R2 ;  /* 0x0000830000027a24 */ /* 0x000fe200078e0202 */
[----:B----4-:R-:W-:Y:S03]  /*5fd0*/  SHF.R.S32.HI R0, RZ, 0x1f, R12 ;  /* 0x0000001fff007819 */ /* 0x010fe6000001140c */
[----:B------:R-:W-:Y:S02]  /*5fe0*/  IMAD.IADD R5, R5, 0x1, R2 ;  /* 0x0000000105057824 */ /* 0x000fe400078e0202 */
[----:B------:R-:W-:Y:S02]  /*5ff0*/  IMAD R0, R0, c[0x0][0x218], RZ ;  /* 0x0000860000007a24 */ /* 0x000fe400078e02ff */
[C---:B------:R-:W-:Y:S04]  /*6000*/  IMAD.WIDE.U32 R4, R12.reuse, c[0x0][0x218], R4 ;  /* 0x000086000c047a25 */ /* 0x040fe800078e0004 */
[----:B------:R-:W-:Y:S01]  /*6010*/  IMAD R0, R12, c[0x0][0x21c], R0 ;  /* 0x000087000c007a24 */ /* 0x000fe200078e0200 */
[----:B------:R-:W-:Y:S04]  /*6020*/  IADD3 R15, P0, R4, UR14, RZ ;  /* 0x0000000e040f7c10 */ /* 0x000fe8000ff1e0ff */
[----:B------:R-:W-:Y:S02]  /*6030*/  IADD3.X R4, R5, UR16, R0, P0, !PT ;  /* 0x0000001005047c10 */ /* 0x000fe400087fe400 */
[C---:B------:R-:W-:Y:S04]  /*6040*/  LEA R0, P0, R15.reuse, c[0x0][0x1f8], 0x1 ;  /* 0x00007e000f007a11 */ /* 0x040fe800078008ff */
[----:B------:R-:W-:Y:S01]  /*6050*/  LEA.HI.X R15, R15, c[0x0][0x1fc], R4, 0x1, P0 ;  /* 0x00007f000f0f7a11 */ /* 0x000fe200000f0c04 */
[----:B------:R-:W2:Y:S01]  /*6060*/  SHFL.IDX PT, R12, R0, RZ, 0x181f ;  /* 0x00181fff000c7589 */ /* 0x000ea200000e0000 */
[----:B---3--:R-:W-:Y:S03]  /*6070*/  SHF.L.U64.HI R2, R6, 0x1, R20 ;  /* 0x0000000106027819 */ /* 0x008fe60000010214 */
[----:B------:R-:W3:Y:S01]  /*6080*/  SHFL.IDX PT, R7, R15, RZ, 0x181f ;  /* 0x00181fff0f077589 */ /* 0x000ee200000e0000 */
[C---:B--2---:R-:W-:Y:S05]  /*6090*/  IADD3 R4, P0, R12.reuse, R158, RZ ;  /* 0x0000009e0c047210 */ /* 0x044fea0007f1e0ff */
[C---:B---3--:R-:W-:Y:S05]  /*60a0*/  IMAD.X R5, R7.reuse, 0x1, R157, P0 ;  /* 0x0000000107057824 */ /* 0x048fea00000e069d */
[----:B------:R-:W-:Y:S01]  /*60b0*/  @!PT LDS RZ, [RZ] ;  /* 0x00000000fffff984 */ /* 0x000fe20000000800 */
[----:B------:R2:W-:Y:S02]  /*60c0*/  LDGSTS.E.BYPASS.LTC128B.128 [R14+0x100], [R4.64], !P1 ;  /* 0x00100000040e7fae */ /* 0x0005e4000c901d56 */
[----:B--2---:R-:W-:Y:S02]  /*60d0*/  IADD3 R4, P0, R12, R22, RZ ;  /* 0x000000160c047210 */ /* 0x004fe40007f1e0ff */
[----:B------:R-:W2:Y:S03]  /*60e0*/  S2R R22, SR_TID.X ;  /* 0x0000000000167919 */ /* 0x000ea60000002100 */
[----:B------:R-:W-:Y:S05]  /*60f0*/  IMAD.X R5, R7, 0x1, R21, P0 ;  /* 0x0000000107057824 */ /* 0x000fea00000e0615 */
[----:B------:R3:W-:Y:S01]  /*6100*/  LDGSTS.E.BYPASS.LTC128B.128 [R14+0x1900], [R4.64], !P6 ;  /* 0x01900000040e7fae */ /* 0x0007e2000f101d56 */
[----:B--2---:R-:W-:Y:S01]  /*6110*/  ISETP.GT.AND P1, PT, R22, 0x7f, PT ;  /* 0x0000007f1600780c */ /* 0x004fe20003f24270 */
[----:B---3--:R-:W-:Y:S01]  /*6120*/  IMAD.SHL.U32 R4, R6, 0x2, RZ ;  /* 0x0000000206047824 */ /* 0x008fe200078e00ff */
[C---:B------:R-:W-:Y:S01]  /*6130*/  SHF.L.U64.HI R5, R13.reuse, 0x1, R23 ;  /* 0x000000010d057819 */ /* 0x040fe20000010217 */
[----:B------:R-:W-:Y:S03]  /*6140*/  IMAD.SHL.U32 R6, R13, 0x2, RZ ;  /* 0x000000020d067824 */ /* 0x000fe600078e00ff */
[C---:B------:R-:W-:Y:S05]  /*6150*/  IADD3 R20, P0, R12.reuse, R4, RZ ;  /* 0x000000040c147210 */ /* 0x040fea0007f1e0ff */
[C---:B------:R-:W-:Y:S01]  /*6160*/  IMAD.X R21, R7.reuse, 0x1, R2, P0 ;  /* 0x0000000107157824 */ /* 0x040fe200000e0602 */
[----:B------:R-:W-:Y:S04]  /*6170*/  IADD3 R12, P0, R12, R6, RZ ;  /* 0x000000060c0c7210 */ /* 0x000fe80007f1e0ff */
[----:B------:R2:W-:Y:S01]  /*6180*/  LDGSTS.E.BYPASS.LTC128B.128 [R14+0x3100], [R20.64], !P5 ;  /* 0x03100000140e7fae */ /* 0x0005e2000e901d56 */
[----:B------:R-:W-:Y:S05]  /*6190*/  IMAD.X R13, R7, 0x1, R5, P0 ;  /* 0x00000001070d7824 */ /* 0x000fea00000e0605 */
[----:B------:R2:W-:Y:S01]  /*61a0*/  LDGSTS.E.BYPASS.LTC128B.128 [R14+0x4900], [R12.64], !P4 ;  /* 0x049000000c0e7fae */ /* 0x0005e2000e101d56 */
[----:B------:R-:W-:-:S05]  /*61b0*/  @P1 BRA `(.L_x_407) ;  /* 0x0000019000001947 */ /* 0x000fca0003800000 */
[----:B------:R-:W-:-:S05]  /*61c0*/  BRA.DIV ~URZ, `(.L_x_408) ;  /* 0x0000dac27f007947 */ /* 0x000fca000b800000 */
[----:B------:R3:W4:Y:S04]  /*61d0*/  SHFL.IDX PT, R7, R15, 0x1, 0x181f ;  /* 0x00381f000f077f89 */ /* 0x00072800000e0000 */
[----:B--2---:R3:W2:Y:S02]  /*61e0*/  SHFL.IDX PT, R13, R0, 0x1, 0x181f ;  /* 0x00381f00000d7f89 */ /* 0x0046a400000e0000 */
.L_x_446:
[----:B---3--:R-:W3:Y:S04]  /*61f0*/  LDL R15, [R1+0x24] ;  /* 0x00002400010f7983 */ /* 0x008ee80000100800 */
[----:B------:R-:W5:Y:S04]  /*6200*/  LDL R14, [R1+0x4c] ;  /* 0x00004c00010e7983 */ /* 0x000f680000100800 */
[----:B----4-:R-:W4:Y:S04]  /*6210*/  LDL R21, [R1+0x48] ;  /* 0x0000480001157983 */ /* 0x010f280000100800 */
[----:B--2---:R-:W2:Y:S04]  /*6220*/  LDL R0, [R1+0x1c] ;  /* 0x00001c0001007983 */ /* 0x004ea80000100800 */
[----:B------:R-:W2:Y:S04]  /*6230*/  LDL R20, [R1+0x54] ;  /* 0x0000540001147983 */ /* 0x000ea80000100800 */
[----:B------:R-:W2:Y:S01]  /*6240*/  LDL R12, [R1+0x50] ;  /* 0x00005000010c7983 */ /* 0x000ea20000100800 */
[----:B---3--:R-:W-:Y:S02]  /*6250*/  ISETP.GE.AND P1, PT, R15, c[0x0][0x1d4], PT ;  /* 0x000075000f007a0c */ /* 0x008fe40003f26270 */
[----:B-----5:R-:W-:Y:S05]  /*6260*/  IADD3 R14, P0, R13, R14, RZ ;  /* 0x0000000e0d0e7210 */ /* 0x020fea0007f1e0ff */
[----:B----4-:R-:W-:Y:S06]  /*6270*/  IMAD.X R15, R7, 0x1, R21, P0 ;  /* 0x00000001070f7824 */ /* 0x010fec00000e0615 */
[----:B------:R-:W-:Y:S01]  /*6280*/  @!PT LDS RZ, [RZ] ;  /* 0x00000000fffff984 */ /* 0x000fe20000000800 */
[----:B------:R-:W-:Y:S01]  /*6290*/  @!PT LDS RZ, [RZ] ;  /* 0x00000000fffff984 */ /* 0x000fe20000000800 */
[----:B------:R-:W-:Y:S01]  /*62a0*/  @!PT LDS RZ, [RZ] ;  /* 0x00000000fffff984 */ /* 0x000fe20000000800 */
[----:B--2---:R2:W-:Y:S02]  /*62b0*/  LDGSTS.E.BYPASS.LTC128B.128 [R0+0x1100], [R14.64], !P1 ;  /* 0x011000000e007fae */ /* 0x0045e4000c901d56 */
[----:B--2---:R-:W-:Y:S05]  /*62c0*/  IADD3 R14, P0, R13, R20, RZ ;  /* 0x000000140d0e7210 */ /* 0x004fea0007f1e0ff */
[----:B------:R-:W-:Y:S01]  /*62d0*/  IMAD.X R15, R7, 0x1, R12, P0 ;  /* 0x00000001070f7824 */ /* 0x000fe200000e060c */
[----:B------:R-:W-:Y:S04]  /*62e0*/  IADD3 R20, P0, R13, R4, RZ ;  /* 0x000000040d147210 */ /* 0x000fe80007f1e0ff */
[----:B------:R2:W-:Y:S01]  /*62f0*/  LDGSTS.E.BYPASS.LTC128B.128 [R0+0x2900], [R14.64], !P6 ;  /* 0x029000000e007fae */ /* 0x0005e2000f101d56 */
[----:B------:R-:W-:Y:S01]  /*6300*/  IMAD.X R21, R7, 0x1, R2, P0 ;  /* 0x0000000107157824 */ /* 0x000fe200000e0602 */
[----:B------:R-:W-:Y:S04]  /*6310*/  IADD3 R6, P0, R13, R6, RZ ;  /* 0x000000060d067210 */ /* 0x000fe80007f1e0ff */
[----:B------:R2:W-:Y:S01]  /*6320*/  LDGSTS.E.BYPASS.LTC128B.128 [R0+0x4100], [R20.64], !P5 ;  /* 0x0410000014007fae */ /* 0x0005e2000e901d56 */
[----:B------:R-:W-:Y:S05]  /*6330*/  IMAD.X R7, R7, 0x1, R5, P0 ;  /* 0x0000000107077824 */ /* 0x000fea00000e0605 */
[----:B------:R2:W-:Y:S03]  /*6340*/  LDGSTS.E.BYPASS.LTC128B.128 [R0+0x5900], [R6.64], !P4 ;  /* 0x0590000006007fae */ /* 0x0005e6000e101d56 */
.L_x_407:
[----:B------:R-:W-:Y:S05]  /*6350*/  BSYNC B0 ;  /* 0x0000000000007941 */ /* 0x000fea0003800000 */
.L_x_406:
[----:B--2-4-:R-:W2:Y:S04]  /*6360*/  LDL R0, [R1+0x4] ;  /* 0x0000040001007983 */ /* 0x014ea80000100800 */
[----:B------:R-:W0:Y:S01]  /*6370*/  LDGDEPBAR ;  /* 0x00000000000079af */ /* 0x000e220000000000 */
[----:B------:R-:W-:Y:S01]  /*6380*/  WARPSYNC 0xffffffff ;  /* 0xffffffff00007948 */ /* 0x000fe20003800000 */
[C---:B-1----:R-:W-:Y:S01]  /*6390*/  HMMA.16816.F32 R4, R160.reuse, R8, RZ ;  /* 0x00000008a004723c */ /* 0x042fe200000018ff */
[----:B------:R-:W-:Y:S06]  /*63a0*/  UISETP.GT.AND UP0, UPT, UR5, UR8, UPT ;  /* 0x000000080500728c */ /* 0x000fec000bf04270 */
[----:B------:R-:W-:Y:S01]  /*63b0*/  PLOP3.LUT P0, PT, PT, PT, UP0, 0x40, 0x0 ;  /* 0x000000000000781c */ /* 0x000fe20003f0e808 */
[C---:B------:R-:W-:Y:S08]  /*63c0*/  HMMA.16816.F32 R8, R160.reuse, R10, RZ ;  /* 0x0000000aa008723c */ /* 0x040ff000000018ff */
[C---:B------:R-:W-:Y:S08]  /*63d0*/  HMMA.16816.F32 R12, R160.reuse, R16, RZ ;  /* 0x00000010a00c723c */ /* 0x040ff000000018ff */
[C---:B------:R-:W-:Y:S08]  /*63e0*/  HMMA.16816.F32 R16, R160.reuse, R18, RZ ;  /* 0x00000012a010723c */ /* 0x040ff000000018ff */
[C---:B------:R-:W-:Y:S08]  /*63f0*/  HMMA.16816.F32 R20, R160.reuse, R24, RZ ;  /* 0x00000018a014723c */ /* 0x040ff000000018ff */
[----:B------:R-:W-:Y:S08]  /*6400*/  HMMA.16816.F32 R24, R160, R26, RZ ;  /* 0x0000001aa018723c */ /* 0x000ff000000018ff */
[C---:B---3--:R-:W-:Y:S08]  /*6410*/  HMMA.16816.F32 R4, R164.reuse, R168, R4 ;  /* 0x000000a8a404723c */ /* 0x048ff00000001804 */
[C---:B------:R-:W-:Y:S01]  /*6420*/  HMMA.16816.F32 R8, R164.reuse, R170, R8 ;  /* 0x000000aaa408723c */ /* 0x040fe20000001808 */
[----:B------:R-:W1:Y:S07]  /*6430*/  LDSM.16.M88.4 R168, [R251+0x10100] ;  /* 0x01010000fba8783b */ /* 0x000e6e0000000200 */
[C---:B------:R-:W-:Y:S08]  /*6440*/  HMMA.16816.F32 R12, R164.reuse, R172, R12 ;  /* 0x000000aca40c723c */ /* 0x040ff0000000180c */
[C---:B------:R-:W-:Y:S01]  /*6450*/  HMMA.16816.F32 R16, R164.reuse, R174, R16 ;  /* 0x000000aea410723c */ /* 0x040fe20000001810 */
[----:B------:R-:W3:Y:S07]  /*6460*/  LDSM.16.M88.4 R172, [R251+0x10900] ;  /* 0x01090000fbac783b */ /* 0x000eee0000000200 */
[C---:B------:R-:W-:Y:S08]  /*6470*/  HMMA.16816.F32 R20, R164.reuse, R176, R20 ;  /* 0x000000b0a414723c */ /* 0x040ff00000001814 */
[----:B------:R-:W-:Y:S08]  /*6480*/  HMMA.16816.F32 R24, R164, R178, R24 ;  /* 0x000000b2a418723c */ /* 0x000ff00000001818 */
[C---:B-1----:R-:W-:Y:S08]  /*6490*/  HMMA.16816.F32 R4, R180.reuse, R168, R4 ;  /* 0x000000a8b404723c */ /* 0x042ff00000001804 */
[C---:B------:R-:W-:Y:S01]  /*64a0*/  HMMA.16816.F32 R8, R180.reuse, R170, R8 ;  /* 0x000000aab408723c */ /* 0x040fe20000001808 */
[----:B------:R-:W1:Y:S07]  /*64b0*/  LDSM.16.M88.4 R168, [R251+0x11100] ;  /* 0x01110000fba8783b */ /* 0x000e6e0000000200 */
[C---:B---3--:R-:W-:Y:S08]  /*64c0*/  HMMA.16816.F32 R12, R180.reuse, R172, R12 ;  /* 0x000000acb40c723c */ /* 0x048ff0000000180c */
[C---:B------:R-:W-:Y:S01]  /*64d0*/  HMMA.16816.F32 R16, R180.reuse, R174, R16 ;  /* 0x000000aeb410723c */ /* 0x040fe20000001810 */
[----:B------:R-:W3:Y:S07]  /*64e0*/  LDSM.16.M88.4 R172, [R245] ;  /* 0x00000000f5ac783b */ /* 0x000eee0000000200 */
[C---:B-1----:R-:W-:Y:S08]  /*64f0*/  HMMA.16816.F32 R20, R180.reuse, R168, R20 ;  /* 0x000000a8b414723c */ /* 0x042ff00000001814 */
[----:B------:R-:W-:Y:S01]  /*6500*/  HMMA.16816.F32 R24, R180, R170, R24 ;  /* 0x000000aab418723c */ /* 0x000fe20000001818 */
[----:B------:R-:W1:Y:S07]  /*6510*/  LDSM.16.M88.4 R168, [R245+0x800] ;  /* 0x00080000f5a8783b */ /* 0x000e6e0000000200 */
[C---:B---3--:R-:W-:Y:S08]  /*6520*/  HMMA.16816.F32 R4, R184.reuse, R172, R4 ;  /* 0x000000acb804723c */ /* 0x048ff00000001804 */
[C---:B------:R-:W-:Y:S01]  /*6530*/  HMMA.16816.F32 R8, R184.reuse, R174, R8 ;  /* 0x000000aeb808723c */ /* 0x040fe20000001808 */
[----:B------:R-:W3:Y:S07]  /*6540*/  LDSM.16.M88.4 R172, [R245+0x1000] ;  /* 0x00100000f5ac783b */ /* 0x000eee0000000200 */
[C---:B-1----:R-:W-:Y:S08]  /*6550*/  HMMA.16816.F32 R12, R184.reuse, R168, R12 ;  /* 0x000000a8b80c723c */ /* 0x042ff0000000180c */
[C---:B------:R-:W-:Y:S08]  /*6560*/  HMMA.16816.F32 R16, R184.reuse, R170, R16 ;  /* 0x000000aab810723c */ /* 0x040ff00000001810 */
[C---:B---3--:R-:W-:Y:S08]  /*6570*/  HMMA.16816.F32 R20, R184.reuse, R172, R20 ;  /* 0x000000acb814723c */ /* 0x048ff00000001814 */
[----:B------:R-:W-:Y:S01]  /*6580*/  HMMA.16816.F32 R24, R184, R174, R24 ;  /* 0x000000aeb818723c */ /* 0x000fe20000001818 */
[----:B--2---:R-:W1:Y:S08]  /*6590*/  LDSM.16.M88.4 R168, [R0+0x11900] ;  /* 0x0119000000a8783b */ /* 0x004e700000000200 */
[----:B------:R-:W2:Y:S01]  /*65a0*/  LDSM.16.M88.4 R172, [R0+0x12100] ;  /* 0x0121000000ac783b */ /* 0x000ea20000000200 */
        /* <DEDUP_REMOVED lines=8> */
[----:B------:R-:W1:Y:S07]  /*6630*/  LDSM.16.M88.4 R168, [R243] ;  /* 0x00000000f3a8783b */ /* 0x000e6e0000000200 */
[C---:B--2---:R-:W-:Y:S08]  /*6640*/  HMMA.16816.F32 R4, R192.reuse, R172, R4 ;  /* 0x000000acc004723c */ /* 0x044ff00000001804 */
[C---:B------:R-:W-:Y:S01]  /*6650*/  HMMA.16816.F32 R8, R192.reuse, R174, R8 ;  /* 0x000000aec008723c */ /* 0x040fe20000001808 */
[----:B------:R-:W2:Y:S07]  /*6660*/  LDSM.16.M88.4 R172, [R242] ;  /* 0x00000000f2ac783b */ /* 0x000eae0000000200 */
        /* <DEDUP_REMOVED lines=88> */
[C---:B------:R-:W-:Y:S11]  /*6bf0*/  HMMA.16816.F32 R8, R232.reuse, R174, R8 ;  /* 0x000000aee808723c */ /* 0x040ff60000001808 */
[----:B------:R-:W-:Y:S05]  /*6c00*/  @!UPT UIADD3 URZ, URZ, URZ, URZ ;  /* 0x0000003f3f3ff290 */ /* 0x000fea000fffe03f */
[----:B------:R-:W-:Y:S02]  /*6c10*/  FMUL.FTZ R6, R6, c[0x0][0x320] ;  /* 0x0000c80006067a20 */ /* 0x000fe40000410000 */
[----:B------:R-:W-:Y:S02]  /*6c20*/  FMUL.FTZ R7, R7, c[0x0][0x320] ;  /* 0x0000c80007077a20 */ /* 0x000fe40000410000 */
[----:B------:R-:W2:Y:S01]  /*6c30*/  MUFU.TANH R158, R6 ;  /* 0x00000006009e7308 */ /* 0x000ea20000002400 */
[----:B------:R-:W-:Y:S02]  /*6c40*/  FMUL.FTZ R0, R4, c[0x0][0x320] ;  /* 0x0000c80004007a20 */ /* 0x000fe40000410000 */
[----:B------:R-:W-:Y:S02]  /*6c50*/  FMUL.FTZ R2, R5, c[0x0][0x320] ;  /* 0x0000c80005027a20 */ /* 0x000fe40000410000 */
[----:B------:R-:W-:Y:S01]  /*6c60*/  FMUL.FTZ R9, R9, c[0x0][0x320] ;  /* 0x0000c80009097a20 */ /* 0x000fe20000410000 */
[C---:B-1----:R-:W-:Y:S03]  /*6c70*/  HMMA.16816.F32 R12, R232.reuse, R168, R12 ;  /* 0x000000a8e80c723c */ /* 0x042fe6000000180c */
[----:B------:R-:W-:Y:S01]  /*6c80*/  FMUL.FTZ R11, R11, c[0x0][0x320] ;  /* 0x0000c8000b0b7a20 */ /* 0x000fe20000410000 */
[----:B------:R1:W3:Y:S01]  /*6c90*/  MUFU.TANH R157, R7 ;  /* 0x00000007009d7308 */ /* 0x0002e20000002400 */
[----:B------:R-:W-:Y:S02]  /*6ca0*/  FMUL.FTZ R8, R8, c[0x0][0x320] ;  /* 0x0000c80008087a20 */ /* 0x000fe40000410000 */
[----:B------:R-:W-:Y:S01]  /*6cb0*/  FMUL.FTZ R10, R10, c[0x0][0x320] ;  /* 0x0000c8000a0a7a20 */ /* 0x000fe20000410000 */
[C---:B------:R-:W-:Y:S06]  /*6cc0*/  HMMA.16816.F32 R16, R232.reuse, R170, R16 ;  /* 0x000000aae810723c */ /* 0x040fec0000001810 */
[----:B------:R4:W2:Y:S10]  /*6cd0*/  MUFU.TANH R159, R9 ;  /* 0x00000009009f7308 */ /* 0x0008b40000002400 */
[----:B------:R5:W2:Y:S01]  /*6ce0*/  MUFU.TANH R169, R11 ;  /* 0x0000000b00a97308 */ /* 0x000aa20000002400 */
[----:B------:R-:W-:Y:S01]  /*6cf0*/  FMUL.FTZ R15, R15, c[0x0][0x320] ;  /* 0x0000c8000f0f7a20 */ /* 0x000fe20000410000 */
[----:B-1----:R-:W1:Y:S01]  /*6d00*/  LDSM.16.M88.4 R4, [R245+0x5800] ;  /* 0x00580000f504783b */ /* 0x002e620000000200 */
[----:B------:R-:W-:Y:S05]  /*6d10*/  DEPBAR.LE SB0, 0x0 ;  /* 0x000080000000791a */ /* 0x000fea0000000000 */
[----:B------:R-:W-:Y:S02]  /*6d20*/  FMUL.FTZ R18, R18, c[0x0][0x320] ;  /* 0x0000c80012127a20 */ /* 0x000fe40000410000 */
[----:B------:R-:W1:Y:S01]  /*6d30*/  MUFU.TANH R0, R0 ;  /* 0x0000000000007308 */ /* 0x000e620000002400 */
[----:B------:R-:W-:Y:S01]  /*6d40*/  FMUL.FTZ R19, R19, c[0x0][0x320] ;  /* 0x0000c80013137a20 */ /* 0x000fe20000410000 */
[----:B------:R-:W-:Y:S01]  /*6d50*/  BAR.SYNC.DEFER_BLOCKING 0x0 ;  /* 0x0000000000007b1d */ /* 0x000fe20000010000 */
[----:B----4-:R-:W-:Y:S02]  /*6d60*/  FMUL.FTZ R9, R14, c[0x0][0x320] ;  /* 0x0000c8000e097a20 */ /* 0x010fe40000410000 */
[----:B------:R-:W-:Y:S05]  /*6d70*/  FMUL.FTZ R14, R17, c[0x0][0x320] ;  /* 0x0000c800110e7a20 */ /* 0x000fea0000410000 */
[----:B------:R-:W4:Y:S01]  /*6d80*/  MUFU.TANH R2, R2 ;  /* 0x0000000200027308 */ /* 0x000f220000002400 */
[----:B-----5:R-:W-:Y:S02]  /*6d90*/  FMUL.FTZ R11, R12, c[0x0][0x320] ;  /* 0x0000c8000c0b7a20 */ /* 0x020fe40000410000 */
[----:B------:R-:W-:Y:S02]  /*6da0*/  FMUL.FTZ R12, R13, c[0x0][0x320] ;  /* 0x0000c8000d0c7a20 */ /* 0x000fe40000410000 */
[----:B------:R-:W-:Y:S05]  /*6db0*/  FMUL.FTZ R13, R16, c[0x0][0x320] ;  /* 0x0000c800100d7a20 */ /* 0x000fea0000410000 */
[----:B------:R-:W2:Y:S10]  /*6dc0*/  MUFU.TANH R8, R8 ;  /* 0x0000000800087308 */ /* 0x000eb40000002400 */
[----:B------:R-:W2:Y:S01]  /*6dd0*/  MUFU.TANH R10, R10 ;  /* 0x0000000a000a7308 */ /* 0x000ea20000002400 */
[C---:B-1----:R-:W-:Y:S09]  /*6de0*/  HMMA.16816.F32 R20, R232.reuse, R4, R20 ;  /* 0x00000004e814723c */ /* 0x042ff20000001814 */
[----:B------:R-:W1:Y:S01]  /*6df0*/  MUFU.TANH R11, R11 ;  /* 0x0000000b000b7308 */ /* 0x000e620000002400 */
[----:B------:R-:W-:Y:S09]  /*6e00*/  HMMA.16816.F32 R24, R232, R6, R24 ;  /* 0x00000006e818723c */ /* 0x000ff20000001818 */
[----:B------:R-:W1:Y:S05]  /*6e10*/  MUFU.TANH R12, R12 ;  /* 0x0000000c000c7308 */ /* 0x000e6a0000002400 */
[----:B------:R-:W-:Y:S05]  /*6e20*/  FMUL.FTZ R5, R22, c[0x0][0x320] ;  /* 0x0000c80016057a20 */ /* 0x000fea0000410000 */
[----:B------:R-:W1:Y:S01]  /*6e30*/  MUFU.TANH R9, R9 ;  /* 0x0000000900097308 */ /* 0x000e620000002400 */
[----:B------:R-:W-:Y:S02]  /*6e40*/  FMUL.FTZ R4, R23, c[0x0][0x320] ;  /* 0x0000c80017047a20 */ /* 0x000fe40000410000 */
[----:B------:R-:W-:Y:S02]  /*6e50*/  FMUL.FTZ R20, R20, c[0x0][0x320] ;  /* 0x0000c80014147a20 */ /* 0x000fe40000410000 */
[----:B------:R-:W-:Y:S02]  /*6e60*/  FMUL.FTZ R21, R21, c[0x0][0x320] ;  /* 0x0000c80015157a20 */ /* 0x000fe40000410000 */
[----:B------:R-:W-:Y:S02]  /*6e70*/  FMUL.FTZ R16, R25, c[0x0][0x320] ;  /* 0x0000c80019107a20 */ /* 0x000fe40000410000 */
[----:B------:R-:W-:Y:S01]  /*6e80*/  FMUL.FTZ R7, R26, c[0x0][0x320] ;  /* 0x0000c8001a077a20 */ /* 0x000fe20000410000 */
[----:B------:R1:W1:Y:S01]  /*6e90*/  MUFU.TANH R179, R15 ;  /* 0x0000000f00b37308 */ /* 0x0002620000002400 */
[----:B------:R-:W-:Y:S02]  /*6ea0*/  FMUL.FTZ R6, R27, c[0x0][0x320] ;  /* 0x0000c8001b067a20 */ /* 0x000fe40000410000 */
[----:B------:R-:W-:Y:S07]  /*6eb0*/  FMUL.FTZ R24, R24, c[0x0][0x320] ;  /* 0x0000c80018187a20 */ /* 0x000fee0000410000 */
[----:B------:R-:W1:Y:S10]  /*6ec0*/  MUFU.TANH R13, R13 ;  /* 0x0000000d000d7308 */ /* 0x000e740000002400 */
[----:B------:R-:W1:Y:S10]  /*6ed0*/  MUFU.TANH R14, R14 ;  /* 0x0000000e000e7308 */ /* 0x000e740000002400 */
[----:B------:R1:W1:Y:S10]  /*6ee0*/  MUFU.TANH R178, R18 ;  /* 0x0000001200b27308 */ /* 0x0002740000002400 */
[----:B------:R1:W1:Y:S10]  /*6ef0*/  MUFU.TANH R176, R19 ;  /* 0x0000001300b07308 */ /* 0x0002740000002400 */
[----:B------:R1:W1:Y:S10]  /*6f00*/  MUFU.TANH R175, R20 ;  /* 0x0000001400af7308 */ /* 0x0002740000002400 */
[----:B------:R1:W1:Y:S10]  /*6f10*/  MUFU.TANH R174, R21 ;  /* 0x0000001500ae7308 */ /* 0x0002740000002400 */
[----:B------:R-:W1:Y:S10]  /*6f20*/  MUFU.TANH R5, R5 ;  /* 0x0000000500057308 */ /* 0x000e740000002400 */
[----:B------:R-:W1:Y:S10]  /*6f30*/  MUFU.TANH R4, R4 ;  /* 0x0000000400047308 */ /* 0x000e740000002400 */
[----:B------:R1:W1:Y:S10]  /*6f40*/  MUFU.TANH R173, R24 ;  /* 0x0000001800ad7308 */ /* 0x0002740000002400 */
[----:B------:R-:W1:Y:S10]  /*6f50*/  MUFU.TANH R16, R16 ;  /* 0x0000001000107308 */ /* 0x000e740000002400 */
[----:B------:R-:W1:Y:S10]  /*6f60*/  MUFU.TANH R7, R7 ;  /* 0x0000000700077308 */ /* 0x000e740000002400 */
[----:B------:R-:W1:Y:S01]  /*6f70*/  MUFU.TANH R6, R6 ;  /* 0x0000000600067308 */ /* 0x000e620000002400 */
[----:B------:R-:W-:-:S05]  /*6f80*/  @P0 BRA `(.L_x_409) ;  /* 0x0000051000000947 */ /* 0x000fca0003800000 */
[----:B--234-:R-:W2:Y:S01]  /*6f90*/  LDL R177, [R1+0x20] ;  /* 0x0000200001b17983 */ /* 0x01cea20000100800 */
[----:B------:R-:W-:Y:S01]  /*6fa0*/  IMAD.MOV.U32 R172, RZ, RZ, c[0x0][0x2b8] ;  /* 0x0000ae00ffac7624 */ /* 0x000fe200078e00ff */
[----:B------:R-:W-:Y:S01]  /*6fb0*/  UIMAD UR24, UR5, 0x30, UR10 ;  /* 0x00000030051878a4 */ /* 0x000fe2000f8e020a */
[----:B-1----:R-:W-:Y:S01]  /*6fc0*/  IMAD.MOV.U32 R21, RZ, RZ, RZ ;  /* 0x000000ffff157224 */ /* 0x002fe200078e00ff */
[----:B------:R1:W-:Y:S02]  /*6fd0*/  STL [R1+0x58], R0 ;  /* 0x0000580001007387 */ /* 0x0003e40000100800 */
[----:B------:R-:W-:Y:S02]  /*6fe0*/  ISETP.NE.AND P1, PT, R172, 0x1, PT ;  /* 0x00000001ac00780c */ /* 0x000fe40003f25270 */
[----:B------:R-:W3:Y:S01]  /*6ff0*/  LDL R22, [R1+0x24] ;  /* 0x0000240001167983 */ /* 0x000ee20000100800 */
[----:B------:R-:W-:Y:S03]  /*7000*/  IMAD.U32 R15, RZ, RZ, UR24 ;  /* 0x00000018ff0f7e24 */ /* 0x000fe6000f8e00ff */
[----:B------:R-:W4:Y:S04]  /*7010*/  LDL R170, [R1+0x48] ;  /* 0x0000480001aa7983 */ /* 0x000f280000100800 */
[----:B------:R-:W4:Y:S04]  /*7020*/  LDL R171, [R1+0x54] ;  /* 0x0000540001ab7983 */ /* 0x000f280000100800 */
[----:B------:R-:W4:Y:S04]  /*7030*/  LDL R172, [R1+0x50] ;  /* 0x0000500001ac7983 */ /* 0x000f280000100800 */
[----:B------:R-:W2:Y:S04]  /*7040*/  S2R R24, SR_TID.X ;  /* 0x0000000000187919 */ /* 0x000ea80000002100 */
[----:B-1----:R-:W4:Y:S01]  /*7050*/  LDL R0, [R1+0x4c] ;  /* 0x00004c0001007983 */ /* 0x002f220000100800 */
[----:B--2---:R-:W-:Y:S03]  /*7060*/  IADD3 R15, R15, -0x30, R177 ;  /* 0xffffffd00f0f7810 */ /* 0x004fe60007ffe0b1 */
[----:B------:R-:W2:Y:S02]  /*7070*/  LDL R177, [R1+0x1c] ;  /* 0x00001c0001b17983 */ /* 0x000ea40000100800 */
[----:B------:R-:W-:Y:S01]  /*7080*/  @P1 IMAD.HI.U32 R18, R15, c[0x0][0x2bc], RZ ;  /* 0x0000af000f121a27 */ /* 0x000fe200078e00ff */
[----:B---3--:R-:W-:Y:S03]  /*7090*/  ISETP.GE.AND P2, PT, R22, c[0x0][0x1d4], PT ;  /* 0x0000750016007a0c */ /* 0x008fe60003f46270 */
        /* <DEDUP_REMOVED lines=8> */
[----:B------:R1:W-:Y:S01]  /*7120*/  STL [R1+0xc], R23 ;  /* 0x00000c1701007387 */ /* 0x0003e20000100800 */
[----:B------:R-:W-:Y:S03]  /*7130*/  SHF.R.S32.HI R15, RZ, 0x1f, R23 ;  /* 0x0000001fff0f7819 */ /* 0x000fe60000011417 */
[----:B------:R3:W2:Y:S02]  /*7140*/  @!P3 LDG.E R21, [R18.64] ;  /* 0x000000161215b981 */ /* 0x0006a4000c1e1900 */
[----:B------:R-:W-:Y:S04]  /*7150*/  IMAD R15, R15, c[0x0][0x1e0], RZ ;  /* 0x000078000f0f7a24 */ /* 0x000fe800078e02ff */
[C---:B------:R-:W-:Y:S02]  /*7160*/  IMAD R15, R23.reuse, c[0x0][0x1e4], R15 ;  /* 0x00007900170f7a24 */ /* 0x040fe400078e020f */
[----:B---3--:R-:W-:Y:S01]  /*7170*/  IMAD.WIDE.U32 R18, R23, c[0x0][0x1e0], RZ ;  /* 0x0000780017127a25 */ /* 0x008fe200078e00ff */
[----:B-1----:R-:W-:Y:S03]  /*7180*/  SHF.R.S32.HI R23, RZ, 0x1f, R24 ;  /* 0x0000001fff177819 */ /* 0x002fe60000011418 */
[----:B------:R-:W-:Y:S01]  /*7190*/  IMAD.IADD R19, R19, 0x1, R15 ;  /* 0x0000000113137824 */ /* 0x000fe200078e020f */
[----:B------:R-:W-:Y:S04]  /*71a0*/  LEA.HI R23, R23, R24, RZ, 0x3 ;  /* 0x0000001817177211 */ /* 0x000fe800078f18ff */
[----:B------:R-:W-:Y:S01]  /*71b0*/  SHF.R.S32.HI R23, RZ, 0x3, R23 ;  /* 0x00000003ff177819 */ /* 0x000fe20000011417 */
[----:B--2---:R1:W-:Y:S01]  /*71c0*/  STL [R1+0x8], R21 ;  /* 0x0000081501007387 */ /* 0x0043e20000100800 */
[----:B------:R-:W-:Y:S01]  /*71d0*/  SHF.R.S32.HI R15, RZ, 0x1f, R21 ;  /* 0x0000001fff0f7819 */ /* 0x000fe20000011415 */
[----:B------:R-:W-:Y:S02]  /*71e0*/  IMAD.WIDE.U32 R18, R21, c[0x0][0x1f0], R18 ;  /* 0x00007c0015127a25 */ /* 0x000fe400078e0012 */
[----:B------:R-:W2:Y:S02]  /*71f0*/  LDL R168, [R1+0x2c] ;  /* 0x00002c0001a87983 */ /* 0x000ea40000100800 */
[----:B------:R-:W-:Y:S01]  /*7200*/  IMAD R15, R15, c[0x0][0x1f0], RZ ;  /* 0x00007c000f0f7a24 */ /* 0x000fe200078e02ff */
[----:B------:R-:W-:Y:S01]  /*7210*/  IADD3 R18, P0, R18, UR18, RZ ;  /* 0x0000001212127c10 */ /* 0x000fe2000ff1e0ff */
[----:B------:R-:W3:Y:S02]  /*7220*/  LDL R26, [R1+0x10] ;  /* 0x00001000011a7983 */ /* 0x000ee40000100800 */
[----:B------:R-:W-:Y:S02]  /*7230*/  IMAD R15, R21, c[0x0][0x1f4], R15 ;  /* 0x00007d00150f7a24 */ /* 0x000fe400078e020f */
[----:B------:R-:W2:Y:S03]  /*7240*/  LDL R27, [R1+0x28] ;  /* 0x00002800011b7983 */ /* 0x000ea60000100800 */
[----:B------:R-:W-:Y:S02]  /*7250*/  IADD3.X R15, R19, UR6, R15, P0, !PT ;  /* 0x00000006130f7c10 */ /* 0x000fe400087fe40f */
[C---:B------:R-:W-:Y:S04]  /*7260*/  LEA R17, P0, R18.reuse, c[0x0][0x1c8], 0x1 ;  /* 0x0000720012117a11 */ /* 0x040fe800078008ff */
[----:B------:R-:W-:Y:S01]  /*7270*/  LEA.HI.X R15, R18, c[0x0][0x1cc], R15, 0x1, P0 ;  /* 0x00007300120f7a11 */ /* 0x000fe200000f0c0f */
[----:B------:R-:W4:Y:S01]  /*7280*/  SHFL.IDX PT, R19, R17, RZ, 0x181f ;  /* 0x00181fff11137589 */ /* 0x000f2200000e0000 */
[----:B------:R-:W-:Y:S03]  /*7290*/  IADD3 R18, -R23, 0x30, RZ ;  /* 0x0000003017127810 */ /* 0x000fe60007ffe1ff */
[----:B-1----:R-:W2:Y:S01]  /*72a0*/  LDL R21, [R1+0x14] ;  /* 0x0000140001157983 */ /* 0x002ea20000100800 */
[----:B------:R-:W-:Y:S03]  /*72b0*/  ISETP.GE.AND P0, PT, R18, 0x1, PT ;  /* 0x000000011200780c */ /* 0x000fe60003f06270 */
[----:B------:R-:W1:Y:S04]  /*72c0*/  SHFL.IDX PT, R20, R15, RZ, 0x181f ;  /* 0x00181fff0f147589 */ /* 0x000e6800000e0000 */
[----:B------:R-:W2:Y:S04]  /*72d0*/  SHFL.IDX PT, R17, R17, 0x1, 0x181f ;  /* 0x00381f0011117f89 */ /* 0x000ea800000e0000 */
[----:B------:R-:W2:Y:S02]  /*72e0*/  SHFL.IDX PT, R15, R15, 0x1, 0x181f ;  /* 0x00381f000f0f7f89 */ /* 0x000ea400000e0000 */
[C---:B----4-:R-:W-:Y:S05]  /*72f0*/  @P0 IADD3 R22, P1, R19.reuse, R0, RZ ;  /* 0x0000000013160210 */ /* 0x050fea0007f3e0ff */
[C---:B-1----:R-:W-:Y:S05]  /*7300*/  @P0 IMAD.X R23, R20.reuse, 0x1, R170, P1 ;  /* 0x0000000114170824 */ /* 0x042fea00008e06aa */
[----:B------:R1:W-:Y:S02]  /*7310*/  @P0 LDGSTS.E.BYPASS.LTC128B.128 [R177+0x10100], [R22.64], !P2 ;  /* 0x1010000016b10fae */ /* 0x0003e4000d101d56 */
[----:B-1----:R-:W-:Y:S05]  /*7320*/  @P0 IADD3 R22, P1, R19, R171, RZ ;  /* 0x000000ab13160210 */ /* 0x002fea0007f3e0ff */
[----:B------:R-:W-:Y:S05]  /*7330*/  @P0 IMAD.X R23, R20, 0x1, R172, P1 ;  /* 0x0000000114170824 */ /* 0x000fea00008e06ac */
[----:B------:R2:W-:Y:S02]  /*7340*/  @P0 LDGSTS.E.BYPASS.LTC128B.128 [R177+0x11900], [R22.64], !P6 ;  /* 0x1190000016b10fae */ /* 0x0005e4000f101d56 */
[CC--:B--2---:R-:W-:Y:S04]  /*7350*/  @P0 LEA R22, P1, R21.reuse, R19.reuse, 0x1 ;  /* 0x0000001315160211 */ /* 0x0c4fe800078208ff */
[-C--:B------:R-:W-:Y:S02]  /*7360*/  @P0 LEA.HI.X R23, R21, R20.reuse, R168, 0x1, P1 ;  /* 0x0000001415170211 */ /* 0x080fe400008f0ca8 */
[C---:B---3--:R-:W-:Y:S03]  /*7370*/  @P0 LEA R24, P1, R26.reuse, R19, 0x1 ;  /* 0x000000131a180211 */ /* 0x048fe600078208ff */
[----:B------:R1:W-:Y:S01]  /*7380*/  @P0 LDGSTS.E.BYPASS.LTC128B.128 [R177+0x13100], [R22.64], !P5 ;  /* 0x1310000016b10fae */ /* 0x0003e2000e901d56 */
[--C-:B------:R-:W-:Y:S05]  /*7390*/  @P0 LEA.HI.X R25, R26, R20, R27.reuse, 0x1, P1 ;  /* 0x000000141a190211 */ /* 0x100fea00008f0c1b */
[----:B------:R1:W-:Y:S01]  /*73a0*/  @P0 LDGSTS.E.BYPASS.LTC128B.128 [R177+0x14900], [R24.64], !P4 ;  /* 0x1490000018b10fae */ /* 0x0003e2000e101d56 */
[----:B------:R-:W-:Y:S11]  /*73b0*/  ISETP.GE.AND P0, PT, R18, 0x21, PT ;  /* 0x000000211200780c */ /* 0x000ff60003f06270 */
[----:B------:R-:W-:Y:S02]  /*73c0*/  @!UPT UIADD3 URZ, URZ, URZ, URZ ;  /* 0x0000003f3f3ff290 */ /* 0x000fe4000fffe03f */
[----:B------:R-:W-:Y:S02]  /*73d0*/  @P0 IADD3 R18, P1, R17, R0, RZ ;  /* 0x0000000011120210 */ /* 0x000fe40007f3e0ff */
[----:B------:R1:W5:Y:S03]  /*73e0*/  LDL.LU R0, [R1+0x58] ;  /* 0x0000580001007983 */ /* 0x0003660000300800 */
[----:B------:R-:W-:Y:S05]  /*73f0*/  @P0 IMAD.X R19, R15, 0x1, R170, P1 ;  /* 0x000000010f130824 */ /* 0x000fea00008e06aa */
[----:B------:R2:W-:Y:S02]  /*7400*/  @P0 LDGSTS.E.BYPASS.LTC128B.128 [R177+0x11100], [R18.64], !P2 ;  /* 0x1110000012b10fae */ /* 0x0005e4000d101d56 */
[----:B--2---:R-:W-:Y:S05]  /*7410*/  @P0 IADD3 R18, P1, R17, R171, RZ ;  /* 0x000000ab11120210 */ /* 0x004fea0007f3e0ff */
[----:B------:R-:W-:Y:S05]  /*7420*/  @P0 IMAD.X R19, R15, 0x1, R172, P1 ;  /* 0x000000010f130824 */ /* 0x000fea00008e06ac */
[----:B------:R2:W-:Y:S02]  /*7430*/  @P0 LDGSTS.E.BYPASS.LTC128B.128 [R177+0x12900], [R18.64], !P6 ;  /* 0x1290000012b10fae */ /* 0x0005e4000f101d56 */
[C---:B--2---:R-:W-:Y:S04]  /*7440*/  @P0 LEA R18, P1, R21.reuse, R17, 0x1 ;  /* 0x0000001115120211 */ /* 0x044fe800078208ff */
[----:B------:R-:W-:Y:S02]  /*7450*/  @P0 LEA.HI.X R19, R21, R15, R168, 0x1, P1 ;  /* 0x0000000f15130211 */ /* 0x000fe400008f0ca8 */
[C---:B------:R-:W-:Y:S03]  /*7460*/  @P0 LEA R20, P1, R26.reuse, R17, 0x1 ;  /* 0x000000111a140211 */ /* 0x040fe600078208ff */
[----:B------:R1:W-:Y:S01]  /*7470*/  @P0 LDGSTS.E.BYPASS.LTC128B.128 [R177+0x14100], [R18.64], !P5 ;  /* 0x1410000012b10fae */ /* 0x0003e2000e901d56 */
[----:B------:R-:W-:Y:S05]  /*7480*/  @P0 LEA.HI.X R21, R26, R15, R27, 0x1, P1 ;  /* 0x0000000f1a150211 */ /* 0x000fea00008f0c1b */
[----:B------:R1:W-:Y:S04]  /*7490*/  @P0 LDGSTS.E.BYPASS.LTC128B.128 [R177+0x15900], [R20.64], !P4 ;  /* 0x1590000014b10fae */ /* 0x0003e8000e101d56 */
.L_x_409:
[----:B--234-:R-:W2:Y:S01]  /*74a0*/  LDL R17, [R1+0x34] ;  /* 0x0000340001117983 */ /* 0x01cea20000100800 */
[----:B------:R-:W-:Y:S02]  /*74b0*/  UISETP.NE.AND UP1, UPT, UR13, URZ, UPT ;  /* 0x0000003f0d00728c */ /* 0x000fe4000bf25270 */
[----:B------:R-:W-:Y:S01]  /*74c0*/  UIMAD UR24, UR5, -0x30, URZ ;  /* 0xffffffd0051878a4 */ /* 0x000fe2000f8e023f */
[----:B------:R-:W3:Y:S01]  /*74d0*/  LDL R26, [R1+0x38] ;  /* 0x00003800011a7983 */ /* 0x000ee20000100800 */
[----:B------:R-:W-:Y:S02]  /*74e0*/  UISETP.NE.AND UP0, UPT, UR12, URZ, UPT ;  /* 0x0000003f0c00728c */ /* 0x000fe4000bf05270 */
[----:B------:R-:W-:Y:S01]  /*74f0*/  PLOP3.LUT P0, PT, PT, PT, UP1, 0x80, 0x0 ;  /* 0x000000000000781c */ /* 0x000fe20003f0f018 */
[----:B------:R-:W0:Y:S11]  /*7500*/  LDGDEPBAR ;  /* 0x00000000000079af */ /* 0x000e360000000000 */
[----:B------:R-:W-:Y:S01]  /*7510*/  @!UPT UIADD3 URZ, URZ, URZ, URZ ;  /* 0x0000003f3f3ff290 */ /* 0x000fe2000fffe03f */
[----:B-12---:R-:W-:Y:S01]  /*7520*/  @P0 IMAD.HI.U32 R15, R17, c[0x0][0x2c8], RZ ;  /* 0x0000b200110f0a27 */ /* 0x006fe200078e00ff */
[----:B------:R-:W-:Y:S03]  /*7530*/  PLOP3.LUT P0, PT, PT, PT, UP1, 0x80, 0x0 ;  /* 0x000000000000781c */ /* 0x000fe60003f0f018 */
[----:B------:R-:W-:Y:S02]  /*7540*/  IMAD.MOV.U32 R23, RZ, RZ, R17 ;  /* 0x000000ffff177224 */ /* 0x000fe400078e0011 */
[----:B------:R-:W-:Y:S08]  /*7550*/  IMAD.MOV.U32 R17, RZ, RZ, c[0x0][0x2ac] ;  /* 0x0000ab00ff117624 */ /* 0x000ff000078e00ff */
[----:B------:R-:W-:Y:S01]  /*7560*/  @P0 SHF.R.U32.HI R23, RZ, c[0x0][0x2cc], R15 ;  /* 0x0000b300ff170a19 */ /* 0x000fe2000001160f */
[----:B------:R-:W-:Y:S01]  /*7570*/  IMAD.U32 R15, RZ, RZ, UR24 ;  /* 0x00000018ff0f7e24 */ /* 0x000fe2000f8e00ff */
[----:B------:R-:W-:Y:S03]  /*7580*/  PLOP3.LUT P0, PT, PT, PT, UP0, 0x40, 0x0 ;  /* 0x000000000000781c */ /* 0x000fe60003f0e808 */
[----:B------:R-:W1:Y:S01]  /*7590*/  SHFL.IDX PT, R18, R23, RZ, 0x1c1f ;  /* 0x001c1fff17127589 */ /* 0x000e6200000e0000 */
[----:B---3--:R-:W-:Y:S05]  /*75a0*/  IADD3 R15, -R26, 0x1, R15 ;  /* 0x000000011a0f7810 */ /* 0x008fea0007ffe10f */
[----:B------:R-:W-:Y:S05]  /*75b0*/  IMAD R15, R17, c[0x0][0x1d0], R15 ;  /* 0x00007400110f7a24 */ /* 0x000fea00078e020f */
[----:B------:R-:W-:Y:S04]  /*75c0*/  IADD3 R15, R15, -c[0x0][0x168], RZ ;  /* 0x80005a000f0f7a10 */ /* 0x000fe80007ffe0ff */
[C---:B------:R-:W-:Y:S02]  /*75d0*/  IADD3 R22, R15.reuse, c[0x0][0x328], RZ ;  /* 0x0000ca000f167a10 */ /* 0x040fe40007ffe0ff */
[----:B------:R-:W-:Y:S03]  /*75e0*/  IADD3 R15, R15, UR17, RZ ;  /* 0x000000110f0f7c10 */ /* 0x000fe6000fffe0ff */
[--C-:B-1----:R-:W-:Y:S02]  /*75f0*/  IMAD.IADD R25, R22, 0x1, R18.reuse ;  /* 0x0000000116197824 */ /* 0x102fe400078e0212 */
[----:B------:R-:W-:Y:S01]  /*7600*/  IMAD.IADD R24, R15, 0x1, R18 ;  /* 0x000000010f187824 */ /* 0x000fe200078e0212 */
[----:B------:R-:W-:-:S05]  /*7610*/  @P0 BRA `(.L_x_410) ;  /* 0x000001a000000947 */ /* 0x000fca0003800000 */
[----:B------:R-:W-:Y:S01]  /*7620*/  MOV R17, c[0x0][0x2ac] ;  /* 0x0000ab0000117a02 */ /* 0x000fe20000000f00 */
[----:B------:R-:W-:Y:S04]  /*7630*/  BSSY B0, `(.L_x_411) ;  /* 0x0000013000007945 */ /* 0x000fe80003800000 */
[----:B------:R-:W-:Y:S05]  /*7640*/  IMAD R18, R17, c[0x0][0x1d0], R18 ;  /* 0x0000740011127a24 */ /* 0x000fea00078e0212 */
[----:B------:R-:W-:Y:S04]  /*7650*/  IADD3 R18, R18, -c[0x0][0x168], RZ ;  /* 0x80005a0012127a10 */ /* 0x000fe80007ffe0ff */
[----:B------:R-:W-:Y:S11]  /*7660*/  ISETP.GT.AND P0, PT, R18, -0x1, PT ;  /* 0xffffffff1200780c */ /* 0x000ff60003f04270 */
[----:B------:R-:W-:Y:S02]  /*7670*/  @!UPT UIADD3 URZ, URZ, URZ, URZ ;  /* 0x0000003f3f3ff290 */ /* 0x000fe4000fffe03f */
[----:B------:R-:W-:-:S05]  /*7680*/  @P0 BRA `(.L_x_412) ;  /* 0x0000008000000947 */ /* 0x000fca0003800000 */
[----:B------:R-:W-:Y:S01]  /*7690*/  LOP3.LUT R18, RZ, R18, RZ, 0x33, !PT ;  /* 0x00000012ff127212 */ /* 0x000fe200078e33ff */
[----:B------:R-:W-:Y:S05]  /*76a0*/  IMAD.MOV.U32 R17, RZ, RZ, c[0x0][0x32c] ;  /* 0x0000cb00ff117624 */ /* 0x000fea00078e00ff */
[----:B------:R-:W-:Y:S11]  /*76b0*/  ISETP.NE.AND P0, PT, R17, 0x1, PT ;  /* 0x000000011100780c */ /* 0x000ff60003f05270 */
[----:B------:R-:W-:Y:S02]  /*76c0*/  @!UPT UIADD3 URZ, URZ, URZ, URZ ;  /* 0x0000003f3f3ff290 */ /* 0x000fe4000fffe03f */
[----:B------:R-:W-:Y:S05]  /*76d0*/  @P0 IMAD.HI.U32 R17, R18, c[0x0][0x330], RZ ;  /* 0x0000cc0012110a27 */ /* 0x000fea00078e00ff */
[----:B------:R-:W-:Y:S04]  /*76e0*/  @P0 SHF.R.U32.HI R18, RZ, c[0x0][0x334], R17 ;  /* 0x0000cd00ff120a19 */ /* 0x000fe80000011611 */
[----:B------:R-:W-:Y:S01]  /*76f0*/  LOP3.LUT R18, RZ, R18, RZ, 0x33, !PT ;  /* 0x00000012ff127212 */ /* 0x000fe200078e33ff */
[----:B------:R-:W-:-:S05]  /*7700*/  BRA `(.L_x_413) ;  /* 0x0000005000007947 */ /* 0x000fca0003800000 */
.L_x_412:
[----:B------:R-:W-:Y:S04]  /*7710*/  MOV R17, c[0x0][0x32c] ;  /* 0x0000cb0000117a02 */ /* 0x000fe80000000f00 */
[----:B------:R-:W-:Y:S11]  /*7720*/  ISETP.NE.AND P0, PT, R17, 0x1, PT ;  /* 0x000000011100780c */ /* 0x000ff60003f05270 */
[----:B------:R-:W-:Y:S02]  /*7730*/  @!UPT UIADD3 URZ, URZ, URZ, URZ ;  /* 0x0000003f3f3ff290 */ /* 0x000fe4000fffe03f */
[----:B------:R-:W-:Y:S05]  /*7740*/  @P0 IMAD.HI.U32 R17, R18, c[0x0][0x330], RZ ;  /* 0x0000cc0012110a27 */ /* 0x000fea00078e00ff */
[----:B------:R-:W-:Y:S02]  /*7750*/  @P0 SHF.R.U32.HI R18, RZ, c[0x0][0x334], R17 ;  /* 0x0000cd00ff120a19 */ /* 0x000fe40000011611 */
.L_x_413:
[----:B------:R-:W-:Y:S05]  /*7760*/  BSYNC B0 ;  /* 0x0000000000007941 */ /* 0x000fea0003800000 */
.L_x_411:
[----:B------:R-:W-:Y:S05]  /*7770*/  IADD3 R17, -R26, UR24, RZ ;  /* 0x000000181a117c10 */ /* 0x000fea000fffe1ff */
[----:B------:R-:W-:Y:S05]  /*7780*/  IMAD R17, R18, c[0x0][0x32c], R17 ;  /* 0x0000cb0012117a24 */ /* 0x000fea00078e0211 */
[----:B------:R-:W-:Y:S02]  /*7790*/  IMNMX R24, R24, R17, !PT ;  /* 0x0000001118187217 */ /* 0x000fe40007800200 */
[----:B------:R-:W-:Y:S04]  /*77a0*/  IADD3 R17, R17, c[0x0][0x32c], RZ ;  /* 0x0000cb0011117a10 */ /* 0x000fe80007ffe0ff */
[----:B------:R-:W-:Y:S02]  /*77b0*/  IMNMX R25, R25, R17, PT ;  /* 0x0000001119197217 */ /* 0x000fe40003800200 */
.L_x_410:
[----:B------:R-:W-:Y:S02]  /*77c0*/  UISETP.GE.AND UP0, UPT, UR24, 0x1, UPT ;  /* 0x000000011800788c */ /* 0x000fe4000bf06270 */
[----:B------:R-:W-:Y:S02]  /*77d0*/  UISETP.GE.AND UP6, UPT, UR24, 0x12, UPT ;  /* 0x000000121800788c */ /* 0x000fe4000bfc6270 */
[----:B------:R-:W-:Y:S02]  /*77e0*/  UP2UR UR29, UPR, URZ, 0x1 ;  /* 0x000000013f1d7883 */ /* 0x000fe40008000000 */
[----:B------:R-:W-:Y:S01]  /*77f0*/  PLOP3.LUT P0, PT, PT, PT, UP0, 0x40, 0x0 ;  /* 0x000000000000781c */ /* 0x000fe20003f0e808 */
[----:B------:R-:W-:Y:S02]  /*7800*/  UISETP.GE.AND UP0, UPT, UR24, 0x2, UPT ;  /* 0x000000021800788c */ /* 0x000fe4000bf06270 */
[----:B------:R-:W-:Y:S01]  /*7810*/  UISETP.GE.AND UP5, UPT, UR24, 0x19, UPT ;  /* 0x000000191800788c */ /* 0x000fe2000bfa6270 */
[----:B------:R-:W-:Y:S01]  /*7820*/  ISETP.GT.AND P0, PT, R24, RZ, P0 ;  /* 0x000000ff1800720c */ /* 0x000fe20000704270 */
[----:B------:R-:W-:Y:S02]  /*7830*/  UP2UR UR28, UPR, URZ, 0x1 ;  /* 0x000000013f1c7883 */ /* 0x000fe40008000000 */
[----:B------:R-:W-:Y:S01]  /*7840*/  UISETP.GE.AND UP4, UPT, UR24, 0x1a, UPT ;  /* 0x0000001a1800788c */ /* 0x000fe2000bf86270 */
[C---:B------:R-:W-:Y:S01]  /*7850*/  ISETP.LT.OR P0, PT, R25.reuse, 0x1, P0 ;  /* 0x000000011900780c */ /* 0x040fe20000701670 */
[----:B------:R-:W-:Y:S02]  /*7860*/  UISETP.GE.AND UP3, UPT, UR24, 0x21, UPT ;  /* 0x000000211800788c */ /* 0x000fe4000bf66270 */
[----:B------:R-:W-:Y:S01]  /*7870*/  UISETP.GE.AND UP2, UPT, UR24, 0x22, UPT ;  /* 0x000000221800788c */ /* 0x000fe2000bf46270 */
[----:B-----5:R-:W-:Y:S01]  /*7880*/  FSEL R17, R0, -INF , !P0 ;  /* 0xff80000000117808 */ /* 0x020fe20004000000 */
[----:B------:R-:W-:Y:S01]  /*7890*/  UISETP.GE.AND UP1, UPT, UR24, 0x29, UPT ;  /* 0x000000291800788c */ /* 0x000fe2000bf26270 */
[----:B------:R-:W-:Y:S01]  /*78a0*/  PLOP3.LUT P0, PT, PT, PT, UP0, 0x40, 0x0 ;  /* 0x000000000000781c */ /* 0x000fe20003f0e808 */
[----:B------:R-:W-:Y:S01]  /*78b0*/  UISETP.GE.AND UP0, UPT, UR24, 0x9, UPT ;  /* 0x000000091800788c */ /* 0x000fe2000bf06270 */
[----:B------:R-:W1:Y:S01]  /*78c0*/  SHFL.IDX PT, R0, R23, 0x1, 0x1c1f ;  /* 0x003c1f0017007f89 */ /* 0x000e6200000e0000 */
[----:B------:R-:W-:Y:S01]  /*78d0*/  UP2UR UR30, UPR, URZ, 0x40 ;  /* 0x000000403f1e7883 */ /* 0x000fe20008000000 */
[----:B------:R-:W-:Y:S01]  /*78e0*/  ISETP.GT.AND P0, PT, R24, 0x1, P0 ;  /* 0x000000011800780c */ /* 0x000fe20000704270 */
[----:B------:R-:W-:Y:S03]  /*78f0*/  UP2UR UR27, UPR, URZ, 0x1 ;  /* 0x000000013f1b7883 */ /* 0x000fe60008000000 */
[C---:B------:R-:W-:Y:S04]  /*7900*/  ISETP.LT.OR P0, PT, R25.reuse, 0x2, P0 ;  /* 0x000000021900780c */ /* 0x040fe80000701670 */
[----:B------:R-:W-:Y:S02]  /*7910*/  FSEL R21, R2, -INF , !P0 ;  /* 0xff80000002157808 */ /* 0x000fe40004000000 */
[----:B------:R-:W-:Y:S01]  /*7920*/  PLOP3.LUT P0, PT, PT, PT, UP0, 0x40, 0x0 ;  /* 0x000000000000781c */ /* 0x000fe20003f0e808 */
[----:B------:R-:W-:Y:S03]  /*7930*/  UISETP.GE.AND UP0, UPT, UR24, 0xa, UPT ;  /* 0x0000000a1800788c */ /* 0x000fe6000bf06270 */
[----:B------:R-:W-:Y:S01]  /*7940*/  ISETP.GT.AND P0, PT, R24, 0x8, P0 ;  /* 0x000000081800780c */ /* 0x000fe20000704270 */
[----:B------:R-:W-:Y:S03]  /*7950*/  UP2UR UR26, UPR, URZ, 0x1 ;  /* 0x000000013f1a7883 */ /* 0x000fe60008000000 */
[----:B------:R-:W-:Y:S04]  /*7960*/  ISETP.LT.OR P0, PT, R25, 0x9, P0 ;  /* 0x000000091900780c */ /* 0x000fe80000701670 */
[----:B------:R-:W-:Y:S01]  /*7970*/  FSEL R8, R8, -INF , !P0 ;  /* 0xff80000008087808 */ /* 0x000fe20004000000 */
[--C-:B-1----:R-:W-:Y:S01]  /*7980*/  IMAD.IADD R15, R15, 0x1, R0.reuse ;  /* 0x000000010f0f7824 */ /* 0x102fe200078e0200 */
[----:B------:R-:W-:Y:S01]  /*7990*/  PLOP3.LUT P0, PT, PT, PT, UP0, 0x40, 0x0 ;  /* 0x000000000000781c */ /* 0x000fe20003f0e808 */
[----:B------:R-:W-:Y:S03]  /*79a0*/  UISETP.GE.AND UP0, UPT, UR24, 0x11, UPT ;  /* 0x000000111800788c */ /* 0x000fe6000bf06270 */
[C---:B------:R-:W-:Y:S01]  /*79b0*/  ISETP.GT.AND P0, PT, R24.reuse, 0x9, P0 ;  /* 0x000000091800780c */ /* 0x040fe20000704270 */
[----:B------:R-:W-:Y:S03]  /*79c0*/  UP2UR UR25, UPR, URZ, 0x1 ;  /* 0x000000013f197883 */ /* 0x000fe60008000000 */
[----:B------:R-:W-:Y:S04]  /*79d0*/  ISETP.LT.OR P0, PT, R25, 0xa, P0 ;  /* 0x0000000a1900780c */ /* 0x000fe80000701670 */
[----:B------:R-:W-:Y:S02]  /*79e0*/  FSEL R159, R159, -INF , !P0 ;  /* 0xff8000009f9f7808 */ /* 0x000fe40004000000 */
[----:B------:R-:W-:Y:S01]  /*79f0*/  PLOP3.LUT P0, PT, PT, PT, UP0, 0x40, 0x0 ;  /* 0x000000000000781c */ /* 0x000fe20003f0e808 */
[----:B------:R-:W-:Y:S03]  /*7a00*/  UISETP.GE.AND UP0, UPT, UR24, 0x2a, UPT ;  /* 0x0000002a1800788c */ /* 0x000fe6000bf06270 */
[C---:B------:R-:W-:Y:S04]  /*7a10*/  ISETP.GT.AND P0, PT, R24.reuse, 0x10, P0 ;  /* 0x000000101800780c */ /* 0x040fe80000704270 */
[----:B------:R-:W-:Y:S04]  /*7a20*/  ISETP.LT.OR P0, PT, R25, 0x11, P0 ;  /* 0x000000111900780c */ /* 0x000fe80000701670 */
[----:B------:R-:W-:Y:S02]  /*7a30*/  FSEL R20, R11, -INF , !P0 ;  /* 0xff8000000b147808 */ /* 0x000fe40004000000 */
[----:B------:R-:W-:Y:S01]  /*7a40*/  PLOP3.LUT P0, PT, PT, PT, UP6, 0x40, 0x0 ;  /* 0x000000000000781c */ /* 0x000fe20003f0e868 */
[----:B------:R-:W-:Y:S03]  /*7a50*/  UISETP.NE.AND UP6, UPT, UR12, URZ, UPT ;  /* 0x0000003f0c00728c */ /* 0x000fe6000bfc5270 */
[----:B------:R-:W-:Y:S04]  /*7a60*/  ISETP.GT.AND P0, PT, R24, 0x11, P0 ;  /* 0x000000111800780c */ /* 0x000fe80000704270 */
[C---:B------:R-:W-:Y:S04]  /*7a70*/  ISETP.LT.OR P0, PT, R25.reuse, 0x12, P0 ;  /* 0x000000121900780c */ /* 0x040fe80000701670 */
[----:B------:R-:W-:Y:S02]  /*7a80*/  FSEL R19, R12, -INF , !P0 ;  /* 0xff8000000c137808 */ /* 0x000fe40004000000 */
[----:B------:R-:W-:Y:S04]  /*7a90*/  PLOP3.LUT P0, PT, PT, PT, UP5, 0x40, 0x0 ;  /* 0x000000000000781c */ /* 0x000fe80003f0e858 */
[C---:B------:R-:W-:Y:S04]  /*7aa0*/  ISETP.GT.AND P0, PT, R24.reuse, 0x18, P0 ;  /* 0x000000181800780c */ /* 0x040fe80000704270 */
[----:B------:R-:W-:Y:S04]  /*7ab0*/  ISETP.LT.OR P0, PT, R25, 0x19, P0 ;  /* 0x000000191900780c */ /* 0x000fe80000701670 */
[----:B------:R-:W-:Y:S02]  /*7ac0*/  FSEL R18, R13, -INF , !P0 ;  /* 0xff8000000d127808 */ /* 0x000fe40004000000 */
[----:B------:R-:W-:Y:S04]  /*7ad0*/  PLOP3.LUT P0, PT, PT, PT, UP4, 0x40, 0x0 ;  /* 0x000000000000781c */ /* 0x000fe80003f0e848 */
        /* <DEDUP_REMOVED lines=17> */
[----:B------:R-:W-:Y:S04]  /*7bf0*/  ISETP.LT.OR P0, PT, R25, 0x2a, P0 ;  /* 0x0000002a1900780c */ /* 0x000fe80000701670 */
[----:B------:R-:W-:Y:S01]  /*7c00*/  FSEL R11, R16, -INF , !P0 ;  /* 0xff800000100b7808 */ /* 0x000fe20004000000 */
[----:B------:R-:W-:Y:S01]  /*7c10*/  IMAD.IADD R16, R22, 0x1, R0 ;  /* 0x0000000116107824 */ /* 0x000fe200078e0200 */
[----:B------:R-:W-:Y:S01]  /*7c20*/  PLOP3.LUT P0, PT, PT, PT, UP6, 0x40, 0x0 ;  /* 0x000000000000781c */ /* 0x000fe20003f0e868 */
[----:B------:R-:W-:Y:S11]  /*7c30*/  UISETP.NE.AND UP6, UPT, UR30, URZ, UPT ;  /* 0x0000003f1e00728c */ /* 0x000ff6000bfc5270 */
[----:B------:R-:W-:Y:S01]  /*7c40*/  @!UPT UIADD3 URZ, URZ, URZ, URZ ;  /* 0x0000003f3f3ff290 */ /* 0x000fe2000fffe03f */
        /* <DEDUP_REMOVED lines=9> */
[----:B------:R-:W-:Y:S05]  /*7ce0*/  IMAD.MOV.U32 R0, RZ, RZ, 0x1 ;  /* 0x00000001ff007424 */ /* 0x000fea00078e00ff */
[----:B------:R-:W-:Y:S11]  /*7cf0*/  ISETP.NE.AND P0, PT, R0, c[0x0][0x32c], PT ;  /* 0x0000cb0000007a0c */ /* 0x000ff60003f05270 */
[----:B------:R-:W-:Y:S02]  /*7d00*/  @!UPT UIADD3 URZ, URZ, URZ, URZ ;  /* 0x0000003f3f3ff290 */ /* 0x000fe4000fffe03f */
[----:B------:R-:W-:Y:S05]  /*7d10*/  @P0 IMAD.HI.U32 R0, R2, c[0x0][0x330], RZ ;  /* 0x0000cc0002000a27 */ /* 0x000fea00078e00ff */
[----:B------:R-:W-:Y:S04]  /*7d20*/  @P0 SHF.R.U32.HI R2, RZ, c[0x0][0x334], R0 ;  /* 0x0000cd00ff020a19 */ /* 0x000fe80000011600 */
[----:B------:R-:W-:Y:S01]  /*7d30*/  LOP3.LUT R2, RZ, R2, RZ, 0x33, !PT ;  /* 0x00000002ff027212 */ /* 0x000fe200078e33ff */
[----:B------:R-:W-:-:S05]  /*7d40*/  BRA `(.L_x_417) ;  /* 0x0000005000007947 */ /* 0x000fca0003800000 */
.L_x_416:
[----:B------:R-:W-:Y:S04]  /*7d50*/  MOV R0, 0x1 ;  /* 0x0000000100007802 */ /* 0x000fe80000000f00 */
[----:B------:R-:W-:Y:S11]  /*7d60*/  ISETP.NE.AND P0, PT, R0, c[0x0][0x32c], PT ;  /* 0x0000cb0000007a0c */ /* 0x000ff60003f05270 */
[----:B------:R-:W-:Y:S02]  /*7d70*/  @!UPT UIADD3 URZ, URZ, URZ, URZ ;  /* 0x0000003f3f3ff290 */ /* 0x000fe4000fffe03f */
[----:B------:R-:W-:Y:S05]  /*7d80*/  @P0 IMAD.HI.U32 R0, R2, c[0x0][0x330], RZ ;  /* 0x0000cc0002000a27 */ /* 0x000fea00078e00ff */
[----:B------:R-:W-:Y:S02]  /*7d90*/  @P0 SHF.R.U32.HI R2, RZ, c[0x0][0x334], R0 ;  /* 0x0000cd00ff020a19 */ /* 0x000fe40000011600 */
.L_x_417:
[----:B------:R-:W-:Y:S05]  /*7da0*/  BSYNC B0 ;  /* 0x0000000000007941 */ /* 0x000fea0003800000 */
.L_x_415:
[----:B------:R-:W-:Y:S05]  /*7db0*/  IADD3 R0, -R26, UR24, RZ ;  /* 0x000000181a007c10 */ /* 0x000fea000fffe1ff */
[----:B------:R-:W-:Y:S05]  /*7dc0*/  IMAD R0, R2, c[0x0][0x32c], R0 ;  /* 0x0000cb0002007a24 */ /* 0x000fea00078e0200 */
[----:B------:R-:W-:Y:S02]  /*7dd0*/  IMNMX R15, R15, R0, !PT ;  /* 0x000000000f0f7217 */ /* 0x000fe40007800200 */
[----:B------:R-:W-:Y:S04]  /*7de0*/  IADD3 R0, R0, c[0x0][0x32c], RZ ;  /* 0x0000cb0000007a10 */ /* 0x000fe80007ffe0ff */
[----:B------:R-:W-:Y:S02]  /*7df0*/  IMNMX R16, R16, R0, PT ;  /* 0x0000000010107217 */ /* 0x000fe40003800200 */
.L_x_414:
[----:B------:R-:W-:Y:S01]  /*7e00*/  FMNMX.FTZ R0, R17, R3, !PT ;  /* 0x0000000311007209 */ /* 0x000fe20007810000 */
[----:B------:R-:W-:Y:S01]  /*7e10*/  UP2UR UR24, UPR, URZ, 0x10 ;  /* 0x000000103f187883 */ /* 0x000fe20008000000 */
[----:B------:R-:W2:Y:S01]  /*7e20*/  LDL.LU R26, [R1+0x44] ;  /* 0x00004400011a7983 */ /* 0x000ea20000300800 */
[----:B------:R-:W-:Y:S01]  /*7e30*/  UISETP.NE.AND UP4, UPT, UR29, URZ, UPT ;  /* 0x0000003f1d00728c */ /* 0x000fe2000bf85270 */
[----:B------:R-:W-:Y:S01]  /*7e40*/  FMNMX.FTZ R0, R21, R0, !PT ;  /* 0x0000000015007209 */ /* 0x000fe20007810000 */
[----:B------:R-:W-:Y:S02]  /*7e50*/  UP2UR UR29, UPR, URZ, 0x8 ;  /* 0x000000083f1d7883 */ /* 0x000fe40008000000 */
        /* <DEDUP_REMOVED lines=20> */
[----:B-1----:R-:W-:Y:S04]  /*7fa0*/  FMNMX.FTZ R0, R0, R2, !PT ;  /* 0x0000000200007209 */ /* 0x002fe80007810000 */
[C---:B------:R-:W-:Y:S01]  /*7fb0*/  FSETP.NEU.FTZ.AND P0, PT, R0.reuse, -INF , PT ;  /* 0xff8000000000780b */ /* 0x040fe20003f1d000 */
[C---:B------:R-:W-:Y:S03]  /*7fc0*/  FMUL.FTZ R172, R0.reuse, c[0x0][0x2d0] ;  /* 0x0000b40000ac7a20 */ /* 0x040fe60000410000 */
[----:B------:R-:W-:Y:S02]  /*7fd0*/  FSEL R2, R0, RZ, P0 ;  /* 0x000000ff00027208 */ /* 0x000fe40000000000 */
[----:B------:R-:W-:Y:S02]  /*7fe0*/  FSEL R172, R172, RZ, P0 ;  /* 0x000000ffacac7208 */ /* 0x000fe40000000000 */
[----:B------:R-:W-:Y:S01]  /*7ff0*/  PLOP3.LUT P0, PT, PT, PT, UP4, 0x40, 0x0 ;  /* 0x000000000000781c */ /* 0x000fe20003f0e848 */
[----:B------:R-:W-:Y:S01]  /*8000*/  UISETP.NE.AND UP4, UPT, UR24, URZ, UPT ;  /* 0x0000003f1800728c */ /* 0x000fe2000bf85270 */
[----:B------:R-:W-:Y:S01]  /*8010*/  FADD.FTZ R2, -R2, R3 ;  /* 0x0000000302027221 */ /* 0x000fe20000010100 */
[----:B------:R-:W-:Y:S01]  /*8020*/  UIADD3 UR24, UR5, -0x1, URZ ;  /* 0xffffffff05187890 */ /* 0x000fe2000fffe03f */
[----:B------:R-:W-:Y:S01]  /*8030*/  ISETP.GT.AND P0, PT, R15, RZ, P0 ;  /* 0x000000ff0f00720c */ /* 0x000fe20000704270 */
[--C-:B------:R-:W-:Y:S02]  /*8040*/  FFMA.FTZ R23, R14, c[0x0][0x2d0], -R172.reuse ;  /* 0x0000b4000e177a23 */ /* 0x100fe400000108ac */
[--C-:B------:R-:W-:Y:S01]  /*8050*/  FFMA.FTZ R171, R20, c[0x0][0x2d0], -R172.reuse ;  /* 0x0000b40014ab7a23 */ /* 0x100fe200000108ac */
[----:B------:R-:W-:Y:S01]  /*8060*/  ISETP.LT.OR P0, PT, R16, 0x1, P0 ;  /* 0x000000011000780c */ /* 0x000fe20000701670 */
[--C-:B------:R-:W-:Y:S02]  /*8070*/  FFMA.FTZ R25, R19, c[0x0][0x2d0], -R172.reuse ;  /* 0x0000b40013197a23 */ /* 0x100fe400000108ac */
[--C-:B------:R-:W-:Y:S01]  /*8080*/  FFMA.FTZ R24, R18, c[0x0][0x2d0], -R172.reuse ;  /* 0x0000b40012187a23 */ /* 0x100fe200000108ac */
[----:B------:R-:W-:Y:S01]  /*8090*/  FSEL R14, R158, -INF , !P0 ;  /* 0xff8000009e0e7808 */ /* 0x000fe20004000000 */
[--C-:B------:R-:W-:Y:S01]  /*80a0*/  FFMA.FTZ R13, R21, c[0x0][0x2d0], -R172.reuse ;  /* 0x0000b400150d7a23 */ /* 0x100fe200000108ac */
[----:B------:R-:W-:Y:S01]  /*80b0*/  PLOP3.LUT P0, PT, PT, PT, UP3, 0x40, 0x0 ;  /* 0x000000000000781c */ /* 0x000fe20003f0e838 */
[--C-:B------:R-:W-:Y:S01]  /*80c0*/  FFMA.FTZ R17, R17, c[0x0][0x2d0], -R172.reuse ;  /* 0x0000b40011117a23 */ /* 0x100fe200000108ac */
[----:B------:R-:W-:Y:S01]  /*80d0*/  UISETP.NE.AND UP3, UPT, UR29, URZ, UPT ;  /* 0x0000003f1d00728c */ /* 0x000fe2000bf65270 */
[--C-:B------:R-:W-:Y:S01]  /*80e0*/  FFMA.FTZ R12, R8, c[0x0][0x2d0], -R172.reuse ;  /* 0x0000b400080c7a23 */ /* 0x100fe200000108ac */
[----:B------:R-:W-:Y:S01]  /*80f0*/  ISETP.GT.AND P0, PT, R15, 0x1, P0 ;  /* 0x000000010f00780c */ /* 0x000fe20000704270 */
[--C-:B------:R-:W-:Y:S01]  /*8100*/  FFMA.FTZ R8, R159, c[0x0][0x2d0], -R172.reuse ;  /* 0x0000b4009f087a23 */ /* 0x100fe200000108ac */
[----:B------:R-:W-:Y:S01]  /*8110*/  MUFU.EX2 R13, R13 ;  /* 0x0000000d000d7308 */ /* 0x000fe20000000800 */
[--C-:B------:R-:W-:Y:S01]  /*8120*/  FFMA.FTZ R175, R175, c[0x0][0x2d0], -R172.reuse ;  /* 0x0000b400afaf7a23 */ /* 0x100fe200000108ac */
[----:B------:R-:W-:Y:S01]  /*8130*/  ISETP.LT.OR P0, PT, R16, 0x2, P0 ;  /* 0x000000021000780c */ /* 0x000fe20000701670 */
[--C-:B------:R-:W-:Y:S02]  /*8140*/  FFMA.FTZ R174, R174, c[0x0][0x2d0], -R172.reuse ;  /* 0x0000b400aeae7a23 */ /* 0x100fe400000108ac */
[--C-:B------:R-:W-:Y:S02]  /*8150*/  FFMA.FTZ R173, R173, c[0x0][0x2d0], -R172.reuse ;  /* 0x0000b400adad7a23 */ /* 0x100fe400000108ac */
[----:B------:R-:W-:Y:S01]  /*8160*/  FFMA.FTZ R172, R11, c[0x0][0x2d0], -R172 ;  /* 0x0000b4000bac7a23 */ /* 0x000fe200000108ac */
[----:B------:R-:W-:Y:S01]  /*8170*/  FSEL R11, R157, -INF , !P0 ;  /* 0xff8000009d0b7808 */ /* 0x000fe20004000000 */
[----:B------:R-:W-:Y:S01]  /*8180*/  FMUL.FTZ R2, R2, c[0x0][0x2d0] ;  /* 0x0000b40002027a20 */ /* 0x000fe20000410000 */
[----:B------:R-:W-:Y:S01]  /*8190*/  PLOP3.LUT P0, PT, PT, PT, UP2, 0x40, 0x0 ;  /* 0x000000000000781c */ /* 0x000fe20003f0e828 */
[----:B------:R-:W-:Y:S01]  /*81a0*/  UISETP.NE.AND UP2, UPT, UR28, URZ, UPT ;  /* 0x0000003f1c00728c */ /* 0x000fe2000bf45270 */
[----:B------:R-:W1:Y:S02]  /*81b0*/  MUFU.EX2 R17, R17 ;  /* 0x0000001100117308 */ /* 0x000e640000000800 */
[C---:B------:R-:W-:Y:S04]  /*81c0*/  ISETP.GT.AND P0, PT, R15.reuse, 0x8, P0 ;  /* 0x000000080f00780c */ /* 0x040fe80000704270 */
[----:B------:R-:W-:Y:S04]  /*81d0*/  ISETP.LT.OR P0, PT, R16, 0x9, P0 ;  /* 0x000000091000780c */ /* 0x000fe80000701670 */
[----:B------:R-:W-:Y:S01]  /*81e0*/  FSEL R10, R10, -INF , !P0 ;  /* 0xff8000000a0a7808 */ /* 0x000fe20004000000 */
[----:B------:R-:W-:Y:S01]  /*81f0*/  MUFU.EX2 R12, R12 ;  /* 0x0000000c000c7308 */ /* 0x000fe20000000800 */
[----:B------:R-:W-:Y:S01]  /*8200*/  PLOP3.LUT P0, PT, PT, PT, UP1, 0x40, 0x0 ;  /* 0x000000000000781c */ /* 0x000fe20003f0e818 */
[----:B------:R-:W-:Y:S03]  /*8210*/  UISETP.NE.AND UP1, UPT, UR27, URZ, UPT ;  /* 0x0000003f1b00728c */ /* 0x000fe6000bf25270 */
[----:B------:R-:W-:Y:S04]  /*8220*/  ISETP.GT.AND P0, PT, R15, 0x9, P0 ;  /* 0x000000090f00780c */ /* 0x000fe80000704270 */
[C---:B------:R-:W-:Y:S01]  /*8230*/  ISETP.LT.OR P0, PT, R16.reuse, 0xa, P0 ;  /* 0x0000000a1000780c */ /* 0x040fe20000701670 */
[----:B------:R-:W3:Y:S03]  /*8240*/  MUFU.EX2 R8, R8 ;  /* 0x0000000800087308 */ /* 0x000ee60000000800 */
[----:B------:R-:W-:Y:S02]  /*8250*/  FSEL R169, R169, -INF , !P0 ;  /* 0xff800000a9a97808 */ /* 0x000fe40004000000 */
[----:B------:R-:W-:Y:S01]  /*8260*/  PLOP3.LUT P0, PT, PT, PT, UP0, 0x40, 0x0 ;  /* 0x000000000000781c */ /* 0x000fe20003f0e808 */
[----:B------:R-:W-:Y:S01]  /*8270*/  UISETP.NE.AND UP0, UPT, UR26, URZ, UPT ;  /* 0x0000003f1a00728c */ /* 0x000fe2000bf05270 */
[----:B-1----:R-:W-:Y:S02]  /*8280*/  F2FP.PACK_AB R168, R13, R17 ;  /* 0x000000110da8723e */ /* 0x002fe400000000ff */
[----:B------:R-:W-:Y:S01]  /*8290*/  ISETP.GT.AND P0, PT, R15, 0x10, P0 ;  /* 0x000000100f00780c */ /* 0x000fe20000704270 */
[----:B------:R-:W-:Y:S03]  /*82a0*/  MUFU.EX2 R172, R172 ;  /* 0x000000ac00ac7308 */ /* 0x000fe60000000800 */
[----:B------:R-:W-:Y:S04]  /*82b0*/  ISETP.LT.OR P0, PT, R16, 0x11, P0 ;  /* 0x000000111000780c */ /* 0x000fe80000701670 */
[----:B------:R-:W-:Y:S02]  /*82c0*/  FSEL R22, R9, -INF , !P0 ;  /* 0xff80000009167808 */ /* 0x000fe40004000000 */
[----:B------:R-:W-:Y:S01]  /*82d0*/  PLOP3.LUT P0, PT, PT, PT, UP6, 0x40, 0x0 ;  /* 0x000000000000781c */ /* 0x000fe20003f0e868 */
[----:B------:R-:W-:Y:S03]  /*82e0*/  MUFU.EX2 R175, R175 ;  /* 0x000000af00af7308 */ /* 0x000fe60000000800 */
[----:B------:R-:W-:Y:S02]  /*82f0*/  ISETP.GT.AND P0, PT, R15, 0x11, P0 ;  /* 0x000000110f00780c */ /* 0x000fe40000704270 */
[----:B---3--:R-:W-:Y:S02]  /*8300*/  F2FP.PACK_AB R170, R8, R12 ;  /* 0x0000000c08aa723e */ /* 0x008fe400000000ff */
[C---:B------:R-:W-:Y:S03]  /*8310*/  ISETP.LT.OR P0, PT, R16.reuse, 0x12, P0 ;  /* 0x000000121000780c */ /* 0x040fe60000701670 */
[----:B------:R-:W-:Y:S01]  /*8320*/  MUFU.EX2 R174, R174 ;  /* 0x000000ae00ae7308 */ /* 0x000fe20000000800 */
[----:B------:R-:W-:Y:S02]  /*8330*/  FSEL R179, R179, -INF , !P0 ;  /* 0xff800000b3b37808 */ /* 0x000fe40004000000 */
[----:B------:R-:W-:Y:S04]  /*8340*/  PLOP3.LUT P0, PT, PT, PT, UP5, 0x40, 0x0 ;  /* 0x000000000000781c */ /* 0x000fe80003f0e858 */
[C---:B------:R-:W-:Y:S03]  /*8350*/  ISETP.GT.AND P0, PT, R15.reuse, 0x18, P0 ;  /* 0x000000180f00780c */ /* 0x040fe60000704270 */
[----:B------:R-:W-:Y:S01]  /*8360*/  MUFU.EX2 R173, R173 ;  /* 0x000000ad00ad7308 */ /* 0x000fe20000000800 */
[----:B------:R-:W-:Y:S04]  /*8370*/  ISETP.LT.OR P0, PT, R16, 0x19, P0 ;  /* 0x000000191000780c */ /* 0x000fe80000701670 */
        /* <DEDUP_REMOVED lines=17> */
[----:B------:R-:W-:Y:S01]  /*8490*/  PLOP3.LUT P0, PT, PT, PT, UP0, 0x40, 0x0 ;  /* 0x000000000000781c */ /* 0x000fe20003f0e808 */
[----:B------:R-:W-:Y:S03]  /*84a0*/  UISETP.GT.AND UP0, UPT, UR5, UR4, UPT ;  /* 0x000000040500728c */ /* 0x000fe6000bf04270 */
[----:B------:R-:W-:Y:S01]  /*84b0*/  ISETP.GT.AND P0, PT, R15, 0x29, P0 ;  /* 0x000000290f00780c */ /* 0x000fe20000704270 */
[----:B------:R-:W-:Y:S03]  /*84c0*/  UMOV UR5, UR24 ;  /* 0x0000001800057c82 */ /* 0x000fe60008000000 */
[----:B------:R-:W-:Y:S04]  /*84d0*/  ISETP.LT.OR P0, PT, R16, 0x2a, P0 ;  /* 0x0000002a1000780c */ /* 0x000fe80000701670 */
[----:B------:R-:W-:Y:S02]  /*84e0*/  FSEL R3, R6, -INF , !P0 ;  /* 0xff80000006037808 */ /* 0x000fe40004000000 */
[----:B------:R-:W1:Y:S02]  /*84f0*/  MUFU.EX2 R6, R2 ;  /* 0x0000000200067308 */ /* 0x000e640000000800 */
[----:B-1----:R-:W-:Y:S01]  /*8500*/  FMUL.FTZ R20, R6, R148 ;  /* 0x0000009406147220 */ /* 0x002fe20000410000 */
[----:B------:R-:W-:Y:S01]  /*8510*/  FMNMX.FTZ R2, R14, R156, !PT ;  /* 0x0000009c0e027209 */ /* 0x000fe20007810000 */
[----:B------:R-:W3:Y:S01]  /*8520*/  LDL.LU R148, [R1+0x40] ;  /* 0x0000400001947983 */ /* 0x000ee20000300800 */
[C---:B--2---:R-:W-:Y:S02]  /*8530*/  FFMA.FTZ R5, R6.reuse, R26, R17 ;  /* 0x0000001a06057223 */ /* 0x044fe40000010011 */
[----:B------:R-:W-:Y:S01]  /*8540*/  FMNMX.FTZ R2, R11, R2, !PT ;  /* 0x000000020b027209 */ /* 0x000fe20007810000 */
[----:B------:R-:W-:Y:S01]  /*8550*/  FMUL.FTZ R9, R6, R137 ;  /* 0x0000008906097220 */ /* 0x000fe20000410000 */
[----:B------:R-:W-:Y:S01]  /*8560*/  MOV R137, R22 ;  /* 0x0000001600897202 */ /* 0x000fe20000000f00 */
[----:B------:R-:W-:Y:S01]  /*8570*/  FADD.FTZ R5, R13, R5 ;  /* 0x000000050d057221 */ /* 0x000fe20000010000 */
[----:B------:R-:W-:Y:S01]  /*8580*/  FMNMX.FTZ R2, R10, R2, !PT ;  /* 0x000000020a027209 */ /* 0x000fe20007810000 */
[----:B------:R-:W-:Y:S02]  /*8590*/  FMUL.FTZ R13, R6, R141 ;  /* 0x0000008d060d7220 */ /* 0x000fe40000410000 */
[----:B------:R-:W-:Y:S01]  /*85a0*/  FADD.FTZ R5, R12, R5 ;  /* 0x000000050c057221 */ /* 0x000fe20000010000 */
[----:B------:R-:W-:Y:S01]  /*85b0*/  FMNMX.FTZ R2, R169, R2, !PT ;  /* 0x00000002a9027209 */ /* 0x000fe20007810000 */
[----:B------:R-:W-:Y:S01]  /*85c0*/  FMUL.FTZ R12, R6, R140 ;  /* 0x0000008c060c7220 */ /* 0x000fe20000410000 */
[----:B------:R-:W-:Y:S01]  /*85d0*/  MOV R140, R24 ;  /* 0x00000018008c7202 */ /* 0x000fe20000000f00 */
[----:B------:R-:W-:Y:S01]  /*85e0*/  FADD.FTZ R177, R8, R5 ;  /* 0x0000000508b17221 */ /* 0x000fe20000010000 */
[----:B------:R-:W-:Y:S01]  /*85f0*/  FMNMX.FTZ R2, R22, R2, !PT ;  /* 0x0000000216027209 */ /* 0x000fe20007810000 */
[C---:B------:R-:W-:Y:S02]  /*8600*/  FMUL.FTZ R8, R6.reuse, R136 ;  /* 0x0000008806087220 */ /* 0x040fe40000410000 */
[C---:B------:R-:W-:Y:S01]  /*8610*/  FMUL.FTZ R5, R6.reuse, R133 ;  /* 0x0000008506057220 */ /* 0x040fe20000410000 */
[----:B------:R-:W-:Y:S01]  /*8620*/  FMNMX.FTZ R2, R179, R2, !PT ;  /* 0x00000002b3027209 */ /* 0x000fe20007810000 */
[C---:B------:R-:W-:Y:S01]  /*8630*/  FMUL.FTZ R16, R6.reuse, R144 ;  /* 0x0000009006107220 */ /* 0x040fe20000410000 */
[----:B------:R-:W-:Y:S01]  /*8640*/  MOV R133, R25 ;  /* 0x0000001900857202 */ /* 0x000fe20000000f00 */
[----:B------:R-:W-:Y:S01]  /*8650*/  FMUL.FTZ R25, R6, R153 ;  /* 0x0000009906197220 */ /* 0x000fe20000410000 */
[----:B------:R-:W-:Y:S01]  /*8660*/  FMNMX.FTZ R2, R178, R2, !PT ;  /* 0x00000002b2027209 */ /* 0x000fe20007810000 */
[C---:B------:R-:W-:Y:S01]  /*8670*/  FMUL.FTZ R17, R6.reuse, R145 ;  /* 0x0000009106117220 */ /* 0x040fe20000410000 */
[----:B------:R-:W-:Y:S01]  /*8680*/  MOV R145, R23 ;  /* 0x0000001700917202 */ /* 0x000fe20000000f00 */
[----:B------:R-:W-:Y:S01]  /*8690*/  FMUL.FTZ R21, R6, R149 ;  /* 0x0000009506157220 */ /* 0x000fe20000410000 */
[----:B------:R-:W-:Y:S01]  /*86a0*/  FMNMX.FTZ R2, R176, R2, !PT ;  /* 0x00000002b0027209 */ /* 0x000fe20007810000 */
[C---:B------:R-:W-:Y:S01]  /*86b0*/  FMUL.FTZ R24, R6.reuse, R152 ;  /* 0x0000009806187220 */ /* 0x040fe20000410000 */
[----:B------:R-:W-:Y:S01]  /*86c0*/  MOV R149, R133 ;  /* 0x0000008500957202 */ /* 0x000fe20000000f00 */
[C---:B------:R-:W-:Y:S01]  /*86d0*/  FMUL.FTZ R28, R6.reuse, R28 ;  /* 0x0000001c061c7220 */ /* 0x040fe20000410000 */
[----:B------:R-:W-:Y:S01]  /*86e0*/  FMNMX.FTZ R2, R159, R2, !PT ;  /* 0x000000029f027209 */ /* 0x000fe20007810000 */
[C---:B------:R-:W-:Y:S01]  /*86f0*/  FMUL.FTZ R29, R6.reuse, R29 ;  /* 0x0000001d061d7220 */ /* 0x040fe20000410000 */
[----:B------:R-:W-:Y:S01]  /*8700*/  MOV R152, R171 ;  /* 0x000000ab00987202 */ /* 0x000fe20000000f00 */
[----:B------:R-:W-:Y:S01]  /*8710*/  FMUL.FTZ R32, R6, R32 ;  /* 0x0000002006207220 */ /* 0x000fe20000410000 */
[----:B------:R-:W-:Y:S01]  /*8720*/  FMNMX.FTZ R2, R158, R2, !PT ;  /* 0x000000029e027209 */ /* 0x000fe20007810000 */
[C---:B------:R-:W-:Y:S02]  /*8730*/  FMUL.FTZ R33, R6.reuse, R33 ;  /* 0x0000002106217220 */ /* 0x040fe40000410000 */
[C---:B------:R-:W-:Y:S01]  /*8740*/  FMUL.FTZ R36, R6.reuse, R36 ;  /* 0x0000002406247220 */ /* 0x040fe20000410000 */
[----:B------:R-:W-:Y:S01]  /*8750*/  FMNMX.FTZ R2, R157, R2, !PT ;  /* 0x000000029d027209 */ /* 0x000fe20007810000 */
[C---:B------:R-:W-:Y:S02]  /*8760*/  FMUL.FTZ R37, R6.reuse, R37 ;  /* 0x0000002506257220 */ /* 0x040fe40000410000 */
[C---:B------:R-:W-:Y:S01]  /*8770*/  FMUL.FTZ R40, R6.reuse, R40 ;  /* 0x0000002806287220 */ /* 0x040fe20000410000 */
[----:B------:R-:W-:Y:S01]  /*8780*/  FMNMX.FTZ R2, R3, R2, !PT ;  /* 0x0000000203027209 */ /* 0x000fe20007810000 */
[C---:B------:R-:W-:Y:S02]  /*8790*/  FMUL.FTZ R41, R6.reuse, R41 ;  /* 0x0000002906297220 */ /* 0x040fe40000410000 */
[C---:B------:R-:W-:Y:S02]  /*87a0*/  FMUL.FTZ R44, R6.reuse, R44 ;  /* 0x0000002c062c7220 */ /* 0x040fe40000410000 */
[----:B------:R-:W1:Y:S01]  /*87b0*/  SHFL.BFLY PT, R4, R2, 0x2, 0x1f ;  /* 0x0c401f0002047f89 */ /* 0x000e6200000e0000 */
        /* <DEDUP_REMOVED lines=11> */
[----:B------:R-:W-:Y:S01]  /*8870*/  FMUL.FTZ R68, R6, R68 ;  /* 0x0000004406447220 */ /* 0x000fe20000410000 */
[----:B-1----:R-:W-:Y:S01]  /*8880*/  FMNMX.FTZ R4, R2, R4, !PT ;  /* 0x0000000402047209 */ /* 0x002fe20007810000 */
        /* <DEDUP_REMOVED lines=17> */
[----:B------:R-:W-:Y:S01]  /*89a0*/  FMUL.FTZ R97, R6, R97 ;  /* 0x0000006106617220 */ /* 0x000fe20000410000 */
[----:B------:R-:W-:Y:S01]  /*89b0*/  FSETP.NEU.FTZ.AND P0, PT, R2, -INF , PT ;  /* 0xff8000000200780b */ /* 0x000fe20003f1d000 */
[C---:B------:R-:W-:Y:S02]  /*89c0*/  FMUL.FTZ R100, R6.reuse, R100 ;  /* 0x0000006406647220 */ /* 0x040fe40000410000 */
[----:B------:R-:W-:Y:S01]  /*89d0*/  FMUL.FTZ R101, R6, R101 ;  /* 0x0000006506657220 */ /* 0x000fe20000410000 */
[----:B------:R-:W-:Y:S01]  /*89e0*/  FSEL R7, R2, RZ, P0 ;  /* 0x000000ff02077208 */ /* 0x000fe20000000000 */
[C---:B------:R-:W-:Y:S02]  /*89f0*/  FMUL.FTZ R104, R6.reuse, R104 ;  /* 0x0000006806687220 */ /* 0x040fe40000410000 */
[----:B------:R-:W-:Y:S02]  /*8a00*/  FMUL.FTZ R105, R6, R105 ;  /* 0x0000006906697220 */ /* 0x000fe40000410000 */
[----:B------:R-:W-:Y:S02]  /*8a10*/  FADD.FTZ R7, -R7, R156 ;  /* 0x0000009c07077221 */ /* 0x000fe40000010100 */
[----:B------:R-:W-:Y:S02]  /*8a20*/  FMUL.FTZ R156, R2, c[0x0][0x2d0] ;  /* 0x0000b400029c7a20 */ /* 0x000fe40000410000 */
[----:B------:R-:W-:Y:S02]  /*8a30*/  FMUL.FTZ R7, R7, c[0x0][0x2d0] ;  /* 0x0000b40007077a20 */ /* 0x000fe40000410000 */
[----:B------:R-:W-:Y:S01]  /*8a40*/  FMUL.FTZ R108, R6, R108 ;  /* 0x0000006c066c7220 */ /* 0x000fe20000410000 */
[----:B------:R-:W-:Y:S01]  /*8a50*/  FSEL R156, R156, RZ, P0 ;  /* 0x000000ff9c9c7208 */ /* 0x000fe20000000000 */
[----:B------:R-:W1:Y:S01]  /*8a60*/  MUFU.EX2 R132, R7 ;  /* 0x0000000700847308 */ /* 0x000e620000000800 */
[C---:B------:R-:W-:Y:S01]  /*8a70*/  FMUL.FTZ R109, R6.reuse, R109 ;  /* 0x0000006d066d7220 */ /* 0x040fe20000410000 */
[----:B------:R-:W-:Y:S01]  /*8a80*/  PLOP3.LUT P0, PT, PT, PT, UP0, 0x80, 0x0 ;  /* 0x000000000000781c */ /* 0x000fe20003f0f008 */
[----:B------:R-:W-:Y:S02]  /*8a90*/  FMUL.FTZ R112, R6, R112 ;  /* 0x0000007006707220 */ /* 0x000fe40000410000 */
[--C-:B------:R-:W-:Y:S02]  /*8aa0*/  FFMA.FTZ R136, R14, c[0x0][0x2d0], -R156.reuse ;  /* 0x0000b4000e887a23 */ /* 0x100fe4000001089c */
[C---:B------:R-:W-:Y:S02]  /*8ab0*/  FMUL.FTZ R113, R6.reuse, R113 ;  /* 0x0000007106717220 */ /* 0x040fe40000410000 */
[C---:B------:R-:W-:Y:S02]  /*8ac0*/  FMUL.FTZ R116, R6.reuse, R116 ;  /* 0x0000007406747220 */ /* 0x040fe40000410000 */
[----:B------:R-:W-:Y:S01]  /*8ad0*/  MUFU.EX2 R136, R136 ;  /* 0x0000008800887308 */ /* 0x000fe20000000800 */
[C---:B------:R-:W-:Y:S02]  /*8ae0*/  FMUL.FTZ R117, R6.reuse, R117 ;  /* 0x0000007506757220 */ /* 0x040fe40000410000 */
[C---:B------:R-:W-:Y:S02]  /*8af0*/  FMUL.FTZ R120, R6.reuse, R120 ;  /* 0x0000007806787220 */ /* 0x040fe40000410000 */
[C---:B------:R-:W-:Y:S02]  /*8b00*/  FMUL.FTZ R121, R6.reuse, R121 ;  /* 0x0000007906797220 */ /* 0x040fe40000410000 */
[C---:B------:R-:W-:Y:S02]  /*8b10*/  FMUL.FTZ R124, R6.reuse, R124 ;  /* 0x0000007c067c7220 */ /* 0x040fe40000410000 */
[----:B------:R-:W-:Y:S02]  /*8b20*/  FMUL.FTZ R125, R6, R125 ;  /* 0x0000007d067d7220 */ /* 0x000fe40000410000 */
[--C-:B------:R-:W-:Y:S02]  /*8b30*/  FFMA.FTZ R144, R11, c[0x0][0x2d0], -R156.reuse ;  /* 0x0000b4000b907a23 */ /* 0x100fe4000001089c */
[C---:B-1----:R-:W-:Y:S02]  /*8b40*/  FMUL.FTZ R7, R132.reuse, R135 ;  /* 0x0000008784077220 */ /* 0x042fe40000410000 */
        /* <DEDUP_REMOVED lines=14> */
[----:B------:R1:W2:Y:S01]  /*8c30*/  MUFU.EX2 R150, R152 ;  /* 0x0000009800967308 */ /* 0x0002a20000000800 */
        /* <DEDUP_REMOVED lines=11> */
[C---:B------:R-:W-:Y:S01]  /*8cf0*/  FMUL.FTZ R58, R132.reuse, R58 ;  /* 0x0000003a843a7220 */ /* 0x040fe20000410000 */
[----:B-1----:R-:W-:Y:S01]  /*8d00*/  LDSM.16.MT88.4 R152, [R249+0x1100] ;  /* 0x00110000f998783b */ /* 0x002fe20000004200 */
        /* <DEDUP_REMOVED lines=36> */
[----:B------:R-:W-:Y:S02]  /*8f50*/  FMUL.FTZ R131, R132, R131 ;  /* 0x0000008384837220 */ /* 0x000fe40000410000 */
[C---:B------:R-:W-:Y:S02]  /*8f60*/  FMUL.FTZ R128, R6.reuse, R128 ;  /* 0x0000008006807220 */ /* 0x040fe40000410000 */
[----:B------:R-:W-:Y:S02]  /*8f70*/  FMUL.FTZ R129, R6, R129 ;  /* 0x0000008106817220 */ /* 0x000fe40000410000 */
[----:B------:R-:W-:Y:S02]  /*8f80*/  FMUL.FTZ R6, R132, R134 ;  /* 0x0000008684067220 */ /* 0x000fe40000410000 */
[--C-:B------:R-:W-:Y:S02]  /*8f90*/  FFMA.FTZ R141, R10, c[0x0][0x2d0], -R156.reuse ;  /* 0x0000b4000a8d7a23 */ /* 0x100fe4000001089c */
[----:B------:R-:W-:Y:S02]  /*8fa0*/  FMUL.FTZ R10, R132, R138 ;  /* 0x0000008a840a7220 */ /* 0x000fe40000410000 */
[--C-:B------:R-:W-:Y:S02]  /*8fb0*/  FFMA.FTZ R147, R179, c[0x0][0x2d0], -R156.reuse ;  /* 0x0000b400b3937a23 */ /* 0x100fe4000001089c */
[----:B------:R-:W1:Y:S01]  /*8fc0*/  MUFU.EX2 R141, R141 ;  /* 0x0000008d008d7308 */ /* 0x000e620000000800 */
[----:B------:R-:W-:Y:S02]  /*8fd0*/  FFMA.FTZ R149, R178, c[0x0][0x2d0], -R156 ;  /* 0x0000b400b2957a23 */ /* 0x000fe4000001089c */
[----:B--2---:R-:W-:Y:S07]  /*8fe0*/  FADD.FTZ R177, R150, R177 ;  /* 0x000000b196b17221 */ /* 0x004fee0000010000 */
[----:B------:R-:W-:Y:S01]  /*8ff0*/  MUFU.EX2 R147, R147 ;  /* 0x0000009300937308 */ /* 0x000fe20000000800 */
[----:B---3--:R-:W-:Y:S01]  /*9000*/  FFMA.FTZ R142, R132, R148, R136 ;  /* 0x00000094848e7223 */ /* 0x008fe20000010088 */
[----:B------:R-:W-:Y:S01]  /*9010*/  MOV R148, R145 ;  /* 0x0000009100947202 */ /* 0x000fe20000000f00 */
[----:B------:R-:W2:Y:S01]  /*9020*/  LDSM.16.MT88.4 R132, [R252+0x100] ;  /* 0x00010000fc84783b */ /* 0x000ea20000004200 */
[----:B------:R-:W-:Y:S01]  /*9030*/  MOV R145, R140 ;  /* 0x0000008c00917202 */ /* 0x000fe20000000f00 */
[----:B------:R-:W-:Y:S01]  /*9040*/  FFMA.FTZ R140, R169, c[0x0][0x2d0], -R156 ;  /* 0x0000b400a98c7a23 */ /* 0x000fe2000001089c */
[C---:B------:R-:W-:Y:S04]  /*9050*/  F2FP.PACK_AB R169, R144.reuse, R136 ;  /* 0x0000008890a9723e */ /* 0x040fe800000000ff */
[----:B------:R3:W-:Y:S01]  /*9060*/  MUFU.EX2 R146, R148 ;  /* 0x0000009400927308 */ /* 0x0007e20000000800 */
[----:B------:R-:W-:Y:S02]  /*9070*/  FADD.FTZ R142, R144, R142 ;  /* 0x0000008e908e7221 */ /* 0x000fe40000010000 */
[----:B------:R-:W-:Y:S02]  /*9080*/  FADD.FTZ R144, R143, R177 ;  /* 0x000000b18f907221 */ /* 0x000fe40000010000 */
[----:B-1----:R-:W-:Y:S05]  /*9090*/  FADD.FTZ R142, R141, R142 ;  /* 0x0000008e8d8e7221 */ /* 0x002fea0000010000 */
[----:B------:R-:W1:Y:S10]  /*90a0*/  MUFU.EX2 R140, R140 ;  /* 0x0000008c008c7308 */ /* 0x000e740000000800 */
[----:B------:R-:W4:Y:S01]  /*90b0*/  MUFU.EX2 R145, R145 ;  /* 0x0000009100917308 */ /* 0x000f220000000800 */
[----:B---3--:R-:W-:Y:S02]  /*90c0*/  FFMA.FTZ R148, R137, c[0x0][0x2d0], -R156 ;  /* 0x0000b40089947a23 */ /* 0x008fe4000001089c */
[----:B------:R-:W-:Y:S07]  /*90d0*/  LDSM.16.MT88.4 R136, [R252+0x900] ;  /* 0x00090000fc88783b */ /* 0x000fee0000004200 */
[----:B------:R-:W3:Y:S01]  /*90e0*/  MUFU.EX2 R148, R148 ;  /* 0x0000009400947308 */ /* 0x000ee20000000800 */
[C---:B-1----:R-:W-:Y:S09]  /*90f0*/  F2FP.PACK_AB R171, R140.reuse, R141 ;  /* 0x0000008d8cab723e */ /* 0x042ff200000000ff */
[----:B------:R-:W1:Y:S01]  /*9100*/  MUFU.EX2 R149, R149 ;  /* 0x0000009500957308 */ /* 0x000e620000000800 */
[C---:B--2---:R-:W-:Y:S05]  /*9110*/  HMMA.16816.F32 R4, R168.reuse, R132, R4 ;  /* 0x00000084a804723c */ /* 0x044fea0000001804 */
[----:B----4-:R-:W-:Y:S03]  /*9120*/  FADD.FTZ R144, R145, R144 ;  /* 0x0000009091907221 */ /* 0x010fe60000010000 */
[C---:B------:R-:W-:Y:S01]  /*9130*/  HMMA.16816.F32 R8, R168.reuse, R134, R8 ;  /* 0x00000086a808723c */ /* 0x040fe20000001808 */
[----:B------:R-:W2:Y:S07]  /*9140*/  LDSM.16.MT88.4 R132, [R250+0x100] ;  /* 0x00010000fa84783b */ /* 0x000eae0000004200 */
[C---:B--2---:R-:W-:Y:S08]  /*9150*/  HMMA.16816.F32 R12, R168.reuse, R132, R12 ;  /* 0x00000084a80c723c */ /* 0x044ff0000000180c */
        /* <DEDUP_REMOVED lines=41> */
[C---:B--2---:R-:W-:Y:S07]  /*93f0*/  HMMA.16816.F32 R124, R168.reuse, R132, R124 ;  /* 0x00000084a87c723c */ /* 0x044fee000000187c */
[----:B------:R-:W-:Y:S01]  /*9400*/  F2FP.PACK_AB R132, R143, R150 ;  /* 0x000000968f84723e */ /* 0x000fe200000000ff */
[----:B------:R-:W-:Y:S04]  /*9410*/  HMMA.16816.F32 R128, R168, R134, R128 ;  /* 0x00000086a880723c */ /* 0x000fe80000001880 */
[----:B---3--:R-:W-:Y:S01]  /*9420*/  F2FP.PACK_AB R133, R147, R148 ;  /* 0x000000949385723e */ /* 0x008fe200000000ff */
[----:B------:R-:W-:Y:S02]  /*9430*/  FADD.FTZ R150, R140, R142 ;  /* 0x0000008e8c967221 */ /* 0x000fe40000010000 */
[----:B------:R-:W-:Y:S01]  /*9440*/  FFMA.FTZ R168, R176, c[0x0][0x2d0], -R156 ;  /* 0x0000b400b0a87a23 */ /* 0x000fe2000001089c */
[C---:B------:R-:W-:Y:S01]  /*9450*/  F2FP.PACK_AB R134, R146.reuse, R145 ;  /* 0x000000919286723e */ /* 0x040fe200000000ff */
[----:B------:R-:W-:Y:S03]  /*9460*/  LDSM.16.MT88.4 R140, [R248+0x5100] ;  /* 0x00510000f88c783b */ /* 0x000fe60000004200 */
[----:B------:R-:W-:Y:S01]  /*9470*/  FADD.FTZ R176, R146, R144 ;  /* 0x0000009092b07221 */ /* 0x000fe20000010000 */
[----:B------:R-:W2:Y:S01]  /*9480*/  MUFU.EX2 R168, R168 ;  /* 0x000000a800a87308 */ /* 0x000ea20000000800 */
[----:B------:R-:W-:Y:S02]  /*9490*/  FADD.FTZ R148, R148, R150 ;  /* 0x0000009694947221 */ /* 0x000fe40000010000 */
[----:B------:R-:W-:Y:S02]  /*94a0*/  FFMA.FTZ R169, R159, c[0x0][0x2d0], -R156 ;  /* 0x0000b4009fa97a23 */ /* 0x000fe4000001089c */
[----:B------:R-:W-:Y:S02]  /*94b0*/  FADD.FTZ R148, R147, R148 ;  /* 0x0000009493947221 */ /* 0x000fe40000010000 */
[----:B------:R-:W-:Y:S01]  /*94c0*/  LDSM.16.MT88.4 R144, [R250+0x1100] ;  /* 0x00110000fa90783b */ /* 0x000fe20000004200 */
[--C-:B------:R-:W-:Y:S01]  /*94d0*/  FFMA.FTZ R170, R158, c[0x0][0x2d0], -R156.reuse ;  /* 0x0000b4009eaa7a23 */ /* 0x100fe2000001089c */
[----:B------:R-:W-:Y:S01]  /*94e0*/  F2FP.PACK_AB R158, R172, R173 ;  /* 0x000000adac9e723e */ /* 0x000fe200000000ff */
[--C-:B------:R-:W-:Y:S01]  /*94f0*/  FFMA.FTZ R171, R157, c[0x0][0x2d0], -R156.reuse ;  /* 0x0000b4009dab7a23 */ /* 0x100fe2000001089c */
[----:B------:R-:W3:Y:S01]  /*9500*/  MUFU.EX2 R169, R169 ;  /* 0x000000a900a97308 */ /* 0x000ee20000000800 */
[----:B------:R-:W-:Y:S02]  /*9510*/  FFMA.FTZ R156, R3, c[0x0][0x2d0], -R156 ;  /* 0x0000b400039c7a23 */ /* 0x000fe4000001089c */
[----:B-1----:R-:W-:Y:S02]  /*9520*/  FADD.FTZ R177, R149, R148 ;  /* 0x0000009495b17221 */ /* 0x002fe40000010000 */
[----:B------:R-:W-:Y:S04]  /*9530*/  FADD.FTZ R176, R175, R176 ;  /* 0x000000b0afb07221 */ /* 0x000fe80000010000 */
[----:B------:R-:W-:Y:S01]  /*9540*/  FADD.FTZ R176, R174, R176 ;  /* 0x000000b0aeb07221 */ /* 0x000fe20000010000 */
[----:B------:R1:W-:Y:S01]  /*9550*/  MUFU.EX2 R3, R156 ;  /* 0x0000009c00037308 */ /* 0x0003e20000000800 */
[C---:B--2---:R-:W-:Y:S02]  /*9560*/  F2FP.PACK_AB R135, R168.reuse, R149 ;  /* 0x00000095a887723e */ /* 0x044fe400000000ff */
[----:B------:R-:W-:Y:S02]  /*9570*/  FADD.FTZ R173, R173, R176 ;  /* 0x000000b0adad7221 */ /* 0x000fe40000010000 */
[----:B------:R-:W-:Y:S03]  /*9580*/  FADD.FTZ R177, R168, R177 ;  /* 0x000000b1a8b17221 */ /* 0x000fe60000010000 */
[C---:B------:R-:W-:Y:S02]  /*9590*/  HMMA.16816.F32 R4, R132.reuse, R136, R4 ;  /* 0x000000888404723c */ /* 0x040fe40000001804 */
[----:B------:R-:W2:Y:S03]  /*95a0*/  MUFU.EX2 R170, R170 ;  /* 0x000000aa00aa7308 */ /* 0x000ea60000000800 */
[----:B---3--:R-:W-:Y:S03]  /*95b0*/  FADD.FTZ R177, R169, R177 ;  /* 0x000000b1a9b17221 */ /* 0x008fe60000010000 */
[C---:B------:R-:W-:Y:S01]  /*95c0*/  HMMA.16816.F32 R8, R132.reuse, R138, R8 ;  /* 0x0000008a8408723c */ /* 0x040fe20000001808 */
[----:B------:R-:W3:Y:S03]  /*95d0*/  LDSM.16.MT88.4 R136, [R250+0x900] ;  /* 0x00090000fa88783b */ /* 0x000ee60000004200 */
[----:B------:R-:W4:Y:S01]  /*95e0*/  MUFU.EX2 R171, R171 ;  /* 0x000000ab00ab7308 */ /* 0x000f220000000800 */
[----:B-1----:R-:W-:Y:S02]  /*95f0*/  F2FP.PACK_AB R156, R174, R175 ;  /* 0x000000afae9c723e */ /* 0x002fe400000000ff */
[C---:B--2---:R-:W-:Y:S01]  /*9600*/  F2FP.PACK_AB R157, R170.reuse, R169 ;  /* 0x000000a9aa9d723e */ /* 0x044fe200000000ff */
[----:B------:R-:W-:Y:S01]  /*9610*/  FADD.FTZ R170, R170, R177 ;  /* 0x000000b1aaaa7221 */ /* 0x000fe20000010000 */
[----:B----4-:R-:W-:Y:S03]  /*9620*/  F2FP.PACK_AB R159, R3, R171 ;  /* 0x000000ab039f723e */ /* 0x010fe600000000ff */
[----:B------:R-:W-:Y:S01]  /*9630*/  FADD.FTZ R170, R171, R170 ;  /* 0x000000aaabaa7221 */ /* 0x000fe20000010000 */
[C---:B---3--:R-:W-:Y:S08]  /*9640*/  HMMA.16816.F32 R12, R132.reuse, R136, R12 ;  /* 0x00000088840c723c */ /* 0x048ff0000000180c */
        /* <DEDUP_REMOVED lines=41> */
[C---:B------:R-:W-:Y:S08]  /*98e0*/  HMMA.16816.F32 R124, R132.reuse, R140, R124 ;  /* 0x0000008c847c723c */ /* 0x040ff0000000187c */
[----:B------:R-:W-:Y:S08]  /*98f0*/  HMMA.16816.F32 R128, R132, R142, R128 ;  /* 0x0000008e8480723c */ /* 0x000ff00000001880 */
[C---:B-1----:R-:W-:Y:S01]  /*9900*/  HMMA.16816.F32 R132, R156.reuse, R136, R4 ;  /* 0x000000889c84723c */ /* 0x042fe20000001804 */
[----:B------:R-:W1:Y:S07]  /*9910*/  LDSM.16.MT88.4 R4, [R248+0x1100] ;  /* 0x00110000f804783b */ /* 0x000e6e0000004200 */
[C---:B------:R-:W-:Y:S01]  /*9920*/  HMMA.16816.F32 R136, R156.reuse, R138, R8 ;  /* 0x0000008a9c88723c */ /* 0x040fe20000001808 */
[----:B------:R-:W2:Y:S07]  /*9930*/  LDSM.16.MT88.4 R8, [R252+0x2900] ;  /* 0x00290000fc08783b */ /* 0x000eae0000004200 */
[C---:B------:R-:W-:Y:S01]  /*9940*/  HMMA.16816.F32 R140, R156.reuse, R144, R12 ;  /* 0x000000909c8c723c */ /* 0x040fe2000000180c */
[----:B------:R-:W3:Y:S07]  /*9950*/  LDSM.16.MT88.4 R12, [R250+0x2900] ;  /* 0x00290000fa0c783b */ /* 0x000eee0000004200 */
[C---:B------:R-:W-:Y:S08]  /*9960*/  HMMA.16816.F32 R144, R156.reuse, R146, R16 ;  /* 0x000000929c90723c */ /* 0x040ff00000001810 */
[C---:B------:R-:W-:Y:S08]  /*9970*/  HMMA.16816.F32 R148, R156.reuse, R152, R20 ;  /* 0x000000989c94723c */ /* 0x040ff00000001814 */
[C---:B------:R-:W-:Y:S08]  /*9980*/  HMMA.16816.F32 R152, R156.reuse, R154, R24 ;  /* 0x0000009a9c98723c */ /* 0x040ff00000001818 */
        /* <DEDUP_REMOVED lines=31> */
[C---:B------:R-:W-:Y:S08]  /*9b80*/  HMMA.16816.F32 R112, R156.reuse, R10, R112 ;  /* 0x0000000a9c70723c */ /* 0x040ff00000001870 */
[C---:B---3--:R-:W-:Y:S08]  /*9b90*/  HMMA.16816.F32 R116, R156.reuse, R12, R116 ;  /* 0x0000000c9c74723c */ /* 0x048ff00000001874 */
[C---:B------:R-:W-:Y:S08]  /*9ba0*/  HMMA.16816.F32 R120, R156.reuse, R14, R120 ;  /* 0x0000000e9c78723c */ /* 0x040ff00000001878 */
[C---:B-1----:R-:W-:Y:S07]  /*9bb0*/  HMMA.16816.F32 R124, R156.reuse, R4, R124 ;  /* 0x000000049c7c723c */ /* 0x042fee000000187c */
[----:B------:R-:W-:Y:S01]  /*9bc0*/  FADD.FTZ R5, R172, R173 ;  /* 0x000000adac057221 */ /* 0x000fe20000010000 */
[----:B------:R-:W-:Y:S04]  /*9bd0*/  HMMA.16816.F32 R128, R156, R6, R128 ;  /* 0x000000069c80723c */ /* 0x000fe80000001880 */
[----:B------:R1:W-:Y:S01]  /*9be0*/  STL [R1+0x44], R5 ;  /* 0x0000440501007387 */ /* 0x0003e20000100800 */
[----:B------:R-:W-:Y:S01]  /*9bf0*/  FADD.FTZ R4, R3, R170 ;  /* 0x000000aa03047221 */ /* 0x000fe20000010000 */
[----:B------:R-:W-:Y:S02]  /*9c00*/  MOV R3, R0 ;  /* 0x0000000000037202 */ /* 0x000fe40000000f00 */
[----:B------:R-:W-:Y:S02]  /*9c10*/  MOV R156, R2 ;  /* 0x00000002009c7202 */ /* 0x000fe40000000f00 */
[----:B------:R1:W-:Y:S02]  /*9c20*/  STL [R1+0x40], R4 ;  /* 0x0000400401007387 */ /* 0x0003e40000100800 */
[----:B-1----:R-:W-:-:S05]  /*9c30*/  @P0 BRA `(.L_x_418) ;  /* 0xffffc1a000000947 */ /* 0x002fca000383ffff */
.L_x_405:
[----:B------:R-:W2:Y:S01]  /*9c40*/  S2UR UR28, SR_CTAID.X ;  /* 0x00000000001c79c3 */ /* 0x000ea20000002500 */
[----:B------:R-:W-:-:S02]  /*9c50*/  UISETP.NE.AND UP1, UPT, UR13, URZ, UPT ;  /* 0x0000003f0d00728c */ /* 0x000fc4000bf25270 */
[----:B------:R-:W-:Y:S02]  /*9c60*/  UISETP.NE.AND UP0, UPT, UR12, URZ, UPT ;  /* 0x0000003f0c00728c */ /* 0x000fe4000bf05270 */
[----:B------:R-:W-:Y:S02]  /*9c70*/  UMOV UR27, 0x1 ;  /* 0x00000001001b7882 */ /* 0x000fe40000000000 */
[----:B------:R-:W-:Y:S02]  /*9c80*/  ULDC UR25, c[0x0][0x168] ;  /* 0x00005a0000197ab9 */ /* 0x000fe40000000800 */
[----:B------:R-:W-:Y:S01]  /*9c90*/  ULDC.64 UR4, c[0x0][0x2c8] ;  /* 0x0000b20000047ab9 */ /* 0x000fe20000000a00 */
[----:B------:R-:W-:Y:S01]  /*9ca0*/  PLOP3.LUT P0, PT, PT, PT, UP0, 0x40, 0x0 ;  /* 0x000000000000781c */ /* 0x000fe20003f0e808 */
[----:B------:R-:W-:Y:S02]  /*9cb0*/  UIADD3 UR25, UR27, -UR25, URZ ;  /* 0x800000191b197290 */ /* 0x000fe4000fffe03f */
[----:B------:R-:W-:-:S02]  /*9cc0*/  ULDC UR26, c[0x0][0x2ac] ;  /* 0x0000ab00001a7ab9 */ /* 0x000fc40000000800 */
[----:B--2---:R-:W-:-:S04]  /*9cd0*/  ULEA UR28, UR28, 0x7f, 0x7 ;  /* 0x0000007f1c1c7891 */ /* 0x004fc8000f8e383f */
[----:B------:R-:W-:-:S03]  /*9ce0*/  UIMAD.WIDE.U32 UR30, UR28, UR4, URZ ;  /* 0x000000041c1e72a5 */ /* 0x000fc6000f8e003f */
[----:B------:R-:W-:Y:S02]  /*9cf0*/  ULDC UR4, c[0x0][0x1d0] ;  /* 0x0000740000047ab9 */ /* 0x000fe40000000800 */
[----:B------:R-:W-:Y:S02]  /*9d00*/  UIMAD UR4, UR26, UR4, UR25 ;  /* 0x000000041a0472a4 */ /* 0x000fe4000f8e0219 */
[----:B------:R-:W-:Y:S02]  /*9d10*/  @UP1 USHF.R.U32.HI UR28, URZ, UR5, UR31 ;  /* 0x000000053f1c1299 */ /* 0x000fe4000801161f */
[----:B------:R-:W-:Y:S02]  /*9d20*/  ULDC UR25, c[0x0][0x324] ;  /* 0x0000c90000197ab9 */ /* 0x000fe40000000800 */
[----:B------:R-:W-:-:S04]  /*9d30*/  UIADD3 UR26, UR4, UR28, URZ ;  /* 0x0000001c041a7290 */ /* 0x000fc8000fffe03f */
[----:B------:R-:W-:Y:S01]  /*9d40*/  UIADD3 UR25, UR26, -UR25, URZ ;  /* 0x800000191a197290 */ /* 0x000fe2000fffe03f */
[----:B------:R-:W-:Y:S05]  /*9d50*/  @P0 BRA `(.L_x_419) ;  /* 0x0000016000000947 */ /* 0x000fea0003800000 */
[----:B------:R-:W-:-:S06]  /*9d60*/  UISETP.GT.AND UP0, UPT, UR26, -0x1, UPT ;  /* 0xffffffff1a00788c */ /* 0x000fcc000bf04270 */
[----:B------:R-:W-:-:S13]  /*9d70*/  PLOP3.LUT P0, PT, PT, PT, UP0, 0x80, 0x0 ;  /* 0x000000000000781c */ /* 0x000fda0003f0f008 */
[----:B------:R-:W-:Y:S05]  /*9d80*/  @P0 BRA `(.L_x_420) ;  /* 0x0000009000000947 */ /* 0x000fea0003800000 */
[----:B------:R-:W-:Y:S02]  /*9d90*/  ULDC UR4, c[0x0][0x32c] ;  /* 0x0000cb0000047ab9 */ /* 0x000fe40000000800 */
[----:B------:R-:W-:Y:S02]  /*9da0*/  UISETP.NE.AND UP0, UPT, UR27, UR4, UPT ;  /* 0x000000041b00728c */ /* 0x000fe4000bf05270 */
[----:B------:R-:W-:Y:S02]  /*9db0*/  ULOP3.LUT UR26, URZ, UR26, URZ, 0x33, !UPT ;  /* 0x0000001a3f1a7292 */ /* 0x000fe4000f8e333f */
[----:B------:R-:W-:Y:S02]  /*9dc0*/  ULDC.64 UR4, c[0x0][0x330] ;  /* 0x0000cc0000047ab9 */ /* 0x000fe40000000a00 */
[----:B------:R-:W-:-:S07]  /*9dd0*/  UIMAD.WIDE.U32 UR28, UR26, UR4, URZ ;  /* 0x000000041a1c72a5 */ /* 0x000fce000f8e003f */
[----:B------:R-:W-:Y:S02]  /*9de0*/  @UP0 UMOV UR27, UR29 ;  /* 0x0000001d001b0c82 */ /* 0x000fe40008000000 */
[----:B------:R-:W-:-:S04]  /*9df0*/  @UP0 USHF.R.U32.HI UR26, URZ, UR5, UR27 ;  /* 0x000000053f1a0299 */ /* 0x000fc8000801161b */
[----:B------:R-:W-:Y:S01]  /*9e00*/  ULOP3.LUT UR26, URZ, UR26, URZ, 0x33, !UPT ;  /* 0x0000001a3f1a7292 */ /* 0x000fe2000f8e333f */
[----:B------:R-:W-:Y:S05]  /*9e10*/  BRA `(.L_x_421) ;  /* 0x0000006000007947 */ /* 0x000fea0003800000 */
.L_x_420:
[----:B------:R-:W-:Y:S02]  /*9e20*/  ULDC UR4, c[0x0][0x32c] ;  /* 0x0000cb0000047ab9 */ /* 0x000fe40000000800 */
[----:B------:R-:W-:-:S03]  /*9e30*/  UISETP.NE.AND UP0, UPT, UR27, UR4, UPT ;  /* 0x000000041b00728c */ /* 0x000fc6000bf05270 */
[----:B------:R-:W-:Y:S02]  /*9e40*/  ULDC.64 UR4, c[0x0][0x330] ;  /* 0x0000cc0000047ab9 */ /* 0x000fe40000000a00 */
[----:B------:R-:W-:-:S07]  /*9e50*/  UIMAD.WIDE.U32 UR28, UR26, UR4, URZ ;  /* 0x000000041a1c72a5 */ /* 0x000fce000f8e003f */
[----:B------:R-:W-:Y:S02]  /*9e60*/  @UP0 UMOV UR27, UR29 ;  /* 0x0000001d001b0c82 */ /* 0x000fe40008000000 */
[----:B------:R-:W-:Y:S02]  /*9e70*/  @UP0 USHF.R.U32.HI UR26, URZ, UR5, UR27 ;  /* 0x000000053f1a0299 */ /* 0x000fe4000801161b */
.L_x_421:
[----:B------:R-:W-:Y:S02]  /*9e80*/  ULDC UR4, c[0x0][0x32c] ;  /* 0x0000cb0000047ab9 */ /* 0x000fe40000000800 */
[----:B------:R-:W-:-:S04]  /*9e90*/  UIMAD UR4, UR26, UR4, URZ ;  /* 0x000000041a0472a4 */ /* 0x000fc8000f8e023f */
[----:B------:R-:W-:-:S04]  /*9ea0*/  UISETP.LT.AND UP0, UPT, UR25, UR4, UPT ;  /* 0x000000041900728c */ /* 0x000fc8000bf01270 */
[----:B------:R-:W-:-:S04]  /*9eb0*/  USEL UR25, UR25, UR4, !UP0 ;  /* 0x0000000419197287 */ /* 0x000fc8000c000000 */
.L_x_419:
[----:B------:R-:W-:-:S04]  /*9ec0*/  UIADD3 UR25, UR25, 0x2f, URZ ;  /* 0x0000002f19197890 */ /* 0x000fc8000fffe03f */
        /* <DEDUP_REMOVED lines=9> */
[----:B------:R-:W2:Y:S04]  /*9f60*/  LDL R5, [R1+0x24] ;  /* 0x0000240001057983 */ /* 0x000ea80000100800 */
[----:B-1----:R-:W3:Y:S04]  /*9f70*/  LDL R4, [R1+0x30] ;  /* 0x0000300001047983 */ /* 0x002ee80000100800 */
[----:B------:R-:W3:Y:S01]  /*9f80*/  LDL R3, [R1+0x18] ;  /* 0x0000180001037983 */ /* 0x000ee20000100800 */
[C---:B--2---:R-:W-:Y:S01]  /*9f90*/  SHF.L.U64.HI R179, R5.reuse, 0x1, R6 ;  /* 0x0000000105b37819 */ /* 0x044fe20000010206 */
[----:B------:R-:W-:Y:S01]  /*9fa0*/  IMAD.SHL.U32 R178, R5, 0x2, RZ ;  /* 0x0000000205b27824 */ /* 0x000fe200078e00ff */
[C---:B---3--:R-:W-:Y:S01]  /*9fb0*/  SHF.L.U64.HI R177, R3.reuse, 0x1, R4 ;  /* 0x0000000103b17819 */ /* 0x048fe20000010204 */
[----:B------:R-:W-:-:S02]  /*9fc0*/  IMAD.SHL.U32 R176, R3, 0x2, RZ ;  /* 0x0000000203b07824 */ /* 0x000fc400078e00ff */
.L_x_427:
[----:B------:R-:W2:Y:S01]  /*9fd0*/  LDL R4, [R1+0x4] ;  /* 0x0000040001047983 */ /* 0x000ea20000100800 */
[----:B------:R-:W-:Y:S04]  /*9fe0*/  DEPBAR.LE SB0, 0x0 ;  /* 0x000080000000791a */ /* 0x000fe80000000000 */
[----:B------:R-:W3:Y:S01]  /*9ff0*/  LDL R3, [R1] ;  /* 0x0000000001037983 */ /* 0x000ee20000100800 */
[----:B------:R-:W-:Y:S03]  /*a000*/  UISETP.GT.AND UP0, UPT, UR8, UR24, UPT ;  /* 0x000000180800728c */ /* 0x000fe6000bf04270 */
[----:B------:R-:W-:Y:S03]  /*a010*/  BAR.SYNC.DEFER_BLOCKING 0x0 ;  /* 0x0000000000007b1d */ /* 0x000fe60000010000 */
[----:B------:R-:W-:Y:S03]  /*a020*/  PLOP3.LUT P0, PT, PT, PT, UP0, 0x80, 0x0 ;  /* 0x000000000000781c */ /* 0x000fe60003f0f008 */
[----:B------:R-:W1:Y:S04]  /*a030*/  LDSM.16.M88.4 R168, [R247] ;  /* 0x00000000f7a8783b */ /* 0x000e680000000200 */
[----:B------:R-:W4:Y:S04]  /*a040*/  LDSM.16.M88.4 R172, [R246] ;  /* 0x00000000f6ac783b */ /* 0x000f280000000200 */
[----:B--2---:R-:W2:Y:S04]  /*a050*/  LDSM.16.M88.4 R8, [R4+0x10100] ;  /* 0x010100000408783b */ /* 0x004ea80000000200 */
[----:B------:R-:W1:Y:S04]  /*a060*/  LDSM.16.M88.4 R16, [R4+0x10900] ;  /* 0x010900000410783b */ /* 0x000e680000000200 */
[----:B------:R-:W1:Y:S04]  /*a070*/  LDSM.16.M88.4 R24, [R4+0x11100] ;  /* 0x011100000418783b */ /* 0x000e680000000200 */
[----:B---3--:R3:W1:Y:S02]  /*a080*/  LDSM.16.M88.4 R156, [R3] ;  /* 0x00000000039c783b */ /* 0x0086640000000200 */
[----:B---3--:R-:W-:Y:S01]  /*a090*/  MOV R3, R0 ;  /* 0x0000000000037202 */ /* 0x008fe20000000f00 */
[----:B------:R-:W-:-:S05]  /*a0a0*/  @P0 BRA `(.L_x_423) ;  /* 0x0000043000000947 */ /* 0x000fca0003800000 */
[----:B----4-:R-:W3:Y:S01]  /*a0b0*/  LDL R4, [R1+0xc] ;  /* 0x00000c0001047983 */ /* 0x010ee20000100800 */
[----:B------:R-:W-:Y:S03]  /*a0c0*/  BSSY B0, `(.L_x_423) ;  /* 0x0000041000007945 */ /* 0x000fe60003800000 */
[----:B------:R-:W4:Y:S04]  /*a0d0*/  LDL R14, [R1+0x8] ;  /* 0x00000800010e7983 */ /* 0x000f280000100800 */
[----:B------:R-:W5:Y:S04]  /*a0e0*/  LDL R12, [R1+0x24] ;  /* 0x00002400010c7983 */ /* 0x000f680000100800 */
[----:B--2---:R-:W2:Y:S04]  /*a0f0*/  LDL R13, [R1+0x1c] ;  /* 0x00001c00010d7983 */ /* 0x004ea80000100800 */
[----:B------:R-:W2:Y:S04]  /*a100*/  LDL R21, [R1+0x10] ;  /* 0x0000100001157983 */ /* 0x000ea80000100800 */
[----:B------:R-:W2:Y:S01]  /*a110*/  LDL R23, [R1+0x28] ;  /* 0x0000280001177983 */ /* 0x000ea20000100800 */
[----:B---3--:R-:W-:Y:S01]  /*a120*/  SHF.R.S32.HI R5, RZ, 0x1f, R4 ;  /* 0x0000001fff057819 */ /* 0x008fe20000011404 */
[----:B------:R-:W-:Y:S04]  /*a130*/  IMAD.WIDE.U32 R6, R4, c[0x0][0x208], RZ ;  /* 0x0000820004067a25 */ /* 0x000fe800078e00ff */
        /* <DEDUP_REMOVED lines=8> */
[----:B------:R-:W-:Y:S01]  /*a1c0*/  IADD3 R15, P0, R6, UR14, RZ ;  /* 0x0000000e060f7c10 */ /* 0x000fe2000ff1e0ff */
[----:B------:R-:W3:Y:S03]  /*a1d0*/  LDL R14, [R1+0x14] ;  /* 0x00001400010e7983 */ /* 0x000ee60000100800 */
[----:B------:R-:W-:Y:S02]  /*a1e0*/  IADD3.X R4, R7, UR16, R4, P0, !PT ;  /* 0x0000001007047c10 */ /* 0x000fe400087fe404 */
[C---:B------:R-:W-:Y:S04]  /*a1f0*/  LEA R20, P0, R15.reuse, c[0x0][0x1f8], 0x1 ;  /* 0x00007e000f147a11 */ /* 0x040fe800078008ff */
[----:B------:R-:W-:Y:S01]  /*a200*/  LEA.HI.X R15, R15, c[0x0][0x1fc], R4, 0x1, P0 ;  /* 0x00007f000f0f7a11 */ /* 0x000fe200000f0c04 */
[----:B------:R-:W4:Y:S04]  /*a210*/  SHFL.IDX PT, R22, R20, RZ, 0x181f ;  /* 0x00181fff14167589 */ /* 0x000f2800000e0000 */
[----:B------:R-:W5:Y:S01]  /*a220*/  SHFL.IDX PT, R12, R15, RZ, 0x181f ;  /* 0x00181fff0f0c7589 */ /* 0x000f6200000e0000 */
[----:B----4-:R-:W-:Y:S05]  /*a230*/  IADD3 R6, P0, R22, R178, RZ ;  /* 0x000000b216067210 */ /* 0x010fea0007f1e0ff */
[----:B-----5:R-:W-:Y:S01]  /*a240*/  IMAD.X R7, R12, 0x1, R179, P0 ;  /* 0x000000010c077824 */ /* 0x020fe200000e06b3 */
[----:B------:R-:W-:Y:S04]  /*a250*/  IADD3 R4, P0, R22, R176, RZ ;  /* 0x000000b016047210 */ /* 0x000fe80007f1e0ff */
[----:B------:R-:W-:Y:S01]  /*a260*/  @!PT LDS RZ, [RZ] ;  /* 0x00000000fffff984 */ /* 0x000fe20000000800 */
[----:B--2---:R2:W-:Y:S01]  /*a270*/  LDGSTS.E.BYPASS.LTC128B.128 [R13+0x100], [R6.64], !P1 ;  /* 0x00100000060d7fae */ /* 0x0045e2000c901d56 */
[----:B------:R-:W-:Y:S05]  /*a280*/  IMAD.X R5, R12, 0x1, R177, P0 ;  /* 0x000000010c057824 */ /* 0x000fea00000e06b1 */
[----:B------:R4:W-:Y:S04]  /*a290*/  LDGSTS.E.BYPASS.LTC128B.128 [R13+0x1900], [R4.64], !P6 ;  /* 0x01900000040d7fae */ /* 0x0009e8000f101d56 */
[----:B--2---:R-:W2:Y:S01]  /*a2a0*/  LDL R7, [R1+0x2c] ;  /* 0x00002c0001077983 */ /* 0x004ea20000100800 */
[----:B---3--:R-:W-:Y:S05]  /*a2b0*/  IMAD.SHL.U32 R6, R14, 0x2, RZ ;  /* 0x000000020e067824 */ /* 0x008fea00078e00ff */
[----:B----4-:R-:W-:Y:S02]  /*a2c0*/  IADD3 R4, P0, R22, R6, RZ ;  /* 0x0000000616047210 */ /* 0x010fe40007f1e0ff */
[----:B--2---:R-:W-:Y:S02]  /*a2d0*/  SHF.L.U64.HI R7, R14, 0x1, R7 ;  /* 0x000000010e077819 */ /* 0x004fe40000010207 */
[----:B------:R-:W2:Y:S03]  /*a2e0*/  S2R R14, SR_TID.X ;  /* 0x00000000000e7919 */ /* 0x000ea60000002100 */
[----:B------:R-:W-:Y:S05]  /*a2f0*/  IMAD.X R5, R12, 0x1, R7, P0 ;  /* 0x000000010c057824 */ /* 0x000fea00000e0607 */
[----:B------:R3:W-:Y:S01]  /*a300*/  LDGSTS.E.BYPASS.LTC128B.128 [R13+0x3100], [R4.64], !P5 ;  /* 0x03100000040d7fae */ /* 0x0007e2000e901d56 */
[----:B--2---:R-:W-:Y:S01]  /*a310*/  ISETP.GT.AND P1, PT, R14, 0x7f, PT ;  /* 0x0000007f0e00780c */ /* 0x004fe20003f24270 */
[C---:B---3--:R-:W-:Y:S01]  /*a320*/  IMAD.SHL.U32 R4, R21.reuse, 0x2, RZ ;  /* 0x0000000215047824 */ /* 0x048fe200078e00ff */
[----:B------:R-:W-:Y:S04]  /*a330*/  SHF.L.U64.HI R5, R21, 0x1, R23 ;  /* 0x0000000115057819 */ /* 0x000fe80000010217 */
[----:B------:R-:W-:Y:S05]  /*a340*/  IADD3 R22, P0, R22, R4, RZ ;  /* 0x0000000416167210 */ /* 0x000fea0007f1e0ff */
[----:B------:R-:W-:Y:S05]  /*a350*/  IMAD.X R23, R12, 0x1, R5, P0 ;  /* 0x000000010c177824 */ /* 0x000fea00000e0605 */
[----:B------:R2:W-:Y:S01]  /*a360*/  LDGSTS.E.BYPASS.LTC128B.128 [R13+0x4900], [R22.64], !P4 ;  /* 0x04900000160d7fae */ /* 0x0005e2000e101d56 */
[----:B------:R-:W-:-:S05]  /*a370*/  @P1 BRA `(.L_x_424) ;  /* 0x0000015000001947 */ /* 0x000fca0003800000 */
[----:B------:R-:W-:-:S05]  /*a380*/  BRA.DIV ~URZ, `(.L_x_425) ;  /* 0x000099b27f007947 */ /* 0x000fca000b800000 */
[----:B------:R3:W4:Y:S04]  /*a390*/  SHFL.IDX PT, R21, R15, 0x1, 0x181f ;  /* 0x00381f000f157f89 */ /* 0x00072800000e0000 */
[----:B--2---:R3:W2:Y:S02]  /*a3a0*/  SHFL.IDX PT, R13, R20, 0x1, 0x181f ;  /* 0x00381f00140d7f89 */ /* 0x0046a400000e0000 */
.L_x_447:
[----:B------:R-:W5:Y:S04]  /*a3b0*/  LDL R14, [R1+0x24] ;  /* 0x00002400010e7983 */ /* 0x000f680000100800 */
[----:B---3--:R-:W3:Y:S01]  /*a3c0*/  LDL R12, [R1+0x1c] ;  /* 0x00001c00010c7983 */ /* 0x008ee20000100800 */
[----:B-----5:R-:W-:Y:S02]  /*a3d0*/  ISETP.GE.AND P1, PT, R14, c[0x0][0x1d4], PT ;  /* 0x000075000e007a0c */ /* 0x020fe40003f26270 */
[----:B--2---:R-:W-:Y:S05]  /*a3e0*/  IADD3 R14, P0, R13, R178, RZ ;  /* 0x000000b20d0e7210 */ /* 0x004fea0007f1e0ff */
[----:B----4-:R-:W-:Y:S06]  /*a3f0*/  IMAD.X R15, R21, 0x1, R179, P0 ;  /* 0x00000001150f7824 */ /* 0x010fec00000e06b3 */
[----:B------:R-:W-:Y:S01]  /*a400*/  @!PT LDS RZ, [RZ] ;  /* 0x00000000fffff984 */ /* 0x000fe20000000800 */
[----:B------:R-:W-:Y:S01]  /*a410*/  @!PT LDS RZ, [RZ] ;  /* 0x00000000fffff984 */ /* 0x000fe20000000800 */
[----:B------:R-:W-:Y:S01]  /*a420*/  @!PT LDS RZ, [RZ] ;  /* 0x00000000fffff984 */ /* 0x000fe20000000800 */
[----:B---3--:R2:W-:Y:S02]  /*a430*/  LDGSTS.E.BYPASS.LTC128B.128 [R12+0x1100], [R14.64], !P1 ;  /* 0x011000000e0c7fae */ /* 0x0085e4000c901d56 */
        /* <DEDUP_REMOVED lines=9> */
.L_x_424:
[----:B------:R-:W-:Y:S05]  /*a4d0*/  BSYNC B0 ;  /* 0x0000000000007941 */ /* 0x000fea0003800000 */
.L_x_423:
[----:B----4-:R-:W0:Y:S01]  /*a4e0*/  LDGDEPBAR ;  /* 0x00000000000079af */ /* 0x010e220000000000 */
[----:B------:R-:W-:Y:S01]  /*a4f0*/  WARPSYNC 0xffffffff ;  /* 0xffffffff00007948 */ /* 0x000fe20003800000 */
[C---:B--2---:R-:W-:Y:S01]  /*a500*/  HMMA.16816.F32 R4, R160.reuse, R8, RZ ;  /* 0x00000008a004723c */ /* 0x044fe200000018ff */
[----:B------:R-:W-:Y:S06]  /*a510*/  UISETP.GT.AND UP0, UPT, UR24, UR8, UPT ;  /* 0x000000081800728c */ /* 0x000fec000bf04270 */
[----:B------:R-:W-:Y:S01]  /*a520*/  PLOP3.LUT P0, PT, PT, PT, UP0, 0x40, 0x0 ;  /* 0x000000000000781c */ /* 0x000fe20003f0e808 */
[C---:B------:R-:W-:Y:S08]  /*a530*/  HMMA.16816.F32 R8, R160.reuse, R10, RZ ;  /* 0x0000000aa008723c */ /* 0x040ff000000018ff */
[C---:B-1----:R-:W-:Y:S08]  /*a540*/  HMMA.16816.F32 R12, R160.reuse, R16, RZ ;  /* 0x00000010a00c723c */ /* 0x042ff000000018ff */
[C---:B------:R-:W-:Y:S08]  /*a550*/  HMMA.16816.F32 R16, R160.reuse, R18, RZ ;  /* 0x00000012a010723c */ /* 0x040ff000000018ff */
[C---:B------:R-:W-:Y:S08]  /*a560*/  HMMA.16816.F32 R20, R160.reuse, R24, RZ ;  /* 0x00000018a014723c */ /* 0x040ff000000018ff */
[----:B------:R-:W-:Y:S08]  /*a570*/  HMMA.16816.F32 R24, R160, R26, RZ ;  /* 0x0000001aa018723c */ /* 0x000ff000000018ff */
[C---:B------:R-:W-:Y:S08]  /*a580*/  HMMA.16816.F32 R4, R164.reuse, R156, R4 ;  /* 0x0000009ca404723c */ /* 0x040ff00000001804 */
[C---:B------:R-:W-:Y:S01]  /*a590*/  HMMA.16816.F32 R8, R164.reuse, R158, R8 ;  /* 0x0000009ea408723c */ /* 0x040fe20000001808 */
[----:B------:R-:W1:Y:S07]  /*a5a0*/  LDSM.16.M88.4 R156, [R251+0x10100] ;  /* 0x01010000fb9c783b */ /* 0x000e6e0000000200 */
[C---:B------:R-:W-:Y:S08]  /*a5b0*/  HMMA.16816.F32 R12, R164.reuse, R168, R12 ;  /* 0x000000a8a40c723c */ /* 0x040ff0000000180c */
[C---:B------:R-:W-:Y:S01]  /*a5c0*/  HMMA.16816.F32 R16, R164.reuse, R170, R16 ;  /* 0x000000aaa410723c */ /* 0x040fe20000001810 */
[----:B------:R-:W2:Y:S07]  /*a5d0*/  LDSM.16.M88.4 R168, [R251+0x10900] ;  /* 0x01090000fba8783b */ /* 0x000eae0000000200 */
[C---:B------:R-:W-:Y:S01]  /*a5e0*/  HMMA.16816.F32 R20, R164.reuse, R172, R20 ;  /* 0x000000aca414723c */ /* 0x040fe20000001814 */
[----:B------:R-:W3:Y:S07]  /*a5f0*/  LDL R173, [R1+0x4] ;  /* 0x0000040001ad7983 */ /* 0x000eee0000100800 */
[----:B------:R-:W-:Y:S08]  /*a600*/  HMMA.16816.F32 R24, R164, R174, R24 ;  /* 0x000000aea418723c */ /* 0x000ff00000001818 */
        /* <DEDUP_REMOVED lines=13> */
[C---:B------:R-:W-:Y:S08]  /*a6e0*/  HMMA.16816.F32 R16, R184.reuse, R158, R16 ;  /* 0x0000009eb810723c */ /* 0x040ff00000001810 */
[C---:B--2---:R-:W-:Y:S08]  /*a6f0*/  HMMA.16816.F32 R20, R184.reuse, R168, R20 ;  /* 0x000000a8b814723c */ /* 0x044ff00000001814 */
[----:B------:R-:W-:Y:S01]  /*a700*/  HMMA.16816.F32 R24, R184, R170, R24 ;  /* 0x000000aab818723c */ /* 0x000fe20000001818 */
[----:B---3--:R-:W1:Y:S08]  /*a710*/  LDSM.16.M88.4 R156, [R173+0x11900] ;  /* 0x01190000ad9c783b */ /* 0x008e700000000200 */
        /* <DEDUP_REMOVED lines=107> */
[----:B------:R-:W-:Y:S01]  /*add0*/  FMUL.FTZ R7, R7, c[0x0][0x320] ;  /* 0x0000c80007077a20 */ /* 0x000fe20000410000 */
[C---:B-1----:R-:W-:Y:S03]  /*ade0*/  HMMA.16816.F32 R12, R232.reuse, R156, R12 ;  /* 0x0000009ce80c723c */ /* 0x042fe6000000180c */
[----:B------:R-:W-:Y:S03]  /*adf0*/  FMUL.FTZ R8, R8, c[0x0][0x320] ;  /* 0x0000c80008087a20 */ /* 0x000fe60000410000 */
[----:B------:R-:W1:Y:S01]  /*ae00*/  MUFU.TANH R170, R5 ;  /* 0x0000000500aa7308 */ /* 0x000e620000002400 */
[----:B------:R-:W-:Y:S01]  /*ae10*/  FMUL.FTZ R9, R9, c[0x0][0x320] ;  /* 0x0000c80009097a20 */ /* 0x000fe20000410000 */
[C---:B------:R-:W-:Y:S08]  /*ae20*/  HMMA.16816.F32 R16, R232.reuse, R158, R16 ;  /* 0x0000009ee810723c */ /* 0x040ff00000001810 */
[----:B------:R-:W3:Y:S08]  /*ae30*/  MUFU.TANH R173, R6 ;  /* 0x0000000600ad7308 */ /* 0x000ef00000002400 */
[----:B------:R-:W-:Y:S02]  /*ae40*/  FMUL.FTZ R12, R12, c[0x0][0x320] ;  /* 0x0000c8000c0c7a20 */ /* 0x000fe40000410000 */
[----:B------:R4:W1:Y:S01]  /*ae50*/  MUFU.TANH R174, R7 ;  /* 0x0000000700ae7308 */ /* 0x0008620000002400 */
[----:B------:R-:W-:Y:S09]  /*ae60*/  FMUL.FTZ R13, R13, c[0x0][0x320] ;  /* 0x0000c8000d0d7a20 */ /* 0x000ff20000410000 */
[----:B------:R5:W1:Y:S10]  /*ae70*/  MUFU.TANH R171, R8 ;  /* 0x0000000800ab7308 */ /* 0x000a740000002400 */
[----:B------:R1:W1:Y:S01]  /*ae80*/  MUFU.TANH R156, R9 ;  /* 0x00000009009c7308 */ /* 0x0002620000002400 */
[----:B----4-:R-:W4:Y:S01]  /*ae90*/  LDSM.16.M88.4 R4, [R245+0x5800] ;  /* 0x00580000f504783b */ /* 0x010f220000000200 */
[----:B------:R-:W-:Y:S08]  /*aea0*/  DEPBAR.LE SB0, 0x0 ;  /* 0x000080000000791a */ /* 0x000ff00000000000 */
[----:B------:R2:W2:Y:S01]  /*aeb0*/  MUFU.TANH R158, R12 ;  /* 0x0000000c009e7308 */ /* 0x0004a20000002400 */
[----:B------:R-:W-:Y:S01]  /*aec0*/  BAR.SYNC.DEFER_BLOCKING 0x0 ;  /* 0x0000000000007b1d */ /* 0x000fe20000010000 */
[----:B-----5:R-:W-:Y:S02]  /*aed0*/  FMUL.FTZ R8, R11, c[0x0][0x320] ;  /* 0x0000c8000b087a20 */ /* 0x020fe40000410000 */
[----:B------:R-:W-:Y:S06]  /*aee0*/  FMUL.FTZ R11, R14, c[0x0][0x320] ;  /* 0x0000c8000e0b7a20 */ /* 0x000fec0000410000 */
[----:B------:R5:W3:Y:S01]  /*aef0*/  MUFU.TANH R157, R13 ;  /* 0x0000000d009d7308 */ /* 0x000ae20000002400 */
[----:B-1----:R-:W-:Y:S02]  /*af00*/  FMUL.FTZ R9, R10, c[0x0][0x320] ;  /* 0x0000c8000a097a20 */ /* 0x002fe40000410000 */
[----:B------:R-:W-:Y:S02]  /*af10*/  FMUL.FTZ R10, R15, c[0x0][0x320] ;  /* 0x0000c8000f0a7a20 */ /* 0x000fe40000410000 */
[----:B------:R-:W-:Y:S05]  /*af20*/  FMUL.FTZ R15, R16, c[0x0][0x320] ;  /* 0x0000c800100f7a20 */ /* 0x000fea0000410000 */
[----:B------:R-:W1:Y:S01]  /*af30*/  MUFU.TANH R9, R9 ;  /* 0x0000000900097308 */ /* 0x000e620000002400 */
[----:B------:R-:W-:Y:S02]  /*af40*/  FMUL.FTZ R16, R17, c[0x0][0x320] ;  /* 0x0000c80011107a20 */ /* 0x000fe40000410000 */
[----:B--2---:R-:W-:Y:S07]  /*af50*/  FMUL.FTZ R12, R19, c[0x0][0x320] ;  /* 0x0000c800130c7a20 */ /* 0x004fee0000410000 */
[----:B------:R-:W2:Y:S01]  /*af60*/  MUFU.TANH R8, R8 ;  /* 0x0000000800087308 */ /* 0x000ea20000002400 */
[C---:B----4-:R-:W-:Y:S05]  /*af70*/  HMMA.16816.F32 R20, R232.reuse, R4, R20 ;  /* 0x00000004e814723c */ /* 0x050fea0000001814 */
[----:B-----5:R-:W-:Y:S04]  /*af80*/  FMUL.FTZ R13, R18, c[0x0][0x320] ;  /* 0x0000c800120d7a20 */ /* 0x020fe80000410000 */
[----:B------:R-:W4:Y:S01]  /*af90*/  MUFU.TANH R11, R11 ;  /* 0x0000000b000b7308 */ /* 0x000f220000002400 */
        /* <DEDUP_REMOVED lines=9> */
[----:B------:R-:W1:Y:S01]  /*b030*/  MUFU.TANH R16, R16 ;  /* 0x0000001000107308 */ /* 0x000e620000002400 */
[----:B------:R-:W-:Y:S02]  /*b040*/  FMUL.FTZ R5, R26, c[0x0][0x320] ;  /* 0x0000c8001a057a20 */ /* 0x000fe40000410000 */
[----:B------:R-:W-:Y:S07]  /*b050*/  FMUL.FTZ R4, R27, c[0x0][0x320] ;  /* 0x0000c8001b047a20 */ /* 0x000fee0000410000 */
[----:B------:R-:W1:Y:S10]  /*b060*/  MUFU.TANH R13, R13 ;  /* 0x0000000d000d7308 */ /* 0x000e740000002400 */
[----:B------:R-:W1:Y:S10]  /*b070*/  MUFU.TANH R12, R12 ;  /* 0x0000000c000c7308 */ /* 0x000e740000002400 */
[----:B------:R1:W1:Y:S10]  /*b080*/  MUFU.TANH R172, R20 ;  /* 0x0000001400ac7308 */ /* 0x0002740000002400 */
[----:B------:R-:W1:Y:S10]  /*b090*/  MUFU.TANH R7, R7 ;  /* 0x0000000700077308 */ /* 0x000e740000002400 */
[----:B------:R1:W1:Y:S10]  /*b0a0*/  MUFU.TANH R175, R22 ;  /* 0x0000001600af7308 */ /* 0x0002740000002400 */
[----:B------:R-:W1:Y:S10]  /*b0b0*/  MUFU.TANH R14, R14 ;  /* 0x0000000e000e7308 */ /* 0x000e740000002400 */
[----:B------:R-:W1:Y:S10]  /*b0c0*/  MUFU.TANH R18, R18 ;  /* 0x0000001200127308 */ /* 0x000e740000002400 */
[----:B------:R-:W1:Y:S10]  /*b0d0*/  MUFU.TANH R17, R17 ;  /* 0x0000001100117308 */ /* 0x000e740000002400 */
[----:B------:R-:W1:Y:S10]  /*b0e0*/  MUFU.TANH R5, R5 ;  /* 0x0000000500057308 */ /* 0x000e740000002400 */
[----:B------:R-:W1:Y:S01]  /*b0f0*/  MUFU.TANH R4, R4 ;  /* 0x0000000400047308 */ /* 0x000e620000002400 */
[----:B------:R-:W-:-:S05]  /*b100*/  @P0 BRA `(.L_x_426) ;  /* 0x000004d000000947 */ /* 0x000fca0003800000 */
[----:B--234-:R-:W2:Y:S01]  /*b110*/  LDL R169, [R1+0x20] ;  /* 0x0000200001a97983 */ /* 0x01cea20000100800 */
[----:B------:R-:W-:Y:S01]  /*b120*/  IMAD.MOV.U32 R159, RZ, RZ, c[0x0][0x2b8] ;  /* 0x0000ae00ff9f7624 */ /* 0x000fe200078e00ff */
[----:B------:R-:W-:Y:S02]  /*b130*/  UIMAD UR5, UR24, 0x30, UR10 ;  /* 0x00000030180578a4 */ /* 0x000fe4000f8e020a */
[----:B------:R-:W3:Y:S02]  /*b140*/  S2R R26, SR_TID.X ;  /* 0x00000000001a7919 */ /* 0x000ee40000002100 */
[----:B------:R-:W-:Y:S02]  /*b150*/  ISETP.NE.AND P1, PT, R159, 0x1, PT ;  /* 0x000000019f00780c */ /* 0x000fe40003f25270 */
[----:B------:R4:W-:Y:S01]  /*b160*/  STL [R1+0x58], R0 ;  /* 0x0000580001007387 */ /* 0x0009e20000100800 */
[----:B------:R-:W-:Y:S03]  /*b170*/  IMAD.U32 R6, RZ, RZ, UR5 ;  /* 0x00000005ff067e24 */ /* 0x000fe6000f8e00ff */
[----:B------:R-:W2:Y:S01]  /*b180*/  LDL R24, [R1+0x24] ;  /* 0x0000240001187983 */ /* 0x000ea20000100800 */
[----:B----4-:R-:W-:Y:S01]  /*b190*/  IMAD.MOV.U32 R0, RZ, RZ, RZ ;  /* 0x000000ffff007224 */ /* 0x010fe200078e00ff */
[----:B--2---:R-:W-:Y:S02]  /*b1a0*/  ISETP.GE.AND P2, PT, R24, c[0x0][0x1d4], PT ;  /* 0x0000750018007a0c */ /* 0x004fe40003f46270 */
[----:B------:R-:W-:Y:S02]  /*b1b0*/  IADD3 R6, R6, -0x30, R169 ;  /* 0xffffffd006067810 */ /* 0x000fe40007ffe0a9 */
[----:B------:R-:W2:Y:S01]  /*b1c0*/  LDL R169, [R1+0x1c] ;  /* 0x00001c0001a97983 */ /* 0x000ea20000100800 */
[----:B---3--:R-:W-:Y:S02]  /*b1d0*/  SHF.R.S32.HI R25, RZ, 0x1f, R26 ;  /* 0x0000001fff197819 */ /* 0x008fe4000001141a */
[----:B-1----:R-:W-:Y:S02]  /*b1e0*/  @P1 IMAD.HI.U32 R20, R6, c[0x0][0x2bc], RZ ;  /* 0x0000af0006141a27 */ /* 0x002fe400078e00ff */
[----:B------:R-:W-:Y:S02]  /*b1f0*/  LEA.HI R25, R25, R26, RZ, 0x3 ;  /* 0x0000001a19197211 */ /* 0x000fe400078f18ff */
[----:B------:R-:W-:Y:S01]  /*b200*/  IMAD.MOV.U32 R19, RZ, RZ, R6 ;  /* 0x000000ffff137224 */ /* 0x000fe200078e0006 */
[----:B------:R-:W-:Y:S02]  /*b210*/  @P1 SHF.R.U32.HI R19, RZ, c[0x0][0x2c0], R20 ;  /* 0x0000b000ff131a19 */ /* 0x000fe40000011614 */
[----:B------:R-:W-:Y:S02]  /*b220*/  SHF.R.S32.HI R25, RZ, 0x3, R25 ;  /* 0x00000003ff197819 */ /* 0x000fe40000011419 */
        /* <DEDUP_REMOVED lines=8> */
[----:B------:R3:W4:Y:S02]  /*b2b0*/  @!P3 LDG.E R0, [R20.64] ;  /* 0x000000161400b981 */ /* 0x000724000c1e1900 */
[----:B------:R-:W-:Y:S04]  /*b2c0*/  IMAD R6, R6, c[0x0][0x1e0], RZ ;  /* 0x0000780006067a24 */ /* 0x000fe800078e02ff */
[C---:B------:R-:W-:Y:S02]  /*b2d0*/  IMAD R6, R23.reuse, c[0x0][0x1e4], R6 ;  /* 0x0000790017067a24 */ /* 0x040fe400078e0206 */
[----:B---3--:R-:W-:Y:S04]  /*b2e0*/  IMAD.WIDE.U32 R20, R23, c[0x0][0x1e0], RZ ;  /* 0x0000780017147a25 */ /* 0x008fe800078e00ff */
[----:B------:R-:W-:Y:S01]  /*b2f0*/  IMAD.IADD R21, R21, 0x1, R6 ;  /* 0x0000000115157824 */ /* 0x000fe200078e0206 */
[----:B----4-:R3:W-:Y:S01]  /*b300*/  STL [R1+0x8], R0 ;  /* 0x0000080001007387 */ /* 0x0107e20000100800 */
[----:B------:R-:W-:Y:S02]  /*b310*/  SHF.R.S32.HI R6, RZ, 0x1f, R0 ;  /* 0x0000001fff067819 */ /* 0x000fe40000011400 */
[----:B------:R-:W-:Y:S01]  /*b320*/  IMAD.WIDE.U32 R20, R0, c[0x0][0x1f0], R20 ;  /* 0x00007c0000147a25 */ /* 0x000fe200078e0014 */
[----:B-1----:R-:W4:Y:S03]  /*b330*/  LDL R23, [R1+0x14] ;  /* 0x0000140001177983 */ /* 0x002f260000100800 */
[----:B------:R-:W-:Y:S01]  /*b340*/  IMAD R6, R6, c[0x0][0x1f0], RZ ;  /* 0x00007c0006067a24 */ /* 0x000fe200078e02ff */
[----:B------:R-:W-:Y:S01]  /*b350*/  IADD3 R20, P0, R20, UR18, RZ ;  /* 0x0000001214147c10 */ /* 0x000fe2000ff1e0ff */
[----:B------:R-:W4:Y:S02]  /*b360*/  LDL R159, [R1+0x10] ;  /* 0x00001000019f7983 */ /* 0x000f240000100800 */
[----:B------:R-:W-:Y:S05]  /*b370*/  IMAD R6, R0, c[0x0][0x1f4], R6 ;  /* 0x00007d0000067a24 */ /* 0x000fea00078e0206 */
[----:B------:R-:W-:Y:S02]  /*b380*/  IADD3.X R6, R21, UR6, R6, P0, !PT ;  /* 0x0000000615067c10 */ /* 0x000fe400087fe406 */
[C---:B------:R-:W-:Y:S04]  /*b390*/  LEA R19, P0, R20.reuse, c[0x0][0x1c8], 0x1 ;  /* 0x0000720014137a11 */ /* 0x040fe800078008ff */
[----:B------:R-:W-:Y:S01]  /*b3a0*/  LEA.HI.X R6, R20, c[0x0][0x1cc], R6, 0x1, P0 ;  /* 0x0000730014067a11 */ /* 0x000fe200000f0c06 */
[----:B------:R-:W1:Y:S01]  /*b3b0*/  SHFL.IDX PT, R21, R19, RZ, 0x181f ;  /* 0x00181fff13157589 */ /* 0x000e6200000e0000 */
[----:B------:R-:W-:Y:S03]  /*b3c0*/  IADD3 R20, -R25, 0x30, RZ ;  /* 0x0000003019147810 */ /* 0x000fe60007ffe1ff */
[----:B---3--:R-:W3:Y:S01]  /*b3d0*/  LDL R0, [R1+0x2c] ;  /* 0x00002c0001007983 */ /* 0x008ee20000100800 */
[----:B------:R-:W-:Y:S03]  /*b3e0*/  ISETP.GE.AND P0, PT, R20, 0x1, PT ;  /* 0x000000011400780c */ /* 0x000fe60003f06270 */
[----:B------:R-:W2:Y:S04]  /*b3f0*/  SHFL.IDX PT, R22, R6, RZ, 0x181f ;  /* 0x00181fff06167589 */ /* 0x000ea800000e0000 */
[----:B------:R-:W3:Y:S04]  /*b400*/  SHFL.IDX PT, R19, R19, 0x1, 0x181f ;  /* 0x00381f0013137f89 */ /* 0x000ee800000e0000 */
[----:B------:R-:W3:Y:S02]  /*b410*/  SHFL.IDX PT, R6, R6, 0x1, 0x181f ;  /* 0x00381f0006067f89 */ /* 0x000ee400000e0000 */
[C---:B-1----:R-:W-:Y:S05]  /*b420*/  @P0 IADD3 R24, P1, R21.reuse, R178, RZ ;  /* 0x000000b215180210 */ /* 0x042fea0007f3e0ff */
[C---:B--2---:R-:W-:Y:S05]  /*b430*/  @P0 IMAD.X R25, R22.reuse, 0x1, R179, P1 ;  /* 0x0000000116190824 */ /* 0x044fea00008e06b3 */
[----:B------:R1:W-:Y:S02]  /*b440*/  @P0 LDGSTS.E.BYPASS.LTC128B.128 [R169+0x10100], [R24.64], !P2 ;  /* 0x1010000018a90fae */ /* 0x0003e4000d101d56 */
[----:B-1----:R-:W-:Y:S05]  /*b450*/  @P0 IADD3 R24, P1, R21, R176, RZ ;  /* 0x000000b015180210 */ /* 0x002fea0007f3e0ff */
[----:B------:R-:W-:Y:S05]  /*b460*/  @P0 IMAD.X R25, R22, 0x1, R177, P1 ;  /* 0x0000000116190824 */ /* 0x000fea00008e06b1 */
[----:B------:R4:W-:Y:S02]  /*b470*/  @P0 LDGSTS.E.BYPASS.LTC128B.128 [R169+0x11900], [R24.64], !P6 ;  /* 0x1190000018a90fae */ /* 0x0009e4000f101d56 */
[CC--:B----4-:R-:W-:Y:S04]  /*b480*/  @P0 LEA R24, P1, R23.reuse, R21.reuse, 0x1 ;  /* 0x0000001517180211 */ /* 0x0d0fe800078208ff */
[-CC-:B---3--:R-:W-:Y:S02]  /*b490*/  @P0 LEA.HI.X R25, R23, R22.reuse, R0.reuse, 0x1, P1 ;  /* 0x0000001617190211 */ /* 0x188fe400008f0c00 */
[C---:B------:R-:W-:Y:S03]  /*b4a0*/  @P0 LEA R26, P1, R159.reuse, R21, 0x1 ;  /* 0x000000159f1a0211 */ /* 0x040fe600078208ff */
[----:B------:R1:W-:Y:S04]  /*b4b0*/  @P0 LDGSTS.E.BYPASS.LTC128B.128 [R169+0x13100], [R24.64], !P5 ;  /* 0x1310000018a90fae */ /* 0x0003e8000e901d56 */
[----:B-1----:R-:W2:Y:S02]  /*b4c0*/  LDL R25, [R1+0x28] ;  /* 0x0000280001197983 */ /* 0x002ea40000100800 */
[----:B--2---:R-:W-:Y:S05]  /*b4d0*/  @P0 LEA.HI.X R27, R159, R22, R25, 0x1, P1 ;  /* 0x000000169f1b0211 */ /* 0x004fea00008f0c19 */
[----:B------:R1:W-:Y:S01]  /*b4e0*/  @P0 LDGSTS.E.BYPASS.LTC128B.128 [R169+0x14900], [R26.64], !P4 ;  /* 0x149000001aa90fae */ /* 0x0003e2000e101d56 */
[----:B------:R-:W-:Y:S11]  /*b4f0*/  ISETP.GE.AND P0, PT, R20, 0x21, PT ;  /* 0x000000211400780c */ /* 0x000ff60003f06270 */
[----:B------:R-:W-:Y:S02]  /*b500*/  @!UPT UIADD3 URZ, URZ, URZ, URZ ;  /* 0x0000003f3f3ff290 */ /* 0x000fe4000fffe03f */
[C---:B------:R-:W-:Y:S05]  /*b510*/  @P0 IADD3 R20, P1, R19.reuse, R178, RZ ;  /* 0x000000b213140210 */ /* 0x040fea0007f3e0ff */
[C---:B------:R-:W-:Y:S05]  /*b520*/  @P0 IMAD.X R21, R6.reuse, 0x1, R179, P1 ;  /* 0x0000000106150824 */ /* 0x040fea00008e06b3 */
[----:B------:R2:W-:Y:S02]  /*b530*/  @P0 LDGSTS.E.BYPASS.LTC128B.128 [R169+0x11100], [R20.64], !P2 ;  /* 0x1110000014a90fae */ /* 0x0005e4000d101d56 */
[----:B--2---:R-:W-:Y:S05]  /*b540*/  @P0 IADD3 R20, P1, R19, R176, RZ ;  /* 0x000000b013140210 */ /* 0x004fea0007f3e0ff */
[----:B------:R-:W-:Y:S05]  /*b550*/  @P0 IMAD.X R21, R6, 0x1, R177, P1 ;  /* 0x0000000106150824 */ /* 0x000fea00008e06b1 */
[----:B------:R2:W-:Y:S02]  /*b560*/  @P0 LDGSTS.E.BYPASS.LTC128B.128 [R169+0x12900], [R20.64], !P6 ;  /* 0x1290000014a90fae */ /* 0x0005e4000f101d56 */
[CC--:B--2---:R-:W-:Y:S04]  /*b570*/  @P0 LEA R20, P1, R23.reuse, R19.reuse, 0x1 ;  /* 0x0000001317140211 */ /* 0x0c4fe800078208ff */
[-C--:B------:R-:W-:Y:S02]  /*b580*/  @P0 LEA.HI.X R21, R23, R6.reuse, R0, 0x1, P1 ;  /* 0x0000000617150211 */ /* 0x080fe400008f0c00 */
[----:B------:R1:W5:Y:S01]  /*b590*/  LDL.LU R0, [R1+0x58] ;  /* 0x0000580001007983 */ /* 0x0003620000300800 */
[C---:B------:R-:W-:Y:S03]  /*b5a0*/  @P0 LEA R22, P1, R159.reuse, R19, 0x1 ;  /* 0x000000139f160211 */ /* 0x040fe600078208ff */
[----:B------:R1:W-:Y:S01]  /*b5b0*/  @P0 LDGSTS.E.BYPASS.LTC128B.128 [R169+0x14100], [R20.64], !P5 ;  /* 0x1410000014a90fae */ /* 0x0003e2000e901d56 */
[----:B------:R-:W-:Y:S05]  /*b5c0*/  @P0 LEA.HI.X R23, R159, R6, R25, 0x1, P1 ;  /* 0x000000069f170211 */ /* 0x000fea00008f0c19 */
[----:B------:R1:W-:Y:S04]  /*b5d0*/  @P0 LDGSTS.E.BYPASS.LTC128B.128 [R169+0x15900], [R22.64], !P4 ;  /* 0x1590000016a90fae */ /* 0x0003e8000e101d56 */
.L_x_426:
[----:B-1234-:R-:W2:Y:S01]  /*b5e0*/  LDL.LU R23, [R1+0x44] ;  /* 0x0000440001177983 */ /* 0x01eea20000300800 */
[----:B-----5:R-:W-:Y:S01]  /*b5f0*/  FMNMX.FTZ R0, R168, R0, !PT ;  /* 0x00000000a8007209 */ /* 0x020fe20007810000 */
[----:B------:R-:W-:Y:S02]  /*b600*/  UISETP.GT.AND UP0, UPT, UR24, UR4, UPT ;  /* 0x000000041800728c */ /* 0x000fe4000bf04270 */
[----:B------:R-:W0:Y:S01]  /*b610*/  LDGDEPBAR ;  /* 0x00000000000079af */ /* 0x000e220000000000 */
[----:B------:R-:W-:Y:S01]  /*b620*/  FMNMX.FTZ R0, R170, R0, !PT ;  /* 0x00000000aa007209 */ /* 0x000fe20007810000 */
[----:B------:R-:W-:Y:S02]  /*b630*/  UIADD3 UR5, UR24, -0x1, URZ ;  /* 0xffffffff18057890 */ /* 0x000fe4000fffe03f */
[----:B------:R-:W-:Y:S02]  /*b640*/  PLOP3.LUT P0, PT, PT, PT, UP0, 0x80, 0x0 ;  /* 0x000000000000781c */ /* 0x000fe40003f0f008 */
[----:B------:R-:W-:Y:S03]  /*b650*/  FMNMX.FTZ R0, R171, R0, !PT ;  /* 0x00000000ab007209 */ /* 0x000fe60007810000 */
[----:B------:R-:W-:Y:S01]  /*b660*/  UMOV UR24, UR5 ;  /* 0x0000000500187c82 */ /* 0x000fe20008000000 */
        /* <DEDUP_REMOVED lines=13> */
[C---:B------:R-:W-:Y:S02]  /*b740*/  FMUL.FTZ R169, R0.reuse, c[0x0][0x2d0] ;  /* 0x0000b40000a97a20 */ /* 0x040fe40000410000 */
[----:B------:R-:W-:Y:S02]  /*b750*/  FADD.FTZ R3, -R0, R3 ;  /* 0x0000000300037221 */ /* 0x000fe40000010100 */
[--C-:B------:R-:W-:Y:S02]  /*b760*/  FFMA.FTZ R168, R168, c[0x0][0x2d0], -R169.reuse ;  /* 0x0000b400a8a87a23 */ /* 0x100fe400000108a9 */
[--C-:B------:R-:W-:Y:S02]  /*b770*/  FFMA.FTZ R19, R170, c[0x0][0x2d0], -R169.reuse ;  /* 0x0000b400aa137a23 */ /* 0x100fe400000108a9 */
[--C-:B------:R-:W-:Y:S02]  /*b780*/  FFMA.FTZ R20, R171, c[0x0][0x2d0], -R169.reuse ;  /* 0x0000b400ab147a23 */ /* 0x100fe400000108a9 */
[--C-:B------:R-:W-:Y:S01]  /*b790*/  FFMA.FTZ R156, R156, c[0x0][0x2d0], -R169.reuse ;  /* 0x0000b4009c9c7a23 */ /* 0x100fe200000108a9 */
[----:B------:R-:W-:Y:S01]  /*b7a0*/  MUFU.EX2 R168, R168 ;  /* 0x000000a800a87308 */ /* 0x000fe20000000800 */
[--C-:B------:R-:W-:Y:S02]  /*b7b0*/  FFMA.FTZ R22, R158, c[0x0][0x2d0], -R169.reuse ;  /* 0x0000b4009e167a23 */ /* 0x100fe400000108a9 */
[--C-:B------:R-:W-:Y:S02]  /*b7c0*/  FFMA.FTZ R21, R157, c[0x0][0x2d0], -R169.reuse ;  /* 0x0000b4009d157a23 */ /* 0x100fe400000108a9 */
[--C-:B------:R-:W-:Y:S02]  /*b7d0*/  FFMA.FTZ R24, R15, c[0x0][0x2d0], -R169.reuse ;  /* 0x0000b4000f187a23 */ /* 0x100fe400000108a9 */
[--C-:B------:R-:W-:Y:S01]  /*b7e0*/  FFMA.FTZ R25, R16, c[0x0][0x2d0], -R169.reuse ;  /* 0x0000b40010197a23 */ /* 0x100fe200000108a9 */
[----:B------:R-:W-:Y:S01]  /*b7f0*/  MOV R16, R22 ;  /* 0x0000001600107202 */ /* 0x000fe20000000f00 */
[--C-:B------:R-:W-:Y:S01]  /*b800*/  FFMA.FTZ R172, R172, c[0x0][0x2d0], -R169.reuse ;  /* 0x0000b400acac7a23 */ /* 0x100fe200000108a9 */
[----:B------:R-:W-:Y:S01]  /*b810*/  MUFU.EX2 R19, R19 ;  /* 0x0000001300137308 */ /* 0x000fe20000000800 */
[--C-:B------:R-:W-:Y:S02]  /*b820*/  FFMA.FTZ R171, R7, c[0x0][0x2d0], -R169.reuse ;  /* 0x0000b40007ab7a23 */ /* 0x100fe400000108a9 */
[--C-:B------:R-:W-:Y:S02]  /*b830*/  FFMA.FTZ R170, R18, c[0x0][0x2d0], -R169.reuse ;  /* 0x0000b40012aa7a23 */ /* 0x100fe400000108a9 */
[----:B------:R-:W-:Y:S02]  /*b840*/  FFMA.FTZ R169, R17, c[0x0][0x2d0], -R169 ;  /* 0x0000b40011a97a23 */ /* 0x000fe400000108a9 */
[----:B------:R-:W3:Y:S01]  /*b850*/  LDL.LU R17, [R1+0x40] ;  /* 0x0000400001117983 */ /* 0x000ee20000300800 */
[----:B------:R-:W-:Y:S02]  /*b860*/  FMUL.FTZ R3, R3, c[0x0][0x2d0] ;  /* 0x0000b40003037a20 */ /* 0x000fe40000410000 */
[----:B------:R-:W-:Y:S10]  /*b870*/  MUFU.EX2 R20, R20 ;  /* 0x0000001400147308 */ /* 0x000ff40000000800 */
[----:B------:R-:W1:Y:S10]  /*b880*/  MUFU.EX2 R6, R3 ;  /* 0x0000000300067308 */ /* 0x000e740000000800 */
[----:B------:R4:W2:Y:S10]  /*b890*/  MUFU.EX2 R158, R156 ;  /* 0x0000009c009e7308 */ /* 0x0008b40000000800 */
[----:B------:R-:W-:Y:S01]  /*b8a0*/  MUFU.EX2 R169, R169 ;  /* 0x000000a900a97308 */ /* 0x000fe20000000800 */
[C---:B-1----:R-:W-:Y:S02]  /*b8b0*/  FMUL.FTZ R28, R6.reuse, R28 ;  /* 0x0000001c061c7220 */ /* 0x042fe40000410000 */
[C---:B------:R-:W-:Y:S02]  /*b8c0*/  FMUL.FTZ R29, R6.reuse, R29 ;  /* 0x0000001d061d7220 */ /* 0x040fe40000410000 */
[C---:B------:R-:W-:Y:S02]  /*b8d0*/  FMUL.FTZ R32, R6.reuse, R32 ;  /* 0x0000002006207220 */ /* 0x040fe40000410000 */
[C---:B------:R-:W-:Y:S03]  /*b8e0*/  FMUL.FTZ R33, R6.reuse, R33 ;  /* 0x0000002106217220 */ /* 0x040fe60000410000 */
[----:B------:R-:W-:Y:S01]  /*b8f0*/  MUFU.EX2 R171, R171 ;  /* 0x000000ab00ab7308 */ /* 0x000fe20000000800 */
[C---:B------:R-:W-:Y:S01]  /*b900*/  FMUL.FTZ R36, R6.reuse, R36 ;  /* 0x0000002406247220 */ /* 0x040fe20000410000 */
[C---:B----4-:R-:W-:Y:S01]  /*b910*/  F2FP.PACK_AB R156, R19.reuse, R168 ;  /* 0x000000a8139c723e */ /* 0x050fe200000000ff */
        /* <DEDUP_REMOVED lines=48> */
[----:B------:R-:W-:Y:S04]  /*bc20*/  FADD.FTZ R3, R19, R3 ;  /* 0x0000000313037221 */ /* 0x000fe80000010000 */
[----:B------:R-:W-:Y:S04]  /*bc30*/  FADD.FTZ R3, R20, R3 ;  /* 0x0000000314037221 */ /* 0x000fe80000010000 */
[C---:B------:R-:W-:Y:S01]  /*bc40*/  FADD.FTZ R22, R158.reuse, R3 ;  /* 0x000000039e167221 */ /* 0x040fe20000010000 */
[----:B------:R-:W-:Y:S02]  /*bc50*/  FMNMX.FTZ R3, R173, R2, !PT ;  /* 0x00000002ad037209 */ /* 0x000fe40007810000 */
[----:B------:R-:W-:Y:S01]  /*bc60*/  F2FP.PACK_AB R158, R158, R20 ;  /* 0x000000149e9e723e */ /* 0x000fe200000000ff */
[----:B------:R-:W-:Y:S01]  /*bc70*/  FMUL.FTZ R20, R6, R148 ;  /* 0x0000009406147220 */ /* 0x000fe20000410000 */
        /* <DEDUP_REMOVED lines=18> */
[----:B------:R-:W-:Y:S02]  /*bda0*/  FMUL.FTZ R2, R2, c[0x0][0x2d0] ;  /* 0x0000b40002027a20 */ /* 0x000fe40000410000 */
[--C-:B------:R-:W-:Y:S02]  /*bdb0*/  FFMA.FTZ R15, R174, c[0x0][0x2d0], -R168.reuse ;  /* 0x0000b400ae0f7a23 */ /* 0x100fe400000108a8 */
[----:B------:R-:W-:Y:S01]  /*bdc0*/  MUFU.EX2 R7, R7 ;  /* 0x0000000700077308 */ /* 0x000fe20000000800 */
[--C-:B------:R-:W-:Y:S02]  /*bdd0*/  FFMA.FTZ R18, R9, c[0x0][0x2d0], -R168.reuse ;  /* 0x0000b40009127a23 */ /* 0x100fe400000108a8 */
[--C-:B------:R-:W-:Y:S02]  /*bde0*/  FFMA.FTZ R159, R8, c[0x0][0x2d0], -R168.reuse ;  /* 0x0000b400089f7a23 */ /* 0x100fe400000108a8 */
[--C-:B------:R-:W-:Y:S02]  /*bdf0*/  FFMA.FTZ R19, R11, c[0x0][0x2d0], -R168.reuse ;  /* 0x0000b4000b137a23 */ /* 0x100fe400000108a8 */
[--C-:B------:R-:W-:Y:S02]  /*be00*/  FFMA.FTZ R27, R10, c[0x0][0x2d0], -R168.reuse ;  /* 0x0000b4000a1b7a23 */ /* 0x100fe400000108a8 */
[--C-:B------:R-:W-:Y:S01]  /*be10*/  FFMA.FTZ R26, R13, c[0x0][0x2d0], -R168.reuse ;  /* 0x0000b4000d1a7a23 */ /* 0x100fe200000108a8 */
[----:B------:R-:W3:Y:S01]  /*be20*/  MUFU.EX2 R2, R2 ;  /* 0x0000000200027308 */ /* 0x000ee20000000800 */
[--C-:B------:R-:W-:Y:S01]  /*be30*/  FFMA.FTZ R23, R12, c[0x0][0x2d0], -R168.reuse ;  /* 0x0000b4000c177a23 */ /* 0x100fe200000108a8 */
[----:B------:R-:W-:Y:S01]  /*be40*/  MOV R148, R19 ;  /* 0x0000001300947202 */ /* 0x000fe20000000f00 */
[--C-:B------:R-:W-:Y:S02]  /*be50*/  FFMA.FTZ R173, R5, c[0x0][0x2d0], -R168.reuse ;  /* 0x0000b40005ad7a23 */ /* 0x100fe400000108a8 */
[--C-:B------:R-:W-:Y:S02]  /*be60*/  FFMA.FTZ R175, R175, c[0x0][0x2d0], -R168.reuse ;  /* 0x0000b400afaf7a23 */ /* 0x100fe400000108a8 */
[--C-:B------:R-:W-:Y:S01]  /*be70*/  FFMA.FTZ R174, R14, c[0x0][0x2d0], -R168.reuse ;  /* 0x0000b4000eae7a23 */ /* 0x100fe200000108a8 */
[----:B------:R-:W-:Y:S01]  /*be80*/  MOV R14, R25 ;  /* 0x00000019000e7202 */ /* 0x000fe20000000f00 */
[----:B------:R-:W-:Y:S01]  /*be90*/  FFMA.FTZ R168, R4, c[0x0][0x2d0], -R168 ;  /* 0x0000b40004a87a23 */ /* 0x000fe200000108a8 */
[----:B------:R-:W1:Y:S01]  /*bea0*/  MUFU.EX2 R15, R15 ;  /* 0x0000000f000f7308 */ /* 0x000e620000000800 */
[C---:B------:R-:W-:Y:S02]  /*beb0*/  FMUL.FTZ R5, R6.reuse, R133 ;  /* 0x0000008506057220 */ /* 0x040fe40000410000 */
[C---:B------:R-:W-:Y:S01]  /*bec0*/  FMUL.FTZ R8, R6.reuse, R136 ;  /* 0x0000008806087220 */ /* 0x040fe20000410000 */
[----:B------:R-:W-:Y:S01]  /*bed0*/  MOV R136, R26 ;  /* 0x0000001a00887202 */ /* 0x000fe20000000f00 */
[C---:B------:R-:W-:Y:S01]  /*bee0*/  FMUL.FTZ R9, R6.reuse, R137 ;  /* 0x0000008906097220 */ /* 0x040fe20000410000 */
[----:B------:R-:W-:Y:S01]  /*bef0*/  MOV R137, R27 ;  /* 0x0000001b00897202 */ /* 0x000fe20000000f00 */
[C---:B------:R-:W-:Y:S02]  /*bf00*/  FMUL.FTZ R12, R6.reuse, R140 ;  /* 0x0000008c060c7220 */ /* 0x040fe40000410000 */
[C---:B------:R-:W-:Y:S01]  /*bf10*/  FMUL.FTZ R13, R6.reuse, R141 ;  /* 0x0000008d060d7220 */ /* 0x040fe20000410000 */
[----:B------:R-:W-:Y:S01]  /*bf20*/  MOV R141, R16 ;  /* 0x00000010008d7202 */ /* 0x000fe20000000f00 */
[C---:B------:R-:W-:Y:S01]  /*bf30*/  FMUL.FTZ R16, R6.reuse, R144 ;  /* 0x0000009006107220 */ /* 0x040fe20000410000 */
[----:B------:R-:W-:Y:S01]  /*bf40*/  MUFU.EX2 R168, R168 ;  /* 0x000000a800a87308 */ /* 0x000fe20000000800 */
[----:B------:R-:W-:Y:S01]  /*bf50*/  FMUL.FTZ R25, R6, R153 ;  /* 0x0000009906197220 */ /* 0x000fe20000410000 */
[----:B------:R-:W-:Y:S01]  /*bf60*/  MOV R153, R23 ;  /* 0x0000001700997202 */ /* 0x000fe20000000f00 */
[C---:B---3--:R-:W-:Y:S02]  /*bf70*/  FFMA.FTZ R4, R2.reuse, R17, R7 ;  /* 0x0000001102047223 */ /* 0x048fe40000010007 */
[C---:B------:R-:W-:Y:S02]  /*bf80*/  FMUL.FTZ R10, R2.reuse, R138 ;  /* 0x0000008a020a7220 */ /* 0x040fe40000410000 */
[C---:B------:R-:W-:Y:S02]  /*bf90*/  FMUL.FTZ R19, R2.reuse, R147 ;  /* 0x0000009302137220 */ /* 0x040fe40000410000 */
[C---:B------:R-:W-:Y:S01]  /*bfa0*/  FMUL.FTZ R26, R2.reuse, R154 ;  /* 0x0000009a021a7220 */ /* 0x040fe20000410000 */
[----:B------:R-:W2:Y:S01]  /*bfb0*/  MUFU.EX2 R141, R141 ;  /* 0x0000008d008d7308 */ /* 0x000ea20000000800 */
[----:B------:R-:W-:Y:S01]  /*bfc0*/  FMUL.FTZ R27, R2, R155 ;  /* 0x0000009b021b7220 */ /* 0x000fe20000410000 */
[C---:B-1----:R-:W-:Y:S01]  /*bfd0*/  F2FP.PACK_AB R157, R15.reuse, R7 ;  /* 0x000000070f9d723e */ /* 0x042fe200000000ff */
[----:B------:R-:W-:Y:S01]  /*bfe0*/  FADD.FTZ R11, R15, R4 ;  /* 0x000000040f0b7221 */ /* 0x000fe20000010000 */
[----:B------:R-:W-:Y:S01]  /*bff0*/  MOV R15, R24 ;  /* 0x00000018000f7202 */ /* 0x000fe20000000f00 */
[----:B------:R-:W-:Y:S01]  /*c000*/  FMUL.FTZ R4, R6, R132 ;  /* 0x0000008406047220 */ /* 0x000fe20000410000 */
[----:B------:R-:W-:Y:S01]  /*c010*/  MOV R132, R21 ;  /* 0x0000001500847202 */ /* 0x000fe20000000f00 */
[----:B------:R-:W-:Y:S01]  /*c020*/  FMUL.FTZ R7, R2, R135 ;  /* 0x0000008702077220 */ /* 0x000fe20000410000 */
[----:B------:R-:W-:Y:S01]  /*c030*/  MOV R140, R15 ;  /* 0x0000000f008c7202 */ /* 0x000fe20000000f00 */
[C---:B------:R-:W-:Y:S01]  /*c040*/  FMUL.FTZ R17, R6.reuse, R145 ;  /* 0x0000009106117220 */ /* 0x040fe20000410000 */
        /* <DEDUP_REMOVED lines=11> */
[C---:B------:R-:W-:Y:S02]  /*c100*/  FMUL.FTZ R15, R2.reuse, R143 ;  /* 0x0000008f020f7220 */ /* 0x040fe40000410000 */
[C---:B------:R-:W-:Y:S02]  /*c110*/  FMUL.FTZ R18, R2.reuse, R146 ;  /* 0x0000009202127220 */ /* 0x040fe40000410000 */
[C---:B------:R-:W-:Y:S02]  /*c120*/  FMUL.FTZ R22, R2.reuse, R150 ;  /* 0x0000009602167220 */ /* 0x040fe40000410000 */
[C---:B------:R-:W-:Y:S02]  /*c130*/  FMUL.FTZ R23, R2.reuse, R151 ;  /* 0x0000009702177220 */ /* 0x040fe40000410000 */
[C---:B------:R-:W-:Y:S01]  /*c140*/  FMUL.FTZ R30, R2.reuse, R30 ;  /* 0x0000001e021e7220 */ /* 0x040fe20000410000 */
[----:B------:R-:W1:Y:S01]  /*c150*/  MUFU.EX2 R143, R138 ;  /* 0x0000008a008f7308 */ /* 0x000e620000000800 */
        /* <DEDUP_REMOVED lines=17> */
[----:B------:R-:W3:Y:S01]  /*c270*/  MUFU.EX2 R140, R140 ;  /* 0x0000008c008c7308 */ /* 0x000ee20000000800 */
[C---:B------:R-:W-:Y:S02]  /*c280*/  FMUL.FTZ R62, R2.reuse, R62 ;  /* 0x0000003e023e7220 */ /* 0x040fe40000410000 */
[C---:B------:R-:W-:Y:S02]  /*c290*/  FMUL.FTZ R63, R2.reuse, R63 ;  /* 0x0000003f023f7220 */ /* 0x040fe40000410000 */
[C---:B------:R-:W-:Y:S02]  /*c2a0*/  FMUL.FTZ R66, R2.reuse, R66 ;  /* 0x0000004202427220 */ /* 0x040fe40000410000 */
[C---:B------:R-:W-:Y:S02]  /*c2b0*/  FMUL.FTZ R67, R2.reuse, R67 ;  /* 0x0000004302437220 */ /* 0x040fe40000410000 */
[C---:B------:R-:W-:Y:S01]  /*c2c0*/  FMUL.FTZ R70, R2.reuse, R70 ;  /* 0x0000004602467220 */ /* 0x040fe20000410000 */
[----:B------:R4:W-:Y:S01]  /*c2d0*/  MUFU.EX2 R150, R153 ;  /* 0x0000009900967308 */ /* 0x0009e20000000800 */
        /* <DEDUP_REMOVED lines=35> */
[----:B------:R3:W3:Y:S01]  /*c510*/  MUFU.EX2 R2, R132 ;  /* 0x0000008400027308 */ /* 0x0006e20000000800 */
[----:B--2---:R-:W-:Y:S02]  /*c520*/  FADD.FTZ R146, R141, R152 ;  /* 0x000000988d927221 */ /* 0x004fe40000010000 */
[----:B----4-:R-:W-:Y:S02]  /*c530*/  LDSM.16.MT88.4 R152, [R249+0x1100] ;  /* 0x00110000f998783b */ /* 0x010fe40000004200 */
[----:B-1----:R-:W-:Y:S04]  /*c540*/  FADD.FTZ R146, R143, R146 ;  /* 0x000000928f927221 */ /* 0x002fe80000010000 */
[----:B---3--:R-:W-:Y:S04]  /*c550*/  FADD.FTZ R146, R140, R146 ;  /* 0x000000928c927221 */ /* 0x008fe80000010000 */
[----:B------:R-:W-:Y:S01]  /*c560*/  FADD.FTZ R146, R142, R146 ;  /* 0x000000928e927221 */ /* 0x000fe20000010000 */
[----:B------:R-:W1:Y:S01]  /*c570*/  LDSM.16.MT88.4 R132, [R252+0x100] ;  /* 0x00010000fc84783b */ /* 0x000e620000004200 */
[----:B------:R-:W-:Y:S01]  /*c580*/  F2FP.PACK_AB R159, R145, R2 ;  /* 0x00000002919f723e */ /* 0x000fe200000000ff */
[----:B------:R-:W-:Y:S02]  /*c590*/  FADD.FTZ R144, R2, R144 ;  /* 0x0000009002907221 */ /* 0x000fe40000010000 */
[----:B------:R2:W3:Y:S04]  /*c5a0*/  MUFU.EX2 R2, R137 ;  /* 0x0000008900027308 */ /* 0x0004e80000000800 */
[----:B--2---:R-:W-:Y:S01]  /*c5b0*/  LDSM.16.MT88.4 R136, [R252+0x900] ;  /* 0x00090000fc88783b */ /* 0x004fe20000004200 */
        /* <DEDUP_REMOVED lines=48> */
[----:B------:R1:W2:Y:S03]  /*c8c0*/  MUFU.EX2 R156, R172 ;  /* 0x000000ac009c7308 */ /* 0x0002a60000000800 */
[----:B---3--:R-:W-:Y:S03]  /*c8d0*/  F2FP.PACK_AB R133, R2, R148 ;  /* 0x000000940285723e */ /* 0x008fe600000000ff */
[----:B------:R-:W-:Y:S02]  /*c8e0*/  F2FP.PACK_AB R134, R142, R140 ;  /* 0x0000008c8e86723e */ /* 0x000fe400000000ff */
[----:B------:R-:W3:Y:S02]  /*c8f0*/  LDSM.16.MT88.4 R140, [R250+0x900] ;  /* 0x00090000fa8c783b */ /* 0x000ee40000004200 */
[----:B------:R4:W2:Y:S01]  /*c900*/  MUFU.EX2 R158, R170 ;  /* 0x000000aa009e7308 */ /* 0x0008a20000000800 */
[----:B------:R-:W-:Y:S02]  /*c910*/  F2FP.PACK_AB R135, R150, R149 ;  /* 0x000000959687723e */ /* 0x000fe400000000ff */
[----:B------:R-:W-:Y:S02]  /*c920*/  F2FP.PACK_AB R157, R174, R175 ;  /* 0x000000afae9d723e */ /* 0x000fe400000000ff */
[----:B------:R-:W-:Y:S03]  /*c930*/  F2FP.PACK_AB R159, R168, R173 ;  /* 0x000000ada89f723e */ /* 0x000fe600000000ff */
[C---:B------:R-:W-:Y:S05]  /*c940*/  HMMA.16816.F32 R4, R132.reuse, R136, R4 ;  /* 0x000000888404723c */ /* 0x040fea0000001804 */
[----:B-1----:R-:W-:Y:S03]  /*c950*/  MOV R172, R150 ;  /* 0x0000009600ac7202 */ /* 0x002fe60000000f00 */
[C---:B------:R-:W-:Y:S01]  /*c960*/  HMMA.16816.F32 R8, R132.reuse, R138, R8 ;  /* 0x0000008a8408723c */ /* 0x040fe20000001808 */
[----:B------:R-:W1:Y:S03]  /*c970*/  LDSM.16.MT88.4 R136, [R249+0x900] ;  /* 0x00090000f988783b */ /* 0x000e660000004200 */
[----:B----4-:R-:W-:Y:S04]  /*c980*/  MOV R170, R149 ;  /* 0x0000009500aa7202 */ /* 0x010fe80000000f00 */
[C---:B---3--:R-:W-:Y:S08]  /*c990*/  HMMA.16816.F32 R12, R132.reuse, R140, R12 ;  /* 0x0000008c840c723c */ /* 0x048ff0000000180c */
[C---:B------:R-:W-:Y:S01]  /*c9a0*/  HMMA.16816.F32 R16, R132.reuse, R142, R16 ;  /* 0x0000008e8410723c */ /* 0x040fe20000001810 */
[----:B------:R-:W3:Y:S07]  /*c9b0*/  LDSM.16.MT88.4 R140, [R248+0x900] ;  /* 0x00090000f88c783b */ /* 0x000eee0000004200 */
[C---:B-1----:R-:W-:Y:S08]  /*c9c0*/  HMMA.16816.F32 R20, R132.reuse, R136, R20 ;  /* 0x000000888414723c */ /* 0x042ff00000001814 */
[C---:B------:R-:W-:Y:S01]  /*c9d0*/  HMMA.16816.F32 R24, R132.reuse, R138, R24 ;  /* 0x0000008a8418723c */ /* 0x040fe20000001818 */
[----:B------:R-:W1:Y:S07]  /*c9e0*/  LDSM.16.MT88.4 R136, [R252+0x2100] ;  /* 0x00210000fc88783b */ /* 0x000e6e0000004200 */
        /* <DEDUP_REMOVED lines=36> */
[C---:B---3--:R-:W-:Y:S07]  /*cc30*/  HMMA.16816.F32 R124, R132.reuse, R140, R124 ;  /* 0x0000008c847c723c */ /* 0x048fee000000187c */
[----:B--2---:R-:W-:Y:S01]  /*cc40*/  FADD.FTZ R141, R156, R146 ;  /* 0x000000929c8d7221 */ /* 0x004fe20000010000 */
[----:B------:R-:W-:Y:S04]  /*cc50*/  HMMA.16816.F32 R128, R132, R142, R128 ;  /* 0x0000008e8480723c */ /* 0x000fe80000001880 */
[C---:B------:R-:W-:Y:S01]  /*cc60*/  FADD.FTZ R141, R171.reuse, R141 ;  /* 0x0000008dab8d7221 */ /* 0x040fe20000010000 */
[----:B------:R-:W-:Y:S01]  /*cc70*/  F2FP.PACK_AB R156, R171, R156 ;  /* 0x0000009cab9c723e */ /* 0x000fe200000000ff */
[----:B------:R-:W-:Y:S02]  /*cc80*/  FADD.FTZ R140, R145, R144 ;  /* 0x00000090918c7221 */ /* 0x000fe40000010000 */
[----:B------:R-:W-:Y:S01]  /*cc90*/  FADD.FTZ R141, R158, R141 ;  /* 0x0000008d9e8d7221 */ /* 0x000fe20000010000 */
[----:B------:R-:W2:Y:S03]  /*cca0*/  LDSM.16.MT88.4 R144, [R250+0x1100] ;  /* 0x00110000fa90783b */ /* 0x000ea60000004200 */
[C---:B------:R-:W-:Y:S01]  /*ccb0*/  FADD.FTZ R132, R169.reuse, R141 ;  /* 0x0000008da9847221 */ /* 0x040fe20000010000 */
[----:B------:R-:W-:Y:S01]  /*ccc0*/  F2FP.PACK_AB R158, R169, R158 ;  /* 0x0000009ea99e723e */ /* 0x000fe200000000ff */
[----:B------:R-:W-:Y:S03]  /*ccd0*/  FADD.FTZ R169, R148, R140 ;  /* 0x0000008c94a97221 */ /* 0x000fe60000010000 */
[----:B------:R1:W-:Y:S01]  /*cce0*/  STL [R1+0x44], R132 ;  /* 0x0000448401007387 */ /* 0x0003e20000100800 */
[----:B------:R-:W-:Y:S04]  /*ccf0*/  FADD.FTZ R169, R2, R169 ;  /* 0x000000a902a97221 */ /* 0x000fe80000010000 */
[----:B------:R-:W-:Y:S04]  /*cd00*/  FADD.FTZ R2, R170, R169 ;  /* 0x000000a9aa027221 */ /* 0x000fe80000010000 */
[----:B------:R-:W-:Y:S04]  /*cd10*/  FADD.FTZ R2, R172, R2 ;  /* 0x00000002ac027221 */ /* 0x000fe80000010000 */
[----:B------:R-:W-:Y:S04]  /*cd20*/  FADD.FTZ R2, R175, R2 ;  /* 0x00000002af027221 */ /* 0x000fe80000010000 */
[----:B------:R-:W-:Y:S01]  /*cd30*/  FADD.FTZ R174, R174, R2 ;  /* 0x00000002aeae7221 */ /* 0x000fe20000010000 */
[----:B------:R-:W-:Y:S03]  /*cd40*/  MOV R2, R3 ;  /* 0x0000000300027202 */ /* 0x000fe60000000f00 */
[----:B------:R-:W-:Y:S01]  /*cd50*/  FADD.FTZ R174, R173, R174 ;  /* 0x000000aeadae7221 */ /* 0x000fe20000010000 */
[C---:B-1----:R-:W-:Y:S01]  /*cd60*/  HMMA.16816.F32 R132, R156.reuse, R136, R4 ;  /* 0x000000889c84723c */ /* 0x042fe20000001804 */
[----:B------:R-:W1:Y:S07]  /*cd70*/  LDSM.16.MT88.4 R4, [R248+0x1100] ;  /* 0x00110000f804783b */ /* 0x000e6e0000004200 */
[C---:B------:R-:W-:Y:S01]  /*cd80*/  HMMA.16816.F32 R136, R156.reuse, R138, R8 ;  /* 0x0000008a9c88723c */ /* 0x040fe20000001808 */
[----:B------:R-:W3:Y:S07]  /*cd90*/  LDSM.16.MT88.4 R8, [R252+0x2900] ;  /* 0x00290000fc08783b */ /* 0x000eee0000004200 */
[C---:B--2---:R-:W-:Y:S01]  /*cda0*/  HMMA.16816.F32 R140, R156.reuse, R144, R12 ;  /* 0x000000909c8c723c */ /* 0x044fe2000000180c */
[----:B------:R-:W2:Y:S07]  /*cdb0*/  LDSM.16.MT88.4 R12, [R250+0x2900] ;  /* 0x00290000fa0c783b */ /* 0x000eae0000004200 */
[C---:B------:R-:W-:Y:S08]  /*cdc0*/  HMMA.16816.F32 R144, R156.reuse, R146, R16 ;  /* 0x000000929c90723c */ /* 0x040ff00000001810 */
[C---:B------:R-:W-:Y:S08]  /*cdd0*/  HMMA.16816.F32 R148, R156.reuse, R152, R20 ;  /* 0x000000989c94723c */ /* 0x040ff00000001814 */
[C---:B------:R-:W-:Y:S08]  /*cde0*/  HMMA.16816.F32 R152, R156.reuse, R154, R24 ;  /* 0x0000009a9c98723c */ /* 0x040ff00000001818 */
[C---:B-1----:R-:W-:Y:S08]  /*cdf0*/  HMMA.16816.F32 R28, R156.reuse, R4, R28 ;  /* 0x000000049c1c723c */ /* 0x042ff0000000181c */
[C---:B------:R-:W-:Y:S01]  /*ce00*/  HMMA.16816.F32 R32, R156.reuse, R6, R32 ;  /* 0x000000069c20723c */ /* 0x040fe20000001820 */
[----:B------:R-:W1:Y:S07]  /*ce10*/  LDSM.16.MT88.4 R4, [R249+0x2900] ;  /* 0x00290000f904783b */ /* 0x000e6e0000004200 */
[C---:B---3--:R-:W-:Y:S08]  /*ce20*/  HMMA.16816.F32 R36, R156.reuse, R8, R36 ;  /* 0x000000089c24723c */ /* 0x048ff00000001824 */
[C---:B------:R-:W-:Y:S01]  /*ce30*/  HMMA.16816.F32 R40, R156.reuse, R10, R40 ;  /* 0x0000000a9c28723c */ /* 0x040fe20000001828 */
[----:B------:R-:W3:Y:S07]  /*ce40*/  LDSM.16.MT88.4 R8, [R248+0x2900] ;  /* 0x00290000f808783b */ /* 0x000eee0000004200 */
[C---:B--2---:R-:W-:Y:S08]  /*ce50*/  HMMA.16816.F32 R44, R156.reuse, R12, R44 ;  /* 0x0000000c9c2c723c */ /* 0x044ff0000000182c */
[C---:B------:R-:W-:Y:S01]  /*ce60*/  HMMA.16816.F32 R48, R156.reuse, R14, R48 ;  /* 0x0000000e9c30723c */ /* 0x040fe20000001830 */
[----:B------:R-:W2:Y:S07]  /*ce70*/  LDSM.16.MT88.4 R12, [R252+0x4100] ;  /* 0x00410000fc0c783b */ /* 0x000eae0000004200 */
        /* <DEDUP_REMOVED lines=22> */
[C---:B------:R-:W-:Y:S08]  /*cfe0*/  HMMA.16816.F32 R112, R156.reuse, R10, R112 ;  /* 0x0000000a9c70723c */ /* 0x040ff00000001870 */
[C---:B--2---:R-:W-:Y:S08]  /*cff0*/  HMMA.16816.F32 R116, R156.reuse, R12, R116 ;  /* 0x0000000c9c74723c */ /* 0x044ff00000001874 */
[C---:B------:R-:W-:Y:S08]  /*d000*/  HMMA.16816.F32 R120, R156.reuse, R14, R120 ;  /* 0x0000000e9c78723c */ /* 0x040ff00000001878 */
[C---:B-1----:R-:W-:Y:S07]  /*d010*/  HMMA.16816.F32 R124, R156.reuse, R4, R124 ;  /* 0x000000049c7c723c */ /* 0x042fee000000187c */
[----:B------:R-:W-:Y:S01]  /*d020*/  FADD.FTZ R4, R168, R174 ;  /* 0x000000aea8047221 */ /* 0x000fe20000010000 */
[----:B------:R-:W-:Y:S04]  /*d030*/  HMMA.16816.F32 R128, R156, R6, R128 ;  /* 0x000000069c80723c */ /* 0x000fe80000001880 */
[----:B------:R1:W-:Y:S04]  /*d040*/  STL [R1+0x40], R4 ;  /* 0x0000400401007387 */ /* 0x0003e80000100800 */
[----:B-1----:R-:W-:-:S05]  /*d050*/  @P0 BRA `(.L_x_427) ;  /* 0xffffcf7000000947 */ /* 0x002fca000383ffff */
.L_x_422:
[----:B------:R-:W-:-:S06]  /*d060*/  UISETP.GE.AND UP0, UPT, UR24, UR8, UPT ;  /* 0x000000081800728c */ /* 0x000fcc000bf06270 */
[----:B------:R-:W-:-:S13]  /*d070*/  PLOP3.LUT P0, PT, PT, PT, UP0, 0x40, 0x0 ;  /* 0x000000000000781c */ /* 0x000fda0003f0e808 */
[----:B------:R-:W-:Y:S05]  /*d080*/  @P0 BRA `(.L_x_428) ;  /* 0x00003ec000000947 */ /* 0x000fea0003800000 */
[----:B-1----:R-:W1:Y:S04]  /*d090*/  S2R R3, SR_TID.X ;  /* 0x0000000000037919 */ /* 0x002e680000002100 */
[----:B------:R-:W2:Y:S01]  /*d0a0*/  LDL.LU R4, [R1+0x3c] ;  /* 0x00003c0001047983 */ /* 0x000ea20000300800 */
[----:B-1----:R-:W-:-:S04]  /*d0b0*/  SHF.R.S32.HI R5, RZ, 0x1f, R3 ;  /* 0x0000001fff057819 */ /* 0x002fc80000011403 */
[----:B------:R-:W-:Y:S02]  /*d0c0*/  LEA.HI R5, R5, R3, RZ, 0x3 ;  /* 0x0000000305057211 */ /* 0x000fe400078f18ff */
[----:B------:R-:W2:Y:S02]  /*d0d0*/  LDL R3, [R1+0x24] ;  /* 0x0000240001037983 */ /* 0x000ea40000100800 */
[----:B------:R-:W-:-:S04]  /*d0e0*/  SHF.R.S32.HI R5, RZ, 0x3, R5 ;  /* 0x00000003ff057819 */ /* 0x000fc80000011405 */
[----:B------:R-:W-:Y:S01]  /*d0f0*/  IADD3 R6, -R5, 0x30, RZ ;  /* 0x0000003005067810 */ /* 0x000fe20007ffe1ff */
[----:B------:R-:W-:Y:S01]  /*d100*/  IMAD.MOV.U32 R156, RZ, RZ, R2 ;  /* 0x000000ffff9c7224 */ /* 0x000fe200078e0002 */
[C---:B--2---:R-:W-:Y:S01]  /*d110*/  SHF.L.U64.HI R5, R3.reuse, 0x1, R4 ;  /* 0x0000000103057819 */ /* 0x044fe20000010204 */
[----:B------:R-:W-:-:S04]  /*d120*/  IMAD.SHL.U32 R4, R3, 0x2, RZ ;  /* 0x0000000203047824 */ /* 0x000fc800078e00ff */
[----:B------:R1:W-:Y:S04]  /*d130*/  STL [R1+0x48], R5 ;  /* 0x0000480501007387 */ /* 0x0003e80000100800 */
[----:B------:R1:W-:Y:S01]  /*d140*/  STL [R1+0x3c], R4 ;  /* 0x00003c0401007387 */ /* 0x0003e20000100800 */
[----:B------:R-:W-:-:S03]  /*d150*/  IMAD.MOV.U32 R3, RZ, RZ, R0 ;  /* 0x000000ffff037224 */ /* 0x000fc600078e0000 */
.L_x_441:
[----:B------:R-:W2:Y:S01]  /*d160*/  LDL R0, [R1+0xc] ;  /* 0x00000c0001007983 */ /* 0x000ea20000100800 */
[----:B------:R-:W-:Y:S04]  /*d170*/  DEPBAR.LE SB0, 0x0 ;  /* 0x000080000000791a */ /* 0x000fe80000000000 */
[----:B------:R-:W3:Y:S01]  /*d180*/  LDL R9, [R1+0x3c] ;  /* 0x00003c0001097983 */ /* 0x000ee20000100800 */
[----:B------:R-:W-:Y:S03]  /*d190*/  BSSY B0, `(.L_x_429) ;  /* 0x0000055000007945 */ /* 0x000fe60003800000 */
[----:B------:R-:W4:Y:S04]  /*d1a0*/  LDL R6, [R1+0x8] ;  /* 0x0000080001067983 */ /* 0x000f280000100800 */
[----:B------:R-:W5:Y:S04]  /*d1b0*/  LDL R8, [R1+0x48] ;  /* 0x0000480001087983 */ /* 0x000f680000100800 */
[----:B------:R-:W2:Y:S04]  /*d1c0*/  LDL R157, [R1+0x24] ;  /* 0x00002400019d7983 */ /* 0x000ea80000100800 */
[----:B------:R-:W2:Y:S04]  /*d1d0*/  LDL R7, [R1+0x4] ;  /* 0x0000040001077983 */ /* 0x000ea80000100800 */
[----:B------:R-:W3:Y:S04]  /*d1e0*/  LDL R14, [R1+0x1c] ;  /* 0x00001c00010e7983 */ /* 0x000ee80000100800 */
[----:B------:R-:W3:Y:S04]  /*d1f0*/  LDL R23, [R1] ;  /* 0x0000000001177983 */ /* 0x000ee80000100800 */
[----:B------:R-:W5:Y:S04]  /*d200*/  LDL R21, [R1+0x18] ;  /* 0x0000180001157983 */ /* 0x000f680000100800 */
[----:B------:R-:W5:Y:S04]  /*d210*/  LDL R22, [R1+0x30] ;  /* 0x0000300001167983 */ /* 0x000f680000100800 */
[----:B------:R-:W5:Y:S04]  /*d220*/  LDL R20, [R1+0x2c] ;  /* 0x00002c0001147983 */ /* 0x000f680000100800 */
[----:B------:R-:W-:Y:S06]  /*d230*/  BAR.SYNC.DEFER_BLOCKING 0x0 ;  /* 0x0000000000007b1d */ /* 0x000fec0000010000 */
[----:B------:R-:W-:Y:S04]  /*d240*/  LDSM.16.M88.4 R172, [R247] ;  /* 0x00000000f7ac783b */ /* 0x000fe80000000200 */
[----:B------:R-:W-:Y:S04]  /*d250*/  LDSM.16.M88.4 R176, [R246] ;  /* 0x00000000f6b0783b */ /* 0x000fe80000000200 */
[----:B--2---:R-:W-:Y:S01]  /*d260*/  LDSM.16.M88.4 R16, [R7+0x10900] ;  /* 0x010900000710783b */ /* 0x004fe20000000200 */
[----:B------:R-:W-:Y:S01]  /*d270*/  SHF.R.S32.HI R2, RZ, 0x1f, R0 ;  /* 0x0000001fff027819 */ /* 0x000fe20000011400 */
[----:B-1----:R-:W-:Y:S01]  /*d280*/  IMAD.WIDE.U32 R4, R0, c[0x0][0x208], RZ ;  /* 0x0000820000047a25 */ /* 0x002fe200078e00ff */
[----:B------:R-:W-:Y:S01]  /*d290*/  ISETP.GE.AND P1, PT, R157, c[0x0][0x1d4], PT ;  /* 0x000075009d007a0c */ /* 0x000fe20003f26270 */
[----:B------:R-:W-:Y:S02]  /*d2a0*/  LDSM.16.M88.4 R24, [R7+0x11100] ;  /* 0x011100000718783b */ /* 0x000fe40000000200 */
[----:B------:R-:W-:Y:S02]  /*d2b0*/  IMAD R2, R2, c[0x0][0x208], RZ ;  /* 0x0000820002027a24 */ /* 0x000fe400078e02ff */
[----:B---3--:R-:W-:Y:S02]  /*d2c0*/  LDSM.16.M88.4 R168, [R23] ;  /* 0x0000000017a8783b */ /* 0x008fe40000000200 */
[----:B------:R-:W-:Y:S01]  /*d2d0*/  IMAD R2, R0, c[0x0][0x20c], R2 ;  /* 0x0000830000027a24 */ /* 0x000fe200078e0202 */
[----:B----4-:R-:W-:Y:S01]  /*d2e0*/  SHF.R.S32.HI R0, RZ, 0x1f, R6 ;  /* 0x0000001fff007819 */ /* 0x010fe20000011406 */
[----:B-----5:R-:W-:Y:S02]  /*d2f0*/  IMAD.SHL.U32 R159, R21, 0x2, RZ ;  /* 0x00000002159f7824 */ /* 0x020fe400078e00ff */
[----:B------:R-:W-:Y:S02]  /*d300*/  IMAD.IADD R5, R5, 0x1, R2 ;  /* 0x0000000105057824 */ /* 0x000fe400078e0202 */
[----:B------:R-:W2:Y:S01]  /*d310*/  LDL R2, [R1+0x10] ;  /* 0x0000100001027983 */ /* 0x000ea20000100800 */
[----:B------:R-:W-:Y:S01]  /*d320*/  IMAD R0, R0, c[0x0][0x218], RZ ;  /* 0x0000860000007a24 */ /* 0x000fe200078e02ff */
[----:B------:R-:W-:Y:S01]  /*d330*/  SHF.L.U64.HI R21, R21, 0x1, R22 ;  /* 0x0000000115157819 */ /* 0x000fe20000010216 */
[C---:B------:R-:W-:Y:S04]  /*d340*/  IMAD.WIDE.U32 R4, R6.reuse, c[0x0][0x218], R4 ;  /* 0x0000860006047a25 */ /* 0x040fe800078e0004 */
[----:B------:R-:W-:Y:S01]  /*d350*/  IMAD R0, R6, c[0x0][0x21c], R0 ;  /* 0x0000870006007a24 */ /* 0x000fe200078e0200 */
[----:B------:R-:W-:Y:S04]  /*d360*/  IADD3 R15, P0, R4, UR14, RZ ;  /* 0x0000000e040f7c10 */ /* 0x000fe8000ff1e0ff */
[----:B------:R-:W-:Y:S02]  /*d370*/  IADD3.X R0, R5, UR16, R0, P0, !PT ;  /* 0x0000001005007c10 */ /* 0x000fe400087fe400 */
[C---:B------:R-:W-:Y:S04]  /*d380*/  LEA R4, P0, R15.reuse, c[0x0][0x1f8], 0x1 ;  /* 0x00007e000f047a11 */ /* 0x040fe800078008ff */
[----:B------:R-:W-:Y:S01]  /*d390*/  LEA.HI.X R15, R15, c[0x0][0x1fc], R0, 0x1, P0 ;  /* 0x00007f000f0f7a11 */ /* 0x000fe200000f0c00 */
[----:B------:R-:W1:Y:S04]  /*d3a0*/  SHFL.IDX PT, R6, R4, RZ, 0x181f ;  /* 0x00181fff04067589 */ /* 0x000e6800000e0000 */
[----:B------:R-:W3:Y:S04]  /*d3b0*/  LDL R0, [R1+0x14] ;  /* 0x0000140001007983 */ /* 0x000ee80000100800 */
[----:B------:R-:W4:Y:S01]  /*d3c0*/  SHFL.IDX PT, R5, R15, RZ, 0x181f ;  /* 0x00181fff0f057589 */ /* 0x000f2200000e0000 */
[C---:B-1----:R-:W-:Y:S05]  /*d3d0*/  IADD3 R12, P0, R6.reuse, R9, RZ ;  /* 0x00000009060c7210 */ /* 0x042fea0007f1e0ff */
[C---:B----4-:R-:W-:Y:S02]  /*d3e0*/  IMAD.X R13, R5.reuse, 0x1, R8, P0 ;  /* 0x00000001050d7824 */ /* 0x050fe400000e0608 */
[----:B------:R1:W4:Y:S04]  /*d3f0*/  LDSM.16.M88.4 R8, [R7+0x10100] ;  /* 0x010100000708783b */ /* 0x0003280000000200 */
[----:B------:R-:W-:Y:S01]  /*d400*/  @!PT LDS RZ, [RZ] ;  /* 0x00000000fffff984 */ /* 0x000fe20000000800 */
[----:B------:R-:W-:Y:S01]  /*d410*/  @!PT LDS RZ, [RZ] ;  /* 0x00000000fffff984 */ /* 0x000fe20000000800 */
[----:B------:R-:W-:Y:S01]  /*d420*/  @!PT LDS RZ, [RZ] ;  /* 0x00000000fffff984 */ /* 0x000fe20000000800 */
[----:B------:R5:W-:Y:S04]  /*d430*/  LDGSTS.E.BYPASS.LTC128B.128 [R14+0x100], [R12.64], !P1 ;  /* 0x001000000c0e7fae */ /* 0x000be8000c901d56 */
[----:B-1----:R-:W4:Y:S04]  /*d440*/  LDL R7, [R1+0x28] ;  /* 0x0000280001077983 */ /* 0x002f280000100800 */
[----:B------:R1:W-:Y:S01]  /*d450*/  STL [R1+0x4c], R21 ;  /* 0x00004c1501007387 */ /* 0x0003e20000100800 */
[----:B-----5:R-:W-:Y:S05]  /*d460*/  IADD3 R12, P0, R6, R159, RZ ;  /* 0x0000009f060c7210 */ /* 0x020fea0007f1e0ff */
[C---:B------:R-:W-:Y:S05]  /*d470*/  IMAD.X R13, R5.reuse, 0x1, R21, P0 ;  /* 0x00000001050d7824 */ /* 0x040fea00000e0615 */
[----:B------:R5:W-:Y:S01]  /*d480*/  LDGSTS.E.BYPASS.LTC128B.128 [R14+0x1900], [R12.64], !P6 ;  /* 0x019000000c0e7fae */ /* 0x000be2000f101d56 */
[C---:B---3--:R-:W-:Y:S01]  /*d490*/  SHF.L.U64.HI R158, R0.reuse, 0x1, R20 ;  /* 0x00000001009e7819 */ /* 0x048fe20000010214 */
[----:B------:R-:W-:Y:S02]  /*d4a0*/  IMAD.SHL.U32 R157, R0, 0x2, RZ ;  /* 0x00000002009d7824 */ /* 0x000fe400078e00ff */
[----:B------:R-:W3:Y:S01]  /*d4b0*/  S2R R20, SR_TID.X ;  /* 0x0000000000147919 */ /* 0x000ee20000002100 */
[----:B--2---:R-:W-:Y:S02]  /*d4c0*/  IMAD.SHL.U32 R0, R2, 0x2, RZ ;  /* 0x0000000202007824 */ /* 0x004fe400078e00ff */
[C---:B-----5:R-:W-:Y:S05]  /*d4d0*/  IADD3 R12, P0, R6.reuse, R157, RZ ;  /* 0x0000009d060c7210 */ /* 0x060fea0007f1e0ff */
[C---:B------:R-:W-:Y:S01]  /*d4e0*/  IMAD.X R13, R5.reuse, 0x1, R158, P0 ;  /* 0x00000001050d7824 */ /* 0x040fe200000e069e */
[----:B------:R-:W-:Y:S04]  /*d4f0*/  IADD3 R6, P0, R6, R0, RZ ;  /* 0x0000000006067210 */ /* 0x000fe80007f1e0ff */
[----:B------:R1:W-:Y:S01]  /*d500*/  LDGSTS.E.BYPASS.LTC128B.128 [R14+0x3100], [R12.64], !P5 ;  /* 0x031000000c0e7fae */ /* 0x0003e2000e901d56 */
[----:B---3--:R-:W-:Y:S02]  /*d510*/  ISETP.GT.AND P1, PT, R20, 0x7f, PT ;  /* 0x0000007f1400780c */ /* 0x008fe40003f24270 */
[----:B----4-:R-:W-:Y:S05]  /*d520*/  SHF.L.U64.HI R2, R2, 0x1, R7 ;  /* 0x0000000102027819 */ /* 0x010fea0000010207 */
[----:B------:R-:W-:Y:S05]  /*d530*/  IMAD.X R7, R5, 0x1, R2, P0 ;  /* 0x0000000105077824 */ /* 0x000fea00000e0602 */
[----:B------:R1:W-:Y:S01]  /*d540*/  LDGSTS.E.BYPASS.LTC128B.128 [R14+0x4900], [R6.64], !P4 ;  /* 0x04900000060e7fae */ /* 0x0003e2000e101d56 */
[----:B------:R-:W-:-:S05]  /*d550*/  @P1 BRA `(.L_x_430) ;  /* 0x0000018000001947 */ /* 0x000fca0003800000 */
[----:B------:R-:W-:-:S05]  /*d560*/  BRA.DIV ~URZ, `(.L_x_431) ;  /* 0x000068827f007947 */ /* 0x000fca000b800000 */
[----:B------:R2:W3:Y:S04]  /*d570*/  SHFL.IDX PT, R5, R15, 0x1, 0x181f ;  /* 0x00381f000f057f89 */ /* 0x0004e800000e0000 */
[----:B-1----:R2:W1:Y:S02]  /*d580*/  SHFL.IDX PT, R13, R4, 0x1, 0x181f ;  /* 0x00381f00040d7f89 */ /* 0x00246400000e0000 */
.L_x_448:
[----:B------:R-:W4:Y:S04]  /*d590*/  LDL R7, [R1+0x24] ;  /* 0x0000240001077983 */ /* 0x000f280000100800 */
[----:B------:R-:W5:Y:S04]  /*d5a0*/  LDL R6, [R1+0x3c] ;  /* 0x00003c0001067983 */ /* 0x000f680000100800 */
[----:B--2---:R-:W2:Y:S04]  /*d5b0*/  LDL R14, [R1+0x48] ;  /* 0x00004800010e7983 */ /* 0x004ea80000100800 */
[----:B---3--:R-:W3:Y:S04]  /*d5c0*/  LDL R12, [R1+0x1c] ;  /* 0x00001c00010c7983 */ /* 0x008ee80000100800 */
[----:B------:R-:W3:Y:S01]  /*d5d0*/  LDL R4, [R1+0x4c] ;  /* 0x00004c0001047983 */ /* 0x000ee20000100800 */
[----:B----4-:R-:W-:Y:S02]  /*d5e0*/  ISETP.GE.AND P1, PT, R7, c[0x0][0x1d4], PT ;  /* 0x0000750007007a0c */ /* 0x010fe40003f26270 */
[----:B-1---5:R-:W-:Y:S05]  /*d5f0*/  IADD3 R6, P0, R13, R6, RZ ;  /* 0x000000060d067210 */ /* 0x022fea0007f1e0ff */
[----:B--2---:R-:W-:Y:S06]  /*d600*/  IMAD.X R7, R5, 0x1, R14, P0 ;  /* 0x0000000105077824 */ /* 0x004fec00000e060e */
[----:B------:R-:W-:Y:S01]  /*d610*/  @!PT LDS RZ, [RZ] ;  /* 0x00000000fffff984 */ /* 0x000fe20000000800 */
[----:B------:R-:W-:Y:S01]  /*d620*/  @!PT LDS RZ, [RZ] ;  /* 0x00000000fffff984 */ /* 0x000fe20000000800 */
[----:B------:R-:W-:Y:S01]  /*d630*/  @!PT LDS RZ, [RZ] ;  /* 0x00000000fffff984 */ /* 0x000fe20000000800 */
[----:B---3--:R1:W-:Y:S02]  /*d640*/  LDGSTS.E.BYPASS.LTC128B.128 [R12+0x1100], [R6.64], !P1 ;  /* 0x01100000060c7fae */ /* 0x0083e4000c901d56 */
[----:B-1----:R-:W-:Y:S05]  /*d650*/  IADD3 R6, P0, R13, R159, RZ ;  /* 0x0000009f0d067210 */ /* 0x002fea0007f1e0ff */
[----:B------:R-:W-:Y:S05]  /*d660*/  IMAD.X R7, R5, 0x1, R4, P0 ;  /* 0x0000000105077824 */ /* 0x000fea00000e0604 */
[----:B------:R1:W-:Y:S02]  /*d670*/  LDGSTS.E.BYPASS.LTC128B.128 [R12+0x2900], [R6.64], !P6 ;  /* 0x02900000060c7fae */ /* 0x0003e4000f101d56 */
[----:B-1----:R-:W-:Y:S05]  /*d680*/  IADD3 R6, P0, R13, R157, RZ ;  /* 0x0000009d0d067210 */ /* 0x002fea0007f1e0ff */
[----:B------:R-:W-:Y:S01]  /*d690*/  IMAD.X R7, R5, 0x1, R158, P0 ;  /* 0x0000000105077824 */ /* 0x000fe200000e069e */
[----:B------:R-:W-:Y:S04]  /*d6a0*/  IADD3 R4, P0, R13, R0, RZ ;  /* 0x000000000d047210 */ /* 0x000fe80007f1e0ff */
[----:B------:R1:W-:Y:S01]  /*d6b0*/  LDGSTS.E.BYPASS.LTC128B.128 [R12+0x4100], [R6.64], !P5 ;  /* 0x04100000060c7fae */ /* 0x0003e2000e901d56 */
[----:B------:R-:W-:Y:S05]  /*d6c0*/  IMAD.X R5, R5, 0x1, R2, P0 ;  /* 0x0000000105057824 */ /* 0x000fea00000e0602 */
[----:B------:R1:W-:Y:S03]  /*d6d0*/  LDGSTS.E.BYPASS.LTC128B.128 [R12+0x5900], [R4.64], !P4 ;  /* 0x05900000040c7fae */ /* 0x0003e6000e101d56 */
.L_x_430:
[----:B------:R-:W-:Y:S05]  /*d6e0*/  BSYNC B0 ;  /* 0x0000000000007941 */ /* 0x000fea0003800000 */
.L_x_429:
        /* <DEDUP_REMOVED lines=147> */
[----:B------:R-:W1:Y:S01]  /*e020*/  MUFU.TANH R173, R5 ;  /* 0x0000000500ad7308 */ /* 0x000e620000002400 */
[----:B------:R-:W-:Y:S02]  /*e030*/  FMUL.FTZ R8, R8, c[0x0][0x320] ;  /* 0x0000c80008087a20 */ /* 0x000fe40000410000 */
[----:B------:R-:W-:Y:S01]  /*e040*/  FMUL.FTZ R10, R10, c[0x0][0x320] ;  /* 0x0000c8000a0a7a20 */ /* 0x000fe20000410000 */
[C---:B------:R-:W-:Y:S06]  /*e050*/  HMMA.16816.F32 R16, R232.reuse, R170, R16 ;  /* 0x000000aae810723c */ /* 0x040fec0000001810 */
[----:B------:R-:W3:Y:S10]  /*e060*/  MUFU.TANH R177, R6 ;  /* 0x0000000600b17308 */ /* 0x000ef40000002400 */
[----:B------:R4:W1:Y:S01]  /*e070*/  MUFU.TANH R176, R7 ;  /* 0x0000000700b07308 */ /* 0x0008620000002400 */
[----:B------:R-:W-:Y:S07]  /*e080*/  FMUL.FTZ R15, R15, c[0x0][0x320] ;  /* 0x0000c8000f0f7a20 */ /* 0x000fee0000410000 */
[----:B------:R-:W-:Y:S02]  /*e090*/  FMUL.FTZ R18, R18, c[0x0][0x320] ;  /* 0x0000c80012127a20 */ /* 0x000fe40000410000 */
[----:B------:R5:W1:Y:S10]  /*e0a0*/  MUFU.TANH R168, R9 ;  /* 0x0000000900a87308 */ /* 0x000a740000002400 */
[----:B------:R1:W1:Y:S01]  /*e0b0*/  MUFU.TANH R169, R11 ;  /* 0x0000000b00a97308 */ /* 0x0002620000002400 */
[----:B----4-:R-:W4:Y:S01]  /*e0c0*/  LDSM.16.M88.4 R4, [R245+0x5800] ;  /* 0x00580000f504783b */ /* 0x010f220000000200 */
[----:B------:R-:W-:Y:S08]  /*e0d0*/  DEPBAR.LE SB0, 0x0 ;  /* 0x000080000000791a */ /* 0x000ff00000000000 */
[----:B------:R-:W2:Y:S01]  /*e0e0*/  MUFU.TANH R179, R15 ;  /* 0x0000000f00b37308 */ /* 0x000ea20000002400 */
[----:B------:R-:W-:Y:S01]  /*e0f0*/  BAR.SYNC.DEFER_BLOCKING 0x0 ;  /* 0x0000000000007b1d */ /* 0x000fe20000010000 */
[----:B-----5:R-:W-:Y:S02]  /*e100*/  FMUL.FTZ R9, R14, c[0x0][0x320] ;  /* 0x0000c8000e097a20 */ /* 0x020fe40000410000 */
[----:B------:R-:W-:Y:S06]  /*e110*/  FMUL.FTZ R14, R17, c[0x0][0x320] ;  /* 0x0000c800110e7a20 */ /* 0x000fec0000410000 */
[----:B------:R5:W2:Y:S01]  /*e120*/  MUFU.TANH R178, R18 ;  /* 0x0000001200b27308 */ /* 0x000aa20000002400 */
[----:B-1----:R-:W-:Y:S02]  /*e130*/  FMUL.FTZ R11, R12, c[0x0][0x320] ;  /* 0x0000c8000c0b7a20 */ /* 0x002fe40000410000 */
[----:B------:R-:W-:Y:S02]  /*e140*/  FMUL.FTZ R12, R13, c[0x0][0x320] ;  /* 0x0000c8000d0c7a20 */ /* 0x000fe40000410000 */
[----:B------:R-:W-:Y:S05]  /*e150*/  FMUL.FTZ R13, R16, c[0x0][0x320] ;  /* 0x0000c800100d7a20 */ /* 0x000fea0000410000 */
[----:B------:R-:W1:Y:S10]  /*e160*/  MUFU.TANH R8, R8 ;  /* 0x0000000800087308 */ /* 0x000e740000002400 */
[----:B------:R-:W1:Y:S01]  /*e170*/  MUFU.TANH R10, R10 ;  /* 0x0000000a000a7308 */ /* 0x000e620000002400 */
[C---:B----4-:R-:W-:Y:S09]  /*e180*/  HMMA.16816.F32 R20, R232.reuse, R4, R20 ;  /* 0x00000004e814723c */ /* 0x050ff20000001814 */
[----:B------:R-:W4:Y:S03]  /*e190*/  MUFU.TANH R11, R11 ;  /* 0x0000000b000b7308 */ /* 0x000f260000002400 */
[----:B------:R-:W-:Y:S01]  /*e1a0*/  FMUL.FTZ R4, R19, c[0x0][0x320] ;  /* 0x0000c80013047a20 */ /* 0x000fe20000410000 */
[----:B------:R-:W-:Y:S06]  /*e1b0*/  HMMA.16816.F32 R24, R232, R6, R24 ;  /* 0x00000006e818723c */ /* 0x000fec0000001818 */
[----:B------:R-:W1:Y:S06]  /*e1c0*/  MUFU.TANH R12, R12 ;  /* 0x0000000c000c7308 */ /* 0x000e6c0000002400 */
[----:B------:R-:W-:Y:S04]  /*e1d0*/  FMUL.FTZ R16, R20, c[0x0][0x320] ;  /* 0x0000c80014107a20 */ /* 0x000fe80000410000 */
[----:B------:R-:W1:Y:S01]  /*e1e0*/  MUFU.TANH R9, R9 ;  /* 0x0000000900097308 */ /* 0x000e620000002400 */
[----:B------:R-:W-:Y:S02]  /*e1f0*/  FMUL.FTZ R17, R21, c[0x0][0x320] ;  /* 0x0000c80015117a20 */ /* 0x000fe40000410000 */
[----:B------:R-:W-:Y:S02]  /*e200*/  FMUL.FTZ R6, R22, c[0x0][0x320] ;  /* 0x0000c80016067a20 */ /* 0x000fe40000410000 */
[----:B------:R-:W-:Y:S03]  /*e210*/  FMUL.FTZ R5, R23, c[0x0][0x320] ;  /* 0x0000c80017057a20 */ /* 0x000fe60000410000 */
[----:B-----5:R-:W-:Y:S02]  /*e220*/  FMUL.FTZ R18, R24, c[0x0][0x320] ;  /* 0x0000c80018127a20 */ /* 0x020fe40000410000 */
[----:B------:R-:W-:Y:S01]  /*e230*/  FMUL.FTZ R19, R25, c[0x0][0x320] ;  /* 0x0000c80019137a20 */ /* 0x000fe20000410000 */
[----:B------:R-:W1:Y:S01]  /*e240*/  MUFU.TANH R13, R13 ;  /* 0x0000000d000d7308 */ /* 0x000e620000002400 */
[----:B------:R-:W-:Y:S02]  /*e250*/  FMUL.FTZ R15, R26, c[0x0][0x320] ;  /* 0x0000c8001a0f7a20 */ /* 0x000fe40000410000 */
[----:B------:R-:W-:Y:S07]  /*e260*/  FMUL.FTZ R7, R27, c[0x0][0x320] ;  /* 0x0000c8001b077a20 */ /* 0x000fee0000410000 */
        /* <DEDUP_REMOVED lines=13> */
[----:B------:R-:W-:Y:S01]  /*e340*/  UIMAD UR4, UR24, 0x30, UR10 ;  /* 0x00000030180478a4 */ /* 0x000fe2000f8e020a */
[----:B------:R-:W-:Y:S01]  /*e350*/  IMAD.MOV.U32 R25, RZ, RZ, RZ ;  /* 0x000000ffff197224 */ /* 0x000fe200078e00ff */
[----:B------:R-:W3:Y:S02]  /*e360*/  LDL R171, [R1+0x24] ;  /* 0x0000240001ab7983 */ /* 0x000ee40000100800 */
[----:B------:R-:W-:Y:S02]  /*e370*/  ISETP.NE.AND P1, PT, R174, 0x1, PT ;  /* 0x00000001ae00780c */ /* 0x000fe40003f25270 */
[----:B------:R-:W4:Y:S01]  /*e380*/  LDL.LU R26, [R1+0x4c] ;  /* 0x00004c00011a7983 */ /* 0x000f220000300800 */
[----:B------:R-:W-:Y:S03]  /*e390*/  IMAD.U32 R20, RZ, RZ, UR4 ;  /* 0x00000004ff147e24 */ /* 0x000fe6000f8e00ff */
[----:B------:R-:W5:Y:S04]  /*e3a0*/  LDL R170, [R1+0x3c] ;  /* 0x00003c0001aa7983 */ /* 0x000f680000100800 */
[----:B------:R-:W4:Y:S01]  /*e3b0*/  LDL R174, [R1+0x48] ;  /* 0x0000480001ae7983 */ /* 0x000f220000100800 */
[----:B--2---:R-:W-:Y:S03]  /*e3c0*/  IADD3 R20, R20, -0x30, R175 ;  /* 0xffffffd014147810 */ /* 0x004fe60007ffe0af */
[----:B------:R-:W2:Y:S01]  /*e3d0*/  LDL R175, [R1+0x1c] ;  /* 0x00001c0001af7983 */ /* 0x000ea20000100800 */
[----:B---3--:R-:W-:Y:S01]  /*e3e0*/  ISETP.GE.AND P2, PT, R171, c[0x0][0x1d4], PT ;  /* 0x00007500ab007a0c */ /* 0x008fe20003f46270 */
        /* <DEDUP_REMOVED lines=14> */
[----:B---3--:R-:W-:Y:S04]  /*e4d0*/  IMAD.WIDE.U32 R22, R27, c[0x0][0x1e0], RZ ;  /* 0x000078001b167a25 */ /* 0x008fe800078e00ff */
[----:B------:R-:W-:Y:S01]  /*e4e0*/  IMAD.IADD R23, R23, 0x1, R20 ;  /* 0x0000000117177824 */ /* 0x000fe200078e0214 */
[----:B--2---:R2:W-:Y:S01]  /*e4f0*/  STL [R1+0x8], R25 ;  /* 0x0000081901007387 */ /* 0x0045e20000100800 */
[----:B------:R-:W-:Y:S02]  /*e500*/  SHF.R.S32.HI R20, RZ, 0x1f, R25 ;  /* 0x0000001fff147819 */ /* 0x000fe40000011419 */
[C---:B------:R-:W-:Y:S04]  /*e510*/  IMAD.WIDE.U32 R22, R25.reuse, c[0x0][0x1f0], R22 ;  /* 0x00007c0019167a25 */ /* 0x040fe800078e0016 */
[----:B------:R-:W-:Y:S01]  /*e520*/  IMAD R20, R20, c[0x0][0x1f0], RZ ;  /* 0x00007c0014147a24 */ /* 0x000fe200078e02ff */
[----:B------:R-:W-:Y:S03]  /*e530*/  IADD3 R22, P0, R22, UR18, RZ ;  /* 0x0000001216167c10 */ /* 0x000fe6000ff1e0ff */
[----:B------:R-:W-:Y:S05]  /*e540*/  IMAD R20, R25, c[0x0][0x1f4], R20 ;  /* 0x00007d0019147a24 */ /* 0x000fea00078e0214 */
[----:B------:R-:W-:Y:S02]  /*e550*/  IADD3.X R20, R23, UR6, R20, P0, !PT ;  /* 0x0000000617147c10 */ /* 0x000fe400087fe414 */
[C---:B------:R-:W-:Y:S04]  /*e560*/  LEA R21, P0, R22.reuse, c[0x0][0x1c8], 0x1 ;  /* 0x0000720016157a11 */ /* 0x040fe800078008ff */
[----:B------:R-:W-:Y:S02]  /*e570*/  LEA.HI.X R20, R22, c[0x0][0x1cc], R20, 0x1, P0 ;  /* 0x0000730016147a11 */ /* 0x000fe400000f0c14 */
[----:B------:R-:W5:Y:S04]  /*e580*/  SHFL.IDX PT, R22, R21, RZ, 0x181f ;  /* 0x00181fff15167589 */ /* 0x000f6800000e0000 */
[----:B--2---:R-:W2:Y:S04]  /*e590*/  S2R R25, SR_TID.X ;  /* 0x0000000000197919 */ /* 0x004ea80000002100 */
[----:B------:R-:W4:Y:S04]  /*e5a0*/  SHFL.IDX PT, R23, R20, RZ, 0x181f ;  /* 0x00181fff14177589 */ /* 0x000f2800000e0000 */
[----:B------:R-:W3:Y:S04]  /*e5b0*/  SHFL.IDX PT, R21, R21, 0x1, 0x181f ;  /* 0x00381f0015157f89 */ /* 0x000ee800000e0000 */
[----:B------:R-:W1:Y:S01]  /*e5c0*/  SHFL.IDX PT, R20, R20, 0x1, 0x181f ;  /* 0x00381f0014147f89 */ /* 0x000e6200000e0000 */
[----:B--2---:R-:W-:Y:S04]  /*e5d0*/  SHF.R.S32.HI R27, RZ, 0x1f, R25 ;  /* 0x0000001fff1b7819 */ /* 0x004fe80000011419 */
[----:B------:R-:W-:Y:S04]  /*e5e0*/  LEA.HI R27, R27, R25, RZ, 0x3 ;  /* 0x000000191b1b7211 */ /* 0x000fe800078f18ff */
[----:B------:R-:W-:Y:S04]  /*e5f0*/  SHF.R.S32.HI R27, RZ, 0x3, R27 ;  /* 0x00000003ff1b7819 */ /* 0x000fe8000001141b */
[----:B------:R-:W-:Y:S04]  /*e600*/  IADD3 R27, -R27, 0x30, RZ ;  /* 0x000000301b1b7810 */ /* 0x000fe80007ffe1ff */
[----:B------:R-:W-:Y:S11]  /*e610*/  ISETP.GE.AND P1, PT, R27, 0x1, PT ;  /* 0x000000011b00780c */ /* 0x000ff60003f26270 */
[----:B------:R-:W-:Y:S02]  /*e620*/  @!UPT UIADD3 URZ, URZ, URZ, URZ ;  /* 0x0000003f3f3ff290 */ /* 0x000fe4000fffe03f */
[C---:B-----5:R-:W-:Y:S05]  /*e630*/  @P1 IADD3 R24, P0, R22.reuse, R170, RZ ;  /* 0x000000aa16181210 */ /* 0x060fea0007f1e0ff */
[C---:B----4-:R-:W-:Y:S05]  /*e640*/  @P1 IMAD.X R25, R23.reuse, 0x1, R174, P0 ;  /* 0x0000000117191824 */ /* 0x050fea00000e06ae */
[----:B------:R2:W-:Y:S02]  /*e650*/  @P1 LDGSTS.E.BYPASS.LTC128B.128 [R175+0x10100], [R24.64], !P2 ;  /* 0x1010000018af1fae */ /* 0x0005e4000d101d56 */
[C---:B--2---:R-:W-:Y:S05]  /*e660*/  @P1 IADD3 R24, P0, R22.reuse, R159, RZ ;  /* 0x0000009f16181210 */ /* 0x044fea0007f1e0ff */
[C---:B------:R-:W-:Y:S05]  /*e670*/  @P1 IMAD.X R25, R23.reuse, 0x1, R26, P0 ;  /* 0x0000000117191824 */ /* 0x040fea00000e061a */
[----:B------:R2:W-:Y:S02]  /*e680*/  @P1 LDGSTS.E.BYPASS.LTC128B.128 [R175+0x11900], [R24.64], !P6 ;  /* 0x1190000018af1fae */ /* 0x0005e4000f101d56 */
[C---:B--2---:R-:W-:Y:S05]  /*e690*/  @P1 IADD3 R24, P0, R22.reuse, R157, RZ ;  /* 0x0000009d16181210 */ /* 0x044fea0007f1e0ff */
[C---:B------:R-:W-:Y:S01]  /*e6a0*/  @P1 IMAD.X R25, R23.reuse, 0x1, R158, P0 ;  /* 0x0000000117191824 */ /* 0x040fe200000e069e */
[----:B------:R-:W-:Y:S04]  /*e6b0*/  @P1 IADD3 R22, P0, R22, R0, RZ ;  /* 0x0000000016161210 */ /* 0x000fe80007f1e0ff */
[----:B------:R3:W-:Y:S01]  /*e6c0*/  @P1 LDGSTS.E.BYPASS.LTC128B.128 [R175+0x13100], [R24.64], !P5 ;  /* 0x1310000018af1fae */ /* 0x0007e2000e901d56 */
[----:B------:R-:W-:Y:S01]  /*e6d0*/  @P1 IMAD.X R23, R23, 0x1, R2, P0 ;  /* 0x0000000117171824 */ /* 0x000fe200000e0602 */
[----:B------:R-:W-:Y:S04]  /*e6e0*/  ISETP.GE.AND P0, PT, R27, 0x21, PT ;  /* 0x000000211b00780c */ /* 0x000fe80003f06270 */
[----:B------:R2:W-:Y:S09]  /*e6f0*/  @P1 LDGSTS.E.BYPASS.LTC128B.128 [R175+0x14900], [R22.64], !P4 ;  /* 0x1490000016af1fae */ /* 0x0005f2000e101d56 */
[C---:B---3--:R-:W-:Y:S05]  /*e700*/  @P0 IADD3 R24, P2, R21.reuse, R159, RZ ;  /* 0x0000009f15180210 */ /* 0x048fea0007f5e0ff */
[C---:B-1----:R-:W-:Y:S01]  /*e710*/  @P0 IMAD.X R25, R20.reuse, 0x1, R26, P2 ;  /* 0x0000000114190824 */ /* 0x042fe200010e061a */
[C---:B------:R-:W-:Y:S02]  /*e720*/  @P0 IADD3 R26, P2, R21.reuse, R157, RZ ;  /* 0x0000009d151a0210 */ /* 0x040fe40007f5e0ff */
[----:B--2---:R-:W-:Y:S03]  /*e730*/  @P0 IADD3 R22, P1, R21, R170, RZ ;  /* 0x000000aa15160210 */ /* 0x004fe60007f3e0ff */
[C---:B------:R-:W-:Y:S01]  /*e740*/  @P0 IMAD.X R27, R20.reuse, 0x1, R158, P2 ;  /* 0x00000001141b0824 */ /* 0x040fe200010e069e */
[----:B------:R-:W-:Y:S01]  /*e750*/  ISETP.GE.AND P2, PT, R171, c[0x0][0x1d4], PT ;  /* 0x00007500ab007a0c */ /* 0x000fe20003f46270 */
[C---:B------:R-:W-:Y:S01]  /*e760*/  @P0 IMAD.X R23, R20.reuse, 0x1, R174, P1 ;  /* 0x0000000114170824 */ /* 0x040fe200008e06ae */
[----:B------:R-:W-:Y:S05]  /*e770*/  @P0 IADD3 R158, P1, R21, R0, RZ ;  /* 0x00000000159e0210 */ /* 0x000fea0007f3e0ff */
[----:B------:R-:W-:Y:S06]  /*e780*/  @P0 IMAD.X R159, R20, 0x1, R2, P1 ;  /* 0x00000001149f0824 */ /* 0x000fec00008e0602 */
[----:B------:R1:W-:Y:S04]  /*e790*/  @P0 LDGSTS.E.BYPASS.LTC128B.128 [R175+0x11100], [R22.64], !P2 ;  /* 0x1110000016af0fae */ /* 0x0003e8000d101d56 */
[----:B------:R1:W-:Y:S04]  /*e7a0*/  @P0 LDGSTS.E.BYPASS.LTC128B.128 [R175+0x12900], [R24.64], !P6 ;  /* 0x1290000018af0fae */ /* 0x0003e8000f101d56 */
[----:B------:R1:W-:Y:S04]  /*e7b0*/  @P0 LDGSTS.E.BYPASS.LTC128B.128 [R175+0x14100], [R26.64], !P5 ;  /* 0x141000001aaf0fae */ /* 0x0003e8000e901d56 */
[----:B------:R1:W-:Y:S02]  /*e7c0*/  @P0 LDGSTS.E.BYPASS.LTC128B.128 [R175+0x15900], [R158.64], !P4 ;  /* 0x159000009eaf0fae */ /* 0x0003e4000e101d56 */
.L_x_432:
        /* <DEDUP_REMOVED lines=8> */
[----:B--2---:R-:W-:Y:S01]  /*e850*/  @P0 IMAD.HI.U32 R0, R2, c[0x0][0x2c8], RZ ;  /* 0x0000b20002000a27 */ /* 0x004fe200078e00ff */
[----:B------:R-:W-:Y:S03]  /*e860*/  PLOP3.LUT P0, PT, PT, PT, UP1, 0x80, 0x0 ;  /* 0x000000000000781c */ /* 0x000fe60003f0f018 */
[----:B-1----:R-:W-:Y:S02]  /*e870*/  IMAD.MOV.U32 R25, RZ, RZ, R2 ;  /* 0x000000ffff197224 */ /* 0x002fe400078e0002 */
[----:B------:R-:W-:Y:S05]  /*e880*/  IMAD.U32 R2, RZ, RZ, UR4 ;  /* 0x00000004ff027e24 */ /* 0x000fea000f8e00ff */
[----:B---3--:R-:W-:Y:S03]  /*e890*/  IADD3 R2, -R20, 0x1, R2 ;  /* 0x0000000114027810 */ /* 0x008fe60007ffe102 */
[----:B------:R-:W-:Y:S01]  /*e8a0*/  @P0 SHF.R.U32.HI R25, RZ, c[0x0][0x2cc], R0 ;  /* 0x0000b300ff190a19 */ /* 0x000fe20000011600 */
[----:B------:R-:W-:Y:S01]  /*e8b0*/  IMAD.U32 R0, RZ, RZ, UR9 ;  /* 0x00000009ff007e24 */ /* 0x000fe2000f8e00ff */
[----:B------:R-:W-:Y:S03]  /*e8c0*/  PLOP3.LUT P0, PT, PT, PT, UP0, 0x40, 0x0 ;  /* 0x000000000000781c */ /* 0x000fe60003f0e808 */
[----:B------:R-:W1:Y:S01]  /*e8d0*/  SHFL.IDX PT, R21, R25, RZ, 0x1c1f ;  /* 0x001c1fff19157589 */ /* 0x000e6200000e0000 */
[----:B------:R-:W-:Y:S04]  /*e8e0*/  IADD3 R0, R2, -c[0x0][0x168], R0 ;  /* 0x80005a0002007a10 */ /* 0x000fe80007ffe000 */
[C---:B------:R-:W-:Y:S02]  /*e8f0*/  IADD3 R24, R0.reuse, c[0x0][0x328], RZ ;  /* 0x0000ca0000187a10 */ /* 0x040fe40007ffe0ff */
[----:B------:R-:W-:Y:S02]  /*e900*/  IADD3 R2, R0, UR17, RZ ;  /* 0x0000001100027c10 */ /* 0x000fe4000fffe0ff */
[----:B------:R-:W-:Y:S01]  /*e910*/  IADD3 R0, -R20, UR4, RZ ;  /* 0x0000000414007c10 */ /* 0x000fe2000fffe1ff */
        /* <DEDUP_REMOVED lines=18> */
.L_x_435:
[----:B------:R-:W-:Y:S04]  /*ea40*/  MOV R20, c[0x0][0x32c] ;  /* 0x0000cb0000147a02 */ /* 0x000fe80000000f00 */
[----:B------:R-:W-:Y:S11]  /*ea50*/  ISETP.NE.AND P0, PT, R20, 0x1, PT ;  /* 0x000000011400780c */ /* 0x000ff60003f05270 */
[----:B------:R-:W-:Y:S02]  /*ea60*/  @!UPT UIADD3 URZ, URZ, URZ, URZ ;  /* 0x0000003f3f3ff290 */ /* 0x000fe4000fffe03f */
[----:B------:R-:W-:Y:S05]  /*ea70*/  @P0 IMAD.HI.U32 R20, R21, c[0x0][0x330], RZ ;  /* 0x0000cc0015140a27 */ /* 0x000fea00078e00ff */
[----:B------:R-:W-:Y:S02]  /*ea80*/  @P0 SHF.R.U32.HI R21, RZ, c[0x0][0x334], R20 ;  /* 0x0000cd00ff150a19 */ /* 0x000fe40000011614 */
.L_x_436:
[----:B------:R-:W-:Y:S05]  /*ea90*/  BSYNC B0 ;  /* 0x0000000000007941 */ /* 0x000fea0003800000 */
.L_x_434:
[----:B------:R-:W-:Y:S05]  /*eaa0*/  IMAD R20, R21, c[0x0][0x32c], R0 ;  /* 0x0000cb0015147a24 */ /* 0x000fea00078e0200 */
[----:B------:R-:W-:Y:S02]  /*eab0*/  IMNMX R26, R26, R20, !PT ;  /* 0x000000141a1a7217 */ /* 0x000fe40007800200 */
[----:B------:R-:W-:Y:S04]  /*eac0*/  IADD3 R20, R20, c[0x0][0x32c], RZ ;  /* 0x0000cb0014147a10 */ /* 0x000fe80007ffe0ff */
[----:B------:R-:W-:Y:S02]  /*ead0*/  IMNMX R27, R27, R20, PT ;  /* 0x000000141b1b7217 */ /* 0x000fe40003800200 */
.L_x_433:
        /* <DEDUP_REMOVED lines=12> */
[----:B------:R-:W-:Y:S01]  /*eba0*/  FSEL R23, R172, -INF , !P0 ;  /* 0xff800000ac177808 */ /* 0x000fe20004000000 */
[----:B------:R-:W-:Y:S01]  /*ebb0*/  UISETP.GE.AND UP1, UPT, UR4, 0x29, UPT ;  /* 0x000000290400788c */ /* 0x000fe2000bf26270 */
[----:B------:R-:W-:Y:S01]  /*ebc0*/  PLOP3.LUT P0, PT, PT, PT, UP0, 0x40, 0x0 ;  /* 0x000000000000781c */ /* 0x000fe20003f0e808 */
[----:B------:R-:W-:Y:S02]  /*ebd0*/  UISETP.GE.AND UP0, UPT, UR4, 0x9, UPT ;  /* 0x000000090400788c */ /* 0x000fe4000bf06270 */
[----:B------:R-:W-:Y:S01]  /*ebe0*/  UP2UR UR29, UPR, URZ, 0x40 ;  /* 0x000000403f1d7883 */ /* 0x000fe20008000000 */
[C---:B------:R-:W-:Y:S01]  /*ebf0*/  ISETP.GT.AND P0, PT, R26.reuse, 0x1, P0 ;  /* 0x000000011a00780c */ /* 0x040fe20000704270 */
[----:B------:R-:W-:Y:S03]  /*ec00*/  UP2UR UR26, UPR, URZ, 0x1 ;  /* 0x000000013f1a7883 */ /* 0x000fe60008000000 */
[----:B------:R-:W-:Y:S04]  /*ec10*/  ISETP.LT.OR P0, PT, R27, 0x2, P0 ;  /* 0x000000021b00780c */ /* 0x000fe80000701670 */
[----:B------:R-:W-:Y:S02]  /*ec20*/  FSEL R22, R173, -INF , !P0 ;  /* 0xff800000ad167808 */ /* 0x000fe40004000000 */
[----:B------:R-:W-:Y:S01]  /*ec30*/  PLOP3.LUT P0, PT, PT, PT, UP0, 0x40, 0x0 ;  /* 0x000000000000781c */ /* 0x000fe20003f0e808 */
[----:B------:R-:W-:Y:S03]  /*ec40*/  UISETP.GE.AND UP0, UPT, UR4, 0xa, UPT ;  /* 0x0000000a0400788c */ /* 0x000fe6000bf06270 */
        /* <DEDUP_REMOVED lines=20> */
[----:B------:R-:W-:Y:S01]  /*ed90*/  PLOP3.LUT P0, PT, PT, PT, UP5, 0x40, 0x0 ;  /* 0x000000000000781c */ /* 0x000fe20003f0e858 */
[----:B------:R-:W1:Y:S03]  /*eda0*/  SHFL.IDX PT, R12, R25, 0x1, 0x1c1f ;  /* 0x003c1f00190c7f89 */ /* 0x000e6600000e0000 */
        /* <DEDUP_REMOVED lines=8> */
[----:B------:R-:W-:Y:S04]  /*ee30*/  ISETP.GT.AND P0, PT, R26, 0x20, P0 ;  /* 0x000000201a00780c */ /* 0x000fe80000704270 */
[C---:B------:R-:W-:Y:S04]  /*ee40*/  ISETP.LT.OR P0, PT, R27.reuse, 0x21, P0 ;  /* 0x000000211b00780c */ /* 0x040fe80000701670 */
[----:B------:R-:W-:Y:S01]  /*ee50*/  FSEL R175, R16, -INF , !P0 ;  /* 0xff80000010af7808 */ /* 0x000fe20004000000 */
[--C-:B-1----:R-:W-:Y:S01]  /*ee60*/  IMAD.IADD R16, R2, 0x1, R12.reuse ;  /* 0x0000000102107824 */ /* 0x102fe200078e020c */
[----:B------:R-:W-:Y:S04]  /*ee70*/  PLOP3.LUT P0, PT, PT, PT, UP2, 0x40, 0x0 ;  /* 0x000000000000781c */ /* 0x000fe80003f0e828 */
[----:B------:R-:W-:Y:S04]  /*ee80*/  ISETP.GT.AND P0, PT, R26, 0x21, P0 ;  /* 0x000000211a00780c */ /* 0x000fe80000704270 */
[----:B------:R-:W-:Y:S04]  /*ee90*/  ISETP.LT.OR P0, PT, R27, 0x22, P0 ;  /* 0x000000221b00780c */ /* 0x000fe80000701670 */
[----:B------:R-:W-:Y:S01]  /*eea0*/  FSEL R174, R17, -INF , !P0 ;  /* 0xff80000011ae7808 */ /* 0x000fe20004000000 */
[----:B------:R-:W-:Y:S01]  /*eeb0*/  IMAD.IADD R17, R24, 0x1, R12 ;  /* 0x0000000118117824 */ /* 0x000fe200078e020c */
[----:B------:R-:W-:Y:S04]  /*eec0*/  PLOP3.LUT P0, PT, PT, PT, UP1, 0x40, 0x0 ;  /* 0x000000000000781c */ /* 0x000fe80003f0e818 */
[----:B------:R-:W-:Y:S04]  /*eed0*/  ISETP.GT.AND P0, PT, R26, 0x28, P0 ;  /* 0x000000281a00780c */ /* 0x000fe80000704270 */
[C---:B------:R-:W-:Y:S04]  /*eee0*/  ISETP.LT.OR P0, PT, R27.reuse, 0x29, P0 ;  /* 0x000000291b00780c */ /* 0x040fe80000701670 */
[----:B------:R-:W-:Y:S02]  /*eef0*/  FSEL R173, R18, -INF , !P0 ;  /* 0xff80000012ad7808 */ /* 0x000fe40004000000 */
[----:B------:R-:W-:Y:S04]  /*ef00*/  PLOP3.LUT P0, PT, PT, PT, UP0, 0x40, 0x0 ;  /* 0x000000000000781c */ /* 0x000fe80003f0e808 */
[----:B------:R-:W-:Y:S04]  /*ef10*/  ISETP.GT.AND P0, PT, R26, 0x29, P0 ;  /* 0x000000291a00780c */ /* 0x000fe80000704270 */
[----:B------:R-:W-:Y:S04]  /*ef20*/  ISETP.LT.OR P0, PT, R27, 0x2a, P0 ;  /* 0x0000002a1b00780c */ /* 0x000fe80000701670 */
[----:B------:R-:W-:Y:S02]  /*ef30*/  FSEL R19, R19, -INF , !P0 ;  /* 0xff80000013137808 */ /* 0x000fe40004000000 */
        /* <DEDUP_REMOVED lines=19> */
.L_x_439:
[----:B------:R-:W-:Y:S04]  /*f070*/  MOV R2, 0x1 ;  /* 0x0000000100027802 */ /* 0x000fe80000000f00 */
[----:B------:R-:W-:Y:S11]  /*f080*/  ISETP.NE.AND P0, PT, R2, c[0x0][0x32c], PT ;  /* 0x0000cb0002007a0c */ /* 0x000ff60003f05270 */
[----:B------:R-:W-:Y:S02]  /*f090*/  @!UPT UIADD3 URZ, URZ, URZ, URZ ;  /* 0x0000003f3f3ff290 */ /* 0x000fe4000fffe03f */
[----:B------:R-:W-:Y:S05]  /*f0a0*/  @P0 IMAD.HI.U32 R2, R12, c[0x0][0x330], RZ ;  /* 0x0000cc000c020a27 */ /* 0x000fea00078e00ff */
[----:B------:R-:W-:Y:S02]  /*f0b0*/  @P0 SHF.R.U32.HI R12, RZ, c[0x0][0x334], R2 ;  /* 0x0000cd00ff0c0a19 */ /* 0x000fe40000011602 */
.L_x_440:
[----:B------:R-:W-:Y:S05]  /*f0c0*/  BSYNC B0 ;  /* 0x0000000000007941 */ /* 0x000fea0003800000 */
.L_x_438:
[----:B------:R-:W-:Y:S05]  /*f0d0*/  IMAD R0, R12, c[0x0][0x32c], R0 ;  /* 0x0000cb000c007a24 */ /* 0x000fea00078e0200 */
[----:B------:R-:W-:Y:S02]  /*f0e0*/  IMNMX R16, R16, R0, !PT ;  /* 0x0000000010107217 */ /* 0x000fe40007800200 */
[----:B------:R-:W-:Y:S04]  /*f0f0*/  IADD3 R0, R0, c[0x0][0x32c], RZ ;  /* 0x0000cb0000007a10 */ /* 0x000fe80007ffe0ff */
[----:B------:R-:W-:Y:S02]  /*f100*/  IMNMX R17, R17, R0, PT ;  /* 0x0000000011117217 */ /* 0x000fe40003800200 */
.L_x_437:
        /* <DEDUP_REMOVED lines=39> */
[----:B------:R-:W-:Y:S02]  /*f380*/  FMUL.FTZ R2, R2, c[0x0][0x2d0] ;  /* 0x0000b40002027a20 */ /* 0x000fe40000410000 */
[--C-:B------:R-:W-:Y:S01]  /*f390*/  FFMA.FTZ R27, R20, c[0x0][0x2d0], -R172.reuse ;  /* 0x0000b400141b7a23 */ /* 0x100fe200000108ac */
[----:B------:R-:W-:Y:S01]  /*f3a0*/  FSEL R14, R177, -INF , !P0 ;  /* 0xff800000b10e7808 */ /* 0x000fe20004000000 */
[--C-:B------:R-:W-:Y:S01]  /*f3b0*/  FFMA.FTZ R18, R23, c[0x0][0x2d0], -R172.reuse ;  /* 0x0000b40017127a23 */ /* 0x100fe200000108ac */
[----:B------:R-:W-:Y:S01]  /*f3c0*/  PLOP3.LUT P0, PT, PT, PT, UP3, 0x40, 0x0 ;  /* 0x000000000000781c */ /* 0x000fe20003f0e838 */
[----:B------:R-:W-:Y:S01]  /*f3d0*/  UISETP.NE.AND UP3, UPT, UR28, URZ, UPT ;  /* 0x0000003f1c00728c */ /* 0x000fe2000bf65270 */
[--C-:B------:R-:W-:Y:S02]  /*f3e0*/  FFMA.FTZ R13, R22, c[0x0][0x2d0], -R172.reuse ;  /* 0x0000b400160d7a23 */ /* 0x100fe400000108ac */
[----:B------:R-:W-:Y:S01]  /*f3f0*/  ISETP.GT.AND P0, PT, R16, 0x1, P0 ;  /* 0x000000011000780c */ /* 0x000fe20000704270 */
[----:B------:R-:W-:Y:S01]  /*f400*/  MUFU.EX2 R18, R18 ;  /* 0x0000001200127308 */ /* 0x000fe20000000800 */
[--C-:B------:R-:W-:Y:S02]  /*f410*/  FFMA.FTZ R12, R8, c[0x0][0x2d0], -R172.reuse ;  /* 0x0000b400080c7a23 */ /* 0x100fe400000108ac */
[----:B------:R-:W-:Y:S01]  /*f420*/  ISETP.LT.OR P0, PT, R17, 0x2, P0 ;  /* 0x000000021100780c */ /* 0x000fe20000701670 */
[--C-:B------:R-:W-:Y:S02]  /*f430*/  FFMA.FTZ R8, R168, c[0x0][0x2d0], -R172.reuse ;  /* 0x0000b400a8087a23 */ /* 0x100fe400000108ac */
[--C-:B------:R-:W-:Y:S01]  /*f440*/  FFMA.FTZ R171, R21, c[0x0][0x2d0], -R172.reuse ;  /* 0x0000b40015ab7a23 */ /* 0x100fe200000108ac */
[----:B------:R-:W-:Y:S01]  /*f450*/  FSEL R11, R176, -INF , !P0 ;  /* 0xff800000b00b7808 */ /* 0x000fe20004000000 */
[--C-:B------:R-:W-:Y:S01]  /*f460*/  FFMA.FTZ R175, R175, c[0x0][0x2d0], -R172.reuse ;  /* 0x0000b400afaf7a23 */ /* 0x100fe200000108ac */
[----:B------:R-:W-:Y:S01]  /*f470*/  PLOP3.LUT P0, PT, PT, PT, UP2, 0x40, 0x0 ;  /* 0x000000000000781c */ /* 0x000fe20003f0e828 */
[----:B------:R-:W-:Y:S01]  /*f480*/  UISETP.NE.AND UP2, UPT, UR27, URZ, UPT ;  /* 0x0000003f1b00728c */ /* 0x000fe2000bf45270 */
[----:B------:R-:W1:Y:S01]  /*f490*/  MUFU.EX2 R13, R13 ;  /* 0x0000000d000d7308 */ /* 0x000e620000000800 */
[--C-:B------:R-:W-:Y:S01]  /*f4a0*/  FFMA.FTZ R174, R174, c[0x0][0x2d0], -R172.reuse ;  /* 0x0000b400aeae7a23 */ /* 0x100fe200000108ac */
[----:B------:R-:W-:Y:S01]  /*f4b0*/  ISETP.GT.AND P0, PT, R16, 0x8, P0 ;  /* 0x000000081000780c */ /* 0x000fe20000704270 */
[--C-:B------:R-:W-:Y:S02]  /*f4c0*/  FFMA.FTZ R173, R173, c[0x0][0x2d0], -R172.reuse ;  /* 0x0000b400adad7a23 */ /* 0x100fe400000108ac */
[----:B------:R-:W-:Y:S01]  /*f4d0*/  FFMA.FTZ R172, R19, c[0x0][0x2d0], -R172 ;  /* 0x0000b40013ac7a23 */ /* 0x000fe200000108ac */
[C---:B------:R-:W-:Y:S04]  /*f4e0*/  ISETP.LT.OR P0, PT, R17.reuse, 0x9, P0 ;  /* 0x000000091100780c */ /* 0x040fe80000701670 */
[----:B------:R-:W-:Y:S01]  /*f4f0*/  FSEL R10, R10, -INF , !P0 ;  /* 0xff8000000a0a7808 */ /* 0x000fe20004000000 */
[----:B------:R-:W-:Y:S01]  /*f500*/  MUFU.EX2 R12, R12 ;  /* 0x0000000c000c7308 */ /* 0x000fe20000000800 */
[----:B------:R-:W-:Y:S01]  /*f510*/  PLOP3.LUT P0, PT, PT, PT, UP1, 0x40, 0x0 ;  /* 0x000000000000781c */ /* 0x000fe20003f0e818 */
[----:B------:R-:W-:Y:S03]  /*f520*/  UISETP.NE.AND UP1, UPT, UR26, URZ, UPT ;  /* 0x0000003f1a00728c */ /* 0x000fe6000bf25270 */
[C---:B------:R-:W-:Y:S04]  /*f530*/  ISETP.GT.AND P0, PT, R16.reuse, 0x9, P0 ;  /* 0x000000091000780c */ /* 0x040fe80000704270 */
[----:B------:R-:W-:Y:S01]  /*f540*/  ISETP.LT.OR P0, PT, R17, 0xa, P0 ;  /* 0x0000000a1100780c */ /* 0x000fe20000701670 */
[----:B------:R-:W-:Y:S03]  /*f550*/  MUFU.EX2 R8, R8 ;  /* 0x0000000800087308 */ /* 0x000fe60000000800 */
[----:B------:R-:W-:Y:S02]  /*f560*/  FSEL R169, R169, -INF , !P0 ;  /* 0xff800000a9a97808 */ /* 0x000fe40004000000 */
[----:B------:R-:W-:Y:S01]  /*f570*/  PLOP3.LUT P0, PT, PT, PT, UP0, 0x40, 0x0 ;  /* 0x000000000000781c */ /* 0x000fe20003f0e808 */
[----:B------:R-:W-:Y:S01]  /*f580*/  UISETP.NE.AND UP0, UPT, UR25, URZ, UPT ;  /* 0x0000003f1900728c */ /* 0x000fe2000bf05270 */
[----:B-1----:R-:W-:Y:S02]  /*f590*/  F2FP.PACK_AB R168, R13, R18 ;  /* 0x000000120da8723e */ /* 0x002fe400000000ff */
[C---:B------:R-:W-:Y:S01]  /*f5a0*/  ISETP.GT.AND P0, PT, R16.reuse, 0x10, P0 ;  /* 0x000000101000780c */ /* 0x040fe20000704270 */
[----:B------:R-:W-:Y:S03]  /*f5b0*/  MUFU.EX2 R172, R172 ;  /* 0x000000ac00ac7308 */ /* 0x000fe60000000800 */
[----:B------:R-:W-:Y:S04]  /*f5c0*/  ISETP.LT.OR P0, PT, R17, 0x11, P0 ;  /* 0x000000111100780c */ /* 0x000fe80000701670 */
[----:B------:R-:W-:Y:S02]  /*f5d0*/  FSEL R24, R9, -INF , !P0 ;  /* 0xff80000009187808 */ /* 0x000fe40004000000 */
[----:B------:R-:W-:Y:S01]  /*f5e0*/  PLOP3.LUT P0, PT, PT, PT, UP6, 0x40, 0x0 ;  /* 0x000000000000781c */ /* 0x000fe20003f0e868 */
[----:B------:R-:W-:Y:S03]  /*f5f0*/  MUFU.EX2 R175, R175 ;  /* 0x000000af00af7308 */ /* 0x000fe60000000800 */
[C---:B------:R-:W-:Y:S04]  /*f600*/  ISETP.GT.AND P0, PT, R16.reuse, 0x11, P0 ;  /* 0x000000111000780c */ /* 0x040fe80000704270 */
[----:B------:R-:W-:Y:S03]  /*f610*/  ISETP.LT.OR P0, PT, R17, 0x12, P0 ;  /* 0x000000121100780c */ /* 0x000fe60000701670 */
[----:B------:R-:W-:Y:S01]  /*f620*/  MUFU.EX2 R174, R174 ;  /* 0x000000ae00ae7308 */ /* 0x000fe20000000800 */
[----:B------:R-:W-:Y:S02]  /*f630*/  FSEL R179, R179, -INF , !P0 ;  /* 0xff800000b3b37808 */ /* 0x000fe40004000000 */
[----:B------:R-:W-:Y:S04]  /*f640*/  PLOP3.LUT P0, PT, PT, PT, UP5, 0x40, 0x0 ;  /* 0x000000000000781c */ /* 0x000fe80003f0e858 */
[----:B------:R-:W-:Y:S03]  /*f650*/  ISETP.GT.AND P0, PT, R16, 0x18, P0 ;  /* 0x000000181000780c */ /* 0x000fe60000704270 */
[----:B------:R-:W-:Y:S01]  /*f660*/  MUFU.EX2 R173, R173 ;  /* 0x000000ad00ad7308 */ /* 0x000fe20000000800 */
[C---:B------:R-:W-:Y:S04]  /*f670*/  ISETP.LT.OR P0, PT, R17.reuse, 0x19, P0 ;  /* 0x000000191100780c */ /* 0x040fe80000701670 */
        /* <DEDUP_REMOVED lines=8> */
[----:B------:R-:W-:Y:S02]  /*f700*/  FSEL R159, R6, -INF , !P0 ;  /* 0xff800000069f7808 */ /* 0x000fe40004000000 */
[----:B------:R-:W1:Y:S01]  /*f710*/  MUFU.EX2 R6, R2 ;  /* 0x0000000200067308 */ /* 0x000e620000000800 */
[----:B------:R-:W-:Y:S04]  /*f720*/  PLOP3.LUT P0, PT, PT, PT, UP2, 0x40, 0x0 ;  /* 0x000000000000781c */ /* 0x000fe80003f0e828 */
[C---:B------:R-:W-:Y:S04]  /*f730*/  ISETP.GT.AND P0, PT, R16.reuse, 0x21, P0 ;  /* 0x000000211000780c */ /* 0x040fe80000704270 */
[----:B------:R-:W-:Y:S04]  /*f740*/  ISETP.LT.OR P0, PT, R17, 0x22, P0 ;  /* 0x000000221100780c */ /* 0x000fe80000701670 */
[----:B------:R-:W-:Y:S02]  /*f750*/  FSEL R158, R5, -INF , !P0 ;  /* 0xff800000059e7808 */ /* 0x000fe40004000000 */
[----:B------:R-:W-:Y:S04]  /*f760*/  PLOP3.LUT P0, PT, PT, PT, UP1, 0x40, 0x0 ;  /* 0x000000000000781c */ /* 0x000fe80003f0e818 */
[----:B------:R-:W-:Y:S04]  /*f770*/  ISETP.GT.AND P0, PT, R16, 0x28, P0 ;  /* 0x000000281000780c */ /* 0x000fe80000704270 */
[----:B------:R-:W-:Y:S01]  /*f780*/  ISETP.LT.OR P0, PT, R17, 0x29, P0 ;  /* 0x000000291100780c */ /* 0x000fe20000701670 */
[----:B-1----:R-:W-:Y:S01]  /*f790*/  FMUL.FTZ R20, R6, R148 ;  /* 0x0000009406147220 */ /* 0x002fe20000410000 */
[----:B------:R-:W-:Y:S01]  /*f7a0*/  FMNMX.FTZ R2, R14, R156, !PT ;  /* 0x0000009c0e027209 */ /* 0x000fe20007810000 */
[----:B------:R-:W3:Y:S01]  /*f7b0*/  LDL.LU R148, [R1+0x40] ;  /* 0x0000400001947983 */ /* 0x000ee20000300800 */
[----:B------:R-:W-:Y:S01]  /*f7c0*/  FSEL R157, R15, -INF , !P0 ;  /* 0xff8000000f9d7808 */ /* 0x000fe20004000000 */
[C---:B------:R-:W-:Y:S01]  /*f7d0*/  FMUL.FTZ R9, R6.reuse, R137 ;  /* 0x0000008906097220 */ /* 0x040fe20000410000 */
[----:B------:R-:W-:Y:S01]  /*f7e0*/  FMNMX.FTZ R2, R11, R2, !PT ;  /* 0x000000020b027209 */ /* 0x000fe20007810000 */
[C---:B------:R-:W-:Y:S01]  /*f7f0*/  FMUL.FTZ R21, R6.reuse, R149 ;  /* 0x0000009506157220 */ /* 0x040fe20000410000 */
[----:B------:R-:W-:Y:S01]  /*f800*/  PLOP3.LUT P0, PT, PT, PT, UP0, 0x40, 0x0 ;  /* 0x000000000000781c */ /* 0x000fe20003f0e808 */
[----:B------:R-:W-:Y:S01]  /*f810*/  FMUL.FTZ R28, R6, R28 ;  /* 0x0000001c061c7220 */ /* 0x000fe20000410000 */
[----:B------:R-:W-:Y:S01]  /*f820*/  FMNMX.FTZ R2, R10, R2, !PT ;  /* 0x000000020a027209 */ /* 0x000fe20007810000 */
[----:B------:R-:W-:Y:S01]  /*f830*/  FMUL.FTZ R29, R6, R29 ;  /* 0x0000001d061d7220 */ /* 0x000fe20000410000 */
[----:B------:R-:W-:Y:S01]  /*f840*/  ISETP.GT.AND P0, PT, R16, 0x29, P0 ;  /* 0x000000291000780c */ /* 0x000fe20000704270 */
[C---:B------:R-:W-:Y:S01]  /*f850*/  FMUL.FTZ R16, R6.reuse, R144 ;  /* 0x0000009006107220 */ /* 0x040fe20000410000 */
[----:B------:R-:W-:Y:S01]  /*f860*/  FMNMX.FTZ R2, R169, R2, !PT ;  /* 0x00000002a9027209 */ /* 0x000fe20007810000 */
[C---:B------:R-:W-:Y:S01]  /*f870*/  FMUL.FTZ R32, R6.reuse, R32 ;  /* 0x0000002006207220 */ /* 0x040fe20000410000 */
[----:B------:R-:W-:Y:S01]  /*f880*/  ISETP.LT.OR P0, PT, R17, 0x2a, P0 ;  /* 0x0000002a1100780c */ /* 0x000fe20000701670 */
[----:B------:R-:W-:Y:S01]  /*f890*/  FMUL.FTZ R17, R6, R145 ;  /* 0x0000009106117220 */ /* 0x000fe20000410000 */
[----:B------:R-:W-:Y:S01]  /*f8a0*/  FMNMX.FTZ R2, R24, R2, !PT ;  /* 0x0000000218027209 */ /* 0x000fe20007810000 */
[C---:B------:R-:W-:Y:S01]  /*f8b0*/  FMUL.FTZ R33, R6.reuse, R33 ;  /* 0x0000002106217220 */ /* 0x040fe20000410000 */
[----:B------:R-:W-:Y:S01]  /*f8c0*/  FSEL R3, R7, -INF , !P0 ;  /* 0xff80000007037808 */ /* 0x000fe20004000000 */
        /* <DEDUP_REMOVED lines=15> */
[----:B------:R-:W-:Y:S01]  /*f9c0*/  UISETP.GT.AND UP0, UPT, UR24, UR8, UPT ;  /* 0x000000081800728c */ /* 0x000fe2000bf04270 */
[----:B------:R-:W-:Y:S01]  /*f9d0*/  FMUL.FTZ R48, R6, R48 ;  /* 0x0000003006307220 */ /* 0x000fe20000410000 */
[----:B------:R-:W-:Y:S01]  /*f9e0*/  FMNMX.FTZ R2, R158, R2, !PT ;  /* 0x000000029e027209 */ /* 0x000fe20007810000 */
[----:B--2---:R-:W-:Y:S01]  /*f9f0*/  FFMA.FTZ R5, R6, R170, R18 ;  /* 0x000000aa06057223 */ /* 0x004fe20000010012 */
[----:B------:R-:W-:Y:S01]  /*fa00*/  F2FP.PACK_AB R170, R8, R12 ;  /* 0x0000000c08aa723e */ /* 0x000fe200000000ff */
[C---:B------:R-:W-:Y:S01]  /*fa10*/  FMUL.FTZ R49, R6.reuse, R49 ;  /* 0x0000003106317220 */ /* 0x040fe20000410000 */
[----:B------:R-:W-:Y:S01]  /*fa20*/  FMNMX.FTZ R2, R157, R2, !PT ;  /* 0x000000029d027209 */ /* 0x000fe20007810000 */
[----:B------:R-:W-:Y:S01]  /*fa30*/  FADD.FTZ R5, R13, R5 ;  /* 0x000000050d057221 */ /* 0x000fe20000010000 */
[----:B------:R-:W-:Y:S01]  /*fa40*/  UMOV UR24, UR4 ;  /* 0x0000000400187c82 */ /* 0x000fe20008000000 */
[----:B------:R-:W-:Y:S01]  /*fa50*/  FMUL.FTZ R13, R6, R141 ;  /* 0x0000008d060d7220 */ /* 0x000fe20000410000 */
[----:B------:R-:W-:Y:S01]  /*fa60*/  FMNMX.FTZ R2, R3, R2, !PT ;  /* 0x0000000203027209 */ /* 0x000fe20007810000 */
[----:B------:R-:W-:Y:S02]  /*fa70*/  FADD.FTZ R5, R12, R5 ;  /* 0x000000050c057221 */ /* 0x000fe40000010000 */
[----:B------:R-:W-:Y:S01]  /*fa80*/  FMUL.FTZ R12, R6, R140 ;  /* 0x0000008c060c7220 */ /* 0x000fe20000410000 */
[----:B------:R-:W-:Y:S01]  /*fa90*/  MOV R140, R26 ;  /* 0x0000001a008c7202 */ /* 0x000fe20000000f00 */
[----:B------:R-:W1:Y:S01]  /*faa0*/  SHFL.BFLY PT, R4, R2, 0x2, 0x1f ;  /* 0x0c401f0002047f89 */ /* 0x000e6200000e0000 */
[----:B------:R-:W-:Y:S02]  /*fab0*/  FADD.FTZ R177, R8, R5 ;  /* 0x0000000508b17221 */ /* 0x000fe40000010000 */
[C---:B------:R-:W-:Y:S02]  /*fac0*/  FMUL.FTZ R8, R6.reuse, R136 ;  /* 0x0000008806087220 */ /* 0x040fe40000410000 */
[C---:B------:R-:W-:Y:S01]  /*fad0*/  FMUL.FTZ R5, R6.reuse, R133 ;  /* 0x0000008506057220 */ /* 0x040fe20000410000 */
[----:B------:R-:W-:Y:S01]  /*fae0*/  MOV R133, R27 ;  /* 0x0000001b00857202 */ /* 0x000fe20000000f00 */
[C---:B------:R-:W-:Y:S02]  /*faf0*/  FMUL.FTZ R52, R6.reuse, R52 ;  /* 0x0000003406347220 */ /* 0x040fe40000410000 */
[C---:B------:R-:W-:Y:S01]  /*fb00*/  FMUL.FTZ R53, R6.reuse, R53 ;  /* 0x0000003506357220 */ /* 0x040fe20000410000 */
[----:B------:R-:W-:Y:S01]  /*fb10*/  MOV R149, R133 ;  /* 0x0000008500957202 */ /* 0x000fe20000000f00 */
        /* <DEDUP_REMOVED lines=323> */
.L_x_428:
[----:B------:R-:W2:Y:S04]  /*10f50*/  LDL.LU R6, [R1+0x44] ;  /* 0x0000440001067983 */ /* 0x000ea80000300800 */
[----:B-1----:R-:W3:Y:S01]  /*10f60*/  LDL.LU R4, [R1+0x40] ;  /* 0x0000400001047983 */ /* 0x002ee20000300800 */
[----:B------:R-:W-:-:S03]  /*10f70*/  PLOP3.LUT P2, PT, PT, PT, PT, 0x8, 0x0 ;  /* 0x000000000000781c */ /* 0x000fc60003f4e170 */
        /* <DEDUP_REMOVED lines=13> */
[----:B------:R-:W-:-:S03]  /*11050*/  @P1 MOV R8, 0x3f317218 ;  /* 0x3f31721800081802 */ /* 0x000fc60000000f00 */
[----:B------:R-:W-:Y:S02]  /*11060*/  @P0 MOV R10, 0x3f317218 ;  /* 0x3f317218000a0802 */ /* 0x000fe40000000f00 */
[----:B------:R-:W-:Y:S02]  /*11070*/  @P1 FMUL.FTZ R8, R8, c[0x0][0x2d0] ;  /* 0x0000b40008081a20 */ /* 0x000fe40000410000 */
[----:B------:R-:W2:Y:S08]  /*11080*/  @P0 MUFU.LG2 R7, R4 ;  /* 0x0000000400070308 */ /* 0x000eb00000000c00 */
[----:B------:R-:W3:Y:S01]  /*11090*/  @P1 MUFU.LG2 R5, R5 ;  /* 0x0000000500051308 */ /* 0x000ee20000000c00 */
[----:B-1----:R-:W-:-:S02]  /*110a0*/  FMUL.FTZ R132, R6, R132 ;  /* 0x0000008406847220 */ /* 0x002fc40000410000 */
[C---:B------:R-:W-:Y:S02]  /*110b0*/  FMUL.FTZ R133, R6.reuse, R133 ;  /* 0x0000008506857220 */ /* 0x040fe40000410000 */
[C---:B------:R-:W-:Y:S02]  /*110c0*/  FMUL.FTZ R136, R6.reuse, R136 ;  /* 0x0000008806887220 */ /* 0x040fe40000410000 */
[----:B------:R-:W-:Y:S01]  /*110d0*/  FMUL.FTZ R137, R6, R137 ;  /* 0x0000008906897220 */ /* 0x000fe20000410000 */
[----:B------:R1:W4:Y:S01]  /*110e0*/  @P0 MUFU.RCP R3, R4 ;  /* 0x0000000400030308 */ /* 0x0003220000001000 */
[----:B--2---:R-:W-:Y:S02]  /*110f0*/  @P0 FMUL.FTZ R9, R7, 0.69314718246459960938 ;  /* 0x3f31721807090820 */ /* 0x004fe40000410000 */
[----:B------:R-:W-:Y:S02]  /*11100*/  @P0 FMUL.FTZ R7, R10, c[0x0][0x2d0] ;  /* 0x0000b4000a070a20 */ /* 0x000fe40000410000 */
[----:B------:R-:W-:-:S02]  /*11110*/  FMUL.FTZ R140, R6, R140 ;  /* 0x0000008c068c7220 */ /* 0x000fc40000410000 */
[C---:B------:R-:W-:Y:S02]  /*11120*/  FMUL.FTZ R141, R6.reuse, R141 ;  /* 0x0000008d068d7220 */ /* 0x040fe40000410000 */
[----:B---3--:R-:W-:Y:S02]  /*11130*/  @P1 FMUL.FTZ R5, R5, 0.69314718246459960938 ;  /* 0x3f31721805051820 */ /* 0x008fe40000410000 */
[C---:B------:R-:W-:Y:S02]  /*11140*/  FMUL.FTZ R144, R6.reuse, R144 ;  /* 0x0000009006907220 */ /* 0x040fe40000410000 */
[C---:B------:R-:W-:Y:S02]  /*11150*/  FMUL.FTZ R145, R6.reuse, R145 ;  /* 0x0000009106917220 */ /* 0x040fe40000410000 */
[C---:B------:R-:W-:Y:S01]  /*11160*/  FMUL.FTZ R148, R6.reuse, R148 ;  /* 0x0000009406947220 */ /* 0x040fe20000410000 */
[----:B-1----:R-:W-:Y:S01]  /*11170*/  MOV R4, 0xff800000 ;  /* 0xff80000000047802 */ /* 0x002fe20000000f00 */
        /* <DEDUP_REMOVED lines=54> */
[----:B------:R-:W-:Y:S01]  /*114e0*/  FMUL.FTZ R129, R6, R129 ;  /* 0x0000008106817220 */ /* 0x000fe20000410000 */
[----:B------:R-:W-:Y:S01]  /*114f0*/  MOV R6, 0xff800000 ;  /* 0xff80000000067802 */ /* 0x000fe20000000f00 */
[----:B----4-:R-:W-:-:S02]  /*11500*/  FMUL.FTZ R134, R3, R134 ;  /* 0x0000008603867220 */ /* 0x010fc40000410000 */
        /* <DEDUP_REMOVED lines=62> */
[----:B------:R-:W-:Y:S02]  /*118f0*/  FMUL.FTZ R131, R3, R131 ;  /* 0x0000008303837220 */ /* 0x000fe40000410000 */
[----:B------:R-:W-:Y:S02]  /*11900*/  @P1 FFMA.FTZ R4, R8, R0, R5 ;  /* 0x0000000008041223 */ /* 0x000fe40000010005 */
[----:B------:R-:W-:Y:S02]  /*11910*/  @P0 FFMA.FTZ R6, R7, R2, R9 ;  /* 0x0000000207060223 */ /* 0x000fe40000010009 */
.L_x_386:
[----:B------:R-:W-:Y:S05]  /*11920*/  @P2 BRA `(.L_x_442) ;  /* 0x00001f7000002947 */ /* 0x000fea0003800000 */
[----:B------:R-:W3:Y:S01]  /*11930*/  S2R R3, SR_TID.X ;  /* 0x0000000000037919 */ /* 0x000ee20000002100 */
[----:B------:R-:W-:Y:S01]  /*11940*/  IMAD R7, RZ, RZ, -UR11 ;  /* 0x8000000bff077e24 */ /* 0x000fe2000f8e02ff */
[----:B------:R-:W-:Y:S01]  /*11950*/  USHF.R.S32.HI UR6, URZ, 0x1f, UR11 ;  /* 0x0000001f3f067899 */ /* 0x000fe2000801140b */
[----:B------:R-:W-:Y:S01]  /*11960*/  IMAD.MOV.U32 R11, RZ, RZ, c[0x0][0x4e8] ;  /* 0x00013a00ff0b7624 */ /* 0x000fe200078e00ff */
[----:B------:R-:W4:Y:S01]  /*11970*/  S2R R0, SR_CTAID.Y ;  /* 0x0000000000007919 */ /* 0x000f220000002600 */
[----:B------:R-:W-:Y:S01]  /*11980*/  ULDC.64 UR4, c[0x0][0x4d0] ;  /* 0x0001340000047ab9 */ /* 0x000fe20000000a00 */
[----:B------:R-:W-:Y:S01]  /*11990*/  BSSY B0, `(.L_x_443) ;  /* 0x000012d000007945 */ /* 0x000fe20003800000 */
[----:B------:R-:W-:Y:S01]  /*119a0*/  UIMAD UR7, UR6, UR4, URZ ;  /* 0x00000004060772a4 */ /* 0x000fe2000f8e023f */
[----:B------:R-:W5:Y:S01]  /*119b0*/  S2R R9, SR_CTAID.Z ;  /* 0x0000000000097919 */ /* 0x000f620000002700 */
[----:B------:R-:W-:Y:S01]  /*119c0*/  UIMAD.WIDE.U32 UR8, UR11, UR4, URZ ;  /* 0x000000040b0872a5 */ /* 0x000fe2000f8e003f */
[C---:B------:R-:W-:Y:S01]  /*119d0*/  ISETP.NE.AND P1, PT, R11.reuse, 0x1, PT ;  /* 0x000000010b00780c */ /* 0x040fe20003f25270 */
[----:B------:R-:W-:Y:S01]  /*119e0*/  UIMAD UR7, UR11, UR5, UR7 ;  /* 0x000000050b0772a4 */ /* 0x000fe2000f8e0207 */
[----:B------:R-:W1:Y:S01]  /*119f0*/  S2R R10, SR_CTAID.X ;  /* 0x00000000000a7919 */ /* 0x000e620000002500 */
[----:B------:R-:W-:Y:S01]  /*11a00*/  IMAD R11, R11, c[0x0][0x388], RZ ;  /* 0x0000e2000b0b7a24 */ /* 0x000fe200078e02ff */
[----:B------:R-:W-:Y:S01]  /*11a10*/  ULDC.64 UR4, c[0x0][0x438] ;  /* 0x00010e0000047ab9 */ /* 0x000fe20000000a00 */
[----:B------:R-:W-:Y:S01]  /*11a20*/  MOV R17, UR9 ;  /* 0x0000000900117c02 */ /* 0x000fe20008000f00 */
[----:B------:R-:W-:Y:S01]  /*11a30*/  UIMAD.WIDE.U32 UR12, UR11, UR4, URZ ;  /* 0x000000040b0c72a5 */ /* 0x000fe2000f8e003f */
[----:B------:R-:W-:Y:S01]  /*11a40*/  IMAD.U32 R16, RZ, RZ, UR8 ;  /* 0x00000008ff107e24 */ /* 0x000fe2000f8e00ff */
[----:B------:R-:W-:-:S02]  /*11a50*/  UIMAD UR4, UR6, UR4, URZ ;  /* 0x00000004060472a4 */ /* 0x000fc4000f8e023f */
[----:B------:R-:W-:Y:S02]  /*11a60*/  UIADD3 UR7, UR9, UR7, URZ ;  /* 0x0000000709077290 */ /* 0x000fe4000fffe03f */
[----:B------:R-:W-:Y:S01]  /*11a70*/  UIMAD UR4, UR11, UR5, UR4 ;  /* 0x000000050b0472a4 */ /* 0x000fe2000f8e0204 */
[----:B------:R-:W-:Y:S01]  /*11a80*/  MOV R14, UR12 ;  /* 0x0000000c000e7c02 */ /* 0x000fe20008000f00 */
[----:B------:R-:W-:Y:S01]  /*11a90*/  IMAD.U32 R15, RZ, RZ, UR13 ;  /* 0x0000000dff0f7e24 */ /* 0x000fe2000f8e00ff */
[----:B-1-3--:R-:W-:Y:S01]  /*11aa0*/  SHF.R.S32.HI R2, RZ, 0x1f, R3 ;  /* 0x0000001fff027819 */ /* 0x00afe20000011403 */
[----:B------:R-:W-:Y:S01]  /*11ab0*/  UIADD3 UR4, UR13, UR4, URZ ;  /* 0x000000040d047290 */ /* 0x000fe2000fffe03f */
[----:B------:R-:W-:Y:S02]  /*11ac0*/  IMAD.U32 R17, RZ, RZ, UR7 ;  /* 0x00000007ff117e24 */ /* 0x000fe4000f8e00ff */
[----:B----4-:R-:W-:Y:S01]  /*11ad0*/  IMAD R7, R7, c[0x0][0x550], R0 ;  /* 0x0001540007077a24 */ /* 0x010fe200078e0200 */
[----:B------:R-:W-:-:S02]  /*11ae0*/  LEA.HI R0, R2, R3, RZ, 0x5 ;  /* 0x0000000302007211 */ /* 0x000fc400078f28ff */
[----:B------:R-:W-:Y:S01]  /*11af0*/  LEA.HI R2, R2, R3, RZ, 0x2 ;  /* 0x0000000302027211 */ /* 0x000fe200078f10ff */
[----:B------:R-:W-:Y:S01]  /*11b00*/  IMAD.U32 R15, RZ, RZ, UR4 ;  /* 0x00000004ff0f7e24 */ /* 0x000fe2000f8e00ff */
[----:B------:R-:W-:Y:S01]  /*11b10*/  LOP3.LUT R5, R0, 0xffffffe0, RZ, 0xc0, !PT ;  /* 0xffffffe000057812 */ /* 0x000fe200078ec0ff */
[----:B-----5:R-:W-:Y:S01]  /*11b20*/  IMAD.WIDE.U32 R16, R9, c[0x0][0x4d8], R16 ;  /* 0x0001360009107a25 */ /* 0x020fe200078e0010 */
[--C-:B------:R-:W-:Y:S02]  /*11b30*/  SHF.R.S32.HI R13, RZ, 0x5, R0.reuse ;  /* 0x00000005ff0d7819 */ /* 0x100fe40000011400 */
[----:B------:R-:W-:Y:S01]  /*11b40*/  SHF.R.S32.HI R0, RZ, 0x1f, R0 ;  /* 0x0000001fff007819 */ /* 0x000fe20000011400 */
[----:B------:R-:W-:Y:S01]  /*11b50*/  IMAD.IADD R5, R3, 0x1, -R5 ;  /* 0x0000000103057824 */ /* 0x000fe200078e0a05 */
[----:B------:R-:W-:Y:S01]  /*11b60*/  LOP3.LUT R2, R2, 0xfffffffc, RZ, 0xc0, !PT ;  /* 0xfffffffc02027812 */ /* 0x000fe200078ec0ff */
[----:B------:R-:W-:Y:S01]  /*11b70*/  IMAD.WIDE.U32 R14, R9, c[0x0][0x440], R14 ;  /* 0x00011000090e7a25 */ /* 0x000fe200078e000e */
[----:B------:R-:W-:-:S02]  /*11b80*/  LEA.HI R0, R0, R13, RZ, 0x3 ;  /* 0x0000000d00007211 */ /* 0x000fc400078f18ff */
[----:B------:R-:W-:Y:S02]  /*11b90*/  IADD3 R2, -R2, R3, RZ ;  /* 0x0000000302027210 */ /* 0x000fe40007ffe1ff */
[----:B------:R-:W-:Y:S02]  /*11ba0*/  LOP3.LUT R0, R0, 0xffffff8, RZ, 0xc0, !PT ;  /* 0x0ffffff800007812 */ /* 0x000fe400078ec0ff */
[----:B------:R-:W-:Y:S02]  /*11bb0*/  SHF.R.S32.HI R3, RZ, 0x1f, R5 ;  /* 0x0000001fff037819 */ /* 0x000fe40000011405 */
[----:B------:R-:W-:Y:S01]  /*11bc0*/  SHF.R.S32.HI R8, RZ, 0x1f, R9 ;  /* 0x0000001fff087819 */ /* 0x000fe20000011409 */
[----:B------:R-:W-:Y:S01]  /*11bd0*/  IMAD.IADD R13, R13, 0x1, -R0 ;  /* 0x000000010d0d7824 */ /* 0x000fe200078e0a00 */
[----:B------:R-:W-:Y:S02]  /*11be0*/  LEA.HI R0, R2, R2, RZ, 0x1 ;  /* 0x0000000202007211 */ /* 0x000fe400078f08ff */
[----:B------:R-:W-:-:S02]  /*11bf0*/  LEA.HI R3, R3, R5, RZ, 0x2 ;  /* 0x0000000503037211 */ /* 0x000fc400078f10ff */
[----:B------:R-:W-:Y:S02]  /*11c00*/  LOP3.LUT R0, R0, 0x1ffffffe, RZ, 0xc0, !PT ;  /* 0x1ffffffe00007812 */ /* 0x000fe400078ec0ff */
[----:B------:R-:W-:Y:S02]  /*11c10*/  SHF.R.S32.HI R12, RZ, 0x2, R3 ;  /* 0x00000002ff0c7819 */ /* 0x000fe40000011403 */
[----:B------:R-:W-:Y:S01]  /*11c20*/  IADD3 R0, R2, -R0, RZ ;  /* 0x8000000002007210 */ /* 0x000fe20007ffe0ff */
[C---:B------:R-:W-:Y:S01]  /*11c30*/  IMAD R2, R8.reuse, c[0x0][0x4d8], RZ ;  /* 0x0001360008027a24 */ /* 0x040fe200078e02ff */
[----:B------:R-:W-:Y:S01]  /*11c40*/  LOP3.LUT R3, R3, 0x7ffffffc, RZ, 0xc0, !PT ;  /* 0x7ffffffc03037812 */ /* 0x000fe200078ec0ff */
[----:B------:R-:W-:Y:S02]  /*11c50*/  IMAD R12, R13, 0x10, R12 ;  /* 0x000000100d0c7824 */ /* 0x000fe400078e020c */
[----:B------:R-:W-:Y:S02]  /*11c60*/  IMAD R8, R8, c[0x0][0x440], RZ ;  /* 0x0001100008087a24 */ /* 0x000fe400078e02ff */
[----:B------:R-:W-:-:S02]  /*11c70*/  IMAD R0, R0, 0x8, R12 ;  /* 0x0000000800007824 */ /* 0x000fc400078e020c */
[C---:B------:R-:W-:Y:S02]  /*11c80*/  IMAD R2, R9.reuse, c[0x0][0x4dc], R2 ;  /* 0x0001370009027a24 */ /* 0x040fe400078e0202 */
[----:B------:R-:W-:Y:S01]  /*11c90*/  IMAD R8, R9, c[0x0][0x444], R8 ;  /* 0x0001110009087a24 */ /* 0x000fe200078e0208 */
[----:B------:R-:W-:Y:S01]  /*11ca0*/  LEA R0, R10, R0, 0x7 ;  /* 0x000000000a007211 */ /* 0x000fe200078e38ff */
[----:B------:R-:W-:Y:S01]  /*11cb0*/  IMAD.IADD R17, R17, 0x1, R2 ;  /* 0x0000000111117824 */ /* 0x000fe200078e0202 */
[----:B------:R-:W-:Y:S01]  /*11cc0*/  SHF.R.S32.HI R2, RZ, 0x1f, R7 ;  /* 0x0000001fff027819 */ /* 0x000fe20000011407 */
[----:B------:R-:W-:Y:S01]  /*11cd0*/  IMAD.IADD R15, R15, 0x1, R8 ;  /* 0x000000010f0f7824 */ /* 0x000fe200078e0208 */
[----:B------:R-:W-:Y:S01]  /*11ce0*/  MOV R9, R0 ;  /* 0x0000000000097202 */ /* 0x000fe20000000f00 */
[----:B------:R-:W-:Y:S01]  /*11cf0*/  @P1 IMAD.HI.U32 R8, R0, c[0x0][0x4ec], RZ ;  /* 0x00013b0000081a27 */ /* 0x000fe200078e00ff */
[----:B------:R-:W-:-:S03]  /*11d00*/  LEA R10, R10, R12, 0x7 ;  /* 0x0000000c0a0a7211 */ /* 0x000fc600078e38ff */
[C---:B------:R-:W-:Y:S01]  /*11d10*/  IMAD R13, R2.reuse, c[0x0][0x4e0], RZ ;  /* 0x00013800020d7a24 */ /* 0x040fe200078e02ff */
[----:B------:R-:W-:Y:S01]  /*11d20*/  @P1 SHF.R.U32.HI R9, RZ, c[0x0][0x4f0], R8 ;  /* 0x00013c00ff091a19 */ /* 0x000fe20000011608 */
[----:B------:R-:W-:Y:S02]  /*11d30*/  IMAD R2, R2, c[0x0][0x448], RZ ;  /* 0x0001120002027a24 */ /* 0x000fe400078e02ff */
[C---:B------:R-:W-:Y:S02]  /*11d40*/  IMAD R13, R7.reuse, c[0x0][0x4e4], R13 ;  /* 0x00013900070d7a24 */ /* 0x040fe400078e020d */
[C---:B------:R-:W-:Y:S02]  /*11d50*/  IMAD R8, R7.reuse, c[0x0][0x44c], R2 ;  /* 0x0001130007087a24 */ /* 0x040fe400078e0202 */
[----:B------:R-:W-:Y:S02]  /*11d60*/  IMAD.MOV R2, RZ, RZ, -R9 ;  /* 0x000000ffff027224 */ /* 0x000fe400078e0a09 */
[----:B------:R-:W-:-:S04]  /*11d70*/  IMAD.WIDE.U32 R14, R7, c[0x0][0x448], R14 ;  /* 0x00011200070e7a25 */ /* 0x000fc800078e000e */
[----:B------:R-:W-:Y:S01]  /*11d80*/  IMAD.WIDE.U32 R18, R7, c[0x0][0x4e0], R16 ;  /* 0x0001380007127a25 */ /* 0x000fe200078e0010 */
[----:B------:R-:W-:Y:S02]  /*11d90*/  IADD3 R15, R15, R8, RZ ;  /* 0x000000080f0f7210 */ /* 0x000fe40007ffe0ff */
[----:B------:R-:W-:Y:S01]  /*11da0*/  SHF.R.S32.HI R8, RZ, 0x1f, R9 ;  /* 0x0000001fff087819 */ /* 0x000fe20000011409 */
[----:B------:R-:W-:Y:S01]  /*11db0*/  @P1 IMAD.HI.U32 R7, R0, c[0x0][0x4ec], RZ ;  /* 0x00013b0000071a27 */ /* 0x000fe200078e00ff */
[----:B------:R-:W-:Y:S01]  /*11dc0*/  BAR.SYNC.DEFER_BLOCKING 0x1, 0x100 ;  /* 0x0044000000007b1d */ /* 0x000fe20000010000 */
[----:B------:R-:W-:Y:S02]  /*11dd0*/  IADD3 R18, P0, R9, R18, RZ ;  /* 0x0000001209127210 */ /* 0x000fe40007f1e0ff */
[--C-:B------:R-:W-:Y:S02]  /*11de0*/  IMAD R2, R2, c[0x0][0x4e8], R0.reuse ;  /* 0x00013a0002027a24 */ /* 0x100fe400078e0200 */
[----:B------:R-:W-:Y:S01]  /*11df0*/  IMAD.MOV.U32 R16, RZ, RZ, R0 ;  /* 0x000000ffff107224 */ /* 0x000fe200078e0000 */
[----:B------:R-:W-:-:S02]  /*11e00*/  @P1 SHF.R.U32.HI R16, RZ, c[0x0][0x4f0], R7 ;  /* 0x00013c00ff101a19 */ /* 0x000fc40000011607 */
[----:B------:R-:W-:Y:S02]  /*11e10*/  SHF.R.S32.HI R7, RZ, 0x1f, R2 ;  /* 0x0000001fff077819 */ /* 0x000fe40000011402 */
[----:B------:R-:W-:Y:S01]  /*11e20*/  IADD3.X R19, R8, R19, R13, P0, !PT ;  /* 0x0000001308137210 */ /* 0x000fe200007fe40d */
[--C-:B------:R-:W-:Y:S01]  /*11e30*/  IMAD.MOV R8, RZ, RZ, -R16.reuse ;  /* 0x000000ffff087224 */ /* 0x100fe200078e0a10 */
[----:B------:R-:W-:Y:S01]  /*11e40*/  SHF.R.S32.HI R9, RZ, 0x1f, R16 ;  /* 0x0000001fff097819 */ /* 0x000fe20000011410 */
[----:B------:R-:W-:Y:S02]  /*11e50*/  IMAD R7, R7, c[0x0][0x4c8], RZ ;  /* 0x0001320007077a24 */ /* 0x000fe400078e02ff */
[----:B------:R-:W-:-:S04]  /*11e60*/  IMAD.WIDE.U32 R18, R2, c[0x0][0x4c8], R18 ;  /* 0x0001320002127a25 */ /* 0x000fc800078e0012 */
[----:B------:R-:W-:Y:S02]  /*11e70*/  IMAD R7, R2, c[0x0][0x4cc], R7 ;  /* 0x0001330002077a24 */ /* 0x000fe400078e0207 */
[----:B------:R-:W-:Y:S01]  /*11e80*/  IMAD R8, R8, c[0x0][0x4e8], R0 ;  /* 0x00013a0008087a24 */ /* 0x000fe200078e0200 */
[----:B------:R-:W-:Y:S01]  /*11e90*/  LEA R0, P0, R18, c[0x0][0x4a8], 0x2 ;  /* 0x00012a0012007a11 */ /* 0x000fe200078010ff */
[----:B------:R-:W-:Y:S02]  /*11ea0*/  IMAD.IADD R7, R19, 0x1, R7 ;  /* 0x0000000113077824 */ /* 0x000fe400078e0207 */
[----:B------:R-:W-:Y:S01]  /*11eb0*/  IMAD R9, R9, c[0x0][0x430], RZ ;  /* 0x00010c0009097a24 */ /* 0x000fe200078e02ff */
[----:B------:R-:W-:Y:S01]  /*11ec0*/  SHF.R.S32.HI R2, RZ, 0x1f, R8 ;  /* 0x0000001fff027819 */ /* 0x000fe20000011408 */
[----:B------:R-:W-:Y:S01]  /*11ed0*/  IMAD.WIDE.U32 R14, R16, c[0x0][0x430], R14 ;  /* 0x00010c00100e7a25 */ /* 0x000fe200078e000e */
[----:B------:R-:W-:Y:S01]  /*11ee0*/  LEA.HI.X R7, R18, c[0x0][0x4ac], R7, 0x2, P0 ;  /* 0x00012b0012077a11 */ /* 0x000fe200000f1407 */
[----:B------:R-:W-:Y:S01]  /*11ef0*/  SHFL.IDX PT, R12, R0, RZ, 0x1c1f ;  /* 0x001c1fff000c7589 */ /* 0x000fe200000e0000 */
[----:B------:R-:W-:Y:S01]  /*11f00*/  LOP3.LUT P0, RZ, R5, 0x3, RZ, 0xc0, !PT ;  /* 0x0000000305ff7812 */ /* 0x000fe2000780c0ff */
[----:B------:R-:W-:-:S02]  /*11f10*/  IMAD R9, R16, c[0x0][0x434], R9 ;  /* 0x00010d0010097a24 */ /* 0x000fc400078e0209 */
[----:B------:R-:W1:Y:S01]  /*11f20*/  SHFL.IDX PT, R13, R7, RZ, 0x1c1f ;  /* 0x001c1fff070d7589 */ /* 0x000e6200000e0000 */
[----:B------:R-:W-:Y:S01]  /*11f30*/  ISETP.GE.OR P2, PT, R10, R11, P0 ;  /* 0x0000000b0a00720c */ /* 0x000fe20000746670 */
[----:B------:R-:W-:Y:S02]  /*11f40*/  IMAD R2, R2, c[0x0][0x428], RZ ;  /* 0x00010a0002027a24 */ /* 0x000fe400078e02ff */
[----:B------:R3:W-:Y:S01]  /*11f50*/  SHFL.IDX PT, R16, R0, 0x1, 0x1c1f ;  /* 0x003c1f0000107f89 */ /* 0x0007e200000e0000 */
[----:B------:R-:W-:Y:S02]  /*11f60*/  IMAD.IADD R15, R15, 0x1, R9 ;  /* 0x000000010f0f7824 */ /* 0x000fe400078e0209 */
[C---:B------:R-:W-:Y:S01]  /*11f70*/  IMAD R2, R8.reuse, c[0x0][0x42c], R2 ;  /* 0x00010b0008027a24 */ /* 0x040fe200078e0202 */
[----:B------:R4:W5:Y:S01]  /*11f80*/  SHFL.IDX PT, R17, R7, 0x1, 0x1c1f ;  /* 0x003c1f0007117f89 */ /* 0x00096200000e0000 */
[----:B------:R-:W-:-:S05]  /*11f90*/  IMAD.WIDE.U32 R8, R8, c[0x0][0x428], R14 ;  /* 0x00010a0008087a25 */ /* 0x000fca00078e000e */
[----:B-1----:R1:W-:Y:S01]  /*11fa0*/  @!P2 ST.E [R12.64], R4 ;  /* 0x000000040c00a985 */ /* 0x0023e2000c101916 */
[----:B---3--:R-:W-:-:S04]  /*11fb0*/  IADD3 R0, R10, 0x8, RZ ;  /* 0x000000080a007810 */ /* 0x008fc80007ffe0ff */
[----:B------:R-:W-:Y:S02]  /*11fc0*/  ISETP.GE.OR P0, PT, R0, R11, P0 ;  /* 0x0000000b0000720c */ /* 0x000fe40000706670 */
[----:B----4-:R-:W-:Y:S02]  /*11fd0*/  IADD3 R7, R9, R2, RZ ;  /* 0x0000000209077210 */ /* 0x010fe40007ffe0ff */
[----:B------:R-:W-:-:S04]  /*11fe0*/  LEA R2, P1, R8, c[0x0][0x400], 0x2 ;  /* 0x0001000008027a11 */ /* 0x000fc800078210ff */
[----:B------:R-:W-:Y:S02]  /*11ff0*/  LEA.HI.X R7, R8, c[0x0][0x404], R7, 0x2, P1 ;  /* 0x0001010008077a11 */ /* 0x000fe400008f1407 */
[-C--:B------:R-:W-:Y:S01]  /*12000*/  ISETP.GE.AND P1, PT, R0, R11.reuse, PT ;  /* 0x0000000b0000720c */ /* 0x080fe20003f26270 */
[----:B------:R-:W-:Y:S01]  /*12010*/  IMAD.IADD R0, R5, 0x1, -R3 ;  /* 0x0000000105007824 */ /* 0x000fe200078e0a03 */
[----:B------:R1:W3:Y:S02]  /*12020*/  SHFL.IDX PT, R8, R2, RZ, 0x1c1f ;  /* 0x001c1fff02087589 */ /* 0x0002e400000e0000 */
[----:B------:R-:W-:Y:S02]  /*12030*/  P2R R5, PR, RZ, 0x2 ;  /* 0x00000002ff057803 */ /* 0x000fe40000000000 */
[----:B-----5:R1:W-:Y:S01]  /*12040*/  @!P0 ST.E [R16.64], R6 ;  /* 0x0000000610008985 */ /* 0x0203e2000c101916 */
[----:B------:R-:W-:Y:S02]  /*12050*/  ISETP.GE.AND P0, PT, R10, R11, PT ;  /* 0x0000000b0a00720c */ /* 0x000fe40003f06270 */
[----:B------:R-:W-:Y:S01]  /*12060*/  SHF.L.U32 R0, R0, 0x1, RZ ;  /* 0x0000000100007819 */ /* 0x000fe200000006ff */
[----:B------:R1:W4:Y:S10]  /*12070*/  SHFL.IDX PT, R9, R7, RZ, 0x1c1f ;  /* 0x001c1fff07097589 */ /* 0x00033400000e0000 */
[----:B------:R-:W-:Y:S05]  /*12080*/  @P0 BRA `(.L_x_444) ;  /* 0x00000bd000000947 */ /* 0x000fea0003800000 */
[C---:B------:R-:W-:Y:S02]  /*12090*/  ISETP.GE.AND P0, PT, R0.reuse, c[0x0][0x3c8], PT ;  /* 0x0000f20000007a0c */ /* 0x040fe40003f06270 */
[----:B------:R-:W-:-:S02]  /*120a0*/  IADD3 R3, R0, 0x10, RZ ;  /* 0x0000001000037810 */ /* 0x000fc40007ffe0ff */
[----:B-1----:R-:W-:Y:S02]  /*120b0*/  IADD3 R4, R0, 0x8, RZ ;  /* 0x0000000800047810 */ /* 0x002fe40007ffe0ff */
[----:B------:R-:W-:Y:S02]  /*120c0*/  ISETP.GE.AND P4, PT, R3, c[0x0][0x3c8], PT ;  /* 0x0000f20003007a0c */ /* 0x000fe40003f86270 */
[----:B------:R-:W-:Y:S02]  /*120d0*/  ISETP.GE.AND P5, PT, R4, c[0x0][0x3c8], PT ;  /* 0x0000f20004007a0c */ /* 0x000fe40003fa6270 */
[----:B------:R-:W-:-:S03]  /*120e0*/  IADD3 R6, R0, 0x28, RZ ;  /* 0x0000002800067810 */ /* 0x000fc60007ffe0ff */
[----:B---34-:R-:W-:Y:S01]  /*120f0*/  @!P0 IMAD.WIDE R10, R0, 0x4, R8 ;  /* 0x00000004000a8825 */ /* 0x018fe200078e0208 */
[----:B------:R-:W-:-:S04]  /*12100*/  ISETP.GE.AND P1, PT, R6, c[0x0][0x3c8], PT ;  /* 0x0000f20006007a0c */ /* 0x000fc80003f26270 */
[----:B------:R1:W-:Y:S01]  /*12110*/  @!P0 ST.E.64 [R10.64], R132 ;  /* 0x000000840a008985 */ /* 0x0003e2000c101b16 */
[----:B------:R-:W-:Y:S02]  /*12120*/  @!P4 LEA.HI R12, R3, R3, RZ, 0x1 ;  /* 0x00000003030cc211 */ /* 0x000fe400078f08ff */
[----:B------:R-:W-:Y:S02]  /*12130*/  IADD3 R3, R0, 0x30, RZ ;  /* 0x0000003000037810 */ /* 0x000fe40007ffe0ff */
[----:B------:R-:W-:Y:S02]  /*12140*/  @!P5 LEA.HI R4, R4, R4, RZ, 0x1 ;  /* 0x000000040404d211 */ /* 0x000fe400078f08ff */
[----:B------:R-:W-:Y:S02]  /*12150*/  ISETP.GE.AND P0, PT, R3, c[0x0][0x3c8], PT ;  /* 0x0000f20003007a0c */ /* 0x000fe40003f06270 */
[----:B------:R-:W-:Y:S02]  /*12160*/  @!P5 LOP3.LUT R4, R4, 0xfffffffe, RZ, 0xc0, !PT ;  /* 0xfffffffe0404d812 */ /* 0x000fe400078ec0ff */
[----:B------:R-:W-:-:S02]  /*12170*/  @!P4 LOP3.LUT R12, R12, 0xfffffffe, RZ, 0xc0, !PT ;  /* 0xfffffffe0c0cc812 */ /* 0x000fc400078ec0ff */
[----:B------:R-:W-:Y:S01]  /*12180*/  @!P1 LEA.HI R6, R6, R6, RZ, 0x1 ;  /* 0x0000000606069211 */ /* 0x000fe200078f08ff */
[--C-:B------:R-:W-:Y:S01]  /*12190*/  @!P5 IMAD.WIDE R14, R4, 0x4, R8.reuse ;  /* 0x00000004040ed825 */ /* 0x100fe200078e0208 */
[----:B------:R-:W-:Y:S02]  /*121a0*/  IADD3 R4, R0, 0x38, RZ ;  /* 0x0000003800047810 */ /* 0x000fe40007ffe0ff */
[----:B------:R-:W-:Y:S01]  /*121b0*/  @!P1 LOP3.LUT R6, R6, 0xfffffffe, RZ, 0xc0, !PT ;  /* 0xfffffffe06069812 */ /* 0x000fe200078ec0ff */
[--C-:B------:R-:W-:Y:S01]  /*121c0*/  @!P4 IMAD.WIDE R12, R12, 0x4, R8.reuse ;  /* 0x000000040c0cc825 */ /* 0x100fe200078e0208 */
[----:B------:R-:W-:Y:S01]  /*121d0*/  @!P5 ST.E.64 [R14.64], R136 ;  /* 0x000000880e00d985 */ /* 0x000fe2000c101b16 */
[----:B------:R-:W-:Y:S02]  /*121e0*/  @!P0 LEA.HI R3, R3, R3, RZ, 0x1 ;  /* 0x0000000303038211 */ /* 0x000fe400078f08ff */
[----:B------:R-:W-:Y:S01]  /*121f0*/  ISETP.GE.AND P5, PT, R4, c[0x0][0x3c8], PT ;  /* 0x0000f20004007a0c */ /* 0x000fe20003fa6270 */
[----:B------:R3:W-:Y:S01]  /*12200*/  @!P4 ST.E.64 [R12.64], R140 ;  /* 0x0000008c0c00c985 */ /* 0x0007e2000c101b16 */
[----:B------:R-:W-:Y:S01]  /*12210*/  @!P0 LOP3.LUT R3, R3, 0xfffffffe, RZ, 0xc0, !PT ;  /* 0xfffffffe03038812 */ /* 0x000fe200078ec0ff */
[----:B------:R-:W-:Y:S01]  /*12220*/  @!P1 IMAD.WIDE R16, R6, 0x4, R8 ;  /* 0x0000000406109825 */ /* 0x000fe200078e0208 */
[----:B------:R-:W-:-:S02]  /*12230*/  IADD3 R6, R0, 0x50, RZ ;  /* 0x0000005000067810 */ /* 0x000fc40007ffe0ff */
[C---:B-1----:R-:W-:Y:S01]  /*12240*/  IADD3 R11, R0.reuse, 0x18, RZ ;  /* 0x00000018000b7810 */ /* 0x042fe20007ffe0ff */
[----:B------:R-:W-:Y:S01]  /*12250*/  @!P0 IMAD.WIDE R18, R3, 0x4, R8 ;  /* 0x0000000403128825 */ /* 0x000fe200078e0208 */
[----:B------:R-:W-:Y:S02]  /*12260*/  IADD3 R10, R0, 0x20, RZ ;  /* 0x00000020000a7810 */ /* 0x000fe40007ffe0ff */
[----:B------:R-:W-:Y:S02]  /*12270*/  ISETP.GE.AND P3, PT, R11, c[0x0][0x3c8], PT ;  /* 0x0000f2000b007a0c */ /* 0x000fe40003f66270 */
[----:B------:R-:W-:Y:S02]  /*12280*/  ISETP.GE.AND P2, PT, R10, c[0x0][0x3c8], PT ;  /* 0x0000f2000a007a0c */ /* 0x000fe40003f46270 */
[----:B------:R-:W-:Y:S02]  /*12290*/  IADD3 R3, R0, 0x58, RZ ;  /* 0x0000005800037810 */ /* 0x000fe40007ffe0ff */
[----:B------:R-:W-:-:S04]  /*122a0*/  @!P5 LEA.HI R4, R4, R4, RZ, 0x1 ;  /* 0x000000040404d211 */ /* 0x000fc800078f08ff */
[----:B------:R-:W-:-:S03]  /*122b0*/  @!P5 LOP3.LUT R4, R4, 0xfffffffe, RZ, 0xc0, !PT ;  /* 0xfffffffe0404d812 */ /* 0x000fc600078ec0ff */
[----:B------:R-:W-:Y:S02]  /*122c0*/  @!P3 LEA.HI R11, R11, R11, RZ, 0x1 ;  /* 0x0000000b0b0bb211 */ /* 0x000fe400078f08ff */
[----:B------:R-:W-:Y:S02]  /*122d0*/  @!P2 LEA.HI R10, R10, R10, RZ, 0x1 ;  /* 0x0000000a0a0aa211 */ /* 0x000fe400078f08ff */
[----:B------:R-:W-:Y:S02]  /*122e0*/  @!P3 LOP3.LUT R11, R11, 0xfffffffe, RZ, 0xc0, !PT ;  /* 0xfffffffe0b0bb812 */ /* 0x000fe400078ec0ff */
[----:B------:R-:W-:Y:S02]  /*122f0*/  @!P2 LOP3.LUT R10, R10, 0xfffffffe, RZ, 0xc0, !PT ;  /* 0xfffffffe0a0aa812 */ /* 0x000fe400078ec0ff */
[----:B---3--:R-:W-:Y:S01]  /*12300*/  IADD3 R12, R0, 0x40, RZ ;  /* 0x00000040000c7810 */ /* 0x008fe20007ffe0ff */
[----:B------:R-:W-:-:S03]  /*12310*/  @!P3 IMAD.WIDE R14, R11, 0x4, R8 ;  /* 0x000000040b0eb825 */ /* 0x000fc600078e0208 */
[----:B------:R-:W-:Y:S01]  /*12320*/  ISETP.GE.AND P4, PT, R12, c[0x0][0x3c8], PT ;  /* 0x0000f2000c007a0c */ /* 0x000fe20003f86270 */
[----:B------:R-:W-:Y:S01]  /*12330*/  @!P2 IMAD.WIDE R10, R10, 0x4, R8 ;  /* 0x000000040a0aa825 */ /* 0x000fe200078e0208 */
[----:B------:R1:W-:Y:S04]  /*12340*/  @!P3 ST.E.64 [R14.64], R144 ;  /* 0x000000900e00b985 */ /* 0x0003e8000c101b16 */
[----:B------:R3:W-:Y:S01]  /*12350*/  @!P2 ST.E.64 [R10.64], R148 ;  /* 0x000000940a00a985 */ /* 0x0007e2000c101b16 */
[----:B------:R-:W-:-:S03]  /*12360*/  ISETP.GE.AND P2, PT, R6, c[0x0][0x3c8], PT ;  /* 0x0000f20006007a0c */ /* 0x000fc60003f46270 */
[----:B------:R4:W-:Y:S01]  /*12370*/  @!P1 ST.E.64 [R16.64], R152 ;  /* 0x0000009810009985 */ /* 0x0009e2000c101b16 */
[----:B------:R-:W-:Y:S02]  /*12380*/  ISETP.GE.AND P1, PT, R3, c[0x0][0x3c8], PT ;  /* 0x0000f20003007a0c */ /* 0x000fe40003f26270 */
[----:B------:R-:W-:Y:S01]  /*12390*/  @!P4 LEA.HI R12, R12, R12, RZ, 0x1 ;  /* 0x0000000c0c0cc211 */ /* 0x000fe200078f08ff */
[----:B------:R5:W-:Y:S03]  /*123a0*/  @!P0 ST.E.64 [R18.64], R28 ;  /* 0x0000001c12008985 */ /* 0x000be6000c101b16 */
[----:B------:R-:W-:-:S03]  /*123b0*/  @!P4 LOP3.LUT R12, R12, 0xfffffffe, RZ, 0xc0, !PT ;  /* 0xfffffffe0c0cc812 */ /* 0x000fc600078ec0ff */
[----:B------:R-:W-:Y:S02]  /*123c0*/  @!P2 LEA.HI R6, R6, R6, RZ, 0x1 ;  /* 0x000000060606a211 */ /* 0x000fe400078f08ff */
[--C-:B------:R-:W-:Y:S02]  /*123d0*/  @!P4 IMAD.WIDE R12, R12, 0x4, R8.reuse ;  /* 0x000000040c0cc825 */ /* 0x100fe400078e0208 */
[----:B------:R-:W-:Y:S02]  /*123e0*/  @!P1 LEA.HI R3, R3, R3, RZ, 0x1 ;  /* 0x0000000303039211 */ /* 0x000fe400078f08ff */
[----:B------:R-:W-:Y:S02]  /*123f0*/  @!P2 LOP3.LUT R6, R6, 0xfffffffe, RZ, 0xc0, !PT ;  /* 0xfffffffe0606a812 */ /* 0x000fe400078ec0ff */
[----:B------:R-:W-:Y:S01]  /*12400*/  @!P1 LOP3.LUT R3, R3, 0xfffffffe, RZ, 0xc0, !PT ;  /* 0xfffffffe03039812 */ /* 0x000fe200078ec0ff */
[----:B-1----:R-:W-:Y:S01]  /*12410*/  @!P5 IMAD.WIDE R14, R4, 0x4, R8 ;  /* 0x00000004040ed825 */ /* 0x002fe200078e0208 */
[----:B------:R-:W-:-:S02]  /*12420*/  IADD3 R4, R0, 0x68, RZ ;  /* 0x0000006800047810 */ /* 0x000fc40007ffe0ff */
[C---:B---3--:R-:W-:Y:S02]  /*12430*/  IADD3 R10, R0.reuse, 0x48, RZ ;  /* 0x00000048000a7810 */ /* 0x048fe40007ffe0ff */
[----:B------:R1:W-:Y:S01]  /*12440*/  @!P5 ST.E.64 [R14.64], R32 ;  /* 0x000000200e00d985 */ /* 0x0003e2000c101b16 */
[----:B------:R-:W-:Y:S02]  /*12450*/  IADD3 R11, R0, 0x60, RZ ;  /* 0x00000060000b7810 */ /* 0x000fe40007ffe0ff */
[----:B------:R-:W-:Y:S01]  /*12460*/  ISETP.GE.AND P3, PT, R10, c[0x0][0x3c8], PT ;  /* 0x0000f2000a007a0c */ /* 0x000fe20003f66270 */
[--C-:B----4-:R-:W-:Y:S01]  /*12470*/  @!P2 IMAD.WIDE R16, R6, 0x4, R8.reuse ;  /* 0x000000040610a825 */ /* 0x110fe200078e0208 */
[----:B------:R-:W-:Y:S01]  /*12480*/  ISETP.GE.AND P0, PT, R11, c[0x0][0x3c8], PT ;  /* 0x0000f2000b007a0c */ /* 0x000fe20003f06270 */
[----:B------:R3:W-:Y:S01]  /*12490*/  @!P4 ST.E.64 [R12.64], R36 ;  /* 0x000000240c00c985 */ /* 0x0007e2000c101b16 */
[----:B------:R-:W-:Y:S01]  /*124a0*/  ISETP.GE.AND P5, PT, R4, c[0x0][0x3c8], PT ;  /* 0x0000f20004007a0c */ /* 0x000fe20003fa6270 */
[----:B-----5:R-:W-:Y:S01]  /*124b0*/  @!P1 IMAD.WIDE R18, R3, 0x4, R8 ;  /* 0x0000000403129825 */ /* 0x020fe200078e0208 */
[----:B------:R-:W-:-:S02]  /*124c0*/  IADD3 R6, R0, 0x88, RZ ;  /* 0x0000008800067810 */ /* 0x000fc40007ffe0ff */
[----:B------:R-:W-:-:S05]  /*124d0*/  IADD3 R3, R0, 0x90, RZ ;  /* 0x0000009000037810 */ /* 0x000fca0007ffe0ff */
[----:B------:R-:W-:Y:S02]  /*124e0*/  @!P3 LEA.HI R10, R10, R10, RZ, 0x1 ;  /* 0x0000000a0a0ab211 */ /* 0x000fe400078f08ff */
[----:B------:R-:W-:Y:S02]  /*124f0*/  @!P0 LEA.HI R11, R11, R11, RZ, 0x1 ;  /* 0x0000000b0b0b8211 */ /* 0x000fe400078f08ff */
[----:B------:R-:W-:Y:S02]  /*12500*/  @!P3 LOP3.LUT R10, R10, 0xfffffffe, RZ, 0xc0, !PT ;  /* 0xfffffffe0a0ab812 */ /* 0x000fe400078ec0ff */
[----:B------:R-:W-:Y:S02]  /*12510*/  @!P0 LOP3.LUT R11, R11, 0xfffffffe, RZ, 0xc0, !PT ;  /* 0xfffffffe0b0b8812 */ /* 0x000fe400078ec0ff */
[----:B------:R-:W-:-:S04]  /*12520*/  @!P5 LEA.HI R4, R4, R4, RZ, 0x1 ;  /* 0x000000040404d211 */ /* 0x000fc800078f08ff */
[----:B------:R-:W-:Y:S01]  /*12530*/  @!P5 LOP3.LUT R4, R4, 0xfffffffe, RZ, 0xc0, !PT ;  /* 0xfffffffe0404d812 */ /* 0x000fe200078ec0ff */
[----:B-1----:R-:W-:-:S04]  /*12540*/  @!P3 IMAD.WIDE R14, R10, 0x4, R8 ;  /* 0x000000040a0eb825 */ /* 0x002fc800078e0208 */
[----:B------:R-:W-:Y:S01]  /*12550*/  @!P0 IMAD.WIDE R10, R11, 0x4, R8 ;  /* 0x000000040b0a8825 */ /* 0x000fe200078e0208 */
[----:B------:R1:W-:Y:S01]  /*12560*/  @!P3 ST.E.64 [R14.64], R40 ;  /* 0x000000280e00b985 */ /* 0x0003e2000c101b16 */
[----:B---3--:R-:W-:-:S03]  /*12570*/  IADD3 R12, R0, 0x70, RZ ;  /* 0x00000070000c7810 */ /* 0x008fc60007ffe0ff */
[----:B------:R3:W-:Y:S01]  /*12580*/  @!P2 ST.E.64 [R16.64], R44 ;  /* 0x0000002c1000a985 */ /* 0x0007e2000c101b16 */
[----:B------:R-:W-:-:S03]  /*12590*/  ISETP.GE.AND P4, PT, R12, c[0x0][0x3c8], PT ;  /* 0x0000f2000c007a0c */ /* 0x000fc60003f86270 */
[----:B------:R-:W-:Y:S01]  /*125a0*/  @!P1 ST.E.64 [R18.64], R48 ;  /* 0x0000003012009985 */ /* 0x000fe2000c101b16 */
[----:B------:R-:W-:-:S03]  /*125b0*/  ISETP.GE.AND P1, PT, R6, c[0x0][0x3c8], PT ;  /* 0x0000f20006007a0c */ /* 0x000fc60003f26270 */
[----:B------:R4:W-:Y:S01]  /*125c0*/  @!P0 ST.E.64 [R10.64], R52 ;  /* 0x000000340a008985 */ /* 0x0009e2000c101b16 */
[----:B------:R-:W-:-:S05]  /*125d0*/  ISETP.GE.AND P0, PT, R3, c[0x0][0x3c8], PT ;  /* 0x0000f20003007a0c */ /* 0x000fca0003f06270 */
[----:B------:R-:W-:-:S04]  /*125e0*/  @!P4 LEA.HI R12, R12, R12, RZ, 0x1 ;  /* 0x0000000c0c0cc211 */ /* 0x000fc800078f08ff */
[----:B------:R-:W-:Y:S02]  /*125f0*/  @!P4 LOP3.LUT R12, R12, 0xfffffffe, RZ, 0xc0, !PT ;  /* 0xfffffffe0c0cc812 */ /* 0x000fe400078ec0ff */
[----:B------:R-:W-:Y:S02]  /*12600*/  @!P1 LEA.HI R6, R6, R6, RZ, 0x1 ;  /* 0x0000000606069211 */ /* 0x000fe400078f08ff */
[----:B------:R-:W-:Y:S01]  /*12610*/  @!P0 LEA.HI R3, R3, R3, RZ, 0x1 ;  /* 0x0000000303038211 */ /* 0x000fe200078f08ff */
[----:B------:R-:W-:-:S03]  /*12620*/  @!P4 IMAD.WIDE R12, R12, 0x4, R8 ;  /* 0x000000040c0cc825 */ /* 0x000fc600078e0208 */
[----:B------:R-:W-:Y:S01]  /*12630*/  @!P0 LOP3.LUT R3, R3, 0xfffffffe, RZ, 0xc0, !PT ;  /* 0xfffffffe03038812 */ /* 0x000fe200078ec0ff */
[----:B-1----:R-:W-:Y:S01]  /*12640*/  @!P5 IMAD.WIDE R14, R4, 0x4, R8 ;  /* 0x00000004040ed825 */ /* 0x002fe200078e0208 */
[----:B------:R-:W-:-:S03]  /*12650*/  IADD3 R4, R0, 0x98, RZ ;  /* 0x0000009800047810 */ /* 0x000fc60007ffe0ff */
[----:B---3--:R-:W-:Y:S01]  /*12660*/  @!P0 IMAD.WIDE R16, R3, 0x4, R8 ;  /* 0x0000000403108825 */ /* 0x008fe200078e0208 */
[----:B------:R1:W-:Y:S01]  /*12670*/  @!P5 ST.E.64 [R14.64], R56 ;  /* 0x000000380e00d985 */ /* 0x0003e2000c101b16 */
[----:B------:R-:W-:Y:S02]  /*12680*/  ISETP.GE.AND P5, PT, R4, c[0x0][0x3c8], PT ;  /* 0x0000f20004007a0c */ /* 0x000fe40003fa6270 */
[C---:B------:R-:W-:Y:S01]  /*12690*/  IADD3 R3, R0.reuse, 0xb8, RZ ;  /* 0x000000b800037810 */ /* 0x040fe20007ffe0ff */
[----:B------:R3:W-:Y:S01]  /*126a0*/  @!P4 ST.E.64 [R12.64], R60 ;  /* 0x0000003c0c00c985 */ /* 0x0007e2000c101b16 */
[C---:B----4-:R-:W-:Y:S02]  /*126b0*/  IADD3 R11, R0.reuse, 0x78, RZ ;  /* 0x00000078000b7810 */ /* 0x050fe40007ffe0ff */
[----:B------:R-:W-:Y:S02]  /*126c0*/  IADD3 R10, R0, 0x80, RZ ;  /* 0x00000080000a7810 */ /* 0x000fe40007ffe0ff */
[----:B------:R-:W-:-:S02]  /*126d0*/  ISETP.GE.AND P3, PT, R11, c[0x0][0x3c8], PT ;  /* 0x0000f2000b007a0c */ /* 0x000fc40003f66270 */
[----:B------:R-:W-:-:S03]  /*126e0*/  ISETP.GE.AND P2, PT, R10, c[0x0][0x3c8], PT ;  /* 0x0000f2000a007a0c */ /* 0x000fc60003f46270 */
[----:B------:R-:W-:-:S08]  /*126f0*/  @!P5 LEA.HI R4, R4, R4, RZ, 0x1 ;  /* 0x000000040404d211 */ /* 0x000fd000078f08ff */
[----:B------:R-:W-:Y:S02]  /*12700*/  @!P3 LEA.HI R11, R11, R11, RZ, 0x1 ;  /* 0x0000000b0b0bb211 */ /* 0x000fe400078f08ff */
[----:B------:R-:W-:Y:S02]  /*12710*/  @!P2 LEA.HI R10, R10, R10, RZ, 0x1 ;  /* 0x0000000a0a0aa211 */ /* 0x000fe400078f08ff */
[----:B------:R-:W-:Y:S02]  /*12720*/  @!P3 LOP3.LUT R11, R11, 0xfffffffe, RZ, 0xc0, !PT ;  /* 0xfffffffe0b0bb812 */ /* 0x000fe400078ec0ff */
[----:B------:R-:W-:-:S03]  /*12730*/  @!P2 LOP3.LUT R10, R10, 0xfffffffe, RZ, 0xc0, !PT ;  /* 0xfffffffe0a0aa812 */ /* 0x000fc600078ec0ff */
[--C-:B-1----:R-:W-:Y:S01]  /*12740*/  @!P3 IMAD.WIDE R14, R11, 0x4, R8.reuse ;  /* 0x000000040b0eb825 */ /* 0x102fe200078e0208 */
[----:B---3--:R-:W-:Y:S02]  /*12750*/  @!P1 LOP3.LUT R12, R6, 0xfffffffe, RZ, 0xc0, !PT ;  /* 0xfffffffe060c9812 */ /* 0x008fe400078ec0ff */
[----:B------:R-:W-:Y:S01]  /*12760*/  IADD3 R6, R0, 0xa0, RZ ;  /* 0x000000a000067810 */ /* 0x000fe20007ffe0ff */
[--C-:B------:R-:W-:Y:S01]  /*12770*/  @!P2 IMAD.WIDE R10, R10, 0x4, R8.reuse ;  /* 0x000000040a0aa825 */ /* 0x100fe200078e0208 */
[----:B------:R-:W-:Y:S02]  /*12780*/  @!P3 ST.E.64 [R14.64], R64 ;  /* 0x000000400e00b985 */ /* 0x000fe4000c101b16 */
[----:B------:R-:W-:Y:S01]  /*12790*/  ISETP.GE.AND P6, PT, R6, c[0x0][0x3c8], PT ;  /* 0x0000f20006007a0c */ /* 0x000fe20003fc6270 */
[----:B------:R-:W-:Y:S01]  /*127a0*/  @!P1 IMAD.WIDE R12, R12, 0x4, R8 ;  /* 0x000000040c0c9825 */ /* 0x000fe200078e0208 */
[----:B------:R1:W-:Y:S01]  /*127b0*/  @!P2 ST.E.64 [R10.64], R68 ;  /* 0x000000440a00a985 */ /* 0x0003e2000c101b16 */
[----:B------:R-:W-:-:S03]  /*127c0*/  ISETP.GE.AND P2, PT, R3, c[0x0][0x3c8], PT ;  /* 0x0000f20003007a0c */ /* 0x000fc60003f46270 */
[----:B------:R3:W-:Y:S04]  /*127d0*/  @!P1 ST.E.64 [R12.64], R72 ;  /* 0x000000480c009985 */ /* 0x0007e8000c101b16 */
[----:B------:R4:W-:Y:S03]  /*127e0*/  @!P0 ST.E.64 [R16.64], R76 ;  /* 0x0000004c10008985 */ /* 0x0009e6000c101b16 */
[----:B------:R-:W-:-:S03]  /*127f0*/  @!P6 LEA.HI R6, R6, R6, RZ, 0x1 ;  /* 0x000000060606e211 */ /* 0x000fc600078f08ff */
[----:B------:R-:W-:Y:S02]  /*12800*/  @!P2 LEA.HI R3, R3, R3, RZ, 0x1 ;  /* 0x000000030303a211 */ /* 0x000fe400078f08ff */
[----:B------:R-:W-:Y:S02]  /*12810*/  @!P6 LOP3.LUT R6, R6, 0xfffffffe, RZ, 0xc0, !PT ;  /* 0xfffffffe0606e812 */ /* 0x000fe400078ec0ff */
[----:B------:R-:W-:Y:S02]  /*12820*/  @!P2 LOP3.LUT R3, R3, 0xfffffffe, RZ, 0xc0, !PT ;  /* 0xfffffffe0303a812 */ /* 0x000fe400078ec0ff */
[C---:B-1----:R-:W-:Y:S02]  /*12830*/  IADD3 R11, R0.reuse, 0xa8, RZ ;  /* 0x000000a8000b7810 */ /* 0x042fe40007ffe0ff */
[----:B------:R-:W-:Y:S02]  /*12840*/  IADD3 R10, R0, 0xb0, RZ ;  /* 0x000000b0000a7810 */ /* 0x000fe40007ffe0ff */
[----:B------:R-:W-:-:S02]  /*12850*/  ISETP.GE.AND P4, PT, R11, c[0x0][0x3c8], PT ;  /* 0x0000f2000b007a0c */ /* 0x000fc40003f86270 */
[----:B------:R-:W-:Y:S02]  /*12860*/  ISETP.GE.AND P3, PT, R10, c[0x0][0x3c8], PT ;  /* 0x0000f2000a007a0c */ /* 0x000fe40003f66270 */
[----:B---3--:R-:W-:Y:S01]  /*12870*/  @!P5 LOP3.LUT R13, R4, 0xfffffffe, RZ, 0xc0, !PT ;  /* 0xfffffffe040dd812 */ /* 0x008fe200078ec0ff */
[--C-:B----4-:R-:W-:Y:S01]  /*12880*/  @!P2 IMAD.WIDE R16, R3, 0x4, R8.reuse ;  /* 0x000000040310a825 */ /* 0x110fe200078e0208 */
[C---:B------:R-:W-:Y:S02]  /*12890*/  IADD3 R12, R0.reuse, 0xc0, RZ ;  /* 0x000000c0000c7810 */ /* 0x040fe40007ffe0ff */
[----:B------:R-:W-:Y:S01]  /*128a0*/  IADD3 R4, R0, 0xc8, RZ ;  /* 0x000000c800047810 */ /* 0x000fe20007ffe0ff */
[----:B------:R-:W-:Y:S01]  /*128b0*/  @!P5 IMAD.WIDE R14, R13, 0x4, R8 ;  /* 0x000000040d0ed825 */ /* 0x000fe200078e0208 */
[----:B------:R-:W-:Y:S02]  /*128c0*/  ISETP.GE.AND P1, PT, R12, c[0x0][0x3c8], PT ;  /* 0x0000f2000c007a0c */ /* 0x000fe40003f26270 */
[----:B------:R-:W-:-:S02]  /*128d0*/  ISETP.GE.AND P0, PT, R4, c[0x0][0x3c8], PT ;  /* 0x0000f20004007a0c */ /* 0x000fc40003f06270 */
[----:B------:R-:W-:Y:S01]  /*128e0*/  @!P4 LEA.HI R11, R11, R11, RZ, 0x1 ;  /* 0x0000000b0b0bc211 */ /* 0x000fe200078f08ff */
[----:B------:R1:W-:Y:S01]  /*128f0*/  @!P5 ST.E.64 [R14.64], R80 ;  /* 0x000000500e00d985 */ /* 0x0003e2000c101b16 */
[----:B------:R-:W-:Y:S02]  /*12900*/  @!P3 LEA.HI R10, R10, R10, RZ, 0x1 ;  /* 0x0000000a0a0ab211 */ /* 0x000fe400078f08ff */
[----:B------:R-:W-:Y:S02]  /*12910*/  @!P4 LOP3.LUT R11, R11, 0xfffffffe, RZ, 0xc0, !PT ;  /* 0xfffffffe0b0bc812 */ /* 0x000fe400078ec0ff */
[----:B------:R-:W-:Y:S02]  /*12920*/  @!P3 LOP3.LUT R10, R10, 0xfffffffe, RZ, 0xc0, !PT ;  /* 0xfffffffe0a0ab812 */ /* 0x000fe400078ec0ff */
[----:B------:R-:W-:Y:S02]  /*12930*/  IADD3 R3, R0, 0xd0, RZ ;  /* 0x000000d000037810 */ /* 0x000fe40007ffe0ff */
[----:B------:R-:W-:-:S02]  /*12940*/  @!P1 LEA.HI R12, R12, R12, RZ, 0x1 ;  /* 0x0000000c0c0c9211 */ /* 0x000fc400078f08ff */
[----:B------:R-:W-:Y:S02]  /*12950*/  @!P0 LEA.HI R4, R4, R4, RZ, 0x1 ;  /* 0x0000000404048211 */ /* 0x000fe400078f08ff */
[----:B------:R-:W-:Y:S02]  /*12960*/  @!P1 LOP3.LUT R12, R12, 0xfffffffe, RZ, 0xc0, !PT ;  /* 0xfffffffe0c0c9812 */ /* 0x000fe400078ec0ff */
[----:B------:R-:W-:Y:S02]  /*12970*/  @!P0 LOP3.LUT R4, R4, 0xfffffffe, RZ, 0xc0, !PT ;  /* 0xfffffffe04048812 */ /* 0x000fe400078ec0ff */
[----:B------:R-:W-:Y:S01]  /*12980*/  ISETP.GE.AND P5, PT, R3, c[0x0][0x3c8], PT ;  /* 0x0000f20003007a0c */ /* 0x000fe20003fa6270 */
[----:B------:R-:W-:-:S04]  /*12990*/  @!P1 IMAD.WIDE R12, R12, 0x4, R8 ;  /* 0x000000040c0c9825 */ /* 0x000fc800078e0208 */
[----:B-1----:R-:W-:Y:S01]  /*129a0*/  @!P6 IMAD.WIDE R14, R6, 0x4, R8 ;  /* 0x00000004060ee825 */ /* 0x002fe200078e0208 */
[----:B------:R-:W-:-:S07]  /*129b0*/  IADD3 R6, R0, 0xf8, RZ ;  /* 0x000000f800067810 */ /* 0x000fce0007ffe0ff */
[----:B------:R-:W-:Y:S01]  /*129c0*/  @!P5 LEA.HI R3, R3, R3, RZ, 0x1 ;  /* 0x000000030303d211 */ /* 0x000fe200078f08ff */
[----:B------:R1:W-:Y:S03]  /*129d0*/  @!P6 ST.E.64 [R14.64], R84 ;  /* 0x000000540e00e985 */ /* 0x0003e6000c101b16 */
[----:B------:R-:W-:Y:S01]  /*129e0*/  @!P5 LOP3.LUT R3, R3, 0xfffffffe, RZ, 0xc0, !PT ;  /* 0xfffffffe0303d812 */ /* 0x000fe200078ec0ff */
[----:B-1----:R-:W-:-:S04]  /*129f0*/  @!P4 IMAD.WIDE R14, R11, 0x4, R8 ;  /* 0x000000040b0ec825 */ /* 0x002fc800078e0208 */
[--C-:B------:R-:W-:Y:S01]  /*12a00*/  @!P3 IMAD.WIDE R10, R10, 0x4, R8.reuse ;  /* 0x000000040a0ab825 */ /* 0x100fe200078e0208 */
[----:B------:R1:W-:Y:S04]  /*12a10*/  @!P4 ST.E.64 [R14.64], R88 ;  /* 0x000000580e00c985 */ /* 0x0003e8000c101b16 */
[----:B------:R3:W-:Y:S04]  /*12a20*/  @!P3 ST.E.64 [R10.64], R92 ;  /* 0x0000005c0a00b985 */ /* 0x0007e8000c101b16 */
[----:B------:R-:W-:Y:S04]  /*12a30*/  @!P2 ST.E.64 [R16.64], R96 ;  /* 0x000000601000a985 */ /* 0x000fe8000c101b16 */
[----:B------:R4:W-:Y:S01]  /*12a40*/  @!P1 ST.E.64 [R12.64], R100 ;  /* 0x000000640c009985 */ /* 0x0009e2000c101b16 */
[----:B-1----:R-:W-:-:S04]  /*12a50*/  @!P5 IMAD.WIDE R14, R3, 0x4, R8 ;  /* 0x00000004030ed825 */ /* 0x002fc800078e0208 */
[----:B---3--:R-:W-:Y:S01]  /*12a60*/  @!P0 IMAD.WIDE R10, R4, 0x4, R8 ;  /* 0x00000004040a8825 */ /* 0x008fe200078e0208 */
[----:B------:R-:W-:-:S04]  /*12a70*/  IADD3 R4, R0, 0xd8, RZ ;  /* 0x000000d800047810 */ /* 0x000fc80007ffe0ff */
[----:B------:R1:W-:Y:S01]  /*12a80*/  @!P0 ST.E.64 [R10.64], R104 ;  /* 0x000000680a008985 */ /* 0x0003e2000c101b16 */
[----:B------:R-:W-:Y:S02]  /*12a90*/  ISETP.GE.AND P4, PT, R4, c[0x0][0x3c8], PT ;  /* 0x0000f20004007a0c */ /* 0x000fe40003f86270 */
[----:B----4-:R-:W-:Y:S01]  /*12aa0*/  IADD3 R12, R0, 0xe0, RZ ;  /* 0x000000e0000c7810 */ /* 0x010fe20007ffe0ff */
[----:B------:R3:W-:Y:S01]  /*12ab0*/  @!P5 ST.E.64 [R14.64], R108 ;  /* 0x0000006c0e00d985 */ /* 0x0007e2000c101b16 */
[----:B------:R-:W-:Y:S02]  /*12ac0*/  ISETP.GE.AND P0, PT, R6, c[0x0][0x3c8], PT ;  /* 0x0000f20006007a0c */ /* 0x000fe40003f06270 */
[----:B------:R-:W-:-:S07]  /*12ad0*/  ISETP.GE.AND P3, PT, R12, c[0x0][0x3c8], PT ;  /* 0x0000f2000c007a0c */ /* 0x000fce0003f66270 */
[----:B------:R-:W-:-:S04]  /*12ae0*/  @!P4 LEA.HI R4, R4, R4, RZ, 0x1 ;  /* 0x000000040404c211 */ /* 0x000fc800078f08ff */
[----:B------:R-:W-:Y:S02]  /*12af0*/  @!P0 LEA.HI R6, R6, R6, RZ, 0x1 ;  /* 0x0000000606068211 */ /* 0x000fe400078f08ff */
[----:B------:R-:W-:Y:S02]  /*12b00*/  @!P3 LEA.HI R12, R12, R12, RZ, 0x1 ;  /* 0x0000000c0c0cb211 */ /* 0x000fe400078f08ff */
[----:B------:R-:W-:Y:S02]  /*12b10*/  @!P4 LOP3.LUT R4, R4, 0xfffffffe, RZ, 0xc0, !PT ;  /* 0xfffffffe0404c812 */ /* 0x000fe400078ec0ff */
[----:B------:R-:W-:Y:S02]  /*12b20*/  @!P3 LOP3.LUT R12, R12, 0xfffffffe, RZ, 0xc0, !PT ;  /* 0xfffffffe0c0cb812 */ /* 0x000fe400078ec0ff */
[----:B------:R-:W-:Y:S01]  /*12b30*/  @!P0 LOP3.LUT R6, R6, 0xfffffffe, RZ, 0xc0, !PT ;  /* 0xfffffffe06068812 */ /* 0x000fe200078ec0ff */
[----:B------:R-:W-:Y:S01]  /*12b40*/  @!P4 IMAD.WIDE R16, R4, 0x4, R8 ;  /* 0x000000040410c825 */ /* 0x000fe200078e0208 */
[----:B-1----:R-:W-:-:S02]  /*12b50*/  IADD3 R11, R0, 0xe8, RZ ;  /* 0x000000e8000b7810 */ /* 0x002fc40007ffe0ff */
[----:B------:R-:W-:Y:S01]  /*12b60*/  IADD3 R10, R0, 0xf0, RZ ;  /* 0x000000f0000a7810 */ /* 0x000fe20007ffe0ff */
[----:B------:R-:W-:Y:S01]  /*12b70*/  @!P3 IMAD.WIDE R12, R12, 0x4, R8 ;  /* 0x000000040c0cb825 */ /* 0x000fe200078e0208 */
[----:B------:R-:W-:Y:S01]  /*12b80*/  ISETP.GE.AND P2, PT, R11, c[0x0][0x3c8], PT ;  /* 0x0000f2000b007a0c */ /* 0x000fe20003f46270 */
[----:B------:R3:W-:Y:S01]  /*12b90*/  @!P4 ST.E.64 [R16.64], R112 ;  /* 0x000000701000c985 */ /* 0x0007e2000c101b16 */
[----:B------:R-:W-:-:S03]  /*12ba0*/  ISETP.GE.AND P1, PT, R10, c[0x0][0x3c8], PT ;  /* 0x0000f2000a007a0c */ /* 0x000fc60003f26270 */
[----:B------:R3:W-:Y:S08]  /*12bb0*/  @!P3 ST.E.64 [R12.64], R116 ;  /* 0x000000740c00b985 */ /* 0x0007f0000c101b16 */
[----:B------:R-:W-:Y:S02]  /*12bc0*/  @!P2 LEA.HI R11, R11, R11, RZ, 0x1 ;  /* 0x0000000b0b0ba211 */ /* 0x000fe400078f08ff */
[----:B------:R-:W-:-:S02]  /*12bd0*/  @!P1 LEA.HI R10, R10, R10, RZ, 0x1 ;  /* 0x0000000a0a0a9211 */ /* 0x000fc400078f08ff */
[----:B------:R-:W-:Y:S02]  /*12be0*/  @!P2 LOP3.LUT R11, R11, 0xfffffffe, RZ, 0xc0, !PT ;  /* 0xfffffffe0b0ba812 */ /* 0x000fe400078ec0ff */
[----:B------:R-:W-:-:S03]  /*12bf0*/  @!P1 LOP3.LUT R10, R10, 0xfffffffe, RZ, 0xc0, !PT ;  /* 0xfffffffe0a0a9812 */ /* 0x000fc600078ec0ff */
[----:B------:R-:W-:-:S04]  /*12c00*/  @!P2 IMAD.WIDE R18, R11, 0x4, R8 ;  /* 0x000000040b12a825 */ /* 0x000fc800078e0208 */
[--C-:B------:R-:W-:Y:S01]  /*12c10*/  @!P1 IMAD.WIDE R10, R10, 0x4, R8.reuse ;  /* 0x000000040a0a9825 */ /* 0x100fe200078e0208 */
[----:B------:R3:W-:Y:S03]  /*12c20*/  @!P2 ST.E.64 [R18.64], R120 ;  /* 0x000000781200a985 */ /* 0x0007e6000c101b16 */
[----:B------:R-:W-:Y:S01]  /*12c30*/  @!P0 IMAD.WIDE R8, R6, 0x4, R8 ;  /* 0x0000000406088825 */ /* 0x000fe200078e0208 */
[----:B------:R3:W-:Y:S04]  /*12c40*/  @!P1 ST.E.64 [R10.64], R124 ;  /* 0x0000007c0a009985 */ /* 0x0007e8000c101b16 */
[----:B------:R3:W-:Y:S02]  /*12c50*/  @!P0 ST.E.64 [R8.64], R128 ;  /* 0x0000008008008985 */ /* 0x0007e4000c101b16 */
.L_x_444:
[----:B------:R-:W-:Y:S05]  /*12c60*/  BSYNC B0 ;  /* 0x0000000000007941 */ /* 0x000fea0003800000 */
.L_x_443:
[----:B------:R-:W-:Y:S01]  /*12c70*/  ISETP.NE.AND P0, PT, R5, RZ, PT ;  /* 0x000000ff0500720c */ /* 0x000fe20003f05270 */
[----:B-1----:R-:W1:Y:S04]  /*12c80*/  SHFL.IDX PT, R7, R7, 0x1, 0x1c1f ;  /* 0x003c1f0007077f89 */ /* 0x002e6800000e0000 */
[----:B------:R4:W3:Y:S08]  /*12c90*/  SHFL.IDX PT, R6, R2, 0x1, 0x1c1f ;  /* 0x003c1f0002067f89 */ /* 0x0008f000000e0000 */
[----:B------:R-:W-:Y:S05]  /*12ca0*/  @P0 EXIT ;  /* 0x000000000000094d */ /* 0x000fea0003800000 */
[C---:B------:R-:W-:Y:S02]  /*12cb0*/  IADD3 R5, R0.reuse, 0x8, RZ ;  /* 0x0000000800057810 */ /* 0x040fe40007ffe0ff */
[----:B------:R-:W-:-:S02]  /*12cc0*/  IADD3 R4, R0, 0x10, RZ ;  /* 0x0000001000047810 */ /* 0x000fc40007ffe0ff */
[----:B------:R-:W-:Y:S02]  /*12cd0*/  ISETP.GE.AND P1, PT, R5, c[0x0][0x3c8], PT ;  /* 0x0000f20005007a0c */ /* 0x000fe40003f26270 */
[----:B------:R-:W-:Y:S02]  /*12ce0*/  ISETP.GE.AND P0, PT, R4, c[0x0][0x3c8], PT ;  /* 0x0000f20004007a0c */ /* 0x000fe40003f06270 */
[C---:B------:R-:W-:Y:S02]  /*12cf0*/  ISETP.GE.AND P2, PT, R0.reuse, c[0x0][0x3c8], PT ;  /* 0x0000f20000007a0c */ /* 0x040fe40003f46270 */
[C---:B------:R-:W-:Y:S02]  /*12d00*/  IADD3 R3, R0.reuse, 0x18, RZ ;  /* 0x0000001800037810 */ /* 0x040fe40007ffe0ff */
[----:B----4-:R-:W-:Y:S02]  /*12d10*/  IADD3 R2, R0, 0x20, RZ ;  /* 0x0000002000027810 */ /* 0x010fe40007ffe0ff */
[----:B------:R-:W-:-:S02]  /*12d20*/  ISETP.GE.AND P6, PT, R3, c[0x0][0x3c8], PT ;  /* 0x0000f20003007a0c */ /* 0x000fc40003fc6270 */
[----:B------:R-:W-:Y:S02]  /*12d30*/  ISETP.GE.AND P5, PT, R2, c[0x0][0x3c8], PT ;  /* 0x0000f20002007a0c */ /* 0x000fe40003fa6270 */
[----:B------:R-:W-:Y:S02]  /*12d40*/  @!P1 LEA.HI R5, R5, R5, RZ, 0x1 ;  /* 0x0000000505059211 */ /* 0x000fe400078f08ff */
[----:B------:R-:W-:Y:S01]  /*12d50*/  @!P0 LEA.HI R4, R4, R4, RZ, 0x1 ;  /* 0x0000000404048211 */ /* 0x000fe200078f08ff */
[--C-:B-1-3--:R-:W-:Y:S01]  /*12d60*/  @!P2 IMAD.WIDE R8, R0, 0x4, R6.reuse ;  /* 0x000000040008a825 */ /* 0x10afe200078e0206 */
[----:B------:R-:W-:Y:S02]  /*12d70*/  @!P1 LOP3.LUT R5, R5, 0xfffffffe, RZ, 0xc0, !PT ;  /* 0xfffffffe05059812 */ /* 0x000fe400078ec0ff */
[----:B------:R-:W-:Y:S02]  /*12d80*/  @!P0 LOP3.LUT R4, R4, 0xfffffffe, RZ, 0xc0, !PT ;  /* 0xfffffffe04048812 */ /* 0x000fe400078ec0ff */
[----:B------:R1:W-:Y:S01]  /*12d90*/  @!P2 ST.E.64 [R8.64], R134 ;  /* 0x000000860800a985 */ /* 0x0003e2000c101b16 */
[----:B------:R-:W-:Y:S01]  /*12da0*/  @!P1 IMAD.WIDE R10, R5, 0x4, R6 ;  /* 0x00000004050a9825 */ /* 0x000fe200078e0206 */
[----:B------:R-:W-:-:S02]  /*12db0*/  @!P6 LEA.HI R3, R3, R3, RZ, 0x1 ;  /* 0x000000030303e211 */ /* 0x000fc400078f08ff */
[----:B------:R-:W-:Y:S01]  /*12dc0*/  @!P5 LEA.HI R2, R2, R2, RZ, 0x1 ;  /* 0x000000020202d211 */ /* 0x000fe200078f08ff */
[--C-:B------:R-:W-:Y:S01]  /*12dd0*/  @!P0 IMAD.WIDE R4, R4, 0x4, R6.reuse ;  /* 0x0000000404048825 */ /* 0x100fe200078e0206 */
[----:B------:R3:W-:Y:S01]  /*12de0*/  @!P1 ST.E.64 [R10.64], R138 ;  /* 0x0000008a0a009985 */ /* 0x0007e2000c101b16 */
[----:B------:R-:W-:Y:S02]  /*12df0*/  @!P6 LOP3.LUT R3, R3, 0xfffffffe, RZ, 0xc0, !PT ;  /* 0xfffffffe0303e812 */ /* 0x000fe400078ec0ff */
[----:B------:R-:W-:Y:S01]  /*12e00*/  @!P5 LOP3.LUT R2, R2, 0xfffffffe, RZ, 0xc0, !PT ;  /* 0xfffffffe0202d812 */ /* 0x000fe200078ec0ff */
[----:B------:R4:W-:Y:S02]  /*12e10*/  @!P0 ST.E.64 [R4.64], R142 ;  /* 0x0000008e04008985 */ /* 0x0009e4000c101b16 */
[----:B------:R-:W-:Y:S01]  /*12e20*/  @!P6 IMAD.WIDE R12, R3, 0x4, R6 ;  /* 0x00000004030ce825 */ /* 0x000fe200078e0206 */
[----:B------:R-:W-:-:S03]  /*12e30*/  IADD3 R3, R0, 0x50, RZ ;  /* 0x0000005000037810 */ /* 0x000fc60007ffe0ff */
[----:B------:R-:W-:Y:S01]  /*12e40*/  @!P5 IMAD.WIDE R14, R2, 0x4, R6 ;  /* 0x00000004020ed825 */ /* 0x000fe200078e0206 */
[----:B------:R5:W-:Y:S01]  /*12e50*/  @!P6 ST.E.64 [R12.64], R146 ;  /* 0x000000920c00e985 */ /* 0x000be2000c101b16 */
[----:B------:R-:W-:Y:S02]  /*12e60*/  IADD3 R2, R0, 0x58, RZ ;  /* 0x0000005800027810 */ /* 0x000fe40007ffe0ff */
[----:B------:R-:W-:Y:S01]  /*12e70*/  ISETP.GE.AND P6, PT, R3, c[0x0][0x3c8], PT ;  /* 0x0000f20003007a0c */ /* 0x000fe20003fc6270 */
[----:B------:R2:W-:Y:S01]  /*12e80*/  @!P5 ST.E.64 [R14.64], R150 ;  /* 0x000000960e00d985 */ /* 0x0005e2000c101b16 */
[----:B------:R-:W-:Y:S02]  /*12e90*/  ISETP.GE.AND P5, PT, R2, c[0x0][0x3c8], PT ;  /* 0x0000f20002007a0c */ /* 0x000fe40003fa6270 */
[C---:B-1----:R-:W-:Y:S02]  /*12ea0*/  IADD3 R9, R0.reuse, 0x30, RZ ;  /* 0x0000003000097810 */ /* 0x042fe40007ffe0ff */
[----:B------:R-:W-:-:S02]  /*12eb0*/  IADD3 R8, R0, 0x38, RZ ;  /* 0x0000003800087810 */ /* 0x000fc40007ffe0ff */
[----:B------:R-:W-:Y:S02]  /*12ec0*/  ISETP.GE.AND P3, PT, R9, c[0x0][0x3c8], PT ;  /* 0x0000f20009007a0c */ /* 0x000fe40003f66270 */
[----:B---3--:R-:W-:Y:S02]  /*12ed0*/  IADD3 R10, R0, 0x28, RZ ;  /* 0x00000028000a7810 */ /* 0x008fe40007ffe0ff */
[----:B------:R-:W-:Y:S02]  /*12ee0*/  ISETP.GE.AND P2, PT, R8, c[0x0][0x3c8], PT ;  /* 0x0000f20008007a0c */ /* 0x000fe40003f46270 */
[C---:B----4-:R-:W-:Y:S02]  /*12ef0*/  IADD3 R5, R0.reuse, 0x40, RZ ;  /* 0x0000004000057810 */ /* 0x050fe40007ffe0ff */
[----:B------:R-:W-:Y:S02]  /*12f00*/  IADD3 R4, R0, 0x48, RZ ;  /* 0x0000004800047810 */ /* 0x000fe40007ffe0ff */
[----:B------:R-:W-:-:S02]  /*12f10*/  ISETP.GE.AND P4, PT, R10, c[0x0][0x3c8], PT ;  /* 0x0000f2000a007a0c */ /* 0x000fc40003f86270 */
[----:B------:R-:W-:Y:S02]  /*12f20*/  ISETP.GE.AND P1, PT, R5, c[0x0][0x3c8], PT ;  /* 0x0000f20005007a0c */ /* 0x000fe40003f26270 */
[----:B------:R-:W-:Y:S02]  /*12f30*/  ISETP.GE.AND P0, PT, R4, c[0x0][0x3c8], PT ;  /* 0x0000f20004007a0c */ /* 0x000fe40003f06270 */
[----:B------:R-:W-:Y:S02]  /*12f40*/  @!P3 LEA.HI R9, R9, R9, RZ, 0x1 ;  /* 0x000000090909b211 */ /* 0x000fe400078f08ff */
[----:B------:R-:W-:Y:S02]  /*12f50*/  @!P2 LEA.HI R8, R8, R8, RZ, 0x1 ;  /* 0x000000080808a211 */ /* 0x000fe400078f08ff */
[----:B------:R-:W-:Y:S02]  /*12f60*/  @!P3 LOP3.LUT R9, R9, 0xfffffffe, RZ, 0xc0, !PT ;  /* 0xfffffffe0909b812 */ /* 0x000fe400078ec0ff */
[----:B------:R-:W-:-:S02]  /*12f70*/  @!P2 LOP3.LUT R8, R8, 0xfffffffe, RZ, 0xc0, !PT ;  /* 0xfffffffe0808a812 */ /* 0x000fc400078ec0ff */
[----:B------:R-:W-:Y:S01]  /*12f80*/  @!P4 LEA.HI R10, R10, R10, RZ, 0x1 ;  /* 0x0000000a0a0ac211 */ /* 0x000fe200078f08ff */
[--C-:B-----5:R-:W-:Y:S01]  /*12f90*/  @!P3 IMAD.WIDE R12, R9, 0x4, R6.reuse ;  /* 0x00000004090cb825 */ /* 0x120fe200078e0206 */
[----:B------:R-:W-:Y:S02]  /*12fa0*/  @!P1 LEA.HI R5, R5, R5, RZ, 0x1 ;  /* 0x0000000505059211 */ /* 0x000fe400078f08ff */
[----:B------:R-:W-:Y:S01]  /*12fb0*/  @!P0 LEA.HI R4, R4, R4, RZ, 0x1 ;  /* 0x0000000404048211 */ /* 0x000fe200078f08ff */
[--C-:B------:R-:W-:Y:S01]  /*12fc0*/  @!P2 IMAD.WIDE R8, R8, 0x4, R6.reuse ;  /* 0x000000040808a825 */ /* 0x100fe200078e0206 */
[----:B------:R-:W-:Y:S02]  /*12fd0*/  @!P4 LOP3.LUT R10, R10, 0xfffffffe, RZ, 0xc0, !PT ;  /* 0xfffffffe0a0ac812 */ /* 0x000fe400078ec0ff */
[----:B------:R-:W-:Y:S02]  /*12fe0*/  @!P1 LOP3.LUT R5, R5, 0xfffffffe, RZ, 0xc0, !PT ;  /* 0xfffffffe05059812 */ /* 0x000fe400078ec0ff */
[----:B------:R-:W-:Y:S01]  /*12ff0*/  @!P0 LOP3.LUT R4, R4, 0xfffffffe, RZ, 0xc0, !PT ;  /* 0xfffffffe04048812 */ /* 0x000fe200078ec0ff */
[----:B------:R-:W-:Y:S01]  /*13000*/  @!P4 IMAD.WIDE R10, R10, 0x4, R6 ;  /* 0x000000040a0ac825 */ /* 0x000fe200078e0206 */
[----:B------:R-:W-:-:S02]  /*13010*/  @!P6 LEA.HI R3, R3, R3, RZ, 0x1 ;  /* 0x000000030303e211 */ /* 0x000fc400078f08ff */
[----:B------:R-:W-:Y:S01]  /*13020*/  @!P5 LEA.HI R2, R2, R2, RZ, 0x1 ;  /* 0x000000020202d211 */ /* 0x000fe200078f08ff */
[--C-:B--2---:R-:W-:Y:S01]  /*13030*/  @!P1 IMAD.WIDE R14, R5, 0x4, R6.reuse ;  /* 0x00000004050e9825 */ /* 0x104fe200078e0206 */
[----:B------:R1:W-:Y:S01]  /*13040*/  @!P4 ST.E.64 [R10.64], R154 ;  /* 0x0000009a0a00c985 */ /* 0x0003e2000c101b16 */
[----:B------:R-:W-:Y:S02]  /*13050*/  @!P6 LOP3.LUT R3, R3, 0xfffffffe, RZ, 0xc0, !PT ;  /* 0xfffffffe0303e812 */ /* 0x000fe400078ec0ff */
[----:B------:R-:W-:Y:S01]  /*13060*/  @!P0 IMAD.WIDE R4, R4, 0x4, R6 ;  /* 0x0000000404048825 */ /* 0x000fe200078e0206 */
[----:B------:R2:W-:Y:S01]  /*13070*/  @!P3 ST.E.64 [R12.64], R30 ;  /* 0x0000001e0c00b985 */ /* 0x0005e2000c101b16 */
[----:B------:R-:W-:-:S03]  /*13080*/  @!P5 LOP3.LUT R2, R2, 0xfffffffe, RZ, 0xc0, !PT ;  /* 0xfffffffe0202d812 */ /* 0x000fc600078ec0ff */
[----:B------:R3:W-:Y:S04]  /*13090*/  @!P2 ST.E.64 [R8.64], R34 ;  /* 0x000000220800a985 */ /* 0x0007e8000c101b16 */
[----:B------:R4:W-:Y:S04]  /*130a0*/  @!P1 ST.E.64 [R14.64], R38 ;  /* 0x000000260e009985 */ /* 0x0009e8000c101b16 */
[----:B------:R5:W-:Y:S01]  /*130b0*/  @!P0 ST.E.64 [R4.64], R42 ;  /* 0x0000002a04008985 */ /* 0x000be2000c101b16 */
[----:B-1----:R-:W-:-:S04]  /*130c0*/  IADD3 R10, R0, 0x60, RZ ;  /* 0x00000060000a7810 */ /* 0x002fc80007ffe0ff */
[----:B------:R-:W-:Y:S01]  /*130d0*/  ISETP.GE.AND P4, PT, R10, c[0x0][0x3c8], PT ;  /* 0x0000f2000a007a0c */ /* 0x000fe20003f86270 */
[--C-:B--2---:R-:W-:Y:S01]  /*130e0*/  @!P6 IMAD.WIDE R12, R3, 0x4, R6.reuse ;  /* 0x00000004030ce825 */ /* 0x104fe200078e0206 */
[C---:B------:R-:W-:Y:S02]  /*130f0*/  IADD3 R3, R0.reuse, 0x88, RZ ;  /* 0x0000008800037810 */ /* 0x040fe40007ffe0ff */
[C---:B---3--:R-:W-:Y:S02]  /*13100*/  IADD3 R9, R0.reuse, 0x68, RZ ;  /* 0x0000006800097810 */ /* 0x048fe40007ffe0ff */
[----:B------:R-:W-:Y:S01]  /*13110*/  IADD3 R8, R0, 0x70, RZ ;  /* 0x0000007000087810 */ /* 0x000fe20007ffe0ff */
[----:B------:R1:W-:Y:S01]  /*13120*/  @!P6 ST.E.64 [R12.64], R46 ;  /* 0x0000002e0c00e985 */ /* 0x0003e2000c101b16 */
[----:B------:R-:W-:Y:S01]  /*13130*/  ISETP.GE.AND P3, PT, R9, c[0x0][0x3c8], PT ;  /* 0x0000f20009007a0c */ /* 0x000fe20003f66270 */
[----:B----4-:R-:W-:Y:S01]  /*13140*/  @!P5 IMAD.WIDE R14, R2, 0x4, R6 ;  /* 0x00000004020ed825 */ /* 0x010fe200078e0206 */
[----:B------:R-:W-:-:S02]  /*13150*/  ISETP.GE.AND P2, PT, R8, c[0x0][0x3c8], PT ;  /* 0x0000f20008007a0c */ /* 0x000fc40003f46270 */
[C---:B-----5:R-:W-:Y:S02]  /*13160*/  IADD3 R5, R0.reuse, 0x78, RZ ;  /* 0x0000007800057810 */ /* 0x060fe40007ffe0ff */
[----:B------:R-:W-:Y:S01]  /*13170*/  IADD3 R4, R0, 0x80, RZ ;  /* 0x0000008000047810 */ /* 0x000fe20007ffe0ff */
[----:B------:R2:W-:Y:S01]  /*13180*/  @!P5 ST.E.64 [R14.64], R50 ;  /* 0x000000320e00d985 */ /* 0x0005e2000c101b16 */
[----:B------:R-:W-:Y:S02]  /*13190*/  ISETP.GE.AND P1, PT, R5, c[0x0][0x3c8], PT ;  /* 0x0000f20005007a0c */ /* 0x000fe40003f26270 */
[----:B------:R-:W-:Y:S02]  /*131a0*/  ISETP.GE.AND P0, PT, R4, c[0x0][0x3c8], PT ;  /* 0x0000f20004007a0c */ /* 0x000fe40003f06270 */
[----:B------:R-:W-:Y:S02]  /*131b0*/  @!P4 LEA.HI R10, R10, R10, RZ, 0x1 ;  /* 0x0000000a0a0ac211 */ /* 0x000fe400078f08ff */
[----:B------:R-:W-:-:S02]  /*131c0*/  @!P3 LEA.HI R9, R9, R9, RZ, 0x1 ;  /* 0x000000090909b211 */ /* 0x000fc400078f08ff */
[----:B------:R-:W-:Y:S02]  /*131d0*/  @!P2 LEA.HI R8, R8, R8, RZ, 0x1 ;  /* 0x000000080808a211 */ /* 0x000fe400078f08ff */
[----:B------:R-:W-:Y:S02]  /*131e0*/  @!P4 LOP3.LUT R10, R10, 0xfffffffe, RZ, 0xc0, !PT ;  /* 0xfffffffe0a0ac812 */ /* 0x000fe400078ec0ff */
[----:B------:R-:W-:Y:S02]  /*131f0*/  @!P3 LOP3.LUT R9, R9, 0xfffffffe, RZ, 0xc0, !PT ;  /* 0xfffffffe0909b812 */ /* 0x000fe400078ec0ff */
[----:B------:R-:W-:Y:S01]  /*13200*/  @!P1 LEA.HI R5, R5, R5, RZ, 0x1 ;  /* 0x0000000505059211 */ /* 0x000fe200078f08ff */
[----:B------:R-:W-:Y:S01]  /*13210*/  @!P4 IMAD.WIDE R10, R10, 0x4, R6 ;  /* 0x000000040a0ac825 */ /* 0x000fe200078e0206 */
[----:B------:R-:W-:Y:S02]  /*13220*/  @!P0 LEA.HI R4, R4, R4, RZ, 0x1 ;  /* 0x0000000404048211 */ /* 0x000fe400078f08ff */
[----:B------:R-:W-:-:S02]  /*13230*/  @!P2 LOP3.LUT R8, R8, 0xfffffffe, RZ, 0xc0, !PT ;  /* 0xfffffffe0808a812 */ /* 0x000fc400078ec0ff */
[----:B------:R-:W-:Y:S01]  /*13240*/  @!P1 LOP3.LUT R5, R5, 0xfffffffe, RZ, 0xc0, !PT ;  /* 0xfffffffe05059812 */ /* 0x000fe200078ec0ff */
[--C-:B-1----:R-:W-:Y:S01]  /*13250*/  @!P3 IMAD.WIDE R12, R9, 0x4, R6.reuse ;  /* 0x00000004090cb825 */ /* 0x102fe200078e0206 */
[----:B------:R-:W-:Y:S01]  /*13260*/  @!P0 LOP3.LUT R4, R4, 0xfffffffe, RZ, 0xc0, !PT ;  /* 0xfffffffe04048812 */ /* 0x000fe200078ec0ff */
[----:B------:R1:W-:Y:S01]  /*13270*/  @!P4 ST.E.64 [R10.64], R54 ;  /* 0x000000360a00c985 */ /* 0x0003e2000c101b16 */
[----:B------:R-:W-:Y:S01]  /*13280*/  IADD3 R2, R0, 0x90, RZ ;  /* 0x0000009000027810 */ /* 0x000fe20007ffe0ff */
[--C-:B------:R-:W-:Y:S01]  /*13290*/  @!P2 IMAD.WIDE R8, R8, 0x4, R6.reuse ;  /* 0x000000040808a825 */ /* 0x100fe200078e0206 */
[----:B------:R-:W-:Y:S01]  /*132a0*/  ISETP.GE.AND P6, PT, R3, c[0x0][0x3c8], PT ;  /* 0x0000f20003007a0c */ /* 0x000fe20003fc6270 */
[----:B------:R3:W-:Y:S01]  /*132b0*/  @!P3 ST.E.64 [R12.64], R58 ;  /* 0x0000003a0c00b985 */ /* 0x0007e2000c101b16 */
[----:B------:R-:W-:Y:S01]  /*132c0*/  ISETP.GE.AND P5, PT, R2, c[0x0][0x3c8], PT ;  /* 0x0000f20002007a0c */ /* 0x000fe20003fa6270 */
[--C-:B--2---:R-:W-:Y:S02]  /*132d0*/  @!P1 IMAD.WIDE R14, R5, 0x4, R6.reuse ;  /* 0x00000004050e9825 */ /* 0x104fe400078e0206 */
[----:B------:R2:W-:Y:S02]  /*132e0*/  @!P2 ST.E.64 [R8.64], R62 ;  /* 0x0000003e0800a985 */ /* 0x0005e4000c101b16 */
[----:B------:R-:W-:-:S02]  /*132f0*/  @!P0 IMAD.WIDE R4, R4, 0x4, R6 ;  /* 0x0000000404048825 */ /* 0x000fc400078e0206 */
[----:B------:R4:W-:Y:S04]  /*13300*/  @!P1 ST.E.64 [R14.64], R66 ;  /* 0x000000420e009985 */ /* 0x0009e8000c101b16 */
[----:B------:R5:W-:Y:S01]  /*13310*/  @!P0 ST.E.64 [R4.64], R70 ;  /* 0x0000004604008985 */ /* 0x000be2000c101b16 */
[----:B------:R-:W-:Y:S02]  /*13320*/  @!P6 LEA.HI R3, R3, R3, RZ, 0x1 ;  /* 0x000000030303e211 */ /* 0x000fe400078f08ff */
[----:B------:R-:W-:Y:S02]  /*13330*/  @!P5 LEA.HI R2, R2, R2, RZ, 0x1 ;  /* 0x000000020202d211 */ /* 0x000fe400078f08ff */
[----:B------:R-:W-:Y:S02]  /*13340*/  @!P6 LOP3.LUT R3, R3, 0xfffffffe, RZ, 0xc0, !PT ;  /* 0xfffffffe0303e812 */ /* 0x000fe400078ec0ff */
[----:B------:R-:W-:-:S02]  /*13350*/  @!P5 LOP3.LUT R2, R2, 0xfffffffe, RZ, 0xc0, !PT ;  /* 0xfffffffe0202d812 */ /* 0x000fc400078ec0ff */
[----:B-1----:R-:W-:-:S04]  /*13360*/  IADD3 R10, R0, 0x98, RZ ;  /* 0x00000098000a7810 */ /* 0x002fc80007ffe0ff */
[----:B------:R-:W-:Y:S01]  /*13370*/  ISETP.GE.AND P4, PT, R10, c[0x0][0x3c8], PT ;  /* 0x0000f2000a007a0c */ /* 0x000fe20003f86270 */
[--C-:B---3--:R-:W-:Y:S01]  /*13380*/  @!P6 IMAD.WIDE R12, R3, 0x4, R6.reuse ;  /* 0x00000004030ce825 */ /* 0x108fe200078e0206 */
[C---:B------:R-:W-:Y:S02]  /*13390*/  IADD3 R3, R0.reuse, 0xc0, RZ ;  /* 0x000000c000037810 */ /* 0x040fe40007ffe0ff */
[C---:B--2---:R-:W-:Y:S02]  /*133a0*/  IADD3 R9, R0.reuse, 0xa0, RZ ;  /* 0x000000a000097810 */ /* 0x044fe40007ffe0ff */
        /* <DEDUP_REMOVED lines=31> */
[----:B------:R-:W-:Y:S04]  /*135a0*/  @!P1 ST.E.64 [R14.64], R94 ;  /* 0x0000005e0e009985 */ /* 0x000fe8000c101b16 */
[----:B------:R4:W-:Y:S01]  /*135b0*/  @!P0 ST.E.64 [R4.64], R98 ;  /* 0x0000006204008985 */ /* 0x0009e2000c101b16 */
[----:B------:R-:W-:Y:S02]  /*135c0*/  @!P6 LEA.HI R3, R3, R3, RZ, 0x1 ;  /* 0x000000030303e211 */ /* 0x000fe400078f08ff */
[----:B------:R-:W-:Y:S02]  /*135d0*/  @!P5 LEA.HI R2, R2, R2, RZ, 0x1 ;  /* 0x000000020202d211 */ /* 0x000fe400078f08ff */
[----:B------:R-:W-:Y:S02]  /*135e0*/  @!P6 LOP3.LUT R3, R3, 0xfffffffe, RZ, 0xc0, !PT ;  /* 0xfffffffe0303e812 */ /* 0x000fe400078ec0ff */
[----:B------:R-:W-:-:S02]  /*135f0*/  @!P5 LOP3.LUT R2, R2, 0xfffffffe, RZ, 0xc0, !PT ;  /* 0xfffffffe0202d812 */ /* 0x000fc400078ec0ff */
[----:B-1----:R-:W-:-:S04]  /*13600*/  IADD3 R10, R0, 0xd0, RZ ;  /* 0x000000d0000a7810 */ /* 0x002fc80007ffe0ff */
[----:B------:R-:W-:Y:S01]  /*13610*/  ISETP.GE.AND P4, PT, R10, c[0x0][0x3c8], PT ;  /* 0x0000f2000a007a0c */ /* 0x000fe20003f86270 */
[----:B---3--:R-:W-:Y:S01]  /*13620*/  @!P6 IMAD.WIDE R12, R3, 0x4, R6 ;  /* 0x00000004030ce825 */ /* 0x008fe200078e0206 */
[----:B--2---:R-:W-:-:S03]  /*13630*/  IADD3 R9, R0, 0xd8, RZ ;  /* 0x000000d800097810 */ /* 0x004fc60007ffe0ff */
[----:B------:R-:W-:Y:S01]  /*13640*/  @!P5 IMAD.WIDE R2, R2, 0x4, R6 ;  /* 0x000000040202d825 */ /* 0x000fe200078e0206 */
[----:B------:R-:W-:Y:S01]  /*13650*/  IADD3 R8, R0, 0xe0, RZ ;  /* 0x000000e000087810 */ /* 0x000fe20007ffe0ff */
[----:B------:R-:W-:Y:S01]  /*13660*/  @!P6 ST.E.64 [R12.64], R102 ;  /* 0x000000660c00e985 */ /* 0x000fe2000c101b16 */
[----:B------:R-:W-:Y:S02]  /*13670*/  ISETP.GE.AND P3, PT, R9, c[0x0][0x3c8], PT ;  /* 0x0000f20009007a0c */ /* 0x000fe40003f66270 */
[----:B------:R-:W-:Y:S01]  /*13680*/  ISETP.GE.AND P2, PT, R8, c[0x0][0x3c8], PT ;  /* 0x0000f20008007a0c */ /* 0x000fe20003f46270 */
[----:B------:R1:W-:Y:S01]  /*13690*/  @!P5 ST.E.64 [R2.64], R106 ;  /* 0x0000006a0200d985 */ /* 0x0003e2000c101b16 */
[C---:B----4-:R-:W-:Y:S02]  /*136a0*/  IADD3 R5, R0.reuse, 0xe8, RZ ;  /* 0x000000e800057810 */ /* 0x050fe40007ffe0ff */
[----:B------:R-:W-:Y:S02]  /*136b0*/  IADD3 R4, R0, 0xf0, RZ ;  /* 0x000000f000047810 */ /* 0x000fe40007ffe0ff */
[----:B------:R-:W-:-:S02]  /*136c0*/  ISETP.GE.AND P1, PT, R5, c[0x0][0x3c8], PT ;  /* 0x0000f20005007a0c */ /* 0x000fc40003f26270 */
[----:B------:R-:W-:Y:S02]  /*136d0*/  ISETP.GE.AND P0, PT, R4, c[0x0][0x3c8], PT ;  /* 0x0000f20004007a0c */ /* 0x000fe40003f06270 */
[----:B------:R-:W-:Y:S02]  /*136e0*/  @!P4 LEA.HI R10, R10, R10, RZ, 0x1 ;  /* 0x0000000a0a0ac211 */ /* 0x000fe400078f08ff */
[----:B------:R-:W-:Y:S02]  /*136f0*/  @!P3 LEA.HI R9, R9, R9, RZ, 0x1 ;  /* 0x000000090909b211 */ /* 0x000fe400078f08ff */
[----:B------:R-:W-:Y:S02]  /*13700*/  @!P2 LEA.HI R8, R8, R8, RZ, 0x1 ;  /* 0x000000080808a211 */ /* 0x000fe400078f08ff */
[----:B------:R-:W-:Y:S02]  /*13710*/  @!P4 LOP3.LUT R10, R10, 0xfffffffe, RZ, 0xc0, !PT ;  /* 0xfffffffe0a0ac812 */ /* 0x000fe400078ec0ff */
[----:B------:R-:W-:-:S02]  /*13720*/  @!P3 LOP3.LUT R9, R9, 0xfffffffe, RZ, 0xc0, !PT ;  /* 0xfffffffe0909b812 */ /* 0x000fc400078ec0ff */
[----:B------:R-:W-:Y:S01]  /*13730*/  @!P1 LEA.HI R5, R5, R5, RZ, 0x1 ;  /* 0x0000000505059211 */ /* 0x000fe200078f08ff */
[--C-:B------:R-:W-:Y:S01]  /*13740*/  @!P4 IMAD.WIDE R10, R10, 0x4, R6.reuse ;  /* 0x000000040a0ac825 */ /* 0x100fe200078e0206 */
[----:B------:R-:W-:Y:S02]  /*13750*/  @!P0 LEA.HI R4, R4, R4, RZ, 0x1 ;  /* 0x0000000404048211 */ /* 0x000fe400078f08ff */
[----:B------:R-:W-:Y:S02]  /*13760*/  @!P2 LOP3.LUT R8, R8, 0xfffffffe, RZ, 0xc0, !PT ;  /* 0xfffffffe0808a812 */ /* 0x000fe400078ec0ff */
[----:B------:R-:W-:Y:S01]  /*13770*/  @!P1 LOP3.LUT R5, R5, 0xfffffffe, RZ, 0xc0, !PT ;  /* 0xfffffffe05059812 */ /* 0x000fe200078ec0ff */
[----:B------:R2:W-:Y:S01]  /*13780*/  @!P4 ST.E.64 [R10.64], R110 ;  /* 0x0000006e0a00c985 */ /* 0x0005e2000c101b16 */
[----:B------:R-:W-:Y:S01]  /*13790*/  @!P0 LOP3.LUT R4, R4, 0xfffffffe, RZ, 0xc0, !PT ;  /* 0xfffffffe04048812 */ /* 0x000fe200078ec0ff */
[----:B-1----:R-:W-:Y:S01]  /*137a0*/  @!P3 IMAD.WIDE R2, R9, 0x4, R6 ;  /* 0x000000040902b825 */ /* 0x002fe200078e0206 */
[----:B------:R-:W-:-:S03]  /*137b0*/  IADD3 R0, R0, 0xf8, RZ ;  /* 0x000000f800007810 */ /* 0x000fc60007ffe0ff */
        /* <DEDUP_REMOVED lines=14> */
.L_x_442:
[----:B------:R-:W3:Y:S02]  /*138a0*/  S2R R3, SR_TID.X ;  /* 0x0000000000037919 */ /* 0x000ee40000002100 */
[----:B---3--:R-:W-:-:S13]  /*138b0*/  ISETP.GT.AND P0, PT, R3, 0x7f, PT ;  /* 0x0000007f0300780c */ /* 0x008fda0003f04270 */
[----:B------:R-:W-:Y:S05]  /*138c0*/  @P0 EXIT ;  /* 0x000000000000094d */ /* 0x000fea0003800000 */
[----:B------:R-:W3:Y:S01]  /*138d0*/  S2R R7, SR_CTAID.X ;  /* 0x0000000000077919 */ /* 0x000ee20000002500 */
[----:B------:R-:W-:-:S05]  /*138e0*/  MOV R0, c[0x0][0x4e8] ;  /* 0x00013a0000007a02 */ /* 0x000fca0000000f00 */
[----:B-1----:R-:W-:Y:S01]  /*138f0*/  IMAD R2, R0, c[0x0][0x388], RZ ;  /* 0x0000e20000027a24 */ /* 0x002fe200078e02ff */
[----:B---3--:R-:W-:-:S04]  /*13900*/  LEA R7, R7, R3, 0x7 ;  /* 0x0000000307077211 */ /* 0x008fc800078e38ff */
[----:B------:R-:W-:-:S13]  /*13910*/  ISETP.GE.AND P0, PT, R7, R2, PT ;  /* 0x000000020700720c */ /* 0x000fda0003f06270 */
[----:B------:R-:W-:Y:S05]  /*13920*/  @P0 EXIT ;  /* 0x000000000000094d */ /* 0x000fea0003800000 */
[----:B------:R-:W1:Y:S01]  /*13930*/  S2R R4, SR_CTAID.Z ;  /* 0x0000000000047919 */ /* 0x000e620000002700 */
[----:B------:R-:W-:Y:S01]  /*13940*/  USHF.R.S32.HI UR6, URZ, 0x1f, UR11 ;  /* 0x0000001f3f067899 */ /* 0x000fe2000801140b */
[----:B------:R-:W-:Y:S01]  /*13950*/  ISETP.NE.AND P0, PT, R0, 0x1, PT ;  /* 0x000000010000780c */ /* 0x000fe20003f05270 */
[----:B------:R-:W-:Y:S01]  /*13960*/  ULDC.64 UR4, c[0x0][0x4d0] ;  /* 0x0001340000047ab9 */ /* 0x000fe20000000a00 */
[----:B------:R-:W3:Y:S01]  /*13970*/  S2R R3, SR_CTAID.Y ;  /* 0x0000000000037919 */ /* 0x000ee20000002600 */
        /* <DEDUP_REMOVED lines=14> */
[----:B---3--:R-:W-:Y:S02]  /*13a60*/  IMAD R2, R2, c[0x0][0x550], R3 ;  /* 0x0001540002027a24 */ /* 0x008fe400078e0203 */
[----:B------:R-:W-:Y:S01]  /*13a70*/  IMAD R0, R4, c[0x0][0x4dc], R0 ;  /* 0x0001370004007a24 */ /* 0x000fe200078e0200 */
[----:B------:R-:W-:Y:S02]  /*13a80*/  IADD3 R4, -R6, RZ, RZ ;  /* 0x000000ff06047210 */ /* 0x000fe40007ffe1ff */
[----:B------:R-:W-:Y:S01]  /*13a90*/  SHF.R.S32.HI R3, RZ, 0x1f, R2 ;  /* 0x0000001fff037819 */ /* 0x000fe20000011402 */
[----:B------:R-:W-:Y:S01]  /*13aa0*/  IMAD.IADD R9, R0, 0x1, R9 ;  /* 0x0000000100097824 */ /* 0x000fe200078e0209 */
[----:B------:R-:W-:Y:S01]  /*13ab0*/  SHF.R.S32.HI R0, RZ, 0x1f, R6 ;  /* 0x0000001fff007819 */ /* 0x000fe20000011406 */
[----:B------:R-:W-:-:S02]  /*13ac0*/  IMAD R4, R4, c[0x0][0x4e8], R7 ;  /* 0x00013a0004047a24 */ /* 0x000fc400078e0207 */
[----:B------:R-:W-:Y:S02]  /*13ad0*/  IMAD R3, R3, c[0x0][0x4e0], RZ ;  /* 0x0001380003037a24 */ /* 0x000fe400078e02ff */
[----:B------:R-:W-:-:S04]  /*13ae0*/  IMAD.WIDE.U32 R8, R2, c[0x0][0x4e0], R8 ;  /* 0x0001380002087a25 */ /* 0x000fc800078e0008 */
[----:B------:R-:W-:Y:S01]  /*13af0*/  IMAD R3, R2, c[0x0][0x4e4], R3 ;  /* 0x0001390002037a24 */ /* 0x000fe200078e0203 */
[----:B------:R-:W-:Y:S02]  /*13b00*/  SHF.R.S32.HI R2, RZ, 0x1f, R4 ;  /* 0x0000001fff027819 */ /* 0x000fe40000011404 */
[----:B------:R-:W-:-:S03]  /*13b10*/  IADD3 R6, P0, R6, R8, RZ ;  /* 0x0000000806067210 */ /* 0x000fc60007f1e0ff */
[----:B------:R-:W-:Y:S01]  /*13b20*/  IMAD R2, R2, c[0x0][0x4c8], RZ ;  /* 0x0001320002027a24 */ /* 0x000fe200078e02ff */
[----:B------:R-:W-:Y:S02]  /*13b30*/  IADD3.X R7, R0, R9, R3, P0, !PT ;  /* 0x0000000900077210 */ /* 0x000fe400007fe403 */
[----:B------:R-:W-:Y:S01]  /*13b40*/  MOV R0, 0xff800000 ;  /* 0xff80000000007802 */ /* 0x000fe20000000f00 */
[C---:B------:R-:W-:Y:S02]  /*13b50*/  IMAD R2, R4.reuse, c[0x0][0x4cc], R2 ;  /* 0x0001330004027a24 */ /* 0x040fe400078e0202 */
[----:B------:R-:W-:-:S05]  /*13b60*/  IMAD.WIDE.U32 R6, R4, c[0x0][0x4c8], R6 ;  /* 0x0001320004067a25 */ /* 0x000fca00078e0006 */
[----:B------:R-:W-:Y:S02]  /*13b70*/  IADD3 R2, R7, R2, RZ ;  /* 0x0000000207027210 */ /* 0x000fe40007ffe0ff */
[----:B------:R-:W-:-:S04]  /*13b80*/  LEA R4, P0, R6, c[0x0][0x4a8], 0x2 ;  /* 0x00012a0006047a11 */ /* 0x000fc800078010ff */
[----:B------:R-:W-:-:S05]  /*13b90*/  LEA.HI.X R5, R6, c[0x0][0x4ac], R2, 0x2, P0 ;  /* 0x00012b0006057a11 */ /* 0x000fca00000f1402 */
[----:B------:R-:W-:Y:S01]  /*13ba0*/  STG.E [R4.64], R0 ;  /* 0x0000000004007986 */ /* 0x000fe2000c101916 */
[----:B------:R-:W-:Y:S05]  /*13bb0*/  EXIT ;  /* 0x000000000000794d */ /* 0x000fea0003800000 */
.L_x_389:
[----:B------:R-:W-:Y:S01]  /*13bc0*/  IMAD.MOV.U32 R15, RZ, RZ, R11 ;  /* 0x000000ffff0f7224 */ /* 0x000fe200078e000b */
[----:B------:R-:W-:Y:S01]  /*13bd0*/  MOV R14, 0x1 ;  /* 0x00000001000e7802 */ /* 0x000fe20000000f00 */
[----:B---3--:R-:W-:Y:S01]  /*13be0*/  IMAD.MOV.U32 R13, RZ, RZ, 0x181f ;  /* 0x0000181fff0d7424 */ /* 0x008fe200078e00ff */
[----:B------:R-:W-:Y:S02]  /*13bf0*/  MOV R12, 0x13c10 ;  /* 0x00013c10000c7802 */ /* 0x000fe40000000f00 */
[----:B------:R-:W-:Y:S05]  /*13c00*/  CALL.REL.NOINC `($__internal_8_$__cuda_sm70_shflsync_idx_p) ;  /* 0x0000029000007944 */ /* 0x000fea0003c00000 */
[----:B------:R-:W-:Y:S01]  /*13c10*/  IMAD.MOV.U32 R11, RZ, RZ, R13 ;  /* 0x000000ffff0b7224 */ /* 0x000fe200078e000d */
[----:B------:R-:W-:Y:S01]  /*13c20*/  MOV R14, 0x1 ;  /* 0x00000001000e7802 */ /* 0x000fe20000000f00 */
[----:B------:R-:W-:Y:S01]  /*13c30*/  IMAD.MOV.U32 R15, RZ, RZ, R8 ;  /* 0x000000ffff0f7224 */ /* 0x000fe200078e0008 */
[----:B------:R-:W-:Y:S02]  /*13c40*/  MOV R13, 0x181f ;  /* 0x0000181f000d7802 */ /* 0x000fe40000000f00 */
[----:B------:R-:W-:Y:S02]  /*13c50*/  MOV R12, 0x13c70 ;  /* 0x00013c70000c7802 */ /* 0x000fe40000000f00 */
[----:B-1---5:R-:W-:Y:S05]  /*13c60*/  CALL.REL.NOINC `($__internal_8_$__cuda_sm70_shflsync_idx_p) ;  /* 0x0000023000007944 */ /* 0x022fea0003c00000 */
[----:B------:R-:W-:Y:S01]  /*13c70*/  MOV R8, R13 ;  /* 0x0000000d00087202 */ /* 0x000fe20000000f00 */
[----:B-1---5:R-:W-:Y:S05]  /*13c80*/  BRA `(.L_x_445) ;  /* 0xfffee93000007947 */ /* 0x022fea000383ffff */
.L_x_408:
[----:B--2---:R-:W-:Y:S01]  /*13c90*/  MOV R13, 0x181f ;  /* 0x0000181f000d7802 */ /* 0x004fe20000000f00 */
[----:B------:R-:W-:Y:S01]  /*13ca0*/  IMAD.MOV.U32 R14, RZ, RZ, 0x1 ;  /* 0x00000001ff0e7424 */ /* 0x000fe200078e00ff */
[----:B------:R-:W-:Y:S02]  /*13cb0*/  MOV R12, 0x13cd0 ;  /* 0x00013cd0000c7802 */ /* 0x000fe40000000f00 */
[----:B-1----:R-:W-:Y:S05]  /*13cc0*/  CALL.REL.NOINC `($__internal_8_$__cuda_sm70_shflsync_idx_p) ;  /* 0x000001d000007944 */ /* 0x002fea0003c00000 */
[----:B------:R-:W-:Y:S01]  /*13cd0*/  MOV R14, 0x1 ;  /* 0x00000001000e7802 */ /* 0x000fe20000000f00 */
[----:B------:R-:W-:Y:S01]  /*13ce0*/  IMAD.MOV.U32 R7, RZ, RZ, R13 ;  /* 0x000000ffff077224 */ /* 0x000fe200078e000d */
[----:B------:R-:W-:Y:S01]  /*13cf0*/  MOV R13, 0x181f ;  /* 0x0000181f000d7802 */ /* 0x000fe20000000f00 */
[----:B-----5:R-:W-:Y:S01]  /*13d00*/  IMAD.MOV.U32 R15, RZ, RZ, R0 ;  /* 0x000000ffff0f7224 */ /* 0x020fe200078e0000 */
[----:B------:R-:W-:Y:S02]  /*13d10*/  MOV R12, 0x13d30 ;  /* 0x00013d30000c7802 */ /* 0x000fe40000000f00 */
[----:B-1----:R-:W-:Y:S05]  /*13d20*/  CALL.REL.NOINC `($__internal_8_$__cuda_sm70_shflsync_idx_p) ;  /* 0x0000017000007944 */ /* 0x002fea0003c00000 */
[----:B-1---5:R-:W-:-:S05]  /*13d30*/  BRA `(.L_x_446) ;  /* 0xffff24b000007947 */ /* 0x022fca000383ffff */
.L_x_425:
[----:B--2---:R-:W-:Y:S01]  /*13d40*/  MOV R13, 0x181f ;  /* 0x0000181f000d7802 */ /* 0x004fe20000000f00 */
[----:B------:R-:W-:Y:S01]  /*13d50*/  IMAD.MOV.U32 R14, RZ, RZ, 0x1 ;  /* 0x00000001ff0e7424 */ /* 0x000fe200078e00ff */
[----:B------:R-:W-:Y:S02]  /*13d60*/  MOV R12, 0x13d80 ;  /* 0x00013d80000c7802 */ /* 0x000fe40000000f00 */
[----:B-1----:R-:W-:Y:S05]  /*13d70*/  CALL.REL.NOINC `($__internal_8_$__cuda_sm70_shflsync_idx_p) ;  /* 0x0000012000007944 */ /* 0x002fea0003c00000 */
[----:B------:R-:W-:Y:S01]  /*13d80*/  MOV R14, 0x1 ;  /* 0x00000001000e7802 */ /* 0x000fe20000000f00 */
[----:B------:R-:W-:Y:S01]  /*13d90*/  IMAD.MOV.U32 R21, RZ, RZ, R13 ;  /* 0x000000ffff157224 */ /* 0x000fe200078e000d */
[----:B------:R-:W-:Y:S01]  /*13da0*/  MOV R13, 0x181f ;  /* 0x0000181f000d7802 */ /* 0x000fe20000000f00 */
[----:B------:R-:W-:Y:S01]  /*13db0*/  IMAD.MOV.U32 R15, RZ, RZ, R20 ;  /* 0x000000ffff0f7224 */ /* 0x000fe200078e0014 */
[----:B------:R-:W-:Y:S02]  /*13dc0*/  MOV R12, 0x13de0 ;  /* 0x00013de0000c7802 */ /* 0x000fe40000000f00 */
[----:B-1---5:R-:W-:Y:S05]  /*13dd0*/  CALL.REL.NOINC `($__internal_8_$__cuda_sm70_shflsync_idx_p) ;  /* 0x000000c000007944 */ /* 0x022fea0003c00000 */
[----:B-1---5:R-:W-:-:S05]  /*13de0*/  BRA `(.L_x_447) ;  /* 0xffff65c000007947 */ /* 0x022fca000383ffff */
.L_x_431:
[----:B-1----:R-:W-:Y:S01]  /*13df0*/  MOV R13, 0x181f ;  /* 0x0000181f000d7802 */ /* 0x002fe20000000f00 */
[----:B------:R-:W-:Y:S01]  /*13e00*/  IMAD.MOV.U32 R14, RZ, RZ, 0x1 ;  /* 0x00000001ff0e7424 */ /* 0x000fe200078e00ff */
[----:B------:R-:W-:Y:S02]  /*13e10*/  MOV R12, 0x13e30 ;  /* 0x00013e30000c7802 */ /* 0x000fe40000000f00 */
[----:B------:R-:W-:Y:S05]  /*13e20*/  CALL.REL.NOINC `($__internal_8_$__cuda_sm70_shflsync_idx_p) ;  /* 0x0000007000007944 */ /* 0x000fea0003c00000 */
[----:B------:R-:W-:Y:S01]  /*13e30*/  MOV R14, 0x1 ;  /* 0x00000001000e7802 */ /* 0x000fe20000000f00 */
[----:B------:R-:W-:Y:S01]  /*13e40*/  IMAD.MOV.U32 R5, RZ, RZ, R13 ;  /* 0x000000ffff057224 */ /* 0x000fe200078e000d */
[----:B------:R-:W-:Y:S01]  /*13e50*/  MOV R13, 0x181f ;  /* 0x0000181f000d7802 */ /* 0x000fe20000000f00 */
[----:B------:R-:W-:Y:S01]  /*13e60*/  IMAD.MOV.U32 R15, RZ, RZ, R4 ;  /* 0x000000ffff0f7224 */ /* 0x000fe200078e0004 */
[----:B------:R-:W-:Y:S02]  /*13e70*/  MOV R12, 0x13e90 ;  /* 0x00013e90000c7802 */ /* 0x000fe40000000f00 */
[----:B-1---5:R-:W-:Y:S05]  /*13e80*/  CALL.REL.NOINC `($__internal_8_$__cuda_sm70_shflsync_idx_p) ;  /* 0x0000001000007944 */ /* 0x022fea0003c00000 */
[----:B-1---5:R-:W-:-:S05]  /*13e90*/  BRA `(.L_x_448) ;  /* 0xffff96f000007947 */ /* 0x022fca000383ffff */
        .weak           $__internal_8_$__cuda_sm70_shflsync_idx_p
        .type           $__internal_8_$__cuda_sm70_shflsync_idx_p,@function
        .size           $__internal_8_$__cuda_sm70_shflsync_idx_p,(.L_x_6467 - $__internal_8_$__cuda_sm70_shflsync_idx_p)
$__internal_8_$__cuda_sm70_shflsync_idx_p:
[----:B------:R1:W-:Y:S02]  /*13ea0*/  STL [R1+0x58], R0 ;  /* 0x0000580001007387 */ /* 0x0003e40000100800 */
[----:B-1----:R-:W-:-:S04]  /*13eb0*/  MOV R0, 0xffffffff ;  /* 0xffffffff00007802 */ /* 0x002fc80000000f00 */
[----:B------:R-:W-:Y:S04]  /*13ec0*/  WARPSYNC R0 ;  /* 0x0000000000007348 */ /* 0x000fe80003800000 */
[----:B------:R1:W2:Y:S04]  /*13ed0*/  SHFL.IDX PT, R13, R15, R14, R13 ;  /* 0x0000000e0f0d7389 */ /* 0x0002a800000e000d */
[----:B-1----:R1:W5:Y:S01]  /*13ee0*/  LDL.LU R0, [R1+0x58] ;  /* 0x0000580001007983 */ /* 0x0023620000300800 */
[----:B------:R-:W-:Y:S02]  /*13ef0*/  MOV R14, R12 ;  /* 0x0000000c000e7202 */ /* 0x000fe40000000f00 */
[----:B------:R-:W-:-:S04]  /*13f00*/  MOV R15, 0x0 ;  /* 0x00000000000f7802 */ /* 0x000fc80000000f00 */
[----:B--2---:R-:W-:Y:S05]  /*13f10*/  RET.REL.NODEC R14 `(_ZN7cutlass13device_kernelIN5flash19enable_sm80_to_sm89INS1_16FlashAttnFwdSm80INS1_25CollectiveMainloopFwdSm80ILi8ELi1ELb1EN4cute5tupleIJNS5_1CILi128EEENS7_ILi48EEENS7_ILi256EEEEEELi256ENS_6half_tEfNS_4arch4Sm80ELb0ELb1ELb1ELb0ELb1ELb0ELb1ELb1EEENS1_21CollectiveEpilogueFwdINS6_IJS8_SA_S9_EEENS6_IJNS7_ILi1EEESI_SI_EEESC_SE_Li256ELb0ELb1ELb1ELb0EEENS1_19SingleTileSchedulerILb0ELb1ELb1ELi128EEEEEEEEEvNT_6ParamsE) ;  /* 0xfffec0e00e007950 */ /* 0x004fea0003c3ffff */
.L_x_449:
        /* <DEDUP_REMOVED lines=14> */
.L_x_6467:


//--------------------- .text._ZN7cutlass13device_kernelIN5flash19enable_sm80_to_sm89INS1_16FlashAttnFwdSm80INS1_25CollectiveMainloopFwdSm80ILi8ELi1ELb1EN4cute5tupleIJNS5_1CILi128EEENS7_ILi48EEENS7_ILi256EEEEEELi256ENS_6half_tEfNS_4arch4Sm80ELb0ELb1ELb1ELb1ELb1ELb0ELb1ELb1EEENS1_21CollectiveEpilogueFwdINS6_IJS8_SA_S9_EEENS6_IJNS7_ILi1EEESI_SI_EEESC_SE_Li256ELb1ELb1ELb1ELb0EEENS1_36VarlenDynamicPersistentTileSchedulerILi128ELi48ELi256ELi256ELb1ELb1ELb0ELb1ELb0ELb1EEEEEEEEEvNT_6ParamsE --------------------------
	.section	.text._ZN7cutlass13device_kernelIN5flash19enable_sm80_to_sm89INS1_16FlashAttnFwdSm80INS1_25CollectiveMainloopFwdSm80ILi8ELi1ELb1EN4cute5tupleIJNS5_1CILi128EEENS7_ILi48EEENS7_ILi256EEEEEELi256ENS_6half_tEfNS_4arch4Sm80ELb0ELb1ELb1ELb1ELb1ELb0ELb1ELb1EEENS1_21CollectiveEpilogueFwdINS6_IJS8_SA_S9_EEENS6_IJNS7_ILi1EEESI_SI_EEESC_SE_Li256ELb1ELb1ELb1ELb0EEENS1_36VarlenDynamicPersistentTileSchedulerILi128ELi48ELi256ELi256ELb1ELb1ELb0ELb1ELb0ELb1EEEEEEEEEvNT_6ParamsE,"ax",@progbits
	.sectioninfo	@"SHI_REGISTERS=255"
	.align	128
.text._ZN7cutlass13device_kernelIN5flash19enable_sm80_to_sm89INS1_16FlashAttnFwdSm80INS1_25CollectiveMainloopFwdSm80ILi8ELi1ELb1EN4cute5tupleIJNS5_1CILi128EEENS7_ILi48EEENS7_ILi256EEEEEELi256ENS_6half_tEfNS_4arch4Sm80ELb0ELb1ELb1ELb1ELb1ELb0ELb1ELb1EEENS1_21CollectiveEpilogueFwdINS6_IJS8_SA_S9_EEENS6_IJNS7_ILi1EEESI_SI_EEESC_SE_Li256ELb1ELb1ELb1ELb0EEENS1_36VarlenDynamicPersistentTileSchedulerILi128ELi48ELi256ELi256ELb1ELb1ELb0ELb1ELb0ELb1EEEEEEEEEvNT_6ParamsE:
        .type           _ZN7cutlass13device_kernelIN5flash19enable_sm80_to_sm89INS1_16FlashAttnFwdSm80INS1_25CollectiveMainloopFwdSm80ILi8ELi1ELb1EN4cute5tupleIJNS5_1CILi128EEENS7_ILi48EEENS7_ILi256EEEEEELi256ENS_6half_tEfNS_4arch4Sm80ELb0ELb1ELb1ELb1ELb1ELb0ELb1ELb1EEENS1_21CollectiveEpilogueFwdINS6_IJS8_SA_S9_EEENS6_IJNS7_ILi1EEESI_SI_EEESC_SE_Li256ELb1ELb1ELb1ELb0EEENS1_36VarlenDynamicPersistentTileSchedulerILi128ELi48ELi256ELi256ELb1ELb1ELb0ELb1ELb0ELb1EEEEEEEEEvNT_6ParamsE,@function
        .size           _ZN7cutlass13device_kernelIN5flash19enable_sm80_to_sm89INS1_16FlashAttnFwdSm80INS1_25CollectiveMainloopFwdSm80ILi8ELi1ELb1EN4cute5tupleIJNS5_1CILi128EEENS7_ILi48EEENS7_ILi256EEEEEELi256ENS_6half_tEfNS_4arch4Sm80ELb0ELb1ELb1ELb1ELb1ELb0ELb1ELb1EEENS1_21CollectiveEpilogueFwdINS6_IJS8_SA_S9_EEENS6_IJNS7_ILi1EEESI_SI_EEESC_SE_Li256ELb1ELb1ELb1ELb0EEENS1_36VarlenDynamicPersistentTileSchedulerILi128ELi48ELi256ELi256ELb1ELb1ELb0ELb1ELb0ELb1EEEEEEEEEvNT_6ParamsE,(.L_x_6469 - _ZN7cutlass13device_kernelIN5flash19enable_sm80_to_sm89INS1_16FlashAttnFwdSm80INS1_25CollectiveMainloopFwdSm80ILi8ELi1ELb1EN4cute5tupleIJNS5_1CILi128EEENS7_ILi48EEENS7_ILi256EEEEEELi256ENS_6half_tEfNS_4arch4Sm80ELb0ELb1ELb1ELb1ELb1ELb0ELb1ELb1EEENS1_21CollectiveEpilogueFwdINS6_IJS8_SA_S9_EEENS6_IJNS7_ILi1EEESI_SI_EEESC_SE_Li256ELb1ELb1ELb1ELb0EEENS1_36VarlenDynamicPersistentTileSchedulerILi128ELi48ELi256ELi256ELb1ELb1ELb0ELb1ELb0ELb1EEEEEEEEEvNT_6ParamsE)
        .other          _ZN7cutlass13device_kernelIN5flash19enable_sm80_to_sm89INS1_16FlashAttnFwdSm80INS1_25CollectiveMainloopFwdSm80ILi8ELi1ELb1EN4cute5tupleIJNS5_1CILi128EEENS7_ILi48EEENS7_ILi256EEEEEELi256ENS_6half_tEfNS_4arch4Sm80ELb0ELb1ELb1ELb1ELb1ELb0ELb1ELb1EEENS1_21CollectiveEpilogueFwdINS6_IJS8_SA_S9_EEENS6_IJNS7_ILi1EEESI_SI_EEESC_SE_Li256ELb1ELb1ELb1ELb0EEENS1_36VarlenDynamicPersistentTileSchedulerILi128ELi48ELi256ELi256ELb1ELb1ELb0ELb1ELb0ELb1EEEEEEEEEvNT_6ParamsE,@"STO_CUDA_ENTRY STV_DEFAULT"
_ZN7cutlass13device_kernelIN5flash19enable_sm80_to_sm89INS1_16FlashAttnFwdSm80INS1_25CollectiveMainloopFwdSm80ILi8ELi1ELb1EN4cute5tupleIJNS5_1CILi128EEENS7_ILi48EEENS7_ILi256EEEEEELi256ENS_6half_tEfNS_4arch4Sm80ELb0ELb1ELb1ELb1ELb1ELb0ELb1ELb1EEENS1_21CollectiveEpilogueFwdINS6_IJS8_SA_S9_EEENS6_IJNS7_ILi1EEESI_SI_EEESC_SE_Li256ELb1ELb1ELb1ELb0EEENS1_36VarlenDynamicPersistentTileSchedulerILi128ELi48ELi256ELi256ELb1ELb1ELb0ELb1ELb0ELb1EEEEEEEEEvNT_6ParamsE:
        /* <DEDUP_REMOVED lines=15> */
[----:B------:R-:W-:-:S03]  /*00f0*/  CS2R R8, SRZ ;  /* 0x0000000000087805 */ /* 0x000fc6000001ff00 */
[----:B------:R-:W-:-:S04]  /*0100*/  ISETP.NE.AND P6, PT, R13, 0x1f, PT ;  /* 0x0000001f0d00780c */ /* 0x000fc80003fc5270 */
[----:B------:R-:W-:-:S13]  /*0110*/  ISETP.GE.OR P0, PT, R13, c[0x0][0x53c], !P6 ;  /* 0x00014f000d007a0c */ /* 0x000fda0007706670 */
[----:B-1----:R-:W-:Y:S02]  /*0120*/  @!P0 IMAD.MOV.U32 R4, RZ, RZ, 0x4 ;  /* 0x00000004ff048424 */ /* 0x002fe400078e00ff */
[----:B------:R-:W-:Y:S02]  /*0130*/  @!P0 IMAD.MOV.U32 R2, RZ, RZ, 0x4 ;  /* 0x00000004ff028424 */ /* 0x000fe400078e00ff */
[----:B------:R-:W-:-:S04]  /*0140*/  @!P0 IMAD.WIDE.U32 R4, R13, R4, c[0x0][0x580] ;  /* 0x000160000d048625 */ /* 0x000fc800078e0004 */
[C---:B------:R-:W-:Y:S01]  /*0150*/  @!P0 IMAD.WIDE.U32 R2, R13.reuse, R2, c[0x0][0x578] ;  /* 0x00015e000d028625 */ /* 0x040fe200078e0002 */
[----:B------:R-:W2:Y:S04]  /*0160*/  @!P0 LDG.E R9, [R4.64] ;  /* 0x0000000604098981 */ /* 0x000ea8000c1e1900 */
[----:B------:R-:W2:Y:S01]  /*0170*/  @!P0 LDG.E R8, [R2.64] ;  /* 0x0000000602088981 */ /* 0x000ea2000c1e1900 */
[C---:B------:R-:W-:Y:S01]  /*0180*/  ISETP.NE.AND P5, PT, R13.reuse, RZ, PT ;  /* 0x000000ff0d00720c */ /* 0x040fe20003fa5270 */
[----:B------:R-:W1:Y:S01]  /*0190*/  S2UR UR4, SR_CTAID.X ;  /* 0x00000000000479c3 */ /* 0x000e620000002500 */
[C---:B------:R-:W-:Y:S01]  /*01a0*/  ISETP.GE.U32.AND P4, PT, R13.reuse, 0x2, PT ;  /* 0x000000020d00780c */ /* 0x040fe20003f86070 */
[----:B------:R-:W-:Y:S01]  /*01b0*/  IMAD.MOV.U32 R7, RZ, RZ, RZ ;  /* 0x000000ffff077224 */ /* 0x000fe200078e00ff */
        /* <DEDUP_REMOVED lines=26> */
.L_x_455:
[----:B------:R-:W-:-:S04]  /*0360*/  IADD3 R0, R7, 0x1f, RZ ;  /* 0x0000001f07007810 */ /* 0x000fc80007ffe0ff */
[----:B------:R-:W-:-:S13]  /*0370*/  ISETP.GE.AND P0, PT, R0, c[0x0][0x53c], PT ;  /* 0x00014f0000007a0c */ /* 0x000fda0003f06270 */
[----:B------:R-:W-:Y:S05]  /*0380*/  @P0 BRA `(.L_x_452) ;  /* 0x00000c4000000947 */ /* 0x000fea0003800000 */
[----:B------:R-:W-:Y:S01]  /*0390*/  MOV R7, R0 ;  /* 0x0000000000077202 */ /* 0x000fe20000000f00 */
[----:B------:R-:W-:-:S03]  /*03a0*/  CS2R R8, SRZ ;  /* 0x0000000000087805 */ /* 0x000fc6000001ff00 */
[----:B------:R-:W-:-:S04]  /*03b0*/  IADD3 R0, R13, R7, RZ ;  /* 0x000000070d007210 */ /* 0x000fc80007ffe0ff */
[----:B------:R-:W-:-:S13]  /*03c0*/  ISETP.GE.OR P0, PT, R0, c[0x0][0x53c], !P6 ;  /* 0x00014f0000007a0c */ /* 0x000fda0007706670 */
[----:B------:R-:W-:Y:S02]  /*03d0*/  @!P0 MOV R2, 0x4 ;  /* 0x0000000400028802 */ /* 0x000fe40000000f00 */
[----:B------:R-:W-:-:S03]  /*03e0*/  @!P0 MOV R3, 0x4 ;  /* 0x0000000400038802 */ /* 0x000fc60000000f00 */
[----:B------:R-:W-:-:S04]  /*03f0*/  @!P0 IMAD.WIDE R4, R0, R2, c[0x0][0x580] ;  /* 0x0001600000048625 */ /* 0x000fc800078e0202 */
[----:B------:R-:W-:Y:S01]  /*0400*/  @!P0 IMAD.WIDE R2, R0, R3, c[0x0][0x578] ;  /* 0x00015e0000028625 */ /* 0x000fe200078e0203 */
[----:B------:R-:W2:Y:S04]  /*0410*/  @!P0 LDG.E R9, [R4.64] ;  /* 0x0000000604098981 */ /* 0x000ea8000c1e1900 */
[----:B------:R-:W2:Y:S02]  /*0420*/  @!P0 LDG.E R8, [R2.64] ;  /* 0x0000000602088981 */ /* 0x000ea4000c1e1900 */
[----:B--2---:R-:W-:Y:S01]  /*0430*/  IMAD R5, R9, R8, RZ ;  /* 0x0000000809057224 */ /* 0x004fe200078e02ff */
[----:B------:R-:W-:Y:S05]  /*0440*/  BRA.DIV ~URZ, `(.L_x_453) ;  /* 0x000198727f007947 */ /* 0x000fea000b800000 */
[----:B------:R1:W2:Y:S02]  /*0450*/  SHFL.UP PT, R0, R5, 0x1, RZ ;  /* 0x0420000005007989 */ /* 0x0002a400000e00ff */
.L_x_633:
        /* <DEDUP_REMOVED lines=16> */
.L_x_634:
[----:B--2---:R-:W-:-:S05]  /*0560*/  IMAD R0, R0, c[0x0][0x538], RZ ;  /* 0x00014e0000007a24 */ /* 0x004fca00078e02ff */
[----:B------:R-:W-:-:S04]  /*0570*/  IADD3 R6, R0, R6, RZ ;  /* 0x0000000600067210 */ /* 0x000fc80007ffe0ff */
[----:B------:R-:W-:-:S13]  /*0580*/  ISETP.GT.AND P0, PT, R6, UR4, PT ;  /* 0x0000000406007c0c */ /* 0x000fda000bf04270 */
[----:B-1----:R-:W-:Y:S05]  /*0590*/  @!P0 BRA `(.L_x_455) ;  /* 0xfffffdc000008947 */ /* 0x002fea000383ffff */
.L_x_451:
[----:B------:R-:W-:-:S05]  /*05a0*/  IADD3 R10, -R0, R6, RZ ;  /* 0x00000006000a7210 */ /* 0x000fca0007ffe1ff */
[----:B------:R-:W-:-:S05]  /*05b0*/  IMAD R0, R4, c[0x0][0x538], R10 ;  /* 0x00014e0004007a24 */ /* 0x000fca00078e020a */
[----:B------:R-:W-:Y:S01]  /*05c0*/  ISETP.GT.AND P0, PT, R0, UR4, PT ;  /* 0x0000000400007c0c */ /* 0x000fe2000bf04270 */
[----:B------:R-:W-:-:S12]  /*05d0*/  BRA.DIV ~URZ, `(.L_x_456) ;  /* 0x000199227f007947 */ /* 0x000fd8000b800000 */
[----:B------:R-:W-:-:S04]  /*05e0*/  VOTE.ANY R6, PT, !P0 ;  /* 0x0000000000067806 */ /* 0x000fc800040e0100 */
.L_x_635:
[----:B------:R-:W1:Y:S02]  /*05f0*/  POPC R0, R6 ;  /* 0x0000000600007309 */ /* 0x000e640000000000 */
[----:B-1----:R-:W-:-:S05]  /*0600*/  IADD3 R2, R0, R7, RZ ;  /* 0x0000000700027210 */ /* 0x002fca0007ffe0ff */
[----:B------:R1:W-:Y:S01]  /*0610*/  STL [R1+0xcc], R2 ;  /* 0x0000cc0201007387 */ /* 0x0003e20000100800 */
[----:B------:R-:W-:Y:S05]  /*0620*/  BRA.DIV ~URZ, `(.L_x_457) ;  /* 0x000199227f007947 */ /* 0x000fea000b800000 */
[----:B------:R2:W3:Y:S01]  /*0630*/  SHFL.IDX PT, R12, R9, R0, 0x1f ;  /* 0x00001f00090c7589 */ /* 0x0004e200000e0000 */
[----:B------:R-:W-:-:S03]  /*0640*/  MOV R5, RZ ;  /* 0x000000ff00057202 */ /* 0x000fc60000000f00 */
[----:B------:R2:W4:Y:S04]  /*0650*/  SHFL.IDX PT, R9, R8, R0, 0x1f ;  /* 0x00001f0008097589 */ /* 0x00052800000e0000 */
.L_x_636:
[----:B------:R-:W-:Y:S01]  /*0660*/  ISETP.NE.AND P0, PT, R6, RZ, PT ;  /* 0x000000ff0600720c */ /* 0x000fe20003f05270 */
[----:B------:R-:W-:-:S12]  /*0670*/  BSSY B0, `(.L_x_458) ;  /* 0x0000005000007945 */ /* 0x000fd80003800000 */
[----:B------:R-:W-:Y:S05]  /*0680*/  @!P0 BRA `(.L_x_459) ;  /* 0x0000003000008947 */ /* 0x000fea0003800000 */
[----:B--2---:R-:W-:Y:S01]  /*0690*/  IADD3 R0, R0, -0x1, RZ ;  /* 0xffffffff00007810 */ /* 0x004fe20007ffe0ff */
[----:B------:R-:W-:Y:S05]  /*06a0*/  BRA.DIV ~URZ, `(.L_x_460) ;  /* 0x000199c27f007947 */ /* 0x000fea000b800000 */
[----:B------:R2:W1:Y:S02]  /*06b0*/  SHFL.IDX PT, R5, R4, R0, 0x1f ;  /* 0x00001f0004057589 */ /* 0x00046400000e0000 */
.L_x_459:
[----:B------:R-:W-:Y:S05]  /*06c0*/  BSYNC B0 ;  /* 0x0000000000007941 */ /* 0x000fea0003800000 */
.L_x_458:
[----:B-12---:R-:W-:Y:S01]  /*06d0*/  IMAD R0, R5, c[0x0][0x538], R10 ;  /* 0x00014e0005007a24 */ /* 0x006fe200078e020a */
[----:B----4-:R-:W-:Y:S01]  /*06e0*/  ISETP.NE.AND P0, PT, R9, 0x1, PT ;  /* 0x000000010900780c */ /* 0x010fe20003f05270 */
[----:B------:R-:W-:Y:S03]  /*06f0*/  BSSY B0, `(.L_x_461) ;  /* 0x0000089000007945 */ /* 0x000fe60003800000 */
[----:B------:R1:W-:Y:S01]  /*0700*/  STL [R1+0xc0], R0 ;  /* 0x0000c00001007387 */ /* 0x0003e20000100800 */
[----:B------:R-:W-:-:S08]  /*0710*/  IADD3 R11, -R0, UR4, RZ ;  /* 0x00000004000b7c10 */ /* 0x000fd0000fffe1ff */
[----:B------:R-:W-:Y:S05]  /*0720*/  @!P0 BRA `(.L_x_462) ;  /* 0x000003f000008947 */ /* 0x000fea0003800000 */
[-C--:B-1-3--:R-:W-:Y:S02]  /*0730*/  IABS R0, R12.reuse ;  /* 0x0000000c00007213 */ /* 0x08afe40000000000 */
[----:B------:R-:W-:-:S03]  /*0740*/  IABS R6, R12 ;  /* 0x0000000c00067213 */ /* 0x000fc60000000000 */
[----:B------:R-:W-:Y:S01]  /*0750*/  IMAD.MOV.U32 R5, RZ, RZ, R0 ;  /* 0x000000ffff057224 */ /* 0x000fe200078e0000 */
[----:B------:R-:W-:-:S03]  /*0760*/  IABS R0, R9 ;  /* 0x0000000900007213 */ /* 0x000fc60000000000 */
[----:B------:R-:W1:Y:S02]  /*0770*/  I2F.RP R2, R5 ;  /* 0x0000000500027306 */ /* 0x000e640000209400 */
[----:B------:R-:W-:Y:S01]  /*0780*/  IMAD.MOV.U32 R8, RZ, RZ, R0 ;  /* 0x000000ffff087224 */ /* 0x000fe200078e0000 */
[----:B------:R-:W-:-:S05]  /*0790*/  IABS R0, R11 ;  /* 0x0000000b00007213 */ /* 0x000fca0000000000 */
[----:B------:R-:W-:Y:S08]  /*07a0*/  I2F.RP R7, R8 ;  /* 0x0000000800077306 */ /* 0x000ff00000209400 */
[----:B-1----:R-:W1:Y:S02]  /*07b0*/  MUFU.RCP R2, R2 ;  /* 0x0000000200027308 */ /* 0x002e640000001000 */
[----:B-1----:R-:W-:-:S06]  /*07c0*/  IADD3 R2, R2, 0xffffffe, RZ ;  /* 0x0ffffffe02027810 */ /* 0x002fcc0007ffe0ff */
[----:B------:R-:W1:Y:S02]  /*07d0*/  F2I.FTZ.U32.TRUNC.NTZ R3, R2 ;  /* 0x0000000200037305 */ /* 0x000e64000021f000 */
[----:B-1----:R-:W-:-:S04]  /*07e0*/  IMAD.MOV R2, RZ, RZ, -R3 ;  /* 0x000000ffff027224 */ /* 0x002fc800078e0a03 */
[----:B------:R-:W-:Y:S02]  /*07f0*/  IMAD R4, R2, R5, RZ ;  /* 0x0000000502047224 */ /* 0x000fe400078e02ff */
[----:B------:R-:W-:-:S04]  /*0800*/  IMAD.MOV.U32 R2, RZ, RZ, RZ ;  /* 0x000000ffff027224 */ /* 0x000fc800078e00ff */
[----:B------:R-:W-:Y:S01]  /*0810*/  IMAD.HI.U32 R2, R3, R4, R2 ;  /* 0x0000000403027227 */ /* 0x000fe200078e0002 */
[----:B------:R-:W-:-:S03]  /*0820*/  MOV R3, R0 ;  /* 0x0000000000037202 */ /* 0x000fc60000000f00 */
[----:B------:R-:W-:Y:S02]  /*0830*/  IMAD.MOV R0, RZ, RZ, -R6 ;  /* 0x000000ffff007224 */ /* 0x000fe400078e0a06 */
        /* <DEDUP_REMOVED lines=28> */
[----:B------:R-:W-:-:S03]  /*0a00*/  IMAD.MOV R5, RZ, RZ, -R4 ;  /* 0x000000ffff057224 */ /* 0x000fc600078e0a04 */
        /* <DEDUP_REMOVED lines=10> */
[----:B------:R-:W-:-:S04]  /*0ab0*/  IMAD.MOV R2, RZ, RZ, -R0 ;  /* 0x000000ffff027224 */ /* 0x000fc800078e0a00 */
[C---:B------:R-:W-:Y:S01]  /*0ac0*/  IMAD R3, R9.reuse, R2, R4 ;  /* 0x0000000209037224 */ /* 0x040fe200078e0204 */
[----:B------:R-:W-:Y:S01]  /*0ad0*/  LEA R2, R9, R0, 0x18 ;  /* 0x0000000009027211 */ /* 0x000fe200078ec0ff */
[----:B------:R-:W-:-:S04]  /*0ae0*/  IMAD R0, R12, R5, R11 ;  /* 0x000000050c007224 */ /* 0x000fc800078e020b */
[----:B------:R-:W-:-:S05]  /*0af0*/  IMAD R2, R3, 0x10000, R2 ;  /* 0x0001000003027824 */ /* 0x000fca00078e0202 */
[----:B------:R1:W-:Y:S01]  /*0b00*/  STL [R1+0xc8], R2 ;  /* 0x0000c80201007387 */ /* 0x0003e20000100800 */
[----:B------:R-:W-:Y:S05]  /*0b10*/  BRA `(.L_x_463) ;  /* 0x0000046000007947 */ /* 0x000fea0003800000 */
.L_x_462:
[----:B------:R-:W2:Y:S01]  /*0b20*/  LDL R3, [R1+0xcc] ;  /* 0x0000cc0001037983 */ /* 0x000ea20000100800 */
[----:B------:R-:W-:-:S04]  /*0b30*/  IMAD.MOV.U32 R2, RZ, RZ, 0x4 ;  /* 0x00000004ff027424 */ /* 0x000fc800078e00ff */
[----:B--2---:R-:W-:-:S05]  /*0b40*/  IMAD.WIDE R2, R3, R2, c[0x0][0x590] ;  /* 0x0001640003027625 */ /* 0x004fca00078e0202 */
[----:B------:R-:W2:Y:S02]  /*0b50*/  LDG.E R7, [R2.64] ;  /* 0x0000000602077981 */ /* 0x000ea4000c1e1900 */
[----:B--23--:R-:W-:-:S05]  /*0b60*/  IMAD R9, R7, R12, RZ ;  /* 0x0000000c07097224 */ /* 0x00cfca00078e02ff */
[-C--:B-1----:R-:W-:Y:S02]  /*0b70*/  IABS R0, R9.reuse ;  /* 0x0000000900007213 */ /* 0x082fe40000000000 */
[----:B------:R-:W-:-:S03]  /*0b80*/  IABS R8, R9 ;  /* 0x0000000900087213 */ /* 0x000fc60000000000 */
[----:B------:R-:W-:-:S04]  /*0b90*/  IMAD.MOV.U32 R6, RZ, RZ, R0 ;  /* 0x000000ffff067224 */ /* 0x000fc800078e0000 */
[----:B------:R-:W1:Y:S08]  /*0ba0*/  I2F.RP R2, R6 ;  /* 0x0000000600027306 */ /* 0x000e700000209400 */
[----:B-1----:R-:W1:Y:S02]  /*0bb0*/  MUFU.RCP R2, R2 ;  /* 0x0000000200027308 */ /* 0x002e640000001000 */
[----:B-1----:R-:W-:-:S06]  /*0bc0*/  IADD3 R2, R2, 0xffffffe, RZ ;  /* 0x0ffffffe02027810 */ /* 0x002fcc0007ffe0ff */
[----:B------:R-:W1:Y:S02]  /*0bd0*/  F2I.FTZ.U32.TRUNC.NTZ R3, R2 ;  /* 0x0000000200037305 */ /* 0x000e64000021f000 */
[----:B-1----:R-:W-:-:S04]  /*0be0*/  IMAD.MOV R0, RZ, RZ, -R3 ;  /* 0x000000ffff007224 */ /* 0x002fc800078e0a03 */
[----:B------:R-:W-:Y:S01]  /*0bf0*/  IMAD.MOV.U32 R2, RZ, RZ, R0 ;  /* 0x000000ffff027224 */ /* 0x000fe200078e0000 */
[----:B------:R-:W-:-:S03]  /*0c00*/  IABS R0, R11 ;  /* 0x0000000b00007213 */ /* 0x000fc60000000000 */
[----:B------:R-:W-:Y:S01]  /*0c10*/  IMAD R4, R2, R6, RZ ;  /* 0x0000000602047224 */ /* 0x000fe200078e02ff */
[----:B------:R-:W-:Y:S01]  /*0c20*/  MOV R5, R0 ;  /* 0x0000000000057202 */ /* 0x000fe20000000f00 */
[----:B------:R-:W-:-:S04]  /*0c30*/  IMAD.MOV.U32 R2, RZ, RZ, RZ ;  /* 0x000000ffff027224 */ /* 0x000fc800078e00ff */
[----:B------:R-:W-:-:S04]  /*0c40*/  IMAD.HI.U32 R0, R3, R4, R2 ;  /* 0x0000000403007227 */ /* 0x000fc800078e0002 */
[----:B------:R-:W-:Y:S02]  /*0c50*/  IMAD.MOV R2, RZ, RZ, -R8 ;  /* 0x000000ffff027224 */ /* 0x000fe400078e0a08 */
        /* <DEDUP_REMOVED lines=9> */
[----:B------:R-:W-:-:S04]  /*0cf0*/  @P2 IADD3 R0, R0, 0x1, RZ ;  /* 0x0000000100002810 */ /* 0x000fc80007ffe0ff */
[----:B------:R-:W-:-:S05]  /*0d00*/  MOV R4, R0 ;  /* 0x0000000000047202 */ /* 0x000fca0000000f00 */
[----:B------:R-:W-:Y:S01]  /*0d10*/  @!P1 IMAD.MOV R4, RZ, RZ, -R4 ;  /* 0x000000ffff049224 */ /* 0x000fe200078e0a04 */
[----:B------:R-:W-:-:S05]  /*0d20*/  @!P0 LOP3.LUT R4, RZ, R9, RZ, 0x33, !PT ;  /* 0x00000009ff048212 */ /* 0x000fca00078e33ff */
[----:B------:R-:W-:-:S05]  /*0d30*/  IMAD R10, R7, R4, RZ ;  /* 0x00000004070a7224 */ /* 0x000fca00078e02ff */
[----:B------:R-:W-:-:S04]  /*0d40*/  IADD3 R0, -R10, c[0x0][0x538], RZ ;  /* 0x00014e000a007a10 */ /* 0x000fc80007ffe1ff */
[----:B------:R-:W-:-:S04]  /*0d50*/  IMNMX R6, R7, R0, PT ;  /* 0x0000000007067217 */ /* 0x000fc80003800200 */
[----:B------:R-:W-:-:S05]  /*0d60*/  IABS R0, R6 ;  /* 0x0000000600007213 */ /* 0x000fca0000000000 */
[----:B------:R-:W-:-:S04]  /*0d70*/  IMAD.MOV.U32 R5, RZ, RZ, R0 ;  /* 0x000000ffff057224 */ /* 0x000fc800078e0000 */
[----:B------:R-:W1:Y:S08]  /*0d80*/  I2F.RP R2, R5 ;  /* 0x0000000500027306 */ /* 0x000e700000209400 */
[----:B-1----:R-:W1:Y:S02]  /*0d90*/  MUFU.RCP R2, R2 ;  /* 0x0000000200027308 */ /* 0x002e640000001000 */
[----:B-1----:R-:W-:-:S06]  /*0da0*/  IADD3 R2, R2, 0xffffffe, RZ ;  /* 0x0ffffffe02027810 */ /* 0x002fcc0007ffe0ff */
[----:B------:R1:W2:Y:S02]  /*0db0*/  F2I.FTZ.U32.TRUNC.NTZ R3, R2 ;  /* 0x0000000200037305 */ /* 0x0002a4000021f000 */
[----:B-1----:R-:W-:Y:S01]  /*0dc0*/  IMAD.MOV R2, RZ, RZ, -R4 ;  /* 0x000000ffff027224 */ /* 0x002fe200078e0a04 */
[----:B--2---:R-:W-:-:S03]  /*0dd0*/  IADD3 R0, RZ, -R3, RZ ;  /* 0x80000003ff007210 */ /* 0x004fc60007ffe0ff */
[----:B------:R-:W-:Y:S01]  /*0de0*/  IMAD R8, R9, R2, R11 ;  /* 0x0000000209087224 */ /* 0x000fe200078e020b */
[----:B------:R-:W-:Y:S01]  /*0df0*/  IABS R9, R6 ;  /* 0x0000000600097213 */ /* 0x000fe20000000000 */
[----:B------:R-:W-:-:S03]  /*0e00*/  IMAD.MOV.U32 R2, RZ, RZ, R0 ;  /* 0x000000ffff027224 */ /* 0x000fc600078e0000 */
[----:B------:R-:W-:Y:S01]  /*0e10*/  IABS R0, R8 ;  /* 0x0000000800007213 */ /* 0x000fe20000000000 */
[----:B------:R-:W-:Y:S02]  /*0e20*/  IMAD R7, R2, R5, RZ ;  /* 0x0000000502077224 */ /* 0x000fe400078e02ff */
[----:B------:R-:W-:Y:S02]  /*0e30*/  IMAD.MOV.U32 R2, RZ, RZ, RZ ;  /* 0x000000ffff027224 */ /* 0x000fe400078e00ff */
[----:B------:R-:W-:Y:S01]  /*0e40*/  IMAD.MOV.U32 R4, RZ, RZ, R0 ;  /* 0x000000ffff047224 */ /* 0x000fe200078e0000 */
[----:B------:R-:W-:Y:S01]  /*0e50*/  IADD3 R0, RZ, -R9, RZ ;  /* 0x80000009ff007210 */ /* 0x000fe20007ffe0ff */
[----:B------:R-:W-:-:S04]  /*0e60*/  IMAD.HI.U32 R3, R3, R7, R2 ;  /* 0x0000000703037227 */ /* 0x000fc800078e0002 */
[----:B------:R-:W-:Y:S02]  /*0e70*/  IMAD.MOV.U32 R2, RZ, RZ, R0 ;  /* 0x000000ffff027224 */ /* 0x000fe400078e0000 */
[----:B------:R-:W-:Y:S01]  /*0e80*/  IMAD.HI.U32 R0, R3, R4, RZ ;  /* 0x0000000403007227 */ /* 0x000fe200078e00ff */
[----:B------:R-:W-:-:S03]  /*0e90*/  IADD3 R3, R10, 0x1000000, R8 ;  /* 0x010000000a037810 */ /* 0x000fc60007ffe008 */
[----:B------:R-:W-:-:S05]  /*0ea0*/  IMAD R2, R0, R2, R4 ;  /* 0x0000000200027224 */ /* 0x000fca00078e0204 */
[----:B------:R-:W-:-:S13]  /*0eb0*/  ISETP.GT.U32.AND P0, PT, R5, R2, PT ;  /* 0x000000020500720c */ /* 0x000fda0003f04070 */
[----:B------:R-:W-:Y:S01]  /*0ec0*/  @!P0 IMAD.IADD R2, R2, 0x1, -R5 ;  /* 0x0000000102028824 */ /* 0x000fe200078e0a05 */
[----:B------:R-:W-:Y:S02]  /*0ed0*/  @!P0 IADD3 R0, R0, 0x1, RZ ;  /* 0x0000000100008810 */ /* 0x000fe40007ffe0ff */
[----:B------:R-:W-:Y:S02]  /*0ee0*/  ISETP.NE.AND P0, PT, R6, RZ, PT ;  /* 0x000000ff0600720c */ /* 0x000fe40003f05270 */
[----:B------:R-:W-:Y:S02]  /*0ef0*/  ISETP.GE.U32.AND P2, PT, R2, R5, PT ;  /* 0x000000050200720c */ /* 0x000fe40003f46070 */
[----:B------:R-:W-:-:S04]  /*0f00*/  LOP3.LUT R2, R8, R6, RZ, 0x3c, !PT ;  /* 0x0000000608027212 */ /* 0x000fc800078e3cff */
[----:B------:R-:W-:Y:S01]  /*0f10*/  ISETP.GE.AND P1, PT, R2, RZ, PT ;  /* 0x000000ff0200720c */ /* 0x000fe20003f26270 */
[----:B------:R-:W-:-:S06]  /*0f20*/  IMAD.MOV R2, RZ, RZ, -R6 ;  /* 0x000000ffff027224 */ /* 0x000fcc00078e0a06 */
[----:B------:R-:W-:-:S06]  /*0f30*/  @P2 IADD3 R0, R0, 0x1, RZ ;  /* 0x0000000100002810 */ /* 0x000fcc0007ffe0ff */
[----:B------:R-:W-:Y:S02]  /*0f40*/  @!P1 IADD3 R0, -R0, RZ, RZ ;  /* 0x000000ff00009210 */ /* 0x000fe40007ffe1ff */
[----:B------:R-:W-:-:S05]  /*0f50*/  @!P0 LOP3.LUT R0, RZ, R6, RZ, 0x33, !PT ;  /* 0x00000006ff008212 */ /* 0x000fca00078e33ff */
[----:B------:R-:W-:-:S05]  /*0f60*/  IMAD R2, R0, R2, R3 ;  /* 0x0000000200027224 */ /* 0x000fca00078e0203 */
[----:B------:R1:W-:Y:S02]  /*0f70*/  STL [R1+0xc8], R2 ;  /* 0x0000c80201007387 */ /* 0x0003e40000100800 */
.L_x_463:
[----:B------:R-:W-:Y:S05]  /*0f80*/  BSYNC B0 ;  /* 0x0000000000007941 */ /* 0x000fea0003800000 */
.L_x_461:
[----:B------:R-:W-:-:S04]  /*0f90*/  LOP3.LUT R0, RZ, R0, RZ, 0x33, !PT ;  /* 0x00000000ff007212 */ /* 0x000fc800078e33ff */
[----:B------:R-:W-:-:S05]  /*0fa0*/  IADD3 R0, R0, R12, RZ ;  /* 0x0000000c00007210 */ /* 0x000fca0007ffe0ff */
[----:B------:R2:W-:Y:S01]  /*0fb0*/  STL [R1+0xc4], R0 ;  /* 0x0000c40001007387 */ /* 0x0005e20000100800 */
[----:B------:R-:W-:Y:S05]  /*0fc0*/  BRA `(.L_x_464) ;  /* 0x0000006000007947 */ /* 0x000fea0003800000 */
.L_x_452:
[----:B------:R-:W-:Y:S01]  /*0fd0*/  MOV R0, UR4 ;  /* 0x0000000400007c02 */ /* 0x000fe20008000f00 */
[----:B------:R-:W-:Y:S04]  /*0fe0*/  STL [R1+0xc4], RZ ;  /* 0x0000c4ff01007387 */ /* 0x000fe80000100800 */
[----:B------:R-:W-:Y:S04]  /*0ff0*/  STL [R1+0xc8], RZ ;  /* 0x0000c8ff01007387 */ /* 0x000fe80000100800 */
[----:B------:R1:W-:Y:S02]  /*1000*/  STL [R1+0xc0], R0 ;  /* 0x0000c00001007387 */ /* 0x0003e40000100800 */
[----:B-1----:R-:W-:-:S05]  /*1010*/  MOV R0, c[0x0][0x53c] ;  /* 0x00014f0000007a02 */ /* 0x002fca0000000f00 */
[----:B------:R1:W-:Y:S02]  /*1020*/  STL [R1+0xcc], R0 ;  /* 0x0000cc0001007387 */ /* 0x0003e40000100800 */
.L_x_464:
[----:B------:R-:W3:Y:S04]  /*1030*/  LDL R4, [R1+0xc0] ;  /* 0x0000c00001047983 */ /* 0x000ee80000100800 */
[----:B------:R-:W3:Y:S04]  /*1040*/  LDL R5, [R1+0xc4] ;  /* 0x0000c40001057983 */ /* 0x000ee80000100800 */
[----:B------:R-:W3:Y:S04]  /*1050*/  LDL R6, [R1+0xc8] ;  /* 0x0000c80001067983 */ /* 0x000ee80000100800 */
[----:B------:R-:W3:Y:S01]  /*1060*/  LDL R7, [R1+0xcc] ;  /* 0x0000cc0001077983 */ /* 0x000ee20000100800 */
[----:B------:R-:W-:Y:S01]  /*1070*/  ISETP.NE.AND P0, PT, R13, RZ, PT ;  /* 0x000000ff0d00720c */ /* 0x000fe20003f05270 */
[----:B------:R-:W-:-:S12]  /*1080*/  WARPSYNC 0xffffffff ;  /* 0xffffffff00007948 */ /* 0x000fd80003800000 */
[----:B---3--:R3:W-:Y:S04]  /*1090*/  @!P0 STS.128 [0x1a080], R4 ;  /* 0x01a08004ff008388 */ /* 0x0087e80000000c00 */
[----:B------:R-:W-:Y:S06]  /*10a0*/  BAR.ARV 0x5, 0x100 ;  /* 0x0144000000007b1d */ /* 0x000fec0000002000 */
.L_x_450:
[----:B-12---:R-:W2:Y:S02]  /*10b0*/  LDL R0, [R1+0xcc] ;  /* 0x0000cc0001007983 */ /* 0x006ea40000100800 */
[----:B--2---:R-:W-:-:S13]  /*10c0*/  ISETP.GE.AND P0, PT, R0, c[0x0][0x53c], PT ;  /* 0x00014f0000007a0c */ /* 0x004fda0003f06270 */
[----:B------:R-:W-:Y:S05]  /*10d0*/  @P0 EXIT ;  /* 0x000000000000094d */ /* 0x000fea0003800000 */
[----:B------:R-:W1:Y:S01]  /*10e0*/  S2R R16, SR_TID.X ;  /* 0x0000000000107919 */ /* 0x000e620000002100 */
[----:B------:R-:W-:Y:S02]  /*10f0*/  ULDC UR5, c[0x0][0x2ac] ;  /* 0x0000ab0000057ab9 */ /* 0x000fe40000000800 */
[----:B------:R-:W-:Y:S02]  /*1100*/  ULDC UR4, c[0x0][0x1d0] ;  /* 0x0000740000047ab9 */ /* 0x000fe40000000800 */
[----:B------:R-:W-:Y:S01]  /*1110*/  UIMAD UR5, UR5, UR4, URZ ;  /* 0x00000004050572a4 */ /* 0x000fe2000f8e023f */
[----:B-1-3--:R-:W-:-:S04]  /*1120*/  SHF.R.S32.HI R7, RZ, 0x1f, R16 ;  /* 0x0000001fff077819 */ /* 0x00afc80000011410 */
        /* <DEDUP_REMOVED lines=17> */
[----:B------:R-:W-:Y:S01]  /*1240*/  LEA.HI R7, R7, R16, RZ, 0x6 ;  /* 0x0000001007077211 */ /* 0x000fe200078f30ff */
[----:B------:R-:W-:Y:S01]  /*1250*/  IMAD.IADD R20, R16, 0x1, -R4 ;  /* 0x0000000110147824 */ /* 0x000fe200078e0a04 */
[----:B------:R-:W-:Y:S01]  /*1260*/  SHF.R.S32.HI R4, RZ, 0x1f, R2 ;  /* 0x0000001fff047819 */ /* 0x000fe20000011402 */
[----:B------:R-:W-:Y:S01]  /*1270*/  IMAD.IADD R8, R8, 0x1, -R0 ;  /* 0x0000000108087824 */ /* 0x000fe200078e0a00 */
[----:B------:R-:W-:Y:S01]  /*1280*/  LOP3.LUT R0, R3, 0x1c0, RZ, 0xc0, !PT ;  /* 0x000001c003007812 */ /* 0x000fe200078ec0ff */
[----:B------:R-:W-:Y:S01]  /*1290*/  IMAD.SHL.U32 R19, R20, 0x8, RZ ;  /* 0x0000000814137824 */ /* 0x000fe200078e00ff */
[----:B------:R-:W-:Y:S01]  /*12a0*/  LEA.HI R14, R4, R2, RZ, 0x3 ;  /* 0x00000002040e7211 */ /* 0x000fe200078f18ff */
[----:B------:R-:W-:Y:S01]  /*12b0*/  IMAD.SHL.U32 R6, R20, 0x40, RZ ;  /* 0x0000004014067824 */ /* 0x000fe200078e00ff */
[----:B------:R-:W-:Y:S01]  /*12c0*/  SHF.R.U32.HI R5, RZ, 0x3, R0 ;  /* 0x00000003ff057819 */ /* 0x000fe20000011600 */
[----:B------:R-:W-:Y:S01]  /*12d0*/  IMAD.SHL.U32 R7, R7, 0x8, RZ ;  /* 0x0000000807077824 */ /* 0x000fe200078e00ff */
[----:B------:R-:W-:Y:S01]  /*12e0*/  LOP3.LUT R3, R0, 0x38, R19, 0xf8, !PT ;  /* 0x0000003800037812 */ /* 0x000fe200078ef813 */
[----:B------:R-:W-:Y:S01]  /*12f0*/  STL [R1+0x40], R19 ;  /* 0x0000401301007387 */ /* 0x000fe20000100800 */
[----:B------:R-:W-:-:S02]  /*1300*/  LOP3.LUT R4, R14, 0xfffffff8, RZ, 0xc0, !PT ;  /* 0xfffffff80e047812 */ /* 0x000fc400078ec0ff */
[----:B------:R-:W-:Y:S02]  /*1310*/  LOP3.LUT R12, R3, R5, RZ, 0x3c, !PT ;  /* 0x00000005030c7212 */ /* 0x000fe400078e3cff */
[----:B------:R-:W-:Y:S01]  /*1320*/  LOP3.LUT R3, R10, 0xffffffe0, RZ, 0xc0, !PT ;  /* 0xffffffe00a037812 */ /* 0x000fe200078ec0ff */
[----:B------:R-:W-:Y:S01]  /*1330*/  IMAD.IADD R5, R2, 0x1, -R4 ;  /* 0x0000000102057824 */ /* 0x000fe200078e0a04 */
[----:B------:R-:W-:Y:S02]  /*1340*/  LOP3.LUT R0, R6, 0x1c0, RZ, 0xc0, !PT ;  /* 0x000001c006007812 */ /* 0x000fe400078ec0ff */
[----:B------:R-:W-:Y:S01]  /*1350*/  LOP3.LUT R6, R8, 0x1, RZ, 0xc0, !PT ;  /* 0x0000000108067812 */ /* 0x000fe200078ec0ff */
[----:B------:R-:W-:Y:S01]  /*1360*/  IMAD.IADD R18, R16, 0x1, -R3 ;  /* 0x0000000110127824 */ /* 0x000fe200078e0a03 */
[----:B------:R-:W-:Y:S02]  /*1370*/  LOP3.LUT R4, R0, 0x8, R9, 0xf8, !PT ;  /* 0x0000000800047812 */ /* 0x000fe400078ef809 */
[----:B------:R-:W-:-:S02]  /*1380*/  SHF.R.U32.HI R2, RZ, 0x3, R0 ;  /* 0x00000003ff027819 */ /* 0x000fc40000011600 */
[--C-:B------:R-:W-:Y:S02]  /*1390*/  SHF.R.S32.HI R9, RZ, 0x5, R10.reuse ;  /* 0x00000005ff097819 */ /* 0x100fe4000001140a */
[----:B------:R-:W-:Y:S02]  /*13a0*/  SHF.R.S32.HI R0, RZ, 0x1f, R10 ;  /* 0x0000001fff007819 */ /* 0x000fe4000001140a */
[----:B------:R-:W-:Y:S02]  /*13b0*/  SHF.R.S32.HI R11, RZ, 0x1f, R18 ;  /* 0x0000001fff0b7819 */ /* 0x000fe40000011412 */
[----:B------:R-:W-:Y:S02]  /*13c0*/  LEA.HI R0, R0, R9, RZ, 0x3 ;  /* 0x0000000900007211 */ /* 0x000fe400078f18ff */
[----:B------:R-:W-:Y:S01]  /*13d0*/  LOP3.LUT R3, R15, 0xfffffffc, RZ, 0xc0, !PT ;  /* 0xfffffffc0f037812 */ /* 0x000fe200078ec0ff */
[----:B------:R-:W-:Y:S01]  /*13e0*/  IMAD.MOV.U32 R15, RZ, RZ, 0x20 ;  /* 0x00000020ff0f7424 */ /* 0x000fe200078e00ff */
[----:B------:R-:W-:-:S02]  /*13f0*/  LOP3.LUT R0, R0, 0xffffff8, RZ, 0xc0, !PT ;  /* 0x0ffffff800007812 */ /* 0x000fc400078ec0ff */
[----:B------:R-:W-:Y:S01]  /*1400*/  LEA.HI R11, R11, R18, RZ, 0x2 ;  /* 0x000000120b0b7211 */ /* 0x000fe200078f10ff */
[----:B------:R-:W-:Y:S01]  /*1410*/  IMAD.IADD R3, R16, 0x1, -R3 ;  /* 0x0000000110037824 */ /* 0x000fe200078e0a03 */
[----:B------:R-:W-:Y:S01]  /*1420*/  LOP3.LUT R10, R4, R2, RZ, 0x3c, !PT ;  /* 0x00000002040a7212 */ /* 0x000fe200078e3cff */
[----:B------:R-:W-:Y:S01]  /*1430*/  IMAD.IADD R4, R9, 0x1, -R0 ;  /* 0x0000000109047824 */ /* 0x000fe200078e0a00 */
[----:B------:R-:W-:Y:S01]  /*1440*/  SHF.R.S32.HI R2, RZ, 0x2, R11 ;  /* 0x00000002ff027819 */ /* 0x000fe2000001140b */
[----:B------:R-:W-:Y:S01]  /*1450*/  IMAD.MOV.U32 R16, RZ, RZ, 0x10 ;  /* 0x00000010ff107424 */ /* 0x000fe200078e00ff */
[----:B------:R-:W-:Y:S02]  /*1460*/  ISETP.NE.U32.AND P4, PT, R6, 0x1, PT ;  /* 0x000000010600780c */ /* 0x000fe40003f85070 */
[----:B------:R-:W-:Y:S01]  /*1470*/  LEA.HI R0, R3, R3, RZ, 0x1 ;  /* 0x0000000303007211 */ /* 0x000fe200078f08ff */
[----:B------:R-:W-:Y:S01]  /*1480*/  IMAD R17, R4, 0x10, R2 ;  /* 0x0000001004117824 */ /* 0x000fe200078e0202 */
[----:B------:R-:W-:Y:S01]  /*1490*/  R2P PR, R8, 0x6 ;  /* 0x0000000608007804 */ /* 0x000fe20000000000 */
[C---:B------:R-:W-:Y:S01]  /*14a0*/  IMAD.SHL.U32 R2, R5.reuse, 0x40, RZ ;  /* 0x0000004005027824 */ /* 0x040fe200078e00ff */
[----:B------:R-:W-:Y:S01]  /*14b0*/  LOP3.LUT R6, R0, 0x1ffffffe, RZ, 0xc0, !PT ;  /* 0x1ffffffe00067812 */ /* 0x000fe200078ec0ff */
[----:B------:R-:W-:Y:S01]  /*14c0*/  IMAD.SHL.U32 R4, R8, 0x40, RZ ;  /* 0x0000004008047824 */ /* 0x000fe200078e00ff */
[C---:B------:R-:W-:Y:S01]  /*14d0*/  LOP3.LUT P3, RZ, R5.reuse, 0x2, RZ, 0xc0, !PT ;  /* 0x0000000205ff7812 */ /* 0x040fe2000786c0ff */
[----:B------:R-:W-:Y:S01]  /*14e0*/  STL [R1+0x1fc], R17 ;  /* 0x0001fc1101007387 */ /* 0x000fe20000100800 */
[----:B------:R-:W-:Y:S01]  /*14f0*/  LOP3.LUT P0, RZ, R5, 0x4, RZ, 0xc0, !PT ;  /* 0x0000000405ff7812 */ /* 0x000fe2000780c0ff */
[----:B------:R-:W-:Y:S01]  /*1500*/  IMAD.SHL.U32 R5, R13, 0x8, RZ ;  /* 0x000000080d057824 */ /* 0x000fe200078e00ff */
[----:B------:R-:W-:Y:S01]  /*1510*/  LOP3.LUT R2, R2, 0x1c0, RZ, 0xc0, !PT ;  /* 0x000001c002027812 */ /* 0x000fe200078ec0ff */
[----:B------:R-:W-:Y:S01]  /*1520*/  IMAD.IADD R8, R3, 0x1, -R6 ;  /* 0x0000000103087824 */ /* 0x000fe200078e0a06 */
[----:B------:R-:W-:Y:S01]  /*1530*/  LOP3.LUT R4, R4, 0x1c0, RZ, 0xc0, !PT ;  /* 0x000001c004047812 */ /* 0x000fe200078ec0ff */
[----:B------:R-:W-:Y:S01]  /*1540*/  IMAD R0, R13, 0x200, R10 ;  /* 0x000002000d007824 */ /* 0x000fe200078e020a */
[----:B------:R-:W-:Y:S01]  /*1550*/  LOP3.LUT R12, R12, 0x7ffffe00, R7, 0xf8, !PT ;  /* 0x7ffffe000c0c7812 */ /* 0x000fe200078ef807 */
[----:B------:R-:W-:Y:S01]  /*1560*/  IMAD R7, R9, 0x200, R3 ;  /* 0x0000020009077824 */ /* 0x000fe200078e0203 */
[----:B------:R-:W-:Y:S01]  /*1570*/  LOP3.LUT R6, R2, 0x8, R5, 0xf8, !PT ;  /* 0x0000000802067812 */ /* 0x000fe200078ef805 */
[----:B------:R-:W-:Y:S01]  /*1580*/  IMAD R8, R8, 0x8, R17 ;  /* 0x0000000808087824 */ /* 0x000fe200078e0211 */
[----:B------:R-:W-:Y:S01]  /*1590*/  SHF.R.U32.HI R3, RZ, 0x3, R2 ;  /* 0x00000003ff037819 */ /* 0x000fe20000011602 */
[----:B------:R-:W-:Y:S01]  /*15a0*/  IMAD.SHL.U32 R12, R12, 0x2, RZ ;  /* 0x000000020c0c7824 */ /* 0x000fe200078e00ff */
[----:B------:R-:W-:Y:S01]  /*15b0*/  LEA.HI R2, R4, R4, RZ, 0x1d ;  /* 0x0000000404027211 */ /* 0x000fe200078fe8ff */
[----:B------:R-:W-:Y:S01]  /*15c0*/  IMAD.MOV.U32 R10, RZ, RZ, 0x40 ;  /* 0x00000040ff0a7424 */ /* 0x000fe200078e00ff */
[----:B------:R-:W-:Y:S01]  /*15d0*/  LOP3.LUT R3, R6, R3, RZ, 0x3c, !PT ;  /* 0x0000000306037212 */ /* 0x000fe200078e3cff */
[----:B------:R-:W-:Y:S01]  /*15e0*/  IMAD.SHL.U32 R6, R14, 0x40, RZ ;  /* 0x000000400e067824 */ /* 0x000fe200078e00ff */
[----:B------:R-:W-:Y:S01]  /*15f0*/  SEL R5, R16, 0xfffffff0, !P3 ;  /* 0xfffffff010057807 */ /* 0x000fe20005800000 */
[----:B------:R-:W-:Y:S01]  /*1600*/  IMAD.U32 R7, R7, 0x2, R2 ;  /* 0x0000000207077824 */ /* 0x000fe200078e0002 */
[----:B------:R-:W-:Y:S01]  /*1610*/  SEL R4, R15, 0xffffffe0, !P0 ;  /* 0xffffffe00f047807 */ /* 0x000fe20004000000 */
[----:B------:R-:W-:Y:S01]  /*1620*/  IMAD R2, R20, 0x20, R21 ;  /* 0x0000002014027824 */ /* 0x000fe200078e0215 */
[----:B------:R-:W-:-:S02]  /*1630*/  IADD3 R13, R19, 0x40, RZ ;  /* 0x00000040130d7810 */ /* 0x000fc40007ffe0ff */
[----:B------:R-:W-:Y:S01]  /*1640*/  LOP3.LUT R3, R3, 0x7ffffe00, R6, 0xf8, !PT ;  /* 0x7ffffe0003037812 */ /* 0x000fe200078ef806 */
[----:B------:R-:W-:Y:S01]  /*1650*/  IMAD.IADD R4, R5, 0x1, R4 ;  /* 0x0000000105047824 */ /* 0x000fe200078e0204 */
[----:B------:R1:W-:Y:S01]  /*1660*/  STL [R1+0x178], R2 ;  /* 0x0001780201007387 */ /* 0x0003e20000100800 */
[----:B------:R-:W-:Y:S02]  /*1670*/  SHF.R.S32.HI R14, RZ, 0x1f, R19 ;  /* 0x0000001fff0e7819 */ /* 0x000fe40000011413 */
[C---:B------:R-:W-:Y:S01]  /*1680*/  IADD3 R6, R19.reuse, 0x80, RZ ;  /* 0x0000008013067810 */ /* 0x040fe20007ffe0ff */
[----:B------:R-:W-:Y:S01]  /*1690*/  STL [R1+0x68], R13 ;  /* 0x0000680d01007387 */ /* 0x000fe20000100800 */
[----:B------:R-:W-:Y:S02]  /*16a0*/  IADD3 R5, R19, 0xc0, RZ ;  /* 0x000000c013057810 */ /* 0x000fe40007ffe0ff */
[----:B------:R-:W-:Y:S01]  /*16b0*/  LEA R236, R0, 0x14080, 0x1 ;  /* 0x0001408000ec7811 */ /* 0x000fe200078e08ff */
[----:B------:R-:W-:Y:S01]  /*16c0*/  STL [R1+0x20c], R14 ;  /* 0x00020c0e01007387 */ /* 0x000fe20000100800 */
[----:B------:R-:W-:-:S02]  /*16d0*/  SEL R0, R10, 0xffffffc0, !P0 ;  /* 0xffffffc00a007807 */ /* 0x000fc40004000000 */
[----:B------:R-:W-:Y:S01]  /*16e0*/  LEA R239, R3, 0x4080, 0x1 ;  /* 0x0000408003ef7811 */ /* 0x000fe200078e08ff */
[----:B------:R2:W-:Y:S04]  /*16f0*/  STL [R1+0x64], R6 ;  /* 0x0000640601007387 */ /* 0x0005e80000100800 */
[----:B------:R3:W-:Y:S01]  /*1700*/  STL [R1+0x6c], R5 ;  /* 0x00006c0501007387 */ /* 0x0007e20000100800 */
[----:B------:R-:W-:Y:S01]  /*1710*/  IMAD.IADD R240, R239, 0x1, R0 ;  /* 0x00000001eff07824 */ /* 0x000fe200078e0200 */
[----:B-1----:R-:W-:Y:S02]  /*1720*/  LOP3.LUT R2, R11, 0x7ffffffc, RZ, 0xc0, !PT ;  /* 0x7ffffffc0b027812 */ /* 0x002fe400078ec0ff */
[----:B------:R-:W-:-:S03]  /*1730*/  SHF.R.S32.HI R11, RZ, 0x1f, R13 ;  /* 0x0000001fff0b7819 */ /* 0x000fc6000001140d */
[----:B------:R-:W-:Y:S02]  /*1740*/  IMAD.IADD R2, R18, 0x1, -R2 ;  /* 0x0000000112027824 */ /* 0x000fe400078e0a02 */
[----:B------:R1:W-:Y:S01]  /*1750*/  STL [R1+0x208], R11 ;  /* 0x0002080b01007387 */ /* 0x0003e20000100800 */
[----:B--2---:R-:W-:Y:S02]  /*1760*/  SHF.R.S32.HI R6, RZ, 0x1f, R6 ;  /* 0x0000001fff067819 */ /* 0x004fe40000011406 */
[----:B---3--:R-:W-:-:S03]  /*1770*/  SHF.R.S32.HI R5, RZ, 0x1f, R5 ;  /* 0x0000001fff057819 */ /* 0x008fc60000011405 */
[----:B------:R-:W-:Y:S04]  /*1780*/  STL [R1+0x204], R6 ;  /* 0x0002040601007387 */ /* 0x000fe80000100800 */
[----:B------:R2:W-:Y:S04]  /*1790*/  STL [R1+0x200], R5 ;  /* 0x0002000501007387 */ /* 0x0005e80000100800 */
[----:B------:R3:W-:Y:S04]  /*17a0*/  STL [R1+0x1c], R12 ;  /* 0x00001c0c01007387 */ /* 0x0007e80000100800 */
[----:B------:R-:W-:Y:S01]  /*17b0*/  STL [R1+0xb4], R8 ;  /* 0x0000b40801007387 */ /* 0x000fe20000100800 */
[----:B-1----:R-:W-:Y:S01]  /*17c0*/  IMAD.SHL.U32 R11, R2, 0x2, RZ ;  /* 0x00000002020b7824 */ /* 0x002fe200078e00ff */
[----:B------:R-:W-:-:S04]  /*17d0*/  SEL R2, R15, 0xffffffe0, !P3 ;  /* 0xffffffe00f027807 */ /* 0x000fc80005800000 */
[C---:B------:R-:W-:Y:S01]  /*17e0*/  IADD3 R42, R11.reuse, 0x8, RZ ;  /* 0x000000080b2a7810 */ /* 0x040fe20007ffe0ff */
[----:B------:R1:W-:Y:S01]  /*17f0*/  STL [R1+0x7c], R11 ;  /* 0x00007c0b01007387 */ /* 0x0003e20000100800 */
[----:B------:R-:W-:Y:S01]  /*1800*/  IADD3 R41, R11, 0x10, RZ ;  /* 0x000000100b297810 */ /* 0x000fe20007ffe0ff */
[----:B------:R-:W-:Y:S01]  /*1810*/  IMAD.IADD R241, R239, 0x1, R2 ;  /* 0x00000001eff17824 */ /* 0x000fe200078e0202 */
[C---:B------:R-:W-:Y:S01]  /*1820*/  IADD3 R40, R11.reuse, 0x18, RZ ;  /* 0x000000180b287810 */ /* 0x040fe20007ffe0ff */
[----:B------:R-:W-:Y:S01]  /*1830*/  STL [R1+0x174], R42 ;  /* 0x0001742a01007387 */ /* 0x000fe20000100800 */
[C---:B------:R-:W-:Y:S02]  /*1840*/  IADD3 R39, R11.reuse, 0x20, RZ ;  /* 0x000000200b277810 */ /* 0x040fe40007ffe0ff */
        /* <DEDUP_REMOVED lines=36> */
[----:B--2---:R-:W-:Y:S01]  /*1a90*/  SEL R5, R10, 0xffffffc0, !P2 ;  /* 0xffffffc00a057807 */ /* 0x004fe20005000000 */
[----:B------:R-:W-:Y:S01]  /*1aa0*/  STL [R1+0x148], R29 ;  /* 0x0001481d01007387 */ /* 0x000fe20000100800 */
[----:B------:R-:W-:-:S02]  /*1ab0*/  IADD3 R13, R11, 0xe8, RZ ;  /* 0x000000e80b0d7810 */ /* 0x000fc40007ffe0ff */
[----:B---3--:R-:W-:Y:S01]  /*1ac0*/  IADD3 R12, R11, 0xf0, RZ ;  /* 0x000000f00b0c7810 */ /* 0x008fe20007ffe0ff */
[----:B------:R-:W-:Y:S01]  /*1ad0*/  STL [R1+0x144], R28 ;  /* 0x0001441c01007387 */ /* 0x000fe20000100800 */
[----:B------:R-:W-:Y:S02]  /*1ae0*/  LEA R10, R7, 0x80, 0x1 ;  /* 0x00000080070a7811 */ /* 0x000fe400078e08ff */
[----:B------:R-:W-:Y:S01]  /*1af0*/  SHF.R.S32.HI R7, RZ, 0x1f, R42 ;  /* 0x0000001fff077819 */ /* 0x000fe2000001142a */
[----:B------:R-:W-:Y:S01]  /*1b00*/  STL [R1+0x140], R27 ;  /* 0x0001401b01007387 */ /* 0x000fe20000100800 */
[----:B-1----:R-:W-:Y:S02]  /*1b10*/  IADD3 R11, R11, 0xf8, RZ ;  /* 0x000000f80b0b7810 */ /* 0x002fe40007ffe0ff */
[----:B------:R-:W-:Y:S01]  /*1b20*/  SHF.R.S32.HI R8, RZ, 0x1f, R41 ;  /* 0x0000001fff087819 */ /* 0x000fe20000011429 */
[----:B------:R-:W-:Y:S01]  /*1b30*/  STL [R1+0x13c], R26 ;  /* 0x00013c1a01007387 */ /* 0x000fe20000100800 */
[----:B------:R-:W-:-:S02]  /*1b40*/  SEL R6, R15, 0xffffffe0, !P1 ;  /* 0xffffffe00f067807 */ /* 0x000fc40004800000 */
[----:B------:R-:W-:Y:S01]  /*1b50*/  SHF.R.S32.HI R15, RZ, 0x1f, R39 ;  /* 0x0000001fff0f7819 */ /* 0x000fe20000011427 */
[----:B------:R-:W-:Y:S01]  /*1b60*/  STL [R1+0x138], R25 ;  /* 0x0001381901007387 */ /* 0x000fe20000100800 */
[----:B------:R-:W-:-:S03]  /*1b70*/  IADD3 R242, R0, R239, R2 ;  /* 0x000000ef00f27210 */ /* 0x000fc60007ffe002 */
[----:B------:R-:W-:Y:S04]  /*1b80*/  STL [R1+0x134], R24 ;  /* 0x0001341801007387 */ /* 0x000fe80000100800 */
        /* <DEDUP_REMOVED lines=8> */
[----:B------:R1:W-:Y:S04]  /*1c10*/  STL [R1+0x110], R14 ;  /* 0x0001100e01007387 */ /* 0x0003e80000100800 */
[----:B------:R-:W-:Y:S04]  /*1c20*/  STL [R1+0x10c], R13 ;  /* 0x00010c0d01007387 */ /* 0x000fe80000100800 */
[----:B------:R2:W-:Y:S04]  /*1c30*/  STL [R1+0x108], R12 ;  /* 0x0001080c01007387 */ /* 0x0005e80000100800 */
[----:B------:R3:W-:Y:S04]  /*1c40*/  STL [R1+0x1f4], R7 ;  /* 0x0001f40701007387 */ /* 0x0007e80000100800 */
[----:B------:R4:W-:Y:S04]  /*1c50*/  STL [R1+0x104], R11 ;  /* 0x0001040b01007387 */ /* 0x0009e80000100800 */
[----:B------:R5:W-:Y:S04]  /*1c60*/  STL [R1+0x1f0], R8 ;  /* 0x0001f00801007387 */ /* 0x000be80000100800 */
[----:B------:R-:W-:Y:S01]  /*1c70*/  STL [R1+0xd4], R10 ;  /* 0x0000d40a01007387 */ /* 0x000fe20000100800 */
[----:B-1----:R-:W-:-:S02]  /*1c80*/  SHF.R.S32.HI R14, RZ, 0x1f, R14 ;  /* 0x0000001fff0e7819 */ /* 0x002fc4000001140e */
[----:B--2---:R-:W-:Y:S02]  /*1c90*/  SHF.R.S32.HI R12, RZ, 0x1f, R12 ;  /* 0x0000001fff0c7819 */ /* 0x004fe4000001140c */
[----:B---3--:R-:W-:Y:S02]  /*1ca0*/  SHF.R.S32.HI R7, RZ, 0x1f, R40 ;  /* 0x0000001fff077819 */ /* 0x008fe40000011428 */
[----:B----4-:R-:W-:-:S03]  /*1cb0*/  SHF.R.S32.HI R11, RZ, 0x1f, R11 ;  /* 0x0000001fff0b7819 */ /* 0x010fc6000001140b */
[----:B------:R1:W-:Y:S01]  /*1cc0*/  STL [R1+0x1ec], R7 ;  /* 0x0001ec0701007387 */ /* 0x0003e20000100800 */
[----:B-----5:R-:W-:-:S03]  /*1cd0*/  SHF.R.S32.HI R8, RZ, 0x1f, R37 ;  /* 0x0000001fff087819 */ /* 0x020fc60000011425 */
[----:B------:R2:W-:Y:S01]  /*1ce0*/  STL [R1+0x1e8], R15 ;  /* 0x0001e80f01007387 */ /* 0x0005e20000100800 */
[----:B-1----:R-:W-:Y:S02]  /*1cf0*/  SHF.R.S32.HI R7, RZ, 0x1f, R38 ;  /* 0x0000001fff077819 */ /* 0x002fe40000011426 */
[----:B--2---:R-:W-:-:S03]  /*1d00*/  SHF.R.S32.HI R15, RZ, 0x1f, R36 ;  /* 0x0000001fff0f7819 */ /* 0x004fc60000011424 */
[----:B------:R1:W-:Y:S04]  /*1d10*/  STL [R1+0x1e4], R7 ;  /* 0x0001e40701007387 */ /* 0x0003e80000100800 */
[----:B------:R2:W-:Y:S04]  /*1d20*/  STL [R1+0x1e0], R8 ;  /* 0x0001e00801007387 */ /* 0x0005e80000100800 */
[----:B------:R3:W-:Y:S01]  /*1d30*/  STL [R1+0x1dc], R15 ;  /* 0x0001dc0f01007387 */ /* 0x0007e20000100800 */
[----:B-1----:R-:W-:Y:S02]  /*1d40*/  SHF.R.S32.HI R7, RZ, 0x1f, R35 ;  /* 0x0000001fff077819 */ /* 0x002fe40000011423 */
[----:B--2---:R-:W-:-:S03]  /*1d50*/  SHF.R.S32.HI R8, RZ, 0x1f, R34 ;  /* 0x0000001fff087819 */ /* 0x004fc60000011422 */
[----:B------:R1:W-:Y:S01]  /*1d60*/  STL [R1+0x1d8], R7 ;  /* 0x0001d80701007387 */ /* 0x0003e20000100800 */
[----:B---3--:R-:W-:-:S03]  /*1d70*/  SHF.R.S32.HI R15, RZ, 0x1f, R33 ;  /* 0x0000001fff0f7819 */ /* 0x008fc60000011421 */
        /* <DEDUP_REMOVED lines=31> */
[----:B------:R-:W-:Y:S01]  /*1f70*/  STL [R1+0x194], R15 ;  /* 0x0001940f01007387 */ /* 0x000fe20000100800 */
[----:B-1----:R-:W-:Y:S02]  /*1f80*/  SHF.R.S32.HI R7, RZ, 0x1f, R17 ;  /* 0x0000001fff077819 */ /* 0x002fe40000011411 */
[----:B--2---:R-:W-:-:S03]  /*1f90*/  SHF.R.S32.HI R8, RZ, 0x1f, R16 ;  /* 0x0000001fff087819 */ /* 0x004fc60000011410 */
[----:B------:R1:W-:Y:S04]  /*1fa0*/  STL [R1+0x190], R7 ;  /* 0x0001900701007387 */ /* 0x0003e80000100800 */
[----:B------:R2:W-:Y:S04]  /*1fb0*/  STL [R1+0x18c], R8 ;  /* 0x00018c0801007387 */ /* 0x0005e80000100800 */
[----:B------:R-:W-:Y:S01]  /*1fc0*/  STL [R1+0x188], R14 ;  /* 0x0001880e01007387 */ /* 0x000fe20000100800 */
[----:B-1----:R-:W-:Y:S02]  /*1fd0*/  SHF.R.S32.HI R7, RZ, 0x1f, R13 ;  /* 0x0000001fff077819 */ /* 0x002fe4000001140d */
[----:B--2---:R-:W-:-:S03]  /*1fe0*/  IADD3 R8, R10, -0x10, RZ ;  /* 0xfffffff00a087810 */ /* 0x004fc60007ffe0ff */
[----:B------:R1:W-:Y:S01]  /*1ff0*/  STL [R1+0x184], R7 ;  /* 0x0001840701007387 */ /* 0x0003e20000100800 */
[----:B------:R-:W-:-:S03]  /*2000*/  @P4 IADD3 R8, R10, 0x10, RZ ;  /* 0x000000100a084810 */ /* 0x000fc60007ffe0ff */
[----:B------:R-:W-:Y:S04]  /*2010*/  STL [R1+0x180], R12 ;  /* 0x0001800c01007387 */ /* 0x000fe80000100800 */
[----:B------:R-:W-:Y:S01]  /*2020*/  STL [R1+0x17c], R11 ;  /* 0x00017c0b01007387 */ /* 0x000fe20000100800 */
[C---:B-1----:R-:W-:Y:S02]  /*2030*/  IMAD.IADD R7, R10.reuse, 0x1, R6 ;  /* 0x000000010a077824 */ /* 0x042fe400078e0206 */
[--C-:B------:R-:W-:Y:S02]  /*2040*/  IMAD.IADD R10, R10, 0x1, R5.reuse ;  /* 0x000000010a0a7824 */ /* 0x100fe400078e0205 */
[----:B------:R-:W-:Y:S01]  /*2050*/  IMAD.IADD R3, R7, 0x1, R5 ;  /* 0x0000000107037824 */ /* 0x000fe200078e0205 */
[----:B------:R1:W-:Y:S04]  /*2060*/  STL [R1+0xe0], R7 ;  /* 0x0000e00701007387 */ /* 0x0003e80000100800 */
[----:B------:R-:W-:Y:S04]  /*2070*/  STL [R1+0xf0], R10 ;  /* 0x0000f00a01007387 */ /* 0x000fe80000100800 */
[----:B------:R2:W-:Y:S04]  /*2080*/  STL [R1+0xd8], R8 ;  /* 0x0000d80801007387 */ /* 0x0005e80000100800 */
[----:B------:R3:W-:Y:S01]  /*2090*/  STL [R1+0xec], R3 ;  /* 0x0000ec0301007387 */ /* 0x0007e20000100800 */
[----:B-1----:R-:W-:-:S02]  /*20a0*/  IMAD.IADD R7, R6, 0x1, R8 ;  /* 0x0000000106077824 */ /* 0x002fc400078e0208 */
[--C-:B------:R-:W-:Y:S02]  /*20b0*/  IMAD R6, R9, 0x800, R239.reuse ;  /* 0x0000080009067824 */ /* 0x100fe400078e02ef */
[----:B--2---:R-:W-:Y:S02]  /*20c0*/  IMAD.IADD R8, R5, 0x1, R8 ;  /* 0x0000000105087824 */ /* 0x004fe400078e0208 */
[----:B---3--:R-:W-:-:S03]  /*20d0*/  IMAD R3, R4, 0x2, R239 ;  /* 0x0000000204037824 */ /* 0x008fc600078e02ef */
[----:B------:R-:W-:Y:S01]  /*20e0*/  STL [R1+0xe8], R8 ;  /* 0x0000e80801007387 */ /* 0x000fe20000100800 */
[----:B------:R-:W-:-:S03]  /*20f0*/  IMAD.IADD R4, R7, 0x1, R5 ;  /* 0x0000000107047824 */ /* 0x000fc600078e0205 */
[----:B------:R-:W-:Y:S04]  /*2100*/  STL [R1+0xdc], R7 ;  /* 0x0000dc0701007387 */ /* 0x000fe80000100800 */
[----:B------:R1:W-:Y:S04]  /*2110*/  STL [R1], R3 ;  /* 0x0000000301007387 */ /* 0x0003e80000100800 */
[----:B------:R2:W-:Y:S01]  /*2120*/  STL [R1+0xe4], R4 ;  /* 0x0000e40401007387 */ /* 0x0005e20000100800 */
[--C-:B-1----:R-:W-:Y:S02]  /*2130*/  IMAD.IADD R3, R2, 0x1, R6.reuse ;  /* 0x0000000102037824 */ /* 0x102fe400078e0206 */
[----:B------:R-:W-:-:S02]  /*2140*/  IMAD.IADD R2, R0, 0x1, R6 ;  /* 0x0000000100027824 */ /* 0x000fc400078e0206 */
[----:B------:R-:W-:Y:S01]  /*2150*/  IMAD.IADD R0, R0, 0x1, R3 ;  /* 0x0000000100007824 */ /* 0x000fe200078e0203 */
[----:B------:R2:W-:Y:S04]  /*2160*/  STL [R1+0xc], R3 ;  /* 0x00000c0301007387 */ /* 0x0005e80000100800 */
[----:B------:R2:W-:Y:S04]  /*2170*/  STL [R1+0x14], R2 ;  /* 0x0000140201007387 */ /* 0x0005e80000100800 */
[----:B------:R2:W-:Y:S02]  /*2180*/  STL [R1+0x10], R0 ;  /* 0x0000100001007387 */ /* 0x0005e40000100800 */
.L_x_632:
[----:B------:R-:W3:Y:S01]  /*2190*/  LDL R107, [R1+0xcc] ;  /* 0x0000cc00016b7983 */ /* 0x000ee20000100800 */
[----:B------:R-:W-:Y:S01]  /*21a0*/  ISETP.NE.U32.AND P0, PT, RZ, c[0x0][0x370], PT ;  /* 0x0000dc00ff007a0c */ /* 0x000fe20003f05070 */
[----:B------:R-:W-:Y:S01]  /*21b0*/  IMAD.MOV.U32 R13, RZ, RZ, 0x4 ;  /* 0x00000004ff0d7424 */ /* 0x000fe200078e00ff */
[----:B------:R-:W-:Y:S01]  /*21c0*/  ISETP.NE.U32.AND P2, PT, RZ, c[0x0][0x360], PT ;  /* 0x0000d800ff007a0c */ /* 0x000fe20003f45070 */
[----:B------:R-:W-:Y:S01]  /*21d0*/  IMAD.MOV.U32 R17, RZ, RZ, RZ ;  /* 0x000000ffff117224 */ /* 0x000fe200078e00ff */
[----:B------:R-:W-:Y:S01]  /*21e0*/  ISETP.NE.AND.EX P1, PT, RZ, c[0x0][0x374], PT, P0 ;  /* 0x0000dd00ff007a0c */ /* 0x000fe20003f25300 */
[----:B------:R-:W-:Y:S01]  /*21f0*/  IMAD.MOV.U32 R12, RZ, RZ, RZ ;  /* 0x000000ffff0c7224 */ /* 0x000fe200078e00ff */
[----:B------:R-:W-:-:S02]  /*2200*/  ISETP.NE.AND.EX P0, PT, RZ, c[0x0][0x364], PT, P2 ;  /* 0x0000d900ff007a0c */ /* 0x000fc40003f05320 */
[----:B------:R-:W-:-:S04]  /*2210*/  ISETP.NE.U32.AND P3, PT, RZ, c[0x0][0x348], PT ;  /* 0x0000d200ff007a0c */ /* 0x000fc80003f65070 */
[----:B------:R-:W-:-:S05]  /*2220*/  ISETP.NE.AND.EX P3, PT, RZ, c[0x0][0x34c], PT, P3 ;  /* 0x0000d300ff007a0c */ /* 0x000fca0003f65330 */
[----:B---3--:R-:W-:-:S04]  /*2230*/  @P1 IMAD.WIDE R6, R107, R13, c[0x0][0x370] ;  /* 0x0000dc006b061625 */ /* 0x008fc800078e020d */
[CC--:B--2---:R-:W-:Y:S01]  /*2240*/  @P0 IMAD.WIDE R4, R107.reuse, R13.reuse, c[0x0][0x360] ;  /* 0x0000d8006b040625 */ /* 0x0c4fe200078e020d */
[----:B------:R-:W2:Y:S03]  /*2250*/  @P1 LDG.E R17, [R6.64] ;  /* 0x0000000606111981 */ /* 0x000ea6000c1e1900 */
[----:B------:R-:W-:Y:S01]  /*2260*/  IMAD.WIDE R2, R107, R13, c[0x0][0x348] ;  /* 0x0000d2006b027625 */ /* 0x000fe200078e020d */
[----:B------:R-:W3:Y:S04]  /*2270*/  @P0 LDG.E R0, [R4.64] ;  /* 0x0000000604000981 */ /* 0x000ee8000c1e1900 */
[----:B------:R1:W5:Y:S01]  /*2280*/  @P3 LDG.E R12, [R2.64] ;  /* 0x00000006020c3981 */ /* 0x000362000c1e1900 */
[----:B------:R-:W-:Y:S03]  /*2290*/  YIELD ;  /* 0x0000000000007946 */ /* 0x000fe60003800000 */
[----:B--2---:R1:W-:Y:S04]  /*22a0*/  STL [R1+0x84], R17 ;  /* 0x0000841101007387 */ /* 0x0043e80000100800 */
[----:B---3--:R1:W-:Y:S01]  /*22b0*/  @P0 STL [R1+0x74], R0 ;  /* 0x0000740001000387 */ /* 0x0083e20000100800 */
[----:B------:R-:W-:Y:S05]  /*22c0*/  @P0 BRA `(.L_x_465) ;  /* 0x0000007000000947 */ /* 0x000fea0003800000 */
[----:B-1----:R-:W-:-:S05]  /*22d0*/  MOV R0, c[0x0][0x168] ;  /* 0x00005a0000007a02 */ /* 0x002fca0000000f00 */
[----:B------:R1:W-:Y:S01]  /*22e0*/  STL [R1+0x74], R0 ;  /* 0x0000740001007387 */ /* 0x0003e20000100800 */
[----:B------:R-:W-:Y:S05]  /*22f0*/  @!P3 BRA `(.L_x_465) ;  /* 0x000000400000b947 */ /* 0x000fea0003800000 */
[----:B-1----:R1:W2:Y:S04]  /*2300*/  LDG.E R0, [R2.64] ;  /* 0x0000000602007981 */ /* 0x0022a8000c1e1900 */
[----:B-1----:R-:W2:Y:S02]  /*2310*/  LDG.E R2, [R2.64+0x4] ;  /* 0x0000040602027981 */ /* 0x002ea4000c1e1900 */
[----:B--2---:R-:W-:-:S05]  /*2320*/  IADD3 R0, -R0, R2, RZ ;  /* 0x0000000200007210 */ /* 0x004fca0007ffe1ff */
[----:B------:R1:W-:Y:S02]  /*2330*/  STL [R1+0x74], R0 ;  /* 0x0000740001007387 */ /* 0x0003e40000100800 */
.L_x_465:
[----:B------:R-:W-:-:S04]  /*2340*/  ISETP.NE.U32.AND P0, PT, RZ, c[0x0][0x368], PT ;  /* 0x0000da00ff007a0c */ /* 0x000fc80003f05070 */
[----:B------:R-:W-:-:S13]  /*2350*/  ISETP.NE.AND.EX P0, PT, RZ, c[0x0][0x36c], PT, P0 ;  /* 0x0000db00ff007a0c */ /* 0x000fda0003f05300 */
[----:B------:R-:W-:Y:S05]  /*2360*/  @!P0 BRA `(.L_x_466) ;  /* 0x0000003000008947 */ /* 0x000fea0003800000 */
[----:B-1----:R-:W-:-:S05]  /*2370*/  IMAD.WIDE R2, R107, R13, c[0x0][0x368] ;  /* 0x0000da006b027625 */ /* 0x002fca00078e020d */
[----:B------:R1:W5:Y:S01]  /*2380*/  LDG.E R0, [R2.64] ;  /* 0x0000000602007981 */ /* 0x000362000c1e1900 */
[----:B------:R-:W-:Y:S05]  /*2390*/  BRA `(.L_x_467) ;  /* 0x0000008000007947 */ /* 0x000fea0003800000 */
.L_x_466:
[----:B------:R-:W-:Y:S01]  /*23a0*/  ISETP.NE.U32.AND P0, PT, RZ, c[0x0][0x350], PT ;  /* 0x0000d400ff007a0c */ /* 0x000fe20003f05070 */
[----:B-1----:R-:W-:-:S03]  /*23b0*/  IMAD.U32 R0, RZ, RZ, UR5 ;  /* 0x00000005ff007e24 */ /* 0x002fc6000f8e00ff */
[----:B------:R-:W-:-:S13]  /*23c0*/  ISETP.NE.AND.EX P0, PT, RZ, c[0x0][0x354], PT, P0 ;  /* 0x0000d500ff007a0c */ /* 0x000fda0003f05300 */
[----:B------:R-:W-:Y:S05]  /*23d0*/  @!P0 BRA `(.L_x_467) ;  /* 0x0000004000008947 */ /* 0x000fea0003800000 */
[----:B------:R-:W-:-:S05]  /*23e0*/  IMAD.WIDE R2, R107, R13, c[0x0][0x350] ;  /* 0x0000d4006b027625 */ /* 0x000fca00078e020d */
[----:B------:R-:W2:Y:S04]  /*23f0*/  LDG.E R4, [R2.64] ;  /* 0x0000000602047981 */ /* 0x000ea8000c1e1900 */
[----:B------:R-:W2:Y:S02]  /*2400*/  LDG.E R0, [R2.64+0x4] ;  /* 0x0000040602007981 */ /* 0x000ea4000c1e1900 */
[----:B--2---:R-:W-:Y:S02]  /*2410*/  IADD3 R0, -R4, R0, RZ ;  /* 0x0000000004007210 */ /* 0x004fe40007ffe1ff */
.L_x_467:
[----:B-1----:R-:W2:Y:S04]  /*2420*/  LDL R3, [R1+0x74] ;  /* 0x0000740001037983 */ /* 0x002ea80000100800 */
[----:B------:R-:W3:Y:S04]  /*2430*/  LDL.LU R2, [R1+0xc4] ;  /* 0x0000c40001027983 */ /* 0x000ee80000300800 */
[----:B------:R-:W4:Y:S01]  /*2440*/  LDL.LU R106, [R1+0x18] ;  /* 0x00001800016a7983 */ /* 0x000f220000300800 */
[----:B------:R-:W-:-:S02]  /*2450*/  IMAD.MOV.U32 R6, RZ, RZ, c[0x0][0x32c] ;  /* 0x0000cb00ff067624 */ /* 0x000fc400078e00ff */
[----:B-----5:R-:W-:-:S03]  /*2460*/  IMAD.IADD R111, R0, 0x1, -R17 ;  /* 0x00000001006f7824 */ /* 0x020fc600078e0a11 */
[----:B------:R-:W-:Y:S01]  /*2470*/  ISETP.GE.AND P1, PT, R6, 0x1, PT ;  /* 0x000000010600780c */ /* 0x000fe20003f26270 */
[----:B--2---:R-:W-:Y:S02]  /*2480*/  IMAD.MOV.U32 R19, RZ, RZ, R3 ;  /* 0x000000ffff137224 */ /* 0x004fe400078e0003 */
[----:B------:R-:W-:Y:S02]  /*2490*/  IMAD.MOV.U32 R3, RZ, RZ, c[0x0][0x2c4] ;  /* 0x0000b100ff037624 */ /* 0x000fe400078e00ff */
[----:B---3--:R-:W-:-:S03]  /*24a0*/  IMAD.SHL.U32 R14, R2, 0x80, RZ ;  /* 0x00000080020e7824 */ /* 0x008fc600078e00ff */
[----:B------:R-:W-:Y:S02]  /*24b0*/  ISETP.NE.AND P4, PT, R3, 0x1, PT ;  /* 0x000000010300780c */ /* 0x000fe40003f85270 */
[----:B----4-:R-:W-:Y:S01]  /*24c0*/  LOP3.LUT R106, R106, 0xfffffeff, RZ, 0xc0, !PT ;  /* 0xfffffeff6a6a7812 */ /* 0x010fe200078ec0ff */
[----:B------:R1:W-:Y:S01]  /*24d0*/  STL [R1+0xb0], R14 ;  /* 0x0000b00e01007387 */ /* 0x0003e20000100800 */
[----:B------:R-:W-:-:S03]  /*24e0*/  IADD3 R2, R14, 0x7f, RZ ;  /* 0x0000007f0e027810 */ /* 0x000fc60007ffe0ff */
[----:B------:R1:W-:Y:S02]  /*24f0*/  STL [R1+0x78], R111 ;  /* 0x0000786f01007387 */ /* 0x0003e40000100800 */
[----:B------:R-:W-:-:S04]  /*2500*/  IMAD.MOV.U32 R0, RZ, RZ, R2 ;  /* 0x000000ffff007224 */ /* 0x000fc800078e0002 */
[----:B------:R-:W-:Y:S01]  /*2510*/  @P4 LOP3.LUT R106, R106, 0x100, RZ, 0xfc, !PT ;  /* 0x000001006a6a4812 */ /* 0x000fe200078efcff */
[----:B------:R-:W-:Y:S01]  /*2520*/  @P4 IMAD.HI.U32 R3, R2, c[0x0][0x2c8], RZ ;  /* 0x0000b20002034a27 */ /* 0x000fe200078e00ff */
[----:B------:R-:W-:Y:S02]  /*2530*/  IADD3 R2, R111, 0x1, -R19 ;  /* 0x000000016f027810 */ /* 0x000fe40007ffe813 */
[----:B------:R-:W-:Y:S02]  /*2540*/  LOP3.LUT R106, R106, 0xfffffdff, RZ, 0xc0, !PT ;  /* 0xfffffdff6a6a7812 */ /* 0x000fe400078ec0ff */
[----:B------:R-:W-:Y:S02]  /*2550*/  @P4 SHF.R.U32.HI R0, RZ, c[0x0][0x2cc], R3 ;  /* 0x0000b300ff004a19 */ /* 0x000fe40000011603 */
[----:B------:R-:W-:-:S03]  /*2560*/  @P1 LOP3.LUT R106, R106, 0x200, RZ, 0xfc, !PT ;  /* 0x000002006a6a1812 */ /* 0x000fc600078efcff */
[----:B------:R-:W-:Y:S02]  /*2570*/  IMAD.IADD R0, R2, 0x1, R0 ;  /* 0x0000000102007824 */ /* 0x000fe400078e0200 */
[----:B------:R1:W-:Y:S03]  /*2580*/  STL [R1+0x18], R106 ;  /* 0x0000186a01007387 */ /* 0x0003e60000100800 */
[----:B------:R-:W-:Y:S01]  /*2590*/  IADD3 R3, R0, c[0x0][0x328], RZ ;  /* 0x0000ca0000037a10 */ /* 0x000fe20007ffe0ff */
[----:B------:R-:W-:Y:S05]  /*25a0*/  @!P1 BRA `(.L_x_468) ;  /* 0x0000010000009947 */ /* 0x000fea0003800000 */
[C---:B------:R-:W-:Y:S01]  /*25b0*/  ISETP.GT.AND P0, PT, R0.reuse, RZ, PT ;  /* 0x000000ff0000720c */ /* 0x040fe20003f04270 */
[----:B------:R-:W-:Y:S01]  /*25c0*/  BSSY B0, `(.L_x_469) ;  /* 0x000000c000007945 */ /* 0x000fe20003800000 */
[----:B------:R-:W-:-:S11]  /*25d0*/  IADD3 R2, R0, -0x1, RZ ;  /* 0xffffffff00027810 */ /* 0x000fd60007ffe0ff */
[----:B------:R-:W-:Y:S05]  /*25e0*/  @P0 BRA `(.L_x_470) ;  /* 0x0000006000000947 */ /* 0x000fea0003800000 */
[----:B------:R-:W-:Y:S01]  /*25f0*/  ISETP.NE.AND P0, PT, R6, 0x1, PT ;  /* 0x000000010600780c */ /* 0x000fe20003f05270 */
[----:B------:R-:W-:-:S12]  /*2600*/  IMAD.MOV R0, RZ, RZ, -R0 ;  /* 0x000000ffff007224 */ /* 0x000fd800078e0a00 */
[----:B------:R-:W-:-:S05]  /*2610*/  @P0 IMAD.HI.U32 R2, R0, c[0x0][0x330], RZ ;  /* 0x0000cc0000020a27 */ /* 0x000fca00078e00ff */
[----:B------:R-:W-:-:S04]  /*2620*/  @P0 SHF.R.U32.HI R0, RZ, c[0x0][0x334], R2 ;  /* 0x0000cd00ff000a19 */ /* 0x000fc80000011602 */
[----:B------:R-:W-:Y:S01]  /*2630*/  LOP3.LUT R2, RZ, R0, RZ, 0x33, !PT ;  /* 0x00000000ff027212 */ /* 0x000fe200078e33ff */
[----:B------:R-:W-:Y:S05]  /*2640*/  BRA `(.L_x_471) ;  /* 0x0000003000007947 */ /* 0x000fea0003800000 */
.L_x_470:
[----:B------:R-:W-:-:S13]  /*2650*/  ISETP.NE.AND P0, PT, R6, 0x1, PT ;  /* 0x000000010600780c */ /* 0x000fda0003f05270 */
[----:B------:R-:W-:-:S05]  /*2660*/  @P0 IMAD.HI.U32 R0, R2, c[0x0][0x330], RZ ;  /* 0x0000cc0002000a27 */ /* 0x000fca00078e00ff */
[----:B------:R-:W-:Y:S02]  /*2670*/  @P0 SHF.R.U32.HI R2, RZ, c[0x0][0x334], R0 ;  /* 0x0000cd00ff020a19 */ /* 0x000fe40000011600 */
.L_x_471:
[----:B------:R-:W-:Y:S05]  /*2680*/  BSYNC B0 ;  /* 0x0000000000007941 */ /* 0x000fea0003800000 */
.L_x_469:
[----:B------:R-:W-:-:S05]  /*2690*/  IMAD R2, R2, R6, c[0x0][0x32c] ;  /* 0x0000cb0002027624 */ /* 0x000fca00078e0206 */
[----:B------:R-:W-:-:S03]  /*26a0*/  IMNMX R3, R3, R2, PT ;  /* 0x0000000203037217 */ /* 0x000fc60003800200 */
.L_x_468:
[----:B------:R-:W-:Y:S01]  /*26b0*/  IMAD.IADD R7, R111, 0x1, -R19 ;  /* 0x000000016f077824 */ /* 0x000fe200078e0a13 */
[----:B------:R-:W-:Y:S01]  /*26c0*/  IADD3 R3, R3, 0x2f, RZ ;  /* 0x0000002f03037810 */ /* 0x000fe20007ffe0ff */
[----:B------:R-:W-:Y:S01]  /*26d0*/  @P4 IMAD.HI.U32 R4, R14, c[0x0][0x2c8], RZ ;  /* 0x0000b2000e044a27 */ /* 0x000fe200078e00ff */
[----:B------:R-:W-:Y:S02]  /*26e0*/  IADD3 R2, R111, 0x2f, RZ ;  /* 0x0000002f6f027810 */ /* 0x000fe40007ffe0ff */
[----:B------:R2:W-:Y:S01]  /*26f0*/  STL [R1+0x24], R7 ;  /* 0x0000240701007387 */ /* 0x0005e20000100800 */
[----:B------:R-:W-:-:S04]  /*2700*/  IMAD.HI R5, R3, 0x2aaaaaab, RZ ;  /* 0x2aaaaaab03057827 */ /* 0x000fc800078e02ff */
[----:B------:R-:W-:-:S04]  /*2710*/  IMAD.HI R2, R2, 0x2aaaaaab, RZ ;  /* 0x2aaaaaab02027827 */ /* 0x000fc800078e02ff */
[----:B------:R-:W-:Y:S01]  /*2720*/  IMAD.MOV.U32 R0, RZ, RZ, R14 ;  /* 0x000000ffff007224 */ /* 0x000fe200078e000e */
[----:B------:R-:W-:Y:S02]  /*2730*/  @P4 SHF.R.U32.HI R0, RZ, c[0x0][0x2cc], R4 ;  /* 0x0000b300ff004a19 */ /* 0x000fe40000011604 */
[----:B------:R-:W-:Y:S02]  /*2740*/  SHF.R.U32.HI R4, RZ, 0x1f, R5 ;  /* 0x0000001fff047819 */ /* 0x000fe40000011605 */
[----:B------:R-:W-:Y:S01]  /*2750*/  SHF.R.U32.HI R3, RZ, 0x1f, R2 ;  /* 0x0000001fff037819 */ /* 0x000fe20000011602 */
[----:B------:R-:W-:Y:S01]  /*2760*/  IMAD.IADD R0, R7, 0x1, R0 ;  /* 0x0000000107007824 */ /* 0x000fe200078e0200 */
[----:B------:R-:W-:Y:S02]  /*2770*/  LEA.HI.SX32 R4, R5, R4, 0x1d ;  /* 0x0000000405047211 */ /* 0x000fe400078feaff */
[----:B------:R-:W-:Y:S02]  /*2780*/  LEA.HI.SX32 R3, R2, R3, 0x1d ;  /* 0x0000000302037211 */ /* 0x000fe400078feaff */
[----:B------:R-:W-:-:S02]  /*2790*/  IADD3 R2, R0, -c[0x0][0x324], RZ ;  /* 0x8000c90000027a10 */ /* 0x000fc40007ffe0ff */
[----:B------:R-:W-:Y:S01]  /*27a0*/  IMNMX R11, R3, R4, PT ;  /* 0x00000004030b7217 */ /* 0x000fe20003800200 */
[----:B------:R-:W-:Y:S05]  /*27b0*/  @!P1 BRA `(.L_x_472) ;  /* 0x000000f000009947 */ /* 0x000fea0003800000 */
[----:B------:R-:W-:Y:S01]  /*27c0*/  ISETP.GT.AND P0, PT, R0, -0x1, PT ;  /* 0xffffffff0000780c */ /* 0x000fe20003f04270 */
[----:B------:R-:W-:-:S12]  /*27d0*/  BSSY B0, `(.L_x_473) ;  /* 0x000000b000007945 */ /* 0x000fd80003800000 */
[----:B------:R-:W-:Y:S05]  /*27e0*/  @P0 BRA `(.L_x_474) ;  /* 0x0000006000000947 */ /* 0x000fea0003800000 */
[----:B------:R-:W-:Y:S02]  /*27f0*/  ISETP.NE.AND P0, PT, R6, 0x1, PT ;  /* 0x000000010600780c */ /* 0x000fe40003f05270 */
[----:B------:R-:W-:-:S11]  /*2800*/  LOP3.LUT R0, RZ, R0, RZ, 0x33, !PT ;  /* 0x00000000ff007212 */ /* 0x000fd600078e33ff */
[----:B------:R-:W-:-:S05]  /*2810*/  @P0 IMAD.HI.U32 R3, R0, c[0x0][0x330], RZ ;  /* 0x0000cc0000030a27 */ /* 0x000fca00078e00ff */
[----:B------:R-:W-:-:S04]  /*2820*/  @P0 SHF.R.U32.HI R0, RZ, c[0x0][0x334], R3 ;  /* 0x0000cd00ff000a19 */ /* 0x000fc80000011603 */
[----:B------:R-:W-:Y:S01]  /*2830*/  LOP3.LUT R0, RZ, R0, RZ, 0x33, !PT ;  /* 0x00000000ff007212 */ /* 0x000fe200078e33ff */
[----:B------:R-:W-:Y:S05]  /*2840*/  BRA `(.L_x_475) ;  /* 0x0000003000007947 */ /* 0x000fea0003800000 */
.L_x_474:
[----:B------:R-:W-:-:S13]  /*2850*/  ISETP.NE.AND P0, PT, R6, 0x1, PT ;  /* 0x000000010600780c */ /* 0x000fda0003f05270 */
[----:B------:R-:W-:-:S05]  /*2860*/  @P0 IMAD.HI.U32 R3, R0, c[0x0][0x330], RZ ;  /* 0x0000cc0000030a27 */ /* 0x000fca00078e00ff */
[----:B------:R-:W-:Y:S02]  /*2870*/  @P0 SHF.R.U32.HI R0, RZ, c[0x0][0x334], R3 ;  /* 0x0000cd00ff000a19 */ /* 0x000fe40000011603 */
.L_x_475:
[----:B------:R-:W-:Y:S05]  /*2880*/  BSYNC B0 ;  /* 0x0000000000007941 */ /* 0x000fea0003800000 */
.L_x_473:
[----:B------:R-:W-:-:S05]  /*2890*/  IMAD R0, R0, c[0x0][0x32c], RZ ;  /* 0x0000cb0000007a24 */ /* 0x000fca00078e02ff */
[----:B------:R-:W-:-:S04]  /*28a0*/  IMNMX R2, R2, R0, !PT ;  /* 0x0000000002027217 */ /* 0x000fc80007800200 */
.L_x_472:
[----:B------:R-:W3:Y:S01]  /*28b0*/  LDL R16, [R1+0xc8] ;  /* 0x0000c80001107983 */ /* 0x000ee20000100800 */
[----:B------:R-:W-:Y:S01]  /*28c0*/  IMAD.HI R2, R2, 0x2aaaaaab, RZ ;  /* 0x2aaaaaab02027827 */ /* 0x000fe200078e02ff */
[----:B------:R-:W-:Y:S04]  /*28d0*/  BSSY B0, `(.L_x_476) ;  /* 0x000002e000007945 */ /* 0x000fe80003800000 */
[----:B------:R-:W-:-:S04]  /*28e0*/  SHF.R.U32.HI R0, RZ, 0x1f, R2 ;  /* 0x0000001fff007819 */ /* 0x000fc80000011602 */
[----:B------:R-:W-:-:S04]  /*28f0*/  LEA.HI.SX32 R2, R2, R0, 0x1d ;  /* 0x0000000002027211 */ /* 0x000fc800078feaff */
[----:B------:R-:W-:Y:S01]  /*2900*/  IMNMX R6, RZ, R2, !PT ;  /* 0x00000002ff067217 */ /* 0x000fe20007800200 */
[----:B------:R-:W-:-:S03]  /*2910*/  IMAD.MOV.U32 R2, RZ, RZ, RZ ;  /* 0x000000ffff027224 */ /* 0x000fc600078e00ff */
[----:B------:R-:W-:Y:S02]  /*2920*/  ISETP.GT.AND P0, PT, R11, R6, PT ;  /* 0x000000060b00720c */ /* 0x000fe40003f04270 */
[C---:B---3--:R-:W-:Y:S02]  /*2930*/  LOP3.LUT R0, R16.reuse, 0xff000000, RZ, 0xc0, !PT ;  /* 0xff00000010007812 */ /* 0x048fe400078ec0ff */
        /* <DEDUP_REMOVED lines=8> */
[----:B------:R-:W-:-:S04]  /*29c0*/  ISETP.NE.AND P0, PT, R5, RZ, PT ;  /* 0x000000ff0500720c */ /* 0x000fc80003f05270 */
[----:B------:R-:W-:-:S04]  /*29d0*/  SEL R0, R5, c[0x0][0x338], P0 ;  /* 0x0000ce0005007a07 */ /* 0x000fc80000000000 */
[----:B------:R-:W-:Y:S02]  /*29e0*/  IABS R3, R0 ;  /* 0x0000000000037213 */ /* 0x000fe40000000000 */
[----:B--2---:R-:W-:Y:S02]  /*29f0*/  IADD3 R7, R0, -0x1, R11 ;  /* 0xffffffff00077810 */ /* 0x004fe40007ffe00b */
[----:B------:R-:W2:Y:S03]  /*2a00*/  I2F.RP R2, R3 ;  /* 0x0000000300027306 */ /* 0x000ea60000209400 */
[----:B------:R-:W-:-:S05]  /*2a10*/  IMAD.IADD R7, R7, 0x1, -R6 ;  /* 0x0000000107077824 */ /* 0x000fca00078e0a06 */
[----:B------:R-:W-:Y:S01]  /*2a20*/  IABS R10, R7 ;  /* 0x00000007000a7213 */ /* 0x000fe20000000000 */
[----:B--2---:R-:W2:Y:S02]  /*2a30*/  MUFU.RCP R2, R2 ;  /* 0x0000000200027308 */ /* 0x004ea40000001000 */
[----:B--2---:R-:W-:-:S06]  /*2a40*/  IADD3 R2, R2, 0xffffffe, RZ ;  /* 0x0ffffffe02027810 */ /* 0x004fcc0007ffe0ff */
[----:B---3--:R-:W2:Y:S02]  /*2a50*/  F2I.FTZ.U32.TRUNC.NTZ R5, R2 ;  /* 0x0000000200057305 */ /* 0x008ea4000021f000 */
[----:B--2---:R-:W-:-:S04]  /*2a60*/  IMAD.MOV R2, RZ, RZ, -R5 ;  /* 0x000000ffff027224 */ /* 0x004fc800078e0a05 */
        /* <DEDUP_REMOVED lines=20> */
.L_x_477:
[----:B------:R-:W-:Y:S05]  /*2bb0*/  BSYNC B0 ;  /* 0x0000000000007941 */ /* 0x000fea0003800000 */
.L_x_476:
[----:B------:R-:W-:Y:S01]  /*2bc0*/  IMAD R3, R15, R2, R6 ;  /* 0x000000020f037224 */ /* 0x000fe200078e0206 */
[----:B------:R-:W-:Y:S01]  /*2bd0*/  PRMT R0, RZ, 0x7610, R0 ;  /* 0x00007610ff007816 */ /* 0x000fe20000000000 */
[----:B---3--:R-:W-:Y:S01]  /*2be0*/  IMAD.MOV.U32 R15, RZ, RZ, RZ ;  /* 0x000000ffff0f7224 */ /* 0x008fe200078e00ff */
[----:B------:R-:W-:Y:S01]  /*2bf0*/  MOV R18, RZ ;  /* 0x000000ff00127202 */ /* 0x000fe20000000f00 */
        /* <DEDUP_REMOVED lines=10> */
[----:B------:R3:W-:Y:S01]  /*2ca0*/  STL [R1+0x20], R110 ;  /* 0x0000206e01007387 */ /* 0x0007e20000100800 */
        /* <DEDUP_REMOVED lines=59> */
[----:B---3--:R-:W-:-:S04]  /*3060*/  ISETP.NE.U32.AND P0, PT, RZ, c[0x0][0x340], PT ;  /* 0x0000d000ff007a0c */ /* 0x008fc80003f05070 */
[----:B------:R-:W-:-:S13]  /*3070*/  ISETP.NE.AND.EX P0, PT, RZ, c[0x0][0x344], PT, P0 ;  /* 0x0000d100ff007a0c */ /* 0x000fda0003f05300 */
[----:B------:R-:W-:-:S05]  /*3080*/  @P0 IMAD.WIDE R2, R107, R13, c[0x0][0x340] ;  /* 0x0000d0006b020625 */ /* 0x000fca00078e020d */
[----:B------:R3:W5:Y:S01]  /*3090*/  @P0 LDG.E R0, [R2.64] ;  /* 0x0000000602000981 */ /* 0x000762000c1e1900 */
[----:B------:R-:W-:Y:S01]  /*30a0*/  WARPSYNC 0xffffffff ;  /* 0xffffffff00007948 */ /* 0x000fe20003800000 */
[----:B--2---:R-:W-:Y:S02]  /*30b0*/  SEL R7, R107, RZ, !P3 ;  /* 0x000000ff6b077207 */ /* 0x004fe40005800000 */
[----:B---3--:R-:W-:-:S04]  /*30c0*/  SHF.R.S32.HI R2, RZ, 0x1f, R107 ;  /* 0x0000001fff027819 */ /* 0x008fc8000001146b */
[----:B------:R-:W-:Y:S01]  /*30d0*/  SEL R5, R2, RZ, !P3 ;  /* 0x000000ff02057207 */ /* 0x000fe20005800000 */
[----:B------:R-:W-:-:S03]  /*30e0*/  @!P0 IMAD.MOV.U32 R0, RZ, RZ, R107 ;  /* 0x000000ffff008224 */ /* 0x000fc600078e006b */
[----:B------:R-:W2:Y:S01]  /*30f0*/  LDL R107, [R1+0x178] ;  /* 0x00017800016b7983 */ /* 0x000ea20000100800 */
[----:B------:R-:W-:Y:S01]  /*3100*/  IMAD.MOV.U32 R23, RZ, RZ, 0x30 ;  /* 0x00000030ff177424 */ /* 0x000fe200078e00ff */
[----:B-----5:R-:W-:Y:S01]  /*3110*/  SHF.R.S32.HI R3, RZ, 0x1f, R0 ;  /* 0x0000001fff037819 */ /* 0x020fe20000011400 */
[----:B------:R-:W-:Y:S01]  /*3120*/  IMAD.MOV.U32 R2, RZ, RZ, c[0x0][0x2b8] ;  /* 0x0000ae00ff027624 */ /* 0x000fe200078e00ff */
[----:B-1----:R-:W-:Y:S01]  /*3130*/  LOP3.LUT R106, R106, 0xffffff7f, RZ, 0xc0, !PT ;  /* 0xffffff7f6a6a7812 */ /* 0x002fe200078ec0ff */
[----:B------:R-:W-:Y:S02]  /*3140*/  IMAD R57, R110, R23, -0x30 ;  /* 0xffffffd06e397424 */ /* 0x000fe400078e0217 */
[----:B------:R-:W-:Y:S01]  /*3150*/  IMAD.WIDE.U32 R8, R0, c[0x0][0x2b0], RZ ;  /* 0x0000ac0000087a25 */ /* 0x000fe200078e00ff */
[----:B------:R-:W-:-:S03]  /*3160*/  ISETP.NE.AND P1, PT, R2, 0x1, PT ;  /* 0x000000010200780c */ /* 0x000fc60003f25270 */
[----:B------:R-:W-:Y:S01]  /*3170*/  IMAD.MOV.U32 R27, RZ, RZ, RZ ;  /* 0x000000ffff1b7224 */ /* 0x000fe200078e00ff */
[----:B------:R-:W-:Y:S09]  /*3180*/  STL.64 [R1+0x98], R8 ;  /* 0x0000980801007387 */ /* 0x000ff20000100a00 */
[----:B------:R-:W-:-:S02]  /*3190*/  @P1 LOP3.LUT R106, R106, 0x80, RZ, 0xfc, !PT ;  /* 0x000000806a6a1812 */ /* 0x000fc400078efcff */
[----:B------:R-:W-:Y:S01]  /*31a0*/  LOP3.LUT R22, R16, 0xffff, RZ, 0xc0, !PT ;  /* 0x0000ffff10167812 */ /* 0x000fe200078ec0ff */
[----:B------:R-:W-:Y:S01]  /*31b0*/  IMAD R5, R5, c[0x0][0x1c0], RZ ;  /* 0x0000700005057a24 */ /* 0x000fe200078e02ff */
[----:B------:R-:W-:Y:S01]  /*31c0*/  BAR.SYNC.DEFER_BLOCKING 0x0 ;  /* 0x0000000000007b1d */ /* 0x000fe20000010000 */
[----:B--2---:R-:W-:-:S04]  /*31d0*/  IMAD.IADD R2, R107, 0x1, R57 ;  /* 0x000000016b027824 */ /* 0x004fc800078e0239 */
[C---:B------:R-:W-:Y:S01]  /*31e0*/  IMAD.IADD R21, R2.reuse, 0x1, R17 ;  /* 0x0000000102157824 */ /* 0x040fe200078e0211 */
[----:B------:R-:W-:Y:S01]  /*31f0*/  ISETP.GE.AND P0, PT, R2, R111, PT ;  /* 0x0000006f0200720c */ /* 0x000fe20003f06270 */
[----:B------:R-:W-:Y:S02]  /*3200*/  IMAD R2, R3, c[0x0][0x2b0], RZ ;  /* 0x0000ac0003027a24 */ /* 0x000fe400078e02ff */
[----:B------:R-:W-:Y:S01]  /*3210*/  @P1 IMAD.HI.U32 R3, R21, c[0x0][0x2bc], RZ ;  /* 0x0000af0015031a27 */ /* 0x000fe200078e00ff */
[----:B------:R-:W-:-:S03]  /*3220*/  ISETP.GT.OR P0, PT, R107, 0x2f, P0 ;  /* 0x0000002f6b00780c */ /* 0x000fc60000704670 */
[----:B------:R-:W-:Y:S02]  /*3230*/  IMAD R2, R0, c[0x0][0x2b4], R2 ;  /* 0x0000ad0000027a24 */ /* 0x000fe400078e0202 */
[----:B------:R-:W-:Y:S01]  /*3240*/  IMAD.MOV.U32 R20, RZ, RZ, R21 ;  /* 0x000000ffff147224 */ /* 0x000fe200078e0015 */
[----:B------:R-:W-:Y:S01]  /*3250*/  @P1 SHF.R.U32.HI R20, RZ, c[0x0][0x2c0], R3 ;  /* 0x0000b000ff141a19 */ /* 0x000fe20000011603 */
[----:B------:R-:W-:-:S05]  /*3260*/  IMAD.IADD R4, R9, 0x1, R2 ;  /* 0x0000000109047824 */ /* 0x000fca00078e0202 */
[----:B------:R1:W-:Y:S01]  /*3270*/  STL [R1+0xac], R4 ;  /* 0x0000ac0401007387 */ /* 0x0003e20000100800 */
[----:B------:R-:W-:-:S03]  /*3280*/  @!P0 IADD3 R0, P1, R20, R8, RZ ;  /* 0x0000000814008210 */ /* 0x000fc60007f3e0ff */
[----:B------:R-:W2:Y:S01]  /*3290*/  LDL R49, [R1+0x68] ;  /* 0x0000680001317983 */ /* 0x000ea20000100800 */
[----:B------:R-:W-:Y:S02]  /*32a0*/  @!P0 LEA.HI.X.SX32 R3, R20, R4, 0x1, P1 ;  /* 0x0000000414038211 */ /* 0x000fe400008f0eff */
[C---:B------:R-:W-:Y:S01]  /*32b0*/  @!P0 LEA R2, P1, R0.reuse, c[0x0][0x2a0], 0x2 ;  /* 0x0000a80000028a11 */ /* 0x040fe200078210ff */
[----:B------:R-:W3:Y:S03]  /*32c0*/  LDL R25, [R1+0x40] ;  /* 0x0000400001197983 */ /* 0x000ee60000100800 */
[----:B------:R-:W-:Y:S01]  /*32d0*/  @!P0 LEA.HI.X R3, R0, c[0x0][0x2a4], R3, 0x2, P1 ;  /* 0x0000a90000038a11 */ /* 0x000fe200008f1403 */
[----:B------:R-:W4:Y:S04]  /*32e0*/  LDL R50, [R1+0x208] ;  /* 0x0002080001327983 */ /* 0x000f280000100800 */
[----:B------:R-:W4:Y:S04]  /*32f0*/  LDL R35, [R1+0x64] ;  /* 0x0000640001237983 */ /* 0x000f280000100800 */
[----:B------:R-:W4:Y:S04]  /*3300*/  LDL R26, [R1+0x20c] ;  /* 0x00020c00011a7983 */ /* 0x000f280000100800 */
[----:B------:R-:W4:Y:S04]  /*3310*/  LDL R33, [R1+0x6c] ;  /* 0x00006c0001217983 */ /* 0x000f280000100800 */
[----:B------:R-:W4:Y:S04]  /*3320*/  LDL R48, [R1+0x204] ;  /* 0x0002040001307983 */ /* 0x000f280000100800 */
[----:B------:R-:W4:Y:S04]  /*3330*/  LDL R34, [R1+0x200] ;  /* 0x0002000001227983 */ /* 0x000f280000100800 */
[----:B------:R-:W4:Y:S04]  /*3340*/  LDL R32, [R1+0x1c] ;  /* 0x00001c0001207983 */ /* 0x000f280000100800 */
[----:B------:R1:W4:Y:S01]  /*3350*/  @!P0 LDG.E R27, [R2.64] ;  /* 0x00000006021b8981 */ /* 0x000322000c1e1900 */
[----:B------:R-:W-:-:S05]  /*3360*/  SHF.R.S32.HI R0, RZ, 0x1f, R12 ;  /* 0x0000001fff007819 */ /* 0x000fca000001140c */
[----:B------:R-:W-:-:S04]  /*3370*/  IMAD R0, R0, c[0x0][0x178], RZ ;  /* 0x00005e0000007a24 */ /* 0x000fc800078e02ff */
[----:B------:R-:W-:Y:S02]  /*3380*/  IMAD R0, R12, c[0x0][0x17c], R0 ;  /* 0x00005f000c007a24 */ /* 0x000fe400078e0200 */
[----:B-1----:R-:W-:-:S04]  /*3390*/  IMAD.IADD R4, R107, 0x1, R14 ;  /* 0x000000016b047824 */ /* 0x002fc800078e020e */
[----:B------:R-:W-:-:S04]  /*33a0*/  @P4 IMAD.HI.U32 R6, R4, c[0x0][0x2c8], RZ ;  /* 0x0000b20004064a27 */ /* 0x000fc800078e00ff */
[----:B------:R-:W-:-:S04]  /*33b0*/  IMAD.WIDE.U32 R2, R12, c[0x0][0x178], RZ ;  /* 0x00005e000c027a25 */ /* 0x000fc800078e00ff */
[----:B------:R-:W-:-:S04]  /*33c0*/  IMAD.IADD R3, R3, 0x1, R0 ;  /* 0x0000000103037824 */ /* 0x000fc800078e0200 */
[----:B------:R-:W-:-:S04]  /*33d0*/  IMAD.WIDE.U32 R2, R22, c[0x0][0x1b8], R2 ;  /* 0x00006e0016027a25 */ /* 0x000fc800078e0002 */
[----:B------:R-:W-:Y:S01]  /*33e0*/  IMAD.MOV.U32 R0, RZ, RZ, R4 ;  /* 0x000000ffff007224 */ /* 0x000fe200078e0004 */
[----:B------:R-:W-:Y:S01]  /*33f0*/  @P4 SHF.R.U32.HI R0, RZ, c[0x0][0x2cc], R6 ;  /* 0x0000b300ff004a19 */ /* 0x000fe20000011606 */
[----:B------:R-:W-:Y:S01]  /*3400*/  IMAD R3, R22, c[0x0][0x1bc], R3 ;  /* 0x00006f0016037a24 */ /* 0x000fe200078e0203 */
[----:B------:R-:W1:Y:S01]  /*3410*/  S2R R8, SR_TID.X ;  /* 0x0000000000087919 */ /* 0x000e620000002100 */
[C---:B------:R-:W-:Y:S02]  /*3420*/  IMAD R6, R7.reuse, c[0x0][0x1c4], R5 ;  /* 0x0000710007067a24 */ /* 0x040fe400078e0205 */
[----:B------:R-:W-:Y:S01]  /*3430*/  IMAD.WIDE.U32 R2, R7, c[0x0][0x1c0], R2 ;  /* 0x0000700007027a25 */ /* 0x000fe200078e0002 */
[----:B------:R-:W-:-:S03]  /*3440*/  SHF.R.S32.HI R7, RZ, 0x1f, R0 ;  /* 0x0000001fff077819 */ /* 0x000fc60000011400 */
        /* <DEDUP_REMOVED lines=10> */
[----:B------:R-:W-:Y:S01]  /*34f0*/  IMAD.WIDE.U32 R2, R4, c[0x0][0x1a8], R2 ;  /* 0x00006a0004027a25 */ /* 0x000fe200078e0002 */
[----:B-1----:R-:W-:-:S03]  /*3500*/  SHF.R.S32.HI R24, RZ, 0x1f, R8 ;  /* 0x0000001fff187819 */ /* 0x002fc60000011408 */
[----:B------:R-:W-:Y:S01]  /*3510*/  IMAD.IADD R0, R3, 0x1, R0 ;  /* 0x0000000103007824 */ /* 0x000fe200078e0200 */
[----:B------:R-:W-:Y:S02]  /*3520*/  LEA R17, P0, R2, c[0x0][0x160], 0x1 ;  /* 0x0000580002117a11 */ /* 0x000fe400078008ff */
[----:B------:R-:W-:Y:S02]  /*3530*/  LEA.HI R24, R24, R8, RZ, 0x3 ;  /* 0x0000000818187211 */ /* 0x000fe400078f18ff */
[----:B------:R-:W-:Y:S01]  /*3540*/  LEA.HI.X R16, R2, c[0x0][0x164], R0, 0x1, P0 ;  /* 0x0000590002107a11 */ /* 0x000fe200000f0c00 */
[----:B------:R-:W2:Y:S01]  /*3550*/  SHFL.IDX PT, R3, R17, RZ, 0x181f ;  /* 0x00181fff11037589 */ /* 0x000ea200000e0000 */
[----:B------:R-:W-:Y:S01]  /*3560*/  SHF.R.S32.HI R24, RZ, 0x3, R24 ;  /* 0x00000003ff187819 */ /* 0x000fe20000011418 */
[----:B------:R-:W-:Y:S02]  /*3570*/  IMAD R19, R19, c[0x0][0x2c4], RZ ;  /* 0x0000b10013137a24 */ /* 0x000fe400078e02ff */
[----:B------:R-:W4:Y:S02]  /*3580*/  SHFL.IDX PT, R4, R16, RZ, 0x181f ;  /* 0x00181fff10047589 */ /* 0x000f2400000e0000 */
[----:B------:R-:W-:-:S05]  /*3590*/  IMAD.IADD R18, R24, 0x1, R14 ;  /* 0x0000000118127824 */ /* 0x000fca00078e020e */
[C---:B------:R-:W-:Y:S01]  /*35a0*/  ISETP.GE.AND P0, PT, R18.reuse, R19, PT ;  /* 0x000000131200720c */ /* 0x040fe20003f06270 */
[----:B------:R-:W1:Y:S01]  /*35b0*/  SHFL.IDX PT, R0, R17, 0x1, 0x181f ;  /* 0x00381f0011007f89 */ /* 0x000e6200000e0000 */
[----:B------:R-:W-:-:S03]  /*35c0*/  IADD3 R5, R18, 0x20, RZ ;  /* 0x0000002012057810 */ /* 0x000fc60007ffe0ff */
[----:B------:R-:W1:Y:S01]  /*35d0*/  SHFL.IDX PT, R2, R16, 0x1, 0x181f ;  /* 0x00381f0010027f89 */ /* 0x000e6200000e0000 */
[----:B------:R-:W-:-:S04]  /*35e0*/  IMAD.WIDE.U32 R30, R22, c[0x0][0x1e8], RZ ;  /* 0x00007a00161e7a25 */ /* 0x000fc800078e00ff */
[----:B------:R-:W-:-:S03]  /*35f0*/  IMAD R28, R22, c[0x0][0x1ec], R31 ;  /* 0x00007b00161c7a24 */ /* 0x000fc600078e021f */
[CC--:B--2---:R-:W-:Y:S02]  /*3600*/  @!P0 LEA R10, P2, R49.reuse, R3.reuse, 0x1 ;  /* 0x00000003310a8211 */ /* 0x0c4fe400078408ff */
[----:B------:R-:W-:Y:S02]  /*3610*/  ISETP.GE.AND P3, PT, R49, c[0x0][0x198], PT ;  /* 0x0000660031007a0c */ /* 0x000fe40003f66270 */
[CC--:B---3--:R-:W-:Y:S02]  /*3620*/  @!P0 LEA R12, P1, R25.reuse, R3.reuse, 0x1 ;  /* 0x00000003190c8211 */ /* 0x0c8fe400078208ff */
[----:B------:R-:W-:Y:S02]  /*3630*/  ISETP.GE.AND P4, PT, R25, c[0x0][0x198], PT ;  /* 0x0000660019007a0c */ /* 0x000fe40003f86270 */
[----:B----4-:R-:W-:Y:S02]  /*3640*/  @!P0 LEA.HI.X R11, R49, R4, R50, 0x1, P2 ;  /* 0x00000004310b8211 */ /* 0x010fe400010f0c32 */
[----:B------:R-:W-:-:S02]  /*3650*/  @!P0 LEA R8, P2, R35, R3, 0x1 ;  /* 0x0000000323088211 */ /* 0x000fc400078408ff */
[----:B------:R-:W-:Y:S02]  /*3660*/  ISETP.GE.AND P5, PT, R35, c[0x0][0x198], PT ;  /* 0x0000660023007a0c */ /* 0x000fe40003fa6270 */
[-C--:B------:R-:W-:Y:S02]  /*3670*/  @!P0 LEA.HI.X R13, R25, R4.reuse, R26, 0x1, P1 ;  /* 0x00000004190d8211 */ /* 0x080fe400008f0c1a */
[----:B------:R-:W-:Y:S02]  /*3680*/  ISETP.GE.AND P1, PT, R5, R19, PT ;  /* 0x000000130500720c */ /* 0x000fe40003f26270 */
[----:B------:R-:W-:Y:S02]  /*3690*/  ISETP.GE.AND P6, PT, R33, c[0x0][0x198], PT ;  /* 0x0000660021007a0c */ /* 0x000fe40003fc6270 */
[----:B------:R-:W-:Y:S02]  /*36a0*/  @!P0 LEA.HI.X R9, R35, R4, R48, 0x1, P2 ;  /* 0x0000000423098211 */ /* 0x000fe400010f0c30 */
[----:B------:R-:W-:-:S04]  /*36b0*/  @!P0 LEA R6, P2, R33, R3, 0x1 ;  /* 0x0000000321068211 */ /* 0x000fc800078408ff */
[----:B------:R-:W-:Y:S01]  /*36c0*/  @!P0 LEA.HI.X R7, R33, R4, R34, 0x1, P2 ;  /* 0x0000000421078211 */ /* 0x000fe200010f0c22 */
[----:B------:R2:W-:Y:S04]  /*36d0*/  @!P0 LDGSTS.E.BYPASS.LTC128B.128 [R32+0x4080], [R12.64], !P4 ;  /* 0x040800000c208fae */ /* 0x0005e8000e101d46 */
[----:B------:R3:W-:Y:S04]  /*36e0*/  @!P0 LDGSTS.E.BYPASS.LTC128B.128 [R32+0x8080], [R10.64], !P3 ;  /* 0x080800000a208fae */ /* 0x0007e8000d901d46 */
[----:B------:R4:W-:Y:S04]  /*36f0*/  @!P0 LDGSTS.E.BYPASS.LTC128B.128 [R32+0xc080], [R8.64], !P5 ;  /* 0x0c08000008208fae */ /* 0x0009e8000e901d46 */
[----:B------:R2:W-:Y:S01]  /*3700*/  @!P0 LDGSTS.E.BYPASS.LTC128B.128 [R32+0x10080], [R6.64], !P6 ;  /* 0x1008000006208fae */ /* 0x0005e2000f101d46 */
[----:B-1----:R-:W-:-:S04]  /*3710*/  @!P1 LEA R14, P2, R25, R0, 0x1 ;  /* 0x00000000190e9211 */ /* 0x002fc800078408ff */
[----:B------:R-:W-:Y:S02]  /*3720*/  @!P1 LEA.HI.X R15, R25, R2, R26, 0x1, P2 ;  /* 0x00000002190f9211 */ /* 0x000fe400010f0c1a */
[----:B------:R-:W-:-:S03]  /*3730*/  IADD3 R3, R18, 0x40, RZ ;  /* 0x0000004012037810 */ /* 0x000fc60007ffe0ff */
[----:B------:R1:W-:Y:S01]  /*3740*/  @!P1 LDGSTS.E.BYPASS.LTC128B.128 [R32+0x5080], [R14.64], !P4 ;  /* 0x050800000e209fae */ /* 0x0003e2000e101d46 */
[----:B----4-:R-:W-:-:S04]  /*3750*/  @!P1 LEA R8, P0, R49, R0, 0x1 ;  /* 0x0000000031089211 */ /* 0x010fc800078008ff */
[----:B------:R-:W-:Y:S02]  /*3760*/  @!P1 LEA.HI.X R9, R49, R2, R50, 0x1, P0 ;  /* 0x0000000231099211 */ /* 0x000fe400000f0c32 */
[----:B--2---:R-:W-:-:S03]  /*3770*/  @!P1 LEA R6, P0, R35, R0, 0x1 ;  /* 0x0000000023069211 */ /* 0x004fc600078008ff */
[----:B------:R2:W-:Y:S01]  /*3780*/  @!P1 LDGSTS.E.BYPASS.LTC128B.128 [R32+0x9080], [R8.64], !P3 ;  /* 0x0908000008209fae */ /* 0x0005e2000d901d46 */
[----:B------:R-:W-:Y:S02]  /*3790*/  @!P1 LEA.HI.X R7, R35, R2, R48, 0x1, P0 ;  /* 0x0000000223079211 */ /* 0x000fe400000f0c30 */
[C---:B------:R-:W-:Y:S02]  /*37a0*/  @!P1 LEA R4, P0, R33.reuse, R0, 0x1 ;  /* 0x0000000021049211 */ /* 0x040fe400078008ff */
[----:B------:R-:W2:Y:S02]  /*37b0*/  SHFL.IDX PT, R0, R17, 0x2, 0x181f ;  /* 0x00581f0011007f89 */ /* 0x000ea400000e0000 */
[----:B------:R-:W-:Y:S02]  /*37c0*/  @!P1 LEA.HI.X R5, R33, R2, R34, 0x1, P0 ;  /* 0x0000000221059211 */ /* 0x000fe400000f0c22 */
[----:B------:R-:W4:Y:S01]  /*37d0*/  SHFL.IDX PT, R2, R16, 0x2, 0x181f ;  /* 0x00581f0010027f89 */ /* 0x000f2200000e0000 */
[----:B------:R-:W-:-:S03]  /*37e0*/  ISETP.GE.AND P0, PT, R3, R19, PT ;  /* 0x000000130300720c */ /* 0x000fc60003f06270 */
[----:B------:R1:W-:Y:S04]  /*37f0*/  @!P1 LDGSTS.E.BYPASS.LTC128B.128 [R32+0xd080], [R6.64], !P5 ;  /* 0x0d08000006209fae */ /* 0x0003e8000e901d46 */
[----:B------:R1:W-:Y:S04]  /*3800*/  @!P1 LDGSTS.E.BYPASS.LTC128B.128 [R32+0x11080], [R4.64], !P6 ;  /* 0x1108000004209fae */ /* 0x0003e8000f101d46 */
[----:B---3--:R-:W3:Y:S02]  /*3810*/  SHFL.IDX PT, R10, R17, 0x3, 0x181f ;  /* 0x00781f00110a7f89 */ /* 0x008ee400000e0000 */
[----:B--2---:R-:W-:-:S04]  /*3820*/  @!P0 LEA R8, P1, R49, R0, 0x1 ;  /* 0x0000000031088211 */ /* 0x004fc800078208ff */
[----:B----4-:R-:W-:Y:S01]  /*3830*/  @!P0 LEA.HI.X R9, R49, R2, R50, 0x1, P1 ;  /* 0x0000000231098211 */ /* 0x010fe200008f0c32 */
[----:B------:R-:W2:Y:S01]  /*3840*/  SHFL.IDX PT, R11, R16, 0x3, 0x181f ;  /* 0x00781f00100b7f89 */ /* 0x000ea200000e0000 */
[-C--:B------:R-:W-:Y:S02]  /*3850*/  @!P0 LEA R12, P2, R25, R0.reuse, 0x1 ;  /* 0x00000000190c8211 */ /* 0x080fe400078408ff */
[----:B-1----:R-:W-:-:S04]  /*3860*/  @!P0 LEA R6, P1, R35, R0, 0x1 ;  /* 0x0000000023068211 */ /* 0x002fc800078208ff */
[----:B------:R-:W-:Y:S02]  /*3870*/  @!P0 LEA.HI.X R7, R35, R2, R48, 0x1, P1 ;  /* 0x0000000223078211 */ /* 0x000fe400008f0c30 */
[----:B------:R-:W-:Y:S02]  /*3880*/  @!P0 LEA R4, P1, R33, R0, 0x1 ;  /* 0x0000000021048211 */ /* 0x000fe400078208ff */
[----:B------:R-:W-:Y:S02]  /*3890*/  IADD3 R0, R18, 0x60, RZ ;  /* 0x0000006012007810 */ /* 0x000fe40007ffe0ff */
[-C--:B------:R-:W-:Y:S02]  /*38a0*/  @!P0 LEA.HI.X R13, R25, R2.reuse, R26, 0x1, P2 ;  /* 0x00000002190d8211 */ /* 0x080fe400010f0c1a */
[----:B------:R-:W-:Y:S01]  /*38b0*/  ISETP.GE.AND P2, PT, R0, R19, PT ;  /* 0x000000130000720c */ /* 0x000fe20003f46270 */
[----:B------:R-:W-:Y:S01]  /*38c0*/  IMAD.MOV R0, RZ, RZ, -R20 ;  /* 0x000000ffff007224 */ /* 0x000fe200078e0a14 */
[----:B------:R-:W-:Y:S01]  /*38d0*/  @!P0 LEA.HI.X R5, R33, R2, R34, 0x1, P1 ;  /* 0x0000000221058211 */ /* 0x000fe200008f0c22 */
[----:B------:R1:W-:Y:S02]  /*38e0*/  @!P0 LDGSTS.E.BYPASS.LTC128B.128 [R32+0x6080], [R12.64], !P4 ;  /* 0x060800000c208fae */ /* 0x0003e4000e101d46 */
[----:B------:R-:W-:-:S02]  /*38f0*/  IMAD R21, R0, c[0x0][0x2b8], R21 ;  /* 0x0000ae0000157a24 */ /* 0x000fc400078e0215 */
[----:B------:R4:W-:Y:S04]  /*3900*/  @!P0 LDGSTS.E.BYPASS.LTC128B.128 [R32+0xa080], [R8.64], !P3 ;  /* 0x0a08000008208fae */ /* 0x0009e8000d901d46 */
[----:B------:R1:W-:Y:S02]  /*3910*/  @!P0 LDGSTS.E.BYPASS.LTC128B.128 [R32+0xe080], [R6.64], !P5 ;  /* 0x0e08000006208fae */ /* 0x0003e4000e901d46 */
[C---:B---3--:R-:W-:Y:S02]  /*3920*/  @!P2 LEA R2, P1, R25.reuse, R10, 0x1 ;  /* 0x0000000a1902a211 */ /* 0x048fe400078208ff */
[----:B------:R3:W-:Y:S02]  /*3930*/  @!P0 LDGSTS.E.BYPASS.LTC128B.128 [R32+0x12080], [R4.64], !P6 ;  /* 0x1208000004208fae */ /* 0x0007e4000f101d46 */
[----:B--2---:R-:W-:-:S05]  /*3940*/  @!P2 LEA.HI.X R3, R25, R11, R26, 0x1, P1 ;  /* 0x0000000b1903a211 */ /* 0x004fca00008f0c1a */
[----:B------:R2:W-:Y:S01]  /*3950*/  @!P2 LDGSTS.E.BYPASS.LTC128B.128 [R32+0x7080], [R2.64], !P4 ;  /* 0x070800000220afae */ /* 0x0005e2000e101d46 */
[----:B------:R-:W-:Y:S02]  /*3960*/  SHF.R.S32.HI R14, RZ, 0x1f, R27 ;  /* 0x0000001fff0e7819 */ /* 0x000fe4000001141b */
[----:B-1----:R-:W-:-:S05]  /*3970*/  SHF.R.S32.HI R7, RZ, 0x1f, R21 ;  /* 0x0000001fff077819 */ /* 0x002fca0000011415 */
[----:B------:R-:W-:Y:S01]  /*3980*/  IMAD R0, R7, c[0x0][0x1e0], RZ ;  /* 0x0000780007007a24 */ /* 0x000fe200078e02ff */
[----:B---3--:R-:W-:-:S03]  /*3990*/  @!P2 LEA R4, P0, R49, R10, 0x1 ;  /* 0x0000000a3104a211 */ /* 0x008fc600078008ff */
[C---:B------:R-:W-:Y:S02]  /*39a0*/  IMAD R0, R21.reuse, c[0x0][0x1e4], R0 ;  /* 0x0000790015007a24 */ /* 0x040fe400078e0200 */
[----:B--2---:R-:W-:Y:S01]  /*39b0*/  IMAD.WIDE.U32 R2, R21, c[0x0][0x1e0], RZ ;  /* 0x0000780015027a25 */ /* 0x004fe200078e00ff */
[----:B------:R-:W-:-:S03]  /*39c0*/  @!P2 LEA.HI.X R5, R49, R11, R50, 0x1, P0 ;  /* 0x0000000b3105a211 */ /* 0x000fc600000f0c32 */
[----:B------:R-:W-:Y:S02]  /*39d0*/  IMAD.IADD R3, R3, 0x1, R0 ;  /* 0x0000000103037824 */ /* 0x000fe400078e0200 */
[----:B------:R-:W-:Y:S01]  /*39e0*/  IMAD R0, R14, c[0x0][0x1f0], RZ ;  /* 0x00007c000e007a24 */ /* 0x000fe200078e02ff */
[----:B------:R1:W-:Y:S01]  /*39f0*/  @!P2 LDGSTS.E.BYPASS.LTC128B.128 [R32+0xb080], [R4.64], !P3 ;  /* 0x0b0800000420afae */ /* 0x0003e2000d901d46 */
[----:B------:R-:W-:-:S04]  /*3a00*/  IMAD.WIDE.U32 R2, R27, c[0x0][0x1f0], R2 ;  /* 0x00007c001b027a25 */ /* 0x000fc800078e0002 */
[----:B------:R-:W-:-:S04]  /*3a10*/  IMAD R12, R110, -0x30, R23 ;  /* 0xffffffd06e0c7824 */ /* 0x000fc800078e0217 */
[----:B------:R-:W-:Y:S02]  /*3a20*/  IMAD.IADD R56, R111, 0x1, R12 ;  /* 0x000000016f387824 */ /* 0x000fe400078e020c */
[----:B-1----:R-:W-:Y:S01]  /*3a30*/  IMAD R4, R27, c[0x0][0x1f4], R0 ;  /* 0x00007d001b047a24 */ /* 0x002fe200078e0200 */
[----:B------:R-:W-:-:S04]  /*3a40*/  IADD3 R0, P0, R2, R30, RZ ;  /* 0x0000001e02007210 */ /* 0x000fc80007f1e0ff */
[----:B------:R-:W-:Y:S02]  /*3a50*/  IADD3.X R2, R28, R3, R4, P0, !PT ;  /* 0x000000031c027210 */ /* 0x000fe400007fe404 */
[----:B------:R-:W-:Y:S02]  /*3a60*/  LEA R6, P0, R0, c[0x0][0x1c8], 0x1 ;  /* 0x0000720000067a11 */ /* 0x000fe400078008ff */
[----:B------:R-:W-:Y:S02]  /*3a70*/  IMNMX R3, R56, 0x30, PT ;  /* 0x0000003038037817 */ /* 0x000fe40003800200 */
[----:B------:R-:W-:Y:S02]  /*3a80*/  LEA.HI.X R15, R0, c[0x0][0x1cc], R2, 0x1, P0 ;  /* 0x00007300000f7a11 */ /* 0x000fe400000f0c02 */
[----:B------:R-:W1:Y:S01]  /*3a90*/  SHFL.IDX PT, R0, R6, RZ, 0x181f ;  /* 0x00181fff06007589 */ /* 0x000e6200000e0000 */
[----:B------:R-:W-:Y:S01]  /*3aa0*/  @!P2 LEA R2, P0, R35, R10, 0x1 ;  /* 0x0000000a2302a211 */ /* 0x000fe200078008ff */
[----:B------:R-:W-:-:S02]  /*3ab0*/  IMAD.IADD R13, R3, 0x1, -R24 ;  /* 0x00000001030d7824 */ /* 0x000fc400078e0a18 */
[----:B----4-:R-:W2:Y:S01]  /*3ac0*/  SHFL.IDX PT, R8, R15, RZ, 0x181f ;  /* 0x00181fff0f087589 */ /* 0x010ea200000e0000 */
[----:B------:R-:W-:Y:S02]  /*3ad0*/  @!P2 LEA.HI.X R3, R35, R11, R48, 0x1, P0 ;  /* 0x0000000b2303a211 */ /* 0x000fe400000f0c30 */
[----:B------:R-:W-:-:S03]  /*3ae0*/  ISETP.GE.AND P1, PT, R13, 0x1, PT ;  /* 0x000000010d00780c */ /* 0x000fc60003f26270 */
[----:B------:R3:W-:Y:S02]  /*3af0*/  @!P2 LDGSTS.E.BYPASS.LTC128B.128 [R32+0xf080], [R2.64], !P5 ;  /* 0x0f0800000220afae */ /* 0x0007e4000e901d46 */
[----:B---3--:R-:W-:-:S04]  /*3b00*/  @!P2 LEA R2, P0, R33, R10, 0x1 ;  /* 0x0000000a2102a211 */ /* 0x008fc800078008ff */
[----:B------:R-:W-:-:S05]  /*3b10*/  @!P2 LEA.HI.X R3, R33, R11, R34, 0x1, P0 ;  /* 0x0000000b2103a211 */ /* 0x000fca00000f0c22 */
[----:B------:R1:W-:Y:S01]  /*3b20*/  @!P2 LDGSTS.E.BYPASS.LTC128B.128 [R32+0x13080], [R2.64], !P6 ;  /* 0x130800000220afae */ /* 0x0003e2000f101d46 */
[----:B------:R-:W-:Y:S02]  /*3b30*/  @P1 ISETP.GE.AND P2, PT, R25, c[0x0][0x1d4], PT ;  /* 0x0000750019001a0c */ /* 0x000fe40003f46270 */
[----:B------:R-:W-:Y:S01]  /*3b40*/  @P1 ISETP.GE.AND P3, PT, R49, c[0x0][0x1d4], PT ;  /* 0x0000750031001a0c */ /* 0x000fe20003f66270 */
[----:B------:R-:W0:Y:S01]  /*3b50*/  LDGDEPBAR ;  /* 0x00000000000079af */ /* 0x000e220000000000 */
[----:B------:R-:W-:Y:S01]  /*3b60*/  IMAD.WIDE.U32 R16, R22, c[0x0][0x210], RZ ;  /* 0x0000840016107a25 */ /* 0x000fe200078e00ff */
[----:B-1----:R-:W-:-:S04]  /*3b70*/  @P1 LEA R2, P0, R25, R0, 0x1 ;  /* 0x0000000019021211 */ /* 0x002fc800078008ff */
[----:B--2---:R-:W-:Y:S02]  /*3b80*/  @P1 LEA.HI.X R3, R25, R8, R26, 0x1, P0 ;  /* 0x0000000819031211 */ /* 0x004fe400000f0c1a */
[----:B------:R-:W-:-:S03]  /*3b90*/  @P1 LEA R4, P0, R49, R0, 0x1 ;  /* 0x0000000031041211 */ /* 0x000fc600078008ff */
[----:B------:R1:W-:Y:S01]  /*3ba0*/  @P1 LDGSTS.E.BYPASS.LTC128B.128 [R32+0x14080], [R2.64], !P2 ;  /* 0x1408000002201fae */ /* 0x0003e2000d101d46 */
[----:B------:R-:W-:Y:S02]  /*3bb0*/  @P1 ISETP.GE.AND P2, PT, R35, c[0x0][0x1d4], PT ;  /* 0x0000750023001a0c */ /* 0x000fe40003f46270 */
[----:B------:R-:W-:Y:S01]  /*3bc0*/  @P1 LEA.HI.X R5, R49, R8, R50, 0x1, P0 ;  /* 0x0000000831051211 */ /* 0x000fe200000f0c32 */
[----:B------:R-:W-:Y:S01]  /*3bd0*/  STL [R1+0x28], R27 ;  /* 0x0000281b01007387 */ /* 0x000fe20000100800 */
[----:B------:R-:W-:-:S03]  /*3be0*/  IMAD R11, R22, c[0x0][0x214], R17 ;  /* 0x00008500160b7a24 */ /* 0x000fc600078e0211 */
[----:B------:R2:W-:Y:S04]  /*3bf0*/  @P1 LDGSTS.E.BYPASS.LTC128B.128 [R32+0x15880], [R4.64], !P3 ;  /* 0x1588000004201fae */ /* 0x0005e8000d901d46 */
[----:B------:R-:W-:Y:S04]  /*3c00*/  STL [R1+0x38], R21 ;  /* 0x0000381501007387 */ /* 0x000fe80000100800 */
[----:B------:R-:W-:Y:S01]  /*3c10*/  STL.64 [R1+0x90], R30 ;  /* 0x0000901e01007387 */ /* 0x000fe20000100a00 */
[----:B-1----:R-:W-:-:S04]  /*3c20*/  @P1 LEA R2, P0, R35, R0, 0x1 ;  /* 0x0000000023021211 */ /* 0x002fc800078008ff */
[----:B------:R-:W-:Y:S01]  /*3c30*/  @P1 LEA.HI.X R3, R35, R8, R48, 0x1, P0 ;  /* 0x0000000823031211 */ /* 0x000fe200000f0c30 */
[----:B--2---:R-:W-:Y:S01]  /*3c40*/  IMAD R4, R7, c[0x0][0x208], RZ ;  /* 0x0000820007047a24 */ /* 0x004fe200078e02ff */
[----:B------:R-:W-:Y:S01]  /*3c50*/  STL [R1+0x88], R28 ;  /* 0x0000881c01007387 */ /* 0x000fe20000100800 */
[----:B------:R-:W-:Y:S02]  /*3c60*/  ISETP.GE.AND P0, PT, R13, 0x21, PT ;  /* 0x000000210d00780c */ /* 0x000fe40003f06270 */
[----:B------:R-:W-:Y:S01]  /*3c70*/  IMAD R5, R21, c[0x0][0x20c], R4 ;  /* 0x0000830015057a24 */ /* 0x000fe200078e0204 */
[----:B------:R1:W-:Y:S01]  /*3c80*/  @P1 LDGSTS.E.BYPASS.LTC128B.128 [R32+0x17080], [R2.64], !P2 ;  /* 0x1708000002201fae */ /* 0x0003e2000d101d46 */
[C---:B------:R-:W-:Y:S01]  /*3c90*/  @P1 LEA R4, P2, R33.reuse, R0, 0x1 ;  /* 0x0000000021041211 */ /* 0x040fe200078408ff */
[----:B------:R-:W-:Y:S02]  /*3ca0*/  IMAD R0, R14, c[0x0][0x218], RZ ;  /* 0x000086000e007a24 */ /* 0x000fe400078e02ff */
[----:B------:R-:W-:Y:S04]  /*3cb0*/  STL.64 [R1+0xa0], R16 ;  /* 0x0000a01001007387 */ /* 0x000fe80000100a00 */
[----:B------:R2:W-:Y:S04]  /*3cc0*/  SHFL.IDX PT, R10, R15, 0x1, 0x181f ;  /* 0x00381f000f0a7f89 */ /* 0x0005e800000e0000 */
[----:B------:R-:W-:Y:S04]  /*3cd0*/  STL [R1+0xa8], R11 ;  /* 0x0000a80b01007387 */ /* 0x000fe80000100800 */
[----:B------:R-:W3:Y:S04]  /*3ce0*/  LDL R14, [R1+0x14] ;  /* 0x00001400010e7983 */ /* 0x000ee80000100800 */
[----:B------:R-:W4:Y:S04]  /*3cf0*/  LDL R13, [R1+0x10] ;  /* 0x00001000010d7983 */ /* 0x000f280000100800 */
[----:B--2---:R-:W2:Y:S04]  /*3d00*/  LDL R15, [R1+0xc] ;  /* 0x00000c00010f7983 */ /* 0x004ea80000100800 */
[----:B------:R1:W1:Y:S01]  /*3d10*/  SHFL.IDX PT, R9, R6, 0x1, 0x181f ;  /* 0x00381f0006097f89 */ /* 0x00026200000e0000 */
[----:B------:R-:W-:Y:S01]  /*3d20*/  @P1 ISETP.GE.AND P3, PT, R33, c[0x0][0x1d4], PT ;  /* 0x0000750021001a0c */ /* 0x000fe20003f66270 */
[----:B-1----:R-:W-:-:S04]  /*3d30*/  IMAD.WIDE.U32 R6, R21, c[0x0][0x208], RZ ;  /* 0x0000820015067a25 */ /* 0x002fc800078e00ff */
[----:B------:R-:W-:Y:S01]  /*3d40*/  IMAD.IADD R3, R7, 0x1, R5 ;  /* 0x0000000107037824 */ /* 0x000fe200078e0205 */
[----:B------:R-:W-:Y:S01]  /*3d50*/  @P1 LEA.HI.X R5, R33, R8, R34, 0x1, P2 ;  /* 0x0000000821051211 */ /* 0x000fe200010f0c22 */
[----:B------:R-:W-:-:S06]  /*3d60*/  IMAD.MOV.U32 R2, RZ, RZ, R6 ;  /* 0x000000ffff027224 */ /* 0x000fcc00078e0006 */
[----:B------:R1:W-:Y:S01]  /*3d70*/  @P1 LDGSTS.E.BYPASS.LTC128B.128 [R32+0x18880], [R4.64], !P3 ;  /* 0x1888000004201fae */ /* 0x0003e2000d901d46 */
[----:B------:R-:W-:Y:S01]  /*3d80*/  IMAD.WIDE.U32 R2, R27, c[0x0][0x218], R2 ;  /* 0x000086001b027a25 */ /* 0x000fe200078e0002 */
[----:B------:R-:W-:Y:S02]  /*3d90*/  @P0 ISETP.GE.AND P3, PT, R25, c[0x0][0x1d4], PT ;  /* 0x0000750019000a0c */ /* 0x000fe40003f66270 */
[----:B------:R-:W-:Y:S01]  /*3da0*/  @P0 LEA R6, P2, R49, R9, 0x1 ;  /* 0x0000000931060211 */ /* 0x000fe200078408ff */
[----:B------:R-:W-:-:S03]  /*3db0*/  IMAD R8, R27, c[0x0][0x21c], R0 ;  /* 0x000087001b087a24 */ /* 0x000fc600078e0200 */
[C---:B------:R-:W-:Y:S02]  /*3dc0*/  @P0 LEA.HI.X R7, R49.reuse, R10, R50, 0x1, P2 ;  /* 0x0000000a31070211 */ /* 0x040fe400010f0c32 */
[----:B------:R-:W-:Y:S02]  /*3dd0*/  @P0 ISETP.GE.AND P2, PT, R49, c[0x0][0x1d4], PT ;  /* 0x0000750031000a0c */ /* 0x000fe40003f46270 */
[----:B-1----:R-:W-:-:S04]  /*3de0*/  @P0 LEA R4, P1, R25, R9, 0x1 ;  /* 0x0000000919040211 */ /* 0x002fc800078208ff */
[----:B------:R-:W-:Y:S02]  /*3df0*/  @P0 LEA.HI.X R5, R25, R10, R26, 0x1, P1 ;  /* 0x0000000a19050211 */ /* 0x000fe400008f0c1a */
[----:B------:R-:W-:-:S03]  /*3e00*/  IADD3 R0, P1, R2, R16, RZ ;  /* 0x0000001002007210 */ /* 0x000fc60007f3e0ff */
[----:B------:R1:W-:Y:S01]  /*3e10*/  @P0 LDGSTS.E.BYPASS.LTC128B.128 [R32+0x15080], [R4.64], !P3 ;  /* 0x1508000004200fae */ /* 0x0003e2000d901d46 */
[----:B------:R-:W-:Y:S02]  /*3e20*/  IADD3.X R2, R11, R3, R8, P1, !PT ;  /* 0x000000030b027210 */ /* 0x000fe40000ffe408 */
[C---:B------:R-:W-:Y:S01]  /*3e30*/  LEA R11, P1, R0.reuse, c[0x0][0x1f8], 0x1 ;  /* 0x00007e00000b7a11 */ /* 0x040fe200078208ff */
[----:B------:R-:W1:Y:S03]  /*3e40*/  S2R R17, SR_TID.X ;  /* 0x0000000000117919 */ /* 0x000e660000002100 */
[----:B------:R-:W-:Y:S01]  /*3e50*/  LEA.HI.X R8, R0, c[0x0][0x1fc], R2, 0x1, P1 ;  /* 0x00007f0000087a11 */ /* 0x000fe200008f0c02 */
[----:B------:R1:W-:Y:S01]  /*3e60*/  @P0 LDGSTS.E.BYPASS.LTC128B.128 [R32+0x16880], [R6.64], !P2 ;  /* 0x1688000006200fae */ /* 0x0003e2000d101d46 */
[----:B------:R-:W-:Y:S02]  /*3e70*/  @P0 ISETP.GE.AND P3, PT, R35, c[0x0][0x1d4], PT ;  /* 0x0000750023000a0c */ /* 0x000fe40003f66270 */
[----:B------:R-:W-:-:S02]  /*3e80*/  @P0 LEA R2, P2, R33, R9, 0x1 ;  /* 0x0000000921020211 */ /* 0x000fc400078408ff */
[----:B-1----:R-:W-:-:S04]  /*3e90*/  @P0 LEA R4, P1, R35, R9, 0x1 ;  /* 0x0000000923040211 */ /* 0x002fc800078208ff */
[-C--:B------:R-:W-:Y:S02]  /*3ea0*/  @P0 LEA.HI.X R5, R35, R10.reuse, R48, 0x1, P1 ;  /* 0x0000000a23050211 */ /* 0x080fe400008f0c30 */
[C---:B------:R-:W-:Y:S02]  /*3eb0*/  @P0 ISETP.GE.AND P1, PT, R33.reuse, c[0x0][0x1d4], PT ;  /* 0x0000750021000a0c */ /* 0x040fe40003f26270 */
[----:B------:R-:W-:Y:S01]  /*3ec0*/  @P0 LEA.HI.X R3, R33, R10, R34, 0x1, P2 ;  /* 0x0000000a21030211 */ /* 0x000fe200010f0c22 */
[----:B------:R1:W-:Y:S10]  /*3ed0*/  @P0 LDGSTS.E.BYPASS.LTC128B.128 [R32+0x18080], [R4.64], !P3 ;  /* 0x1808000004200fae */ /* 0x0003f4000d901d46 */
[----:B------:R1:W-:Y:S04]  /*3ee0*/  @P0 LDGSTS.E.BYPASS.LTC128B.128 [R32+0x19880], [R2.64], !P1 ;  /* 0x1988000002200fae */ /* 0x0003e8000c901d46 */
[----:B------:R-:W0:Y:S01]  /*3ef0*/  LDGDEPBAR ;  /* 0x00000000000079af */ /* 0x000e220000000000 */
[----:B------:R-:W-:-:S04]  /*3f00*/  SHF.R.S32.HI R16, RZ, 0x1f, R17 ;  /* 0x0000001fff107819 */ /* 0x000fc80000011411 */
[----:B------:R-:W-:-:S04]  /*3f10*/  LEA.HI R16, R16, R17, RZ, 0x3 ;  /* 0x0000001110107211 */ /* 0x000fc800078f18ff */
[----:B------:R-:W-:-:S05]  /*3f20*/  LOP3.LUT R16, R16, 0xfffffff8, RZ, 0xc0, !PT ;  /* 0xfffffff810107812 */ /* 0x000fca00078ec0ff */
[----:B------:R-:W-:Y:S01]  /*3f30*/  IMAD.IADD R16, R17, 0x1, -R16 ;  /* 0x0000000111107824 */ /* 0x000fe200078e0a10 */
[----:B------:R-:W-:-:S04]  /*3f40*/  DEPBAR.LE SB0, 0x1 ;  /* 0x000080400000791a */ /* 0x000fc80000000000 */
[----:B------:R-:W-:Y:S01]  /*3f50*/  BAR.SYNC.DEFER_BLOCKING 0x0 ;  /* 0x0000000000007b1d */ /* 0x000fe20000010000 */
[----:B------:R-:W-:Y:S02]  /*3f60*/  LOP3.LUT P1, RZ, R16, 0x2, RZ, 0xc0, !PT ;  /* 0x0000000210ff7812 */ /* 0x000fe4000782c0ff */
[----:B------:R-:W-:-:S04]  /*3f70*/  SHF.R.S32.HI R16, RZ, 0x1f, R17 ;  /* 0x0000001fff107819 */ /* 0x000fc80000011411 */
[----:B------:R-:W-:-:S04]  /*3f80*/  LEA.HI R16, R16, R17, RZ, 0x5 ;  /* 0x0000001110107211 */ /* 0x000fc800078f28ff */
[----:B------:R-:W-:-:S05]  /*3f90*/  SHF.R.S32.HI R16, RZ, 0x5, R16 ;  /* 0x00000005ff107819 */ /* 0x000fca0000011410 */
[----:B------:R-:W-:-:S05]  /*3fa0*/  IMAD R16, R16, 0x800, R239 ;  /* 0x0000080010107824 */ /* 0x000fca00078e02ef */
[----:B------:R-:W-:Y:S04]  /*3fb0*/  LDSM.16.M88.4 R160, [R16] ;  /* 0x0000000010a0783b */ /* 0x000fe80000000200 */
[----:B------:R-:W-:Y:S04]  /*3fc0*/  LDSM.16.M88.4 R188, [R16+0x4000] ;  /* 0x0040000010bc783b */ /* 0x000fe80000000200 */
[----:B------:R-:W-:Y:S04]  /*3fd0*/  LDSM.16.M88.4 R204, [R16+0x8000] ;  /* 0x0080000010cc783b */ /* 0x000fe80000000200 */
[----:B------:R-:W-:Y:S04]  /*3fe0*/  LDSM.16.M88.4 R220, [R16+0xc000] ;  /* 0x00c0000010dc783b */ /* 0x000fe80000000200 */
[----:B------:R-:W1:Y:S04]  /*3ff0*/  SHFL.IDX PT, R7, R11, RZ, 0x181f ;  /* 0x00181fff0b077589 */ /* 0x000e6800000e0000 */
[----:B------:R-:W1:Y:S01]  /*4000*/  SHFL.IDX PT, R6, R8, RZ, 0x181f ;  /* 0x00181fff08067589 */ /* 0x000e6200000e0000 */
[C---:B------:R-:W-:Y:S01]  /*4010*/  IMAD.SHL.U32 R0, R25.reuse, 0x2, RZ ;  /* 0x0000000219007824 */ /* 0x040fe200078e00ff */
[----:B-1----:R-:W-:-:S02]  /*4020*/  SHF.L.U64.HI R4, R25, 0x1, R26 ;  /* 0x0000000119047819 */ /* 0x002fc4000001021a */
[----:B------:R-:W-:Y:S02]  /*4030*/  ISETP.GE.AND P3, PT, R25, c[0x0][0x1d4], PT ;  /* 0x0000750019007a0c */ /* 0x000fe40003f66270 */
[----:B------:R1:W-:Y:S01]  /*4040*/  STL [R1+0xc4], R0 ;  /* 0x0000c40001007387 */ /* 0x0003e20000100800 */
[----:B------:R-:W-:Y:S02]  /*4050*/  IADD3 R243, R236, 0x20, RZ ;  /* 0x00000020ecf37810 */ /* 0x000fe40007ffe0ff */
[----:B------:R-:W-:-:S05]  /*4060*/  IADD3 R2, P0, R7, R0, RZ ;  /* 0x0000000007027210 */ /* 0x000fca0007f1e0ff */
[----:B------:R-:W-:Y:S02]  /*4070*/  IMAD.X R3, R6, 0x1, R4, P0 ;  /* 0x0000000106037824 */ /* 0x000fe400000e0604 */
[----:B-1----:R-:W-:-:S05]  /*4080*/  IMAD.IADD R0, R56, 0x1, -R24 ;  /* 0x0000000138007824 */ /* 0x002fca00078e0a18 */
[----:B------:R-:W-:Y:S01]  /*4090*/  ISETP.LT.OR P0, PT, R0, 0x1, P3 ;  /* 0x000000010000780c */ /* 0x000fe20001f01670 */
[----:B------:R1:W-:Y:S01]  /*40a0*/  STL [R1+0x44], R4 ;  /* 0x0000440401007387 */ /* 0x0003e20000100800 */
[C---:B------:R-:W-:Y:S02]  /*40b0*/  ISETP.GE.AND P4, PT, R49.reuse, c[0x0][0x1d4], PT ;  /* 0x0000750031007a0c */ /* 0x040fe40003f86270 */
[----:B------:R-:W-:Y:S01]  /*40c0*/  @P1 IADD3 R243, R236, -0x20, RZ ;  /* 0xffffffe0ecf31810 */ /* 0x000fe20007ffe0ff */
[----:B---3--:R-:W3:Y:S04]  /*40d0*/  LDSM.16.M88.4 R180, [R14] ;  /* 0x000000000eb4783b */ /* 0x008ee80000000200 */
[----:B----4-:R-:W4:Y:S04]  /*40e0*/  LDSM.16.M88.4 R184, [R13] ;  /* 0x000000000db8783b */ /* 0x010f280000000200 */
[----:B------:R-:W1:Y:S04]  /*40f0*/  LDSM.16.M88.4 R196, [R14+0x4000] ;  /* 0x004000000ec4783b */ /* 0x000e680000000200 */
[----:B------:R-:W3:Y:S04]  /*4100*/  LDSM.16.M88.4 R200, [R13+0x4000] ;  /* 0x004000000dc8783b */ /* 0x000ee80000000200 */
[----:B--2---:R-:W2:Y:S04]  /*4110*/  LDSM.16.M88.4 R164, [R15] ;  /* 0x000000000fa4783b */ /* 0x004ea80000000200 */
[----:B------:R-:W2:Y:S04]  /*4120*/  LDSM.16.M88.4 R192, [R15+0x4000] ;  /* 0x004000000fc0783b */ /* 0x000ea80000000200 */
[----:B------:R-:W2:Y:S04]  /*4130*/  LDSM.16.M88.4 R208, [R15+0x8000] ;  /* 0x008000000fd0783b */ /* 0x000ea80000000200 */
[----:B------:R-:W2:Y:S04]  /*4140*/  LDSM.16.M88.4 R212, [R14+0x8000] ;  /* 0x008000000ed4783b */ /* 0x000ea80000000200 */
[----:B------:R-:W2:Y:S04]  /*4150*/  LDSM.16.M88.4 R216, [R13+0x8000] ;  /* 0x008000000dd8783b */ /* 0x000ea80000000200 */
[----:B------:R-:W2:Y:S04]  /*4160*/  LDSM.16.M88.4 R224, [R15+0xc000] ;  /* 0x00c000000fe0783b */ /* 0x000ea80000000200 */
[----:B------:R-:W2:Y:S04]  /*4170*/  LDSM.16.M88.4 R228, [R14+0xc000] ;  /* 0x00c000000ee4783b */ /* 0x000ea80000000200 */
[----:B------:R-:W2:Y:S04]  /*4180*/  LDSM.16.M88.4 R232, [R13+0xc000] ;  /* 0x00c000000de8783b */ /* 0x000ea80000000200 */
[----:B------:R-:W-:Y:S01]  /*4190*/  BAR.SYNC.DEFER_BLOCKING 0x0 ;  /* 0x0000000000007b1d */ /* 0x000fe20000010000 */
[----:B-1----:R-:W-:-:S05]  /*41a0*/  IMAD.SHL.U32 R4, R49, 0x2, RZ ;  /* 0x0000000231047824 */ /* 0x002fca00078e00ff */
[----:B------:R-:W-:-:S04]  /*41b0*/  DEPBAR.LE SB0, 0x0 ;  /* 0x000080000000791a */ /* 0x000fc80000000000 */
[----:B------:R-:W-:Y:S01]  /*41c0*/  BAR.SYNC.DEFER_BLOCKING 0x0 ;  /* 0x0000000000007b1d */ /* 0x000fe20000010000 */
[----:B------:R-:W-:Y:S02]  /*41d0*/  ISETP.LT.OR P1, PT, R0, 0x1, P4 ;  /* 0x000000010000780c */ /* 0x000fe40002721670 */
[----:B------:R-:W-:-:S03]  /*41e0*/  SHF.L.U64.HI R5, R49, 0x1, R50 ;  /* 0x0000000131057819 */ /* 0x000fc60000010232 */
[----:B------:R1:W-:Y:S01]  /*41f0*/  STL [R1+0xd0], R4 ;  /* 0x0000d00401007387 */ /* 0x0003e20000100800 */
[----:B------:R-:W-:-:S03]  /*4200*/  SHF.L.U64.HI R9, R35, 0x1, R48 ;  /* 0x0000000123097819 */ /* 0x000fc60000010230 */
[----:B------:R-:W-:Y:S04]  /*4210*/  STL [R1+0x48], R5 ;  /* 0x0000480501007387 */ /* 0x000fe80000100800 */
[----:B------:R-:W1:Y:S04]  /*4220*/  LDSM.16.M88.4 R16, [R236] ;  /* 0x00000000ec10783b */ /* 0x000e680000000200 */
[----:B------:R-:W1:Y:S04]  /*4230*/  LDSM.16.M88.4 R28, [R236+0x800] ;  /* 0x00080000ec1c783b */ /* 0x000e680000000200 */
[----:B------:R-:W1:Y:S04]  /*4240*/  LDSM.16.M88.4 R40, [R236+0x1000] ;  /* 0x00100000ec28783b */ /* 0x000e680000000200 */
[----:B------:R-:W1:Y:S04]  /*4250*/  LDSM.16.M88.4 R24, [R243] ;  /* 0x00000000f318783b */ /* 0x000e680000000200 */
[----:B------:R-:W2:Y:S04]  /*4260*/  LDSM.16.M88.4 R36, [R243+0x800] ;  /* 0x00080000f324783b */ /* 0x000ea80000000200 */
[----:B------:R-:W2:Y:S04]  /*4270*/  LDSM.16.M88.4 R44, [R243+0x1000] ;  /* 0x00100000f32c783b */ /* 0x000ea80000000200 */
[----:B------:R-:W-:Y:S01]  /*4280*/  @!PT LDS RZ, [RZ] ;  /* 0x00000000fffff984 */ /* 0x000fe20000000800 */
[----:B------:R-:W-:Y:S01]  /*4290*/  @!PT LDS RZ, [RZ] ;  /* 0x00000000fffff984 */ /* 0x000fe20000000800 */
[----:B------:R-:W-:Y:S01]  /*42a0*/  @!PT LDS RZ, [RZ] ;  /* 0x00000000fffff984 */ /* 0x000fe20000000800 */
[----:B------:R3:W-:Y:S02]  /*42b0*/  LDGSTS.E.BYPASS.LTC128B.128 [R32+0x4080], [R2.64], !P0 ;  /* 0x0408000002207fae */ /* 0x0007e4000c101d46 */
[----:B---3--:R-:W-:Y:S01]  /*42c0*/  IADD3 R2, P0, R7, R4, RZ ;  /* 0x0000000407027210 */ /* 0x008fe20007f1e0ff */
[----:B-1----:R-:W-:-:S04]  /*42d0*/  IMAD.SHL.U32 R4, R35, 0x2, RZ ;  /* 0x0000000223047824 */ /* 0x002fc800078e00ff */
[----:B------:R-:W-:Y:S01]  /*42e0*/  IMAD.X R3, R6, 0x1, R5, P0 ;  /* 0x0000000106037824 */ /* 0x000fe200000e0605 */
[----:B------:R1:W-:Y:S04]  /*42f0*/  STL [R1+0xbc], R4 ;  /* 0x0000bc0401007387 */ /* 0x0003e80000100800 */
[----:B------:R3:W-:Y:S01]  /*4300*/  LDGSTS.E.BYPASS.LTC128B.128 [R32+0x5880], [R2.64], !P1 ;  /* 0x0588000002207fae */ /* 0x0007e2000c901d46 */
[----:B------:R-:W-:Y:S02]  /*4310*/  ISETP.GE.AND P1, PT, R35, c[0x0][0x1d4], PT ;  /* 0x0000750023007a0c */ /* 0x000fe40003f26270 */
[----:B-1----:R-:W-:-:S05]  /*4320*/  IADD3 R4, P0, R7, R4, RZ ;  /* 0x0000000407047210 */ /* 0x002fca0007f1e0ff */
[----:B------:R-:W-:Y:S01]  /*4330*/  IMAD.X R5, R6, 0x1, R9, P0 ;  /* 0x0000000106057824 */ /* 0x000fe200000e0609 */
[----:B------:R-:W-:Y:S01]  /*4340*/  ISETP.LT.OR P0, PT, R0, 0x1, P1 ;  /* 0x000000010000780c */ /* 0x000fe20000f01670 */
[C---:B---3--:R-:W-:Y:S01]  /*4350*/  IMAD.SHL.U32 R2, R33.reuse, 0x2, RZ ;  /* 0x0000000221027824 */ /* 0x048fe200078e00ff */
[----:B------:R1:W-:Y:S04]  /*4360*/  STL [R1+0x4c], R9 ;  /* 0x00004c0901007387 */ /* 0x0003e80000100800 */
[----:B------:R3:W-:Y:S07]  /*4370*/  STL [R1+0xb8], R2 ;  /* 0x0000b80201007387 */ /* 0x0007ee0000100800 */
[----:B------:R2:W-:Y:S01]  /*4380*/  LDGSTS.E.BYPASS.LTC128B.128 [R32+0x7080], [R4.64], !P0 ;  /* 0x0708000004207fae */ /* 0x0005e2000c101d46 */
[----:B------:R-:W-:-:S02]  /*4390*/  ISETP.GE.AND P2, PT, R33, c[0x0][0x1d4], PT ;  /* 0x0000750021007a0c */ /* 0x000fc40003f46270 */
[----:B-1----:R-:W-:Y:S02]  /*43a0*/  SHF.L.U64.HI R9, R33, 0x1, R34 ;  /* 0x0000000121097819 */ /* 0x002fe40000010222 */
[----:B---3--:R-:W-:-:S03]  /*43b0*/  IADD3 R2, P0, R7, R2, RZ ;  /* 0x0000000207027210 */ /* 0x008fc60007f1e0ff */
[----:B------:R1:W-:Y:S02]  /*43c0*/  STL [R1+0x50], R9 ;  /* 0x0000500901007387 */ /* 0x0003e40000100800 */
[----:B------:R-:W-:Y:S01]  /*43d0*/  IMAD.X R3, R6, 0x1, R9, P0 ;  /* 0x0000000106037824 */ /* 0x000fe200000e0609 */
[----:B------:R-:W-:Y:S02]  /*43e0*/  ISETP.LT.OR P0, PT, R0, 0x1, P2 ;  /* 0x000000010000780c */ /* 0x000fe40001701670 */
[----:B------:R-:W-:Y:S02]  /*43f0*/  ISETP.GT.AND P5, PT, R107, 0x2f, PT ;  /* 0x0000002f6b00780c */ /* 0x000fe40003fa4270 */
[----:B------:R-:W-:-:S09]  /*4400*/  LOP3.LUT R106, R106, 0xfffffbff, RZ, 0xc0, !PT ;  /* 0xfffffbff6a6a7812 */ /* 0x000fd200078ec0ff */
[----:B------:R3:W-:Y:S04]  /*4410*/  LDGSTS.E.BYPASS.LTC128B.128 [R32+0x8880], [R2.64], !P0 ;  /* 0x0888000002207fae */ /* 0x0007e8000c101d46 */
[----:B-1----:R-:W1:Y:S01]  /*4420*/  S2R R9, SR_TID.X ;  /* 0x0000000000097919 */ /* 0x002e620000002100 */
[----:B------:R-:W-:-:S04]  /*4430*/  LOP3.LUT R106, R106, 0xffffffbf, RZ, 0xc0, !PT ;  /* 0xffffffbf6a6a7812 */ /* 0x000fc800078ec0ff */
[----:B------:R-:W-:Y:S02]  /*4440*/  @P5 LOP3.LUT R106, R106, 0x40, RZ, 0xfc, !PT ;  /* 0x000000406a6a5812 */ /* 0x000fe400078efcff */
[----:B-1----:R-:W-:Y:S02]  /*4450*/  ISETP.GT.AND P0, PT, R9, 0x7f, PT ;  /* 0x0000007f0900780c */ /* 0x002fe40003f04270 */
[C---:B---3--:R-:W-:Y:S02]  /*4460*/  IADD3 R3, R243.reuse, 0x1000, RZ ;  /* 0x00001000f3037810 */ /* 0x048fe40007ffe0ff */
[----:B------:R-:W-:-:S03]  /*4470*/  IADD3 R2, R243, 0x800, RZ ;  /* 0x00000800f3027810 */ /* 0x000fc60007ffe0ff */
[----:B------:R1:W-:Y:S06]  /*4480*/  STL [R1+0x8], R3 ;  /* 0x0000080301007387 */ /* 0x0003ec0000100800 */
[----:B------:R-:W-:Y:S01]  /*4490*/  @P0 LOP3.LUT R106, R106, 0x400, RZ, 0xfc, !PT ;  /* 0x000004006a6a0812 */ /* 0x000fe200078efcff */
[----:B------:R1:W-:Y:S04]  /*44a0*/  STL [R1+0x4], R2 ;  /* 0x0000040201007387 */ /* 0x0003e80000100800 */
[----:B------:R1:W-:Y:S01]  /*44b0*/  STL [R1+0x18], R106 ;  /* 0x0000186a01007387 */ /* 0x0003e20000100800 */
[----:B------:R-:W-:Y:S01]  /*44c0*/  BSSY B0, `(.L_x_479) ;  /* 0x0000022000007945 */ /* 0x000fe20003800000 */
[----:B------:R-:W-:Y:S01]  /*44d0*/  IADD3 R58, R110, -0x1, RZ ;  /* 0xffffffff6e3a7810 */ /* 0x000fe20007ffe0ff */
[----:B------:R-:W-:Y:S05]  /*44e0*/  @P0 BRA `(.L_x_480) ;  /* 0x000001f000000947 */ /* 0x000fea0003800000 */
[----:B--2-4-:R-:W-:Y:S05]  /*44f0*/  BRA.DIV ~URZ, `(.L_x_481) ;  /* 0x00015c027f007947 */ /* 0x014fea000b800000 */
[----:B------:R2:W3:Y:S04]  /*4500*/  SHFL.IDX PT, R4, R8, 0x1, 0x181f ;  /* 0x00381f0008047f89 */ /* 0x0004e800000e0000 */
[----:B-1----:R2:W1:Y:S02]  /*4510*/  SHFL.IDX PT, R2, R11, 0x1, 0x181f ;  /* 0x00381f000b027f89 */ /* 0x00246400000e0000 */
.L_x_637:
[----:B------:R-:W4:Y:S04]  /*4520*/  LDL R6, [R1+0xc4] ;  /* 0x0000c40001067983 */ /* 0x000f280000100800 */
[----:B------:R-:W5:Y:S04]  /*4530*/  LDL R14, [R1+0x44] ;  /* 0x00004400010e7983 */ /* 0x000f680000100800 */
[----:B--2---:R-:W2:Y:S04]  /*4540*/  LDL R5, [R1+0x1c] ;  /* 0x00001c0001057983 */ /* 0x004ea80000100800 */
[----:B---3--:R-:W3:Y:S04]  /*4550*/  LDL R13, [R1+0xd0] ;  /* 0x0000d000010d7983 */ /* 0x008ee80000100800 */
[----:B------:R-:W2:Y:S04]  /*4560*/  LDL R11, [R1+0x48] ;  /* 0x00004800010b7983 */ /* 0x000ea80000100800 */
[----:B------:R-:W3:Y:S04]  /*4570*/  LDL R10, [R1+0xbc] ;  /* 0x0000bc00010a7983 */ /* 0x000ee80000100800 */
[----:B------:R-:W3:Y:S04]  /*4580*/  LDL R9, [R1+0x4c] ;  /* 0x00004c0001097983 */ /* 0x000ee80000100800 */
[----:B------:R-:W3:Y:S04]  /*4590*/  LDL R3, [R1+0xb8] ;  /* 0x0000b80001037983 */ /* 0x000ee80000100800 */
[----:B------:R-:W3:Y:S01]  /*45a0*/  LDL R8, [R1+0x50] ;  /* 0x0000500001087983 */ /* 0x000ee20000100800 */
[----:B------:R-:W-:-:S02]  /*45b0*/  ISETP.LT.OR P1, PT, R0, 0x21, P1 ;  /* 0x000000210000780c */ /* 0x000fc40000f21670 */
[----:B-1--4-:R-:W-:-:S05]  /*45c0*/  IADD3 R6, P0, R2, R6, RZ ;  /* 0x0000000602067210 */ /* 0x012fca0007f1e0ff */
[----:B-----5:R-:W-:Y:S01]  /*45d0*/  IMAD.X R7, R4, 0x1, R14, P0 ;  /* 0x0000000104077824 */ /* 0x020fe200000e060e */
[----:B------:R-:W-:-:S13]  /*45e0*/  ISETP.LT.OR P0, PT, R0, 0x21, P3 ;  /* 0x000000210000780c */ /* 0x000fda0001f01670 */
[----:B------:R-:W-:Y:S01]  /*45f0*/  @!PT LDS RZ, [RZ] ;  /* 0x00000000fffff984 */ /* 0x000fe20000000800 */
[----:B------:R-:W-:Y:S01]  /*4600*/  @!PT LDS RZ, [RZ] ;  /* 0x00000000fffff984 */ /* 0x000fe20000000800 */
[----:B------:R-:W-:Y:S01]  /*4610*/  @!PT LDS RZ, [RZ] ;  /* 0x00000000fffff984 */ /* 0x000fe20000000800 */
[----:B--2---:R3:W-:Y:S02]  /*4620*/  LDGSTS.E.BYPASS.LTC128B.128 [R5+0x5080], [R6.64], !P0 ;  /* 0x0508000006057fae */ /* 0x0047e4000c101d46 */
[----:B---3--:R-:W-:-:S05]  /*4630*/  IADD3 R6, P0, R2, R13, RZ ;  /* 0x0000000d02067210 */ /* 0x008fca0007f1e0ff */
[----:B------:R-:W-:Y:S01]  /*4640*/  IMAD.X R7, R4, 0x1, R11, P0 ;  /* 0x0000000104077824 */ /* 0x000fe200000e060b */
[----:B------:R-:W-:-:S13]  /*4650*/  ISETP.LT.OR P0, PT, R0, 0x21, P4 ;  /* 0x000000210000780c */ /* 0x000fda0002701670 */
[----:B------:R1:W-:Y:S02]  /*4660*/  LDGSTS.E.BYPASS.LTC128B.128 [R5+0x6880], [R6.64], !P0 ;  /* 0x0688000006057fae */ /* 0x0003e4000c101d46 */
[----:B-1----:R-:W-:-:S05]  /*4670*/  IADD3 R6, P0, R2, R10, RZ ;  /* 0x0000000a02067210 */ /* 0x002fca0007f1e0ff */
[----:B------:R-:W-:Y:S01]  /*4680*/  IMAD.X R7, R4, 0x1, R9, P0 ;  /* 0x0000000104077824 */ /* 0x000fe200000e0609 */
[----:B------:R-:W-:-:S04]  /*4690*/  IADD3 R2, P0, R2, R3, RZ ;  /* 0x0000000302027210 */ /* 0x000fc80007f1e0ff */
[----:B------:R1:W-:Y:S01]  /*46a0*/  LDGSTS.E.BYPASS.LTC128B.128 [R5+0x8080], [R6.64], !P1 ;  /* 0x0808000006057fae */ /* 0x0003e2000c901d46 */
[----:B------:R-:W-:Y:S01]  /*46b0*/  IMAD.X R3, R4, 0x1, R8, P0 ;  /* 0x0000000104037824 */ /* 0x000fe200000e0608 */
[----:B------:R-:W-:-:S13]  /*46c0*/  ISETP.LT.OR P0, PT, R0, 0x21, P2 ;  /* 0x000000210000780c */ /* 0x000fda0001701670 */
[----:B------:R1:W-:Y:S02]  /*46d0*/  LDGSTS.E.BYPASS.LTC128B.128 [R5+0x9880], [R2.64], !P0 ;  /* 0x0988000002057fae */ /* 0x0003e4000c101d46 */
.L_x_480:
[----:B--2-4-:R-:W-:Y:S05]  /*46e0*/  BSYNC B0 ;  /* 0x0000000000007941 */ /* 0x014fea0003800000 */
.L_x_479:
[----:B-1----:R-:W1:Y:S04]  /*46f0*/  S2R R2, SR_TID.X ;  /* 0x0000000000027919 */ /* 0x002e680000002100 */
[----:B------:R-:W0:Y:S01]  /*4700*/  LDGDEPBAR ;  /* 0x00000000000079af */ /* 0x000e220000000000 */
[----:B-1----:R-:W-:-:S04]  /*4710*/  SHF.R.S32.HI R0, RZ, 0x1f, R2 ;  /* 0x0000001fff007819 */ /* 0x002fc80000011402 */
[----:B------:R-:W-:-:S04]  /*4720*/  LEA.HI R0, R0, R2, RZ, 0x3 ;  /* 0x0000000200007211 */ /* 0x000fc800078f18ff */
[----:B------:R-:W-:-:S04]  /*4730*/  LOP3.LUT R0, R0, 0xfffffff8, RZ, 0xc0, !PT ;  /* 0xfffffff800007812 */ /* 0x000fc800078ec0ff */
[----:B------:R-:W-:Y:S01]  /*4740*/  IADD3 R0, -R0, R2, RZ ;  /* 0x0000000200007210 */ /* 0x000fe20007ffe1ff */
[----:B------:R-:W-:Y:S01]  /*4750*/  WARPSYNC 0xffffffff ;  /* 0xffffffff00007948 */ /* 0x000fe20003800000 */
[----:B------:R-:W2:Y:S02]  /*4760*/  LDL R2, [R1+0x70] ;  /* 0x0000700001027983 */ /* 0x000ea40000100800 */
[----:B------:R-:W-:Y:S02]  /*4770*/  LOP3.LUT P0, RZ, R0, 0x4, RZ, 0xc0, !PT ;  /* 0x0000000400ff7812 */ /* 0x000fe4000780c0ff */
[----:B------:R-:W-:Y:S01]  /*4780*/  MOV R0, 0x40 ;  /* 0x0000004000007802 */ /* 0x000fe20000000f00 */
[----:B------:R-:W-:Y:S03]  /*4790*/  HMMA.16816.F32 R4, R160, R16, RZ ;  /* 0x00000010a004723c */ /* 0x000fe600000018ff */
[----:B------:R-:W-:-:S04]  /*47a0*/  SEL R0, R0, 0xffffffc0, !P0 ;  /* 0xffffffc000007807 */ /* 0x000fc80004000000 */
[-C--:B------:R-:W-:Y:S01]  /*47b0*/  IADD3 R238, R236, R0.reuse, RZ ;  /* 0x00000000ecee7210 */ /* 0x080fe20007ffe0ff */
[----:B------:R-:W-:Y:S04]  /*47c0*/  HMMA.16816.F32 R8, R160, R18, RZ ;  /* 0x00000012a008723c */ /* 0x000fe800000018ff */
[----:B------:R-:W1:Y:S11]  /*47d0*/  LDSM.16.M88.4 R20, [R238] ;  /* 0x00000000ee14783b */ /* 0x000e760000000200 */
[----:B------:R-:W-:Y:S01]  /*47e0*/  @!UPT UIADD3 URZ, URZ, URZ, URZ ;  /* 0x0000003f3f3ff290 */ /* 0x000fe2000fffe03f */
[C---:B------:R-:W-:Y:S08]  /*47f0*/  HMMA.16816.F32 R4, R164.reuse, R24, R4 ;  /* 0x00000018a404723c */ /* 0x040ff00000001804 */
[----:B------:R-:W-:Y:S08]  /*4800*/  HMMA.16816.F32 R8, R164, R26, R8 ;  /* 0x0000001aa408723c */ /* 0x000ff00000001808 */
[----:B------:R-:W-:Y:S08]  /*4810*/  HMMA.16816.F32 R16, R160, R30, RZ ;  /* 0x0000001ea010723c */ /* 0x000ff000000018ff */
[----:B-1----:R-:W-:Y:S08]  /*4820*/  HMMA.16816.F32 R24, R180, R20, R4 ;  /* 0x00000014b418723c */ /* 0x002ff00000001804 */
[----:B------:R-:W-:Y:S08]  /*4830*/  HMMA.16816.F32 R4, R160, R28, RZ ;  /* 0x0000001ca004723c */ /* 0x000ff000000018ff */
[----:B------:R-:W-:Y:S01]  /*4840*/  HMMA.16816.F32 R32, R180, R22, R8 ;  /* 0x00000016b420723c */ /* 0x000fe20000001808 */
[----:B------:R-:W1:Y:S11]  /*4850*/  LDSM.16.M88.4 R20, [R238+0x800] ;  /* 0x00080000ee14783b */ /* 0x000e760000000200 */
[----:B------:R-:W-:Y:S04]  /*4860*/  @!UPT UIADD3 URZ, URZ, URZ, URZ ;  /* 0x0000003f3f3ff290 */ /* 0x000fe8000fffe03f */
[C---:B------:R-:W-:Y:S08]  /*4870*/  HMMA.16816.F32 R8, R164.reuse, R36, R4 ;  /* 0x00000024a408723c */ /* 0x040ff00000001804 */
[----:B------:R-:W-:Y:S08]  /*4880*/  HMMA.16816.F32 R4, R164, R38, R16 ;  /* 0x00000026a404723c */ /* 0x000ff00000001810 */
[----:B------:R-:W-:Y:S08]  /*4890*/  HMMA.16816.F32 R16, R160, R40, RZ ;  /* 0x00000028a010723c */ /* 0x000ff000000018ff */
[C---:B-1----:R-:W-:Y:S08]  /*48a0*/  HMMA.16816.F32 R48, R180.reuse, R20, R8 ;  /* 0x00000014b430723c */ /* 0x042ff00000001808 */
[----:B------:R-:W-:Y:S08]  /*48b0*/  HMMA.16816.F32 R36, R180, R22, R4 ;  /* 0x00000016b424723c */ /* 0x000ff00000001804 */
[----:B------:R-:W-:Y:S08]  /*48c0*/  HMMA.16816.F32 R4, R160, R42, RZ ;  /* 0x0000002aa004723c */ /* 0x000ff000000018ff */
[C---:B------:R-:W-:Y:S01]  /*48d0*/  HMMA.16816.F32 R8, R164.reuse, R44, R16 ;  /* 0x0000002ca408723c */ /* 0x040fe20000001810 */
[----:B------:R-:W1:Y:S11]  /*48e0*/  LDSM.16.M88.4 R16, [R238+0x1000] ;  /* 0x00100000ee10783b */ /* 0x000e760000000200 */
[----:B------:R-:W-:Y:S04]  /*48f0*/  @!UPT UIADD3 URZ, URZ, URZ, URZ ;  /* 0x0000003f3f3ff290 */ /* 0x000fe8000fffe03f */
[----:B------:R-:W-:Y:S01]  /*4900*/  HMMA.16816.F32 R4, R164, R46, R4 ;  /* 0x0000002ea404723c */ /* 0x000fe20000001804 */
[----:B------:R-:W-:-:S05]  /*4910*/  IADD3 R237, R243, R0, RZ ;  /* 0x00000000f3ed7210 */ /* 0x000fca0007ffe0ff */
[----:B------:R-:W3:Y:S02]  /*4920*/  LDSM.16.M88.4 R20, [R237] ;  /* 0x00000000ed14783b */ /* 0x000ee40000000200 */
[C---:B-1----:R-:W-:Y:S11]  /*4930*/  HMMA.16816.F32 R28, R180.reuse, R16, R8 ;  /* 0x00000010b41c723c */ /* 0x042ff60000001808 */
[----:B------:R-:W-:Y:S05]  /*4940*/  @!UPT UIADD3 URZ, URZ, URZ, URZ ;  /* 0x0000003f3f3ff290 */ /* 0x000fea000fffe03f */
[----:B------:R-:W-:Y:S01]  /*4950*/  HMMA.16816.F32 R8, R180, R18, R4 ;  /* 0x00000012b408723c */ /* 0x000fe20000001804 */
[----:B------:R-:W1:Y:S04]  /*4960*/  LDSM.16.M88.4 R4, [R237+0x800] ;  /* 0x00080000ed04783b */ /* 0x000e680000000200 */
[----:B------:R-:W4:Y:S03]  /*4970*/  LDSM.16.M88.4 R16, [R237+0x1000] ;  /* 0x00100000ed10783b */ /* 0x000f260000000200 */
[C---:B---3--:R-:W-:Y:S08]  /*4980*/  HMMA.16816.F32 R24, R184.reuse, R20, R24 ;  /* 0x00000014b818723c */ /* 0x048ff00000001818 */
[C---:B-1----:R-:W-:Y:S08]  /*4990*/  HMMA.16816.F32 R48, R184.reuse, R4, R48 ;  /* 0x00000004b830723c */ /* 0x042ff00000001830 */
[C---:B------:R-:W-:Y:S01]  /*49a0*/  HMMA.16816.F32 R36, R184.reuse, R6, R36 ;  /* 0x00000006b824723c */ /* 0x040fe20000001824 */
[----:B------:R-:W1:Y:S07]  /*49b0*/  LDSM.16.M88.4 R4, [R236+0x1800] ;  /* 0x00180000ec04783b */ /* 0x000e6e0000000200 */
[C---:B----4-:R-:W-:Y:S08]  /*49c0*/  HMMA.16816.F32 R40, R184.reuse, R16, R28 ;  /* 0x00000010b828723c */ /* 0x050ff0000000181c */
[C---:B------:R-:W-:Y:S01]  /*49d0*/  HMMA.16816.F32 R28, R184.reuse, R18, R8 ;  /* 0x00000012b81c723c */ /* 0x040fe20000001808 */
[----:B------:R-:W3:Y:S04]  /*49e0*/  LDSM.16.M88.4 R8, [R236+0x2000] ;  /* 0x00200000ec08783b */ /* 0x000ee80000000200 */
[----:B------:R-:W4:Y:S03]  /*49f0*/  LDSM.16.M88.4 R16, [R236+0x2800] ;  /* 0x00280000ec10783b */ /* 0x000f260000000200 */
[----:B------:R-:W-:Y:S08]  /*4a00*/  HMMA.16816.F32 R20, R184, R22, R32 ;  /* 0x00000016b814723c */ /* 0x000ff00000001820 */
[C---:B-1----:R-:W-:Y:S08]  /*4a10*/  HMMA.16816.F32 R32, R188.reuse, R4, R24 ;  /* 0x00000004bc20723c */ /* 0x042ff00000001818 */
[C---:B---3--:R-:W-:Y:S08]  /*4a20*/  HMMA.16816.F32 R48, R188.reuse, R8, R48 ;  /* 0x00000008bc30723c */ /* 0x048ff00000001830 */
[C---:B------:R-:W-:Y:S01]  /*4a30*/  HMMA.16816.F32 R24, R188.reuse, R10, R36 ;  /* 0x0000000abc18723c */ /* 0x040fe20000001824 */
[----:B------:R-:W1:Y:S07]  /*4a40*/  LDSM.16.M88.4 R8, [R243+0x1800] ;  /* 0x00180000f308783b */ /* 0x000e6e0000000200 */
[C---:B------:R-:W-:Y:S01]  /*4a50*/  HMMA.16816.F32 R4, R188.reuse, R6, R20 ;  /* 0x00000006bc04723c */ /* 0x040fe20000001814 */
[----:B------:R-:W-:Y:S07]  /*4a60*/  LDSM.16.M88.4 R20, [R243+0x2000] ;  /* 0x00200000f314783b */ /* 0x000fee0000000200 */
[C---:B----4-:R-:W-:Y:S08]  /*4a70*/  HMMA.16816.F32 R36, R188.reuse, R16, R40 ;  /* 0x00000010bc24723c */ /* 0x050ff00000001828 */
[----:B------:R-:W-:Y:S01]  /*4a80*/  HMMA.16816.F32 R28, R188, R18, R28 ;  /* 0x00000012bc1c723c */ /* 0x000fe2000000181c */
[----:B------:R-:W3:Y:S07]  /*4a90*/  LDSM.16.M88.4 R16, [R243+0x2800] ;  /* 0x00280000f310783b */ /* 0x000eee0000000200 */
[C---:B-1----:R-:W-:Y:S08]  /*4aa0*/  HMMA.16816.F32 R32, R192.reuse, R8, R32 ;  /* 0x00000008c020723c */ /* 0x042ff00000001820 */
[C---:B------:R-:W-:Y:S01]  /*4ab0*/  HMMA.16816.F32 R4, R192.reuse, R10, R4 ;  /* 0x0000000ac004723c */ /* 0x040fe20000001804 */
[----:B------:R-:W1:Y:S07]  /*4ac0*/  LDSM.16.M88.4 R8, [R238+0x1800] ;  /* 0x00180000ee08783b */ /* 0x000e6e0000000200 */
[C---:B---3--:R-:W-:Y:S08]  /*4ad0*/  HMMA.16816.F32 R36, R192.reuse, R16, R36 ;  /* 0x00000010c024723c */ /* 0x048ff00000001824 */
[----:B------:R-:W-:Y:S01]  /*4ae0*/  HMMA.16816.F32 R28, R192, R18, R28 ;  /* 0x00000012c01c723c */ /* 0x000fe2000000181c */
[----:B------:R-:W3:Y:S07]  /*4af0*/  LDSM.16.M88.4 R16, [R238+0x2800] ;  /* 0x00280000ee10783b */ /* 0x000eee0000000200 */
[C---:B-1----:R-:W-:Y:S08]  /*4b00*/  HMMA.16816.F32 R32, R196.reuse, R8, R32 ;  /* 0x00000008c420723c */ /* 0x042ff00000001820 */
[----:B------:R-:W-:Y:S01]  /*4b10*/  HMMA.16816.F32 R4, R196, R10, R4 ;  /* 0x0000000ac404723c */ /* 0x000fe20000001804 */
[----:B------:R-:W1:Y:S07]  /*4b20*/  LDSM.16.M88.4 R8, [R237+0x1800] ;  /* 0x00180000ed08783b */ /* 0x000e6e0000000200 */
[C---:B------:R-:W-:Y:S08]  /*4b30*/  HMMA.16816.F32 R48, R192.reuse, R20, R48 ;  /* 0x00000014c030723c */ /* 0x040ff00000001830 */
[----:B------:R-:W-:Y:S01]  /*4b40*/  HMMA.16816.F32 R24, R192, R22, R24 ;  /* 0x00000016c018723c */ /* 0x000fe20000001818 */
[----:B------:R-:W4:Y:S07]  /*4b50*/  LDSM.16.M88.4 R20, [R238+0x2000] ;  /* 0x00200000ee14783b */ /* 0x000f2e0000000200 */
[C---:B---3--:R-:W-:Y:S08]  /*4b60*/  HMMA.16816.F32 R36, R196.reuse, R16, R36 ;  /* 0x00000010c424723c */ /* 0x048ff00000001824 */
[----:B------:R-:W-:Y:S01]  /*4b70*/  HMMA.16816.F32 R28, R196, R18, R28 ;  /* 0x00000012c41c723c */ /* 0x000fe2000000181c */
[----:B------:R-:W3:Y:S07]  /*4b80*/  LDSM.16.M88.4 R16, [R237+0x2800] ;  /* 0x00280000ed10783b */ /* 0x000eee0000000200 */
[C---:B-1----:R-:W-:Y:S08]  /*4b90*/  HMMA.16816.F32 R32, R200.reuse, R8, R32 ;  /* 0x00000008c820723c */ /* 0x042ff00000001820 */
[----:B------:R-:W-:Y:S01]  /*4ba0*/  HMMA.16816.F32 R4, R200, R10, R4 ;  /* 0x0000000ac804723c */ /* 0x000fe20000001804 */
[----:B------:R-:W1:Y:S07]  /*4bb0*/  LDSM.16.M88.4 R8, [R236+0x3000] ;  /* 0x00300000ec08783b */ /* 0x000e6e0000000200 */
[C---:B----4-:R-:W-:Y:S08]  /*4bc0*/  HMMA.16816.F32 R48, R196.reuse, R20, R48 ;  /* 0x00000014c430723c */ /* 0x050ff00000001830 */
        /* <DEDUP_REMOVED lines=18> */
[----:B------:R-:W-:Y:S11]  /*4cf0*/  HMMA.16816.F32 R20, R204, R22, R24 ;  /* 0x00000016cc14723c */ /* 0x000ff60000001818 */
[----:B------:R-:W-:Y:S05]  /*4d00*/  @!UPT UIADD3 URZ, URZ, URZ, URZ ;  /* 0x0000003f3f3ff290 */ /* 0x000fea000fffe03f */
[C---:B---3--:R-:W-:Y:S08]  /*4d10*/  HMMA.16816.F32 R48, R208.reuse, R16, R48 ;  /* 0x00000010d030723c */ /* 0x048ff00000001830 */
[C---:B------:R-:W-:Y:S01]  /*4d20*/  HMMA.16816.F32 R20, R208.reuse, R18, R20 ;  /* 0x00000012d014723c */ /* 0x040fe20000001814 */
[----:B------:R-:W3:Y:S07]  /*4d30*/  LDSM.16.M88.4 R16, [R238+0x3000] ;  /* 0x00300000ee10783b */ /* 0x000eee0000000200 */
[C---:B-1----:R-:W-:Y:S08]  /*4d40*/  HMMA.16816.F32 R36, R208.reuse, R8, R36 ;  /* 0x00000008d024723c */ /* 0x042ff00000001824 */
[----:B------:R-:W-:Y:S01]  /*4d50*/  HMMA.16816.F32 R28, R208, R10, R28 ;  /* 0x0000000ad01c723c */ /* 0x000fe2000000181c */
[----:B------:R-:W1:Y:S07]  /*4d60*/  LDSM.16.M88.4 R8, [R238+0x3800] ;  /* 0x00380000ee08783b */ /* 0x000e6e0000000200 */
[C---:B---3--:R-:W-:Y:S01]  /*4d70*/  HMMA.16816.F32 R24, R212.reuse, R18, R4 ;  /* 0x00000012d418723c */ /* 0x048fe20000001804 */
[----:B------:R-:W3:Y:S07]  /*4d80*/  LDSM.16.M88.4 R4, [R238+0x4000] ;  /* 0x00400000ee04783b */ /* 0x000eee0000000200 */
[C---:B------:R-:W-:Y:S01]  /*4d90*/  HMMA.16816.F32 R32, R212.reuse, R16, R32 ;  /* 0x00000010d420723c */ /* 0x040fe20000001820 */
[----:B------:R-:W4:Y:S07]  /*4da0*/  LDSM.16.M88.4 R16, [R237+0x3000] ;  /* 0x00300000ed10783b */ /* 0x000f2e0000000200 */
[C---:B-1----:R-:W-:Y:S08]  /*4db0*/  HMMA.16816.F32 R48, R212.reuse, R8, R48 ;  /* 0x00000008d430723c */ /* 0x042ff00000001830 */
[C---:B------:R-:W-:Y:S01]  /*4dc0*/  HMMA.16816.F32 R20, R212.reuse, R10, R20 ;  /* 0x0000000ad414723c */ /* 0x040fe20000001814 */
[----:B------:R-:W1:Y:S07]  /*4dd0*/  LDSM.16.M88.4 R8, [R237+0x3800] ;  /* 0x00380000ed08783b */ /* 0x000e6e0000000200 */
[C---:B---3--:R-:W-:Y:S08]  /*4de0*/  HMMA.16816.F32 R44, R212.reuse, R4, R36 ;  /* 0x00000004d42c723c */ /* 0x048ff00000001824 */
[----:B------:R-:W-:Y:S01]  /*4df0*/  HMMA.16816.F32 R36, R212, R6, R28 ;  /* 0x00000006d424723c */ /* 0x000fe2000000181c */
[----:B------:R-:W3:Y:S07]  /*4e00*/  LDSM.16.M88.4 R4, [R237+0x4000] ;  /* 0x00400000ed04783b */ /* 0x000eee0000000200 */
[C---:B----4-:R-:W-:Y:S08]  /*4e10*/  HMMA.16816.F32 R40, R216.reuse, R16, R32 ;  /* 0x00000010d828723c */ /* 0x050ff00000001820 */
[C---:B------:R-:W-:Y:S01]  /*4e20*/  HMMA.16816.F32 R28, R216.reuse, R18, R24 ;  /* 0x00000012d81c723c */ /* 0x040fe20000001818 */
[----:B------:R-:W-:Y:S07]  /*4e30*/  LDSM.16.M88.4 R16, [R236+0x5000] ;  /* 0x00500000ec10783b */ /* 0x000fee0000000200 */
[C---:B-1----:R-:W-:Y:S08]  /*4e40*/  HMMA.16816.F32 R32, R216.reuse, R8, R48 ;  /* 0x00000008d820723c */ /* 0x042ff00000001830 */
[C---:B------:R-:W-:Y:S01]  /*4e50*/  HMMA.16816.F32 R24, R216.reuse, R10, R20 ;  /* 0x0000000ad818723c */ /* 0x040fe20000001814 */
[----:B------:R-:W1:Y:S07]  /*4e60*/  LDSM.16.M88.4 R8, [R236+0x4800] ;  /* 0x00480000ec08783b */ /* 0x000e6e0000000200 */
[----:B---3--:R-:W-:Y:S08]  /*4e70*/  HMMA.16816.F32 R20, R216, R4, R44 ;  /* 0x00000004d814723c */ /* 0x008ff0000000182c */
[C---:B-1----:R-:W-:Y:S08]  /*4e80*/  HMMA.16816.F32 R48, R220.reuse, R8, R40 ;  /* 0x00000008dc30723c */ /* 0x042ff00000001828 */
[C---:B------:R-:W-:Y:S01]  /*4e90*/  HMMA.16816.F32 R44, R220.reuse, R10, R28 ;  /* 0x0000000adc2c723c */ /* 0x040fe2000000181c */
[----:B------:R-:W1:Y:S07]  /*4ea0*/  LDSM.16.M88.4 R8, [R236+0x5800] ;  /* 0x00580000ec08783b */ /* 0x000e6e0000000200 */
[----:B------:R-:W-:Y:S01]  /*4eb0*/  HMMA.16816.F32 R40, R220, R16, R32 ;  /* 0x00000010dc28723c */ /* 0x000fe20000001820 */
[----:B------:R-:W3:Y:S07]  /*4ec0*/  LDSM.16.M88.4 R32, [R243+0x4800] ;  /* 0x00480000f320783b */ /* 0x000eee0000000200 */
[----:B------:R-:W-:Y:S08]  /*4ed0*/  HMMA.16816.F32 R4, R216, R6, R36 ;  /* 0x00000006d804723c */ /* 0x000ff00000001824 */
[C---:B------:R-:W-:Y:S01]  /*4ee0*/  HMMA.16816.F32 R36, R220.reuse, R18, R24 ;  /* 0x00000012dc24723c */ /* 0x040fe20000001818 */
[----:B------:R-:W-:Y:S04]  /*4ef0*/  LDSM.16.M88.4 R16, [R243+0x5800] ;  /* 0x00580000f310783b */ /* 0x000fe80000000200 */
[----:B------:R-:W-:Y:S03]  /*4f00*/  LDSM.16.M88.4 R24, [R238+0x4800] ;  /* 0x00480000ee18783b */ /* 0x000fe60000000200 */
[C---:B-1----:R-:W-:Y:S01]  /*4f10*/  HMMA.16816.F32 R28, R220.reuse, R8, R20 ;  /* 0x00000008dc1c723c */ /* 0x042fe20000001814 */
[----:B------:R-:W1:Y:S07]  /*4f20*/  LDSM.16.M88.4 R20, [R243+0x5000] ;  /* 0x00500000f314783b */ /* 0x000e6e0000000200 */
[----:B------:R-:W-:Y:S08]  /*4f30*/  HMMA.16816.F32 R8, R220, R10, R4 ;  /* 0x0000000adc08723c */ /* 0x000ff00000001804 */
[C---:B---3--:R-:W-:Y:S08]  /*4f40*/  HMMA.16816.F32 R4, R224.reuse, R32, R48 ;  /* 0x00000020e004723c */ /* 0x048ff00000001830 */
[C---:B------:R-:W-:Y:S08]  /*4f50*/  HMMA.16816.F32 R32, R224.reuse, R34, R44 ;  /* 0x00000022e020723c */ /* 0x040ff0000000182c */
[C---:B-1----:R-:W-:Y:S08]  /*4f60*/  HMMA.16816.F32 R52, R224.reuse, R20, R40 ;  /* 0x00000014e034723c */ /* 0x042ff00000001828 */
[C---:B------:R-:W-:Y:S01]  /*4f70*/  HMMA.16816.F32 R48, R224.reuse, R22, R36 ;  /* 0x00000016e030723c */ /* 0x040fe20000001824 */
[----:B------:R-:W1:Y:S04]  /*4f80*/  LDSM.16.M88.4 R20, [R237+0x4800] ;  /* 0x00480000ed14783b */ /* 0x000e680000000200 */
[----:B------:R-:W-:Y:S03]  /*4f90*/  LDSM.16.M88.4 R36, [R238+0x5800] ;  /* 0x00580000ee24783b */ /* 0x000fe60000000200 */
[C---:B------:R-:W-:Y:S08]  /*4fa0*/  HMMA.16816.F32 R40, R224.reuse, R16, R28 ;  /* 0x00000010e028723c */ /* 0x040ff0000000181c */
[----:B------:R-:W-:Y:S01]  /*4fb0*/  HMMA.16816.F32 R44, R224, R18, R8 ;  /* 0x00000012e02c723c */ /* 0x000fe20000001808 */
[----:B------:R-:W3:Y:S07]  /*4fc0*/  LDSM.16.M88.4 R16, [R238+0x5000] ;  /* 0x00500000ee10783b */ /* 0x000eee0000000200 */
[C---:B------:R-:W-:Y:S08]  /*4fd0*/  HMMA.16816.F32 R4, R228.reuse, R24, R4 ;  /* 0x00000018e404723c */ /* 0x040ff00000001804 */
[----:B------:R-:W-:Y:S01]  /*4fe0*/  HMMA.16816.F32 R28, R228, R26, R32 ;  /* 0x0000001ae41c723c */ /* 0x000fe20000001820 */
[----:B------:R-:W4:Y:S11]  /*4ff0*/  LDSM.16.M88.4 R32, [R237+0x5000] ;  /* 0x00500000ed20783b */ /* 0x000f360000000200 */
[----:B------:R-:W-:Y:S04]  /*5000*/  @!UPT UIADD3 URZ, URZ, URZ, URZ ;  /* 0x0000003f3f3ff290 */ /* 0x000fe8000fffe03f */
[----:B-1----:R-:W-:Y:S08]  /*5010*/  HMMA.16816.F32 R24, R232, R20, R4 ;  /* 0x00000014e818723c */ /* 0x002ff00000001804 */
[----:B---3--:R-:W-:Y:S08]  /*5020*/  HMMA.16816.F32 R8, R228, R16, R52 ;  /* 0x00000010e408723c */ /* 0x008ff00000001834 */
[----:B------:R-:W-:Y:S08]  /*5030*/  HMMA.16816.F32 R20, R232, R22, R28 ;  /* 0x00000016e814723c */ /* 0x000ff0000000181c */
[----:B------:R-:W-:Y:S01]  /*5040*/  FMUL.FTZ R0, R24, c[0x0][0x320] ;  /* 0x0000c80018007a20 */ /* 0x000fe20000410000 */
[C---:B------:R-:W-:Y:S08]  /*5050*/  HMMA.16816.F32 R40, R228.reuse, R36, R40 ;  /* 0x00000024e428723c */ /* 0x040ff00000001828 */
[C---:B------:R-:W-:Y:S01]  /*5060*/  HMMA.16816.F32 R36, R228.reuse, R38, R44 ;  /* 0x00000026e424723c */ /* 0x040fe2000000182c */
[----:B------:R1:W3:Y:S07]  /*5070*/  MUFU.TANH R45, R0 ;  /* 0x00000000002d7308 */ /* 0x0002ee0000002400 */
[----:B------:R-:W-:Y:S01]  /*5080*/  HMMA.16816.F32 R4, R228, R18, R48 ;  /* 0x00000012e404723c */ /* 0x000fe20000001830 */
[----:B-1----:R-:W-:-:S04]  /*5090*/  FMUL.FTZ R0, R25, c[0x0][0x320] ;  /* 0x0000c80019007a20 */ /* 0x002fc80000410000 */
[----:B------:R1:W1:Y:S03]  /*50a0*/  MUFU.TANH R15, R0 ;  /* 0x00000000000f7308 */ /* 0x0002660000002400 */
[----:B----4-:R-:W-:Y:S01]  /*50b0*/  HMMA.16816.F32 R16, R232, R32, R8 ;  /* 0x00000020e810723c */ /* 0x010fe20000001808 */
[----:B------:R-:W4:Y:S01]  /*50c0*/  LDSM.16.M88.4 R8, [R237+0x5800] ;  /* 0x00580000ed08783b */ /* 0x000f220000000200 */
[----:B--2---:R-:W-:Y:S01]  /*50d0*/  ISETP.GT.AND P0, PT, R58, R2, PT ;  /* 0x000000023a00720c */ /* 0x004fe20003f04270 */
[----:B------:R-:W-:-:S04]  /*50e0*/  DEPBAR.LE SB0, 0x0 ;  /* 0x000080000000791a */ /* 0x000fc80000000000 */
[----:B-1----:R-:W-:-:S04]  /*50f0*/  FMUL.FTZ R0, R26, c[0x0][0x320] ;  /* 0x0000c8001a007a20 */ /* 0x002fc80000410000 */
[----:B------:R1:W2:Y:S02]  /*5100*/  MUFU.TANH R46, R0 ;  /* 0x00000000002e7308 */ /* 0x0002a40000002400 */
[----:B-1----:R-:W-:-:S06]  /*5110*/  FMUL.FTZ R0, R27, c[0x0][0x320] ;  /* 0x0000c8001b007a20 */ /* 0x002fcc0000410000 */
[----:B------:R1:W1:Y:S01]  /*5120*/  MUFU.TANH R44, R0 ;  /* 0x00000000002c7308 */ /* 0x0002620000002400 */
[----:B------:R-:W-:Y:S01]  /*5130*/  HMMA.16816.F32 R4, R232, R34, R4 ;  /* 0x00000022e804723c */ /* 0x000fe20000001804 */
        /* <DEDUP_REMOVED lines=14> */
[----:B-1----:R-:W-:Y:S02]  /*5220*/  FMUL.FTZ R0, R19, c[0x0][0x320] ;  /* 0x0000c80013007a20 */ /* 0x002fe40000410000 */
[----:B----4-:R-:W-:Y:S04]  /*5230*/  HMMA.16816.F32 R16, R232, R8, R40 ;  /* 0x00000008e810723c */ /* 0x010fe80000001828 */
[----:B------:R1:W4:Y:S02]  /*5240*/  MUFU.TANH R32, R0 ;  /* 0x0000000000207308 */ /* 0x0003240000002400 */
[----:B-1----:R-:W-:-:S06]  /*5250*/  FMUL.FTZ R0, R4, c[0x0][0x320] ;  /* 0x0000c80004007a20 */ /* 0x002fcc0000410000 */
        /* <DEDUP_REMOVED lines=22> */
[----:B------:R-:W-:Y:S01]  /*53c0*/  BSSY B1, `(.L_x_482) ;  /* 0x0000085000017945 */ /* 0x000fe20003800000 */
[----:B-1----:R-:W-:-:S06]  /*53d0*/  FMUL.FTZ R0, R7, c[0x0][0x320] ;  /* 0x0000c80007007a20 */ /* 0x002fcc0000410000 */
[----:B------:R1:W1:Y:S01]  /*53e0*/  MUFU.TANH R25, R0 ;  /* 0x0000000000197308 */ /* 0x0002620000002400 */
[C---:B------:R-:W-:Y:S02]  /*53f0*/  IADD3 R252, R243.reuse, 0x4800, RZ ;  /* 0x00004800f3fc7810 */ /* 0x040fe40007ffe0ff */
[C---:B------:R-:W-:Y:S02]  /*5400*/  IADD3 R251, R243.reuse, 0x5800, RZ ;  /* 0x00005800f3fb7810 */ /* 0x040fe40007ffe0ff */
[C---:B------:R-:W-:Y:S02]  /*5410*/  IADD3 R250, R243.reuse, 0x5000, RZ ;  /* 0x00005000f3fa7810 */ /* 0x040fe40007ffe0ff */
[C---:B------:R-:W-:Y:S02]  /*5420*/  IADD3 R249, R243.reuse, 0x3000, RZ ;  /* 0x00003000f3f97810 */ /* 0x040fe40007ffe0ff */
[C---:B------:R-:W-:Y:S02]  /*5430*/  IADD3 R248, R243.reuse, 0x4000, RZ ;  /* 0x00004000f3f87810 */ /* 0x040fe40007ffe0ff */
[----:B------:R-:W-:-:S02]  /*5440*/  IADD3 R247, R243, 0x3800, RZ ;  /* 0x00003800f3f77810 */ /* 0x000fc40007ffe0ff */
[C---:B------:R-:W-:Y:S02]  /*5450*/  IADD3 R246, R243.reuse, 0x1800, RZ ;  /* 0x00001800f3f67810 */ /* 0x040fe40007ffe0ff */
[C---:B------:R-:W-:Y:S02]  /*5460*/  IADD3 R245, R243.reuse, 0x2800, RZ ;  /* 0x00002800f3f57810 */ /* 0x040fe40007ffe0ff */
[----:B------:R-:W-:Y:S01]  /*5470*/  IADD3 R244, R243, 0x2000, RZ ;  /* 0x00002000f3f47810 */ /* 0x000fe20007ffe0ff */
[----:B------:R-:W-:Y:S06]  /*5480*/  BAR.SYNC.DEFER_BLOCKING 0x0 ;  /* 0x0000000000007b1d */ /* 0x000fec0000010000 */
[----:B------:R-:W-:Y:S05]  /*5490*/  @!P0 BRA `(.L_x_483) ;  /* 0x0000077000008947 */ /* 0x000fea0003800000 */
[----:B-1234-:R-:W2:Y:S04]  /*54a0*/  LDL R2, [R1+0x84] ;  /* 0x0000840001027983 */ /* 0x01eea80000100800 */
[----:B------:R-:W2:Y:S04]  /*54b0*/  LDL R3, [R1+0x178] ;  /* 0x0001780001037983 */ /* 0x000ea80000100800 */
[----:B------:R-:W3:Y:S01]  /*54c0*/  LDL.64 R60, [R1+0x98] ;  /* 0x00009800013c7983 */ /* 0x000ee20000100a00 */
[----:B------:R-:W-:-:S03]  /*54d0*/  IMAD.MOV.U32 R62, RZ, RZ, c[0x0][0x2b8] ;  /* 0x0000ae00ff3e7624 */ /* 0x000fc600078e00ff */
[----:B------:R-:W4:Y:S02]  /*54e0*/  LDL R59, [R1+0xac] ;  /* 0x0000ac00013b7983 */ /* 0x000f240000100800 */
[----:B------:R-:W-:Y:S01]  /*54f0*/  ISETP.NE.AND P2, PT, R62, 0x1, PT ;  /* 0x000000013e00780c */ /* 0x000fe20003f45270 */
[----:B------:R-:W-:Y:S01]  /*5500*/  IMAD.MOV.U32 R16, RZ, RZ, RZ ;  /* 0x000000ffff107224 */ /* 0x000fe200078e00ff */
[----:B------:R-:W5:Y:S04]  /*5510*/  LDL.64 R8, [R1+0x90] ;  /* 0x0000900001087983 */ /* 0x000f680000100a00 */
[----:B------:R-:W3:Y:S01]  /*5520*/  LDL R7, [R1+0x88] ;  /* 0x0000880001077983 */ /* 0x000ee20000100800 */
[C---:B--2---:R-:W-:Y:S02]  /*5530*/  IADD3 R2, R3.reuse, R57, R2 ;  /* 0x0000003903027210 */ /* 0x044fe40007ffe002 */
[----:B------:R-:W-:-:S02]  /*5540*/  ISETP.GT.AND P1, PT, R3, 0x2f, PT ;  /* 0x0000002f0300780c */ /* 0x000fc40003f24270 */
        /* <DEDUP_REMOVED lines=9> */
[----:B------:R-:W-:-:S03]  /*55e0*/  IMAD.MOV R0, RZ, RZ, -R0 ;  /* 0x000000ffff007224 */ /* 0x000fc600078e0a00 */
[----:B------:R-:W1:Y:S01]  /*55f0*/  S2R R17, SR_TID.X ;  /* 0x0000000000117919 */ /* 0x000e620000002100 */
[----:B------:R-:W-:-:S05]  /*5600*/  IMAD R2, R0, c[0x0][0x2b8], R2 ;  /* 0x0000ae0000027a24 */ /* 0x000fca00078e0202 */
[----:B------:R-:W-:Y:S01]  /*5610*/  SHF.R.S32.HI R0, RZ, 0x1f, R2 ;  /* 0x0000001fff007819 */ /* 0x000fe20000011402 */
[----:B------:R3:W-:Y:S04]  /*5620*/  STL [R1+0x38], R2 ;  /* 0x0000380201007387 */ /* 0x0007e80000100800 */
[----:B------:R-:W-:-:S04]  /*5630*/  IMAD R0, R0, c[0x0][0x1e0], RZ ;  /* 0x0000780000007a24 */ /* 0x000fc800078e02ff */
[----:B------:R-:W-:Y:S01]  /*5640*/  IMAD R0, R2, c[0x0][0x1e4], R0 ;  /* 0x0000790002007a24 */ /* 0x000fe200078e0200 */
[----:B-1----:R-:W-:-:S04]  /*5650*/  SHF.R.S32.HI R6, RZ, 0x1f, R17 ;  /* 0x0000001fff067819 */ /* 0x002fc80000011411 */
[----:B------:R-:W-:Y:S01]  /*5660*/  LEA.HI R6, R6, R17, RZ, 0x3 ;  /* 0x0000001106067211 */ /* 0x000fe200078f18ff */
[----:B---3--:R-:W-:-:S03]  /*5670*/  IMAD.WIDE.U32 R2, R2, c[0x0][0x1e0], RZ ;  /* 0x0000780002027a25 */ /* 0x008fc600078e00ff */
[----:B------:R-:W-:Y:S01]  /*5680*/  SHF.R.S32.HI R6, RZ, 0x3, R6 ;  /* 0x00000003ff067819 */ /* 0x000fe20000011406 */
[----:B------:R-:W-:Y:S01]  /*5690*/  IMAD.IADD R3, R3, 0x1, R0 ;  /* 0x0000000103037824 */ /* 0x000fe200078e0200 */
[----:B--2---:R1:W-:Y:S01]  /*56a0*/  STL [R1+0x28], R16 ;  /* 0x0000281001007387 */ /* 0x0043e20000100800 */
[----:B------:R-:W-:Y:S02]  /*56b0*/  SHF.R.S32.HI R0, RZ, 0x1f, R16 ;  /* 0x0000001fff007819 */ /* 0x000fe40000011410 */
[----:B------:R-:W-:-:S04]  /*56c0*/  IMAD.WIDE.U32 R2, R16, c[0x0][0x1f0], R2 ;  /* 0x00007c0010027a25 */ /* 0x000fc800078e0002 */
[----:B------:R-:W-:-:S04]  /*56d0*/  IMAD R0, R0, c[0x0][0x1f0], RZ ;  /* 0x00007c0000007a24 */ /* 0x000fc800078e02ff */
[----:B------:R-:W-:Y:S01]  /*56e0*/  IMAD R4, R16, c[0x0][0x1f4], R0 ;  /* 0x00007d0010047a24 */ /* 0x000fe200078e0200 */
[----:B-----5:R-:W-:-:S04]  /*56f0*/  IADD3 R0, P0, R8, R2, RZ ;  /* 0x0000000208007210 */ /* 0x020fc80007f1e0ff */
[----:B------:R-:W-:Y:S02]  /*5700*/  IADD3.X R2, R7, R3, R4, P0, !PT ;  /* 0x0000000307027210 */ /* 0x000fe400007fe404 */
[----:B------:R-:W-:Y:S02]  /*5710*/  IADD3 R7, -R6, 0x30, RZ ;  /* 0x0000003006077810 */ /* 0x000fe40007ffe1ff */
[C---:B------:R-:W-:Y:S02]  /*5720*/  LEA R6, P0, R0.reuse, c[0x0][0x1c8], 0x1 ;  /* 0x0000720000067a11 */ /* 0x040fe400078008ff */
[----:B------:R-:W-:Y:S02]  /*5730*/  ISETP.GE.AND P1, PT, R7, 0x1, PT ;  /* 0x000000010700780c */ /* 0x000fe40003f26270 */
[----:B------:R-:W-:Y:S01]  /*5740*/  LEA.HI.X R5, R0, c[0x0][0x1cc], R2, 0x1, P0 ;  /* 0x0000730000057a11 */ /* 0x000fe200000f0c02 */
[----:B------:R-:W-:Y:S08]  /*5750*/  BRA.DIV ~URZ, `(.L_x_484) ;  /* 0x00014ab27f007947 */ /* 0x000ff0000b800000 */
[----:B------:R2:W3:Y:S02]  /*5760*/  SHFL.IDX PT, R4, R5, RZ, 0x181f ;  /* 0x00181fff05047589 */ /* 0x0004e400000e0000 */
.L_x_638:
[----:B------:R-:W-:Y:S05]  /*5770*/  BRA.DIV ~URZ, `(.L_x_485) ;  /* 0x00014b227f007947 */ /* 0x000fea000b800000 */
[----:B------:R4:W1:Y:S02]  /*5780*/  SHFL.IDX PT, R0, R6, RZ, 0x181f ;  /* 0x00181fff06007589 */ /* 0x00086400000e0000 */
.L_x_639:
[----:B------:R-:W-:Y:S01]  /*5790*/  BSSY B0, `(.L_x_486) ;  /* 0x0000022000007945 */ /* 0x000fe20003800000 */
[----:B------:R-:W-:Y:S05]  /*57a0*/  @!P1 BRA `(.L_x_487) ;  /* 0x0000020000009947 */ /* 0x000fea0003800000 */
[----:B------:R-:W5:Y:S04]  /*57b0*/  LDL R3, [R1+0x40] ;  /* 0x0000400001037983 */ /* 0x000f680000100800 */
[----:B--2---:R-:W2:Y:S04]  /*57c0*/  LDL R2, [R1+0xc4] ;  /* 0x0000c40001027983 */ /* 0x004ea80000100800 */
[----:B----4-:R-:W4:Y:S04]  /*57d0*/  LDL R40, [R1+0x44] ;  /* 0x0000440001287983 */ /* 0x010f280000100800 */
        /* <DEDUP_REMOVED lines=8> */
[----:B-1----:R-:W3:Y:S04]  /*5860*/  LDL R16, [R1+0xb8] ;  /* 0x0000b80001107983 */ /* 0x002ee80000100800 */
[----:B------:R-:W3:Y:S01]  /*5870*/  LDL R9, [R1+0x50] ;  /* 0x0000500001097983 */ /* 0x000ee20000100800 */
[----:B-----5:R-:W-:-:S02]  /*5880*/  ISETP.GE.AND P0, PT, R3, c[0x0][0x1d4], PT ;  /* 0x0000750003007a0c */ /* 0x020fc40003f06270 */
[----:B--2---:R-:W-:-:S05]  /*5890*/  IADD3 R2, P1, R0, R2, RZ ;  /* 0x0000000200027210 */ /* 0x004fca0007f3e0ff */
[----:B----4-:R-:W-:-:S06]  /*58a0*/  IMAD.X R3, R4, 0x1, R40, P1 ;  /* 0x0000000104037824 */ /* 0x010fcc00008e0628 */
[----:B------:R-:W-:Y:S01]  /*58b0*/  @!PT LDS RZ, [RZ] ;  /* 0x00000000fffff984 */ /* 0x000fe20000000800 */
[----:B------:R-:W-:Y:S01]  /*58c0*/  @!PT LDS RZ, [RZ] ;  /* 0x00000000fffff984 */ /* 0x000fe20000000800 */
[----:B------:R-:W-:Y:S01]  /*58d0*/  @!PT LDS RZ, [RZ] ;  /* 0x00000000fffff984 */ /* 0x000fe20000000800 */
[----:B---3--:R1:W-:Y:S01]  /*58e0*/  LDGSTS.E.BYPASS.LTC128B.128 [R8+0x14080], [R2.64], !P0 ;  /* 0x1408000002087fae */ /* 0x0083e2000c101d46 */
[----:B------:R-:W-:Y:S02]  /*58f0*/  ISETP.GE.AND P0, PT, R39, c[0x0][0x1d4], PT ;  /* 0x0000750027007a0c */ /* 0x000fe40003f06270 */
[----:B-1----:R-:W-:-:S05]  /*5900*/  IADD3 R2, P1, R0, R38, RZ ;  /* 0x0000002600027210 */ /* 0x002fca0007f3e0ff */
[----:B------:R-:W-:-:S06]  /*5910*/  IMAD.X R3, R4, 0x1, R37, P1 ;  /* 0x0000000104037824 */ /* 0x000fcc00008e0625 */
[----:B------:R1:W-:Y:S01]  /*5920*/  LDGSTS.E.BYPASS.LTC128B.128 [R8+0x15880], [R2.64], !P0 ;  /* 0x1588000002087fae */ /* 0x0003e2000c101d46 */
[----:B------:R-:W-:Y:S02]  /*5930*/  ISETP.GE.AND P0, PT, R36, c[0x0][0x1d4], PT ;  /* 0x0000750024007a0c */ /* 0x000fe40003f06270 */
[----:B-1----:R-:W-:-:S05]  /*5940*/  IADD3 R2, P1, R0, R19, RZ ;  /* 0x0000001300027210 */ /* 0x002fca0007f3e0ff */
[----:B------:R-:W-:-:S06]  /*5950*/  IMAD.X R3, R4, 0x1, R18, P1 ;  /* 0x0000000104037824 */ /* 0x000fcc00008e0612 */
[----:B------:R1:W-:Y:S01]  /*5960*/  LDGSTS.E.BYPASS.LTC128B.128 [R8+0x17080], [R2.64], !P0 ;  /* 0x1708000002087fae */ /* 0x0003e2000c101d46 */
[----:B------:R-:W-:Y:S02]  /*5970*/  ISETP.GE.AND P0, PT, R17, c[0x0][0x1d4], PT ;  /* 0x0000750011007a0c */ /* 0x000fe40003f06270 */
[----:B-1----:R-:W-:-:S05]  /*5980*/  IADD3 R2, P1, R0, R16, RZ ;  /* 0x0000001000027210 */ /* 0x002fca0007f3e0ff */
[----:B------:R-:W-:-:S06]  /*5990*/  IMAD.X R3, R4, 0x1, R9, P1 ;  /* 0x0000000104037824 */ /* 0x000fcc00008e0609 */
[----:B------:R1:W-:Y:S02]  /*59a0*/  LDGSTS.E.BYPASS.LTC128B.128 [R8+0x18880], [R2.64], !P0 ;  /* 0x1888000002087fae */ /* 0x0003e4000c101d46 */
.L_x_487:
[----:B------:R-:W-:Y:S05]  /*59b0*/  BSYNC B0 ;  /* 0x0000000000007941 */ /* 0x000fea0003800000 */
.L_x_486:
[----:B------:R-:W-:Y:S01]  /*59c0*/  ISETP.GE.AND P0, PT, R7, 0x21, PT ;  /* 0x000000210700780c */ /* 0x000fe20003f06270 */
[----:B------:R-:W-:Y:S06]  /*59d0*/  BRA.DIV ~URZ, `(.L_x_488) ;  /* 0x000149527f007947 */ /* 0x000fec000b800000 */
[----:B---3--:R3:W2:Y:S04]  /*59e0*/  SHFL.IDX PT, R4, R5, 0x1, 0x181f ;  /* 0x00381f0005047f89 */ /* 0x0086a800000e0000 */
[----:B-1----:R3:W1:Y:S02]  /*59f0*/  SHFL.IDX PT, R0, R6, 0x1, 0x181f ;  /* 0x00381f0006007f89 */ /* 0x00266400000e0000 */
.L_x_640:
[----:B------:R-:W-:Y:S05]  /*5a00*/  @!P0 BRA `(.L_x_483) ;  /* 0x0000020000008947 */ /* 0x000fea0003800000 */
        /* <DEDUP_REMOVED lines=14> */
[----:B-1-3--:R-:W-:-:S05]  /*5af0*/  IADD3 R2, P1, R0, R2, RZ ;  /* 0x0000000200027210 */ /* 0x00afca0007f3e0ff */
[----:B----4-:R-:W-:-:S06]  /*5b00*/  IMAD.X R3, R4, 0x1, R37, P1 ;  /* 0x0000000104037824 */ /* 0x010fcc00008e0625 */
[----:B------:R-:W-:Y:S01]  /*5b10*/  @!PT LDS RZ, [RZ] ;  /* 0x00000000fffff984 */ /* 0x000fe20000000800 */
[----:B------:R-:W-:Y:S01]  /*5b20*/  @!PT LDS RZ, [RZ] ;  /* 0x00000000fffff984 */ /* 0x000fe20000000800 */
[----:B------:R-:W-:Y:S01]  /*5b30*/  @!PT LDS RZ, [RZ] ;  /* 0x00000000fffff984 */ /* 0x000fe20000000800 */
[----:B--2---:R1:W-:Y:S01]  /*5b40*/  LDGSTS.E.BYPASS.LTC128B.128 [R5+0x15080], [R2.64], !P0 ;  /* 0x1508000002057fae */ /* 0x0043e2000c101d46 */
        /* <DEDUP_REMOVED lines=12> */
.L_x_483:
[----:B-1234-:R-:W-:Y:S05]  /*5c10*/  BSYNC B1 ;  /* 0x0000000000017941 */ /* 0x01efea0003800000 */
.L_x_482:
[----:B------:R-:W2:Y:S01]  /*5c20*/  LDL R2, [R1+0xb0] ;  /* 0x0000b00001027983 */ /* 0x000ea20000100800 */
[----:B------:R-:W-:-:S03]  /*5c30*/  IMAD.MOV.U32 R4, RZ, RZ, c[0x0][0x2c4] ;  /* 0x0000b100ff047624 */ /* 0x000fc600078e00ff */
[----:B------:R-:W2:Y:S04]  /*5c40*/  LDL R0, [R1+0xb4] ;  /* 0x0000b40001007983 */ /* 0x000ea80000100800 */
[----:B------:R-:W3:Y:S04]  /*5c50*/  LDL R3, [R1+0x7c] ;  /* 0x00007c0001037983 */ /* 0x000ee80000100800 */
[----:B------:R-:W4:Y:S01]  /*5c60*/  LDL R5, [R1+0x74] ;  /* 0x0000740001057983 */ /* 0x000f220000100800 */
[----:B------:R-:W-:Y:S01]  /*5c70*/  ISETP.NE.AND P0, PT, R4, 0x1, PT ;  /* 0x000000010400780c */ /* 0x000fe20003f05270 */
[----:B------:R-:W-:-:S02]  /*5c80*/  ULDC UR4, c[0x0][0x324] ;  /* 0x0000c90000047ab9 */ /* 0x000fc40000000800 */
[----:B------:R-:W-:Y:S01]  /*5c90*/  ULOP3.LUT UR4, URZ, UR4, URZ, 0x33, !UPT ;  /* 0x000000043f047292 */ /* 0x000fe2000f8e333f */
[----:B------:R-:W0:Y:S01]  /*5ca0*/  LDGDEPBAR ;  /* 0x00000000000079af */ /* 0x000e220000000000 */
[----:B--2---:R-:W-:-:S08]  /*5cb0*/  IMAD.IADD R0, R0, 0x1, R2 ;  /* 0x0000000100007824 */ /* 0x004fd000078e0202 */
[----:B------:R-:W-:-:S04]  /*5cc0*/  @P0 IMAD.HI.U32 R2, R0, c[0x0][0x2c8], RZ ;  /* 0x0000b20000020a27 */ /* 0x000fc800078e00ff */
[----:B------:R-:W-:Y:S01]  /*5cd0*/  IMAD.MOV.U32 R4, RZ, RZ, R0 ;  /* 0x000000ffff047224 */ /* 0x000fe200078e0000 */
[----:B---3--:R-:W-:-:S04]  /*5ce0*/  IADD3 R0, -R3, 0x1, R56 ;  /* 0x0000000103007810 */ /* 0x008fc80007ffe138 */
[----:B----4-:R-:W-:Y:S01]  /*5cf0*/  IADD3 R0, R0, -R5, RZ ;  /* 0x8000000500007210 */ /* 0x010fe20007ffe0ff */
[----:B------:R-:W-:-:S03]  /*5d00*/  IMAD.IADD R7, R56, 0x1, -R3 ;  /* 0x0000000138077824 */ /* 0x000fc600078e0a03 */
[C---:B------:R-:W-:Y:S02]  /*5d10*/  IADD3 R6, R0.reuse, UR4, RZ ;  /* 0x0000000400067c10 */ /* 0x040fe4000fffe0ff */
[----:B------:R-:W-:Y:S02]  /*5d20*/  @P0 SHF.R.U32.HI R4, RZ, c[0x0][0x2cc], R2 ;  /* 0x0000b300ff040a19 */ /* 0x000fe40000011602 */
[----:B------:R-:W-:Y:S02]  /*5d30*/  IADD3 R5, R0, c[0x0][0x328], RZ ;  /* 0x0000ca0000057a10 */ /* 0x000fe40007ffe0ff */
[----:B------:R-:W-:Y:S01]  /*5d40*/  IADD3 R8, -R3, R12, RZ ;  /* 0x0000000c03087210 */ /* 0x000fe20007ffe1ff */
[----:B------:R-:W-:Y:S05]  /*5d50*/  BRA.DIV ~URZ, `(.L_x_489) ;  /* 0x000146e27f007947 */ /* 0x000fea000b800000 */
[----:B------:R1:W2:Y:S02]  /*5d60*/  SHFL.IDX PT, R3, R4, RZ, 0x1c1f ;  /* 0x001c1fff04037589 */ /* 0x0002a400000e0000 */
.L_x_641:
[----:B------:R-:W-:Y:S01]  /*5d70*/  IMAD.MOV.U32 R0, RZ, RZ, c[0x0][0x32c] ;  /* 0x0000cb00ff007624 */ /* 0x000fe200078e00ff */
[----:B--2---:R-:W-:-:S04]  /*5d80*/  IADD3 R2, R5, R3, RZ ;  /* 0x0000000305027210 */ /* 0x004fc80007ffe0ff */
[----:B------:R-:W-:Y:S01]  /*5d90*/  ISETP.GE.AND P0, PT, R0, 0x1, PT ;  /* 0x000000010000780c */ /* 0x000fe20003f06270 */
[----:B------:R-:W-:Y:S01]  /*5da0*/  IMAD.IADD R0, R6, 0x1, R3 ;  /* 0x0000000106007824 */ /* 0x000fe200078e0203 */
[----:B------:R-:W-:-:S11]  /*5db0*/  IMNMX R2, R7, R2, PT ;  /* 0x0000000207027217 */ /* 0x000fd60003800200 */
[----:B------:R-:W-:Y:S05]  /*5dc0*/  @!P0 BRA `(.L_x_490) ;  /* 0x0000016000008947 */ /* 0x000fea0003800000 */
[----:B------:R-:W2:Y:S04]  /*5dd0*/  LDL R16, [R1+0x78] ;  /* 0x0000780001107983 */ /* 0x000ea80000100800 */
[----:B------:R-:W2:Y:S01]  /*5de0*/  LDL R9, [R1+0x74] ;  /* 0x0000740001097983 */ /* 0x000ea20000100800 */
[----:B------:R-:W-:Y:S01]  /*5df0*/  BSSY B0, `(.L_x_491) ;  /* 0x000000f000007945 */ /* 0x000fe20003800000 */
[----:B--2---:R-:W-:-:S04]  /*5e00*/  IADD3 R3, -R9, R16, R3 ;  /* 0x0000001009037210 */ /* 0x004fc80007ffe103 */
[----:B------:R-:W-:-:S13]  /*5e10*/  ISETP.GT.AND P0, PT, R3, -0x1, PT ;  /* 0xffffffff0300780c */ /* 0x000fda0003f04270 */
[----:B------:R-:W-:Y:S05]  /*5e20*/  @P0 BRA `(.L_x_492) ;  /* 0x0000007000000947 */ /* 0x000fea0003800000 */
[----:B------:R-:W-:Y:S01]  /*5e30*/  IMAD.MOV.U32 R9, RZ, RZ, 0x1 ;  /* 0x00000001ff097424 */ /* 0x000fe200078e00ff */
[----:B------:R-:W-:-:S04]  /*5e40*/  LOP3.LUT R3, RZ, R3, RZ, 0x33, !PT ;  /* 0x00000003ff037212 */ /* 0x000fc800078e33ff */
[----:B------:R-:W-:-:S13]  /*5e50*/  ISETP.NE.AND P0, PT, R9, c[0x0][0x32c], PT ;  /* 0x0000cb0009007a0c */ /* 0x000fda0003f05270 */
[----:B------:R-:W-:-:S05]  /*5e60*/  @P0 IMAD.HI.U32 R9, R3, c[0x0][0x330], RZ ;  /* 0x0000cc0003090a27 */ /* 0x000fca00078e00ff */
[----:B------:R-:W-:-:S04]  /*5e70*/  @P0 SHF.R.U32.HI R3, RZ, c[0x0][0x334], R9 ;  /* 0x0000cd00ff030a19 */ /* 0x000fc80000011609 */
[----:B------:R-:W-:Y:S01]  /*5e80*/  LOP3.LUT R3, RZ, R3, RZ, 0x33, !PT ;  /* 0x00000003ff037212 */ /* 0x000fe200078e33ff */
[----:B------:R-:W-:Y:S05]  /*5e90*/  BRA `(.L_x_493) ;  /* 0x0000004000007947 */ /* 0x000fea0003800000 */
.L_x_492:
[----:B------:R-:W-:-:S04]  /*5ea0*/  MOV R9, 0x1 ;  /* 0x0000000100097802 */ /* 0x000fc80000000f00 */
[----:B------:R-:W-:-:S13]  /*5eb0*/  ISETP.NE.AND P0, PT, R9, c[0x0][0x32c], PT ;  /* 0x0000cb0009007a0c */ /* 0x000fda0003f05270 */
[----:B------:R-:W-:-:S05]  /*5ec0*/  @P0 IMAD.HI.U32 R9, R3, c[0x0][0x330], RZ ;  /* 0x0000cc0003090a27 */ /* 0x000fca00078e00ff */
[----:B------:R-:W-:Y:S02]  /*5ed0*/  @P0 SHF.R.U32.HI R3, RZ, c[0x0][0x334], R9 ;  /* 0x0000cd00ff030a19 */ /* 0x000fe40000011609 */
.L_x_493:
[----:B------:R-:W-:Y:S05]  /*5ee0*/  BSYNC B0 ;  /* 0x0000000000007941 */ /* 0x000fea0003800000 */
.L_x_491:
[----:B------:R-:W-:-:S05]  /*5ef0*/  IMAD R3, R3, c[0x0][0x32c], R8 ;  /* 0x0000cb0003037a24 */ /* 0x000fca00078e0208 */
[----:B------:R-:W-:Y:S02]  /*5f00*/  IADD3 R9, R3, c[0x0][0x32c], RZ ;  /* 0x0000cb0003097a10 */ /* 0x000fe40007ffe0ff */
[----:B------:R-:W-:Y:S02]  /*5f10*/  IMNMX R0, R0, R3, !PT ;  /* 0x0000000300007217 */ /* 0x000fe40007800200 */
[----:B------:R-:W-:Y:S02]  /*5f20*/  IMNMX R2, R2, R9, PT ;  /* 0x0000000902027217 */ /* 0x000fe40003800200 */
.L_x_490:
[----:B------:R-:W2:Y:S01]  /*5f30*/  LDL.LU R3, [R1+0x18] ;  /* 0x0000180001037983 */ /* 0x000ea20000300800 */
[C---:B------:R-:W-:Y:S02]  /*5f40*/  ISETP.GE.AND P0, PT, R12.reuse, 0x2, PT ;  /* 0x000000020c00780c */ /* 0x040fe40003f06270 */
[C---:B------:R-:W-:Y:S02]  /*5f50*/  ISETP.GE.AND P1, PT, R12.reuse, 0x9, PT ;  /* 0x000000090c00780c */ /* 0x040fe40003f26270 */
[C---:B------:R-:W-:Y:S02]  /*5f60*/  ISETP.GE.AND P6, PT, R12.reuse, 0x12, PT ;  /* 0x000000120c00780c */ /* 0x040fe40003fc6270 */
[----:B------:R-:W-:-:S02]  /*5f70*/  ISETP.GE.AND P5, PT, R12, 0x19, PT ;  /* 0x000000190c00780c */ /* 0x000fc40003fa6270 */
[C---:B------:R-:W-:Y:S02]  /*5f80*/  ISETP.GE.AND P4, PT, R12.reuse, 0x1a, PT ;  /* 0x0000001a0c00780c */ /* 0x040fe40003f86270 */
[C---:B------:R-:W-:Y:S02]  /*5f90*/  ISETP.GE.AND P3, PT, R12.reuse, 0x21, PT ;  /* 0x000000210c00780c */ /* 0x040fe40003f66270 */
[----:B------:R-:W-:Y:S02]  /*5fa0*/  ISETP.GE.AND P2, PT, R12, 0x22, PT ;  /* 0x000000220c00780c */ /* 0x000fe40003f46270 */
[----:B--2---:R-:W-:-:S04]  /*5fb0*/  LOP3.LUT R3, R3, 0xfffffff7, RZ, 0xc0, !PT ;  /* 0xfffffff703037812 */ /* 0x004fc800078ec0ff */
[----:B------:R-:W-:Y:S02]  /*5fc0*/  @P0 LOP3.LUT R3, R3, 0x8, RZ, 0xfc, !PT ;  /* 0x0000000803030812 */ /* 0x000fe400078efcff */
[----:B------:R-:W-:Y:S02]  /*5fd0*/  ISETP.GT.AND P0, PT, R0, 0x1, !P0 ;  /* 0x000000010000780c */ /* 0x000fe40004704270 */
[----:B------:R-:W-:Y:S02]  /*5fe0*/  LOP3.LUT R3, R3, 0xfffffffb, RZ, 0xc0, !PT ;  /* 0xfffffffb03037812 */ /* 0x000fe400078ec0ff */
[----:B------:R-:W-:Y:S02]  /*5ff0*/  ISETP.LT.OR P0, PT, R2, 0x2, P0 ;  /* 0x000000020200780c */ /* 0x000fe40000701670 */
[----:B------:R-:W-:Y:S02]  /*6000*/  @P1 LOP3.LUT R3, R3, 0x4, RZ, 0xfc, !PT ;  /* 0x0000000403031812 */ /* 0x000fe400078efcff */
[----:B------:R-:W-:-:S02]  /*6010*/  FSEL R15, R15, -INF , !P0 ;  /* 0xff8000000f0f7808 */ /* 0x000fc40004000000 */
[----:B------:R-:W-:Y:S02]  /*6020*/  ISETP.GT.AND P0, PT, R0, 0x8, !P1 ;  /* 0x000000080000780c */ /* 0x000fe40004f04270 */
[----:B------:R-:W-:Y:S02]  /*6030*/  ISETP.GE.AND P1, PT, R12, 0xa, PT ;  /* 0x0000000a0c00780c */ /* 0x000fe40003f26270 */
[----:B------:R-:W-:Y:S02]  /*6040*/  ISETP.LT.OR P0, PT, R2, 0x9, P0 ;  /* 0x000000090200780c */ /* 0x000fe40000701670 */
[----:B------:R-:W-:Y:S02]  /*6050*/  LOP3.LUT R3, R3, 0xfffffffd, RZ, 0xc0, !PT ;  /* 0xfffffffd03037812 */ /* 0x000fe400078ec0ff */
[----:B------:R-:W-:Y:S02]  /*6060*/  FSEL R16, R31, -INF , !P0 ;  /* 0xff8000001f107808 */ /* 0x000fe40004000000 */
[----:B------:R-:W-:-:S04]  /*6070*/  ISETP.GT.AND P0, PT, R0, 0x9, !P1 ;  /* 0x000000090000780c */ /* 0x000fc80004f04270 */
[----:B------:R-:W-:Y:S02]  /*6080*/  ISETP.LT.OR P0, PT, R2, 0xa, P0 ;  /* 0x0000000a0200780c */ /* 0x000fe40000701670 */
[----:B------:R-:W-:Y:S02]  /*6090*/  @P1 LOP3.LUT R3, R3, 0x2, RZ, 0xfc, !PT ;  /* 0x0000000203031812 */ /* 0x000fe400078efcff */
[----:B------:R-:W-:Y:S02]  /*60a0*/  ISETP.GE.AND P1, PT, R12, 0x11, PT ;  /* 0x000000110c00780c */ /* 0x000fe40003f26270 */
[----:B------:R-:W-:Y:S02]  /*60b0*/  FSEL R17, R30, -INF , !P0 ;  /* 0xff8000001e117808 */ /* 0x000fe40004000000 */
[----:B------:R-:W-:Y:S02]  /*60c0*/  ISETP.GT.AND P0, PT, R0, 0x10, !P1 ;  /* 0x000000100000780c */ /* 0x000fe40004f04270 */
[----:B------:R-:W-:-:S02]  /*60d0*/  LOP3.LUT R3, R3, 0xfffffffe, RZ, 0xc0, !PT ;  /* 0xfffffffe03037812 */ /* 0x000fc400078ec0ff */
[----:B------:R-:W-:-:S04]  /*60e0*/  ISETP.LT.OR P0, PT, R2, 0x11, P0 ;  /* 0x000000110200780c */ /* 0x000fc80000701670 */
[----:B------:R-:W-:Y:S02]  /*60f0*/  FSEL R18, R28, -INF , !P0 ;  /* 0xff8000001c127808 */ /* 0x000fe40004000000 */
[----:B------:R-:W-:Y:S02]  /*6100*/  ISETP.GT.AND P0, PT, R0, 0x11, !P6 ;  /* 0x000000110000780c */ /* 0x000fe40007704270 */
[----:B------:R-:W-:Y:S02]  /*6110*/  @P1 LOP3.LUT R3, R3, 0x1, RZ, 0xfc, !PT ;  /* 0x0000000103031812 */ /* 0x000fe400078efcff */
[----:B------:R-:W-:Y:S02]  /*6120*/  ISETP.LT.OR P0, PT, R2, 0x12, P0 ;  /* 0x000000120200780c */ /* 0x000fe40000701670 */
[----:B------:R-:W-:Y:S02]  /*6130*/  ISETP.GE.AND P1, PT, R12, 0x29, PT ;  /* 0x000000290c00780c */ /* 0x000fe40003f26270 */
[----:B------:R-:W-:-:S02]  /*6140*/  FSEL R19, R27, -INF , !P0 ;  /* 0xff8000001b137808 */ /* 0x000fc40004000000 */
[----:B------:R-:W-:Y:S02]  /*6150*/  ISETP.GT.AND P0, PT, R0, 0x18, !P5 ;  /* 0x000000180000780c */ /* 0x000fe40006f04270 */
[----:B------:R-:W-:Y:S02]  /*6160*/  LOP3.LUT R3, R3, 0xffffffef, RZ, 0xc0, !PT ;  /* 0xffffffef03037812 */ /* 0x000fe400078ec0ff */
[----:B------:R-:W-:-:S04]  /*6170*/  ISETP.LT.OR P0, PT, R2, 0x19, P0 ;  /* 0x000000190200780c */ /* 0x000fc80000701670 */
[----:B------:R-:W-:Y:S02]  /*6180*/  FSEL R20, R20, -INF , !P0 ;  /* 0xff80000014147808 */ /* 0x000fe40004000000 */
[----:B------:R-:W-:Y:S02]  /*6190*/  ISETP.GT.AND P0, PT, R0, 0x19, !P4 ;  /* 0x000000190000780c */ /* 0x000fe40006704270 */
[----:B------:R-:W-:Y:S02]  /*61a0*/  @P1 LOP3.LUT R3, R3, 0x10, RZ, 0xfc, !PT ;  /* 0x0000001003031812 */ /* 0x000fe400078efcff */
[----:B------:R-:W-:Y:S02]  /*61b0*/  ISETP.LT.OR P0, PT, R2, 0x1a, P0 ;  /* 0x0000001a0200780c */ /* 0x000fe40000701670 */
[----:B------:R-:W-:Y:S02]  /*61c0*/  LOP3.LUT R3, R3, 0xffffffdf, RZ, 0xc0, !PT ;  /* 0xffffffdf03037812 */ /* 0x000fe400078ec0ff */
[----:B------:R-:W-:-:S02]  /*61d0*/  FSEL R21, R21, -INF , !P0 ;  /* 0xff80000015157808 */ /* 0x000fc40004000000 */
[----:B------:R-:W-:-:S04]  /*61e0*/  ISETP.GT.AND P0, PT, R0, 0x20, !P3 ;  /* 0x000000200000780c */ /* 0x000fc80005f04270 */
[----:B------:R-:W-:-:S04]  /*61f0*/  ISETP.LT.OR P0, PT, R2, 0x21, P0 ;  /* 0x000000210200780c */ /* 0x000fc80000701670 */
[----:B------:R-:W-:Y:S02]  /*6200*/  FSEL R75, R14, -INF , !P0 ;  /* 0xff8000000e4b7808 */ /* 0x000fe40004000000 */
[----:B------:R-:W-:-:S04]  /*6210*/  ISETP.GT.AND P0, PT, R0, 0x21, !P2 ;  /* 0x000000210000780c */ /* 0x000fc80005704270 */
[----:B------:R-:W-:-:S04]  /*6220*/  ISETP.LT.OR P0, PT, R2, 0x22, P0 ;  /* 0x000000220200780c */ /* 0x000fc80000701670 */
[----:B------:R-:W-:Y:S02]  /*6230*/  FSEL R74, R13, -INF , !P0 ;  /* 0xff8000000d4a7808 */ /* 0x000fe40004000000 */
[----:B------:R-:W-:Y:S02]  /*6240*/  ISETP.GT.AND P0, PT, R0, 0x28, !P1 ;  /* 0x000000280000780c */ /* 0x000fe40004f04270 */
[----:B------:R-:W-:Y:S02]  /*6250*/  ISETP.GE.AND P1, PT, R12, 0x1, PT ;  /* 0x000000010c00780c */ /* 0x000fe40003f26270 */
[----:B------:R-:W-:-:S04]  /*6260*/  ISETP.LT.OR P0, PT, R2, 0x29, P0 ;  /* 0x000000290200780c */ /* 0x000fc80000701670 */
[----:B------:R-:W-:Y:S02]  /*6270*/  FSEL R73, R11, -INF , !P0 ;  /* 0xff8000000b497808 */ /* 0x000fe40004000000 */
[----:B------:R-:W-:-:S04]  /*6280*/  ISETP.GT.AND P0, PT, R0, RZ, !P1 ;  /* 0x000000ff0000720c */ /* 0x000fc80004f04270 */
[----:B------:R-:W-:-:S04]  /*6290*/  ISETP.LT.OR P0, PT, R2, 0x1, P0 ;  /* 0x000000010200780c */ /* 0x000fc80000701670 */
[----:B------:R-:W-:Y:S02]  /*62a0*/  FSEL R11, R45, -INF , !P0 ;  /* 0xff8000002d0b7808 */ /* 0x000fe40004000000 */
[----:B------:R-:W-:-:S13]  /*62b0*/  ISETP.GE.AND P0, PT, R12, 0x2a, PT ;  /* 0x0000002a0c00780c */ /* 0x000fda0003f06270 */
[----:B------:R-:W-:Y:S02]  /*62c0*/  @P0 LOP3.LUT R3, R3, 0x20, RZ, 0xfc, !PT ;  /* 0x0000002003030812 */ /* 0x000fe400078efcff */
[----:B------:R-:W-:-:S03]  /*62d0*/  ISETP.GT.AND P0, PT, R0, 0x29, !P0 ;  /* 0x000000290000780c */ /* 0x000fc60004704270 */
[----:B------:R2:W-:Y:S01]  /*62e0*/  STL [R1+0x18], R3 ;  /* 0x0000180301007387 */ /* 0x0005e20000100800 */
[----:B------:R-:W-:-:S04]  /*62f0*/  ISETP.LT.OR P0, PT, R2, 0x2a, P0 ;  /* 0x0000002a0200780c */ /* 0x000fc80000701670 */
[----:B------:R-:W-:Y:S01]  /*6300*/  FSEL R72, R10, -INF , !P0 ;  /* 0xff8000000a487808 */ /* 0x000fe20004000000 */
[----:B------:R-:W-:Y:S06]  /*6310*/  BRA.DIV ~URZ, `(.L_x_494) ;  /* 0x000141b27f007947 */ /* 0x000fec000b800000 */
[----:B--2---:R2:W3:Y:S02]  /*6320*/  SHFL.IDX PT, R3, R4, 0x1, 0x1c1f ;  /* 0x003c1f0004037f89 */ /* 0x0044e400000e0000 */
.L_x_642:
[----:B------:R-:W-:Y:S01]  /*6330*/  IMAD.MOV.U32 R0, RZ, RZ, c[0x0][0x32c] ;  /* 0x0000cb00ff007624 */ /* 0x000fe200078e00ff */
[----:B---3--:R-:W-:-:S04]  /*6340*/  IADD3 R2, R5, R3, RZ ;  /* 0x0000000305027210 */ /* 0x008fc80007ffe0ff */
[----:B------:R-:W-:Y:S01]  /*6350*/  ISETP.GE.AND P0, PT, R0, 0x1, PT ;  /* 0x000000010000780c */ /* 0x000fe20003f06270 */
[----:B------:R-:W-:Y:S01]  /*6360*/  IMAD.IADD R0, R6, 0x1, R3 ;  /* 0x0000000106007824 */ /* 0x000fe200078e0203 */
[----:B------:R-:W-:-:S11]  /*6370*/  IMNMX R2, R7, R2, PT ;  /* 0x0000000207027217 */ /* 0x000fd60003800200 */
[----:B------:R-:W-:Y:S05]  /*6380*/  @!P0 BRA `(.L_x_495) ;  /* 0x0000016000008947 */ /* 0x000fea0003800000 */
[----:B------:R-:W3:Y:S04]  /*6390*/  LDL R9, [R1+0x78] ;  /* 0x0000780001097983 */ /* 0x000ee80000100800 */
[----:B-12---:R-:W3:Y:S01]  /*63a0*/  LDL R4, [R1+0x74] ;  /* 0x0000740001047983 */ /* 0x006ee20000100800 */
[----:B------:R-:W-:Y:S01]  /*63b0*/  BSSY B0, `(.L_x_496) ;  /* 0x000000f000007945 */ /* 0x000fe20003800000 */
[----:B---3--:R-:W-:-:S04]  /*63c0*/  IADD3 R3, -R4, R9, R3 ;  /* 0x0000000904037210 */ /* 0x008fc80007ffe103 */
        /* <DEDUP_REMOVED lines=9> */
.L_x_497:
[----:B------:R-:W-:-:S04]  /*6460*/  MOV R4, 0x1 ;  /* 0x0000000100047802 */ /* 0x000fc80000000f00 */
[----:B------:R-:W-:-:S13]  /*6470*/  ISETP.NE.AND P0, PT, R4, c[0x0][0x32c], PT ;  /* 0x0000cb0004007a0c */ /* 0x000fda0003f05270 */
[----:B------:R-:W-:-:S05]  /*6480*/  @P0 IMAD.HI.U32 R4, R3, c[0x0][0x330], RZ ;  /* 0x0000cc0003040a27 */ /* 0x000fca00078e00ff */
[----:B------:R-:W-:Y:S02]  /*6490*/  @P0 SHF.R.U32.HI R3, RZ, c[0x0][0x334], R4 ;  /* 0x0000cd00ff030a19 */ /* 0x000fe40000011604 */
.L_x_498:
[----:B------:R-:W-:Y:S05]  /*64a0*/  BSYNC B0 ;  /* 0x0000000000007941 */ /* 0x000fea0003800000 */
.L_x_496:
[----:B------:R-:W-:-:S05]  /*64b0*/  IMAD R3, R3, c[0x0][0x32c], R8 ;  /* 0x0000cb0003037a24 */ /* 0x000fca00078e0208 */
[----:B------:R-:W-:Y:S02]  /*64c0*/  IADD3 R4, R3, c[0x0][0x32c], RZ ;  /* 0x0000cb0003047a10 */ /* 0x000fe40007ffe0ff */
[----:B------:R-:W-:Y:S02]  /*64d0*/  IMNMX R0, R0, R3, !PT ;  /* 0x0000000300007217 */ /* 0x000fe40007800200 */
[----:B------:R-:W-:Y:S02]  /*64e0*/  IMNMX R2, R2, R4, PT ;  /* 0x0000000402027217 */ /* 0x000fe40003800200 */
.L_x_495:
[----:B------:R-:W3:Y:S02]  /*64f0*/  LDL R3, [R1+0x18] ;  /* 0x0000180001037983 */ /* 0x000ee40000100800 */
[----:B---3--:R-:W-:-:S04]  /*6500*/  LOP3.LUT P0, RZ, R3, 0x8, RZ, 0xc0, !PT ;  /* 0x0000000803ff7812 */ /* 0x008fc8000780c0ff */
[----:B------:R-:W-:-:S04]  /*6510*/  ISETP.GT.AND P0, PT, R0, 0x1, !P0 ;  /* 0x000000010000780c */ /* 0x000fc80004704270 */
[----:B------:R-:W-:-:S04]  /*6520*/  ISETP.LT.OR P0, PT, R2, 0x2, P0 ;  /* 0x000000020200780c */ /* 0x000fc80000701670 */
[----:B------:R-:W-:Y:S02]  /*6530*/  FSEL R6, R44, -INF , !P0 ;  /* 0xff8000002c067808 */ /* 0x000fe40004000000 */
[----:B------:R-:W-:-:S04]  /*6540*/  LOP3.LUT P0, RZ, R3, 0x4, RZ, 0xc0, !PT ;  /* 0x0000000403ff7812 */ /* 0x000fc8000780c0ff */
        /* <DEDUP_REMOVED lines=11> */
[----:B------:R-:W-:Y:S02]  /*6600*/  ISETP.GT.AND P0, PT, R0, 0x11, !P6 ;  /* 0x000000110000780c */ /* 0x000fe40007704270 */
[----:B------:R-:W-:Y:S02]  /*6610*/  LOP3.LUT P6, RZ, R3, 0x20, RZ, 0xc0, !PT ;  /* 0x0000002003ff7812 */ /* 0x000fe400078cc0ff */
[----:B------:R-:W-:-:S04]  /*6620*/  ISETP.LT.OR P0, PT, R2, 0x12, P0 ;  /* 0x000000120200780c */ /* 0x000fc80000701670 */
[----:B------:R-:W-:Y:S02]  /*6630*/  FSEL R14, R32, -INF , !P0 ;  /* 0xff800000200e7808 */ /* 0x000fe40004000000 */
[----:B------:R-:W-:Y:S02]  /*6640*/  ISETP.GT.AND P0, PT, R0, 0x18, !P5 ;  /* 0x000000180000780c */ /* 0x000fe40006f04270 */
[----:B------:R-:W-:Y:S02]  /*6650*/  LOP3.LUT P5, RZ, R3, 0x10, RZ, 0xc0, !PT ;  /* 0x0000001003ff7812 */ /* 0x000fe400078ac0ff */
[----:B------:R-:W-:-:S04]  /*6660*/  ISETP.LT.OR P0, PT, R2, 0x19, P0 ;  /* 0x000000190200780c */ /* 0x000fc80000701670 */
[----:B------:R-:W-:Y:S02]  /*6670*/  FSEL R13, R29, -INF , !P0 ;  /* 0xff8000001d0d7808 */ /* 0x000fe40004000000 */
[----:B------:R-:W-:-:S04]  /*6680*/  ISETP.GT.AND P0, PT, R0, 0x19, !P4 ;  /* 0x000000190000780c */ /* 0x000fc80006704270 */
        /* <DEDUP_REMOVED lines=8> */
[C---:B------:R-:W-:Y:S02]  /*6710*/  ISETP.GT.AND P0, PT, R0.reuse, RZ, !P1 ;  /* 0x000000ff0000720c */ /* 0x040fe40004f04270 */
[----:B------:R-:W-:Y:S02]  /*6720*/  ISETP.GT.AND P1, PT, R0, 0x28, !P5 ;  /* 0x000000280000780c */ /* 0x000fe40006f24270 */
[C---:B------:R-:W-:Y:S02]  /*6730*/  ISETP.LT.OR P0, PT, R2.reuse, 0x1, P0 ;  /* 0x000000010200780c */ /* 0x040fe40000701670 */
[----:B------:R-:W-:Y:S02]  /*6740*/  ISETP.LT.OR P1, PT, R2, 0x29, P1 ;  /* 0x000000290200780c */ /* 0x000fe40000f21670 */
[----:B------:R-:W-:-:S02]  /*6750*/  FSEL R7, R46, -INF , !P0 ;  /* 0xff8000002e077808 */ /* 0x000fc40004000000 */
[----:B------:R-:W-:Y:S02]  /*6760*/  ISETP.GT.AND P0, PT, R0, 0x29, !P6 ;  /* 0x000000290000780c */ /* 0x000fe40007704270 */
[----:B------:R-:W-:Y:S02]  /*6770*/  FMNMX.FTZ R0, R11, R15, !PT ;  /* 0x0000000f0b007209 */ /* 0x000fe40007810000 */
[----:B------:R-:W-:Y:S02]  /*6780*/  ISETP.LT.OR P0, PT, R2, 0x2a, P0 ;  /* 0x0000002a0200780c */ /* 0x000fe40000701670 */
[----:B------:R-:W-:Y:S02]  /*6790*/  FMNMX.FTZ R2, R7, R6, !PT ;  /* 0x0000000607027209 */ /* 0x000fe40007810000 */
[----:B------:R-:W-:Y:S02]  /*67a0*/  FMNMX.FTZ R0, R16, R0, !PT ;  /* 0x0000000010007209 */ /* 0x000fe40007810000 */
[----:B------:R-:W-:-:S02]  /*67b0*/  FMNMX.FTZ R2, R10, R2, !PT ;  /* 0x000000020a027209 */ /* 0x000fc40007810000 */
[----:B------:R-:W-:Y:S02]  /*67c0*/  FMNMX.FTZ R0, R17, R0, !PT ;  /* 0x0000000011007209 */ /* 0x000fe40007810000 */
[----:B------:R-:W-:Y:S02]  /*67d0*/  FMNMX.FTZ R2, R9, R2, !PT ;  /* 0x0000000209027209 */ /* 0x000fe40007810000 */
[----:B------:R-:W-:Y:S02]  /*67e0*/  FMNMX.FTZ R0, R18, R0, !PT ;  /* 0x0000000012007209 */ /* 0x000fe40007810000 */
        /* <DEDUP_REMOVED lines=9> */
[----:B------:R-:W-:Y:S02]  /*6880*/  FSEL R69, R26, -INF , !P1 ;  /* 0xff8000001a457808 */ /* 0x000fe40004800000 */
[----:B------:R-:W-:Y:S02]  /*6890*/  FMNMX.FTZ R0, R74, R0, !PT ;  /* 0x000000004a007209 */ /* 0x000fe40007810000 */
[----:B------:R-:W-:Y:S02]  /*68a0*/  FMNMX.FTZ R2, R70, R2, !PT ;  /* 0x0000000246027209 */ /* 0x000fe40007810000 */
[----:B------:R-:W-:Y:S02]  /*68b0*/  FSEL R68, R25, -INF , !P0 ;  /* 0xff80000019447808 */ /* 0x000fe40004000000 */
[----:B------:R-:W-:Y:S02]  /*68c0*/  FMNMX.FTZ R0, R73, R0, !PT ;  /* 0x0000000049007209 */ /* 0x000fe40007810000 */
[----:B------:R-:W-:-:S02]  /*68d0*/  FMNMX.FTZ R2, R69, R2, !PT ;  /* 0x0000000245027209 */ /* 0x000fc40007810000 */
[----:B-12---:R-:W-:Y:S02]  /*68e0*/  FMNMX.FTZ R4, R72, R0, !PT ;  /* 0x0000000048047209 */ /* 0x006fe40007810000 */
[----:B------:R-:W-:Y:S01]  /*68f0*/  FMNMX.FTZ R5, R68, R2, !PT ;  /* 0x0000000244057209 */ /* 0x000fe20007810000 */
[----:B------:R-:W-:Y:S05]  /*6900*/  BRA.DIV ~URZ, `(.L_x_499) ;  /* 0x00013c527f007947 */ /* 0x000fea000b800000 */
[----:B------:R1:W2:Y:S02]  /*6910*/  SHFL.BFLY PT, R0, R4, 0x2, 0x1f ;  /* 0x0c401f0004007f89 */ /* 0x0002a400000e0000 */
.L_x_643:
[----:B-12---:R-:W-:Y:S01]  /*6920*/  FMNMX.FTZ R4, R4, R0, !PT ;  /* 0x0000000004047209 */ /* 0x006fe20007810000 */
[----:B------:R-:W-:Y:S05]  /*6930*/  BRA.DIV ~URZ, `(.L_x_500) ;  /* 0x00013c627f007947 */ /* 0x000fea000b800000 */
[----:B------:R-:W1:Y:S02]  /*6940*/  SHFL.BFLY PT, R0, R5, 0x2, 0x1f ;  /* 0x0c401f0005007f89 */ /* 0x000e6400000e0000 */
[----:B-1----:R-:W-:Y:S02]  /*6950*/  FMNMX.FTZ R5, R5, R0, !PT ;  /* 0x0000000005057209 */ /* 0x002fe40007810000 */
[----:B------:R-:W1:Y:S04]  /*6960*/  SHFL.BFLY PT, R0, R4, 0x1, 0x1f ;  /* 0x0c201f0004007f89 */ /* 0x000e6800000e0000 */
[----:B------:R2:W3:Y:S01]  /*6970*/  SHFL.BFLY PT, R3, R5, 0x1, 0x1f ;  /* 0x0c201f0005037f89 */ /* 0x0004e200000e0000 */
[----:B-1----:R-:W-:-:S04]  /*6980*/  FMNMX.FTZ R133, R4, R0, !PT ;  /* 0x0000000004857209 */ /* 0x002fc80007810000 */
.L_x_644:
[----:B------:R-:W4:Y:S01]  /*6990*/  LDL R40, [R1] ;  /* 0x0000000001287983 */ /* 0x000f220000100800 */
[C---:B------:R-:W-:Y:S01]  /*69a0*/  FMUL.FTZ R2, R133.reuse, c[0x0][0x2d0] ;  /* 0x0000b40085027a20 */ /* 0x040fe20000410000 */
[----:B------:R-:W-:Y:S01]  /*69b0*/  FSETP.NEU.FTZ.AND P0, PT, R133, -INF , PT ;  /* 0xff8000008500780b */ /* 0x000fe20003f1d000 */
[----:B------:R-:W-:Y:S01]  /*69c0*/  WARPSYNC 0xffffffff ;  /* 0xffffffff00007948 */ /* 0x000fe20003800000 */
[----:B---3--:R-:W-:Y:S01]  /*69d0*/  FMNMX.FTZ R132, R3, R5, !PT ;  /* 0x0000000503847209 */ /* 0x008fe20007810000 */
[----:B------:R-:W-:Y:S01]  /*69e0*/  LDSM.16.MT88.4 R32, [R241+0x800] ;  /* 0x00080000f120783b */ /* 0x000fe20000004200 */
[----:B------:R-:W-:-:S02]  /*69f0*/  FSEL R2, R2, RZ, P0 ;  /* 0x000000ff02027208 */ /* 0x000fc40000000000 */
[----:B------:R-:W-:Y:S01]  /*6a00*/  FSETP.NEU.FTZ.AND P0, PT, R132, -INF , PT ;  /* 0xff8000008400780b */ /* 0x000fe20003f1d000 */
[----:B------:R-:W-:Y:S02]  /*6a10*/  LDSM.16.MT88.4 R36, [R239+0x800] ;  /* 0x00080000ef24783b */ /* 0x000fe40000004200 */
[--C-:B------:R-:W-:Y:S02]  /*6a20*/  FFMA.FTZ R0, R11, c[0x0][0x2d0], -R2.reuse ;  /* 0x0000b4000b007a23 */ /* 0x100fe40000010802 */
[--C-:B------:R-:W-:Y:S01]  /*6a30*/  FFMA.FTZ R3, R19, c[0x0][0x2d0], -R2.reuse ;  /* 0x0000b40013037a23 */ /* 0x100fe20000010802 */
[----:B------:R-:W-:Y:S01]  /*6a40*/  LDSM.16.MT88.4 R24, [R240] ;  /* 0x00000000f018783b */ /* 0x000fe20000004200 */
[----:B------:R1:W-:Y:S03]  /*6a50*/  MUFU.EX2 R101, R0 ;  /* 0x0000000000657308 */ /* 0x0003e60000000800 */
[----:B------:R-:W-:Y:S04]  /*6a60*/  LDSM.16.MT88.4 R60, [R239+0x1800] ;  /* 0x00180000ef3c783b */ /* 0x000fe80000004200 */
[----:B------:R-:W-:Y:S01]  /*6a70*/  LDSM.16.MT88.4 R48, [R240+0x800] ;  /* 0x00080000f030783b */ /* 0x000fe20000004200 */
[----:B------:R3:W-:Y:S03]  /*6a80*/  MUFU.EX2 R126, R3 ;  /* 0x00000003007e7308 */ /* 0x0007e60000000800 */
[----:B------:R-:W-:Y:S04]  /*6a90*/  LDSM.16.MT88.4 R56, [R241+0x1800] ;  /* 0x00180000f138783b */ /* 0x000fe80000004200 */
[----:B------:R-:W-:Y:S01]  /*6aa0*/  LDSM.16.MT88.4 R64, [R241+0x2000] ;  /* 0x00200000f140783b */ /* 0x000fe20000004200 */
[----:B-1----:R-:W-:-:S03]  /*6ab0*/  FFMA.FTZ R0, R15, c[0x0][0x2d0], -R2 ;  /* 0x0000b4000f007a23 */ /* 0x002fc60000010802 */
[----:B------:R-:W-:Y:S01]  /*6ac0*/  LDSM.16.MT88.4 R52, [R242+0x1800] ;  /* 0x00180000f234783b */ /* 0x000fe20000004200 */
[----:B------:R1:W-:Y:S01]  /*6ad0*/  MUFU.EX2 R100, R0 ;  /* 0x0000000000647308 */ /* 0x0003e20000000800 */
[----:B---3--:R-:W-:-:S07]  /*6ae0*/  FFMA.FTZ R3, R20, c[0x0][0x2d0], -R2 ;  /* 0x0000b40014037a23 */ /* 0x008fce0000010802 */
[----:B------:R-:W-:Y:S01]  /*6af0*/  MUFU.EX2 R127, R3 ;  /* 0x00000003007f7308 */ /* 0x000fe20000000800 */
[----:B-1----:R-:W-:-:S07]  /*6b00*/  FFMA.FTZ R0, R16, c[0x0][0x2d0], -R2 ;  /* 0x0000b40010007a23 */ /* 0x002fce0000010802 */
[----:B------:R1:W-:Y:S02]  /*6b10*/  MUFU.EX2 R116, R0 ;  /* 0x0000000000747308 */ /* 0x0003e40000000800 */
[----:B-1----:R-:W-:-:S06]  /*6b20*/  FFMA.FTZ R0, R17, c[0x0][0x2d0], -R2 ;  /* 0x0000b40011007a23 */ /* 0x002fcc0000010802 */
[----:B------:R1:W3:Y:S02]  /*6b30*/  MUFU.EX2 R111, R0 ;  /* 0x00000000006f7308 */ /* 0x0002e40000000800 */
[----:B-1----:R-:W-:Y:S02]  /*6b40*/  FFMA.FTZ R0, R18, c[0x0][0x2d0], -R2 ;  /* 0x0000b40012007a23 */ /* 0x002fe40000010802 */
[----:B------:R-:W1:Y:S04]  /*6b50*/  LDSM.16.MT88.4 R16, [R239] ;  /* 0x00000000ef10783b */ /* 0x000e680000004200 */
[----:B------:R5:W-:Y:S02]  /*6b60*/  MUFU.EX2 R117, R0 ;  /* 0x0000000000757308 */ /* 0x000be40000000800 */
[----:B-----5:R-:W-:-:S05]  /*6b70*/  FMUL.FTZ R0, R132, c[0x0][0x2d0] ;  /* 0x0000b40084007a20 */ /* 0x020fca0000410000 */
[----:B------:R-:W-:-:S05]  /*6b80*/  FSEL R0, R0, RZ, P0 ;  /* 0x000000ff00007208 */ /* 0x000fca0000000000 */
[----:B------:R-:W-:-:S04]  /*6b90*/  FFMA.FTZ R3, R7, c[0x0][0x2d0], -R0 ;  /* 0x0000b40007037a23 */ /* 0x000fc80000010800 */
[----:B------:R5:W-:Y:S02]  /*6ba0*/  MUFU.EX2 R109, R3 ;  /* 0x00000003006d7308 */ /* 0x000be40000000800 */
[--C-:B-----5:R-:W-:Y:S02]  /*6bb0*/  FFMA.FTZ R3, R6, c[0x0][0x2d0], -R0.reuse ;  /* 0x0000b40006037a23 */ /* 0x120fe40000010800 */
[----:B--2---:R-:W2:Y:S04]  /*6bc0*/  LDSM.16.MT88.4 R4, [R241] ;  /* 0x00000000f104783b */ /* 0x004ea80000004200 */
[----:B------:R5:W1:Y:S02]  /*6bd0*/  MUFU.EX2 R108, R3 ;  /* 0x00000003006c7308 */ /* 0x000a640000000800 */
[----:B-----5:R-:W-:Y:S01]  /*6be0*/  FFMA.FTZ R3, R10, c[0x0][0x2d0], -R0 ;  /* 0x0000b4000a037a23 */ /* 0x020fe20000010800 */
[----:B---3--:R-:W-:-:S05]  /*6bf0*/  F2FP.PACK_AB R10, R111, R116 ;  /* 0x000000746f0a723e */ /* 0x008fca00000000ff */
[----:B------:R3:W-:Y:S02]  /*6c00*/  MUFU.EX2 R110, R3 ;  /* 0x00000003006e7308 */ /* 0x0007e40000000800 */
[----:B---3--:R-:W-:Y:S01]  /*6c10*/  FFMA.FTZ R3, R9, c[0x0][0x2d0], -R0 ;  /* 0x0000b40009037a23 */ /* 0x008fe20000010800 */
[----:B-1----:R-:W-:-:S05]  /*6c20*/  F2FP.PACK_AB R9, R108, R109 ;  /* 0x0000006d6c09723e */ /* 0x002fca00000000ff */
[----:B------:R1:W3:Y:S02]  /*6c30*/  MUFU.EX2 R118, R3 ;  /* 0x0000000300767308 */ /* 0x0002e40000000800 */
[----:B-1----:R-:W-:Y:S01]  /*6c40*/  FFMA.FTZ R3, R21, c[0x0][0x2d0], -R2 ;  /* 0x0000b40015037a23 */ /* 0x002fe20000010802 */
[----:B---3--:R-:W-:-:S05]  /*6c50*/  F2FP.PACK_AB R11, R118, R110 ;  /* 0x0000006e760b723e */ /* 0x008fca00000000ff */
[----:B------:R1:W-:Y:S02]  /*6c60*/  MUFU.EX2 R125, R3 ;  /* 0x00000003007d7308 */ /* 0x0003e40000000800 */
[----:B-1----:R-:W-:Y:S01]  /*6c70*/  FFMA.FTZ R3, R8, c[0x0][0x2d0], -R0 ;  /* 0x0000b40008037a23 */ /* 0x002fe20000010800 */
[----:B------:R-:W-:-:S05]  /*6c80*/  F2FP.PACK_AB R8, R100, R101 ;  /* 0x000000656408723e */ /* 0x000fca00000000ff */
[----:B------:R1:W-:Y:S02]  /*6c90*/  MUFU.EX2 R119, R3 ;  /* 0x0000000300777308 */ /* 0x0003e40000000800 */
[C---:B------:R-:W-:Y:S08]  /*6ca0*/  HMMA.16816.F32 R28, R8.reuse, R16, RZ ;  /* 0x00000010081c723c */ /* 0x040ff000000018ff */
[----:B------:R-:W-:Y:S01]  /*6cb0*/  HMMA.16816.F32 R20, R8, R18, RZ ;  /* 0x000000120814723c */ /* 0x000fe200000018ff */
[----:B-1----:R-:W-:-:S04]  /*6cc0*/  FFMA.FTZ R3, R14, c[0x0][0x2d0], -R0 ;  /* 0x0000b4000e037a23 */ /* 0x002fc80000010800 */
[----:B------:R1:W3:Y:S03]  /*6cd0*/  MUFU.EX2 R124, R3 ;  /* 0x00000003007c7308 */ /* 0x0002e60000000800 */
[----:B--2---:R-:W-:Y:S07]  /*6ce0*/  HMMA.16816.F32 R16, R8, R4, RZ ;  /* 0x000000040810723c */ /* 0x004fee00000018ff */
[----:B------:R-:W-:Y:S01]  /*6cf0*/  F2FP.PACK_AB R4, R126, R117 ;  /* 0x000000757e04723e */ /* 0x000fe200000000ff */
[----:B-1----:R-:W-:Y:S01]  /*6d00*/  FFMA.FTZ R3, R13, c[0x0][0x2d0], -R0 ;  /* 0x0000b4000d037a23 */ /* 0x002fe20000010800 */
[----:B---3--:R-:W-:-:S03]  /*6d10*/  F2FP.PACK_AB R5, R124, R119 ;  /* 0x000000777c05723e */ /* 0x008fc600000000ff */
[----:B------:R1:W-:Y:S02]  /*6d20*/  MUFU.EX2 R129, R3 ;  /* 0x0000000300817308 */ /* 0x0003e40000000800 */
[----:B-1----:R-:W-:Y:S02]  /*6d30*/  FFMA.FTZ R3, R12, c[0x0][0x2d0], -R0 ;  /* 0x0000b4000c037a23 */ /* 0x002fe40000010800 */
[----:B------:R-:W-:Y:S04]  /*6d40*/  HMMA.16816.F32 R12, R8, R6, RZ ;  /* 0x00000006080c723c */ /* 0x000fe800000018ff */
[----:B------:R-:W1:Y:S03]  /*6d50*/  MUFU.EX2 R128, R3 ;  /* 0x0000000300807308 */ /* 0x000e660000000800 */
[----:B------:R-:W-:Y:S01]  /*6d60*/  F2FP.PACK_AB R6, R125, R127 ;  /* 0x0000007f7d06723e */ /* 0x000fe200000000ff */
[----:B----4-:R2:W3:Y:S01]  /*6d70*/  LDSM.16.MT88.4 R44, [R40] ;  /* 0x00000000282c783b */ /* 0x0104e20000004200 */
[----:B-1----:R-:W-:-:S07]  /*6d80*/  F2FP.PACK_AB R7, R128, R129 ;  /* 0x000000818007723e */ /* 0x002fce00000000ff */
[C---:B------:R-:W-:Y:S08]  /*6d90*/  HMMA.16816.F32 R156, R4.reuse, R36, R28 ;  /* 0x00000024049c723c */ /* 0x040ff0000000181c */
[C---:B------:R-:W-:Y:S01]  /*6da0*/  HMMA.16816.F32 R136, R4.reuse, R38, R20 ;  /* 0x000000260488723c */ /* 0x040fe20000001814 */
[----:B------:R-:W1:Y:S07]  /*6db0*/  LDSM.16.MT88.4 R36, [R242+0x800] ;  /* 0x00080000f224783b */ /* 0x000e6e0000004200 */
[----:B--2---:R-:W-:Y:S08]  /*6dc0*/  HMMA.16816.F32 R40, R4, R34, R12 ;  /* 0x000000220428723c */ /* 0x004ff0000000180c */
[C---:B------:R-:W-:Y:S08]  /*6dd0*/  HMMA.16816.F32 R28, R8.reuse, R26, RZ ;  /* 0x0000001a081c723c */ /* 0x040ff000000018ff */
[----:B---3--:R-:W-:Y:S08]  /*6de0*/  HMMA.16816.F32 R20, R8, R46, RZ ;  /* 0x0000002e0814723c */ /* 0x008ff000000018ff */
[----:B------:R-:W-:Y:S01]  /*6df0*/  MOV R155, R40 ;  /* 0x00000028009b7202 */ /* 0x000fe20000000f00 */
[----:B------:R-:W-:Y:S01]  /*6e00*/  IMAD.MOV.U32 R153, RZ, RZ, R42 ;  /* 0x000000ffff997224 */ /* 0x000fe200078e002a */
[----:B------:R-:W-:Y:S01]  /*6e10*/  MOV R154, R41 ;  /* 0x00000029009a7202 */ /* 0x000fe20000000f00 */
[----:B------:R-:W-:Y:S01]  /*6e20*/  HMMA.16816.F32 R148, R4, R32, R16 ;  /* 0x000000200494723c */ /* 0x000fe20000001810 */
[----:B------:R-:W-:Y:S01]  /*6e30*/  MOV R152, R43 ;  /* 0x0000002b00987202 */ /* 0x000fe20000000f00 */
[----:B------:R-:W2:Y:S06]  /*6e40*/  LDSM.16.MT88.4 R32, [R239+0x2000] ;  /* 0x00200000ef20783b */ /* 0x000eac0000004200 */
[C---:B------:R-:W-:Y:S08]  /*6e50*/  HMMA.16816.F32 R40, R8.reuse, R24, RZ ;  /* 0x000000180828723c */ /* 0x040ff000000018ff */
[C---:B------:R-:W-:Y:S01]  /*6e60*/  HMMA.16816.F32 R24, R8.reuse, R44, RZ ;  /* 0x0000002c0818723c */ /* 0x040fe200000018ff */
[----:B------:R-:W3:Y:S07]  /*6e70*/  LDSM.16.MT88.4 R44, [R240+0x1800] ;  /* 0x00180000f02c783b */ /* 0x000eee0000004200 */
[C---:B------:R-:W-:Y:S08]  /*6e80*/  HMMA.16816.F32 R16, R8.reuse, R60, RZ ;  /* 0x0000003c0810723c */ /* 0x040ff000000018ff */
[----:B------:R-:W-:Y:S01]  /*6e90*/  HMMA.16816.F32 R12, R8, R62, RZ ;  /* 0x0000003e080c723c */ /* 0x000fe200000018ff */
[----:B------:R-:W4:Y:S07]  /*6ea0*/  LDSM.16.MT88.4 R60, [R240+0x2000] ;  /* 0x00200000f03c783b */ /* 0x000f2e0000004200 */
[C---:B------:R-:W-:Y:S08]  /*6eb0*/  HMMA.16816.F32 R76, R4.reuse, R50, R28 ;  /* 0x00000032044c723c */ /* 0x040ff0000000181c */
[C---:B-1----:R-:W-:Y:S08]  /*6ec0*/  HMMA.16816.F32 R24, R4.reuse, R36, R24 ;  /* 0x000000240418723c */ /* 0x042ff00000001818 */
[----:B------:R-:W-:Y:S01]  /*6ed0*/  HMMA.16816.F32 R20, R4, R38, R20 ;  /* 0x000000260414723c */ /* 0x000fe20000001814 */
[----:B------:R-:W1:Y:S07]  /*6ee0*/  LDSM.16.MT88.4 R36, [R239+0x3000] ;  /* 0x00300000ef24783b */ /* 0x000e6e0000004200 */
[----:B------:R-:W-:Y:S01]  /*6ef0*/  HMMA.16816.F32 R28, R8, R58, RZ ;  /* 0x0000003a081c723c */ /* 0x000fe200000018ff */
[----:B------:R-:W-:Y:S01]  /*6f00*/  MOV R147, R76 ;  /* 0x0000004c00937202 */ /* 0x000fe20000000f00 */
[----:B------:R-:W-:Y:S01]  /*6f10*/  IMAD.MOV.U32 R146, RZ, RZ, R77 ;  /* 0x000000ffff927224 */ /* 0x000fe200078e004d */
[----:B------:R-:W-:-:S02]  /*6f20*/  MOV R145, R78 ;  /* 0x0000004e00917202 */ /* 0x000fc40000000f00 */
[----:B------:R-:W-:-:S03]  /*6f30*/  MOV R144, R79 ;  /* 0x0000004f00907202 */ /* 0x000fc60000000f00 */
[----:B------:R-:W-:Y:S01]  /*6f40*/  HMMA.16816.F32 R140, R4, R48, R40 ;  /* 0x00000030048c723c */ /* 0x000fe20000001828 */
[----:B------:R-:W-:Y:S01]  /*6f50*/  IMAD.MOV.U32 R79, RZ, RZ, R25 ;  /* 0x000000ffff4f7224 */ /* 0x000fe200078e0019 */
[----:B------:R-:W-:Y:S01]  /*6f60*/  MOV R78, R26 ;  /* 0x0000001a004e7202 */ /* 0x000fe20000000f00 */
[----:B------:R-:W-:Y:S01]  /*6f70*/  IMAD.MOV.U32 R76, RZ, RZ, R24 ;  /* 0x000000ffff4c7224 */ /* 0x000fe200078e0018 */
[----:B------:R-:W-:Y:S01]  /*6f80*/  MOV R77, R27 ;  /* 0x0000001b004d7202 */ /* 0x000fe20000000f00 */
[----:B------:R-:W-:Y:S03]  /*6f90*/  LDSM.16.MT88.4 R48, [R242+0x2000] ;  /* 0x00200000f230783b */ /* 0x000fe60000004200 */
[----:B------:R-:W-:Y:S01]  /*6fa0*/  HMMA.16816.F32 R40, R8, R56, RZ ;  /* 0x000000380828723c */ /* 0x000fe200000018ff */
[----:B------:R-:W-:Y:S01]  /*6fb0*/  MOV R97, R22 ;  /* 0x0000001600617202 */ /* 0x000fe20000000f00 */
[----:B------:R-:W-:Y:S01]  /*6fc0*/  IMAD.MOV.U32 R102, RZ, RZ, R21 ;  /* 0x000000ffff667224 */ /* 0x000fe200078e0015 */
[----:B------:R-:W-:-:S02]  /*6fd0*/  MOV R96, R23 ;  /* 0x0000001700607202 */ /* 0x000fc40000000f00 */
[----:B------:R-:W-:-:S03]  /*6fe0*/  MOV R95, R20 ;  /* 0x00000014005f7202 */ /* 0x000fc60000000f00 */
[C---:B--2---:R-:W-:Y:S08]  /*6ff0*/  HMMA.16816.F32 R16, R4.reuse, R32, R16 ;  /* 0x000000200410723c */ /* 0x044ff00000001810 */
[----:B------:R-:W-:Y:S08]  /*7000*/  HMMA.16816.F32 R12, R4, R34, R12 ;  /* 0x00000022040c723c */ /* 0x000ff0000000180c */
[C---:B---3--:R-:W-:Y:S08]  /*7010*/  HMMA.16816.F32 R24, R8.reuse, R44, RZ ;  /* 0x0000002c0818723c */ /* 0x048ff000000018ff */
[----:B------:R-:W-:Y:S01]  /*7020*/  HMMA.16816.F32 R20, R8, R46, RZ ;  /* 0x0000002e0814723c */ /* 0x000fe200000018ff */
[----:B------:R-:W2:Y:S01]  /*7030*/  LDSM.16.MT88.4 R44, [R241+0x3000] ;  /* 0x00300000f12c783b */ /* 0x000ea20000004200 */
[----:B------:R-:W-:Y:S01]  /*7040*/  MOV R135, R16 ;  /* 0x0000001000877202 */ /* 0x000fe20000000f00 */
[----:B------:R-:W-:Y:S01]  /*7050*/  IMAD.MOV.U32 R134, RZ, RZ, R17 ;  /* 0x000000ffff867224 */ /* 0x000fe200078e0011 */
[----:B------:R-:W-:-:S02]  /*7060*/  MOV R131, R18 ;  /* 0x0000001200837202 */ /* 0x000fc40000000f00 */
[----:B------:R-:W-:Y:S02]  /*7070*/  MOV R130, R19 ;  /* 0x0000001300827202 */ /* 0x000fe40000000f00 */
[----:B------:R-:W-:Y:S01]  /*7080*/  HMMA.16816.F32 R32, R4, R66, R28 ;  /* 0x000000420420723c */ /* 0x000fe2000000181c */
[----:B------:R-:W-:Y:S01]  /*7090*/  IMAD.MOV.U32 R94, RZ, RZ, R13 ;  /* 0x000000ffff5e7224 */ /* 0x000fe200078e000d */
[----:B------:R-:W-:Y:S01]  /*70a0*/  MOV R87, R14 ;  /* 0x0000000e00577202 */ /* 0x000fe20000000f00 */
[----:B------:R-:W-:Y:S01]  /*70b0*/  IMAD.MOV.U32 R85, RZ, RZ, R12 ;  /* 0x000000ffff557224 */ /* 0x000fe200078e000c */
[----:B------:R-:W-:-:S04]  /*70c0*/  MOV R86, R15 ;  /* 0x0000000f00567202 */ /* 0x000fc80000000f00 */
[----:B------:R-:W-:Y:S01]  /*70d0*/  HMMA.16816.F32 R56, R4, R64, R40 ;  /* 0x000000400438723c */ /* 0x000fe20000001828 */
[----:B------:R-:W3:Y:S07]  /*70e0*/  LDSM.16.MT88.4 R40, [R239+0x3800] ;  /* 0x00380000ef28783b */ /* 0x000eee0000004200 */
[C---:B------:R-:W-:Y:S08]  /*70f0*/  HMMA.16816.F32 R16, R8.reuse, R52, RZ ;  /* 0x000000340810723c */ /* 0x040ff000000018ff */
[----:B------:R-:W-:Y:S01]  /*7100*/  HMMA.16816.F32 R12, R8, R54, RZ ;  /* 0x00000036080c723c */ /* 0x000fe200000018ff */
[----:B------:R-:W5:Y:S01]  /*7110*/  LDSM.16.MT88.4 R52, [R240+0x3000] ;  /* 0x00300000f034783b */ /* 0x000f620000004200 */
[----:B------:R-:W-:Y:S01]  /*7120*/  MOV R84, R33 ;  /* 0x0000002100547202 */ /* 0x000fe20000000f00 */
[----:B------:R-:W-:Y:S01]  /*7130*/  IMAD.MOV.U32 R92, RZ, RZ, R35 ;  /* 0x000000ffff5c7224 */ /* 0x000fe200078e0023 */
[----:B------:R-:W-:-:S02]  /*7140*/  MOV R93, R34 ;  /* 0x00000022005d7202 */ /* 0x000fc40000000f00 */
[----:B------:R-:W-:Y:S02]  /*7150*/  MOV R3, R32 ;  /* 0x0000002000037202 */ /* 0x000fe40000000f00 */
[----:B------:R-:W3:Y:S01]  /*7160*/  LDSM.16.MT88.4 R32, [R241+0x3800] ;  /* 0x00380000f120783b */ /* 0x000ee20000004200 */
[----:B----4-:R-:W-:Y:S08]  /*7170*/  HMMA.16816.F32 R64, R4, R60, R24 ;  /* 0x0000003c0440723c */ /* 0x010ff00000001818 */
[C---:B-1----:R-:W-:Y:S08]  /*7180*/  HMMA.16816.F32 R28, R8.reuse, R36, RZ ;  /* 0x00000024081c723c */ /* 0x042ff000000018ff */
[----:B------:R-:W-:Y:S01]  /*7190*/  HMMA.16816.F32 R24, R8, R38, RZ ;  /* 0x000000260818723c */ /* 0x000fe200000018ff */
[----:B------:R-:W-:Y:S07]  /*71a0*/  LDSM.16.MT88.4 R36, [R242+0x3000] ;  /* 0x00300000f224783b */ /* 0x000fee0000004200 */
[----:B------:R-:W-:Y:S08]  /*71b0*/  HMMA.16816.F32 R176, R4, R62, R20 ;  /* 0x0000003e04b0723c */ /* 0x000ff00000001814 */
[----:B--2---:R-:W-:Y:S07]  /*71c0*/  HMMA.16816.F32 R20, R8, R44, RZ ;  /* 0x0000002c0814723c */ /* 0x004fee00000018ff */
[----:B------:R-:W-:Y:S01]  /*71d0*/  MOV R44, R85 ;  /* 0x00000055002c7202 */ /* 0x000fe20000000f00 */
[----:B------:R-:W-:Y:S01]  /*71e0*/  HMMA.16816.F32 R60, R4, R48, R16 ;  /* 0x00000030043c723c */ /* 0x000fe20000001810 */
[----:B------:R-:W-:-:S07]  /*71f0*/  MOV R45, R94 ;  /* 0x0000005e002d7202 */ /* 0x000fce0000000f00 */
[----:B------:R-:W-:Y:S01]  /*7200*/  HMMA.16816.F32 R172, R4, R50, R12 ;  /* 0x0000003204ac723c */ /* 0x000fe2000000180c */
[----:B------:R-:W1:Y:S07]  /*7210*/  LDSM.16.MT88.4 R48, [R240+0x3800] ;  /* 0x00380000f030783b */ /* 0x000e6e0000004200 */
[----:B------:R-:W-:Y:S07]  /*7220*/  HMMA.16816.F32 R16, R8, R46, RZ ;  /* 0x0000002e0810723c */ /* 0x000fee00000018ff */
[----:B------:R-:W-:Y:S01]  /*7230*/  MOV R46, R87 ;  /* 0x00000057002e7202 */ /* 0x000fe20000000f00 */
[----:B---3--:R-:W-:Y:S01]  /*7240*/  HMMA.16816.F32 R88, R4, R42, R24 ;  /* 0x0000002a0458723c */ /* 0x008fe20000001818 */
[----:B------:R-:W2:Y:S01]  /*7250*/  LDSM.16.MT88.4 R24, [R242+0x3800] ;  /* 0x00380000f218783b */ /* 0x000ea20000004200 */
[----:B------:R-:W-:-:S05]  /*7260*/  IMAD.MOV.U32 R47, RZ, RZ, R86 ;  /* 0x000000ffff2f7224 */ /* 0x000fca00078e0056 */
[----:B------:R-:W-:Y:S01]  /*7270*/  IMAD.MOV.U32 R42, RZ, RZ, R78 ;  /* 0x000000ffff2a7224 */ /* 0x000fe200078e004e */
[----:B-----5:R-:W-:Y:S01]  /*7280*/  HMMA.16816.F32 R12, R8, R52, RZ ;  /* 0x00000034080c723c */ /* 0x020fe200000018ff */
[----:B------:R-:W-:-:S06]  /*7290*/  MOV R43, R77 ;  /* 0x0000004d002b7202 */ /* 0x000fcc0000000f00 */
[----:B------:R-:W-:Y:S01]  /*72a0*/  MOV R53, R84 ;  /* 0x0000005400357202 */ /* 0x000fe20000000f00 */
[----:B------:R-:W-:Y:S01]  /*72b0*/  HMMA.16816.F32 R80, R4, R40, R28 ;  /* 0x000000280450723c */ /* 0x000fe2000000181c */
[----:B------:R-:W3:Y:S01]  /*72c0*/  LDSM.16.MT88.4 R28, [R239+0x4800] ;  /* 0x00480000ef1c783b */ /* 0x000ee20000004200 */
[----:B------:R-:W-:Y:S01]  /*72d0*/  MOV R52, R3 ;  /* 0x0000000300347202 */ /* 0x000fe20000000f00 */
[----:B------:R-:W-:-:S04]  /*72e0*/  FADD.FTZ R3, R101, R100 ;  /* 0x0000006465037221 */ /* 0x000fc80000010000 */
[----:B------:R-:W-:Y:S01]  /*72f0*/  MOV R41, R79 ;  /* 0x0000004f00297202 */ /* 0x000fe20000000f00 */
[----:B------:R-:W-:Y:S01]  /*7300*/  FADD.FTZ R3, R116, R3 ;  /* 0x0000000374037221 */ /* 0x000fe20000010000 */
[----:B------:R-:W-:Y:S02]  /*7310*/  MOV R40, R76 ;  /* 0x0000004c00287202 */ /* 0x000fe40000000f00 */
[----:B------:R-:W-:Y:S01]  /*7320*/  HMMA.16816.F32 R76, R4, R32, R20 ;  /* 0x00000020044c723c */ /* 0x000fe20000001814 */
[----:B------:R-:W-:-:S06]  /*7330*/  FADD.FTZ R3, R111, R3 ;  /* 0x000000036f037221 */ /* 0x000fcc0000010000 */
[----:B------:R-:W-:Y:S01]  /*7340*/  IMAD.MOV.U32 R32, RZ, RZ, R97 ;  /* 0x000000ffff207224 */ /* 0x000fe200078e0061 */
[----:B------:R-:W-:Y:S01]  /*7350*/  MOV R33, R96 ;  /* 0x0000006000217202 */ /* 0x000fe20000000f00 */
[C---:B-1----:R-:W-:Y:S07]  /*7360*/  HMMA.16816.F32 R84, R4.reuse, R48, R12 ;  /* 0x000000300454723c */ /* 0x042fee000000180c */
[----:B------:R-:W-:Y:S01]  /*7370*/  IMAD.MOV.U32 R48, RZ, RZ, R93 ;  /* 0x000000ffff307224 */ /* 0x000fe200078e005d */
[----:B------:R-:W-:Y:S01]  /*7380*/  HMMA.16816.F32 R96, R4, R34, R16 ;  /* 0x000000220460723c */ /* 0x000fe20000001810 */
[----:B------:R-:W-:-:S06]  /*7390*/  MOV R49, R92 ;  /* 0x0000005c00317202 */ /* 0x000fcc0000000f00 */
[----:B------:R-:W-:Y:S01]  /*73a0*/  IMAD.MOV.U32 R34, RZ, RZ, R95 ;  /* 0x000000ffff227224 */ /* 0x000fe200078e005f */
[----:B------:R-:W-:Y:S01]  /*73b0*/  HMMA.16816.F32 R16, R8, R36, RZ ;  /* 0x000000240810723c */ /* 0x000fe200000018ff */
[----:B------:R-:W-:-:S06]  /*73c0*/  MOV R35, R102 ;  /* 0x0000006600237202 */ /* 0x000fcc0000000f00 */
[----:B------:R-:W-:Y:S01]  /*73d0*/  MOV R36, R135 ;  /* 0x0000008700247202 */ /* 0x000fe20000000f00 */
[----:B------:R-:W-:Y:S01]  /*73e0*/  HMMA.16816.F32 R12, R8, R38, RZ ;  /* 0x00000026080c723c */ /* 0x000fe200000018ff */
[----:B------:R-:W-:-:S06]  /*73f0*/  MOV R37, R134 ;  /* 0x0000008600257202 */ /* 0x000fcc0000000f00 */
[----:B------:R-:W-:Y:S01]  /*7400*/  IMAD.MOV.U32 R39, RZ, RZ, R130 ;  /* 0x000000ffff277224 */ /* 0x000fe200078e0082 */
[----:B------:R-:W-:Y:S01]  /*7410*/  HMMA.16816.F32 R20, R8, R54, RZ ;  /* 0x000000360814723c */ /* 0x000fe200000018ff */
[----:B------:R-:W-:-:S06]  /*7420*/  MOV R38, R131 ;  /* 0x0000008300267202 */ /* 0x000fcc0000000f00 */
[----:B------:R-:W-:Y:S01]  /*7430*/  MOV R54, R48 ;  /* 0x0000003000367202 */ /* 0x000fe20000000f00 */
[C---:B--2---:R-:W-:Y:S01]  /*7440*/  HMMA.16816.F32 R92, R4.reuse, R24, R16 ;  /* 0x00000018045c723c */ /* 0x044fe20000001810 */
[----:B------:R-:W1:Y:S01]  /*7450*/  LDSM.16.MT88.4 R16, [R239+0x5000] ;  /* 0x00500000ef10783b */ /* 0x000e620000004200 */
[----:B------:R-:W-:Y:S01]  /*7460*/  IMAD.MOV.U32 R55, RZ, RZ, R49 ;  /* 0x000000ffff377224 */ /* 0x000fe200078e0031 */
[----:B------:R-:W-:Y:S02]  /*7470*/  MOV R48, R34 ;  /* 0x0000002200307202 */ /* 0x000fe40000000f00 */
[----:B------:R-:W-:Y:S01]  /*7480*/  MOV R49, R35 ;  /* 0x0000002300317202 */ /* 0x000fe20000000f00 */
[----:B------:R-:W-:Y:S01]  /*7490*/  IMAD.MOV.U32 R35, RZ, RZ, R152 ;  /* 0x000000ffff237224 */ /* 0x000fe200078e0098 */
[----:B------:R-:W-:Y:S01]  /*74a0*/  MOV R34, R153 ;  /* 0x0000009900227202 */ /* 0x000fe20000000f00 */
[----:B------:R-:W-:Y:S01]  /*74b0*/  HMMA.16816.F32 R112, R4, R26, R12 ;  /* 0x0000001a0470723c */ /* 0x000fe2000000180c */
[----:B------:R-:W-:-:S06]  /*74c0*/  FADD.FTZ R25, R117, R3 ;  /* 0x0000000375197221 */ /* 0x000fcc0000010000 */
        /* <DEDUP_REMOVED lines=8> */
[----:B------:R-:W-:Y:S02]  /*7550*/  FFMA.FTZ R29, R70, c[0x0][0x2d0], -R0 ;  /* 0x0000b400461d7a23 */ /* 0x000fe40000010800 */
[----:B------:R-:W-:-:S03]  /*7560*/  IMAD.MOV.U32 R75, RZ, RZ, R144 ;  /* 0x000000ffff4b7224 */ /* 0x000fc600078e0090 */
[----:B------:R-:W-:Y:S01]  /*7570*/  MOV R50, R32 ;  /* 0x0000002000327202 */ /* 0x000fe20000000f00 */
[----:B------:R-:W-:Y:S01]  /*7580*/  IMAD.MOV.U32 R51, RZ, RZ, R33 ;  /* 0x000000ffff337224 */ /* 0x000fe200078e0021 */
[----:B------:R-:W-:Y:S02]  /*7590*/  MOV R32, R155 ;  /* 0x0000009b00207202 */ /* 0x000fe40000000f00 */
[----:B------:R-:W-:Y:S02]  /*75a0*/  MOV R33, R154 ;  /* 0x0000009a00217202 */ /* 0x000fe40000000f00 */
[----:B------:R-:W-:Y:S03]  /*75b0*/  LDSM.16.MT88.4 R152, [R239+0x1000] ;  /* 0x00100000ef98783b */ /* 0x000fe60000004200 */
[----:B-1----:R-:W-:Y:S07]  /*75c0*/  HMMA.16816.F32 R100, R4, R16, R12 ;  /* 0x000000100464723c */ /* 0x002fee000000180c */
[----:B------:R-:W-:Y:S01]  /*75d0*/  FADD.FTZ R16, R109, R108 ;  /* 0x0000006c6d107221 */ /* 0x000fe20000010000 */
[----:B------:R-:W-:Y:S03]  /*75e0*/  HMMA.16816.F32 R12, R8, R30, RZ ;  /* 0x0000001e080c723c */ /* 0x000fe600000018ff */
[----:B------:R-:W-:-:S04]  /*75f0*/  FADD.FTZ R24, R110, R16 ;  /* 0x000000106e187221 */ /* 0x000fc80000010000 */
[----:B------:R-:W-:Y:S02]  /*7600*/  FADD.FTZ R3, R118, R24 ;  /* 0x0000001876037221 */ /* 0x000fe40000010000 */
[----:B------:R-:W-:Y:S01]  /*7610*/  FFMA.FTZ R24, R72, c[0x0][0x2d0], -R2 ;  /* 0x0000b40048187a23 */ /* 0x000fe20000010802 */
[----:B------:R-:W-:Y:S01]  /*7620*/  MOV R72, R147 ;  /* 0x0000009300487202 */ /* 0x000fe20000000f00 */
[----:B------:R-:W-:Y:S01]  /*7630*/  FADD.FTZ R3, R119, R3 ;  /* 0x0000000377037221 */ /* 0x000fe20000010000 */
[----:B------:R-:W-:Y:S01]  /*7640*/  LDSM.16.MT88.4 R144, [R241+0x1000] ;  /* 0x00100000f190783b */ /* 0x000fe20000004200 */
[----:B------:R-:W-:Y:S02]  /*7650*/  FADD.FTZ R2, R126, R25 ;  /* 0x000000197e027221 */ /* 0x000fe40000010000 */
[----:B------:R-:W-:Y:S02]  /*7660*/  FFMA.FTZ R30, R71, c[0x0][0x2d0], -R0 ;  /* 0x0000b400471e7a23 */ /* 0x000fe40000010800 */
[----:B------:R-:W-:-:S02]  /*7670*/  FADD.FTZ R2, R127, R2 ;  /* 0x000000027f027221 */ /* 0x000fc40000010000 */
[--C-:B------:R-:W-:Y:S02]  /*7680*/  FFMA.FTZ R25, R69, c[0x0][0x2d0], -R0.reuse ;  /* 0x0000b40045197a23 */ /* 0x100fe40000010800 */
[----:B------:R-:W-:Y:S02]  /*7690*/  FFMA.FTZ R31, R68, c[0x0][0x2d0], -R0 ;  /* 0x0000b400441f7a23 */ /* 0x000fe40000010800 */
[----:B------:R-:W-:Y:S01]  /*76a0*/  FADD.FTZ R3, R124, R3 ;  /* 0x000000037c037221 */ /* 0x000fe20000010000 */
[----:B------:R-:W-:Y:S01]  /*76b0*/  HMMA.16816.F32 R120, R4, R18, R12 ;  /* 0x000000120478723c */ /* 0x000fe2000000180c */
[----:B------:R-:W1:Y:S01]  /*76c0*/  LDSM.16.MT88.4 R16, [R241+0x5000] ;  /* 0x00500000f110783b */ /* 0x000e620000004200 */
[----:B------:R-:W-:Y:S02]  /*76d0*/  FADD.FTZ R0, R125, R2 ;  /* 0x000000027d007221 */ /* 0x000fe40000010000 */
[----:B------:R-:W-:Y:S02]  /*76e0*/  FADD.FTZ R2, R129, R3 ;  /* 0x0000000381027221 */ /* 0x000fe40000010000 */
[----:B------:R-:W-:Y:S02]  /*76f0*/  MUFU.EX2 R3, R31 ;  /* 0x0000001f00037308 */ /* 0x000fe40000000800 */
[----:B--2---:R-:W-:Y:S01]  /*7700*/  HMMA.16816.F32 R12, R8, R20, RZ ;  /* 0x00000014080c723c */ /* 0x004fe200000018ff */
[----:B------:R-:W-:Y:S11]  /*7710*/  FADD.FTZ R2, R128, R2 ;  /* 0x0000000280027221 */ /* 0x000ff60000010000 */
[----:B------:R-:W-:Y:S11]  /*7720*/  @!UPT UIADD3 URZ, URZ, URZ, URZ ;  /* 0x0000003f3f3ff290 */ /* 0x000ff6000fffe03f */
[----:B------:R-:W-:Y:S01]  /*7730*/  @!UPT UIADD3 URZ, URZ, URZ, URZ ;  /* 0x0000003f3f3ff290 */ /* 0x000fe2000fffe03f */
        /* <DEDUP_REMOVED lines=16> */
[----:B------:R-:W2:Y:S01]  /*7840*/  MUFU.EX2 R17, R26 ;  /* 0x0000001a00117308 */ /* 0x000ea20000000800 */
[C---:B-1----:R-:W-:Y:S01]  /*7850*/  FADD.FTZ R0, R16.reuse, R0 ;  /* 0x0000000010007221 */ /* 0x042fe20000010000 */
[----:B------:R-:W-:-:S06]  /*7860*/  F2FP.PACK_AB R128, R16, R20 ;  /* 0x000000141080723e */ /* 0x000fcc00000000ff */
[----:B------:R-:W-:Y:S01]  /*7870*/  MUFU.EX2 R22, R30 ;  /* 0x0000001e00167308 */ /* 0x000fe20000000800 */
[----:B--2---:R-:W-:-:S07]  /*7880*/  FADD.FTZ R0, R17, R0 ;  /* 0x0000000011007221 */ /* 0x004fce0000010000 */
[----:B------:R-:W1:Y:S07]  /*7890*/  MUFU.EX2 R20, R29 ;  /* 0x0000001d00147308 */ /* 0x000e6e0000000800 */
[----:B------:R-:W-:Y:S01]  /*78a0*/  HMMA.16816.F32 R124, R4, R18, R12 ;  /* 0x00000012047c723c */ /* 0x000fe2000000180c */
[----:B------:R-:W2:Y:S01]  /*78b0*/  MUFU.EX2 R12, R24 ;  /* 0x00000018000c7308 */ /* 0x000ea20000000800 */
[----:B-1----:R-:W-:Y:S01]  /*78c0*/  F2FP.PACK_AB R129, R20, R22 ;  /* 0x000000161481723e */ /* 0x002fe200000000ff */
[C---:B--2---:R-:W-:Y:S01]  /*78d0*/  FADD.FTZ R0, R12.reuse, R0 ;  /* 0x000000000c007221 */ /* 0x044fe20000010000 */
[----:B------:R-:W-:-:S02]  /*78e0*/  F2FP.PACK_AB R130, R12, R17 ;  /* 0x000000110c82723e */ /* 0x000fc400000000ff */
        /* <DEDUP_REMOVED lines=13> */
[----:B------:R1:W-:Y:S01]  /*79c0*/  STL [R1+0x5c], R0 ;  /* 0x00005c0001007387 */ /* 0x0003e20000100800 */
[----:B------:R-:W-:Y:S03]  /*79d0*/  HMMA.16816.F32 R12, R8, R14, RZ ;  /* 0x0000000e080c723c */ /* 0x000fe600000018ff */
[----:B------:R-:W4:Y:S05]  /*79e0*/  LDSM.16.MT88.4 R8, [R242+0x5000] ;  /* 0x00500000f208783b */ /* 0x000f2a0000004200 */
[C---:B---3--:R-:W-:Y:S08]  /*79f0*/  HMMA.16816.F32 R140, R128.reuse, R136, R140 ;  /* 0x00000088808c723c */ /* 0x048ff0000000188c */
[C---:B------:R-:W-:Y:S01]  /*7a00*/  HMMA.16816.F32 R136, R128.reuse, R138, R72 ;  /* 0x0000008a8088723c */ /* 0x040fe20000001848 */
[----:B------:R-:W3:Y:S04]  /*7a10*/  LDSM.16.MT88.4 R72, [R239+0x4000] ;  /* 0x00400000ef48783b */ /* 0x000ee80000004200 */
[----:B-1----:R-:W5:Y:S03]  /*7a20*/  LDL R0, [R1+0xb0] ;  /* 0x0000b00001007983 */ /* 0x002f660000100800 */
[C---:B--2---:R-:W-:Y:S01]  /*7a30*/  HMMA.16816.F32 R28, R128.reuse, R32, R40 ;  /* 0x00000020801c723c */ /* 0x044fe20000001828 */
[----:B------:R-:W1:Y:S07]  /*7a40*/  LDSM.16.MT88.4 R40, [R239+0x2800] ;  /* 0x00280000ef28783b */ /* 0x000e6e0000004200 */
[----:B------:R-:W-:Y:S01]  /*7a50*/  HMMA.16816.F32 R32, R128, R34, R48 ;  /* 0x000000228020723c */ /* 0x000fe20000001830 */
[----:B------:R-:W2:Y:S07]  /*7a60*/  LDSM.16.MT88.4 R48, [R241+0x2800] ;  /* 0x00280000f130783b */ /* 0x000eae0000004200 */
[C---:B----4-:R-:W-:Y:S01]  /*7a70*/  HMMA.16816.F32 R16, R4.reuse, R8, R16 ;  /* 0x000000080410723c */ /* 0x050fe20000001810 */
[----:B------:R-:W4:Y:S04]  /*7a80*/  LDL.LU R8, [R1+0x24] ;  /* 0x0000240001087983 */ /* 0x000f280000300800 */
[----:B------:R-:W4:Y:S03]  /*7a90*/  LDL.LU R3, [R1+0x20] ;  /* 0x0000200001037983 */ /* 0x000f260000300800 */
[----:B------:R-:W-:Y:S01]  /*7aa0*/  HMMA.16816.F32 R12, R4, R10, R12 ;  /* 0x0000000a040c723c */ /* 0x000fe2000000180c */
[----:B------:R-:W-:Y:S07]  /*7ab0*/  LDSM.16.MT88.4 R4, [R242+0x5800] ;  /* 0x00580000f204783b */ /* 0x000fee0000004200 */
[C---:B---3--:R-:W-:Y:S01]  /*7ac0*/  HMMA.16816.F32 R68, R128.reuse, R72, R80 ;  /* 0x000000488044723c */ /* 0x048fe20000001850 */
[----:B------:R-:W-:Y:S07]  /*7ad0*/  LDSM.16.MT88.4 R80, [R241+0x4000] ;  /* 0x00400000f150783b */ /* 0x000fee0000004200 */
[C---:B------:R-:W-:Y:S01]  /*7ae0*/  HMMA.16816.F32 R72, R128.reuse, R74, R88 ;  /* 0x0000004a8048723c */ /* 0x040fe20000001858 */
[----:B------:R-:W3:Y:S07]  /*7af0*/  LDSM.16.MT88.4 R88, [R240+0x4000] ;  /* 0x00400000f058783b */ /* 0x000eee0000004200 */
[C---:B-1----:R-:W-:Y:S08]  /*7b00*/  HMMA.16816.F32 R36, R128.reuse, R40, R36 ;  /* 0x000000288024723c */ /* 0x042ff00000001824 */
[C---:B------:R-:W-:Y:S08]  /*7b10*/  HMMA.16816.F32 R40, R128.reuse, R42, R44 ;  /* 0x0000002a8028723c */ /* 0x040ff0000000182c */
[C---:B--2---:R-:W-:Y:S01]  /*7b20*/  HMMA.16816.F32 R44, R128.reuse, R48, R56 ;  /* 0x00000030802c723c */ /* 0x044fe20000001838 */
[----:B------:R-:W-:Y:S07]  /*7b30*/  LDSM.16.MT88.4 R56, [R240+0x2800] ;  /* 0x00280000f038783b */ /* 0x000fee0000004200 */
[C---:B------:R-:W-:Y:S08]  /*7b40*/  HMMA.16816.F32 R48, R128.reuse, R50, R52 ;  /* 0x000000328030723c */ /* 0x040ff00000001834 */
[C---:B---3--:R-:W-:Y:S08]  /*7b50*/  HMMA.16816.F32 R84, R128.reuse, R88, R84 ;  /* 0x000000588054723c */ /* 0x048ff00000001854 */
[C---:B------:R-:W-:Y:S01]  /*7b60*/  HMMA.16816.F32 R88, R128.reuse, R90, R104 ;  /* 0x0000005a8058723c */ /* 0x040fe20000001868 */
[----:B------:R-:W1:Y:S07]  /*7b70*/  LDSM.16.MT88.4 R104, [R239+0x5800] ;  /* 0x00580000ef68783b */ /* 0x000e6e0000004200 */
[C---:B------:R-:W-:Y:S08]  /*7b80*/  HMMA.16816.F32 R76, R128.reuse, R80, R76 ;  /* 0x00000050804c723c */ /* 0x040ff0000000184c */
        /* <DEDUP_REMOVED lines=8> */
[----:B------:R-:W-:Y:S01]  /*7c10*/  HMMA.16816.F32 R96, R128, R98, R112 ;  /* 0x000000628060723c */ /* 0x000fe20000001870 */
[----:B------:R-:W3:Y:S01]  /*7c20*/  LDSM.16.MT88.4 R112, [R241+0x5800] ;  /* 0x00580000f170783b */ /* 0x000ee20000004200 */
[----:B------:R-:W-:-:S04]  /*7c30*/  MOV R2, c[0x0][0x2c4] ;  /* 0x0000b10000027a02 */ /* 0x000fc80000000f00 */
[----:B------:R-:W-:Y:S02]  /*7c40*/  ISETP.NE.AND P1, PT, R2, 0x1, PT ;  /* 0x000000010200780c */ /* 0x000fe40003f25270 */
[----:B------:R-:W-:Y:S01]  /*7c50*/  MOV R9, c[0x0][0x32c] ;  /* 0x0000cb0000097a02 */ /* 0x000fe20000000f00 */
[C---:B-1----:R-:W-:Y:S08]  /*7c60*/  HMMA.16816.F32 R116, R128.reuse, R120, R116 ;  /* 0x000000788074723c */ /* 0x042ff00000001874 */
[C---:B------:R-:W-:Y:S08]  /*7c70*/  HMMA.16816.F32 R120, R128.reuse, R122, R124 ;  /* 0x0000007a8078723c */ /* 0x040ff0000000187c */
[C---:B------:R-:W-:Y:S08]  /*7c80*/  HMMA.16816.F32 R124, R128.reuse, R4, R16 ;  /* 0x00000004807c723c */ /* 0x040ff00000001810 */
[C---:B--2---:R-:W-:Y:S08]  /*7c90*/  HMMA.16816.F32 R60, R128.reuse, R64, R60 ;  /* 0x00000040803c723c */ /* 0x044ff0000000183c */
[C---:B---3--:R-:W-:Y:S08]  /*7ca0*/  HMMA.16816.F32 R108, R128.reuse, R112, R108 ;  /* 0x00000070806c723c */ /* 0x048ff0000000186c */
[C---:B------:R-:W-:Y:S08]  /*7cb0*/  HMMA.16816.F32 R56, R128.reuse, R58, R176 ;  /* 0x0000003a8038723c */ /* 0x040ff000000018b0 */
[C---:B------:R-:W-:Y:S08]  /*7cc0*/  HMMA.16816.F32 R64, R128.reuse, R66, R172 ;  /* 0x000000428040723c */ /* 0x040ff000000018ac */
[C---:B------:R-:W-:Y:S08]  /*7cd0*/  HMMA.16816.F32 R112, R128.reuse, R114, R168 ;  /* 0x000000728070723c */ /* 0x040ff000000018a8 */
[----:B------:R-:W-:Y:S01]  /*7ce0*/  HMMA.16816.F32 R128, R128, R6, R12 ;  /* 0x000000068080723c */ /* 0x000fe2000000180c */
[----:B-----5:R-:W-:-:S05]  /*7cf0*/  @P1 IMAD.HI.U32 R2, R0, c[0x0][0x2c8], RZ ;  /* 0x0000b20000021a27 */ /* 0x020fca00078e00ff */
[----:B------:R-:W-:Y:S02]  /*7d00*/  @P1 SHF.R.U32.HI R0, RZ, c[0x0][0x2cc], R2 ;  /* 0x0000b300ff001a19 */ /* 0x000fe40000011602 */
[----:B------:R-:W-:Y:S02]  /*7d10*/  ISETP.GE.AND P1, PT, R9, 0x1, PT ;  /* 0x000000010900780c */ /* 0x000fe40003f26270 */
[----:B----4-:R-:W-:-:S05]  /*7d20*/  IADD3 R4, R3, -0x2, RZ ;  /* 0xfffffffe03047810 */ /* 0x010fca0007ffe0ff */
[----:B------:R1:W-:Y:S01]  /*7d30*/  STL [R1+0x3c], R4 ;  /* 0x00003c0401007387 */ /* 0x0003e20000100800 */
[----:B------:R-:W-:-:S04]  /*7d40*/  IADD3 R0, R8, R0, RZ ;  /* 0x0000000008007210 */ /* 0x000fc80007ffe0ff */
[----:B------:R-:W-:Y:S01]  /*7d50*/  IADD3 R3, R0, c[0x0][0x328], RZ ;  /* 0x0000ca0000037a10 */ /* 0x000fe20007ffe0ff */
[----:B------:R-:W-:Y:S05]  /*7d60*/  @!P1 BRA `(.L_x_501) ;  /* 0x0000013000009947 */ /* 0x000fea0003800000 */
[C---:B------:R-:W-:Y:S01]  /*7d70*/  ISETP.GT.AND P0, PT, R0.reuse, RZ, PT ;  /* 0x000000ff0000720c */ /* 0x040fe20003f04270 */
[----:B------:R-:W-:Y:S01]  /*7d80*/  BSSY B0, `(.L_x_502) ;  /* 0x000000e000007945 */ /* 0x000fe20003800000 */
[----:B------:R-:W-:-:S11]  /*7d90*/  IADD3 R2, R0, -0x1, RZ ;  /* 0xffffffff00027810 */ /* 0x000fd60007ffe0ff */
[----:B------:R-:W-:Y:S05]  /*7da0*/  @P0 BRA `(.L_x_503) ;  /* 0x0000007000000947 */ /* 0x000fea0003800000 */
[----:B------:R-:W-:Y:S02]  /*7db0*/  IMAD.MOV.U32 R2, RZ, RZ, 0x1 ;  /* 0x00000001ff027424 */ /* 0x000fe400078e00ff */
[----:B------:R-:W-:-:S03]  /*7dc0*/  IMAD.MOV R0, RZ, RZ, -R0 ;  /* 0x000000ffff007224 */ /* 0x000fc600078e0a00 */
[----:B------:R-:W-:-:S13]  /*7dd0*/  ISETP.NE.AND P0, PT, R2, c[0x0][0x32c], PT ;  /* 0x0000cb0002007a0c */ /* 0x000fda0003f05270 */
[----:B------:R-:W-:-:S05]  /*7de0*/  @P0 IMAD.HI.U32 R2, R0, c[0x0][0x330], RZ ;  /* 0x0000cc0000020a27 */ /* 0x000fca00078e00ff */
[----:B------:R-:W-:-:S04]  /*7df0*/  @P0 SHF.R.U32.HI R0, RZ, c[0x0][0x334], R2 ;  /* 0x0000cd00ff000a19 */ /* 0x000fc80000011602 */
[----:B------:R-:W-:Y:S01]  /*7e00*/  LOP3.LUT R2, RZ, R0, RZ, 0x33, !PT ;  /* 0x00000000ff027212 */ /* 0x000fe200078e33ff */
[----:B------:R-:W-:Y:S05]  /*7e10*/  BRA `(.L_x_504) ;  /* 0x0000004000007947 */ /* 0x000fea0003800000 */
.L_x_503:
[----:B------:R-:W-:-:S04]  /*7e20*/  MOV R0, 0x1 ;  /* 0x0000000100007802 */ /* 0x000fc80000000f00 */
[----:B------:R-:W-:-:S13]  /*7e30*/  ISETP.NE.AND P0, PT, R0, c[0x0][0x32c], PT ;  /* 0x0000cb0000007a0c */ /* 0x000fda0003f05270 */
[----:B------:R-:W-:-:S05]  /*7e40*/  @P0 IMAD.HI.U32 R0, R2, c[0x0][0x330], RZ ;  /* 0x0000cc0002000a27 */ /* 0x000fca00078e00ff */
[----:B------:R-:W-:Y:S02]  /*7e50*/  @P0 SHF.R.U32.HI R2, RZ, c[0x0][0x334], R0 ;  /* 0x0000cd00ff020a19 */ /* 0x000fe40000011600 */
.L_x_504:
[----:B------:R-:W-:Y:S05]  /*7e60*/  BSYNC B0 ;  /* 0x0000000000007941 */ /* 0x000fea0003800000 */
.L_x_502:
[----:B------:R-:W-:-:S05]  /*7e70*/  MOV R0, c[0x0][0x32c] ;  /* 0x0000cb0000007a02 */ /* 0x000fca0000000f00 */
[----:B------:R-:W-:-:S05]  /*7e80*/  IMAD R2, R2, R0, c[0x0][0x32c] ;  /* 0x0000cb0002027624 */ /* 0x000fca00078e0200 */
[----:B------:R-:W-:-:S04]  /*7e90*/  IMNMX R3, R3, R2, PT ;  /* 0x0000000203037217 */ /* 0x000fc80003800200 */
.L_x_501:
[----:B------:R-:W2:Y:S01]  /*7ea0*/  LDL R2, [R1+0x70] ;  /* 0x0000700001027983 */ /* 0x000ea20000100800 */
[----:B------:R-:W-:-:S05]  /*7eb0*/  IMAD.HI R3, R3, 0x2aaaaaab, RZ ;  /* 0x2aaaaaab03037827 */ /* 0x000fca00078e02ff */
[----:B------:R-:W-:-:S04]  /*7ec0*/  SHF.R.U32.HI R0, RZ, 0x1f, R3 ;  /* 0x0000001fff007819 */ /* 0x000fc80000011603 */
[----:B------:R-:W-:-:S04]  /*7ed0*/  LEA.HI.SX32 R3, R3, R0, 0x1d ;  /* 0x0000000003037211 */ /* 0x000fc800078feaff */
[----:B--2---:R-:W-:-:S04]  /*7ee0*/  IMNMX R2, R2, R3, !PT ;  /* 0x0000000302027217 */ /* 0x004fc80007800200 */
[----:B------:R-:W-:Y:S01]  /*7ef0*/  ISETP.GE.AND P0, PT, R4, R2, PT ;  /* 0x000000020400720c */ /* 0x000fe20003f06270 */
[----:B------:R2:W-:-:S12]  /*7f00*/  STL [R1+0x80], R2 ;  /* 0x0000800201007387 */ /* 0x0005d80000100800 */
[----:B------:R-:W-:Y:S05]  /*7f10*/  @!P0 BRA `(.L_x_505) ;  /* 0x0000429000008947 */ /* 0x000fea0003800000 */
[----:B------:R-:W-:Y:S02]  /*7f20*/  MOV R0, R4 ;  /* 0x0000000400007202 */ /* 0x000fe40000000f00 */
[----:B------:R-:W-:Y:S02]  /*7f30*/  MOV R135, R132 ;  /* 0x0000008400877202 */ /* 0x000fe40000000f00 */
[----:B------:R-:W-:Y:S01]  /*7f40*/  MOV R134, R133 ;  /* 0x0000008500867202 */ /* 0x000fe20000000f00 */
[----:B------:R3:W-:Y:S04]  /*7f50*/  STL [R1+0x3c], R0 ;  /* 0x00003c0001007387 */ /* 0x0007e80000100800 */
.L_x_528:
[----:B-1----:R-:W4:Y:S01]  /*7f60*/  LDL R4, [R1+0x4] ;  /* 0x0000040001047983 */ /* 0x002f220000100800 */
[----:B------:R-:W-:Y:S04]  /*7f70*/  DEPBAR.LE SB0, 0x0 ;  /* 0x000080000000791a */ /* 0x000fe80000000000 */
[----:B--2---:R-:W2:Y:S01]  /*7f80*/  LDL R2, [R1+0x3c] ;  /* 0x00003c0001027983 */ /* 0x004ea20000100800 */
[----:B------:R-:W-:Y:S01]  /*7f90*/  WARPSYNC 0xffffffff ;  /* 0xffffffff00007948 */ /* 0x000fe20003800000 */
[----:B------:R-:W-:Y:S02]  /*7fa0*/  BSSY B0, `(.L_x_506) ;  /* 0x0000060000007945 */ /* 0x000fe40003800000 */
[----:B------:R-:W5:Y:S04]  /*7fb0*/  LDL R3, [R1+0x8] ;  /* 0x0000080001037983 */ /* 0x000f680000100800 */
[----:B---3--:R-:W2:Y:S04]  /*7fc0*/  LDL R0, [R1+0x70] ;  /* 0x0000700001007983 */ /* 0x008ea80000100800 */
[----:B------:R-:W-:Y:S06]  /*7fd0*/  BAR.SYNC.DEFER_BLOCKING 0x0 ;  /* 0x0000000000007b1d */ /* 0x000fec0000010000 */
[----:B------:R1:W3:Y:S04]  /*7fe0*/  LDSM.16.M88.4 R8, [R236] ;  /* 0x00000000ec08783b */ /* 0x0002e80000000200 */
[----:B------:R1:W1:Y:S04]  /*7ff0*/  LDSM.16.M88.4 R16, [R236+0x800] ;  /* 0x00080000ec10783b */ /* 0x0002680000000200 */
[----:B------:R1:W1:Y:S04]  /*8000*/  LDSM.16.M88.4 R24, [R236+0x1000] ;  /* 0x00100000ec18783b */ /* 0x0002680000000200 */
[----:B------:R1:W1:Y:S04]  /*8010*/  LDSM.16.M88.4 R168, [R243] ;  /* 0x00000000f3a8783b */ /* 0x0002680000000200 */
[----:B----4-:R4:W1:Y:S04]  /*8020*/  LDSM.16.M88.4 R172, [R4] ;  /* 0x0000000004ac783b */ /* 0x0108680000000200 */
[----:B-----5:R4:W1:Y:S01]  /*8030*/  LDSM.16.M88.4 R176, [R3] ;  /* 0x0000000003b0783b */ /* 0x0208620000000200 */
[----:B--2---:R-:W-:Y:S11]  /*8040*/  ISETP.GT.AND P0, PT, R0, R2, PT ;  /* 0x000000020000720c */ /* 0x004ff60003f04270 */
[----:B------:R-:W-:Y:S02]  /*8050*/  @!UPT UIADD3 URZ, URZ, URZ, URZ ;  /* 0x0000003f3f3ff290 */ /* 0x000fe4000fffe03f */
[----:B------:R-:W-:-:S05]  /*8060*/  @P0 BRA `(.L_x_507) ;  /* 0x0000053000000947 */ /* 0x000fca0003800000 */
[----:B---34-:R-:W2:Y:S04]  /*8070*/  LDL R4, [R1+0x38] ;  /* 0x0000380001047983 */ /* 0x018ea80000100800 */
[----:B------:R-:W3:Y:S04]  /*8080*/  LDL R12, [R1+0x28] ;  /* 0x00002800010c7983 */ /* 0x000ee80000100800 */
[----:B------:R-:W4:Y:S04]  /*8090*/  LDL.64 R6, [R1+0xa0] ;  /* 0x0000a00001067983 */ /* 0x000f280000100a00 */
[----:B------:R-:W5:Y:S01]  /*80a0*/  LDL R5, [R1+0xa8] ;  /* 0x0000a80001057983 */ /* 0x000f620000100800 */
[----:B--2---:R-:W-:Y:S01]  /*80b0*/  IMAD.WIDE.U32 R2, R4, c[0x0][0x208], RZ ;  /* 0x0000820004027a25 */ /* 0x004fe200078e00ff */
[----:B------:R-:W-:Y:S05]  /*80c0*/  SHF.R.S32.HI R0, RZ, 0x1f, R4 ;  /* 0x0000001fff007819 */ /* 0x000fea0000011404 */
[----:B------:R-:W-:Y:S04]  /*80d0*/  IMAD R0, R0, c[0x0][0x208], RZ ;  /* 0x0000820000007a24 */ /* 0x000fe800078e02ff */
[----:B------:R-:W-:Y:S05]  /*80e0*/  IMAD R0, R4, c[0x0][0x20c], R0 ;  /* 0x0000830004007a24 */ /* 0x000fea00078e0200 */
[----:B------:R-:W-:Y:S02]  /*80f0*/  IADD3 R3, R3, R0, RZ ;  /* 0x0000000003037210 */ /* 0x000fe40007ffe0ff */
[----:B---3--:R-:W-:Y:S03]  /*8100*/  SHF.R.S32.HI R0, RZ, 0x1f, R12 ;  /* 0x0000001fff007819 */ /* 0x008fe6000001140c */
[----:B------:R-:W-:Y:S04]  /*8110*/  IMAD.WIDE.U32 R2, R12, c[0x0][0x218], R2 ;  /* 0x000086000c027a25 */ /* 0x000fe800078e0002 */
[----:B------:R-:W-:Y:S01]  /*8120*/  IMAD R4, R0, c[0x0][0x218], RZ ;  /* 0x0000860000047a24 */ /* 0x000fe200078e02ff */
[----:B----4-:R-:W-:Y:S03]  /*8130*/  IADD3 R0, P0, R6, R2, RZ ;  /* 0x0000000206007210 */ /* 0x010fe60007f1e0ff */
[----:B------:R-:W-:Y:S05]  /*8140*/  IMAD R4, R12, c[0x0][0x21c], R4 ;  /* 0x000087000c047a24 */ /* 0x000fea00078e0204 */
[----:B-----5:R-:W-:Y:S02]  /*8150*/  IADD3.X R2, R5, R3, R4, P0, !PT ;  /* 0x0000000305027210 */ /* 0x020fe400007fe404 */
[C---:B------:R-:W-:Y:S04]  /*8160*/  LEA R12, P0, R0.reuse, c[0x0][0x1f8], 0x1 ;  /* 0x00007e00000c7a11 */ /* 0x040fe800078008ff */
[----:B------:R-:W-:Y:S01]  /*8170*/  LEA.HI.X R5, R0, c[0x0][0x1fc], R2, 0x1, P0 ;  /* 0x00007f0000057a11 */ /* 0x000fe200000f0c02 */
[----:B------:R-:W-:-:S06]  /*8180*/  BRA.DIV ~URZ, `(.L_x_508) ;  /* 0x000125027f007947 */ /* 0x000fcc000b800000 */
[----:B------:R2:W3:Y:S02]  /*8190*/  SHFL.IDX PT, R4, R5, RZ, 0x181f ;  /* 0x00181fff05047589 */ /* 0x0004e400000e0000 */
.L_x_645:
[----:B------:R-:W-:-:S05]  /*81a0*/  BRA.DIV ~URZ, `(.L_x_509) ;  /* 0x000125727f007947 */ /* 0x000fca000b800000 */
[----:B------:R4:W2:Y:S02]  /*81b0*/  SHFL.IDX PT, R0, R12, RZ, 0x181f ;  /* 0x00181fff0c007589 */ /* 0x0008a400000e0000 */
.L_x_646:
[----:B------:R-:W5:Y:S04]  /*81c0*/  LDL R7, [R1+0x40] ;  /* 0x0000400001077983 */ /* 0x000f680000100800 */
[----:B----4-:R-:W4:Y:S04]  /*81d0*/  LDL R6, [R1+0xc4] ;  /* 0x0000c40001067983 */ /* 0x010f280000100800 */
[----:B---3--:R-:W3:Y:S04]  /*81e0*/  LDL R132, [R1+0x68] ;  /* 0x0000680001847983 */ /* 0x008ee80000100800 */
        /* <DEDUP_REMOVED lines=10> */
[----:B-----5:R-:W-:Y:S02]  /*8290*/  ISETP.GE.AND P4, PT, R7, c[0x0][0x1d4], PT ;  /* 0x0000750007007a0c */ /* 0x020fe40003f86270 */
[----:B----4-:R-:W-:Y:S02]  /*82a0*/  IADD3 R6, P0, R0, R6, RZ ;  /* 0x0000000600067210 */ /* 0x010fe40007f1e0ff */
[----:B---3--:R-:W-:Y:S03]  /*82b0*/  ISETP.GE.AND P3, PT, R132, c[0x0][0x1d4], PT ;  /* 0x0000750084007a0c */ /* 0x008fe60003f66270 */
[----:B--2---:R-:W-:Y:S01]  /*82c0*/  IMAD.X R7, R4, 0x1, R3, P0 ;  /* 0x0000000104077824 */ /* 0x004fe200000e0603 */
[----:B------:R-:W-:Y:S05]  /*82d0*/  IADD3 R2, P0, R0, R2, RZ ;  /* 0x0000000200027210 */ /* 0x000fea0007f1e0ff */
[----:B------:R-:W-:Y:S01]  /*82e0*/  IMAD.X R3, R4, 0x1, R133, P0 ;  /* 0x0000000104037824 */ /* 0x000fe200000e0685 */
[----:B------:R-:W-:Y:S01]  /*82f0*/  @!PT LDS RZ, [RZ] ;  /* 0x00000000fffff984 */ /* 0x000fe20000000800 */
[----:B------:R-:W-:Y:S01]  /*8300*/  @!PT LDS RZ, [RZ] ;  /* 0x00000000fffff984 */ /* 0x000fe20000000800 */
[----:B------:R-:W-:Y:S01]  /*8310*/  @!PT LDS RZ, [RZ] ;  /* 0x00000000fffff984 */ /* 0x000fe20000000800 */
[----:B------:R2:W-:Y:S04]  /*8320*/  LDGSTS.E.BYPASS.LTC128B.128 [R13+0x4080], [R6.64], !P4 ;  /* 0x04080000060d7fae */ /* 0x0005e8000e101d46 */
[----:B------:R3:W-:Y:S01]  /*8330*/  LDGSTS.E.BYPASS.LTC128B.128 [R13+0x5880], [R2.64], !P3 ;  /* 0x05880000020d7fae */ /* 0x0007e2000d901d46 */
[----:B------:R-:W-:Y:S02]  /*8340*/  ISETP.GE.AND P2, PT, R22, c[0x0][0x1d4], PT ;  /* 0x0000750016007a0c */ /* 0x000fe40003f46270 */
[----:B------:R-:W-:Y:S02]  /*8350*/  ISETP.GE.AND P1, PT, R14, c[0x0][0x1d4], PT ;  /* 0x000075000e007a0c */ /* 0x000fe40003f26270 */
[----:B---3--:R-:W-:Y:S05]  /*8360*/  IADD3 R2, P0, R0, R23, RZ ;  /* 0x0000001700027210 */ /* 0x008fea0007f1e0ff */
[----:B------:R-:W-:Y:S02]  /*8370*/  IMAD.X R3, R4, 0x1, R20, P0 ;  /* 0x0000000104037824 */ /* 0x000fe400000e0614 */
[----:B------:R-:W3:Y:S04]  /*8380*/  S2R R20, SR_TID.X ;  /* 0x0000000000147919 */ /* 0x000ee80000002100 */
[----:B------:R4:W-:Y:S01]  /*8390*/  LDGSTS.E.BYPASS.LTC128B.128 [R13+0x7080], [R2.64], !P2 ;  /* 0x07080000020d7fae */ /* 0x0009e2000d101d46 */
[----:B---3--:R-:W-:Y:S02]  /*83a0*/  ISETP.GT.AND P5, PT, R20, 0x7f, PT ;  /* 0x0000007f1400780c */ /* 0x008fe40003fa4270 */
[----:B----4-:R-:W-:Y:S05]  /*83b0*/  IADD3 R2, P0, R0, R21, RZ ;  /* 0x0000001500027210 */ /* 0x010fea0007f1e0ff */
[----:B------:R-:W-:Y:S05]  /*83c0*/  IMAD.X R3, R4, 0x1, R15, P0 ;  /* 0x0000000104037824 */ /* 0x000fea00000e060f */
[----:B------:R2:W-:Y:S01]  /*83d0*/  LDGSTS.E.BYPASS.LTC128B.128 [R13+0x8880], [R2.64], !P1 ;  /* 0x08880000020d7fae */ /* 0x0005e2000c901d46 */
[----:B------:R-:W-:-:S05]  /*83e0*/  @P5 BRA `(.L_x_507) ;  /* 0x000001b000005947 */ /* 0x000fca0003800000 */
[----:B------:R-:W-:-:S05]  /*83f0*/  BRA.DIV ~URZ, `(.L_x_510) ;  /* 0x000123b27f007947 */ /* 0x000fca000b800000 */
[----:B------:R3:W4:Y:S04]  /*8400*/  SHFL.IDX PT, R4, R5, 0x1, 0x181f ;  /* 0x00381f0005047f89 */ /* 0x00072800000e0000 */
[----:B------:R3:W2:Y:S02]  /*8410*/  SHFL.IDX PT, R0, R12, 0x1, 0x181f ;  /* 0x00381f000c007f89 */ /* 0x0006a400000e0000 */
.L_x_647:
[----:B--2---:R-:W2:Y:S04]  /*8420*/  LDL R6, [R1+0xc4] ;  /* 0x0000c40001067983 */ /* 0x004ea80000100800 */
[----:B------:R-:W5:Y:S04]  /*8430*/  LDL R3, [R1+0x44] ;  /* 0x0000440001037983 */ /* 0x000f680000100800 */
[----:B---3--:R-:W3:Y:S04]  /*8440*/  LDL R2, [R1+0xd0] ;  /* 0x0000d00001027983 */ /* 0x008ee80000100800 */
[----:B----4-:R-:W4:Y:S04]  /*8450*/  LDL R20, [R1+0x48] ;  /* 0x0000480001147983 */ /* 0x010f280000100800 */
[----:B------:R-:W4:Y:S04]  /*8460*/  LDL R5, [R1+0x1c] ;  /* 0x00001c0001057983 */ /* 0x000f280000100800 */
[----:B------:R-:W4:Y:S04]  /*8470*/  LDL R15, [R1+0xbc] ;  /* 0x0000bc00010f7983 */ /* 0x000f280000100800 */
[----:B------:R-:W4:Y:S04]  /*8480*/  LDL R14, [R1+0x4c] ;  /* 0x00004c00010e7983 */ /* 0x000f280000100800 */
[----:B------:R-:W4:Y:S04]  /*8490*/  LDL R13, [R1+0xb8] ;  /* 0x0000b800010d7983 */ /* 0x000f280000100800 */
[----:B------:R-:W4:Y:S01]  /*84a0*/  LDL R12, [R1+0x50] ;  /* 0x00005000010c7983 */ /* 0x000f220000100800 */
[----:B--2---:R-:W-:Y:S05]  /*84b0*/  IADD3 R6, P0, R0, R6, RZ ;  /* 0x0000000600067210 */ /* 0x004fea0007f1e0ff */
[----:B-----5:R-:W-:Y:S01]  /*84c0*/  IMAD.X R7, R4, 0x1, R3, P0 ;  /* 0x0000000104077824 */ /* 0x020fe200000e0603 */
[----:B---3--:R-:W-:Y:S05]  /*84d0*/  IADD3 R2, P0, R0, R2, RZ ;  /* 0x0000000200027210 */ /* 0x008fea0007f1e0ff */
[----:B----4-:R-:W-:Y:S01]  /*84e0*/  IMAD.X R3, R4, 0x1, R20, P0 ;  /* 0x0000000104037824 */ /* 0x010fe200000e0614 */
[----:B------:R-:W-:Y:S01]  /*84f0*/  @!PT LDS RZ, [RZ] ;  /* 0x00000000fffff984 */ /* 0x000fe20000000800 */
[----:B------:R-:W-:Y:S01]  /*8500*/  @!PT LDS RZ, [RZ] ;  /* 0x00000000fffff984 */ /* 0x000fe20000000800 */
[----:B------:R-:W-:Y:S01]  /*8510*/  @!PT LDS RZ, [RZ] ;  /* 0x00000000fffff984 */ /* 0x000fe20000000800 */
[----:B------:R2:W-:Y:S04]  /*8520*/  LDGSTS.E.BYPASS.LTC128B.128 [R5+0x5080], [R6.64], !P4 ;  /* 0x0508000006057fae */ /* 0x0005e8000e101d46 */
[----:B------:R3:W-:Y:S02]  /*8530*/  LDGSTS.E.BYPASS.LTC128B.128 [R5+0x6880], [R2.64], !P3 ;  /* 0x0688000002057fae */ /* 0x0007e4000d901d46 */
[----:B---3--:R-:W-:Y:S05]  /*8540*/  IADD3 R2, P0, R0, R15, RZ ;  /* 0x0000000f00027210 */ /* 0x008fea0007f1e0ff */
[----:B------:R-:W-:Y:S05]  /*8550*/  IMAD.X R3, R4, 0x1, R14, P0 ;  /* 0x0000000104037824 */ /* 0x000fea00000e060e */
[----:B------:R3:W-:Y:S02]  /*8560*/  LDGSTS.E.BYPASS.LTC128B.128 [R5+0x8080], [R2.64], !P2 ;  /* 0x0808000002057fae */ /* 0x0007e4000d101d46 */
[----:B---3--:R-:W-:Y:S05]  /*8570*/  IADD3 R2, P0, R0, R13, RZ ;  /* 0x0000000d00027210 */ /* 0x008fea0007f1e0ff */
[----:B------:R-:W-:Y:S05]  /*8580*/  IMAD.X R3, R4, 0x1, R12, P0 ;  /* 0x0000000104037824 */ /* 0x000fea00000e060c */
[----:B------:R2:W-:Y:S03]  /*8590*/  LDGSTS.E.BYPASS.LTC128B.128 [R5+0x9880], [R2.64], !P1 ;  /* 0x0988000002057fae */ /* 0x0005e6000c901d46 */
.L_x_507:
[----:B---3--:R-:W-:Y:S05]  /*85a0*/  BSYNC B0 ;  /* 0x0000000000007941 */ /* 0x008fea0003800000 */
.L_x_506:
[----:B------:R-:W0:Y:S01]  /*85b0*/  LDGDEPBAR ;  /* 0x00000000000079af */ /* 0x000e220000000000 */
[----:B------:R-:W-:Y:S01]  /*85c0*/  WARPSYNC 0xffffffff ;  /* 0xffffffff00007948 */ /* 0x000fe20003800000 */
[C---:B--2-4-:R-:W-:Y:S01]  /*85d0*/  HMMA.16816.F32 R4, R160.reuse, R8, RZ ;  /* 0x00000008a004723c */ /* 0x054fe200000018ff */
[----:B------:R-:W-:Y:S07]  /*85e0*/  BSSY B0, `(.L_x_511) ;  /* 0x0000141000007945 */ /* 0x000fee0003800000 */
[C---:B------:R-:W-:Y:S08]  /*85f0*/  HMMA.16816.F32 R8, R160.reuse, R10, RZ ;  /* 0x0000000aa008723c */ /* 0x040ff000000018ff */
[C---:B-1----:R-:W-:Y:S08]  /*8600*/  HMMA.16816.F32 R12, R160.reuse, R16, RZ ;  /* 0x00000010a00c723c */ /* 0x042ff000000018ff */
[C---:B------:R-:W-:Y:S08]  /*8610*/  HMMA.16816.F32 R16, R160.reuse, R18, RZ ;  /* 0x00000012a010723c */ /* 0x040ff000000018ff */
[C---:B------:R-:W-:Y:S08]  /*8620*/  HMMA.16816.F32 R20, R160.reuse, R24, RZ ;  /* 0x00000018a014723c */ /* 0x040ff000000018ff */
[----:B------:R-:W-:Y:S08]  /*8630*/  HMMA.16816.F32 R24, R160, R26, RZ ;  /* 0x0000001aa018723c */ /* 0x000ff000000018ff */
[C---:B------:R-:W-:Y:S08]  /*8640*/  HMMA.16816.F32 R4, R164.reuse, R168, R4 ;  /* 0x000000a8a404723c */ /* 0x040ff00000001804 */
[C---:B------:R-:W-:Y:S01]  /*8650*/  HMMA.16816.F32 R8, R164.reuse, R170, R8 ;  /* 0x000000aaa408723c */ /* 0x040fe20000001808 */
[----:B------:R-:W1:Y:S07]  /*8660*/  LDSM.16.M88.4 R168, [R238] ;  /* 0x00000000eea8783b */ /* 0x000e6e0000000200 */
[C---:B------:R-:W-:Y:S08]  /*8670*/  HMMA.16816.F32 R12, R164.reuse, R172, R12 ;  /* 0x000000aca40c723c */ /* 0x040ff0000000180c */
[C---:B------:R-:W-:Y:S01]  /*8680*/  HMMA.16816.F32 R16, R164.reuse, R174, R16 ;  /* 0x000000aea410723c */ /* 0x040fe20000001810 */
[----:B------:R-:W2:Y:S07]  /*8690*/  LDSM.16.M88.4 R172, [R238+0x800] ;  /* 0x00080000eeac783b */ /* 0x000eae0000000200 */
[C---:B------:R-:W-:Y:S08]  /*86a0*/  HMMA.16816.F32 R20, R164.reuse, R176, R20 ;  /* 0x000000b0a414723c */ /* 0x040ff00000001814 */
[----:B------:R-:W-:Y:S01]  /*86b0*/  HMMA.16816.F32 R24, R164, R178, R24 ;  /* 0x000000b2a418723c */ /* 0x000fe20000001818 */
[----:B------:R-:W3:Y:S07]  /*86c0*/  LDSM.16.M88.4 R176, [R238+0x1000] ;  /* 0x00100000eeb0783b */ /* 0x000eee0000000200 */
[C---:B-1----:R-:W-:Y:S08]  /*86d0*/  HMMA.16816.F32 R4, R180.reuse, R168, R4 ;  /* 0x000000a8b404723c */ /* 0x042ff00000001804 */
[C---:B------:R-:W-:Y:S01]  /*86e0*/  HMMA.16816.F32 R8, R180.reuse, R170, R8 ;  /* 0x000000aab408723c */ /* 0x040fe20000001808 */
[----:B------:R-:W1:Y:S07]  /*86f0*/  LDSM.16.M88.4 R168, [R237] ;  /* 0x00000000eda8783b */ /* 0x000e6e0000000200 */
[C---:B--2---:R-:W-:Y:S08]  /*8700*/  HMMA.16816.F32 R12, R180.reuse, R172, R12 ;  /* 0x000000acb40c723c */ /* 0x044ff0000000180c */
[C---:B------:R-:W-:Y:S01]  /*8710*/  HMMA.16816.F32 R16, R180.reuse, R174, R16 ;  /* 0x000000aeb410723c */ /* 0x040fe20000001810 */
[----:B------:R-:W2:Y:S07]  /*8720*/  LDSM.16.M88.4 R172, [R237+0x800] ;  /* 0x00080000edac783b */ /* 0x000eae0000000200 */
[C---:B---3--:R-:W-:Y:S08]  /*8730*/  HMMA.16816.F32 R20, R180.reuse, R176, R20 ;  /* 0x000000b0b414723c */ /* 0x048ff00000001814 */
[----:B------:R-:W-:Y:S01]  /*8740*/  HMMA.16816.F32 R24, R180, R178, R24 ;  /* 0x000000b2b418723c */ /* 0x000fe20000001818 */
[----:B------:R-:W3:Y:S07]  /*8750*/  LDSM.16.M88.4 R176, [R237+0x1000] ;  /* 0x00100000edb0783b */ /* 0x000eee0000000200 */
[C---:B-1----:R-:W-:Y:S08]  /*8760*/  HMMA.16816.F32 R4, R184.reuse, R168, R4 ;  /* 0x000000a8b804723c */ /* 0x042ff00000001804 */
[C---:B------:R-:W-:Y:S01]  /*8770*/  HMMA.16816.F32 R8, R184.reuse, R170, R8 ;  /* 0x000000aab808723c */ /* 0x040fe20000001808 */
[----:B------:R-:W1:Y:S07]  /*8780*/  LDSM.16.M88.4 R168, [R236+0x1800] ;  /* 0x00180000eca8783b */ /* 0x000e6e0000000200 */
        /* <DEDUP_REMOVED lines=8> */
[----:B------:R-:W1:Y:S07]  /*8810*/  LDSM.16.M88.4 R168, [R246] ;  /* 0x00000000f6a8783b */ /* 0x000e6e0000000200 */
[C---:B--2---:R-:W-:Y:S08]  /*8820*/  HMMA.16816.F32 R12, R188.reuse, R172, R12 ;  /* 0x000000acbc0c723c */ /* 0x044ff0000000180c */
[C---:B------:R-:W-:Y:S01]  /*8830*/  HMMA.16816.F32 R16, R188.reuse, R174, R16 ;  /* 0x000000aebc10723c */ /* 0x040fe20000001810 */
[----:B------:R-:W2:Y:S07]  /*8840*/  LDSM.16.M88.4 R172, [R244] ;  /* 0x00000000f4ac783b */ /* 0x000eae0000000200 */
[C---:B---3--:R-:W-:Y:S08]  /*8850*/  HMMA.16816.F32 R20, R188.reuse, R176, R20 ;  /* 0x000000b0bc14723c */ /* 0x048ff00000001814 */
[----:B------:R-:W-:Y:S01]  /*8860*/  HMMA.16816.F32 R24, R188, R178, R24 ;  /* 0x000000b2bc18723c */ /* 0x000fe20000001818 */
[----:B------:R-:W3:Y:S07]  /*8870*/  LDSM.16.M88.4 R176, [R245] ;  /* 0x00000000f5b0783b */ /* 0x000eee0000000200 */
        /* <DEDUP_REMOVED lines=44> */
[----:B------:R-:W-:Y:S07]  /*8b40*/  LDSM.16.M88.4 R176, [R237+0x3000] ;  /* 0x00300000edb0783b */ /* 0x000fee0000000200 */
[C---:B-1----:R-:W-:Y:S08]  /*8b50*/  HMMA.16816.F32 R4, R212.reuse, R168, R4 ;  /* 0x000000a8d404723c */ /* 0x042ff00000001804 */
[C---:B------:R-:W-:Y:S01]  /*8b60*/  HMMA.16816.F32 R8, R212.reuse, R170, R8 ;  /* 0x000000aad408723c */ /* 0x040fe20000001808 */
[----:B------:R-:W1:Y:S07]  /*8b70*/  LDSM.16.M88.4 R168, [R238+0x4000] ;  /* 0x00400000eea8783b */ /* 0x000e6e0000000200 */
[C---:B--2---:R-:W-:Y:S08]  /*8b80*/  HMMA.16816.F32 R12, R212.reuse, R172, R12 ;  /* 0x000000acd40c723c */ /* 0x044ff0000000180c */
[C---:B------:R-:W-:Y:S01]  /*8b90*/  HMMA.16816.F32 R16, R212.reuse, R174, R16 ;  /* 0x000000aed410723c */ /* 0x040fe20000001810 */
[----:B------:R-:W-:Y:S07]  /*8ba0*/  LDSM.16.M88.4 R172, [R237+0x4000] ;  /* 0x00400000edac783b */ /* 0x000fee0000000200 */
[C---:B-1----:R-:W-:Y:S08]  /*8bb0*/  HMMA.16816.F32 R20, R212.reuse, R168, R20 ;  /* 0x000000a8d414723c */ /* 0x042ff00000001814 */
[----:B------:R-:W-:Y:S01]  /*8bc0*/  HMMA.16816.F32 R24, R212, R170, R24 ;  /* 0x000000aad418723c */ /* 0x000fe20000001818 */
[----:B------:R-:W1:Y:S07]  /*8bd0*/  LDSM.16.M88.4 R168, [R237+0x3800] ;  /* 0x00380000eda8783b */ /* 0x000e6e0000000200 */
[C---:B------:R-:W-:Y:S08]  /*8be0*/  HMMA.16816.F32 R4, R216.reuse, R176, R4 ;  /* 0x000000b0d804723c */ /* 0x040ff00000001804 */
[C---:B------:R-:W-:Y:S01]  /*8bf0*/  HMMA.16816.F32 R8, R216.reuse, R178, R8 ;  /* 0x000000b2d808723c */ /* 0x040fe20000001808 */
[----:B------:R-:W-:Y:S07]  /*8c00*/  LDSM.16.M88.4 R176, [R236+0x5000] ;  /* 0x00500000ecb0783b */ /* 0x000fee0000000200 */
[C---:B-1----:R-:W-:Y:S08]  /*8c10*/  HMMA.16816.F32 R12, R216.reuse, R168, R12 ;  /* 0x000000a8d80c723c */ /* 0x042ff0000000180c */
[C---:B------:R-:W-:Y:S01]  /*8c20*/  HMMA.16816.F32 R16, R216.reuse, R170, R16 ;  /* 0x000000aad810723c */ /* 0x040fe20000001810 */
[----:B------:R-:W1:Y:S07]  /*8c30*/  LDSM.16.M88.4 R168, [R236+0x4800] ;  /* 0x00480000eca8783b */ /* 0x000e6e0000000200 */
[C---:B------:R-:W-:Y:S08]  /*8c40*/  HMMA.16816.F32 R20, R216.reuse, R172, R20 ;  /* 0x000000acd814723c */ /* 0x040ff00000001814 */
[----:B------:R-:W-:Y:S01]  /*8c50*/  HMMA.16816.F32 R24, R216, R174, R24 ;  /* 0x000000aed818723c */ /* 0x000fe20000001818 */
[----:B------:R-:W-:Y:S07]  /*8c60*/  LDSM.16.M88.4 R172, [R252] ;  /* 0x00000000fcac783b */ /* 0x000fee0000000200 */
[C---:B-1----:R-:W-:Y:S08]  /*8c70*/  HMMA.16816.F32 R4, R220.reuse, R168, R4 ;  /* 0x000000a8dc04723c */ /* 0x042ff00000001804 */
[C---:B------:R-:W-:Y:S01]  /*8c80*/  HMMA.16816.F32 R8, R220.reuse, R170, R8 ;  /* 0x000000aadc08723c */ /* 0x040fe20000001808 */
[----:B------:R-:W1:Y:S07]  /*8c90*/  LDSM.16.M88.4 R168, [R236+0x5800] ;  /* 0x00580000eca8783b */ /* 0x000e6e0000000200 */
[C---:B------:R-:W-:Y:S08]  /*8ca0*/  HMMA.16816.F32 R12, R220.reuse, R176, R12 ;  /* 0x000000b0dc0c723c */ /* 0x040ff0000000180c */
[C---:B------:R-:W-:Y:S01]  /*8cb0*/  HMMA.16816.F32 R16, R220.reuse, R178, R16 ;  /* 0x000000b2dc10723c */ /* 0x040fe20000001810 */
[----:B------:R-:W-:Y:S07]  /*8cc0*/  LDSM.16.M88.4 R176, [R251] ;  /* 0x00000000fbb0783b */ /* 0x000fee0000000200 */
[C---:B-1----:R-:W-:Y:S08]  /*8cd0*/  HMMA.16816.F32 R20, R220.reuse, R168, R20 ;  /* 0x000000a8dc14723c */ /* 0x042ff00000001814 */
[----:B------:R-:W-:Y:S01]  /*8ce0*/  HMMA.16816.F32 R24, R220, R170, R24 ;  /* 0x000000aadc18723c */ /* 0x000fe20000001818 */
[----:B------:R-:W1:Y:S07]  /*8cf0*/  LDSM.16.M88.4 R168, [R250] ;  /* 0x00000000faa8783b */ /* 0x000e6e0000000200 */
        /* <DEDUP_REMOVED lines=14> */
[C---:B-1----:R-:W-:Y:S08]  /*8de0*/  HMMA.16816.F32 R20, R228.reuse, R168, R20 ;  /* 0x000000a8e414723c */ /* 0x042ff00000001814 */
[----:B------:R-:W-:Y:S01]  /*8df0*/  HMMA.16816.F32 R24, R228, R170, R24 ;  /* 0x000000aae418723c */ /* 0x000fe20000001818 */
[----:B------:R-:W1:Y:S07]  /*8e00*/  LDSM.16.M88.4 R168, [R237+0x5000] ;  /* 0x00500000eda8783b */ /* 0x000e6e0000000200 */
[C---:B------:R-:W-:Y:S08]  /*8e10*/  HMMA.16816.F32 R4, R232.reuse, R176, R4 ;  /* 0x000000b0e804723c */ /* 0x040ff00000001804 */
[C---:B------:R-:W-:Y:S11]  /*8e20*/  HMMA.16816.F32 R8, R232.reuse, R178, R8 ;  /* 0x000000b2e808723c */ /* 0x040ff60000001808 */
[----:B------:R-:W-:Y:S05]  /*8e30*/  @!UPT UIADD3 URZ, URZ, URZ, URZ ;  /* 0x0000003f3f3ff290 */ /* 0x000fea000fffe03f */
[----:B------:R-:W-:Y:S04]  /*8e40*/  FMUL.FTZ R0, R4, c[0x0][0x320] ;  /* 0x0000c80004007a20 */ /* 0x000fe80000410000 */
[----:B------:R2:W-:Y:S04]  /*8e50*/  MUFU.TANH R176, R0 ;  /* 0x0000000000b07308 */ /* 0x0005e80000002400 */
[----:B------:R-:W-:Y:S01]  /*8e60*/  FMUL.FTZ R10, R10, c[0x0][0x320] ;  /* 0x0000c8000a0a7a20 */ /* 0x000fe20000410000 */
[C---:B-1----:R-:W-:Y:S08]  /*8e70*/  HMMA.16816.F32 R12, R232.reuse, R168, R12 ;  /* 0x000000a8e80c723c */ /* 0x042ff0000000180c */
[C---:B------:R-:W-:Y:S04]  /*8e80*/  HMMA.16816.F32 R16, R232.reuse, R170, R16 ;  /* 0x000000aae810723c */ /* 0x040fe80000001810 */
[----:B--2---:R-:W-:Y:S04]  /*8e90*/  FMUL.FTZ R0, R5, c[0x0][0x320] ;  /* 0x0000c80005007a20 */ /* 0x004fe80000410000 */
[----:B------:R1:W-:Y:S04]  /*8ea0*/  MUFU.TANH R175, R0 ;  /* 0x0000000000af7308 */ /* 0x0003e80000002400 */
[----:B-1----:R-:W-:Y:S06]  /*8eb0*/  FMUL.FTZ R0, R6, c[0x0][0x320] ;  /* 0x0000c80006007a20 */ /* 0x002fec0000410000 */
[----:B------:R1:W2:Y:S02]  /*8ec0*/  MUFU.TANH R3, R0 ;  /* 0x0000000000037308 */ /* 0x0002a40000002400 */
[----:B-1----:R-:W-:Y:S01]  /*8ed0*/  FMUL.FTZ R0, R7, c[0x0][0x320] ;  /* 0x0000c80007007a20 */ /* 0x002fe20000410000 */
[----:B--2---:R1:W-:Y:S07]  /*8ee0*/  STL [R1+0x34], R3 ;  /* 0x0000340301007387 */ /* 0x0043ee0000100800 */
[----:B------:R2:W3:Y:S01]  /*8ef0*/  MUFU.TANH R2, R0 ;  /* 0x0000000000027308 */ /* 0x0004e20000002400 */
[----:B------:R-:W4:Y:S01]  /*8f00*/  LDSM.16.M88.4 R4, [R237+0x5800] ;  /* 0x00580000ed04783b */ /* 0x000f220000000200 */
[----:B------:R-:W-:Y:S07]  /*8f10*/  DEPBAR.LE SB0, 0x0 ;  /* 0x000080000000791a */ /* 0x000fee0000000000 */
[----:B------:R-:W-:Y:S01]  /*8f20*/  BAR.SYNC.DEFER_BLOCKING 0x0 ;  /* 0x0000000000007b1d */ /* 0x000fe20000010000 */
[----:B-1----:R-:W-:Y:S02]  /*8f30*/  FMUL.FTZ R3, R11, c[0x0][0x320] ;  /* 0x0000c8000b037a20 */ /* 0x002fe40000410000 */
[----:B--2---:R-:W-:Y:S05]  /*8f40*/  FMUL.FTZ R0, R8, c[0x0][0x320] ;  /* 0x0000c80008007a20 */ /* 0x004fea0000410000 */
[----:B---3--:R1:W-:Y:S01]  /*8f50*/  STL [R1+0x30], R2 ;  /* 0x0000300201007387 */ /* 0x0083e20000100800 */
[----:B------:R2:W-:Y:S01]  /*8f60*/  MUFU.TANH R132, R0 ;  /* 0x0000000000847308 */ /* 0x0005e20000002400 */
[C---:B----4-:R-:W-:Y:S08]  /*8f70*/  HMMA.16816.F32 R20, R232.reuse, R4, R20 ;  /* 0x00000004e814723c */ /* 0x050ff00000001814 */
[----:B------:R-:W-:Y:S01]  /*8f80*/  HMMA.16816.F32 R24, R232, R6, R24 ;  /* 0x00000006e818723c */ /* 0x000fe20000001818 */
[----:B-1----:R-:W1:Y:S03]  /*8f90*/  MUFU.TANH R2, R10 ;  /* 0x0000000a00027308 */ /* 0x002e660000002400 */
[----:B--2---:R-:W-:Y:S07]  /*8fa0*/  FMUL.FTZ R0, R9, c[0x0][0x320] ;  /* 0x0000c80009007a20 */ /* 0x004fee0000410000 */
[----:B------:R-:W-:Y:S10]  /*8fb0*/  MUFU.TANH R172, R0 ;  /* 0x0000000000ac7308 */ /* 0x000ff40000002400 */
[----:B------:R2:W3:Y:S01]  /*8fc0*/  MUFU.TANH R0, R3 ;  /* 0x0000000300007308 */ /* 0x0004e20000002400 */
[----:B-1----:R1:W-:Y:S04]  /*8fd0*/  STL [R1+0x2c], R2 ;  /* 0x00002c0201007387 */ /* 0x0023e80000100800 */
[----:B------:R-:W4:Y:S04]  /*8fe0*/  LDL R8, [R1+0x70] ;  /* 0x0000700001087983 */ /* 0x000f280000100800 */
[----:B--2---:R-:W4:Y:S04]  /*8ff0*/  LDL R3, [R1+0x3c] ;  /* 0x00003c0001037983 */ /* 0x004f280000100800 */
[----:B---3--:R2:W-:Y:S01]  /*9000*/  STL [R1+0x24], R0 ;  /* 0x0000240001007387 */ /* 0x0085e20000100800 */
[----:B-1----:R-:W-:Y:S04]  /*9010*/  FMUL.FTZ R2, R13, c[0x0][0x320] ;  /* 0x0000c8000d027a20 */ /* 0x002fe80000410000 */
[----:B------:R-:W-:Y:S01]  /*9020*/  MUFU.TANH R133, R2 ;  /* 0x0000000200857308 */ /* 0x000fe20000002400 */
[----:B--2---:R-:W-:Y:S09]  /*9030*/  FMUL.FTZ R0, R12, c[0x0][0x320] ;  /* 0x0000c8000c007a20 */ /* 0x004ff20000410000 */
[----:B------:R1:W-:Y:S02]  /*9040*/  MUFU.TANH R169, R0 ;  /* 0x0000000000a97308 */ /* 0x0003e40000002400 */
[----:B-1----:R-:W-:Y:S08]  /*9050*/  FMUL.FTZ R0, R14, c[0x0][0x320] ;  /* 0x0000c8000e007a20 */ /* 0x002ff00000410000 */
        /* <DEDUP_REMOVED lines=16> */
[----:B------:R1:W-:Y:S01]  /*9160*/  MUFU.TANH R171, R0 ;  /* 0x0000000000ab7308 */ /* 0x0003e20000002400 */
[----:B----4-:R-:W-:Y:S01]  /*9170*/  ISETP.GT.AND P0, PT, R3, R8, PT ;  /* 0x000000080300720c */ /* 0x010fe20003f04270 */
        /* <DEDUP_REMOVED lines=9> */
[----:B------:R-:W1:Y:S02]  /*9210*/  MUFU.TANH R0, R0 ;  /* 0x0000000000007308 */ /* 0x000e640000002400 */
[----:B-1----:R1:W-:Y:S01]  /*9220*/  STL [R1+0x20], R0 ;  /* 0x0000200001007387 */ /* 0x0023e20000100800 */
[----:B------:R-:W-:-:S05]  /*9230*/  @!P0 BRA `(.L_x_512) ;  /* 0x000007b000008947 */ /* 0x000fca0003800000 */
[----:B------:R-:W2:Y:S01]  /*9240*/  LDL R2, [R1+0x84] ;  /* 0x0000840001027983 */ /* 0x000ea20000100800 */
[----:B------:R-:W-:Y:S03]  /*9250*/  IMAD.MOV.U32 R4, RZ, RZ, c[0x0][0x2b8] ;  /* 0x0000ae00ff047624 */ /* 0x000fe600078e00ff */
[----:B------:R-:W3:Y:S02]  /*9260*/  LDL R5, [R1+0x178] ;  /* 0x0001780001057983 */ /* 0x000ee40000100800 */
[----:B------:R-:W-:Y:S02]  /*9270*/  ISETP.NE.AND P2, PT, R4, 0x1, PT ;  /* 0x000000010400780c */ /* 0x000fe40003f45270 */
[----:B------:R-:W4:Y:S04]  /*9280*/  LDL.64 R16, [R1+0x98] ;  /* 0x0000980001107983 */ /* 0x000f280000100a00 */
[----:B------:R-:W5:Y:S04]  /*9290*/  LDL R168, [R1+0xac] ;  /* 0x0000ac0001a87983 */ /* 0x000f680000100800 */
[----:B------:R-:W4:Y:S04]  /*92a0*/  LDL.64 R8, [R1+0x90] ;  /* 0x0000900001087983 */ /* 0x000f280000100a00 */
[----:B------:R-:W4:Y:S04]  /*92b0*/  LDL R6, [R1+0x88] ;  /* 0x0000880001067983 */ /* 0x000f280000100800 */
[----:B------:R-:W1:Y:S01]  /*92c0*/  S2R R7, SR_TID.X ;  /* 0x0000000000077919 */ /* 0x000e620000002100 */
[----:B---3--:R-:W-:Y:S01]  /*92d0*/  ISETP.GT.AND P1, PT, R5, 0x2f, PT ;  /* 0x0000002f0500780c */ /* 0x008fe20003f24270 */
[----:B--2---:R-:W-:Y:S05]  /*92e0*/  IMAD R2, R3, 0x30, R2 ;  /* 0x0000003003027824 */ /* 0x004fea00078e0202 */
[----:B------:R-:W-:Y:S01]  /*92f0*/  IADD3 R2, R2, -0x30, R5 ;  /* 0xffffffd002027810 */ /* 0x000fe20007ffe005 */
[----:B------:R-:W-:Y:S04]  /*9300*/  IMAD.MOV.U32 R5, RZ, RZ, RZ ;  /* 0x000000ffff057224 */ /* 0x000fe800078e00ff */
[----:B------:R-:W-:Y:S04]  /*9310*/  @P2 IMAD.HI.U32 R3, R2, c[0x0][0x2bc], RZ ;  /* 0x0000af0002032a27 */ /* 0x000fe800078e00ff */
[----:B-1----:R-:W-:Y:S01]  /*9320*/  IMAD.MOV.U32 R0, RZ, RZ, R2 ;  /* 0x000000ffff007224 */ /* 0x002fe200078e0002 */
[----:B------:R-:W-:Y:S04]  /*9330*/  @P2 SHF.R.U32.HI R0, RZ, c[0x0][0x2c0], R3 ;  /* 0x0000b000ff002a19 */ /* 0x000fe80000011603 */
[C---:B----4-:R-:W-:Y:S01]  /*9340*/  @!P1 IADD3 R3, P0, R0.reuse, R16, RZ ;  /* 0x0000001000039210 */ /* 0x050fe20007f1e0ff */
[----:B------:R-:W-:Y:S03]  /*9350*/  IMAD.MOV R4, RZ, RZ, -R0 ;  /* 0x000000ffff047224 */ /* 0x000fe600078e0a00 */
[----:B-----5:R-:W-:Y:S01]  /*9360*/  @!P1 LEA.HI.X.SX32 R0, R0, R168, 0x1, P0 ;  /* 0x000000a800009211 */ /* 0x020fe200000f0eff */
[----:B------:R-:W-:Y:S01]  /*9370*/  IMAD R4, R4, c[0x0][0x2b8], R2 ;  /* 0x0000ae0004047a24 */ /* 0x000fe200078e0202 */
[C---:B------:R-:W-:Y:S04]  /*9380*/  @!P1 LEA R2, P0, R3.reuse, c[0x0][0x2a0], 0x2 ;  /* 0x0000a80003029a11 */ /* 0x040fe800078010ff */
[----:B------:R-:W-:Y:S01]  /*9390*/  @!P1 LEA.HI.X R3, R3, c[0x0][0x2a4], R0, 0x2, P0 ;  /* 0x0000a90003039a11 */ /* 0x000fe200000f1400 */
[----:B------:R1:W-:Y:S01]  /*93a0*/  STL [R1+0x38], R4 ;  /* 0x0000380401007387 */ /* 0x0003e20000100800 */
[----:B------:R-:W-:Y:S03]  /*93b0*/  SHF.R.S32.HI R0, RZ, 0x1f, R4 ;  /* 0x0000001fff007819 */ /* 0x000fe60000011404 */
[----:B------:R2:W3:Y:S02]  /*93c0*/  @!P1 LDG.E R5, [R2.64] ;  /* 0x0000000602059981 */ /* 0x0004e4000c1e1900 */
[----:B------:R-:W-:Y:S04]  /*93d0*/  IMAD R0, R0, c[0x0][0x1e0], RZ ;  /* 0x0000780000007a24 */ /* 0x000fe800078e02ff */
[C---:B------:R-:W-:Y:S02]  /*93e0*/  IMAD R0, R4.reuse, c[0x0][0x1e4], R0 ;  /* 0x0000790004007a24 */ /* 0x040fe400078e0200 */
[----:B--2---:R-:W-:Y:S04]  /*93f0*/  IMAD.WIDE.U32 R2, R4, c[0x0][0x1e0], RZ ;  /* 0x0000780004027a25 */ /* 0x004fe800078e00ff */
[----:B------:R-:W-:Y:S01]  /*9400*/  IMAD.IADD R3, R3, 0x1, R0 ;  /* 0x0000000103037824 */ /* 0x000fe200078e0200 */
[----:B---3--:R-:W-:Y:S01]  /*9410*/  SHF.R.S32.HI R0, RZ, 0x1f, R5 ;  /* 0x0000001fff007819 */ /* 0x008fe20000011405 */
[----:B------:R2:W-:Y:S02]  /*9420*/  STL [R1+0x28], R5 ;  /* 0x0000280501007387 */ /* 0x0005e40000100800 */
[C---:B------:R-:W-:Y:S04]  /*9430*/  IMAD.WIDE.U32 R2, R5.reuse, c[0x0][0x1f0], R2 ;  /* 0x00007c0005027a25 */ /* 0x040fe800078e0002 */
[----:B-1----:R-:W-:Y:S01]  /*9440*/  IMAD R4, R0, c[0x0][0x1f0], RZ ;  /* 0x00007c0000047a24 */ /* 0x002fe200078e02ff */
[----:B------:R-:W-:Y:S03]  /*9450*/  IADD3 R0, P0, R8, R2, RZ ;  /* 0x0000000208007210 */ /* 0x000fe60007f1e0ff */
[----:B------:R-:W-:Y:S05]  /*9460*/  IMAD R4, R5, c[0x0][0x1f4], R4 ;  /* 0x00007d0005047a24 */ /* 0x000fea00078e0204 */
[----:B------:R-:W-:Y:S02]  /*9470*/  IADD3.X R2, R6, R3, R4, P0, !PT ;  /* 0x0000000306027210 */ /* 0x000fe400007fe404 */
[C---:B------:R-:W-:Y:S04]  /*9480*/  LEA R9, P0, R0.reuse, c[0x0][0x1c8], 0x1 ;  /* 0x0000720000097a11 */ /* 0x040fe800078008ff */
[----:B------:R-:W-:Y:S02]  /*9490*/  LEA.HI.X R8, R0, c[0x0][0x1cc], R2, 0x1, P0 ;  /* 0x0000730000087a11 */ /* 0x000fe400000f0c02 */
[----:B--2---:R-:W-:Y:S04]  /*94a0*/  SHF.R.S32.HI R5, RZ, 0x1f, R7 ;  /* 0x0000001fff057819 */ /* 0x004fe80000011407 */
[----:B------:R-:W-:Y:S04]  /*94b0*/  LEA.HI R5, R5, R7, RZ, 0x3 ;  /* 0x0000000705057211 */ /* 0x000fe800078f18ff */
[----:B------:R-:W-:Y:S04]  /*94c0*/  SHF.R.S32.HI R5, RZ, 0x3, R5 ;  /* 0x00000003ff057819 */ /* 0x000fe80000011405 */
[----:B------:R-:W-:Y:S04]  /*94d0*/  IADD3 R5, -R5, 0x30, RZ ;  /* 0x0000003005057810 */ /* 0x000fe80007ffe1ff */
[----:B------:R-:W-:Y:S01]  /*94e0*/  ISETP.GE.AND P0, PT, R5, 0x1, PT ;  /* 0x000000010500780c */ /* 0x000fe20003f06270 */
[----:B------:R-:W-:-:S10]  /*94f0*/  BRA.DIV ~URZ, `(.L_x_513) ;  /* 0x000113c27f007947 */ /* 0x000fd4000b800000 */
[----:B------:R1:W2:Y:S02]  /*9500*/  SHFL.IDX PT, R4, R8, RZ, 0x181f ;  /* 0x00181fff08047589 */ /* 0x0002a400000e0000 */
.L_x_648:
[----:B------:R-:W-:-:S05]  /*9510*/  BRA.DIV ~URZ, `(.L_x_514) ;  /* 0x000114327f007947 */ /* 0x000fca000b800000 */
[----:B------:R3:W4:Y:S02]  /*9520*/  SHFL.IDX PT, R0, R9, RZ, 0x181f ;  /* 0x00181fff09007589 */ /* 0x00072400000e0000 */
.L_x_649:
        /* <DEDUP_REMOVED lines=13> */
[----:B-----5:R-:W-:Y:S05]  /*9600*/  @P0 IADD3 R6, P1, R0, R6, RZ ;  /* 0x0000000600060210 */ /* 0x020fea0007f3e0ff */
[----:B---3--:R-:W-:Y:S01]  /*9610*/  @P0 IMAD.X R7, R4, 0x1, R25, P1 ;  /* 0x0000000104070824 */ /* 0x008fe200008e0619 */
[----:B----4-:R-:W-:Y:S11]  /*9620*/  @P0 ISETP.GE.AND P1, PT, R3, c[0x0][0x1d4], PT ;  /* 0x0000750003000a0c */ /* 0x010ff60003f26270 */
[----:B------:R-:W-:Y:S02]  /*9630*/  @!UPT UIADD3 URZ, URZ, URZ, URZ ;  /* 0x0000003f3f3ff290 */ /* 0x000fe4000fffe03f */
[----:B------:R-:W-:Y:S01]  /*9640*/  @!PT LDS RZ, [RZ] ;  /* 0x00000000fffff984 */ /* 0x000fe20000000800 */
[----:B------:R-:W-:Y:S01]  /*9650*/  @!PT LDS RZ, [RZ] ;  /* 0x00000000fffff984 */ /* 0x000fe20000000800 */
[----:B------:R-:W-:Y:S01]  /*9660*/  @!PT LDS RZ, [RZ] ;  /* 0x00000000fffff984 */ /* 0x000fe20000000800 */
[----:B--2---:R2:W-:Y:S01]  /*9670*/  @P0 LDGSTS.E.BYPASS.LTC128B.128 [R16+0x14080], [R6.64], !P1 ;  /* 0x1408000006100fae */ /* 0x0045e2000c901d46 */
[----:B------:R-:W-:Y:S05]  /*9680*/  @P0 IADD3 R2, P1, R0, R2, RZ ;  /* 0x0000000200020210 */ /* 0x000fea0007f3e0ff */
[----:B------:R-:W-:Y:S01]  /*9690*/  @P0 IMAD.X R3, R4, 0x1, R24, P1 ;  /* 0x0000000104030824 */ /* 0x000fe200008e0618 */
[----:B------:R-:W-:Y:S11]  /*96a0*/  @P0 ISETP.GE.AND P1, PT, R23, c[0x0][0x1d4], PT ;  /* 0x0000750017000a0c */ /* 0x000ff60003f26270 */
[----:B------:R-:W-:Y:S02]  /*96b0*/  @!UPT UIADD3 URZ, URZ, URZ, URZ ;  /* 0x0000003f3f3ff290 */ /* 0x000fe4000fffe03f */
[----:B------:R3:W-:Y:S02]  /*96c0*/  @P0 LDGSTS.E.BYPASS.LTC128B.128 [R16+0x15880], [R2.64], !P1 ;  /* 0x1588000002100fae */ /* 0x0007e4000c901d46 */
[----:B---3--:R-:W-:Y:S05]  /*96d0*/  @P0 IADD3 R2, P1, R0, R22, RZ ;  /* 0x0000001600020210 */ /* 0x008fea0007f3e0ff */
        /* <DEDUP_REMOVED lines=8> */
[----:B------:R2:W-:Y:S01]  /*9760*/  @P0 LDGSTS.E.BYPASS.LTC128B.128 [R16+0x18880], [R2.64], !P1 ;  /* 0x1888000002100fae */ /* 0x0005e2000c901d46 */
[----:B------:R-:W-:Y:S01]  /*9770*/  ISETP.GE.AND P0, PT, R5, 0x21, PT ;  /* 0x000000210500780c */ /* 0x000fe20003f06270 */
[----:B------:R-:W-:-:S06]  /*9780*/  BRA.DIV ~URZ, `(.L_x_515) ;  /* 0x000112527f007947 */ /* 0x000fcc000b800000 */
[----:B------:R3:W4:Y:S04]  /*9790*/  SHFL.IDX PT, R4, R8, 0x1, 0x181f ;  /* 0x00381f0008047f89 */ /* 0x00072800000e0000 */
[----:B------:R3:W1:Y:S02]  /*97a0*/  SHFL.IDX PT, R0, R9, 0x1, 0x181f ;  /* 0x00381f0009007f89 */ /* 0x00066400000e0000 */
.L_x_650:
        /* <DEDUP_REMOVED lines=8> */
[----:B------:R-:W4:Y:S04]  /*9830*/  LDL R18, [R1+0x4c] ;  /* 0x00004c0001127983 */ /* 0x000f280000100800 */
[----:B------:R-:W4:Y:S04]  /*9840*/  LDL R17, [R1+0x64] ;  /* 0x0000640001117983 */ /* 0x000f280000100800 */
[----:B------:R-:W4:Y:S04]  /*9850*/  LDL R16, [R1+0xb8] ;  /* 0x0000b80001107983 */ /* 0x000f280000100800 */
[----:B------:R-:W4:Y:S04]  /*9860*/  LDL R9, [R1+0x50] ;  /* 0x0000500001097983 */ /* 0x000f280000100800 */
[----:B-1----:R-:W4:Y:S01]  /*9870*/  LDL R8, [R1+0x6c] ;  /* 0x00006c0001087983 */ /* 0x002f220000100800 */
[----:B--2---:R-:W-:Y:S05]  /*9880*/  @P0 IADD3 R6, P1, R0, R6, RZ ;  /* 0x0000000600060210 */ /* 0x004fea0007f3e0ff */
[----:B-----5:R-:W-:Y:S01]  /*9890*/  @P0 IMAD.X R7, R4, 0x1, R22, P1 ;  /* 0x0000000104070824 */ /* 0x020fe200008e0616 */
[----:B---3--:R-:W-:Y:S11]  /*98a0*/  @P0 ISETP.GE.AND P1, PT, R3, c[0x0][0x1d4], PT ;  /* 0x0000750003000a0c */ /* 0x008ff60003f26270 */
[----:B------:R-:W-:Y:S02]  /*98b0*/  @!UPT UIADD3 URZ, URZ, URZ, URZ ;  /* 0x0000003f3f3ff290 */ /* 0x000fe4000fffe03f */
[----:B------:R-:W-:Y:S01]  /*98c0*/  @!PT LDS RZ, [RZ] ;  /* 0x00000000fffff984 */ /* 0x000fe20000000800 */
[----:B------:R-:W-:Y:S01]  /*98d0*/  @!PT LDS RZ, [RZ] ;  /* 0x00000000fffff984 */ /* 0x000fe20000000800 */
[----:B------:R-:W-:Y:S01]  /*98e0*/  @!PT LDS RZ, [RZ] ;  /* 0x00000000fffff984 */ /* 0x000fe20000000800 */
[----:B----4-:R1:W-:Y:S01]  /*98f0*/  @P0 LDGSTS.E.BYPASS.LTC128B.128 [R5+0x15080], [R6.64], !P1 ;  /* 0x1508000006050fae */ /* 0x0103e2000c901d46 */
[----:B------:R-:W-:Y:S05]  /*9900*/  @P0 IADD3 R2, P1, R0, R2, RZ ;  /* 0x0000000200020210 */ /* 0x000fea0007f3e0ff */
[----:B------:R-:W-:Y:S01]  /*9910*/  @P0 IMAD.X R3, R4, 0x1, R21, P1 ;  /* 0x0000000104030824 */ /* 0x000fe200008e0615 */
[----:B------:R-:W-:Y:S11]  /*9920*/  @P0 ISETP.GE.AND P1, PT, R20, c[0x0][0x1d4], PT ;  /* 0x0000750014000a0c */ /* 0x000ff60003f26270 */
[----:B------:R-:W-:Y:S02]  /*9930*/  @!UPT UIADD3 URZ, URZ, URZ, URZ ;  /* 0x0000003f3f3ff290 */ /* 0x000fe4000fffe03f */
[----:B------:R2:W-:Y:S02]  /*9940*/  @P0 LDGSTS.E.BYPASS.LTC128B.128 [R5+0x16880], [R2.64], !P1 ;  /* 0x1688000002050fae */ /* 0x0005e4000c901d46 */
[----:B--2---:R-:W-:Y:S05]  /*9950*/  @P0 IADD3 R2, P1, R0, R19, RZ ;  /* 0x0000001300020210 */ /* 0x004fea0007f3e0ff */
        /* <DEDUP_REMOVED lines=9> */
.L_x_512:
[----:B------:R-:W-:Y:S05]  /*99f0*/  BSYNC B0 ;  /* 0x0000000000007941 */ /* 0x000fea0003800000 */
.L_x_511:
[----:B-1----:R-:W2:Y:S01]  /*9a00*/  LDL R5, [R1+0xb0] ;  /* 0x0000b00001057983 */ /* 0x002ea20000100800 */
[----:B------:R-:W-:Y:S01]  /*9a10*/  IMAD.MOV.U32 R7, RZ, RZ, c[0x0][0x2c4] ;  /* 0x0000b100ff077624 */ /* 0x000fe200078e00ff */
[----:B------:R-:W-:Y:S02]  /*9a20*/  LOP3.LUT R8, RZ, c[0x0][0x324], RZ, 0x33, !PT ;  /* 0x0000c900ff087a12 */ /* 0x000fe400078e33ff */
[----:B------:R-:W2:Y:S02]  /*9a30*/  LDL R2, [R1+0xb4] ;  /* 0x0000b40001027983 */ /* 0x000ea40000100800 */
[----:B------:R-:W-:Y:S02]  /*9a40*/  ISETP.NE.AND P0, PT, R7, 0x1, PT ;  /* 0x000000010700780c */ /* 0x000fe40003f05270 */
[----:B------:R-:W3:Y:S04]  /*9a50*/  LDL R0, [R1+0x3c] ;  /* 0x00003c0001007983 */ /* 0x000ee80000100800 */
[----:B------:R-:W4:Y:S04]  /*9a60*/  LDL R6, [R1+0x7c] ;  /* 0x00007c0001067983 */ /* 0x000f280000100800 */
[----:B------:R-:W5:Y:S04]  /*9a70*/  LDL R4, [R1+0x78] ;  /* 0x0000780001047983 */ /* 0x000f680000100800 */
[----:B------:R-:W5:Y:S04]  /*9a80*/  LDL R3, [R1+0x74] ;  /* 0x0000740001037983 */ /* 0x000f680000100800 */
[----:B------:R-:W0:Y:S01]  /*9a90*/  LDGDEPBAR ;  /* 0x00000000000079af */ /* 0x000e220000000000 */
[----:B--2---:R-:W-:Y:S02]  /*9aa0*/  IMAD.IADD R5, R2, 0x1, R5 ;  /* 0x0000000102057824 */ /* 0x004fe400078e0205 */
[----:B---3--:R-:W-:Y:S02]  /*9ab0*/  IMAD R0, R0, -0x30, RZ ;  /* 0xffffffd000007824 */ /* 0x008fe400078e02ff */
[----:B------:R-:W-:Y:S05]  /*9ac0*/  @P0 IMAD.HI.U32 R2, R5, c[0x0][0x2c8], RZ ;  /* 0x0000b20005020a27 */ /* 0x000fea00078e00ff */
[----:B------:R-:W-:Y:S02]  /*9ad0*/  @P0 SHF.R.U32.HI R5, RZ, c[0x0][0x2cc], R2 ;  /* 0x0000b300ff050a19 */ /* 0x000fe40000011602 */
[----:B----4-:R-:W-:Y:S04]  /*9ae0*/  IADD3 R2, -R6, 0x1, R0 ;  /* 0x0000000106027810 */ /* 0x010fe80007ffe100 */
[----:B-----5:R-:W-:Y:S04]  /*9af0*/  IADD3 R6, -R3, R2, R4 ;  /* 0x0000000203067210 */ /* 0x020fe80007ffe104 */
[----:B------:R-:W-:Y:S01]  /*9b00*/  IADD3 R7, R6, c[0x0][0x328], RZ ;  /* 0x0000ca0006077a10 */ /* 0x000fe20007ffe0ff */
[----:B------:R-:W-:-:S05]  /*9b10*/  BRA.DIV ~URZ, `(.L_x_516) ;  /* 0x00010fd27f007947 */ /* 0x000fca000b800000 */
[----:B------:R1:W2:Y:S02]  /*9b20*/  SHFL.IDX PT, R4, R5, RZ, 0x1c1f ;  /* 0x001c1fff05047589 */ /* 0x0002a400000e0000 */
.L_x_651:
[-C--:B--2---:R-:W-:Y:S01]  /*9b30*/  IADD3 R3, R7, R4.reuse, RZ ;  /* 0x0000000407037210 */ /* 0x084fe20007ffe0ff */
[----:B------:R-:W-:Y:S02]  /*9b40*/  IMAD.MOV.U32 R2, RZ, RZ, c[0x0][0x32c] ;  /* 0x0000cb00ff027624 */ /* 0x000fe400078e00ff */
[----:B------:R-:W-:Y:S03]  /*9b50*/  IMAD.IADD R6, R8, 0x1, R6 ;  /* 0x0000000108067824 */ /* 0x000fe600078e0206 */
[----:B------:R-:W-:Y:S02]  /*9b60*/  ISETP.GE.AND P0, PT, R2, 0x1, PT ;  /* 0x000000010200780c */ /* 0x000fe40003f06270 */
[----:B------:R-:W-:Y:S11]  /*9b70*/  IADD3 R2, R6, R4, RZ ;  /* 0x0000000406027210 */ /* 0x000ff60007ffe0ff */
[----:B------:R-:W-:-:S05]  /*9b80*/  @!P0 BRA `(.L_x_517) ;  /* 0x000001b000008947 */ /* 0x000fca0003800000 */
[----:B------:R-:W2:Y:S01]  /*9b90*/  LDL R16, [R1+0x78] ;  /* 0x0000780001107983 */ /* 0x000ea20000100800 */
[----:B------:R-:W-:Y:S03]  /*9ba0*/  BSSY B0, `(.L_x_518) ;  /* 0x0000013000007945 */ /* 0x000fe60003800000 */
[----:B------:R-:W2:Y:S02]  /*9bb0*/  LDL R9, [R1+0x74] ;  /* 0x0000740001097983 */ /* 0x000ea40000100800 */
[----:B--2---:R-:W-:Y:S04]  /*9bc0*/  IADD3 R4, -R9, R16, R4 ;  /* 0x0000001009047210 */ /* 0x004fe80007ffe104 */
        /* <DEDUP_REMOVED lines=11> */
.L_x_519:
[----:B------:R-:W-:Y:S04]  /*9c80*/  MOV R8, 0x1 ;  /* 0x0000000100087802 */ /* 0x000fe80000000f00 */
[----:B------:R-:W-:Y:S11]  /*9c90*/  ISETP.NE.AND P0, PT, R8, c[0x0][0x32c], PT ;  /* 0x0000cb0008007a0c */ /* 0x000ff60003f05270 */
[----:B------:R-:W-:Y:S02]  /*9ca0*/  @!UPT UIADD3 URZ, URZ, URZ, URZ ;  /* 0x0000003f3f3ff290 */ /* 0x000fe4000fffe03f */
[----:B------:R-:W-:Y:S05]  /*9cb0*/  @P0 IMAD.HI.U32 R8, R4, c[0x0][0x330], RZ ;  /* 0x0000cc0004080a27 */ /* 0x000fea00078e00ff */
[----:B------:R-:W-:Y:S02]  /*9cc0*/  @P0 SHF.R.U32.HI R4, RZ, c[0x0][0x334], R8 ;  /* 0x0000cd00ff040a19 */ /* 0x000fe40000011608 */
.L_x_520:
[----:B------:R-:W-:Y:S05]  /*9cd0*/  BSYNC B0 ;  /* 0x0000000000007941 */ /* 0x000fea0003800000 */
.L_x_518:
[----:B------:R-:W2:Y:S02]  /*9ce0*/  LDL R8, [R1+0x7c] ;  /* 0x00007c0001087983 */ /* 0x000ea40000100800 */
[----:B--2---:R-:W-:Y:S04]  /*9cf0*/  IMAD.IADD R8, R0, 0x1, -R8 ;  /* 0x0000000100087824 */ /* 0x004fe800078e0a08 */
[----:B------:R-:W-:Y:S05]  /*9d00*/  IMAD R4, R4, c[0x0][0x32c], R8 ;  /* 0x0000cb0004047a24 */ /* 0x000fea00078e0208 */
[----:B------:R-:W-:Y:S02]  /*9d10*/  IMNMX R2, R2, R4, !PT ;  /* 0x0000000402027217 */ /* 0x000fe40007800200 */
[----:B------:R-:W-:Y:S04]  /*9d20*/  IADD3 R4, R4, c[0x0][0x32c], RZ ;  /* 0x0000cb0004047a10 */ /* 0x000fe80007ffe0ff */
[----:B------:R-:W-:Y:S02]  /*9d30*/  IMNMX R3, R3, R4, PT ;  /* 0x0000000403037217 */ /* 0x000fe40003800200 */
.L_x_517:
[C---:B------:R-:W-:Y:S01]  /*9d40*/  ISETP.GE.AND P0, PT, R0.reuse, 0x1, PT ;  /* 0x000000010000780c */ /* 0x040fe20003f06270 */
[----:B------:R-:W2:Y:S01]  /*9d50*/  LDL.LU R4, [R1+0x18] ;  /* 0x0000180001047983 */ /* 0x000ea20000300800 */
[C---:B------:R-:W-:Y:S02]  /*9d60*/  ISETP.GE.AND P1, PT, R0.reuse, 0x2, PT ;  /* 0x000000020000780c */ /* 0x040fe40003f26270 */
[C---:B------:R-:W-:Y:S02]  /*9d70*/  ISETP.GE.AND P6, PT, R0.reuse, 0x12, PT ;  /* 0x000000120000780c */ /* 0x040fe40003fc6270 */
[C---:B------:R-:W-:Y:S02]  /*9d80*/  ISETP.GE.AND P5, PT, R0.reuse, 0x19, PT ;  /* 0x000000190000780c */ /* 0x040fe40003fa6270 */
[C---:B------:R-:W-:Y:S02]  /*9d90*/  ISETP.GE.AND P4, PT, R0.reuse, 0x1a, PT ;  /* 0x0000001a0000780c */ /* 0x040fe40003f86270 */
[C---:B------:R-:W-:Y:S02]  /*9da0*/  ISETP.GE.AND P3, PT, R0.reuse, 0x21, PT ;  /* 0x000000210000780c */ /* 0x040fe40003f66270 */
[----:B------:R-:W-:Y:S02]  /*9db0*/  ISETP.GE.AND P2, PT, R0, 0x22, PT ;  /* 0x000000220000780c */ /* 0x000fe40003f46270 */
[----:B--2---:R-:W-:Y:S04]  /*9dc0*/  LOP3.LUT R4, R4, 0xffffffef, RZ, 0xc0, !PT ;  /* 0xffffffef04047812 */ /* 0x004fe800078ec0ff */
[----:B------:R-:W-:Y:S02]  /*9dd0*/  @P0 LOP3.LUT R4, R4, 0x10, RZ, 0xfc, !PT ;  /* 0x0000001004040812 */ /* 0x000fe400078efcff */
[----:B------:R-:W-:Y:S02]  /*9de0*/  ISETP.GT.AND P0, PT, R2, RZ, !P0 ;  /* 0x000000ff0200720c */ /* 0x000fe40004704270 */
[----:B------:R-:W-:Y:S02]  /*9df0*/  LOP3.LUT R4, R4, 0xfffffff7, RZ, 0xc0, !PT ;  /* 0xfffffff704047812 */ /* 0x000fe400078ec0ff */
[C---:B------:R-:W-:Y:S02]  /*9e00*/  ISETP.LT.OR P0, PT, R3.reuse, 0x1, P0 ;  /* 0x000000010300780c */ /* 0x040fe40000701670 */
[----:B------:R-:W-:Y:S02]  /*9e10*/  @P1 LOP3.LUT R4, R4, 0x8, RZ, 0xfc, !PT ;  /* 0x0000000804041812 */ /* 0x000fe400078efcff */
[----:B------:R-:W-:Y:S02]  /*9e20*/  FSEL R18, R176, -INF , !P0 ;  /* 0xff800000b0127808 */ /* 0x000fe40004000000 */
[----:B------:R-:W-:Y:S02]  /*9e30*/  ISETP.GT.AND P0, PT, R2, 0x1, !P1 ;  /* 0x000000010200780c */ /* 0x000fe40004f04270 */
[----:B------:R-:W-:Y:S02]  /*9e40*/  ISETP.GE.AND P1, PT, R0, 0x9, PT ;  /* 0x000000090000780c */ /* 0x000fe40003f26270 */
[----:B------:R-:W-:Y:S02]  /*9e50*/  ISETP.LT.OR P0, PT, R3, 0x2, P0 ;  /* 0x000000020300780c */ /* 0x000fe40000701670 */
[----:B------:R-:W-:Y:S02]  /*9e60*/  LOP3.LUT R4, R4, 0xfffffffb, RZ, 0xc0, !PT ;  /* 0xfffffffb04047812 */ /* 0x000fe400078ec0ff */
[----:B------:R-:W-:Y:S02]  /*9e70*/  FSEL R168, R175, -INF , !P0 ;  /* 0xff800000afa87808 */ /* 0x000fe40004000000 */
[----:B------:R-:W-:Y:S04]  /*9e80*/  ISETP.GT.AND P0, PT, R2, 0x8, !P1 ;  /* 0x000000080200780c */ /* 0x000fe80004f04270 */
[C---:B------:R-:W-:Y:S02]  /*9e90*/  ISETP.LT.OR P0, PT, R3.reuse, 0x9, P0 ;  /* 0x000000090300780c */ /* 0x040fe40000701670 */
[----:B------:R-:W-:Y:S02]  /*9ea0*/  @P1 LOP3.LUT R4, R4, 0x4, RZ, 0xfc, !PT ;  /* 0x0000000404041812 */ /* 0x000fe400078efcff */
[----:B------:R-:W-:Y:S02]  /*9eb0*/  ISETP.GE.AND P1, PT, R0, 0xa, PT ;  /* 0x0000000a0000780c */ /* 0x000fe40003f26270 */
[----:B------:R-:W-:Y:S02]  /*9ec0*/  FSEL R132, R132, -INF , !P0 ;  /* 0xff80000084847808 */ /* 0x000fe40004000000 */
[----:B------:R-:W-:Y:S02]  /*9ed0*/  LOP3.LUT R4, R4, 0xfffffffd, RZ, 0xc0, !PT ;  /* 0xfffffffd04047812 */ /* 0x000fe400078ec0ff */
[----:B------:R-:W-:Y:S04]  /*9ee0*/  ISETP.GT.AND P0, PT, R2, 0x9, !P1 ;  /* 0x000000090200780c */ /* 0x000fe80004f04270 */
[C---:B------:R-:W-:Y:S03]  /*9ef0*/  ISETP.LT.OR P0, PT, R3.reuse, 0xa, P0 ;  /* 0x0000000a0300780c */ /* 0x040fe60000701670 */
[----:B------:R-:W-:Y:S02]  /*9f00*/  @P1 LOP3.LUT R4, R4, 0x2, RZ, 0xfc, !PT ;  /* 0x0000000204041812 */ /* 0x000fe400078efcff */
[----:B------:R-:W-:Y:S02]  /*9f10*/  ISETP.GE.AND P1, PT, R0, 0x11, PT ;  /* 0x000000110000780c */ /* 0x000fe40003f26270 */
[----:B------:R-:W-:Y:S02]  /*9f20*/  FSEL R27, R172, -INF , !P0 ;  /* 0xff800000ac1b7808 */ /* 0x000fe40004000000 */
[----:B------:R-:W-:Y:S02]  /*9f30*/  ISETP.GT.AND P0, PT, R2, 0x10, !P1 ;  /* 0x000000100200780c */ /* 0x000fe40004f04270 */
[----:B------:R-:W-:Y:S02]  /*9f40*/  LOP3.LUT R4, R4, 0xfffffffe, RZ, 0xc0, !PT ;  /* 0xfffffffe04047812 */ /* 0x000fe400078ec0ff */
[----:B------:R-:W-:Y:S04]  /*9f50*/  ISETP.LT.OR P0, PT, R3, 0x11, P0 ;  /* 0x000000110300780c */ /* 0x000fe80000701670 */
[----:B------:R-:W-:Y:S02]  /*9f60*/  FSEL R26, R169, -INF , !P0 ;  /* 0xff800000a91a7808 */ /* 0x000fe40004000000 */
[----:B------:R-:W-:Y:S02]  /*9f70*/  ISETP.GT.AND P0, PT, R2, 0x11, !P6 ;  /* 0x000000110200780c */ /* 0x000fe40007704270 */
[----:B------:R-:W-:Y:S02]  /*9f80*/  @P1 LOP3.LUT R4, R4, 0x1, RZ, 0xfc, !PT ;  /* 0x0000000104041812 */ /* 0x000fe400078efcff */
[----:B------:R-:W-:Y:S02]  /*9f90*/  ISETP.LT.OR P0, PT, R3, 0x12, P0 ;  /* 0x000000120300780c */ /* 0x000fe40000701670 */
[----:B------:R-:W-:Y:S02]  /*9fa0*/  ISETP.GE.AND P1, PT, R0, 0x29, PT ;  /* 0x000000290000780c */ /* 0x000fe40003f26270 */
[----:B------:R-:W-:Y:S02]  /*9fb0*/  FSEL R25, R133, -INF , !P0 ;  /* 0xff80000085197808 */ /* 0x000fe40004000000 */
[----:B------:R-:W-:Y:S02]  /*9fc0*/  ISETP.GT.AND P0, PT, R2, 0x18, !P5 ;  /* 0x000000180200780c */ /* 0x000fe40006f04270 */
[----:B------:R-:W-:Y:S02]  /*9fd0*/  LOP3.LUT R4, R4, 0xffffffdf, RZ, 0xc0, !PT ;  /* 0xffffffdf04047812 */ /* 0x000fe400078ec0ff */
[----:B------:R-:W-:Y:S04]  /*9fe0*/  ISETP.LT.OR P0, PT, R3, 0x19, P0 ;  /* 0x000000190300780c */ /* 0x000fe80000701670 */
[----:B------:R-:W-:Y:S02]  /*9ff0*/  FSEL R24, R15, -INF , !P0 ;  /* 0xff8000000f187808 */ /* 0x000fe40004000000 */
[----:B------:R-:W-:Y:S04]  /*a000*/  ISETP.GT.AND P0, PT, R2, 0x19, !P4 ;  /* 0x000000190200780c */ /* 0x000fe80006704270 */
[C---:B------:R-:W-:Y:S04]  /*a010*/  ISETP.LT.OR P0, PT, R3.reuse, 0x1a, P0 ;  /* 0x0000001a0300780c */ /* 0x040fe80000701670 */
[----:B------:R-:W-:Y:S02]  /*a020*/  FSEL R23, R14, -INF , !P0 ;  /* 0xff8000000e177808 */ /* 0x000fe40004000000 */
[C---:B------:R-:W-:Y:S04]  /*a030*/  ISETP.GT.AND P0, PT, R2.reuse, 0x20, !P3 ;  /* 0x000000200200780c */ /* 0x040fe80005f04270 */
[----:B------:R-:W-:Y:S04]  /*a040*/  ISETP.LT.OR P0, PT, R3, 0x21, P0 ;  /* 0x000000210300780c */ /* 0x000fe80000701670 */
[----:B------:R-:W-:Y:S02]  /*a050*/  FSEL R22, R13, -INF , !P0 ;  /* 0xff8000000d167808 */ /* 0x000fe40004000000 */
[----:B------:R-:W-:Y:S04]  /*a060*/  ISETP.GT.AND P0, PT, R2, 0x21, !P2 ;  /* 0x000000210200780c */ /* 0x000fe80005704270 */
[C---:B------:R-:W-:Y:S04]  /*a070*/  ISETP.LT.OR P0, PT, R3.reuse, 0x22, P0 ;  /* 0x000000220300780c */ /* 0x040fe80000701670 */
[----:B------:R-:W-:Y:S02]  /*a080*/  FSEL R21, R12, -INF , !P0 ;  /* 0xff8000000c157808 */ /* 0x000fe40004000000 */
[----:B------:R-:W-:Y:S04]  /*a090*/  ISETP.GT.AND P0, PT, R2, 0x28, !P1 ;  /* 0x000000280200780c */ /* 0x000fe80004f04270 */
[----:B------:R-:W-:Y:S04]  /*a0a0*/  ISETP.LT.OR P0, PT, R3, 0x29, P0 ;  /* 0x000000290300780c */ /* 0x000fe80000701670 */
[----:B------:R-:W-:Y:S02]  /*a0b0*/  FSEL R20, R11, -INF , !P0 ;  /* 0xff8000000b147808 */ /* 0x000fe40004000000 */
[----:B------:R-:W-:Y:S11]  /*a0c0*/  ISETP.GE.AND P0, PT, R0, 0x2a, PT ;  /* 0x0000002a0000780c */ /* 0x000ff60003f06270 */
[----:B------:R-:W-:Y:S02]  /*a0d0*/  @!UPT UIADD3 URZ, URZ, URZ, URZ ;  /* 0x0000003f3f3ff290 */ /* 0x000fe4000fffe03f */
[----:B------:R-:W-:Y:S02]  /*a0e0*/  @P0 LOP3.LUT R4, R4, 0x20, RZ, 0xfc, !PT ;  /* 0x0000002004040812 */ /* 0x000fe400078efcff */
[----:B------:R-:W-:Y:S03]  /*a0f0*/  ISETP.GT.AND P0, PT, R2, 0x29, !P0 ;  /* 0x000000290200780c */ /* 0x000fe60004704270 */
[----:B------:R2:W-:Y:S01]  /*a100*/  STL [R1+0x18], R4 ;  /* 0x0000180401007387 */ /* 0x0005e20000100800 */
[----:B------:R-:W-:Y:S04]  /*a110*/  ISETP.LT.OR P0, PT, R3, 0x2a, P0 ;  /* 0x0000002a0300780c */ /* 0x000fe80000701670 */
[----:B------:R-:W-:Y:S01]  /*a120*/  FSEL R19, R10, -INF , !P0 ;  /* 0xff8000000a137808 */ /* 0x000fe20004000000 */
[----:B------:R-:W-:-:S06]  /*a130*/  BRA.DIV ~URZ, `(.L_x_521) ;  /* 0x00010a427f007947 */ /* 0x000fcc000b800000 */
[----:B--2---:R2:W3:Y:S02]  /*a140*/  SHFL.IDX PT, R4, R5, 0x1, 0x1c1f ;  /* 0x003c1f0005047f89 */ /* 0x0044e400000e0000 */
.L_x_652:
[----:B---3--:R-:W-:Y:S01]  /*a150*/  IADD3 R3, R7, R4, RZ ;  /* 0x0000000407037210 */ /* 0x008fe20007ffe0ff */
[----:B------:R-:W-:Y:S05]  /*a160*/  IMAD.MOV.U32 R2, RZ, RZ, c[0x0][0x32c] ;  /* 0x0000cb00ff027624 */ /* 0x000fea00078e00ff */
[----:B------:R-:W-:Y:S01]  /*a170*/  ISETP.GE.AND P0, PT, R2, 0x1, PT ;  /* 0x000000010200780c */ /* 0x000fe20003f06270 */
[----:B------:R-:W-:Y:S11]  /*a180*/  IMAD.IADD R2, R6, 0x1, R4 ;  /* 0x0000000106027824 */ /* 0x000ff600078e0204 */
[----:B------:R-:W-:Y:S01]  /*a190*/  @!UPT UIADD3 URZ, URZ, URZ, URZ ;  /* 0x0000003f3f3ff290 */ /* 0x000fe2000fffe03f */
[----:B------:R-:W-:-:S05]  /*a1a0*/  @!P0 BRA `(.L_x_522) ;  /* 0x000001b000008947 */ /* 0x000fca0003800000 */
[----:B------:R-:W3:Y:S01]  /*a1b0*/  LDL R8, [R1+0x78] ;  /* 0x0000780001087983 */ /* 0x000ee20000100800 */
[----:B------:R-:W-:Y:S03]  /*a1c0*/  BSSY B0, `(.L_x_523) ;  /* 0x0000013000007945 */ /* 0x000fe60003800000 */
[----:B-12---:R-:W3:Y:S02]  /*a1d0*/  LDL R5, [R1+0x74] ;  /* 0x0000740001057983 */ /* 0x006ee40000100800 */
[----:B---3--:R-:W-:Y:S04]  /*a1e0*/  IADD3 R4, -R5, R8, R4 ;  /* 0x0000000805047210 */ /* 0x008fe80007ffe104 */
        /* <DEDUP_REMOVED lines=11> */
.L_x_524:
[----:B------:R-:W-:Y:S04]  /*a2a0*/  MOV R5, 0x1 ;  /* 0x0000000100057802 */ /* 0x000fe80000000f00 */
[----:B------:R-:W-:Y:S11]  /*a2b0*/  ISETP.NE.AND P0, PT, R5, c[0x0][0x32c], PT ;  /* 0x0000cb0005007a0c */ /* 0x000ff60003f05270 */
[----:B------:R-:W-:Y:S02]  /*a2c0*/  @!UPT UIADD3 URZ, URZ, URZ, URZ ;  /* 0x0000003f3f3ff290 */ /* 0x000fe4000fffe03f */
[----:B------:R-:W-:Y:S05]  /*a2d0*/  @P0 IMAD.HI.U32 R5, R4, c[0x0][0x330], RZ ;  /* 0x0000cc0004050a27 */ /* 0x000fea00078e00ff */
[----:B------:R-:W-:Y:S02]  /*a2e0*/  @P0 SHF.R.U32.HI R4, RZ, c[0x0][0x334], R5 ;  /* 0x0000cd00ff040a19 */ /* 0x000fe40000011605 */
.L_x_525:
[----:B------:R-:W-:Y:S05]  /*a2f0*/  BSYNC B0 ;  /* 0x0000000000007941 */ /* 0x000fea0003800000 */
.L_x_523:
[----:B------:R-:W2:Y:S02]  /*a300*/  LDL R5, [R1+0x7c] ;  /* 0x00007c0001057983 */ /* 0x000ea40000100800 */
[----:B--2---:R-:W-:Y:S04]  /*a310*/  IMAD.IADD R0, R0, 0x1, -R5 ;  /* 0x0000000100007824 */ /* 0x004fe800078e0a05 */
[----:B------:R-:W-:Y:S05]  /*a320*/  IMAD R0, R4, c[0x0][0x32c], R0 ;  /* 0x0000cb0004007a24 */ /* 0x000fea00078e0200 */
[----:B------:R-:W-:Y:S02]  /*a330*/  IMNMX R2, R2, R0, !PT ;  /* 0x0000000002027217 */ /* 0x000fe40007800200 */
[----:B------:R-:W-:Y:S04]  /*a340*/  IADD3 R0, R0, c[0x0][0x32c], RZ ;  /* 0x0000cb0000007a10 */ /* 0x000fe80007ffe0ff */
[----:B------:R-:W-:Y:S02]  /*a350*/  IMNMX R3, R3, R0, PT ;  /* 0x0000000003037217 */ /* 0x000fe40003800200 */
.L_x_522:
[----:B------:R-:W-:Y:S01]  /*a360*/  ISETP.GT.AND P1, PT, R2, 0x28, !P1 ;  /* 0x000000280200780c */ /* 0x000fe20004f24270 */
[----:B------:R-:W3:Y:S03]  /*a370*/  LDL.LU R6, [R1+0x34] ;  /* 0x0000340001067983 */ /* 0x000ee60000300800 */
[----:B------:R-:W-:Y:S01]  /*a380*/  ISETP.LT.OR P1, PT, R3, 0x29, P1 ;  /* 0x000000290300780c */ /* 0x000fe20000f21670 */
[----:B------:R-:W4:Y:S03]  /*a390*/  LDL.LU R7, [R1+0x30] ;  /* 0x0000300001077983 */ /* 0x000f260000300800 */
[----:B------:R-:W-:Y:S01]  /*a3a0*/  FSEL R8, R177, -INF , !P1 ;  /* 0xff800000b1087808 */ /* 0x000fe20004800000 */
[----:B-12---:R-:W2:Y:S04]  /*a3b0*/  LDL.LU R5, [R1+0x2c] ;  /* 0x00002c0001057983 */ /* 0x006ea80000300800 */
[----:B------:R-:W5:Y:S04]  /*a3c0*/  LDL.LU R4, [R1+0x24] ;  /* 0x0000240001047983 */ /* 0x000f680000300800 */
[----:B------:R-:W2:Y:S02]  /*a3d0*/  LDL R0, [R1+0x18] ;  /* 0x0000180001007983 */ /* 0x000ea40000100800 */
[----:B--2---:R-:W-:Y:S04]  /*a3e0*/  LOP3.LUT P0, RZ, R0, 0x10, RZ, 0xc0, !PT ;  /* 0x0000001000ff7812 */ /* 0x004fe8000780c0ff */
[----:B------:R-:W-:Y:S04]  /*a3f0*/  ISETP.GT.AND P0, PT, R2, RZ, !P0 ;  /* 0x000000ff0200720c */ /* 0x000fe80004704270 */
[C---:B------:R-:W-:Y:S04]  /*a400*/  ISETP.LT.OR P0, PT, R3.reuse, 0x1, P0 ;  /* 0x000000010300780c */ /* 0x040fe80000701670 */
[----:B---3--:R-:W-:Y:S02]  /*a410*/  FSEL R6, R6, -INF , !P0 ;  /* 0xff80000006067808 */ /* 0x008fe40004000000 */
[----:B------:R-:W-:Y:S04]  /*a420*/  LOP3.LUT P0, RZ, R0, 0x8, RZ, 0xc0, !PT ;  /* 0x0000000800ff7812 */ /* 0x000fe8000780c0ff */
[----:B------:R-:W-:Y:S04]  /*a430*/  ISETP.GT.AND P0, PT, R2, 0x1, !P0 ;  /* 0x000000010200780c */ /* 0x000fe80004704270 */
[----:B------:R-:W-:Y:S04]  /*a440*/  ISETP.LT.OR P0, PT, R3, 0x2, P0 ;  /* 0x000000020300780c */ /* 0x000fe80000701670 */
[----:B----4-:R-:W-:Y:S02]  /*a450*/  FSEL R17, R7, -INF , !P0 ;  /* 0xff80000007117808 */ /* 0x010fe40004000000 */
[----:B------:R-:W-:Y:S04]  /*a460*/  LOP3.LUT P0, RZ, R0, 0x4, RZ, 0xc0, !PT ;  /* 0x0000000400ff7812 */ /* 0x000fe8000780c0ff */
[----:B------:R-:W-:Y:S04]  /*a470*/  ISETP.GT.AND P0, PT, R2, 0x8, !P0 ;  /* 0x000000080200780c */ /* 0x000fe80004704270 */
[----:B------:R-:W-:Y:S04]  /*a480*/  ISETP.LT.OR P0, PT, R3, 0x9, P0 ;  /* 0x000000090300780c */ /* 0x000fe80000701670 */
[----:B------:R-:W-:Y:S02]  /*a490*/  FSEL R16, R5, -INF , !P0 ;  /* 0xff80000005107808 */ /* 0x000fe40004000000 */
[----:B------:R-:W-:Y:S04]  /*a4a0*/  LOP3.LUT P0, RZ, R0, 0x2, RZ, 0xc0, !PT ;  /* 0x0000000200ff7812 */ /* 0x000fe8000780c0ff */
[----:B------:R-:W-:Y:S04]  /*a4b0*/  ISETP.GT.AND P0, PT, R2, 0x9, !P0 ;  /* 0x000000090200780c */ /* 0x000fe80004704270 */
[C---:B------:R-:W-:Y:S04]  /*a4c0*/  ISETP.LT.OR P0, PT, R3.reuse, 0xa, P0 ;  /* 0x0000000a0300780c */ /* 0x040fe80000701670 */
[----:B-----5:R-:W-:Y:S02]  /*a4d0*/  FSEL R15, R4, -INF , !P0 ;  /* 0xff800000040f7808 */ /* 0x020fe40004000000 */
[----:B------:R-:W-:Y:S01]  /*a4e0*/  LOP3.LUT P0, RZ, R0, 0x1, RZ, 0xc0, !PT ;  /* 0x0000000100ff7812 */ /* 0x000fe2000780c0ff */
[----:B------:R-:W2:Y:S03]  /*a4f0*/  LDL.LU R4, [R1+0x20] ;  /* 0x0000200001047983 */ /* 0x000ea60000300800 */
[C---:B------:R-:W-:Y:S04]  /*a500*/  ISETP.GT.AND P0, PT, R2.reuse, 0x10, !P0 ;  /* 0x000000100200780c */ /* 0x040fe80004704270 */
[----:B------:R-:W-:Y:S04]  /*a510*/  ISETP.LT.OR P0, PT, R3, 0x11, P0 ;  /* 0x000000110300780c */ /* 0x000fe80000701670 */
[----:B------:R-:W-:Y:S02]  /*a520*/  FSEL R14, R179, -INF , !P0 ;  /* 0xff800000b30e7808 */ /* 0x000fe40004000000 */
[----:B------:R-:W-:Y:S02]  /*a530*/  ISETP.GT.AND P0, PT, R2, 0x11, !P6 ;  /* 0x000000110200780c */ /* 0x000fe40007704270 */
[----:B------:R-:W-:Y:S02]  /*a540*/  LOP3.LUT P6, RZ, R0, 0x20, RZ, 0xc0, !PT ;  /* 0x0000002000ff7812 */ /* 0x000fe400078cc0ff */
[C---:B------:R-:W-:Y:S02]  /*a550*/  ISETP.LT.OR P0, PT, R3.reuse, 0x12, P0 ;  /* 0x000000120300780c */ /* 0x040fe40000701670 */
[----:B------:R-:W-:Y:S02]  /*a560*/  FMNMX.FTZ R0, R18, R134, !PT ;  /* 0x0000008612007209 */ /* 0x000fe40007810000 */
[----:B------:R-:W-:Y:S02]  /*a570*/  FSEL R13, R178, -INF , !P0 ;  /* 0xff800000b20d7808 */ /* 0x000fe40004000000 */
[----:B------:R-:W-:Y:S02]  /*a580*/  ISETP.GT.AND P0, PT, R2, 0x18, !P5 ;  /* 0x000000180200780c */ /* 0x000fe40006f04270 */
[----:B------:R-:W-:Y:S02]  /*a590*/  FMNMX.FTZ R0, R168, R0, !PT ;  /* 0x00000000a8007209 */ /* 0x000fe40007810000 */
[----:B------:R-:W-:Y:S02]  /*a5a0*/  ISETP.LT.OR P0, PT, R3, 0x19, P0 ;  /* 0x000000190300780c */ /* 0x000fe40000701670 */
        /* <DEDUP_REMOVED lines=12> */
[----:B------:R-:W-:Y:S04]  /*a670*/  ISETP.GT.AND P0, PT, R2, 0x21, !P2 ;  /* 0x000000210200780c */ /* 0x000fe80005704270 */
[----:B------:R-:W-:Y:S04]  /*a680*/  ISETP.LT.OR P0, PT, R3, 0x22, P0 ;  /* 0x000000220300780c */ /* 0x000fe80000701670 */
[----:B------:R-:W-:Y:S02]  /*a690*/  FSEL R9, R170, -INF , !P0 ;  /* 0xff800000aa097808 */ /* 0x000fe40004000000 */
[----:B------:R-:W-:Y:S02]  /*a6a0*/  ISETP.GT.AND P0, PT, R2, 0x29, !P6 ;  /* 0x000000290200780c */ /* 0x000fe40007704270 */
[----:B------:R-:W-:Y:S02]  /*a6b0*/  FMNMX.FTZ R2, R23, R0, !PT ;  /* 0x0000000017027209 */ /* 0x000fe40007810000 */
[----:B------:R-:W-:Y:S02]  /*a6c0*/  ISETP.LT.OR P0, PT, R3, 0x2a, P0 ;  /* 0x0000002a0300780c */ /* 0x000fe40000701670 */
[----:B------:R-:W-:Y:S02]  /*a6d0*/  FMNMX.FTZ R3, R6, R135, !PT ;  /* 0x0000008706037209 */ /* 0x000fe40007810000 */
[----:B------:R-:W-:Y:S02]  /*a6e0*/  FMNMX.FTZ R2, R22, R2, !PT ;  /* 0x0000000216027209 */ /* 0x000fe40007810000 */
[----:B------:R-:W-:Y:S02]  /*a6f0*/  FMNMX.FTZ R3, R17, R3, !PT ;  /* 0x0000000311037209 */ /* 0x000fe40007810000 */
[----:B------:R-:W-:Y:S02]  /*a700*/  FMNMX.FTZ R2, R21, R2, !PT ;  /* 0x0000000215027209 */ /* 0x000fe40007810000 */
[----:B------:R-:W-:Y:S02]  /*a710*/  FMNMX.FTZ R3, R16, R3, !PT ;  /* 0x0000000310037209 */ /* 0x000fe40007810000 */
[----:B------:R-:W-:Y:S02]  /*a720*/  FMNMX.FTZ R2, R20, R2, !PT ;  /* 0x0000000214027209 */ /* 0x000fe40007810000 */
[----:B------:R-:W-:Y:S04]  /*a730*/  FMNMX.FTZ R3, R15, R3, !PT ;  /* 0x000000030f037209 */ /* 0x000fe80007810000 */
[----:B------:R-:W-:Y:S04]  /*a740*/  FMNMX.FTZ R3, R14, R3, !PT ;  /* 0x000000030e037209 */ /* 0x000fe80007810000 */
[----:B------:R-:W-:Y:S04]  /*a750*/  FMNMX.FTZ R3, R13, R3, !PT ;  /* 0x000000030d037209 */ /* 0x000fe80007810000 */
[----:B------:R-:W-:Y:S04]  /*a760*/  FMNMX.FTZ R3, R12, R3, !PT ;  /* 0x000000030c037209 */ /* 0x000fe80007810000 */
[----:B------:R-:W-:Y:S04]  /*a770*/  FMNMX.FTZ R0, R11, R3, !PT ;  /* 0x000000030b007209 */ /* 0x000fe80007810000 */
[----:B------:R-:W-:Y:S04]  /*a780*/  FMNMX.FTZ R0, R10, R0, !PT ;  /* 0x000000000a007209 */ /* 0x000fe80007810000 */
[----:B------:R-:W-:Y:S04]  /*a790*/  FMNMX.FTZ R0, R9, R0, !PT ;  /* 0x0000000009007209 */ /* 0x000fe80007810000 */
[----:B------:R-:W-:Y:S02]  /*a7a0*/  FMNMX.FTZ R0, R8, R0, !PT ;  /* 0x0000000008007209 */ /* 0x000fe40007810000 */
[----:B--2---:R-:W-:Y:S02]  /*a7b0*/  FSEL R7, R4, -INF , !P0 ;  /* 0xff80000004077808 */ /* 0x004fe40004000000 */
[----:B------:R-:W-:Y:S02]  /*a7c0*/  FMNMX.FTZ R4, R19, R2, !PT ;  /* 0x0000000213047209 */ /* 0x000fe40007810000 */
[----:B------:R-:W-:Y:S01]  /*a7d0*/  FMNMX.FTZ R5, R7, R0, !PT ;  /* 0x0000000007057209 */ /* 0x000fe20007810000 */
[----:B------:R-:W-:-:S05]  /*a7e0*/  BRA.DIV ~URZ, `(.L_x_526) ;  /* 0x000104227f007947 */ /* 0x000fca000b800000 */
[----:B------:R1:W2:Y:S02]  /*a7f0*/  SHFL.BFLY PT, R0, R4, 0x2, 0x1f ;  /* 0x0c401f0004007f89 */ /* 0x0002a400000e0000 */
.L_x_653:
[----:B-12---:R-:W-:Y:S01]  /*a800*/  FMNMX.FTZ R4, R4, R0, !PT ;  /* 0x0000000004047209 */ /* 0x006fe20007810000 */
[----:B------:R-:W-:-:S05]  /*a810*/  BRA.DIV ~URZ, `(.L_x_527) ;  /* 0x000104327f007947 */ /* 0x000fca000b800000 */
[----:B------:R-:W1:Y:S02]  /*a820*/  SHFL.BFLY PT, R0, R4, 0x1, 0x1f ;  /* 0x0c201f0004007f89 */ /* 0x000e6400000e0000 */
[----:B-1----:R-:W-:Y:S02]  /*a830*/  FMNMX.FTZ R133, R4, R0, !PT ;  /* 0x0000000004857209 */ /* 0x002fe40007810000 */
[----:B------:R-:W1:Y:S02]  /*a840*/  SHFL.BFLY PT, R0, R5, 0x2, 0x1f ;  /* 0x0c401f0005007f89 */ /* 0x000e6400000e0000 */
[----:B-1----:R-:W-:Y:S05]  /*a850*/  FMNMX.FTZ R4, R5, R0, !PT ;  /* 0x0000000005047209 */ /* 0x002fea0007810000 */
[----:B------:R1:W2:Y:S02]  /*a860*/  SHFL.BFLY PT, R0, R4, 0x1, 0x1f ;  /* 0x0c201f0004007f89 */ /* 0x0002a400000e0000 */
.L_x_654:
[----:B------:R-:W3:Y:S01]  /*a870*/  LDL.LU R172, [R1+0x60] ;  /* 0x0000600001ac7983 */ /* 0x000ee20000300800 */
[C---:B------:R-:W-:Y:S01]  /*a880*/  FSETP.NEU.FTZ.AND P0, PT, R133.reuse, -INF , PT ;  /* 0xff8000008500780b */ /* 0x040fe20003f1d000 */
[C---:B------:R-:W-:Y:S01]  /*a890*/  FMUL.FTZ R2, R133.reuse, c[0x0][0x2d0] ;  /* 0x0000b40085027a20 */ /* 0x040fe20000410000 */
[----:B--2---:R-:W-:Y:S01]  /*a8a0*/  FMNMX.FTZ R3, R0, R4, !PT ;  /* 0x0000000400037209 */ /* 0x004fe20007810000 */
[----:B------:R-:W-:Y:S01]  /*a8b0*/  WARPSYNC 0xffffffff ;  /* 0xffffffff00007948 */ /* 0x000fe20003800000 */
[----:B------:R-:W-:Y:S02]  /*a8c0*/  FSEL R0, R133, RZ, P0 ;  /* 0x000000ff85007208 */ /* 0x000fe40000000000 */
[----:B------:R-:W-:Y:S02]  /*a8d0*/  FSEL R2, R2, RZ, P0 ;  /* 0x000000ff02027208 */ /* 0x000fe40000000000 */
[----:B------:R-:W-:Y:S01]  /*a8e0*/  FSETP.NEU.FTZ.AND P0, PT, R3, -INF , PT ;  /* 0xff8000000300780b */ /* 0x000fe20003f1d000 */
[----:B------:R-:W-:Y:S02]  /*a8f0*/  FADD.FTZ R0, -R0, R134 ;  /* 0x0000008600007221 */ /* 0x000fe40000010100 */
[--C-:B------:R-:W-:Y:S02]  /*a900*/  FFMA.FTZ R178, R24, c[0x0][0x2d0], -R2.reuse ;  /* 0x0000b40018b27a23 */ /* 0x100fe40000010802 */
[----:B------:R-:W-:Y:S02]  /*a910*/  FMUL.FTZ R0, R0, c[0x0][0x2d0] ;  /* 0x0000b40000007a20 */ /* 0x000fe40000410000 */
[--C-:B-1----:R-:W-:Y:S02]  /*a920*/  FFMA.FTZ R4, R18, c[0x0][0x2d0], -R2.reuse ;  /* 0x0000b40012047a23 */ /* 0x102fe40000010802 */
        /* <DEDUP_REMOVED lines=8> */
[--C-:B------:R-:W-:Y:S02]  /*a9b0*/  FFMA.FTZ R171, R20, c[0x0][0x2d0], -R2.reuse ;  /* 0x0000b40014ab7a23 */ /* 0x100fe40000010802 */
[--C-:B------:R-:W-:Y:S02]  /*a9c0*/  FFMA.FTZ R18, R132, c[0x0][0x2d0], -R2.reuse ;  /* 0x0000b40084127a23 */ /* 0x100fe40000010802 */
[--C-:B------:R-:W-:Y:S02]  /*a9d0*/  FFMA.FTZ R27, R27, c[0x0][0x2d0], -R2.reuse ;  /* 0x0000b4001b1b7a23 */ /* 0x100fe40000010802 */
[----:B------:R-:W-:Y:S03]  /*a9e0*/  FFMA.FTZ R177, R23, c[0x0][0x2d0], -R2 ;  /* 0x0000b40017b17a23 */ /* 0x000fe60000010802 */
[----:B------:R-:W1:Y:S10]  /*a9f0*/  MUFU.EX2 R4, R5 ;  /* 0x0000000500047308 */ /* 0x000e740000000800 */
[----:B------:R2:W-:Y:S01]  /*aa00*/  MUFU.EX2 R20, R18 ;  /* 0x0000001200147308 */ /* 0x0005e20000000800 */
[----:B---3--:R-:W-:Y:S01]  /*aa10*/  FFMA.FTZ R2, R0, R172, R19 ;  /* 0x000000ac00027223 */ /* 0x008fe20000010013 */
[----:B-1----:R-:W-:Y:S01]  /*aa20*/  F2FP.PACK_AB R168, R4, R19 ;  /* 0x0000001304a8723e */ /* 0x002fe200000000ff */
[----:B------:R-:W-:Y:S07]  /*aa30*/  FMUL.FTZ R24, R0, R136 ;  /* 0x0000008800187220 */ /* 0x000fee0000410000 */
[----:B------:R1:W3:Y:S01]  /*aa40*/  MUFU.EX2 R19, R27 ;  /* 0x0000001b00137308 */ /* 0x0002e20000000800 */
[----:B------:R-:W4:Y:S01]  /*aa50*/  LDL.LU R136, [R1+0x5c] ;  /* 0x00005c0001887983 */ /* 0x000f220000300800 */
[----:B------:R-:W-:Y:S01]  /*aa60*/  FADD.FTZ R5, R4, R2 ;  /* 0x0000000204057221 */ /* 0x000fe20000010000 */
[C---:B------:R-:W-:Y:S01]  /*aa70*/  FSEL R2, R3.reuse, RZ, P0 ;  /* 0x000000ff03027208 */ /* 0x040fe20000000000 */
[----:B------:R-:W-:Y:S02]  /*aa80*/  FMUL.FTZ R4, R3, c[0x0][0x2d0] ;  /* 0x0000b40003047a20 */ /* 0x000fe40000410000 */
[----:B------:R-:W-:Y:S02]  /*aa90*/  FMUL.FTZ R25, R0, R137 ;  /* 0x0000008900197220 */ /* 0x000fe40000410000 */
[----:B------:R-:W-:Y:S01]  /*aaa0*/  FADD.FTZ R2, -R2, R135 ;  /* 0x0000008702027221 */ /* 0x000fe20000010100 */
[----:B------:R-:W-:Y:S01]  /*aab0*/  FSEL R4, R4, RZ, P0 ;  /* 0x000000ff04047208 */ /* 0x000fe20000000000 */
[----:B------:R-:W-:Y:S01]  /*aac0*/  FMUL.FTZ R21, R0, R141 ;  /* 0x0000008d00157220 */ /* 0x000fe20000410000 */
[----:B------:R-:W-:Y:S01]  /*aad0*/  MOV R141, R26 ;  /* 0x0000001a008d7202 */ /* 0x000fe20000000f00 */
[----:B------:R-:W-:Y:S02]  /*aae0*/  FMUL.FTZ R2, R2, c[0x0][0x2d0] ;  /* 0x0000b40002027a20 */ /* 0x000fe40000410000 */
[--C-:B------:R-:W-:Y:S02]  /*aaf0*/  FFMA.FTZ R7, R7, c[0x0][0x2d0], -R4.reuse ;  /* 0x0000b40007077a23 */ /* 0x100fe40000010804 */
[--C-:B--2---:R-:W-:Y:S02]  /*ab00*/  FFMA.FTZ R18, R17, c[0x0][0x2d0], -R4.reuse ;  /* 0x0000b40011127a23 */ /* 0x104fe40000010804 */
[----:B------:R-:W2:Y:S01]  /*ab10*/  MUFU.EX2 R2, R2 ;  /* 0x0000000200027308 */ /* 0x000ea20000000800 */
[--C-:B------:R-:W-:Y:S02]  /*ab20*/  FFMA.FTZ R172, R13, c[0x0][0x2d0], -R4.reuse ;  /* 0x0000b4000dac7a23 */ /* 0x100fe40000010804 */
[--C-:B------:R-:W-:Y:S02]  /*ab30*/  FFMA.FTZ R175, R12, c[0x0][0x2d0], -R4.reuse ;  /* 0x0000b4000caf7a23 */ /* 0x100fe40000010804 */
[--C-:B------:R-:W-:Y:S02]  /*ab40*/  FFMA.FTZ R23, R9, c[0x0][0x2d0], -R4.reuse ;  /* 0x0000b40009177a23 */ /* 0x100fe40000010804 */
[--C-:B-1----:R-:W-:Y:S02]  /*ab50*/  FFMA.FTZ R27, R8, c[0x0][0x2d0], -R4.reuse ;  /* 0x0000b400081b7a23 */ /* 0x102fe40000010804 */
[--C-:B------:R-:W-:Y:S02]  /*ab60*/  FFMA.FTZ R6, R6, c[0x0][0x2d0], -R4.reuse ;  /* 0x0000b40006067a23 */ /* 0x100fe40000010804 */
[--C-:B------:R-:W-:Y:S02]  /*ab70*/  FFMA.FTZ R132, R16, c[0x0][0x2d0], -R4.reuse ;  /* 0x0000b40010847a23 */ /* 0x100fe40000010804 */
[--C-:B------:R-:W-:Y:S01]  /*ab80*/  FFMA.FTZ R134, R15, c[0x0][0x2d0], -R4.reuse ;  /* 0x0000b4000f867a23 */ /* 0x100fe20000010804 */
[----:B------:R1:W-:Y:S01]  /*ab90*/  MUFU.EX2 R135, R6 ;  /* 0x0000000600877308 */ /* 0x0003e20000000800 */
[--C-:B------:R-:W-:Y:S01]  /*aba0*/  FFMA.FTZ R174, R14, c[0x0][0x2d0], -R4.reuse ;  /* 0x0000b4000eae7a23 */ /* 0x100fe20000010804 */
[----:B------:R-:W-:Y:S01]  /*abb0*/  MOV R15, R170 ;  /* 0x000000aa000f7202 */ /* 0x000fe20000000f00 */
[--C-:B------:R-:W-:Y:S01]  /*abc0*/  FFMA.FTZ R176, R11, c[0x0][0x2d0], -R4.reuse ;  /* 0x0000b4000bb07a23 */ /* 0x100fe20000010804 */
[C---:B---3--:R-:W-:Y:S01]  /*abd0*/  F2FP.PACK_AB R170, R19.reuse, R20 ;  /* 0x0000001413aa723e */ /* 0x048fe200000000ff */
[----:B------:R-:W-:Y:S02]  /*abe0*/  FFMA.FTZ R10, R10, c[0x0][0x2d0], -R4 ;  /* 0x0000b4000a0a7a23 */ /* 0x000fe40000010804 */
[----:B------:R-:W-:Y:S02]  /*abf0*/  FADD.FTZ R4, R20, R5 ;  /* 0x0000000514047221 */ /* 0x000fe40000010000 */
[----:B------:R-:W-:Y:S01]  /*ac00*/  FMUL.FTZ R5, R0, R157 ;  /* 0x0000009d00057220 */ /* 0x000fe20000410000 */
[----:B------:R-:W-:Y:S01]  /*ac10*/  MOV R157, R7 ;  /* 0x00000007009d7202 */ /* 0x000fe20000000f00 */
[C---:B--2---:R-:W-:Y:S01]  /*ac20*/  FMUL.FTZ R7, R2.reuse, R159 ;  /* 0x0000009f02077220 */ /* 0x044fe20000410000 */
[----:B------:R-:W-:Y:S01]  /*ac30*/  MUFU.EX2 R176, R176 ;  /* 0x000000b000b07308 */ /* 0x000fe20000000800 */
[----:B------:R-:W2:Y:S01]  /*ac40*/  LDL R159, [R1] ;  /* 0x00000000019f7983 */ /* 0x000ea20000100800 */
[----:B------:R-:W-:Y:S02]  /*ac50*/  FMUL.FTZ R26, R2, R138 ;  /* 0x0000008a021a7220 */ /* 0x000fe40000410000 */
[----:B------:R-:W-:Y:S01]  /*ac60*/  FMUL.FTZ R8, R0, R152 ;  /* 0x0000009800087220 */ /* 0x000fe20000410000 */
[----:B------:R-:W-:Y:S01]  /*ac70*/  MOV R152, R27 ;  /* 0x0000001b00987202 */ /* 0x000fe20000000f00 */
[----:B------:R-:W-:Y:S02]  /*ac80*/  FMUL.FTZ R27, R2, R139 ;  /* 0x0000008b021b7220 */ /* 0x000fe40000410000 */
[C---:B------:R-:W-:Y:S02]  /*ac90*/  FMUL.FTZ R12, R0.reuse, R148 ;  /* 0x00000094000c7220 */ /* 0x040fe40000410000 */
[----:B------:R-:W-:Y:S02]  /*aca0*/  FADD.FTZ R173, R19, R4 ;  /* 0x0000000413ad7221 */ /* 0x000fe40000010000 */
[C---:B------:R-:W-:Y:S02]  /*acb0*/  FMUL.FTZ R4, R0.reuse, R156 ;  /* 0x0000009c00047220 */ /* 0x040fe40000410000 */
[----:B------:R-:W-:Y:S01]  /*acc0*/  FMUL.FTZ R13, R0, R149 ;  /* 0x00000095000d7220 */ /* 0x000fe20000410000 */
[----:B------:R-:W3:Y:S01]  /*acd0*/  MUFU.EX2 R156, R18 ;  /* 0x00000012009c7308 */ /* 0x000ee20000000800 */
[----:B------:R-:W-:Y:S02]  /*ace0*/  FMUL.FTZ R14, R2, R150 ;  /* 0x00000096020e7220 */ /* 0x000fe40000410000 */
[C---:B------:R-:W-:Y:S01]  /*acf0*/  FMUL.FTZ R17, R0.reuse, R145 ;  /* 0x0000009100117220 */ /* 0x040fe20000410000 */
[----:B------:R-:W-:Y:S01]  /*ad00*/  MOV R145, R169 ;  /* 0x000000a900917202 */ /* 0x000fe20000000f00 */
[----:B------:R-:W-:Y:S01]  /*ad10*/  FMUL.FTZ R20, R0, R140 ;  /* 0x0000008c00147220 */ /* 0x000fe20000410000 */
[----:B------:R-:W-:Y:S01]  /*ad20*/  MOV R140, R171 ;  /* 0x000000ab008c7202 */ /* 0x000fe20000000f00 */
[----:B-1----:R-:W-:Y:S01]  /*ad30*/  FMUL.FTZ R6, R2, R158 ;  /* 0x0000009e02067220 */ /* 0x002fe20000410000 */
[----:B------:R-:W-:Y:S01]  /*ad40*/  MOV R158, R15 ;  /* 0x0000000f009e7202 */ /* 0x000fe20000000f00 */
[C---:B------:R-:W-:Y:S01]  /*ad50*/  FMUL.FTZ R9, R0.reuse, R153 ;  /* 0x0000009900097220 */ /* 0x040fe20000410000 */
[----:B------:R-:W-:Y:S01]  /*ad60*/  MUFU.EX2 R149, R132 ;  /* 0x0000008400957308 */ /* 0x000fe20000000800 */
[C---:B------:R-:W-:Y:S01]  /*ad70*/  FMUL.FTZ R16, R0.reuse, R144 ;  /* 0x0000009000107220 */ /* 0x040fe20000410000 */
[----:B------:R-:W-:Y:S01]  /*ad80*/  MOV R153, R23 ;  /* 0x0000001700997202 */ /* 0x000fe20000000f00 */
[C---:B------:R-:W-:Y:S01]  /*ad90*/  FMUL.FTZ R28, R0.reuse, R28 ;  /* 0x0000001c001c7220 */ /* 0x040fe20000410000 */
[----:B------:R-:W-:Y:S01]  /*ada0*/  MOV R144, R22 ;  /* 0x0000001600907202 */ /* 0x000fe20000000f00 */
[C---:B------:R-:W-:Y:S02]  /*adb0*/  FMUL.FTZ R29, R0.reuse, R29 ;  /* 0x0000001d001d7220 */ /* 0x040fe40000410000 */
[C---:B------:R-:W-:Y:S02]  /*adc0*/  FMUL.FTZ R32, R0.reuse, R32 ;  /* 0x0000002000207220 */ /* 0x040fe40000410000 */
[C---:B------:R-:W-:Y:S01]  /*add0*/  FMUL.FTZ R33, R0.reuse, R33 ;  /* 0x0000002100217220 */ /* 0x040fe20000410000 */
[----:B------:R-:W1:Y:S01]  /*ade0*/  MUFU.EX2 R150, R134 ;  /* 0x0000008600967308 */ /* 0x000e620000000800 */
[C---:B------:R-:W-:Y:S02]  /*adf0*/  FMUL.FTZ R36, R0.reuse, R36 ;  /* 0x0000002400247220 */ /* 0x040fe40000410000 */
[----:B------:R-:W-:Y:S01]  /*ae00*/  FMUL.FTZ R37, R0, R37 ;  /* 0x0000002500257220 */ /* 0x000fe20000410000 */
[----:B---3--:R-:W-:Y:S01]  /*ae10*/  F2FP.PACK_AB R169, R156, R135 ;  /* 0x000000879ca9723e */ /* 0x008fe200000000ff */
[C---:B------:R-:W-:Y:S02]  /*ae20*/  FMUL.FTZ R40, R0.reuse, R40 ;  /* 0x0000002800287220 */ /* 0x040fe40000410000 */
[C---:B------:R-:W-:Y:S02]  /*ae30*/  FMUL.FTZ R41, R0.reuse, R41 ;  /* 0x0000002900297220 */ /* 0x040fe40000410000 */
[C---:B------:R-:W-:Y:S01]  /*ae40*/  FMUL.FTZ R44, R0.reuse, R44 ;  /* 0x0000002c002c7220 */ /* 0x040fe20000410000 */
[----:B------:R3:W5:Y:S01]  /*ae50*/  MUFU.EX2 R132, R158 ;  /* 0x0000009e00847308 */ /* 0x0007620000000800 */
[C---:B------:R-:W-:Y:S02]  /*ae60*/  FMUL.FTZ R45, R0.reuse, R45 ;  /* 0x0000002d002d7220 */ /* 0x040fe40000410000 */
[C---:B------:R-:W-:Y:S02]  /*ae70*/  FMUL.FTZ R48, R0.reuse, R48 ;  /* 0x0000003000307220 */ /* 0x040fe40000410000 */
[C---:B------:R-:W-:Y:S02]  /*ae80*/  FMUL.FTZ R49, R0.reuse, R49 ;  /* 0x0000003100317220 */ /* 0x040fe40000410000 */
[C---:B------:R-:W-:Y:S02]  /*ae90*/  FMUL.FTZ R52, R0.reuse, R52 ;  /* 0x0000003400347220 */ /* 0x040fe40000410000 */
[C---:B------:R-:W-:Y:S01]  /*aea0*/  FMUL.FTZ R53, R0.reuse, R53 ;  /* 0x0000003500357220 */ /* 0x040fe20000410000 */
[----:B------:R-:W-:Y:S01]  /*aeb0*/  MUFU.EX2 R134, R177 ;  /* 0x000000b100867308 */ /* 0x000fe20000000800 */
[C---:B------:R-:W-:Y:S02]  /*aec0*/  FMUL.FTZ R56, R0.reuse, R56 ;  /* 0x0000003800387220 */ /* 0x040fe40000410000 */
[----:B------:R-:W-:Y:S01]  /*aed0*/  FMUL.FTZ R57, R0, R57 ;  /* 0x0000003900397220 */ /* 0x000fe20000410000 */
[----:B-1----:R-:W-:Y:S01]  /*aee0*/  F2FP.PACK_AB R171, R150, R149 ;  /* 0x0000009596ab723e */ /* 0x002fe200000000ff */
        /* <DEDUP_REMOVED lines=34> */
[----:B------:R-:W-:Y:S01]  /*b110*/  FMUL.FTZ R11, R2, R155 ;  /* 0x0000009b020b7220 */ /* 0x000fe20000410000 */
[----:B------:R-:W-:Y:S01]  /*b120*/  MOV R155, R145 ;  /* 0x00000091009b7202 */ /* 0x000fe20000000f00 */
[C---:B------:R-:W-:Y:S02]  /*b130*/  FMUL.FTZ R124, R0.reuse, R124 ;  /* 0x0000007c007c7220 */ /* 0x040fe40000410000 */
[C---:B------:R-:W-:Y:S02]  /*b140*/  FMUL.FTZ R125, R0.reuse, R125 ;  /* 0x0000007d007d7220 */ /* 0x040fe40000410000 */
[C---:B------:R-:W-:Y:S02]  /*b150*/  FMUL.FTZ R128, R0.reuse, R128 ;  /* 0x0000008000807220 */ /* 0x040fe40000410000 */
[----:B------:R-:W-:Y:S01]  /*b160*/  FMUL.FTZ R129, R0, R129 ;  /* 0x0000008100817220 */ /* 0x000fe20000410000 */
[----:B------:R-:W-:Y:S01]  /*b170*/  MOV R0, R10 ;  /* 0x0000000a00007202 */ /* 0x000fe20000000f00 */
[C---:B------:R-:W-:Y:S01]  /*b180*/  FMUL.FTZ R10, R2.reuse, R154 ;  /* 0x0000009a020a7220 */ /* 0x040fe20000410000 */
[----:B------:R-:W-:Y:S01]  /*b190*/  MOV R154, R140 ;  /* 0x0000008c009a7202 */ /* 0x000fe20000000f00 */
[C---:B------:R-:W-:Y:S01]  /*b1a0*/  FMUL.FTZ R15, R2.reuse, R151 ;  /* 0x00000097020f7220 */ /* 0x040fe20000410000 */
[----:B------:R-:W-:Y:S01]  /*b1b0*/  MOV R151, R144 ;  /* 0x0000009000977202 */ /* 0x000fe20000000f00 */
[C---:B------:R-:W-:Y:S01]  /*b1c0*/  FMUL.FTZ R18, R2.reuse, R146 ;  /* 0x0000009202127220 */ /* 0x040fe20000410000 */
[----:B---3--:R-:W-:Y:S01]  /*b1d0*/  MOV R158, R0 ;  /* 0x00000000009e7202 */ /* 0x008fe20000000f00 */
[C---:B------:R-:W-:Y:S02]  /*b1e0*/  FMUL.FTZ R19, R2.reuse, R147 ;  /* 0x0000009302137220 */ /* 0x040fe40000410000 */
[C---:B------:R-:W-:Y:S01]  /*b1f0*/  FMUL.FTZ R22, R2.reuse, R142 ;  /* 0x0000008e02167220 */ /* 0x040fe20000410000 */
[----:B------:R-:W-:Y:S01]  /*b200*/  LDSM.16.MT88.4 R144, [R241+0x800] ;  /* 0x00080000f190783b */ /* 0x000fe20000004200 */
        /* <DEDUP_REMOVED lines=49> */
[----:B-----5:R-:W-:Y:S02]  /*b520*/  FADD.FTZ R0, R132, R173 ;  /* 0x000000ad84007221 */ /* 0x020fe40000010000 */
[----:B------:R-:W-:Y:S01]  /*b530*/  MUFU.EX2 R173, R157 ;  /* 0x0000009d00ad7308 */ /* 0x000fe20000000800 */
[C---:B------:R-:W-:Y:S02]  /*b540*/  FMUL.FTZ R126, R2.reuse, R126 ;  /* 0x0000007e027e7220 */ /* 0x040fe40000410000 */
[C---:B------:R-:W-:Y:S02]  /*b550*/  FMUL.FTZ R127, R2.reuse, R127 ;  /* 0x0000007f027f7220 */ /* 0x040fe40000410000 */
[C---:B------:R-:W-:Y:S02]  /*b560*/  FMUL.FTZ R130, R2.reuse, R130 ;  /* 0x0000008202827220 */ /* 0x040fe40000410000 */
[C---:B------:R-:W-:Y:S02]  /*b570*/  FMUL.FTZ R131, R2.reuse, R131 ;  /* 0x0000008302837220 */ /* 0x040fe40000410000 */
[----:B----4-:R-:W-:Y:S02]  /*b580*/  FFMA.FTZ R148, R2, R136, R135 ;  /* 0x0000008802947223 */ /* 0x010fe40000010087 */
[----:B------:R-:W1:Y:S01]  /*b590*/  LDSM.16.MT88.4 R136, [R239] ;  /* 0x00000000ef88783b */ /* 0x000e620000004200 */
[----:B------:R-:W3:Y:S10]  /*b5a0*/  MUFU.EX2 R2, R179 ;  /* 0x000000b300027308 */ /* 0x000ef40000000800 */
[----:B------:R-:W4:Y:S10]  /*b5b0*/  MUFU.EX2 R135, R178 ;  /* 0x000000b200877308 */ /* 0x000f340000000800 */
[----:B------:R-:W-:Y:S01]  /*b5c0*/  MUFU.EX2 R179, R174 ;  /* 0x000000ae00b37308 */ /* 0x000fe20000000800 */
[----:B---3--:R-:W-:Y:S09]  /*b5d0*/  FADD.FTZ R0, R2, R0 ;  /* 0x0000000002007221 */ /* 0x008ff20000010000 */
[----:B------:R-:W3:Y:S01]  /*b5e0*/  MUFU.EX2 R178, R172 ;  /* 0x000000ac00b27308 */ /* 0x000ee20000000800 */
[----:B----4-:R-:W-:Y:S04]  /*b5f0*/  FADD.FTZ R0, R135, R0 ;  /* 0x0000000087007221 */ /* 0x010fe80000010000 */
[----:B------:R-:W-:Y:S01]  /*b600*/  FADD.FTZ R0, R134, R0 ;  /* 0x0000000086007221 */ /* 0x000fe20000010000 */
[C---:B-1----:R-:W-:Y:S04]  /*b610*/  HMMA.16816.F32 R4, R168.reuse, R136, R4 ;  /* 0x00000088a804723c */ /* 0x042fe80000001804 */
[----:B------:R-:W-:Y:S04]  /*b620*/  MUFU.EX2 R172, R152 ;  /* 0x0000009800ac7308 */ /* 0x000fe80000000800 */
[C---:B------:R-:W-:Y:S01]  /*b630*/  HMMA.16816.F32 R8, R168.reuse, R138, R8 ;  /* 0x0000008aa808723c */ /* 0x040fe20000001808 */
[----:B------:R-:W1:Y:S05]  /*b640*/  LDSM.16.MT88.4 R136, [R241] ;  /* 0x00000000f188783b */ /* 0x000e6a0000004200 */
[----:B------:R-:W4:Y:S02]  /*b650*/  MUFU.EX2 R174, R158 ;  /* 0x0000009e00ae7308 */ /* 0x000f240000000800 */
[C---:B-1----:R-:W-:Y:S08]  /*b660*/  HMMA.16816.F32 R12, R168.reuse, R136, R12 ;  /* 0x00000088a80c723c */ /* 0x042ff0000000180c */
[C---:B------:R-:W-:Y:S01]  /*b670*/  HMMA.16816.F32 R16, R168.reuse, R138, R16 ;  /* 0x0000008aa810723c */ /* 0x040fe20000001810 */
[----:B------:R-:W1:Y:S07]  /*b680*/  LDSM.16.MT88.4 R136, [R240] ;  /* 0x00000000f088783b */ /* 0x000e6e0000004200 */
[C---:B-1----:R-:W-:Y:S08]  /*b690*/  HMMA.16816.F32 R20, R168.reuse, R136, R20 ;  /* 0x00000088a814723c */ /* 0x042ff00000001814 */
[C---:B------:R-:W-:Y:S01]  /*b6a0*/  HMMA.16816.F32 R24, R168.reuse, R138, R24 ;  /* 0x0000008aa818723c */ /* 0x040fe20000001818 */
[----:B--2---:R1:W2:Y:S03]  /*b6b0*/  LDSM.16.MT88.4 R136, [R159] ;  /* 0x000000009f88783b */ /* 0x0042a60000004200 */
[----:B-1----:R-:W-:Y:S05]  /*b6c0*/  MOV R159, R141 ;  /* 0x0000008d009f7202 */ /* 0x002fea0000000f00 */
[----:B------:R-:W-:Y:S01]  /*b6d0*/  LDSM.16.MT88.4 R140, [R239+0x800] ;  /* 0x00080000ef8c783b */ /* 0x000fe20000004200 */
[C---:B--2---:R-:W-:Y:S08]  /*b6e0*/  HMMA.16816.F32 R28, R168.reuse, R136, R28 ;  /* 0x00000088a81c723c */ /* 0x044ff0000000181c */
        /* <DEDUP_REMOVED lines=39> */
[----:B---3--:R-:W-:Y:S03]  /*b960*/  F2FP.PACK_AB R137, R178, R179 ;  /* 0x000000b3b289723e */ /* 0x008fe600000000ff */
[----:B------:R-:W-:Y:S02]  /*b970*/  F2FP.PACK_AB R138, R134, R135 ;  /* 0x00000087868a723e */ /* 0x000fe400000000ff */
[----:B------:R-:W-:Y:S02]  /*b980*/  F2FP.PACK_AB R139, R176, R177 ;  /* 0x000000b1b08b723e */ /* 0x000fe400000000ff */
[----:B------:R-:W2:Y:S01]  /*b990*/  MUFU.EX2 R2, R155 ;  /* 0x0000009b00027308 */ /* 0x000ea20000000800 */
[----:B----4-:R-:W-:Y:S02]  /*b9a0*/  F2FP.PACK_AB R169, R175, R174 ;  /* 0x000000aeafa9723e */ /* 0x010fe400000000ff */
[----:B------:R-:W-:Y:S02]  /*b9b0*/  F2FP.PACK_AB R171, R173, R172 ;  /* 0x000000acadab723e */ /* 0x000fe400000000ff */
[C---:B------:R-:W-:Y:S05]  /*b9c0*/  HMMA.16816.F32 R4, R136.reuse, R140, R4 ;  /* 0x0000008c8804723c */ /* 0x040fea0000001804 */
[----:B------:R-:W3:Y:S03]  /*b9d0*/  MUFU.EX2 R135, R154 ;  /* 0x0000009a00877308 */ /* 0x000ee60000000800 */
[C---:B------:R-:W-:Y:S01]  /*b9e0*/  HMMA.16816.F32 R8, R136.reuse, R142, R8 ;  /* 0x0000008e8808723c */ /* 0x040fe20000001808 */
[----:B------:R-:W4:Y:S03]  /*b9f0*/  LDSM.16.MT88.4 R140, [R240+0x800] ;  /* 0x00080000f08c783b */ /* 0x000f260000004200 */
[----:B-1----:R-:W-:Y:S03]  /*ba00*/  FADD.FTZ R0, R132, R0 ;  /* 0x0000000084007221 */ /* 0x002fe60000010000 */
[----:B------:R-:W1:Y:S01]  /*ba10*/  MUFU.EX2 R134, R159 ;  /* 0x0000009f00867308 */ /* 0x000e620000000800 */
[C---:B------:R-:W-:Y:S04]  /*ba20*/  HMMA.16816.F32 R12, R136.reuse, R144, R12 ;  /* 0x00000090880c723c */ /* 0x040fe8000000180c */
[C---:B--2---:R-:W-:Y:S01]  /*ba30*/  F2FP.PACK_AB R168, R2.reuse, R132 ;  /* 0x0000008402a8723e */ /* 0x044fe200000000ff */
[----:B------:R-:W-:Y:S01]  /*ba40*/  FADD.FTZ R0, R2, R0 ;  /* 0x0000000002007221 */ /* 0x000fe20000010000 */
[----:B------:R-:W2:Y:S01]  /*ba50*/  LDL.LU R132, [R1+0x3c] ;  /* 0x00003c0001847983 */ /* 0x000ea20000300800 */
[----:B------:R-:W-:Y:S01]  /*ba60*/  FADD.FTZ R2, R156, R148 ;  /* 0x000000949c027221 */ /* 0x000fe20000010000 */
[C---:B------:R-:W-:Y:S02]  /*ba70*/  HMMA.16816.F32 R16, R136.reuse, R146, R16 ;  /* 0x000000928810723c */ /* 0x040fe40000001810 */
[----:B------:R-:W5:Y:S02]  /*ba80*/  LDSM.16.MT88.4 R144, [R242+0x800] ;  /* 0x00080000f290783b */ /* 0x000f640000004200 */
[----:B---3--:R-:W-:Y:S06]  /*ba90*/  FADD.FTZ R0, R135, R0 ;  /* 0x0000000087007221 */ /* 0x008fec0000010000 */
[----:B------:R-:W-:Y:S02]  /*baa0*/  LDSM.16.MT88.4 R152, [R239+0x1000] ;  /* 0x00100000ef98783b */ /* 0x000fe40000004200 */
[C---:B-1----:R-:W-:Y:S01]  /*bab0*/  FADD.FTZ R0, R134.reuse, R0 ;  /* 0x0000000086007221 */ /* 0x042fe20000010000 */
[----:B------:R-:W-:Y:S02]  /*bac0*/  F2FP.PACK_AB R170, R134, R135 ;  /* 0x0000008786aa723e */ /* 0x000fe400000000ff */
[----:B------:R-:W-:Y:S03]  /*bad0*/  MOV R135, R150 ;  /* 0x0000009600877202 */ /* 0x000fe60000000f00 */
[----:B------:R1:W-:Y:S04]  /*bae0*/  STL [R1+0x60], R0 ;  /* 0x0000600001007387 */ /* 0x0003e80000100800 */
[----:B------:R-:W3:Y:S01]  /*baf0*/  LDL R134, [R1+0x80] ;  /* 0x0000800001867983 */ /* 0x000ee20000100800 */
[C---:B----4-:R-:W-:Y:S08]  /*bb00*/  HMMA.16816.F32 R20, R136.reuse, R140, R20 ;  /* 0x0000008c8814723c */ /* 0x050ff00000001814 */
[C---:B------:R-:W-:Y:S01]  /*bb10*/  HMMA.16816.F32 R24, R136.reuse, R142, R24 ;  /* 0x0000008e8818723c */ /* 0x040fe20000001818 */
[----:B------:R-:W4:Y:S07]  /*bb20*/  LDSM.16.MT88.4 R140, [R239+0x2000] ;  /* 0x00200000ef8c783b */ /* 0x000f2e0000004200 */
[C---:B-----5:R-:W-:Y:S04]  /*bb30*/  HMMA.16816.F32 R28, R136.reuse, R144, R28 ;  /* 0x00000090881c723c */ /* 0x060fe8000000181c */
[----:B-1----:R-:W-:Y:S04]  /*bb40*/  FADD.FTZ R0, R149, R2 ;  /* 0x0000000295007221 */ /* 0x002fe80000010000 */
[----:B------:R-:W-:Y:S01]  /*bb50*/  FADD.FTZ R0, R135, R0 ;  /* 0x0000000087007221 */ /* 0x000fe20000010000 */
[C---:B------:R-:W-:Y:S01]  /*bb60*/  HMMA.16816.F32 R32, R136.reuse, R146, R32 ;  /* 0x000000928820723c */ /* 0x040fe20000001820 */
[----:B------:R-:W1:Y:S02]  /*bb70*/  LDSM.16.MT88.4 R144, [R241+0x2000] ;  /* 0x00200000f190783b */ /* 0x000e640000004200 */
[----:B------:R-:W-:Y:S01]  /*bb80*/  FADD.FTZ R0, R179, R0 ;  /* 0x00000000b3007221 */ /* 0x000fe20000010000 */
[-C--:B------:R-:W-:Y:S03]  /*bb90*/  MOV R135, R3.reuse ;  /* 0x0000000300877202 */ /* 0x080fe60000000f00 */
[----:B------:R-:W-:Y:S05]  /*bba0*/  FADD.FTZ R0, R178, R0 ;  /* 0x00000000b2007221 */ /* 0x000fea0000010000 */
[----:B------:R-:W-:Y:S04]  /*bbb0*/  FADD.FTZ R0, R177, R0 ;  /* 0x00000000b1007221 */ /* 0x000fe80000010000 */
[----:B------:R-:W-:Y:S04]  /*bbc0*/  FADD.FTZ R0, R176, R0 ;  /* 0x00000000b0007221 */ /* 0x000fe80000010000 */
[----:B------:R-:W-:Y:S01]  /*bbd0*/  FADD.FTZ R0, R174, R0 ;  /* 0x00000000ae007221 */ /* 0x000fe20000010000 */
[C---:B----4-:R-:W-:Y:S03]  /*bbe0*/  HMMA.16816.F32 R36, R136.reuse, R140, R36 ;  /* 0x0000008c8824723c */ /* 0x050fe60000001824 */
[----:B------:R-:W-:Y:S04]  /*bbf0*/  FADD.FTZ R0, R175, R0 ;  /* 0x00000000af007221 */ /* 0x000fe80000010000 */
[----:B------:R-:W-:Y:S01]  /*bc00*/  FADD.FTZ R0, R172, R0 ;  /* 0x00000000ac007221 */ /* 0x000fe20000010000 */
[C---:B------:R-:W-:Y:S01]  /*bc10*/  HMMA.16816.F32 R40, R136.reuse, R142, R40 ;  /* 0x0000008e8828723c */ /* 0x040fe20000001828 */
[----:B------:R-:W4:Y:S03]  /*bc20*/  LDSM.16.MT88.4 R140, [R240+0x2000] ;  /* 0x00200000f08c783b */ /* 0x000f260000004200 */
[----:B------:R-:W-:Y:S04]  /*bc30*/  FADD.FTZ R0, R173, R0 ;  /* 0x00000000ad007221 */ /* 0x000fe80000010000 */
[C---:B-1----:R-:W-:Y:S08]  /*bc40*/  HMMA.16816.F32 R44, R136.reuse, R144, R44 ;  /* 0x00000090882c723c */ /* 0x042ff0000000182c */
[C---:B------:R-:W-:Y:S01]  /*bc50*/  HMMA.16816.F32 R48, R136.reuse, R146, R48 ;  /* 0x000000928830723c */ /* 0x040fe20000001830 */
[----:B------:R-:W1:Y:S07]  /*bc60*/  LDSM.16.MT88.4 R144, [R242+0x2000] ;  /* 0x00200000f290783b */ /* 0x000e6e0000004200 */
[C---:B----4-:R-:W-:Y:S08]  /*bc70*/  HMMA.16816.F32 R52, R136.reuse, R140, R52 ;  /* 0x0000008c8834723c */ /* 0x050ff00000001834 */
[C---:B------:R-:W-:Y:S01]  /*bc80*/  HMMA.16816.F32 R56, R136.reuse, R142, R56 ;  /* 0x0000008e8838723c */ /* 0x040fe20000001838 */
[----:B------:R-:W4:Y:S07]  /*bc90*/  LDSM.16.MT88.4 R140, [R239+0x3800] ;  /* 0x00380000ef8c783b */ /* 0x000f2e0000004200 */
        /* <DEDUP_REMOVED lines=20> */
[----:B------:R-:W1:Y:S03]  /*bde0*/  LDSM.16.MT88.4 R144, [R242+0x5000] ;  /* 0x00500000f290783b */ /* 0x000e660000004200 */
[C---:B--2---:R-:W-:Y:S05]  /*bdf0*/  IADD3 R2, R132.reuse, -0x1, RZ ;  /* 0xffffffff84027810 */ /* 0x044fea0007ffe0ff */
[----:B------:R-:W-:Y:S04]  /*be00*/  STL [R1+0x3c], R2 ;  /* 0x00003c0201007387 */ /* 0x000fe80000100800 */
[----:B------:R2:W-:Y:S01]  /*be10*/  STL [R1+0x5c], R0 ;  /* 0x00005c0001007387 */ /* 0x0005e20000100800 */
[C---:B----4-:R-:W-:Y:S03]  /*be20*/  HMMA.16816.F32 R116, R136.reuse, R140, R116 ;  /* 0x0000008c8874723c */ /* 0x050fe60000001874 */
[----:B---3--:R-:W-:Y:S02]  /*be30*/  ISETP.GT.AND P0, PT, R132, R134, PT ;  /* 0x000000868400720c */ /* 0x008fe40003f04270 */
[----:B------:R-:W-:Y:S03]  /*be40*/  MOV R132, R3 ;  /* 0x0000000300847202 */ /* 0x000fe60000000f00 */
[C---:B------:R-:W-:Y:S04]  /*be50*/  HMMA.16816.F32 R120, R136.reuse, R142, R120 ;  /* 0x0000008e8878723c */ /* 0x040fe80000001878 */
[----:B------:R-:W-:Y:S02]  /*be60*/  MOV R134, R133 ;  /* 0x0000008500867202 */ /* 0x000fe40000000f00 */
[----:B--2---:R-:W-:Y:S02]  /*be70*/  MOV R0, R2 ;  /* 0x0000000200007202 */ /* 0x004fe40000000f00 */
[C---:B-1----:R-:W-:Y:S03]  /*be80*/  HMMA.16816.F32 R124, R136.reuse, R144, R124 ;  /* 0x00000090887c723c */ /* 0x042fe6000000187c */
[----:B------:R-:W-:Y:S05]  /*be90*/  STL [R1+0x3c], R0 ;  /* 0x00003c0001007387 */ /* 0x000fea0000100800 */
[----:B------:R-:W-:Y:S01]  /*bea0*/  HMMA.16816.F32 R128, R136, R146, R128 ;  /* 0x000000928880723c */ /* 0x000fe20000001880 */
[----:B------:R-:W1:Y:S07]  /*beb0*/  LDSM.16.MT88.4 R144, [R241+0x1000] ;  /* 0x00100000f190783b */ /* 0x000e6e0000004200 */
[C---:B------:R-:W-:Y:S01]  /*bec0*/  HMMA.16816.F32 R156, R168.reuse, R152, R4 ;  /* 0x00000098a89c723c */ /* 0x040fe20000001804 */
[----:B------:R-:W2:Y:S07]  /*bed0*/  LDSM.16.MT88.4 R136, [R240+0x1000] ;  /* 0x00100000f088783b */ /* 0x000eae0000004200 */
[C---:B------:R-:W-:Y:S01]  /*bee0*/  HMMA.16816.F32 R152, R168.reuse, R154, R8 ;  /* 0x0000009aa898723c */ /* 0x040fe20000001808 */
[----:B------:R-:W3:Y:S08]  /*bef0*/  LDSM.16.MT88.4 R4, [R242+0x1000] ;  /* 0x00100000f204783b */ /* 0x000ef00000004200 */
[----:B------:R-:W4:Y:S01]  /*bf00*/  LDSM.16.MT88.4 R8, [R239+0x2800] ;  /* 0x00280000ef08783b */ /* 0x000f220000004200 */
[C---:B-1----:R-:W-:Y:S07]  /*bf10*/  HMMA.16816.F32 R148, R168.reuse, R144, R12 ;  /* 0x00000090a894723c */ /* 0x042fee000000180c */
[----:B------:R-:W1:Y:S01]  /*bf20*/  LDSM.16.MT88.4 R12, [R241+0x2800] ;  /* 0x00280000f10c783b */ /* 0x000e620000004200 */
[C---:B------:R-:W-:Y:S08]  /*bf30*/  HMMA.16816.F32 R144, R168.reuse, R146, R16 ;  /* 0x00000092a890723c */ /* 0x040ff00000001810 */
[C---:B--2---:R-:W-:Y:S08]  /*bf40*/  HMMA.16816.F32 R140, R168.reuse, R136, R20 ;  /* 0x00000088a88c723c */ /* 0x044ff00000001814 */
[C---:B------:R-:W-:Y:S08]  /*bf50*/  HMMA.16816.F32 R136, R168.reuse, R138, R24 ;  /* 0x0000008aa888723c */ /* 0x040ff00000001818 */
[C---:B---3--:R-:W-:Y:S08]  /*bf60*/  HMMA.16816.F32 R28, R168.reuse, R4, R28 ;  /* 0x00000004a81c723c */ /* 0x048ff0000000181c */
[C---:B------:R-:W-:Y:S01]  /*bf70*/  HMMA.16816.F32 R32, R168.reuse, R6, R32 ;  /* 0x00000006a820723c */ /* 0x040fe20000001820 */
[----:B------:R-:W2:Y:S07]  /*bf80*/  LDSM.16.MT88.4 R4, [R240+0x2800] ;  /* 0x00280000f004783b */ /* 0x000eae0000004200 */
[C---:B----4-:R-:W-:Y:S08]  /*bf90*/  HMMA.16816.F32 R36, R168.reuse, R8, R36 ;  /* 0x00000008a824723c */ /* 0x050ff00000001824 */
        /* <DEDUP_REMOVED lines=27> */
[C---:B------:R-:W-:Y:S08]  /*c150*/  HMMA.16816.F32 R112, R168.reuse, R10, R112 ;  /* 0x0000000aa870723c */ /* 0x040ff00000001870 */
[C---:B-1----:R-:W-:Y:S08]  /*c160*/  HMMA.16816.F32 R116, R168.reuse, R12, R116 ;  /* 0x0000000ca874723c */ /* 0x042ff00000001874 */
[C---:B------:R-:W-:Y:S08]  /*c170*/  HMMA.16816.F32 R120, R168.reuse, R14, R120 ;  /* 0x0000000ea878723c */ /* 0x040ff00000001878 */
[C---:B--2---:R-:W-:Y:S08]  /*c180*/  HMMA.16816.F32 R124, R168.reuse, R4, R124 ;  /* 0x00000004a87c723c */ /* 0x044ff0000000187c */
[----:B------:R-:W-:Y:S01]  /*c190*/  HMMA.16816.F32 R128, R168, R6, R128 ;  /* 0x00000006a880723c */ /* 0x000fe20000001880 */
[----:B------:R-:W-:-:S07]  /*c1a0*/  @P0 BRA `(.L_x_528) ;  /* 0xffffbdb000000947 */ /* 0x000fce000383ffff */
.L_x_505:
[----:B------:R-:W3:Y:S01]  /*c1b0*/  LDL R0, [R1+0xb0] ;  /* 0x0000b00001007983 */ /* 0x000ee20000100800 */
[----:B--2---:R-:W-:-:S03]  /*c1c0*/  IMAD.MOV.U32 R2, RZ, RZ, c[0x0][0x2c4] ;  /* 0x0000b100ff027624 */ /* 0x004fc600078e00ff */
[----:B-1----:R-:W2:Y:S04]  /*c1d0*/  LDL R4, [R1+0x74] ;  /* 0x0000740001047983 */ /* 0x002ea80000100800 */
[----:B------:R-:W2:Y:S01]  /*c1e0*/  LDL R3, [R1+0x78] ;  /* 0x0000780001037983 */ /* 0x000ea20000100800 */
[----:B------:R-:W-:Y:S01]  /*c1f0*/  ISETP.NE.AND P0, PT, R2, 0x1, PT ;  /* 0x000000010200780c */ /* 0x000fe20003f05270 */
[----:B------:R-:W-:Y:S01]  /*c200*/  IMAD.MOV.U32 R5, RZ, RZ, c[0x0][0x32c] ;  /* 0x0000cb00ff057624 */ /* 0x000fe200078e00ff */
[----:B---3--:R-:W-:-:S11]  /*c210*/  IADD3 R0, R0, 0x7f, RZ ;  /* 0x0000007f00007810 */ /* 0x008fd60007ffe0ff */
[----:B------:R-:W-:-:S05]  /*c220*/  @P0 IMAD.HI.U32 R2, R0, c[0x0][0x2c8], RZ ;  /* 0x0000b20000020a27 */ /* 0x000fca00078e00ff */
[----:B------:R-:W-:Y:S02]  /*c230*/  @P0 SHF.R.U32.HI R0, RZ, c[0x0][0x2cc], R2 ;  /* 0x0000b300ff000a19 */ /* 0x000fe40000011602 */
[----:B------:R-:W-:Y:S02]  /*c240*/  ISETP.GE.AND P0, PT, R5, 0x1, PT ;  /* 0x000000010500780c */ /* 0x000fe40003f06270 */
[----:B--2---:R-:W-:-:S05]  /*c250*/  IADD3 R2, R3, 0x1, -R4 ;  /* 0x0000000103027810 */ /* 0x004fca0007ffe804 */
[----:B------:R-:W-:-:S05]  /*c260*/  IMAD.IADD R0, R2, 0x1, R0 ;  /* 0x0000000102007824 */ /* 0x000fca00078e0200 */
[----:B------:R-:W-:Y:S01]  /*c270*/  IADD3 R2, R0, -c[0x0][0x324], RZ ;  /* 0x8000c90000027a10 */ /* 0x000fe20007ffe0ff */
[----:B------:R-:W-:Y:S05]  /*c280*/  @!P0 BRA `(.L_x_529) ;  /* 0x0000011000008947 */ /* 0x000fea0003800000 */
[----:B------:R-:W-:Y:S01]  /*c290*/  ISETP.GT.AND P0, PT, R0, -0x1, PT ;  /* 0xffffffff0000780c */ /* 0x000fe20003f04270 */
[----:B------:R-:W-:-:S12]  /*c2a0*/  BSSY B0, `(.L_x_530) ;  /* 0x000000d000007945 */ /* 0x000fd80003800000 */
        /* <DEDUP_REMOVED lines=8> */
.L_x_531:
[----:B------:R-:W-:-:S04]  /*c330*/  MOV R3, 0x1 ;  /* 0x0000000100037802 */ /* 0x000fc80000000f00 */
[----:B------:R-:W-:-:S13]  /*c340*/  ISETP.NE.AND P0, PT, R3, c[0x0][0x32c], PT ;  /* 0x0000cb0003007a0c */ /* 0x000fda0003f05270 */
[----:B------:R-:W-:-:S05]  /*c350*/  @P0 IMAD.HI.U32 R3, R0, c[0x0][0x330], RZ ;  /* 0x0000cc0000030a27 */ /* 0x000fca00078e00ff */
[----:B------:R-:W-:Y:S02]  /*c360*/  @P0 SHF.R.U32.HI R0, RZ, c[0x0][0x334], R3 ;  /* 0x0000cd00ff000a19 */ /* 0x000fe40000011603 */
.L_x_532:
[----:B------:R-:W-:Y:S05]  /*c370*/  BSYNC B0 ;  /* 0x0000000000007941 */ /* 0x000fea0003800000 */
.L_x_530:
[----:B------:R-:W-:-:S05]  /*c380*/  IMAD R0, R0, c[0x0][0x32c], RZ ;  /* 0x0000cb0000007a24 */ /* 0x000fca00078e02ff */
[----:B------:R-:W-:Y:S02]  /*c390*/  IMNMX R2, R2, R0, !PT ;  /* 0x0000000002027217 */ /* 0x000fe40007800200 */
.L_x_529:
[----:B------:R-:W2:Y:S04]  /*c3a0*/  LDL R0, [R1+0x3c] ;  /* 0x00003c0001007983 */ /* 0x000ea80000100800 */
[----:B------:R-:W3:Y:S01]  /*c3b0*/  LDL R4, [R1+0x70] ;  /* 0x0000700001047983 */ /* 0x000ee20000100800 */
[----:B------:R-:W-:-:S05]  /*c3c0*/  IADD3 R2, R2, 0x2f, RZ ;  /* 0x0000002f02027810 */ /* 0x000fca0007ffe0ff */
[----:B------:R-:W-:-:S04]  /*c3d0*/  IMAD.HI R2, R2, 0x2aaaaaab, RZ ;  /* 0x2aaaaaab02027827 */ /* 0x000fc800078e02ff */
[----:B--2---:R-:W-:Y:S01]  /*c3e0*/  IMAD.MOV.U32 R3, RZ, RZ, R0 ;  /* 0x000000ffff037224 */ /* 0x004fe200078e0000 */
[----:B------:R-:W-:-:S04]  /*c3f0*/  SHF.R.U32.HI R0, RZ, 0x1f, R2 ;  /* 0x0000001fff007819 */ /* 0x000fc80000011602 */
[----:B------:R-:W-:-:S04]  /*c400*/  LEA.HI.SX32 R0, R2, R0, 0x1d ;  /* 0x0000000002007211 */ /* 0x000fc800078feaff */
[----:B---3--:R-:W-:-:S04]  /*c410*/  IMNMX R4, R4, R0, !PT ;  /* 0x0000000004047217 */ /* 0x008fc80007800200 */
[----:B------:R-:W-:Y:S01]  /*c420*/  ISETP.GE.AND P0, PT, R3, R4, PT ;  /* 0x000000040300720c */ /* 0x000fe20003f06270 */
[----:B------:R1:W-:-:S12]  /*c430*/  STL [R1+0x80], R4 ;  /* 0x0000800401007387 */ /* 0x0003d80000100800 */
[----:B------:R-:W-:Y:S05]  /*c440*/  @!P0 BRA `(.L_x_533) ;  /* 0x0000359000008947 */ /* 0x000fea0003800000 */
.L_x_546:
[----:B-1----:R-:W2:Y:S01]  /*c450*/  LDL R4, [R1+0x4] ;  /* 0x0000040001047983 */ /* 0x002ea20000100800 */
[----:B------:R-:W-:Y:S04]  /*c460*/  DEPBAR.LE SB0, 0x0 ;  /* 0x000080000000791a */ /* 0x000fe80000000000 */
[----:B------:R-:W3:Y:S01]  /*c470*/  LDL R2, [R1+0x3c] ;  /* 0x00003c0001027983 */ /* 0x000ee20000100800 */
[----:B------:R-:W-:Y:S01]  /*c480*/  WARPSYNC 0xffffffff ;  /* 0xffffffff00007948 */ /* 0x000fe20003800000 */
[----:B------:R-:W-:Y:S01]  /*c490*/  BSSY B0, `(.L_x_534) ;  /* 0x0000061000007945 */ /* 0x000fe20003800000 */
[----:B------:R-:W-:Y:S01]  /*c4a0*/  MOV R134, R133 ;  /* 0x0000008500867202 */ /* 0x000fe20000000f00 */
[----:B------:R-:W4:Y:S04]  /*c4b0*/  LDL R3, [R1+0x8] ;  /* 0x0000080001037983 */ /* 0x000f280000100800 */
[----:B------:R-:W3:Y:S04]  /*c4c0*/  LDL R0, [R1+0x70] ;  /* 0x0000700001007983 */ /* 0x000ee80000100800 */
[----:B------:R-:W-:Y:S06]  /*c4d0*/  BAR.SYNC.DEFER_BLOCKING 0x0 ;  /* 0x0000000000007b1d */ /* 0x000fec0000010000 */
[----:B------:R1:W1:Y:S04]  /*c4e0*/  LDSM.16.M88.4 R8, [R236] ;  /* 0x00000000ec08783b */ /* 0x0002680000000200 */
[----:B------:R1:W1:Y:S04]  /*c4f0*/  LDSM.16.M88.4 R16, [R236+0x800] ;  /* 0x00080000ec10783b */ /* 0x0002680000000200 */
[----:B------:R1:W1:Y:S04]  /*c500*/  LDSM.16.M88.4 R24, [R236+0x1000] ;  /* 0x00100000ec18783b */ /* 0x0002680000000200 */
[----:B------:R1:W1:Y:S04]  /*c510*/  LDSM.16.M88.4 R168, [R243] ;  /* 0x00000000f3a8783b */ /* 0x0002680000000200 */
[----:B--2---:R2:W1:Y:S04]  /*c520*/  LDSM.16.M88.4 R172, [R4] ;  /* 0x0000000004ac783b */ /* 0x0044680000000200 */
[----:B----4-:R2:W4:Y:S01]  /*c530*/  LDSM.16.M88.4 R176, [R3] ;  /* 0x0000000003b0783b */ /* 0x0105220000000200 */
[----:B---3--:R-:W-:Y:S11]  /*c540*/  ISETP.GT.AND P0, PT, R0, R2, PT ;  /* 0x000000020000720c */ /* 0x008ff60003f04270 */
[----:B------:R-:W-:Y:S02]  /*c550*/  @!UPT UIADD3 URZ, URZ, URZ, URZ ;  /* 0x0000003f3f3ff290 */ /* 0x000fe4000fffe03f */
[----:B------:R-:W-:-:S05]  /*c560*/  @P0 BRA `(.L_x_535) ;  /* 0x0000053000000947 */ /* 0x000fca0003800000 */
[----:B--2---:R-:W2:Y:S04]  /*c570*/  LDL R4, [R1+0x38] ;  /* 0x0000380001047983 */ /* 0x004ea80000100800 */
[----:B------:R-:W3:Y:S04]  /*c580*/  LDL R12, [R1+0x28] ;  /* 0x00002800010c7983 */ /* 0x000ee80000100800 */
[----:B------:R-:W5:Y:S04]  /*c590*/  LDL.64 R6, [R1+0xa0] ;  /* 0x0000a00001067983 */ /* 0x000f680000100a00 */
[----:B----4-:R-:W4:Y:S01]  /*c5a0*/  LDL R5, [R1+0xa8] ;  /* 0x0000a80001057983 */ /* 0x010f220000100800 */
        /* <DEDUP_REMOVED lines=8> */
[----:B-----5:R-:W-:Y:S03]  /*c630*/  IADD3 R0, P0, R6, R2, RZ ;  /* 0x0000000206007210 */ /* 0x020fe60007f1e0ff */
[----:B------:R-:W-:Y:S05]  /*c640*/  IMAD R4, R12, c[0x0][0x21c], R4 ;  /* 0x000087000c047a24 */ /* 0x000fea00078e0204 */
[----:B----4-:R-:W-:Y:S02]  /*c650*/  IADD3.X R2, R5, R3, R4, P0, !PT ;  /* 0x0000000305027210 */ /* 0x010fe400007fe404 */
[C---:B------:R-:W-:Y:S04]  /*c660*/  LEA R12, P0, R0.reuse, c[0x0][0x1f8], 0x1 ;  /* 0x00007e00000c7a11 */ /* 0x040fe800078008ff */
[----:B------:R-:W-:Y:S01]  /*c670*/  LEA.HI.X R5, R0, c[0x0][0x1fc], R2, 0x1, P0 ;  /* 0x00007f0000057a11 */ /* 0x000fe200000f0c02 */
[----:B------:R-:W-:-:S06]  /*c680*/  BRA.DIV ~URZ, `(.L_x_536) ;  /* 0x0000e6927f007947 */ /* 0x000fcc000b800000 */
[----:B------:R2:W3:Y:S02]  /*c690*/  SHFL.IDX PT, R4, R5, RZ, 0x181f ;  /* 0x00181fff05047589 */ /* 0x0004e400000e0000 */
.L_x_655:
[----:B------:R-:W-:-:S05]  /*c6a0*/  BRA.DIV ~URZ, `(.L_x_537) ;  /* 0x0000e7027f007947 */ /* 0x000fca000b800000 */
[----:B------:R4:W2:Y:S02]  /*c6b0*/  SHFL.IDX PT, R0, R12, RZ, 0x181f ;  /* 0x00181fff0c007589 */ /* 0x0008a400000e0000 */
.L_x_656:
        /* <DEDUP_REMOVED lines=13> */
[----:B----4-:R-:W-:Y:S05]  /*c790*/  IADD3 R6, P0, R0, R6, RZ ;  /* 0x0000000600067210 */ /* 0x010fea0007f1e0ff */
[----:B---3--:R-:W-:Y:S06]  /*c7a0*/  IMAD.X R7, R4, 0x1, R3, P0 ;  /* 0x0000000104077824 */ /* 0x008fec00000e0603 */
[----:B------:R-:W-:Y:S01]  /*c7b0*/  @!PT LDS RZ, [RZ] ;  /* 0x00000000fffff984 */ /* 0x000fe20000000800 */
[----:B------:R-:W-:Y:S01]  /*c7c0*/  @!PT LDS RZ, [RZ] ;  /* 0x00000000fffff984 */ /* 0x000fe20000000800 */
[----:B------:R-:W-:Y:S01]  /*c7d0*/  @!PT LDS RZ, [RZ] ;  /* 0x00000000fffff984 */ /* 0x000fe20000000800 */
[----:B--2---:R2:W-:Y:S01]  /*c7e0*/  LDGSTS.E.BYPASS.LTC128B.128 [R13+0x4080], [R6.64], !P4 ;  /* 0x04080000060d7fae */ /* 0x0045e2000e101d46 */
[----:B------:R-:W-:Y:S02]  /*c7f0*/  ISETP.GE.AND P3, PT, R135, c[0x0][0x1d4], PT ;  /* 0x0000750087007a0c */ /* 0x000fe40003f66270 */
[----:B------:R-:W-:Y:S02]  /*c800*/  IADD3 R2, P0, R0, R2, RZ ;  /* 0x0000000200027210 */ /* 0x000fe40007f1e0ff */
[----:B------:R-:W-:Y:S02]  /*c810*/  ISETP.GE.AND P2, PT, R22, c[0x0][0x1d4], PT ;  /* 0x0000750016007a0c */ /* 0x000fe40003f46270 */
[----:B------:R-:W-:Y:S01]  /*c820*/  ISETP.GE.AND P1, PT, R14, c[0x0][0x1d4], PT ;  /* 0x000075000e007a0c */ /* 0x000fe20003f26270 */
[----:B--2---:R-:W2:Y:S02]  /*c830*/  LDL R7, [R1+0x48] ;  /* 0x0000480001077983 */ /* 0x004ea40000100800 */
[----:B--2---:R-:W-:Y:S05]  /*c840*/  IMAD.X R3, R4, 0x1, R7, P0 ;  /* 0x0000000104037824 */ /* 0x004fea00000e0607 */
[----:B------:R2:W-:Y:S02]  /*c850*/  LDGSTS.E.BYPASS.LTC128B.128 [R13+0x5880], [R2.64], !P3 ;  /* 0x05880000020d7fae */ /* 0x0005e4000d901d46 */
[----:B--2---:R-:W-:Y:S05]  /*c860*/  IADD3 R2, P0, R0, R23, RZ ;  /* 0x0000001700027210 */ /* 0x004fea0007f1e0ff */
[----:B------:R-:W-:Y:S02]  /*c870*/  IMAD.X R3, R4, 0x1, R20, P0 ;  /* 0x0000000104037824 */ /* 0x000fe400000e0614 */
[----:B------:R-:W2:Y:S04]  /*c880*/  S2R R20, SR_TID.X ;  /* 0x0000000000147919 */ /* 0x000ea80000002100 */
[----:B------:R3:W-:Y:S01]  /*c890*/  LDGSTS.E.BYPASS.LTC128B.128 [R13+0x7080], [R2.64], !P2 ;  /* 0x07080000020d7fae */ /* 0x0007e2000d101d46 */
[----:B--2---:R-:W-:Y:S02]  /*c8a0*/  ISETP.GT.AND P5, PT, R20, 0x7f, PT ;  /* 0x0000007f1400780c */ /* 0x004fe40003fa4270 */
[----:B---3--:R-:W-:Y:S05]  /*c8b0*/  IADD3 R2, P0, R0, R21, RZ ;  /* 0x0000001500027210 */ /* 0x008fea0007f1e0ff */
[----:B------:R-:W-:Y:S05]  /*c8c0*/  IMAD.X R3, R4, 0x1, R15, P0 ;  /* 0x0000000104037824 */ /* 0x000fea00000e060f */
[----:B------:R2:W-:Y:S01]  /*c8d0*/  LDGSTS.E.BYPASS.LTC128B.128 [R13+0x8880], [R2.64], !P1 ;  /* 0x08880000020d7fae */ /* 0x0005e2000c901d46 */
[----:B------:R-:W-:-:S05]  /*c8e0*/  @P5 BRA `(.L_x_535) ;  /* 0x000001b000005947 */ /* 0x000fca0003800000 */
[----:B------:R-:W-:-:S05]  /*c8f0*/  BRA.DIV ~URZ, `(.L_x_538) ;  /* 0x0000e5427f007947 */ /* 0x000fca000b800000 */
[----:B------:R3:W4:Y:S04]  /*c900*/  SHFL.IDX PT, R4, R5, 0x1, 0x181f ;  /* 0x00381f0005047f89 */ /* 0x00072800000e0000 */
[----:B------:R3:W2:Y:S02]  /*c910*/  SHFL.IDX PT, R0, R12, 0x1, 0x181f ;  /* 0x00381f000c007f89 */ /* 0x0006a400000e0000 */
.L_x_657:
[----:B------:R-:W5:Y:S04]  /*c920*/  LDL R6, [R1+0xc4] ;  /* 0x0000c40001067983 */ /* 0x000f680000100800 */
[----:B--2---:R-:W2:Y:S04]  /*c930*/  LDL R3, [R1+0x44] ;  /* 0x0000440001037983 */ /* 0x004ea80000100800 */
[----:B---3--:R-:W3:Y:S04]  /*c940*/  LDL R2, [R1+0xd0] ;  /* 0x0000d00001027983 */ /* 0x008ee80000100800 */
[----:B----4-:R-:W4:Y:S04]  /*c950*/  LDL R20, [R1+0x48] ;  /* 0x0000480001147983 */ /* 0x010f280000100800 */
[----:B------:R-:W4:Y:S04]  /*c960*/  LDL R5, [R1+0x1c] ;  /* 0x00001c0001057983 */ /* 0x000f280000100800 */
[----:B------:R-:W4:Y:S04]  /*c970*/  LDL R15, [R1+0xbc] ;  /* 0x0000bc00010f7983 */ /* 0x000f280000100800 */
[----:B------:R-:W4:Y:S04]  /*c980*/  LDL R14, [R1+0x4c] ;  /* 0x00004c00010e7983 */ /* 0x000f280000100800 */
[----:B------:R-:W4:Y:S04]  /*c990*/  LDL R13, [R1+0xb8] ;  /* 0x0000b800010d7983 */ /* 0x000f280000100800 */
[----:B------:R-:W4:Y:S01]  /*c9a0*/  LDL R12, [R1+0x50] ;  /* 0x00005000010c7983 */ /* 0x000f220000100800 */
[----:B-----5:R-:W-:Y:S05]  /*c9b0*/  IADD3 R6, P0, R0, R6, RZ ;  /* 0x0000000600067210 */ /* 0x020fea0007f1e0ff */
[----:B--2---:R-:W-:Y:S01]  /*c9c0*/  IMAD.X R7, R4, 0x1, R3, P0 ;  /* 0x0000000104077824 */ /* 0x004fe200000e0603 */
        /* <DEDUP_REMOVED lines=13> */
.L_x_535:
[----:B------:R-:W-:Y:S05]  /*caa0*/  BSYNC B0 ;  /* 0x0000000000007941 */ /* 0x000fea0003800000 */
.L_x_534:
[----:B------:R-:W0:Y:S01]  /*cab0*/  LDGDEPBAR ;  /* 0x00000000000079af */ /* 0x000e220000000000 */
[----:B------:R-:W-:Y:S01]  /*cac0*/  WARPSYNC 0xffffffff ;  /* 0xffffffff00007948 */ /* 0x000fe20003800000 */
[C---:B-12---:R-:W-:Y:S01]  /*cad0*/  HMMA.16816.F32 R4, R160.reuse, R8, RZ ;  /* 0x00000008a004723c */ /* 0x046fe200000018ff */
[----:B------:R-:W-:Y:S07]  /*cae0*/  BSSY B0, `(.L_x_539) ;  /* 0x000013e000007945 */ /* 0x000fee0003800000 */
[C---:B------:R-:W-:Y:S08]  /*caf0*/  HMMA.16816.F32 R8, R160.reuse, R10, RZ ;  /* 0x0000000aa008723c */ /* 0x040ff000000018ff */
[C---:B------:R-:W-:Y:S08]  /*cb00*/  HMMA.16816.F32 R12, R160.reuse, R16, RZ ;  /* 0x00000010a00c723c */ /* 0x040ff000000018ff */
        /* <DEDUP_REMOVED lines=9> */
[C---:B----4-:R-:W-:Y:S08]  /*cba0*/  HMMA.16816.F32 R20, R164.reuse, R176, R20 ;  /* 0x000000b0a414723c */ /* 0x050ff00000001814 */
        /* <DEDUP_REMOVED lines=122> */
[----:B------:R-:W2:Y:S04]  /*d350*/  MUFU.TANH R2, R0 ;  /* 0x0000000000027308 */ /* 0x000ea80000002400 */
[----:B------:R-:W-:Y:S01]  /*d360*/  FMUL.FTZ R3, R11, c[0x0][0x320] ;  /* 0x0000c8000b037a20 */ /* 0x000fe20000410000 */
[C---:B-1----:R-:W-:Y:S03]  /*d370*/  HMMA.16816.F32 R12, R232.reuse, R168, R12 ;  /* 0x000000a8e80c723c */ /* 0x042fe6000000180c */
[----:B------:R-:W-:Y:S02]  /*d380*/  FMUL.FTZ R10, R10, c[0x0][0x320] ;  /* 0x0000c8000a0a7a20 */ /* 0x000fe40000410000 */
[----:B------:R-:W-:Y:S03]  /*d390*/  MUFU.TANH R175, R3 ;  /* 0x0000000300af7308 */ /* 0x000fe60000002400 */
[C---:B------:R-:W-:Y:S07]  /*d3a0*/  HMMA.16816.F32 R16, R232.reuse, R170, R16 ;  /* 0x000000aae810723c */ /* 0x040fee0000001810 */
[----:B------:R-:W-:Y:S01]  /*d3b0*/  MUFU.TANH R177, R10 ;  /* 0x0000000a00b17308 */ /* 0x000fe20000002400 */
[----:B--2---:R1:W-:Y:S01]  /*d3c0*/  STL [R1+0x20], R2 ;  /* 0x0000200201007387 */ /* 0x0043e20000100800 */
[----:B------:R-:W-:Y:S08]  /*d3d0*/  FMUL.FTZ R0, R5, c[0x0][0x320] ;  /* 0x0000c80005007a20 */ /* 0x000ff00000410000 */
[----:B------:R2:W-:Y:S02]  /*d3e0*/  MUFU.TANH R179, R0 ;  /* 0x0000000000b37308 */ /* 0x0005e40000002400 */
[----:B--2---:R-:W-:Y:S08]  /*d3f0*/  FMUL.FTZ R0, R6, c[0x0][0x320] ;  /* 0x0000c80006007a20 */ /* 0x004ff00000410000 */
[----:B------:R2:W-:Y:S02]  /*d400*/  MUFU.TANH R178, R0 ;  /* 0x0000000000b27308 */ /* 0x0005e40000002400 */
[----:B--2---:R-:W-:Y:S02]  /*d410*/  FMUL.FTZ R0, R7, c[0x0][0x320] ;  /* 0x0000c80007007a20 */ /* 0x004fe40000410000 */
[----:B------:R-:W2:Y:S01]  /*d420*/  LDSM.16.M88.4 R4, [R237+0x5800] ;  /* 0x00580000ed04783b */ /* 0x000ea20000000200 */
[----:B------:R-:W-:Y:S05]  /*d430*/  DEPBAR.LE SB0, 0x0 ;  /* 0x000080000000791a */ /* 0x000fea0000000000 */
[----:B-1----:R1:W3:Y:S02]  /*d440*/  MUFU.TANH R2, R0 ;  /* 0x0000000000027308 */ /* 0x0022e40000002400 */
[----:B------:R-:W-:Y:S01]  /*d450*/  BAR.SYNC.DEFER_BLOCKING 0x0 ;  /* 0x0000000000007b1d */ /* 0x000fe20000010000 */
[----:B-1----:R-:W-:Y:S07]  /*d460*/  FMUL.FTZ R0, R8, c[0x0][0x320] ;  /* 0x0000c80008007a20 */ /* 0x002fee0000410000 */
[----:B------:R1:W4:Y:S01]  /*d470*/  MUFU.TANH R176, R0 ;  /* 0x0000000000b07308 */ /* 0x0003220000002400 */
[----:B------:R-:W5:Y:S04]  /*d480*/  LDL R8, [R1+0x3c] ;  /* 0x00003c0001087983 */ /* 0x000f680000100800 */
[----:B---3--:R3:W-:Y:S01]  /*d490*/  STL [R1+0x24], R2 ;  /* 0x0000240201007387 */ /* 0x0087e20000100800 */
[C---:B--2---:R-:W-:Y:S08]  /*d4a0*/  HMMA.16816.F32 R20, R232.reuse, R4, R20 ;  /* 0x00000004e814723c */ /* 0x044ff00000001814 */
[----:B------:R-:W-:Y:S04]  /*d4b0*/  HMMA.16816.F32 R24, R232, R6, R24 ;  /* 0x00000006e818723c */ /* 0x000fe80000001818 */
[----:B-1----:R-:W-:Y:S02]  /*d4c0*/  FMUL.FTZ R0, R9, c[0x0][0x320] ;  /* 0x0000c80009007a20 */ /* 0x002fe40000410000 */
[----:B------:R-:W5:Y:S02]  /*d4d0*/  LDL R9, [R1+0x70] ;  /* 0x0000700001097983 */ /* 0x000f640000100800 */
[----:B------:R1:W2:Y:S01]  /*d4e0*/  MUFU.TANH R174, R0 ;  /* 0x0000000000ae7308 */ /* 0x0002a20000002400 */
[----:B---3--:R-:W-:Y:S09]  /*d4f0*/  FMUL.FTZ R2, R13, c[0x0][0x320] ;  /* 0x0000c8000d027a20 */ /* 0x008ff20000410000 */
[----:B------:R-:W3:Y:S01]  /*d500*/  MUFU.TANH R170, R2 ;  /* 0x0000000200aa7308 */ /* 0x000ee20000002400 */
[----:B-1----:R-:W-:Y:S09]  /*d510*/  FMUL.FTZ R0, R12, c[0x0][0x320] ;  /* 0x0000c8000c007a20 */ /* 0x002ff20000410000 */
        /* <DEDUP_REMOVED lines=19> */
[----:B-----5:R-:W-:Y:S01]  /*d650*/  ISETP.GT.AND P0, PT, R8, R9, PT ;  /* 0x000000090800720c */ /* 0x020fe20003f04270 */
        /* <DEDUP_REMOVED lines=11> */
[----:B--234-:R-:W2:Y:S01]  /*d710*/  LDL R9, [R1+0x84] ;  /* 0x0000840001097983 */ /* 0x01cea20000100800 */
[----:B------:R-:W-:Y:S03]  /*d720*/  IMAD.MOV.U32 R3, RZ, RZ, c[0x0][0x2b8] ;  /* 0x0000ae00ff037624 */ /* 0x000fe600078e00ff */
[----:B------:R-:W3:Y:S02]  /*d730*/  LDL R4, [R1+0x178] ;  /* 0x0001780001047983 */ /* 0x000ee40000100800 */
[----:B------:R-:W-:Y:S02]  /*d740*/  ISETP.NE.AND P2, PT, R3, 0x1, PT ;  /* 0x000000010300780c */ /* 0x000fe40003f45270 */
[----:B------:R-:W4:Y:S04]  /*d750*/  LDL.64 R20, [R1+0x98] ;  /* 0x0000980001147983 */ /* 0x000f280000100a00 */
[----:B------:R-:W5:Y:S04]  /*d760*/  LDL R5, [R1+0xac] ;  /* 0x0000ac0001057983 */ /* 0x000f680000100800 */
[----:B------:R-:W4:Y:S04]  /*d770*/  LDL R6, [R1+0x88] ;  /* 0x0000880001067983 */ /* 0x000f280000100800 */
[----:B------:R-:W1:Y:S01]  /*d780*/  S2R R7, SR_TID.X ;  /* 0x0000000000077919 */ /* 0x000e620000002100 */
[----:B---3--:R-:W-:Y:S01]  /*d790*/  ISETP.GT.AND P1, PT, R4, 0x2f, PT ;  /* 0x0000002f0400780c */ /* 0x008fe20003f24270 */
[----:B--2---:R-:W-:Y:S02]  /*d7a0*/  IMAD R2, R8, 0x30, R9 ;  /* 0x0000003008027824 */ /* 0x004fe400078e0209 */
[----:B------:R-:W2:Y:S03]  /*d7b0*/  LDL.64 R8, [R1+0x90] ;  /* 0x0000900001087983 */ /* 0x000ea60000100a00 */
[----:B------:R-:W-:Y:S05]  /*d7c0*/  IADD3 R2, R2, -0x30, R4 ;  /* 0xffffffd002027810 */ /* 0x000fea0007ffe004 */
[----:B------:R-:W-:Y:S04]  /*d7d0*/  @P2 IMAD.HI.U32 R3, R2, c[0x0][0x2bc], RZ ;  /* 0x0000af0002032a27 */ /* 0x000fe800078e00ff */
[----:B-1----:R-:W-:Y:S01]  /*d7e0*/  IMAD.MOV.U32 R0, RZ, RZ, R2 ;  /* 0x000000ffff007224 */ /* 0x002fe200078e0002 */
[----:B------:R-:W-:Y:S04]  /*d7f0*/  @P2 SHF.R.U32.HI R0, RZ, c[0x0][0x2c0], R3 ;  /* 0x0000b000ff002a19 */ /* 0x000fe80000011603 */
[C---:B----4-:R-:W-:Y:S01]  /*d800*/  @!P1 IADD3 R3, P0, R0.reuse, R20, RZ ;  /* 0x0000001400039210 */ /* 0x050fe20007f1e0ff */
[----:B------:R-:W-:Y:S03]  /*d810*/  IMAD.MOV R4, RZ, RZ, -R0 ;  /* 0x000000ffff047224 */ /* 0x000fe600078e0a00 */
[----:B-----5:R-:W-:Y:S01]  /*d820*/  @!P1 LEA.HI.X.SX32 R0, R0, R5, 0x1, P0 ;  /* 0x0000000500009211 */ /* 0x020fe200000f0eff */
[----:B------:R-:W-:Y:S01]  /*d830*/  IMAD R4, R4, c[0x0][0x2b8], R2 ;  /* 0x0000ae0004047a24 */ /* 0x000fe200078e0202 */
[C---:B------:R-:W-:Y:S01]  /*d840*/  @!P1 LEA R2, P0, R3.reuse, c[0x0][0x2a0], 0x2 ;  /* 0x0000a80003029a11 */ /* 0x040fe200078010ff */
[----:B------:R-:W-:Y:S03]  /*d850*/  IMAD.MOV.U32 R5, RZ, RZ, RZ ;  /* 0x000000ffff057224 */ /* 0x000fe600078e00ff */
[----:B------:R-:W-:Y:S01]  /*d860*/  @!P1 LEA.HI.X R3, R3, c[0x0][0x2a4], R0, 0x2, P0 ;  /* 0x0000a90003039a11 */ /* 0x000fe200000f1400 */
[----:B------:R1:W-:Y:S01]  /*d870*/  STL [R1+0x38], R4 ;  /* 0x0000380401007387 */ /* 0x0003e20000100800 */
[----:B------:R-:W-:Y:S03]  /*d880*/  SHF.R.S32.HI R0, RZ, 0x1f, R4 ;  /* 0x0000001fff007819 */ /* 0x000fe60000011404 */
[----:B------:R3:W4:Y:S02]  /*d890*/  @!P1 LDG.E R5, [R2.64] ;  /* 0x0000000602059981 */ /* 0x000724000c1e1900 */
[----:B------:R-:W-:Y:S04]  /*d8a0*/  IMAD R0, R0, c[0x0][0x1e0], RZ ;  /* 0x0000780000007a24 */ /* 0x000fe800078e02ff */
[C---:B------:R-:W-:Y:S02]  /*d8b0*/  IMAD R0, R4.reuse, c[0x0][0x1e4], R0 ;  /* 0x0000790004007a24 */ /* 0x040fe400078e0200 */
[----:B---3--:R-:W-:Y:S04]  /*d8c0*/  IMAD.WIDE.U32 R2, R4, c[0x0][0x1e0], RZ ;  /* 0x0000780004027a25 */ /* 0x008fe800078e00ff */
[----:B------:R-:W-:Y:S01]  /*d8d0*/  IMAD.IADD R3, R3, 0x1, R0 ;  /* 0x0000000103037824 */ /* 0x000fe200078e0200 */
[----:B----4-:R-:W-:Y:S01]  /*d8e0*/  SHF.R.S32.HI R0, RZ, 0x1f, R5 ;  /* 0x0000001fff007819 */ /* 0x010fe20000011405 */
[----:B------:R3:W-:Y:S02]  /*d8f0*/  STL [R1+0x28], R5 ;  /* 0x0000280501007387 */ /* 0x0007e40000100800 */
[C---:B------:R-:W-:Y:S04]  /*d900*/  IMAD.WIDE.U32 R2, R5.reuse, c[0x0][0x1f0], R2 ;  /* 0x00007c0005027a25 */ /* 0x040fe800078e0002 */
[----:B-1----:R-:W-:Y:S01]  /*d910*/  IMAD R4, R0, c[0x0][0x1f0], RZ ;  /* 0x00007c0000047a24 */ /* 0x002fe200078e02ff */
[----:B--2---:R-:W-:Y:S03]  /*d920*/  IADD3 R0, P0, R8, R2, RZ ;  /* 0x0000000208007210 */ /* 0x004fe60007f1e0ff */
[----:B------:R-:W-:Y:S05]  /*d930*/  IMAD R4, R5, c[0x0][0x1f4], R4 ;  /* 0x00007d0005047a24 */ /* 0x000fea00078e0204 */
[----:B------:R-:W-:Y:S02]  /*d940*/  IADD3.X R2, R6, R3, R4, P0, !PT ;  /* 0x0000000306027210 */ /* 0x000fe400007fe404 */
[C---:B------:R-:W-:Y:S04]  /*d950*/  LEA R9, P0, R0.reuse, c[0x0][0x1c8], 0x1 ;  /* 0x0000720000097a11 */ /* 0x040fe800078008ff */
[----:B------:R-:W-:Y:S02]  /*d960*/  LEA.HI.X R8, R0, c[0x0][0x1cc], R2, 0x1, P0 ;  /* 0x0000730000087a11 */ /* 0x000fe400000f0c02 */
[----:B---3--:R-:W-:Y:S04]  /*d970*/  SHF.R.S32.HI R5, RZ, 0x1f, R7 ;  /* 0x0000001fff057819 */ /* 0x008fe80000011407 */
[----:B------:R-:W-:Y:S04]  /*d980*/  LEA.HI R5, R5, R7, RZ, 0x3 ;  /* 0x0000000705057211 */ /* 0x000fe800078f18ff */
[----:B------:R-:W-:Y:S04]  /*d990*/  SHF.R.S32.HI R5, RZ, 0x3, R5 ;  /* 0x00000003ff057819 */ /* 0x000fe80000011405 */
[----:B------:R-:W-:Y:S04]  /*d9a0*/  IADD3 R5, -R5, 0x30, RZ ;  /* 0x0000003005057810 */ /* 0x000fe80007ffe1ff */
[----:B------:R-:W-:Y:S01]  /*d9b0*/  ISETP.GE.AND P0, PT, R5, 0x1, PT ;  /* 0x000000010500780c */ /* 0x000fe20003f06270 */
[----:B------:R-:W-:-:S10]  /*d9c0*/  BRA.DIV ~URZ, `(.L_x_541) ;  /* 0x0000d5827f007947 */ /* 0x000fd4000b800000 */
[----:B------:R1:W2:Y:S02]  /*d9d0*/  SHFL.IDX PT, R4, R8, RZ, 0x181f ;  /* 0x00181fff08047589 */ /* 0x0002a400000e0000 */
.L_x_658:
[----:B------:R-:W-:-:S05]  /*d9e0*/  BRA.DIV ~URZ, `(.L_x_542) ;  /* 0x0000d5f27f007947 */ /* 0x000fca000b800000 */
[----:B------:R3:W4:Y:S02]  /*d9f0*/  SHFL.IDX PT, R0, R9, RZ, 0x181f ;  /* 0x00181fff09007589 */ /* 0x00072400000e0000 */
.L_x_659:
        /* <DEDUP_REMOVED lines=14> */
[----:B----4-:R-:W-:Y:S01]  /*dae0*/  @P0 IMAD.X R7, R4, 0x1, R7, P1 ;  /* 0x0000000104070824 */ /* 0x010fe200008e0607 */
[----:B---3--:R-:W-:Y:S11]  /*daf0*/  @P0 ISETP.GE.AND P1, PT, R3, c[0x0][0x1d4], PT ;  /* 0x0000750003000a0c */ /* 0x008ff60003f26270 */
        /* <DEDUP_REMOVED lines=24> */
.L_x_660:
        /* <DEDUP_REMOVED lines=36> */
.L_x_540:
[----:B--234-:R-:W-:Y:S05]  /*dec0*/  BSYNC B0 ;  /* 0x0000000000007941 */ /* 0x01cfea0003800000 */
.L_x_539:
[----:B-1----:R-:W2:Y:S04]  /*ded0*/  LDL R0, [R1+0x20] ;  /* 0x0000200001007983 */ /* 0x002ea80000100800 */
[----:B------:R-:W3:Y:S04]  /*dee0*/  LDL R3, [R1+0x24] ;  /* 0x0000240001037983 */ /* 0x000ee80000100800 */
[----:B------:R-:W0:Y:S01]  /*def0*/  LDGDEPBAR ;  /* 0x00000000000079af */ /* 0x000e220000000000 */
[----:B--2---:R-:W-:Y:S02]  /*df00*/  FMNMX.FTZ R2, R0, R133, !PT ;  /* 0x0000008500027209 */ /* 0x004fe40007810000 */
[----:B------:R-:W-:Y:S02]  /*df10*/  FMNMX.FTZ R0, R178, R132, !PT ;  /* 0x00000084b2007209 */ /* 0x000fe40007810000 */
[----:B------:R-:W-:Y:S02]  /*df20*/  FMNMX.FTZ R2, R179, R2, !PT ;  /* 0x00000002b3027209 */ /* 0x000fe40007810000 */
[----:B---3--:R-:W-:Y:S02]  /*df30*/  FMNMX.FTZ R0, R3, R0, !PT ;  /* 0x0000000003007209 */ /* 0x008fe40007810000 */
        /* <DEDUP_REMOVED lines=22> */
.L_x_661:
[----:B-12---:R-:W-:Y:S01]  /*e0a0*/  FMNMX.FTZ R4, R4, R0, !PT ;  /* 0x0000000004047209 */ /* 0x006fe20007810000 */
[----:B------:R-:W-:-:S05]  /*e0b0*/  BRA.DIV ~URZ, `(.L_x_545) ;  /* 0x0000d1027f007947 */ /* 0x000fca000b800000 */
[----:B------:R-:W1:Y:S02]  /*e0c0*/  SHFL.BFLY PT, R0, R4, 0x1, 0x1f ;  /* 0x0c201f0004007f89 */ /* 0x000e6400000e0000 */
[----:B-1----:R-:W-:Y:S02]  /*e0d0*/  FMNMX.FTZ R133, R4, R0, !PT ;  /* 0x0000000004857209 */ /* 0x002fe40007810000 */
[----:B------:R-:W1:Y:S02]  /*e0e0*/  SHFL.BFLY PT, R0, R5, 0x2, 0x1f ;  /* 0x0c401f0005007f89 */ /* 0x000e6400000e0000 */
[----:B-1----:R-:W-:Y:S05]  /*e0f0*/  FMNMX.FTZ R4, R5, R0, !PT ;  /* 0x0000000005047209 */ /* 0x002fea0007810000 */
[----:B------:R1:W2:Y:S02]  /*e100*/  SHFL.BFLY PT, R0, R4, 0x1, 0x1f ;  /* 0x0c201f0004007f89 */ /* 0x0002a400000e0000 */
.L_x_662:
[----:B------:R-:W3:Y:S01]  /*e110*/  LDL.LU R2, [R1+0x20] ;  /* 0x0000200001027983 */ /* 0x000ee20000300800 */
[----:B--2---:R-:W-:Y:S01]  /*e120*/  FMNMX.FTZ R3, R0, R4, !PT ;  /* 0x0000000400037209 */ /* 0x004fe20007810000 */
[C---:B------:R-:W-:Y:S01]  /*e130*/  FADD.FTZ R0, -R133.reuse, R134 ;  /* 0x0000008685007221 */ /* 0x040fe20000010100 */
[----:B------:R-:W-:Y:S01]  /*e140*/  WARPSYNC 0xffffffff ;  /* 0xffffffff00007948 */ /* 0x000fe20003800000 */
[----:B------:R-:W2:Y:S01]  /*e150*/  LDL.LU R20, [R1+0x60] ;  /* 0x0000600001147983 */ /* 0x000ea20000300800 */
[----:B-1----:R-:W-:Y:S02]  /*e160*/  FMUL.FTZ R4, R133, c[0x0][0x2d0] ;  /* 0x0000b40085047a20 */ /* 0x002fe40000410000 */
[----:B------:R-:W-:Y:S01]  /*e170*/  FMUL.FTZ R0, R0, c[0x0][0x2d0] ;  /* 0x0000b40000007a20 */ /* 0x000fe20000410000 */
[----:B------:R-:W4:Y:S01]  /*e180*/  LDL.LU R19, [R1+0x24] ;  /* 0x0000240001137983 */ /* 0x000f220000300800 */
        /* <DEDUP_REMOVED lines=10> */
[--C-:B------:R-:W-:Y:S01]  /*e230*/  FFMA.FTZ R176, R135, c[0x0][0x2d0], -R4.reuse ;  /* 0x0000b40087b07a23 */ /* 0x100fe20000010804 */
[----:B------:R-:W-:Y:S10]  /*e240*/  MUFU.EX2 R7, R7 ;  /* 0x0000000700077308 */ /* 0x000ff40000000800 */
[----:B------:R-:W-:Y:S01]  /*e250*/  MUFU.EX2 R9, R6 ;  /* 0x0000000600097308 */ /* 0x000fe20000000800 */
[----:B---3--:R-:W-:Y:S09]  /*e260*/  FFMA.FTZ R8, R2, c[0x0][0x2d0], -R4 ;  /* 0x0000b40002087a23 */ /* 0x008ff20000010804 */
[----:B------:R-:W1:Y:S10]  /*e270*/  MUFU.EX2 R2, R0 ;  /* 0x0000000000027308 */ /* 0x000e740000000800 */
[----:B------:R-:W3:Y:S10]  /*e280*/  MUFU.EX2 R4, R8 ;  /* 0x0000000800047308 */ /* 0x000ef40000000800 */
[----:B------:R-:W4:Y:S01]  /*e290*/  MUFU.EX2 R8, R5 ;  /* 0x0000000500087308 */ /* 0x000f220000000800 */
[C---:B-1----:R-:W-:Y:S02]  /*e2a0*/  FMUL.FTZ R24, R2.reuse, R136 ;  /* 0x0000008802187220 */ /* 0x042fe40000410000 */
[----:B------:R-:W5:Y:S01]  /*e2b0*/  LDL.LU R136, [R1+0x5c] ;  /* 0x00005c0001887983 */ /* 0x000f620000300800 */
[C---:B------:R-:W-:Y:S02]  /*e2c0*/  FMUL.FTZ R25, R2.reuse, R137 ;  /* 0x0000008902197220 */ /* 0x040fe40000410000 */
[C---:B------:R-:W-:Y:S02]  /*e2d0*/  FMUL.FTZ R21, R2.reuse, R141 ;  /* 0x0000008d02157220 */ /* 0x040fe40000410000 */
[C---:B------:R-:W-:Y:S02]  /*e2e0*/  FMUL.FTZ R28, R2.reuse, R28 ;  /* 0x0000001c021c7220 */ /* 0x040fe40000410000 */
[C---:B------:R-:W-:Y:S01]  /*e2f0*/  FMUL.FTZ R29, R2.reuse, R29 ;  /* 0x0000001d021d7220 */ /* 0x040fe20000410000 */
[----:B---3--:R-:W-:Y:S01]  /*e300*/  F2FP.PACK_AB R168, R7, R4 ;  /* 0x0000000407a8723e */ /* 0x008fe200000000ff */
[----:B--2---:R-:W-:Y:S02]  /*e310*/  FFMA.FTZ R0, R2, R20, R4 ;  /* 0x0000001402007223 */ /* 0x004fe40000010004 */
[----:B------:R-:W-:Y:S02]  /*e320*/  FMUL.FTZ R4, R3, c[0x0][0x2d0] ;  /* 0x0000b40003047a20 */ /* 0x000fe40000410000 */
[----:B------:R-:W-:Y:S02]  /*e330*/  FADD.FTZ R6, R7, R0 ;  /* 0x0000000007067221 */ /* 0x000fe40000010000 */
[----:B------:R-:W-:Y:S02]  /*e340*/  FADD.FTZ R0, -R3, R132 ;  /* 0x0000008403007221 */ /* 0x000fe40000010100 */
[--C-:B----4-:R-:W-:Y:S01]  /*e350*/  FFMA.FTZ R7, R19, c[0x0][0x2d0], -R4.reuse ;  /* 0x0000b40013077a23 */ /* 0x110fe20000010804 */
[----:B------:R-:W-:Y:S01]  /*e360*/  F2FP.PACK_AB R170, R8, R9 ;  /* 0x0000000908aa723e */ /* 0x000fe200000000ff */
[----:B------:R-:W-:Y:S02]  /*e370*/  FMUL.FTZ R0, R0, c[0x0][0x2d0] ;  /* 0x0000b40000007a20 */ /* 0x000fe40000410000 */
[--C-:B------:R-:W-:Y:S02]  /*e380*/  FFMA.FTZ R132, R177, c[0x0][0x2d0], -R4.reuse ;  /* 0x0000b400b1847a23 */ /* 0x100fe40000010804 */
        /* <DEDUP_REMOVED lines=8> */
[----:B------:R-:W-:Y:S01]  /*e410*/  MOV R141, R23 ;  /* 0x00000017008d7202 */ /* 0x000fe20000000f00 */
[--C-:B------:R-:W-:Y:S01]  /*e420*/  FFMA.FTZ R175, R18, c[0x0][0x2d0], -R4.reuse ;  /* 0x0000b40012af7a23 */ /* 0x100fe20000010804 */
[----:B------:R1:W-:Y:S01]  /*e430*/  MUFU.EX2 R135, R5 ;  /* 0x0000000500877308 */ /* 0x0003e20000000800 */
[--C-:B------:R-:W-:Y:S02]  /*e440*/  FFMA.FTZ R173, R173, c[0x0][0x2d0], -R4.reuse ;  /* 0x0000b400adad7a23 */ /* 0x100fe40000010804 */
[----:B------:R-:W-:Y:S02]  /*e450*/  FFMA.FTZ R178, R16, c[0x0][0x2d0], -R4 ;  /* 0x0000b40010b27a23 */ /* 0x000fe40000010804 */
[C---:B------:R-:W-:Y:S02]  /*e460*/  FMUL.FTZ R4, R2.reuse, R156 ;  /* 0x0000009c02047220 */ /* 0x040fe40000410000 */
[----:B------:R-:W-:Y:S02]  /*e470*/  FADD.FTZ R6, R9, R6 ;  /* 0x0000000609067221 */ /* 0x000fe40000010000 */
[----:B------:R-:W-:Y:S01]  /*e480*/  FMUL.FTZ R9, R2, R153 ;  /* 0x0000009902097220 */ /* 0x000fe20000410000 */
[----:B------:R-:W2:Y:S01]  /*e490*/  MUFU.EX2 R156, R7 ;  /* 0x00000007009c7308 */ /* 0x000ea20000000800 */
[----:B------:R-:W-:Y:S01]  /*e4a0*/  FADD.FTZ R177, R8, R6 ;  /* 0x0000000608b17221 */ /* 0x000fe20000010000 */
[----:B------:R-:W-:Y:S01]  /*e4b0*/  MOV R153, R19 ;  /* 0x0000001300997202 */ /* 0x000fe20000000f00 */
[C---:B------:R-:W-:Y:S01]  /*e4c0*/  FMUL.FTZ R8, R2.reuse, R152 ;  /* 0x0000009802087220 */ /* 0x040fe20000410000 */
[----:B------:R-:W-:Y:S01]  /*e4d0*/  MOV R152, R22 ;  /* 0x0000001600987202 */ /* 0x000fe20000000f00 */
[C---:B------:R-:W-:Y:S02]  /*e4e0*/  FMUL.FTZ R12, R2.reuse, R148 ;  /* 0x00000094020c7220 */ /* 0x040fe40000410000 */
[C---:B------:R-:W-:Y:S02]  /*e4f0*/  FMUL.FTZ R13, R2.reuse, R149 ;  /* 0x00000095020d7220 */ /* 0x040fe40000410000 */
[C---:B------:R-:W-:Y:S01]  /*e500*/  FMUL.FTZ R16, R2.reuse, R144 ;  /* 0x0000009002107220 */ /* 0x040fe20000410000 */
[----:B------:R-:W-:Y:S01]  /*e510*/  MOV R144, R14 ;  /* 0x0000000e00907202 */ /* 0x000fe20000000f00 */
[C---:B------:R-:W-:Y:S01]  /*e520*/  FMUL.FTZ R17, R2.reuse, R145 ;  /* 0x0000009102117220 */ /* 0x040fe20000410000 */
[----:B------:R-:W-:Y:S01]  /*e530*/  MUFU.EX2 R149, R132 ;  /* 0x0000008400957308 */ /* 0x000fe20000000800 */
[C---:B------:R-:W-:Y:S01]  /*e540*/  FMUL.FTZ R20, R2.reuse, R140 ;  /* 0x0000008c02147220 */ /* 0x040fe20000410000 */
[----:B------:R-:W-:Y:S01]  /*e550*/  MOV R140, R10 ;  /* 0x0000000a008c7202 */ /* 0x000fe20000000f00 */
[C---:B-1----:R-:W-:Y:S01]  /*e560*/  FMUL.FTZ R5, R2.reuse, R157 ;  /* 0x0000009d02057220 */ /* 0x042fe20000410000 */
[----:B------:R-:W-:Y:S01]  /*e570*/  MOV R145, R11 ;  /* 0x0000000b00917202 */ /* 0x000fe20000000f00 */
[C---:B------:R-:W-:Y:S01]  /*e580*/  FMUL.FTZ R32, R2.reuse, R32 ;  /* 0x0000002002207220 */ /* 0x040fe20000410000 */
[----:B------:R-:W-:Y:S01]  /*e590*/  MOV R157, R15 ;  /* 0x0000000f009d7202 */ /* 0x000fe20000000f00 */
[C---:B------:R-:W-:Y:S02]  /*e5a0*/  FMUL.FTZ R33, R2.reuse, R33 ;  /* 0x0000002102217220 */ /* 0x040fe40000410000 */
[C---:B------:R-:W-:Y:S02]  /*e5b0*/  FMUL.FTZ R36, R2.reuse, R36 ;  /* 0x0000002402247220 */ /* 0x040fe40000410000 */
[----:B------:R-:W-:Y:S01]  /*e5c0*/  FMUL.FTZ R37, R2, R37 ;  /* 0x0000002502257220 */ /* 0x000fe20000410000 */
[----:B--2---:R-:W-:Y:S01]  /*e5d0*/  F2FP.PACK_AB R169, R156, R135 ;  /* 0x000000879ca9723e */ /* 0x004fe200000000ff */
[----:B------:R-:W-:Y:S02]  /*e5e0*/  FMUL.FTZ R7, R0, R159 ;  /* 0x0000009f00077220 */ /* 0x000fe40000410000 */
[----:B------:R-:W2:Y:S01]  /*e5f0*/  LDL R159, [R1] ;  /* 0x00000000019f7983 */ /* 0x000ea20000100800 */
        /* <DEDUP_REMOVED lines=42> */
[C---:B------:R-:W-:Y:S01]  /*e8a0*/  FMUL.FTZ R6, R0.reuse, R158 ;  /* 0x0000009e00067220 */ /* 0x040fe20000410000 */
[----:B------:R-:W-:Y:S01]  /*e8b0*/  MOV R158, R27 ;  /* 0x0000001b009e7202 */ /* 0x000fe20000000f00 */
[----:B------:R-:W-:Y:S02]  /*e8c0*/  FMUL.FTZ R27, R0, R139 ;  /* 0x0000008b001b7220 */ /* 0x000fe40000410000 */
[C---:B------:R-:W-:Y:S01]  /*e8d0*/  FMUL.FTZ R124, R2.reuse, R124 ;  /* 0x0000007c027c7220 */ /* 0x040fe20000410000 */
[----:B------:R1:W-:Y:S01]  /*e8e0*/  MUFU.EX2 R132, R158 ;  /* 0x0000009e00847308 */ /* 0x0003e20000000800 */
[C---:B------:R-:W-:Y:S02]  /*e8f0*/  FMUL.FTZ R125, R2.reuse, R125 ;  /* 0x0000007d027d7220 */ /* 0x040fe40000410000 */
[C---:B------:R-:W-:Y:S02]  /*e900*/  FMUL.FTZ R128, R2.reuse, R128 ;  /* 0x0000008002807220 */ /* 0x040fe40000410000 */
[----:B------:R-:W-:Y:S01]  /*e910*/  FMUL.FTZ R129, R2, R129 ;  /* 0x0000008102817220 */ /* 0x000fe20000410000 */
[----:B------:R-:W-:Y:S01]  /*e920*/  MOV R2, R26 ;  /* 0x0000001a00027202 */ /* 0x000fe20000000f00 */
[C---:B------:R-:W-:Y:S02]  /*e930*/  FMUL.FTZ R26, R0.reuse, R138 ;  /* 0x0000008a001a7220 */ /* 0x040fe40000410000 */
[C---:B------:R-:W-:Y:S02]  /*e940*/  FMUL.FTZ R14, R0.reuse, R150 ;  /* 0x00000096000e7220 */ /* 0x040fe40000410000 */
[----:B------:R-:W3:Y:S01]  /*e950*/  MUFU.EX2 R150, R134 ;  /* 0x0000008600967308 */ /* 0x000ee20000000800 */
[C---:B------:R-:W-:Y:S01]  /*e960*/  FMUL.FTZ R10, R0.reuse, R154 ;  /* 0x0000009a000a7220 */ /* 0x040fe20000410000 */
[----:B------:R-:W-:Y:S01]  /*e970*/  MOV R154, R145 ;  /* 0x00000091009a7202 */ /* 0x000fe20000000f00 */
[C---:B------:R-:W-:Y:S01]  /*e980*/  FMUL.FTZ R11, R0.reuse, R155 ;  /* 0x0000009b000b7220 */ /* 0x040fe20000410000 */
[----:B------:R-:W-:Y:S01]  /*e990*/  MOV R155, R144 ;  /* 0x00000090009b7202 */ /* 0x000fe20000000f00 */
[C---:B------:R-:W-:Y:S02]  /*e9a0*/  FMUL.FTZ R15, R0.reuse, R151 ;  /* 0x00000097000f7220 */ /* 0x040fe40000410000 */
[C---:B------:R-:W-:Y:S02]  /*e9b0*/  FMUL.FTZ R18, R0.reuse, R146 ;  /* 0x0000009200127220 */ /* 0x040fe40000410000 */
[C---:B------:R-:W-:Y:S01]  /*e9c0*/  FMUL.FTZ R19, R0.reuse, R147 ;  /* 0x0000009300137220 */ /* 0x040fe20000410000 */
[----:B------:R4:W-:Y:S01]  /*e9d0*/  MUFU.EX2 R151, R173 ;  /* 0x000000ad00977308 */ /* 0x0009e20000000800 */
[C---:B------:R-:W-:Y:S01]  /*e9e0*/  FMUL.FTZ R22, R0.reuse, R142 ;  /* 0x0000008e00167220 */ /* 0x040fe20000410000 */
[----:B------:R-:W-:Y:S01]  /*e9f0*/  LDSM.16.MT88.4 R144, [R241+0x800] ;  /* 0x00080000f190783b */ /* 0x000fe20000004200 */
[C---:B------:R-:W-:Y:S01]  /*ea00*/  FMUL.FTZ R23, R0.reuse, R143 ;  /* 0x0000008f00177220 */ /* 0x040fe20000410000 */
[----:B-1----:R-:W-:Y:S01]  /*ea10*/  MOV R158, R141 ;  /* 0x0000008d009e7202 */ /* 0x002fe20000000f00 */
[C---:B------:R-:W-:Y:S02]  /*ea20*/  FMUL.FTZ R30, R0.reuse, R30 ;  /* 0x0000001e001e7220 */ /* 0x040fe40000410000 */
[C---:B------:R-:W-:Y:S02]  /*ea30*/  FMUL.FTZ R31, R0.reuse, R31 ;  /* 0x0000001f001f7220 */ /* 0x040fe40000410000 */
[C---:B------:R-:W-:Y:S01]  /*ea40*/  FMUL.FTZ R34, R0.reuse, R34 ;  /* 0x0000002200227220 */ /* 0x040fe20000410000 */
[----:B------:R-:W-:Y:S01]  /*ea50*/  MUFU.EX2 R2, R2 ;  /* 0x0000000200027308 */ /* 0x000fe20000000800 */
[C---:B------:R-:W-:Y:S02]  /*ea60*/  FMUL.FTZ R35, R0.reuse, R35 ;  /* 0x0000002300237220 */ /* 0x040fe40000410000 */
[----:B------:R-:W-:Y:S01]  /*ea70*/  FMUL.FTZ R38, R0, R38 ;  /* 0x0000002600267220 */ /* 0x000fe20000410000 */
[----:B---3--:R-:W-:Y:S01]  /*ea80*/  F2FP.PACK_AB R171, R150, R149 ;  /* 0x0000009596ab723e */ /* 0x008fe200000000ff */
[C---:B------:R-:W-:Y:S02]  /*ea90*/  FMUL.FTZ R39, R0.reuse, R39 ;  /* 0x0000002700277220 */ /* 0x040fe40000410000 */
[C---:B------:R-:W-:Y:S02]  /*eaa0*/  FMUL.FTZ R42, R0.reuse, R42 ;  /* 0x0000002a002a7220 */ /* 0x040fe40000410000 */
[C---:B------:R-:W-:Y:S01]  /*eab0*/  FMUL.FTZ R43, R0.reuse, R43 ;  /* 0x0000002b002b7220 */ /* 0x040fe20000410000 */
[----:B------:R-:W-:Y:S01]  /*eac0*/  MUFU.EX2 R134, R176 ;  /* 0x000000b000867308 */ /* 0x000fe20000000800 */
[C---:B------:R-:W-:Y:S02]  /*ead0*/  FMUL.FTZ R46, R0.reuse, R46 ;  /* 0x0000002e002e7220 */ /* 0x040fe40000410000 */
[C---:B------:R-:W-:Y:S01]  /*eae0*/  FMUL.FTZ R47, R0.reuse, R47 ;  /* 0x0000002f002f7220 */ /* 0x040fe20000410000 */
[----:B----4-:R-:W-:Y:S01]  /*eaf0*/  MOV R173, R157 ;  /* 0x0000009d00ad7202 */ /* 0x010fe20000000f00 */
        /* <DEDUP_REMOVED lines=34> */
[----:B-1----:R-:W-:Y:S01]  /*ed20*/  MOV R178, R157 ;  /* 0x0000009d00b27202 */ /* 0x002fe20000000f00 */
        /* <DEDUP_REMOVED lines=12> */
[----:B-----5:R-:W-:Y:S02]  /*edf0*/  FFMA.FTZ R148, R0, R136, R135 ;  /* 0x0000008800947223 */ /* 0x020fe40000010087 */
[----:B------:R-:W1:Y:S01]  /*ee00*/  LDSM.16.MT88.4 R136, [R239] ;  /* 0x00000000ef88783b */ /* 0x000e620000004200 */
[----:B------:R-:W-:Y:S01]  /*ee10*/  FADD.FTZ R0, R132, R177 ;  /* 0x000000b184007221 */ /* 0x000fe20000010000 */
[----:B------:R-:W3:Y:S03]  /*ee20*/  MUFU.EX2 R135, R179 ;  /* 0x000000b300877308 */ /* 0x000ee60000000800 */
[----:B------:R-:W-:Y:S03]  /*ee30*/  FADD.FTZ R0, R2, R0 ;  /* 0x0000000002007221 */ /* 0x000fe60000010000 */
[----:B------:R-:W4:Y:S04]  /*ee40*/  LDL R177, [R1+0x80] ;  /* 0x0000800001b17983 */ /* 0x000f280000100800 */
[----:B------:R-:W5:Y:S10]  /*ee50*/  MUFU.EX2 R179, R174 ;  /* 0x000000ae00b37308 */ /* 0x000f740000000800 */
[----:B------:R-:W2:Y:S01]  /*ee60*/  MUFU.EX2 R174, R153 ;  /* 0x0000009900ae7308 */ /* 0x000ea20000000800 */
[----:B---3--:R-:W-:Y:S04]  /*ee70*/  FADD.FTZ R0, R135, R0 ;  /* 0x0000000087007221 */ /* 0x008fe80000010000 */
[----:B------:R-:W-:Y:S01]  /*ee80*/  FADD.FTZ R0, R134, R0 ;  /* 0x0000000086007221 */ /* 0x000fe20000010000 */
        /* <DEDUP_REMOVED lines=51> */
[----:B------:R-:W-:Y:S03]  /*f1c0*/  F2FP.PACK_AB R137, R157, R151 ;  /* 0x000000979d89723e */ /* 0x000fe600000000ff */
[----:B------:R-:W-:Y:S02]  /*f1d0*/  F2FP.PACK_AB R138, R134, R135 ;  /* 0x00000087868a723e */ /* 0x000fe400000000ff */
[----:B-----5:R-:W-:Y:S02]  /*f1e0*/  F2FP.PACK_AB R139, R176, R179 ;  /* 0x000000b3b08b723e */ /* 0x020fe400000000ff */
[----:B------:R-:W2:Y:S01]  /*f1f0*/  MUFU.EX2 R2, R155 ;  /* 0x0000009b00027308 */ /* 0x000ea20000000800 */
[----:B------:R-:W-:Y:S04]  /*f200*/  F2FP.PACK_AB R169, R175, R174 ;  /* 0x000000aeafa9723e */ /* 0x000fe800000000ff */
[C---:B------:R-:W-:Y:S05]  /*f210*/  HMMA.16816.F32 R4, R136.reuse, R140, R4 ;  /* 0x0000008c8804723c */ /* 0x040fea0000001804 */
[----:B------:R-:W3:Y:S03]  /*f220*/  MUFU.EX2 R135, R154 ;  /* 0x0000009a00877308 */ /* 0x000ee60000000800 */
[C---:B------:R-:W-:Y:S01]  /*f230*/  HMMA.16816.F32 R8, R136.reuse, R142, R8 ;  /* 0x0000008e8808723c */ /* 0x040fe20000001808 */
[----:B------:R-:W5:Y:S03]  /*f240*/  LDSM.16.MT88.4 R140, [R240+0x800] ;  /* 0x00080000f08c783b */ /* 0x000f660000004200 */
[----:B-1----:R-:W-:Y:S03]  /*f250*/  FADD.FTZ R0, R132, R0 ;  /* 0x0000000084007221 */ /* 0x002fe60000010000 */
[----:B------:R-:W1:Y:S01]  /*f260*/  MUFU.EX2 R134, R159 ;  /* 0x0000009f00867308 */ /* 0x000e620000000800 */
[C---:B------:R-:W-:Y:S04]  /*f270*/  HMMA.16816.F32 R12, R136.reuse, R144, R12 ;  /* 0x00000090880c723c */ /* 0x040fe8000000180c */
[C---:B--2---:R-:W-:Y:S01]  /*f280*/  F2FP.PACK_AB R168, R2.reuse, R132 ;  /* 0x0000008402a8723e */ /* 0x044fe200000000ff */
[----:B------:R-:W-:Y:S02]  /*f290*/  FADD.FTZ R0, R2, R0 ;  /* 0x0000000002007221 */ /* 0x000fe40000010000 */
[----:B------:R-:W-:Y:S01]  /*f2a0*/  FADD.FTZ R2, R156, R148 ;  /* 0x000000949c027221 */ /* 0x000fe20000010000 */
[C---:B------:R-:W-:Y:S01]  /*f2b0*/  HMMA.16816.F32 R16, R136.reuse, R146, R16 ;  /* 0x000000928810723c */ /* 0x040fe20000001810 */
[----:B------:R-:W2:Y:S01]  /*f2c0*/  LDSM.16.MT88.4 R144, [R242+0x800] ;  /* 0x00080000f290783b */ /* 0x000ea20000004200 */
[----:B------:R-:W4:Y:S02]  /*f2d0*/  MUFU.EX2 R173, R158 ;  /* 0x0000009e00ad7308 */ /* 0x000f240000000800 */
[----:B---3--:R-:W-:Y:S05]  /*f2e0*/  FADD.FTZ R0, R135, R0 ;  /* 0x0000000087007221 */ /* 0x008fea0000010000 */
[----:B------:R-:W-:Y:S03]  /*f2f0*/  LDSM.16.MT88.4 R152, [R239+0x1000] ;  /* 0x00100000ef98783b */ /* 0x000fe60000004200 */
[C---:B-1----:R-:W-:Y:S01]  /*f300*/  FADD.FTZ R0, R134.reuse, R0 ;  /* 0x0000000086007221 */ /* 0x042fe20000010000 */
[----:B------:R-:W-:Y:S02]  /*f310*/  F2FP.PACK_AB R170, R134, R135 ;  /* 0x0000008786aa723e */ /* 0x000fe400000000ff */
[----:B------:R-:W-:Y:S02]  /*f320*/  MOV R134, R151 ;  /* 0x0000009700867202 */ /* 0x000fe40000000f00 */
[----:B------:R1:W-:Y:S01]  /*f330*/  STL [R1+0x60], R0 ;  /* 0x0000600001007387 */ /* 0x0003e20000100800 */
[----:B------:R-:W-:Y:S03]  /*f340*/  MOV R135, R150 ;  /* 0x0000009600877202 */ /* 0x000fe60000000f00 */
[----:B------:R-:W3:Y:S01]  /*f350*/  LDL.LU R132, [R1+0x3c] ;  /* 0x00003c0001847983 */ /* 0x000ee20000300800 */
[C---:B-----5:R-:W-:Y:S03]  /*f360*/  HMMA.16816.F32 R20, R136.reuse, R140, R20 ;  /* 0x0000008c8814723c */ /* 0x060fe60000001814 */
[----:B----4-:R-:W-:Y:S05]  /*f370*/  F2FP.PACK_AB R171, R173, R172 ;  /* 0x000000acadab723e */ /* 0x010fea00000000ff */
[C---:B------:R-:W-:Y:S01]  /*f380*/  HMMA.16816.F32 R24, R136.reuse, R142, R24 ;  /* 0x0000008e8818723c */ /* 0x040fe20000001818 */
[----:B------:R-:W4:Y:S07]  /*f390*/  LDSM.16.MT88.4 R140, [R239+0x2000] ;  /* 0x00200000ef8c783b */ /* 0x000f2e0000004200 */
[C---:B--2---:R-:W-:Y:S04]  /*f3a0*/  HMMA.16816.F32 R28, R136.reuse, R144, R28 ;  /* 0x00000090881c723c */ /* 0x044fe8000000181c */
[----:B-1----:R-:W-:Y:S04]  /*f3b0*/  FADD.FTZ R0, R149, R2 ;  /* 0x0000000295007221 */ /* 0x002fe80000010000 */
[C---:B------:R-:W-:Y:S01]  /*f3c0*/  HMMA.16816.F32 R32, R136.reuse, R146, R32 ;  /* 0x000000928820723c */ /* 0x040fe20000001820 */
[----:B------:R-:W1:Y:S03]  /*f3d0*/  LDSM.16.MT88.4 R144, [R241+0x2000] ;  /* 0x00200000f190783b */ /* 0x000e660000004200 */
[----:B------:R-:W-:Y:S04]  /*f3e0*/  FADD.FTZ R0, R135, R0 ;  /* 0x0000000087007221 */ /* 0x000fe80000010000 */
[----:B------:R-:W-:Y:S04]  /*f3f0*/  FADD.FTZ R0, R134, R0 ;  /* 0x0000000086007221 */ /* 0x000fe80000010000 */
[----:B------:R-:W-:Y:S04]  /*f400*/  FADD.FTZ R0, R178, R0 ;  /* 0x00000000b2007221 */ /* 0x000fe80000010000 */
[----:B------:R-:W-:Y:S04]  /*f410*/  FADD.FTZ R0, R179, R0 ;  /* 0x00000000b3007221 */ /* 0x000fe80000010000 */
[----:B------:R-:W-:Y:S04]  /*f420*/  FADD.FTZ R0, R176, R0 ;  /* 0x00000000b0007221 */ /* 0x000fe80000010000 */
[----:B------:R-:W-:Y:S01]  /*f430*/  FADD.FTZ R0, R174, R0 ;  /* 0x00000000ae007221 */ /* 0x000fe20000010000 */
[C---:B----4-:R-:W-:Y:S03]  /*f440*/  HMMA.16816.F32 R36, R136.reuse, R140, R36 ;  /* 0x0000008c8824723c */ /* 0x050fe60000001824 */
[----:B------:R-:W-:Y:S04]  /*f450*/  FADD.FTZ R0, R175, R0 ;  /* 0x00000000af007221 */ /* 0x000fe80000010000 */
[----:B------:R-:W-:Y:S01]  /*f460*/  FADD.FTZ R2, R172, R0 ;  /* 0x00000000ac027221 */ /* 0x000fe20000010000 */
[C---:B------:R-:W-:Y:S01]  /*f470*/  HMMA.16816.F32 R40, R136.reuse, R142, R40 ;  /* 0x0000008e8828723c */ /* 0x040fe20000001828 */
[----:B------:R-:W2:Y:S03]  /*f480*/  LDSM.16.MT88.4 R140, [R240+0x2000] ;  /* 0x00200000f08c783b */ /* 0x000ea60000004200 */
[----:B------:R-:W-:Y:S04]  /*f490*/  FADD.FTZ R2, R173, R2 ;  /* 0x00000002ad027221 */ /* 0x000fe80000010000 */
        /* <DEDUP_REMOVED lines=27> */
[C---:B--2---:R-:W-:Y:S04]  /*f650*/  HMMA.16816.F32 R116, R136.reuse, R140, R116 ;  /* 0x0000008c8874723c */ /* 0x044fe80000001874 */
[C---:B---3--:R-:W-:Y:S02]  /*f660*/  IADD3 R0, R132.reuse, -0x1, RZ ;  /* 0xffffffff84007810 */ /* 0x048fe40007ffe0ff */
[----:B------:R-:W-:Y:S02]  /*f670*/  ISETP.GT.AND P0, PT, R132, R177, PT ;  /* 0x000000b18400720c */ /* 0x000fe40003f04270 */
[C---:B------:R-:W-:Y:S01]  /*f680*/  HMMA.16816.F32 R120, R136.reuse, R142, R120 ;  /* 0x0000008e8878723c */ /* 0x040fe20000001878 */
[----:B------:R-:W-:Y:S03]  /*f690*/  STL [R1+0x3c], R0 ;  /* 0x00003c0001007387 */ /* 0x000fe60000100800 */
[----:B------:R-:W-:Y:S01]  /*f6a0*/  MOV R132, R3 ;  /* 0x0000000300847202 */ /* 0x000fe20000000f00 */
[----:B------:R-:W-:Y:S03]  /*f6b0*/  STL [R1+0x5c], R2 ;  /* 0x00005c0201007387 */ /* 0x000fe60000100800 */
[C---:B-1----:R-:W-:Y:S08]  /*f6c0*/  HMMA.16816.F32 R124, R136.reuse, R144, R124 ;  /* 0x00000090887c723c */ /* 0x042ff0000000187c */
        /* <DEDUP_REMOVED lines=49> */
.L_x_533:
[----:B------:R-:W2:Y:S04]  /*f9e0*/  LDL R2, [R1+0x70] ;  /* 0x0000700001027983 */ /* 0x000ea80000100800 */
[----:B------:R-:W2:Y:S02]  /*f9f0*/  LDL R0, [R1+0x3c] ;  /* 0x00003c0001007983 */ /* 0x000ea40000100800 */
[----:B--2---:R-:W-:-:S13]  /*fa00*/  ISETP.GE.AND P0, PT, R0, R2, PT ;  /* 0x000000020000720c */ /* 0x004fda0003f06270 */
[----:B------:R-:W-:Y:S05]  /*fa10*/  @!P0 BRA `(.L_x_547) ;  /* 0x0000407000008947 */ /* 0x000fea0003800000 */
[----:B------:R-:W-:Y:S02]  /*fa20*/  MOV R135, R132 ;  /* 0x0000008400877202 */ /* 0x000fe40000000f00 */
[----:B------:R-:W-:Y:S02]  /*fa30*/  MOV R134, R133 ;  /* 0x0000008500867202 */ /* 0x000fe40000000f00 */
.L_x_569:
[----:B-1----:R-:W2:Y:S01]  /*fa40*/  LDL R4, [R1+0x38] ;  /* 0x0000380001047983 */ /* 0x002ea20000100800 */
[----:B------:R-:W-:Y:S04]  /*fa50*/  DEPBAR.LE SB0, 0x0 ;  /* 0x000080000000791a */ /* 0x000fe80000000000 */
[----:B------:R-:W3:Y:S01]  /*fa60*/  LDL R6, [R1+0xa8] ;  /* 0x0000a80001067983 */ /* 0x000ee20000100800 */
[----:B------:R-:W-:Y:S03]  /*fa70*/  WARPSYNC 0xffffffff ;  /* 0xffffffff00007948 */ /* 0x000fe60003800000 */
[----:B------:R-:W4:Y:S04]  /*fa80*/  LDL R7, [R1+0x28] ;  /* 0x0000280001077983 */ /* 0x000f280000100800 */
[----:B------:R-:W5:Y:S04]  /*fa90*/  LDL.64 R8, [R1+0xa0] ;  /* 0x0000a00001087983 */ /* 0x000f680000100a00 */
[----:B------:R-:W3:Y:S04]  /*faa0*/  LDL R12, [R1+0x4] ;  /* 0x00000400010c7983 */ /* 0x000ee80000100800 */
[----:B------:R-:W5:Y:S04]  /*fab0*/  LDL R5, [R1+0x8] ;  /* 0x0000080001057983 */ /* 0x000f680000100800 */
[----:B------:R-:W-:Y:S06]  /*fac0*/  BAR.SYNC.DEFER_BLOCKING 0x0 ;  /* 0x0000000000007b1d */ /* 0x000fec0000010000 */
[----:B------:R1:W1:Y:S04]  /*fad0*/  LDSM.16.M88.4 R16, [R236+0x800] ;  /* 0x00080000ec10783b */ /* 0x0002680000000200 */
[----:B------:R1:W1:Y:S04]  /*fae0*/  LDSM.16.M88.4 R24, [R236+0x1000] ;  /* 0x00100000ec18783b */ /* 0x0002680000000200 */
[----:B------:R1:W1:Y:S01]  /*faf0*/  LDSM.16.M88.4 R168, [R243] ;  /* 0x00000000f3a8783b */ /* 0x0002620000000200 */
[----:B--2---:R-:W-:Y:S01]  /*fb00*/  IMAD.WIDE.U32 R2, R4, c[0x0][0x208], RZ ;  /* 0x0000820004027a25 */ /* 0x004fe200078e00ff */
[----:B------:R-:W-:Y:S05]  /*fb10*/  SHF.R.S32.HI R0, RZ, 0x1f, R4 ;  /* 0x0000001fff007819 */ /* 0x000fea0000011404 */
[----:B------:R-:W-:Y:S04]  /*fb20*/  IMAD R0, R0, c[0x0][0x208], RZ ;  /* 0x0000820000007a24 */ /* 0x000fe800078e02ff */
[----:B------:R-:W-:Y:S01]  /*fb30*/  IMAD R0, R4, c[0x0][0x20c], R0 ;  /* 0x0000830004007a24 */ /* 0x000fe200078e0200 */
[----:B----4-:R-:W-:Y:S04]  /*fb40*/  SHF.R.S32.HI R4, RZ, 0x1f, R7 ;  /* 0x0000001fff047819 */ /* 0x010fe80000011407 */
[----:B------:R-:W-:Y:S01]  /*fb50*/  IADD3 R3, R3, R0, RZ ;  /* 0x0000000003037210 */ /* 0x000fe20007ffe0ff */
[----:B------:R-:W-:Y:S01]  /*fb60*/  IMAD R4, R4, c[0x0][0x218], RZ ;  /* 0x0000860004047a24 */ /* 0x000fe200078e02ff */
[----:B---3--:R2:W3:Y:S03]  /*fb70*/  LDSM.16.M88.4 R172, [R12] ;  /* 0x000000000cac783b */ /* 0x0084e60000000200 */
[C---:B------:R-:W-:Y:S01]  /*fb80*/  IMAD.WIDE.U32 R2, R7.reuse, c[0x0][0x218], R2 ;  /* 0x0000860007027a25 */ /* 0x040fe200078e0002 */
[----:B-----5:R2:W4:Y:S03]  /*fb90*/  LDSM.16.M88.4 R176, [R5] ;  /* 0x0000000005b0783b */ /* 0x0205260000000200 */
[----:B------:R-:W-:Y:S01]  /*fba0*/  IMAD R4, R7, c[0x0][0x21c], R4 ;  /* 0x0000870007047a24 */ /* 0x000fe200078e0204 */
[----:B------:R-:W-:Y:S02]  /*fbb0*/  IADD3 R0, P0, R8, R2, RZ ;  /* 0x0000000208007210 */ /* 0x000fe40007f1e0ff */
[----:B------:R2:W1:Y:S02]  /*fbc0*/  LDSM.16.M88.4 R8, [R236] ;  /* 0x00000000ec08783b */ /* 0x0004640000000200 */
[----:B------:R-:W-:Y:S02]  /*fbd0*/  IADD3.X R2, R6, R3, R4, P0, !PT ;  /* 0x0000000306027210 */ /* 0x000fe400007fe404 */
[C---:B------:R-:W-:Y:S04]  /*fbe0*/  LEA R7, P0, R0.reuse, c[0x0][0x1f8], 0x1 ;  /* 0x00007e0000077a11 */ /* 0x040fe800078008ff */
[----:B------:R-:W-:Y:S01]  /*fbf0*/  LEA.HI.X R6, R0, c[0x0][0x1fc], R2, 0x1, P0 ;  /* 0x00007f0000067a11 */ /* 0x000fe200000f0c02 */
[----:B------:R-:W-:-:S06]  /*fc00*/  BRA.DIV ~URZ, `(.L_x_548) ;  /* 0x0000b6827f007947 */ /* 0x000fcc000b800000 */
[----:B------:R2:W4:Y:S02]  /*fc10*/  SHFL.IDX PT, R0, R6, RZ, 0x181f ;  /* 0x00181fff06007589 */ /* 0x00052400000e0000 */
.L_x_663:
[----:B--2---:R-:W2:Y:S01]  /*fc20*/  LDL R5, [R1+0x40] ;  /* 0x0000400001057983 */ /* 0x004ea20000100800 */
[----:B------:R-:W-:Y:S03]  /*fc30*/  BSSY B0, `(.L_x_549) ;  /* 0x000003e000007945 */ /* 0x000fe60003800000 */
[----:B------:R-:W5:Y:S04]  /*fc40*/  LDL R4, [R1+0xc4] ;  /* 0x0000c40001047983 */ /* 0x000f680000100800 */
        /* <DEDUP_REMOVED lines=11> */
[----:B------:R-:W5:Y:S01]  /*fd00*/  SHFL.IDX PT, R2, R7, RZ, 0x181f ;  /* 0x00181fff07027589 */ /* 0x000f6200000e0000 */
[----:B--2---:R-:W-:Y:S02]  /*fd10*/  ISETP.GE.AND P5, PT, R5, c[0x0][0x1d4], PT ;  /* 0x0000750005007a0c */ /* 0x004fe40003fa6270 */
[----:B-----5:R-:W-:Y:S05]  /*fd20*/  IADD3 R4, P0, R2, R4, RZ ;  /* 0x0000000402047210 */ /* 0x020fea0007f1e0ff */
[----:B----4-:R-:W-:Y:S06]  /*fd30*/  IMAD.X R5, R0, 0x1, R133, P0 ;  /* 0x0000000100057824 */ /* 0x010fec00000e0685 */
[----:B------:R-:W-:Y:S01]  /*fd40*/  @!PT LDS RZ, [RZ] ;  /* 0x00000000fffff984 */ /* 0x000fe20000000800 */
[----:B------:R-:W-:Y:S01]  /*fd50*/  @!PT LDS RZ, [RZ] ;  /* 0x00000000fffff984 */ /* 0x000fe20000000800 */
[----:B---3--:R2:W-:Y:S01]  /*fd60*/  LDGSTS.E.BYPASS.LTC128B.128 [R12+0x4080], [R4.64], !P5 ;  /* 0x04080000040c7fae */ /* 0x0085e2000e901d46 */
[----:B------:R-:W-:Y:S02]  /*fd70*/  ISETP.GE.AND P4, PT, R22, c[0x0][0x1d4], PT ;  /* 0x0000750016007a0c */ /* 0x000fe40003f86270 */
[----:B------:R-:W-:Y:S02]  /*fd80*/  ISETP.GE.AND P3, PT, R14, c[0x0][0x1d4], PT ;  /* 0x000075000e007a0c */ /* 0x000fe40003f66270 */
[----:B------:R-:W3:Y:S01]  /*fd90*/  S2R R14, SR_TID.X ;  /* 0x00000000000e7919 */ /* 0x000ee20000002100 */
[----:B------:R-:W-:Y:S02]  /*fda0*/  ISETP.GE.AND P2, PT, R13, c[0x0][0x1d4], PT ;  /* 0x000075000d007a0c */ /* 0x000fe40003f46270 */
[----:B--2---:R-:W-:Y:S05]  /*fdb0*/  IADD3 R4, P0, R2, R132, RZ ;  /* 0x0000008402047210 */ /* 0x004fea0007f1e0ff */
[----:B------:R-:W-:Y:S05]  /*fdc0*/  IMAD.X R5, R0, 0x1, R23, P0 ;  /* 0x0000000100057824 */ /* 0x000fea00000e0617 */
[----:B------:R2:W-:Y:S01]  /*fdd0*/  LDGSTS.E.BYPASS.LTC128B.128 [R12+0x5880], [R4.64], !P4 ;  /* 0x05880000040c7fae */ /* 0x0005e2000e101d46 */
[----:B---3--:R-:W-:Y:S02]  /*fde0*/  ISETP.GT.AND P1, PT, R14, 0x7f, PT ;  /* 0x0000007f0e00780c */ /* 0x008fe40003f24270 */
[----:B--2---:R-:W-:Y:S05]  /*fdf0*/  IADD3 R4, P0, R2, R21, RZ ;  /* 0x0000001502047210 */ /* 0x004fea0007f1e0ff */
[----:B------:R-:W-:Y:S01]  /*fe00*/  IMAD.X R5, R0, 0x1, R20, P0 ;  /* 0x0000000100057824 */ /* 0x000fe200000e0614 */
[----:B------:R-:W-:Y:S04]  /*fe10*/  IADD3 R2, P0, R2, R3, RZ ;  /* 0x0000000302027210 */ /* 0x000fe80007f1e0ff */
[----:B------:R2:W-:Y:S01]  /*fe20*/  LDGSTS.E.BYPASS.LTC128B.128 [R12+0x7080], [R4.64], !P3 ;  /* 0x07080000040c7fae */ /* 0x0005e2000d901d46 */
[----:B------:R-:W-:Y:S05]  /*fe30*/  IMAD.X R3, R0, 0x1, R15, P0 ;  /* 0x0000000100037824 */ /* 0x000fea00000e060f */
[----:B------:R2:W-:Y:S01]  /*fe40*/  LDGSTS.E.BYPASS.LTC128B.128 [R12+0x8880], [R2.64], !P2 ;  /* 0x08880000020c7fae */ /* 0x0005e2000d101d46 */
[----:B------:R-:W-:-:S05]  /*fe50*/  @P1 BRA `(.L_x_550) ;  /* 0x000001b000001947 */ /* 0x000fca0003800000 */
[----:B------:R-:W-:-:S05]  /*fe60*/  BRA.DIV ~URZ, `(.L_x_551) ;  /* 0x0000b4b27f007947 */ /* 0x000fca000b800000 */
[----:B--2---:R2:W3:Y:S04]  /*fe70*/  SHFL.IDX PT, R4, R6, 0x1, 0x181f ;  /* 0x00381f0006047f89 */ /* 0x0044e800000e0000 */
[----:B------:R2:W4:Y:S02]  /*fe80*/  SHFL.IDX PT, R0, R7, 0x1, 0x181f ;  /* 0x00381f0007007f89 */ /* 0x00052400000e0000 */
.L_x_664:
[----:B--2---:R-:W2:Y:S04]  /*fe90*/  LDL R6, [R1+0xc4] ;  /* 0x0000c40001067983 */ /* 0x004ea80000100800 */
[----:B------:R-:W5:Y:S04]  /*fea0*/  LDL R3, [R1+0x44] ;  /* 0x0000440001037983 */ /* 0x000f680000100800 */
[----:B----4-:R-:W4:Y:S04]  /*feb0*/  LDL R2, [R1+0xd0] ;  /* 0x0000d00001027983 */ /* 0x010f280000100800 */
[----:B---3--:R-:W3:Y:S04]  /*fec0*/  LDL R20, [R1+0x48] ;  /* 0x0000480001147983 */ /* 0x008ee80000100800 */
[----:B------:R-:W3:Y:S04]  /*fed0*/  LDL R5, [R1+0x1c] ;  /* 0x00001c0001057983 */ /* 0x000ee80000100800 */
[----:B------:R-:W3:Y:S04]  /*fee0*/  LDL R15, [R1+0xbc] ;  /* 0x0000bc00010f7983 */ /* 0x000ee80000100800 */
[----:B------:R-:W3:Y:S04]  /*fef0*/  LDL R14, [R1+0x4c] ;  /* 0x00004c00010e7983 */ /* 0x000ee80000100800 */
[----:B------:R-:W3:Y:S04]  /*ff00*/  LDL R13, [R1+0xb8] ;  /* 0x0000b800010d7983 */ /* 0x000ee80000100800 */
[----:B------:R-:W3:Y:S01]  /*ff10*/  LDL R12, [R1+0x50] ;  /* 0x00005000010c7983 */ /* 0x000ee20000100800 */
[----:B--2---:R-:W-:Y:S05]  /*ff20*/  IADD3 R6, P0, R0, R6, RZ ;  /* 0x0000000600067210 */ /* 0x004fea0007f1e0ff */
[----:B-----5:R-:W-:Y:S01]  /*ff30*/  IMAD.X R7, R4, 0x1, R3, P0 ;  /* 0x0000000104077824 */ /* 0x020fe200000e0603 */
[----:B----4-:R-:W-:Y:S05]  /*ff40*/  IADD3 R2, P0, R0, R2, RZ ;  /* 0x0000000200027210 */ /* 0x010fea0007f1e0ff */
[----:B---3--:R-:W-:Y:S01]  /*ff50*/  IMAD.X R3, R4, 0x1, R20, P0 ;  /* 0x0000000104037824 */ /* 0x008fe200000e0614 */
        /* <DEDUP_REMOVED lines=11> */
.L_x_550:
[----:B------:R-:W-:Y:S05]  /*10010*/  BSYNC B0 ;  /* 0x0000000000007941 */ /* 0x000fea0003800000 */
.L_x_549:
        /* <DEDUP_REMOVED lines=161> */
[----:B------:R-:W2:Y:S01]  /*10a30*/  MUFU.TANH R0, R3 ;  /* 0x0000000300007308 */ /* 0x000ea20000002400 */
[----:B-1----:R1:W-:Y:S04]  /*10a40*/  STL [R1+0x2c], R2 ;  /* 0x00002c0201007387 */ /* 0x0023e80000100800 */
[----:B------:R-:W3:Y:S04]  /*10a50*/  LDL R8, [R1+0x70] ;  /* 0x0000700001087983 */ /* 0x000ee80000100800 */
[----:B------:R-:W3:Y:S04]  /*10a60*/  LDL R168, [R1+0x3c] ;  /* 0x00003c0001a87983 */ /* 0x000ee80000100800 */
[----:B--2---:R2:W-:Y:S01]  /*10a70*/  STL [R1+0x24], R0 ;  /* 0x0000240001007387 */ /* 0x0045e20000100800 */
        /* <DEDUP_REMOVED lines=22> */
[----:B---3--:R-:W-:Y:S01]  /*10be0*/  ISETP.GT.AND P0, PT, R168, R8, PT ;  /* 0x00000008a800720c */ /* 0x008fe20003f04270 */
        /* <DEDUP_REMOVED lines=13> */
[----:B------:R-:W-:Y:S02]  /*10cc0*/  IMAD.MOV.U32 R2, RZ, RZ, c[0x0][0x2b8] ;  /* 0x0000ae00ff027624 */ /* 0x000fe400078e00ff */
[----:B------:R-:W-:Y:S01]  /*10cd0*/  IMAD.MOV.U32 R6, RZ, RZ, RZ ;  /* 0x000000ffff067224 */ /* 0x000fe200078e00ff */
[----:B------:R-:W3:Y:S02]  /*10ce0*/  LDL R9, [R1+0x178] ;  /* 0x0001780001097983 */ /* 0x000ee40000100800 */
[----:B------:R-:W-:Y:S02]  /*10cf0*/  ISETP.NE.AND P6, PT, R2, 0x1, PT ;  /* 0x000000010200780c */ /* 0x000fe40003fc5270 */
[----:B------:R-:W4:Y:S04]  /*10d00*/  LDL.64 R4, [R1+0x98] ;  /* 0x0000980001047983 */ /* 0x000f280000100a00 */
[----:B------:R-:W5:Y:S04]  /*10d10*/  LDL R8, [R1+0xac] ;  /* 0x0000ac0001087983 */ /* 0x000f680000100800 */
[----:B------:R-:W4:Y:S04]  /*10d20*/  LDL.64 R16, [R1+0x90] ;  /* 0x0000900001107983 */ /* 0x000f280000100a00 */
[----:B------:R-:W4:Y:S01]  /*10d30*/  LDL R7, [R1+0x88] ;  /* 0x0000880001077983 */ /* 0x000f220000100800 */
[----:B---3--:R-:W-:Y:S01]  /*10d40*/  ISETP.GT.AND P1, PT, R9, 0x2f, PT ;  /* 0x0000002f0900780c */ /* 0x008fe20003f24270 */
[----:B--2---:R-:W-:Y:S05]  /*10d50*/  IMAD R2, R168, 0x30, R3 ;  /* 0x00000030a8027824 */ /* 0x004fea00078e0203 */
[----:B------:R-:W-:Y:S05]  /*10d60*/  IADD3 R2, R2, -0x30, R9 ;  /* 0xffffffd002027810 */ /* 0x000fea0007ffe009 */
[----:B------:R-:W-:Y:S04]  /*10d70*/  @P6 IMAD.HI.U32 R3, R2, c[0x0][0x2bc], RZ ;  /* 0x0000af0002036a27 */ /* 0x000fe800078e00ff */
[----:B-1----:R-:W-:Y:S01]  /*10d80*/  IMAD.MOV.U32 R0, RZ, RZ, R2 ;  /* 0x000000ffff007224 */ /* 0x002fe200078e0002 */
[----:B------:R-:W-:Y:S04]  /*10d90*/  @P6 SHF.R.U32.HI R0, RZ, c[0x0][0x2c0], R3 ;  /* 0x0000b000ff006a19 */ /* 0x000fe80000011603 */
[C---:B----4-:R-:W-:Y:S04]  /*10da0*/  @!P1 IADD3 R3, P0, R0.reuse, R4, RZ ;  /* 0x0000000400039210 */ /* 0x050fe80007f1e0ff */
[----:B-----5:R-:W-:Y:S01]  /*10db0*/  @!P1 LEA.HI.X.SX32 R5, R0, R8, 0x1, P0 ;  /* 0x0000000800059211 */ /* 0x020fe200000f0eff */
[----:B------:R-:W-:Y:S01]  /*10dc0*/  IMAD.MOV R0, RZ, RZ, -R0 ;  /* 0x000000ffff007224 */ /* 0x000fe200078e0a00 */
[C---:B------:R-:W-:Y:S03]  /*10dd0*/  @!P1 LEA R4, P0, R3.reuse, c[0x0][0x2a0], 0x2 ;  /* 0x0000a80003049a11 */ /* 0x040fe600078010ff */
[----:B------:R-:W-:Y:S01]  /*10de0*/  IMAD R8, R0, c[0x0][0x2b8], R2 ;  /* 0x0000ae0000087a24 */ /* 0x000fe200078e0202 */
[----:B------:R-:W-:Y:S03]  /*10df0*/  @!P1 LEA.HI.X R5, R3, c[0x0][0x2a4], R5, 0x2, P0 ;  /* 0x0000a90003059a11 */ /* 0x000fe600000f1405 */
[----:B------:R-:W-:Y:S01]  /*10e00*/  IMAD.WIDE.U32 R2, R8, c[0x0][0x1e0], RZ ;  /* 0x0000780008027a25 */ /* 0x000fe200078e00ff */
[----:B------:R-:W-:Y:S01]  /*10e10*/  SHF.R.S32.HI R0, RZ, 0x1f, R8 ;  /* 0x0000001fff007819 */ /* 0x000fe20000011408 */
[----:B------:R-:W2:Y:S04]  /*10e20*/  @!P1 LDG.E R6, [R4.64] ;  /* 0x0000000604069981 */ /* 0x000ea8000c1e1900 */
[----:B------:R1:W-:Y:S01]  /*10e30*/  STL [R1+0x38], R8 ;  /* 0x0000380801007387 */ /* 0x0003e20000100800 */
[----:B------:R-:W-:Y:S04]  /*10e40*/  IMAD R0, R0, c[0x0][0x1e0], RZ ;  /* 0x0000780000007a24 */ /* 0x000fe800078e02ff */
[----:B------:R-:W-:Y:S04]  /*10e50*/  IMAD R0, R8, c[0x0][0x1e4], R0 ;  /* 0x0000790008007a24 */ /* 0x000fe800078e0200 */
[----:B------:R-:W-:Y:S01]  /*10e60*/  IMAD.IADD R3, R3, 0x1, R0 ;  /* 0x0000000103037824 */ /* 0x000fe200078e0200 */
[----:B-1----:R-:W1:Y:S01]  /*10e70*/  S2R R8, SR_TID.X ;  /* 0x0000000000087919 */ /* 0x002e620000002100 */
[----:B--2---:R-:W-:Y:S03]  /*10e80*/  SHF.R.S32.HI R0, RZ, 0x1f, R6 ;  /* 0x0000001fff007819 */ /* 0x004fe60000011406 */
[----:B------:R1:W-:Y:S01]  /*10e90*/  STL [R1+0x28], R6 ;  /* 0x0000280601007387 */ /* 0x0003e20000100800 */
[----:B------:R-:W-:Y:S04]  /*10ea0*/  IMAD.WIDE.U32 R2, R6, c[0x0][0x1f0], R2 ;  /* 0x00007c0006027a25 */ /* 0x000fe800078e0002 */
[----:B------:R-:W-:Y:S01]  /*10eb0*/  IMAD R4, R0, c[0x0][0x1f0], RZ ;  /* 0x00007c0000047a24 */ /* 0x000fe200078e02ff */
[----:B------:R-:W-:Y:S03]  /*10ec0*/  IADD3 R0, P0, R16, R2, RZ ;  /* 0x0000000210007210 */ /* 0x000fe60007f1e0ff */
[----:B------:R-:W-:Y:S05]  /*10ed0*/  IMAD R4, R6, c[0x0][0x1f4], R4 ;  /* 0x00007d0006047a24 */ /* 0x000fea00078e0204 */
[----:B------:R-:W-:Y:S02]  /*10ee0*/  IADD3.X R2, R7, R3, R4, P0, !PT ;  /* 0x0000000307027210 */ /* 0x000fe400007fe404 */
[----:B------:R-:W-:Y:S02]  /*10ef0*/  LEA R9, P0, R0, c[0x0][0x1c8], 0x1 ;  /* 0x0000720000097a11 */ /* 0x000fe400078008ff */
[----:B-1----:R-:W-:Y:S04]  /*10f00*/  SHF.R.S32.HI R6, RZ, 0x1f, R8 ;  /* 0x0000001fff067819 */ /* 0x002fe80000011408 */
[----:B------:R-:W-:Y:S02]  /*10f10*/  LEA.HI R6, R6, R8, RZ, 0x3 ;  /* 0x0000000806067211 */ /* 0x000fe400078f18ff */
[----:B------:R-:W-:Y:S02]  /*10f20*/  LEA.HI.X R8, R0, c[0x0][0x1cc], R2, 0x1, P0 ;  /* 0x0000730000087a11 */ /* 0x000fe400000f0c02 */
[----:B------:R-:W-:Y:S04]  /*10f30*/  SHF.R.S32.HI R6, RZ, 0x3, R6 ;  /* 0x00000003ff067819 */ /* 0x000fe80000011406 */
[----:B------:R-:W-:Y:S04]  /*10f40*/  IADD3 R5, -R6, 0x30, RZ ;  /* 0x0000003006057810 */ /* 0x000fe80007ffe1ff */
[----:B------:R-:W-:Y:S01]  /*10f50*/  ISETP.GE.AND P0, PT, R5, 0x1, PT ;  /* 0x000000010500780c */ /* 0x000fe20003f06270 */
[----:B------:R-:W-:-:S10]  /*10f60*/  BRA.DIV ~URZ, `(.L_x_554) ;  /* 0x0000a4c27f007947 */ /* 0x000fd4000b800000 */
[----:B------:R1:W2:Y:S02]  /*10f70*/  SHFL.IDX PT, R4, R8, RZ, 0x181f ;  /* 0x00181fff08047589 */ /* 0x0002a400000e0000 */
.L_x_665:
[----:B------:R-:W-:-:S05]  /*10f80*/  BRA.DIV ~URZ, `(.L_x_555) ;  /* 0x0000a5327f007947 */ /* 0x000fca000b800000 */
[----:B------:R3:W4:Y:S02]  /*10f90*/  SHFL.IDX PT, R0, R9, RZ, 0x181f ;  /* 0x00181fff09007589 */ /* 0x00072400000e0000 */
.L_x_666:
        /* <DEDUP_REMOVED lines=8> */
[----:B------:R-:W2:Y:S01]  /*11020*/  LDL R17, [R1+0x50] ;  /* 0x0000500001117983 */ /* 0x000ea20000100800 */
[----:B-----5:R-:W-:Y:S05]  /*11030*/  @P0 IADD3 R6, P1, R0, R6, RZ ;  /* 0x0000000600060210 */ /* 0x020fea0007f3e0ff */
[----:B---3--:R-:W-:Y:S01]  /*11040*/  @P0 IMAD.X R7, R4, 0x1, R3, P1 ;  /* 0x0000000104070824 */ /* 0x008fe200008e0603 */
[----:B----4-:R-:W-:Y:S05]  /*11050*/  @P0 IADD3 R2, P1, R0, R2, RZ ;  /* 0x0000000200020210 */ /* 0x010fea0007f3e0ff */
[----:B--2---:R-:W-:Y:S01]  /*11060*/  @P0 IMAD.X R3, R4, 0x1, R21, P1 ;  /* 0x0000000104030824 */ /* 0x004fe200008e0615 */
[----:B------:R-:W-:Y:S01]  /*11070*/  @!PT LDS RZ, [RZ] ;  /* 0x00000000fffff984 */ /* 0x000fe20000000800 */
[----:B------:R-:W-:Y:S01]  /*11080*/  @!PT LDS RZ, [RZ] ;  /* 0x00000000fffff984 */ /* 0x000fe20000000800 */
[----:B------:R-:W-:Y:S01]  /*11090*/  @!PT LDS RZ, [RZ] ;  /* 0x00000000fffff984 */ /* 0x000fe20000000800 */
[----:B------:R2:W-:Y:S04]  /*110a0*/  @P0 LDGSTS.E.BYPASS.LTC128B.128 [R16+0x14080], [R6.64], !P5 ;  /* 0x1408000006100fae */ /* 0x0005e8000e901d46 */
[----:B------:R3:W-:Y:S02]  /*110b0*/  @P0 LDGSTS.E.BYPASS.LTC128B.128 [R16+0x15880], [R2.64], !P4 ;  /* 0x1588000002100fae */ /* 0x0007e4000e101d46 */
[----:B---3--:R-:W-:Y:S05]  /*110c0*/  @P0 IADD3 R2, P1, R0, R20, RZ ;  /* 0x0000001400020210 */ /* 0x008fea0007f3e0ff */
[----:B------:R-:W-:Y:S05]  /*110d0*/  @P0 IMAD.X R3, R4, 0x1, R19, P1 ;  /* 0x0000000104030824 */ /* 0x000fea00008e0613 */
[----:B------:R3:W-:Y:S02]  /*110e0*/  @P0 LDGSTS.E.BYPASS.LTC128B.128 [R16+0x17080], [R2.64], !P3 ;  /* 0x1708000002100fae */ /* 0x0007e4000d901d46 */
[----:B---3--:R-:W-:Y:S05]  /*110f0*/  @P0 IADD3 R2, P1, R0, R18, RZ ;  /* 0x0000001200020210 */ /* 0x008fea0007f3e0ff */
[----:B------:R-:W-:Y:S05]  /*11100*/  @P0 IMAD.X R3, R4, 0x1, R17, P1 ;  /* 0x0000000104030824 */ /* 0x000fea00008e0611 */
[----:B------:R2:W-:Y:S01]  /*11110*/  @P0 LDGSTS.E.BYPASS.LTC128B.128 [R16+0x18880], [R2.64], !P2 ;  /* 0x1888000002100fae */ /* 0x0005e2000d101d46 */
[----:B------:R-:W-:Y:S01]  /*11120*/  ISETP.GE.AND P0, PT, R5, 0x21, PT ;  /* 0x000000210500780c */ /* 0x000fe20003f06270 */
[----:B------:R-:W-:-:S06]  /*11130*/  BRA.DIV ~URZ, `(.L_x_556) ;  /* 0x0000a4127f007947 */ /* 0x000fcc000b800000 */
[----:B------:R3:W4:Y:S04]  /*11140*/  SHFL.IDX PT, R4, R8, 0x1, 0x181f ;  /* 0x00381f0008047f89 */ /* 0x00072800000e0000 */
[----:B------:R3:W1:Y:S02]  /*11150*/  SHFL.IDX PT, R0, R9, 0x1, 0x181f ;  /* 0x00381f0009007f89 */ /* 0x00066400000e0000 */
.L_x_667:
        /* <DEDUP_REMOVED lines=8> */
[----:B-1----:R-:W4:Y:S01]  /*111e0*/  LDL R8, [R1+0x50] ;  /* 0x0000500001087983 */ /* 0x002f220000100800 */
[----:B--2---:R-:W-:Y:S05]  /*111f0*/  @P0 IADD3 R6, P1, R0, R6, RZ ;  /* 0x0000000600060210 */ /* 0x004fea0007f3e0ff */
[----:B-----5:R-:W-:Y:S01]  /*11200*/  @P0 IMAD.X R7, R4, 0x1, R3, P1 ;  /* 0x0000000104070824 */ /* 0x020fe200008e0603 */
[----:B---3--:R-:W-:Y:S05]  /*11210*/  @P0 IADD3 R2, P1, R0, R2, RZ ;  /* 0x0000000200020210 */ /* 0x008fea0007f3e0ff */
[----:B----4-:R-:W-:Y:S01]  /*11220*/  @P0 IMAD.X R3, R4, 0x1, R18, P1 ;  /* 0x0000000104030824 */ /* 0x010fe200008e0612 */
[----:B------:R-:W-:Y:S01]  /*11230*/  @!PT LDS RZ, [RZ] ;  /* 0x00000000fffff984 */ /* 0x000fe20000000800 */
[----:B------:R-:W-:Y:S01]  /*11240*/  @!PT LDS RZ, [RZ] ;  /* 0x00000000fffff984 */ /* 0x000fe20000000800 */
[----:B------:R-:W-:Y:S01]  /*11250*/  @!PT LDS RZ, [RZ] ;  /* 0x00000000fffff984 */ /* 0x000fe20000000800 */
[----:B------:R1:W-:Y:S04]  /*11260*/  @P0 LDGSTS.E.BYPASS.LTC128B.128 [R5+0x15080], [R6.64], !P5 ;  /* 0x1508000006050fae */ /* 0x0003e8000e901d46 */
[----:B------:R2:W-:Y:S02]  /*11270*/  @P0 LDGSTS.E.BYPASS.LTC128B.128 [R5+0x16880], [R2.64], !P4 ;  /* 0x1688000002050fae */ /* 0x0005e4000e101d46 */
[----:B--2---:R-:W-:Y:S05]  /*11280*/  @P0 IADD3 R2, P1, R0, R17, RZ ;  /* 0x0000001100020210 */ /* 0x004fea0007f3e0ff */
[----:B------:R-:W-:Y:S05]  /*11290*/  @P0 IMAD.X R3, R4, 0x1, R16, P1 ;  /* 0x0000000104030824 */ /* 0x000fea00008e0610 */
[----:B------:R2:W-:Y:S02]  /*112a0*/  @P0 LDGSTS.E.BYPASS.LTC128B.128 [R5+0x18080], [R2.64], !P3 ;  /* 0x1808000002050fae */ /* 0x0005e4000d901d46 */
[----:B--2---:R-:W-:Y:S05]  /*112b0*/  @P0 IADD3 R2, P1, R0, R9, RZ ;  /* 0x0000000900020210 */ /* 0x004fea0007f3e0ff */
[----:B------:R-:W-:Y:S05]  /*112c0*/  @P0 IMAD.X R3, R4, 0x1, R8, P1 ;  /* 0x0000000104030824 */ /* 0x000fea00008e0608 */
[----:B------:R1:W-:Y:S03]  /*112d0*/  @P0 LDGSTS.E.BYPASS.LTC128B.128 [R5+0x19880], [R2.64], !P2 ;  /* 0x1988000002050fae */ /* 0x0003e6000d101d46 */
.L_x_553:
[----:B------:R-:W-:Y:S05]  /*112e0*/  BSYNC B0 ;  /* 0x0000000000007941 */ /* 0x000fea0003800000 */
.L_x_552:
        /* <DEDUP_REMOVED lines=19> */
.L_x_668:
        /* <DEDUP_REMOVED lines=21> */
.L_x_560:
[----:B------:R-:W-:Y:S04]  /*11570*/  MOV R8, 0x1 ;  /* 0x0000000100087802 */ /* 0x000fe80000000f00 */
[----:B------:R-:W-:Y:S11]  /*11580*/  ISETP.NE.AND P0, PT, R8, c[0x0][0x32c], PT ;  /* 0x0000cb0008007a0c */ /* 0x000ff60003f05270 */
[----:B------:R-:W-:Y:S02]  /*11590*/  @!UPT UIADD3 URZ, URZ, URZ, URZ ;  /* 0x0000003f3f3ff290 */ /* 0x000fe4000fffe03f */
[----:B------:R-:W-:Y:S05]  /*115a0*/  @P0 IMAD.HI.U32 R8, R4, c[0x0][0x330], RZ ;  /* 0x0000cc0004080a27 */ /* 0x000fea00078e00ff */
[----:B------:R-:W-:Y:S02]  /*115b0*/  @P0 SHF.R.U32.HI R4, RZ, c[0x0][0x334], R8 ;  /* 0x0000cd00ff040a19 */ /* 0x000fe40000011608 */
.L_x_561:
[----:B------:R-:W-:Y:S05]  /*115c0*/  BSYNC B0 ;  /* 0x0000000000007941 */ /* 0x000fea0003800000 */
.L_x_559:
[----:B------:R-:W2:Y:S02]  /*115d0*/  LDL R8, [R1+0x7c] ;  /* 0x00007c0001087983 */ /* 0x000ea40000100800 */
[----:B--2---:R-:W-:Y:S04]  /*115e0*/  IMAD.IADD R8, R0, 0x1, -R8 ;  /* 0x0000000100087824 */ /* 0x004fe800078e0a08 */
[----:B------:R-:W-:Y:S05]  /*115f0*/  IMAD R4, R4, c[0x0][0x32c], R8 ;  /* 0x0000cb0004047a24 */ /* 0x000fea00078e0208 */
[----:B------:R-:W-:Y:S02]  /*11600*/  IMNMX R2, R2, R4, !PT ;  /* 0x0000000402027217 */ /* 0x000fe40007800200 */
[----:B------:R-:W-:Y:S04]  /*11610*/  IADD3 R4, R4, c[0x0][0x32c], RZ ;  /* 0x0000cb0004047a10 */ /* 0x000fe80007ffe0ff */
[----:B------:R-:W-:Y:S02]  /*11620*/  IMNMX R3, R3, R4, PT ;  /* 0x0000000403037217 */ /* 0x000fe40003800200 */
.L_x_558:
        /* <DEDUP_REMOVED lines=65> */
.L_x_669:
        /* <DEDUP_REMOVED lines=21> */
.L_x_565:
[----:B------:R-:W-:Y:S04]  /*11b90*/  MOV R5, 0x1 ;  /* 0x0000000100057802 */ /* 0x000fe80000000f00 */
[----:B------:R-:W-:Y:S11]  /*11ba0*/  ISETP.NE.AND P0, PT, R5, c[0x0][0x32c], PT ;  /* 0x0000cb0005007a0c */ /* 0x000ff60003f05270 */
[----:B------:R-:W-:Y:S02]  /*11bb0*/  @!UPT UIADD3 URZ, URZ, URZ, URZ ;  /* 0x0000003f3f3ff290 */ /* 0x000fe4000fffe03f */
[----:B------:R-:W-:Y:S05]  /*11bc0*/  @P0 IMAD.HI.U32 R5, R4, c[0x0][0x330], RZ ;  /* 0x0000cc0004050a27 */ /* 0x000fea00078e00ff */
[----:B------:R-:W-:Y:S02]  /*11bd0*/  @P0 SHF.R.U32.HI R4, RZ, c[0x0][0x334], R5 ;  /* 0x0000cd00ff040a19 */ /* 0x000fe40000011605 */
.L_x_566:
[----:B------:R-:W-:Y:S05]  /*11be0*/  BSYNC B0 ;  /* 0x0000000000007941 */ /* 0x000fea0003800000 */
.L_x_564:
[----:B------:R-:W2:Y:S02]  /*11bf0*/  LDL R5, [R1+0x7c] ;  /* 0x00007c0001057983 */ /* 0x000ea40000100800 */
[----:B--2---:R-:W-:Y:S04]  /*11c00*/  IMAD.IADD R0, R0, 0x1, -R5 ;  /* 0x0000000100007824 */ /* 0x004fe800078e0a05 */
[----:B------:R-:W-:Y:S05]  /*11c10*/  IMAD R0, R4, c[0x0][0x32c], R0 ;  /* 0x0000cb0004007a24 */ /* 0x000fea00078e0200 */
[----:B------:R-:W-:Y:S02]  /*11c20*/  IMNMX R2, R2, R0, !PT ;  /* 0x0000000002027217 */ /* 0x000fe40007800200 */
[----:B------:R-:W-:Y:S04]  /*11c30*/  IADD3 R0, R0, c[0x0][0x32c], RZ ;  /* 0x0000cb0000007a10 */ /* 0x000fe80007ffe0ff */
[----:B------:R-:W-:Y:S02]  /*11c40*/  IMNMX R3, R3, R0, PT ;  /* 0x0000000003037217 */ /* 0x000fe40003800200 */
.L_x_563:
        /* <DEDUP_REMOVED lines=74> */
.L_x_670:
[----:B-12---:R-:W-:Y:S01]  /*120f0*/  FMNMX.FTZ R4, R4, R0, !PT ;  /* 0x0000000004047209 */ /* 0x006fe20007810000 */
[----:B------:R-:W-:-:S05]  /*12100*/  BRA.DIV ~URZ, `(.L_x_568) ;  /* 0x000096b27f007947 */ /* 0x000fca000b800000 */
[----:B------:R-:W1:Y:S02]  /*12110*/  SHFL.BFLY PT, R0, R4, 0x1, 0x1f ;  /* 0x0c201f0004007f89 */ /* 0x000e6400000e0000 */
[----:B-1----:R-:W-:Y:S02]  /*12120*/  FMNMX.FTZ R133, R4, R0, !PT ;  /* 0x0000000004857209 */ /* 0x002fe40007810000 */
[----:B------:R-:W1:Y:S02]  /*12130*/  SHFL.BFLY PT, R0, R5, 0x2, 0x1f ;  /* 0x0c401f0005007f89 */ /* 0x000e6400000e0000 */
[----:B-1----:R-:W-:Y:S05]  /*12140*/  FMNMX.FTZ R4, R5, R0, !PT ;  /* 0x0000000005047209 */ /* 0x002fea0007810000 */
[----:B------:R1:W2:Y:S02]  /*12150*/  SHFL.BFLY PT, R0, R4, 0x1, 0x1f ;  /* 0x0c201f0004007f89 */ /* 0x0002a400000e0000 */
.L_x_671:
        /* <DEDUP_REMOVED lines=346> */
[----:B------:R-:W-:Y:S01]  /*13700*/  STL [R1+0x5c], R2 ;  /* 0x00005c0201007387 */ /* 0x000fe20000100800 */
[C---:B----4-:R-:W-:Y:S03]  /*13710*/  HMMA.16816.F32 R116, R136.reuse, R140, R116 ;  /* 0x0000008c8874723c */ /* 0x050fe60000001874 */
[----:B---3--:R-:W-:Y:S02]  /*13720*/  ISETP.GT.AND P0, PT, R132, R134, PT ;  /* 0x000000868400720c */ /* 0x008fe40003f04270 */
[----:B------:R-:W-:Y:S03]  /*13730*/  MOV R132, R3 ;  /* 0x0000000300847202 */ /* 0x000fe60000000f00 */
[C---:B------:R-:W-:Y:S04]  /*13740*/  HMMA.16816.F32 R120, R136.reuse, R142, R120 ;  /* 0x0000008e8878723c */ /* 0x040fe80000001878 */
[----:B------:R-:W-:Y:S04]  /*13750*/  MOV R134, R133 ;  /* 0x0000008500867202 */ /* 0x000fe80000000f00 */
        /* <DEDUP_REMOVED lines=49> */
[----:B------:R-:W-:Y:S07]  /*13a70*/  @!UPT UIADD3 URZ, URZ, URZ, URZ ;  /* 0x0000003f3f3ff290 */ /* 0x000fee000fffe03f */
[----:B------:R-:W-:-:S11]  /*13a80*/  @P0 BRA `(.L_x_569) ;  /* 0xffffbfb000000947 */ /* 0x000fd6000383ffff */
.L_x_547:
[----:B------:R-:W-:Y:S05]  /*13a90*/  BRA.DIV ~URZ, `(.L_x_570) ;  /* 0x00007df27f007947 */ /* 0x000fea000b800000 */
[----:B------:R-:W2:Y:S04]  /*13aa0*/  LDL R2, [R1+0x60] ;  /* 0x0000600001027983 */ /* 0x000ea80000100800 */
[----:B--2---:R2:W3:Y:S02]  /*13ab0*/  SHFL.BFLY PT, R0, R2, 0x2, 0x1f ;  /* 0x0c401f0002007f89 */ /* 0x0044e400000e0000 */
.L_x_672:
[----:B--2---:R-:W2:Y:S02]  /*13ac0*/  LDL.LU R2, [R1+0x60] ;  /* 0x0000600001027983 */ /* 0x004ea40000300800 */
[----:B--23--:R-:W-:Y:S01]  /*13ad0*/  FADD.FTZ R5, R0, R2 ;  /* 0x0000000200057221 */ /* 0x00cfe20000010000 */
[----:B------:R-:W-:Y:S05]  /*13ae0*/  BRA.DIV ~URZ, `(.L_x_571) ;  /* 0x00007df27f007947 */ /* 0x000fea000b800000 */
[----:B------:R-:W2:Y:S04]  /*13af0*/  LDL.LU R2, [R1+0x5c] ;  /* 0x00005c0001027983 */ /* 0x000ea80000300800 */
[----:B--2---:R-:W2:Y:S02]  /*13b00*/  SHFL.BFLY PT, R0, R2, 0x2, 0x1f ;  /* 0x0c401f0002007f89 */ /* 0x004ea400000e0000 */
[----:B-12---:R-:W-:-:S02]  /*13b10*/  FADD.FTZ R4, R0, R2 ;  /* 0x0000000200047221 */ /* 0x006fc40000010000 */
[----:B------:R-:W1:Y:S04]  /*13b20*/  SHFL.BFLY PT, R0, R5, 0x1, 0x1f ;  /* 0x0c201f0005007f89 */ /* 0x000e6800000e0000 */
[----:B------:R2:W3:Y:S01]  /*13b30*/  SHFL.BFLY PT, R3, R4, 0x1, 0x1f ;  /* 0x0c201f0004037f89 */ /* 0x0004e200000e0000 */
[----:B-1----:R-:W-:-:S05]  /*13b40*/  FADD.FTZ R5, R5, R0 ;  /* 0x0000000005057221 */ /* 0x002fca0000010000 */
.L_x_673:
        /* <DEDUP_REMOVED lines=148> */
.L_x_478:
[----:B---3--:R3:W5:Y:S04]  /*14490*/  LDL R6, [R1+0xc0] ;  /* 0x0000c00001067983 */ /* 0x0087680000100800 */
[----:B------:R-:W4:Y:S01]  /*144a0*/  S2R R2, SR_TID.X ;  /* 0x0000000000027919 */ /* 0x000f220000002100 */
[----:B------:R-:W-:Y:S01]  /*144b0*/  BSSY B0, `(.L_x_572) ;  /* 0x0000011000007945 */ /* 0x000fe20003800000 */
[----:B----4-:R-:W-:-:S13]  /*144c0*/  LOP3.LUT P0, RZ, R2, 0xff, RZ, 0xc0, !PT ;  /* 0x000000ff02ff7812 */ /* 0x010fda000780c0ff */
[----:B------:R-:W-:Y:S05]  /*144d0*/  @P0 BRA `(.L_x_573) ;  /* 0x000000e000000947 */ /* 0x000fea0003800000 */
[----:B---3--:R-:W3:Y:S01]  /*144e0*/  S2R R2, SR_LANEID ;  /* 0x0000000000027919 */ /* 0x008ee20000000000 */
[----:B------:R-:W-:Y:S01]  /*144f0*/  VOTEU.ANY UR4, UPT, PT ;  /* 0x0000000000047886 */ /* 0x000fe200038e0100 */
[----:B------:R-:W-:Y:S01]  /*14500*/  IMAD.MOV.U32 R4, RZ, RZ, c[0x0][0x560] ;  /* 0x00015800ff047624 */ /* 0x000fe200078e00ff */
[----:B------:R-:W3:Y:S01]  /*14510*/  FLO.U32 R3, UR4 ;  /* 0x0000000400037d00 */ /* 0x000ee200080e0000 */
[----:B------:R-:W-:Y:S01]  /*14520*/  IMAD.MOV.U32 R5, RZ, RZ, c[0x0][0x564] ;  /* 0x00015900ff057624 */ /* 0x000fe200078e00ff */
[----:B---3--:R-:W-:-:S06]  /*14530*/  ISETP.EQ.U32.AND P0, PT, R3, R2, PT ;  /* 0x000000020300720c */ /* 0x008fcc0003f02070 */
[----:B------:R-:W3:Y:S07]  /*14540*/  POPC R2, UR4 ;  /* 0x0000000400027d09 */ /* 0x000eee0008000000 */
[----:B---3--:R3:W4:Y:S04]  /*14550*/  @P0 ATOMG.E.ADD.STRONG.GPU PT, R2, [R4.64], R2 ;  /* 0x00000002040209a8 */ /* 0x00872800081ee1c6 */
[----:B---3--:R-:W3:Y:S04]  /*14560*/  S2R R4, SR_LTMASK ;  /* 0x0000000000047919 */ /* 0x008ee80000003900 */
[----:B----4-:R3:W4:Y:S02]  /*14570*/  SHFL.IDX PT, R3, R2, R3, 0x1f ;  /* 0x00001f0302037589 */ /* 0x01072400000e0000 */
[----:B---3--:R-:W-:-:S06]  /*14580*/  LOP3.LUT R2, R4, UR4, RZ, 0xc0, !PT ;  /* 0x0000000404027c12 */ /* 0x008fcc000f8ec0ff */
[----:B------:R-:W4:Y:S02]  /*14590*/  POPC R2, R2 ;  /* 0x0000000200027309 */ /* 0x000f240000000000 */
[----:B----45:R-:W-:-:S05]  /*145a0*/  IADD3 R6, R3, c[0x0][0xc], R2 ;  /* 0x0000030003067a10 */ /* 0x030fca0007ffe002 */
[----:B------:R3:W-:Y:S02]  /*145b0*/  STL [R1+0xc0], R6 ;  /* 0x0000c00601007387 */ /* 0x0007e40000100800 */
.L_x_573:
[----:B---3--:R-:W-:Y:S05]  /*145c0*/  BSYNC B0 ;  /* 0x0000000000007941 */ /* 0x008fea0003800000 */
.L_x_572:
[----:B------:R-:W-:Y:S01]  /*145d0*/  PRMT R0, R0, 0x9910, RZ ;  /* 0x0000991000007816 */ /* 0x000fe200000000ff */
[----:B------:R-:W-:Y:S01]  /*145e0*/  BSSY B1, `(.L_x_574) ;  /* 0x000045a000017945 */ /* 0x000fe20003800000 */
[----:B-1---5:R-:W-:Y:S02]  /*145f0*/  IMAD.MOV.U32 R106, RZ, RZ, R6 ;  /* 0x000000ffff6a7224 */ /* 0x022fe400078e0006 */
[----:B------:R-:W-:-:S13]  /*14600*/  ISETP.NE.AND P0, PT, R0, RZ, PT ;  /* 0x000000ff0000720c */ /* 0x000fda0003f05270 */
[----:B------:R-:W-:Y:S05]  /*14610*/  @!P0 BRA `(.L_x_575) ;  /* 0x000035e000008947 */ /* 0x000fea0003800000 */
[----:B------:R-:W3:Y:S04]  /*14620*/  LDL R10, [R1+0xd4] ;  /* 0x0000d400010a7983 */ /* 0x000ee80000100800 */
[----:B------:R-:W4:Y:S04]  /*14630*/  LDL R8, [R1+0xd8] ;  /* 0x0000d80001087983 */ /* 0x000f280000100800 */
[----:B--2---:R-:W2:Y:S04]  /*14640*/  LDL R6, [R1+0xe0] ;  /* 0x0000e00001067983 */ /* 0x004ea80000100800 */
[----:B------:R-:W2:Y:S04]  /*14650*/  LDL R9, [R1+0xdc] ;  /* 0x0000dc0001097983 */ /* 0x000ea80000100800 */
[----:B------:R-:W2:Y:S04]  /*14660*/  LDL R7, [R1+0xf0] ;  /* 0x0000f00001077983 */ /* 0x000ea80000100800 */
[----:B------:R-:W2:Y:S04]  /*14670*/  LDL R5, [R1+0xe8] ;  /* 0x0000e80001057983 */ /* 0x000ea80000100800 */
[----:B------:R-:W2:Y:S04]  /*14680*/  LDL R4, [R1+0xec] ;  /* 0x0000ec0001047983 */ /* 0x000ea80000100800 */
[----:B------:R-:W2:Y:S01]  /*14690*/  LDL R3, [R1+0xe4] ;  /* 0x0000e40001037983 */ /* 0x000ea20000100800 */
[----:B------:R-:W-:Y:S01]  /*146a0*/  WARPSYNC 0xffffffff ;  /* 0xffffffff00007948 */ /* 0x000fe20003800000 */
[----:B------:R-:W-:-:S02]  /*146b0*/  F2FP.PACK_AB R2, R23, R22 ;  /* 0x000000161702723e */ /* 0x000fc400000000ff */
[----:B------:R-:W-:Y:S01]  /*146c0*/  BAR.SYNC.DEFER_BLOCKING 0x1, 0x100 ;  /* 0x0044000000007b1d */ /* 0x000fe20000010000 */
[----:B------:R-:W-:-:S05]  /*146d0*/  F2FP.PACK_AB R0, R117, R116 ;  /* 0x000000747500723e */ /* 0x000fca00000000ff */
[----:B---3--:R1:W-:Y:S04]  /*146e0*/  STS [R10], R2 ;  /* 0x000000020a007388 */ /* 0x0083e80000000800 */
[----:B------:R3:W-:Y:S01]  /*146f0*/  STS [R10+0x400], R0 ;  /* 0x000400000a007388 */ /* 0x0007e20000000800 */
[----:B-1----:R-:W-:Y:S02]  /*14700*/  F2FP.PACK_AB R2, R25, R24 ;  /* 0x000000181902723e */ /* 0x002fe400000000ff */
[----:B---3--:R-:W-:-:S03]  /*14710*/  F2FP.PACK_AB R0, R155, R154 ;  /* 0x0000009a9b00723e */ /* 0x008fc600000000ff */
[----:B----4-:R1:W-:Y:S04]  /*14720*/  STS [R8], R2 ;  /* 0x0000000208007388 */ /* 0x0103e80000000800 */
[----:B------:R3:W-:Y:S01]  /*14730*/  STS [R8+0x400], R0 ;  /* 0x0004000008007388 */ /* 0x0007e20000000800 */
[----:B-1----:R-:W-:Y:S02]  /*14740*/  F2FP.PACK_AB R2, R27, R26 ;  /* 0x0000001a1b02723e */ /* 0x002fe400000000ff */
[----:B---3--:R-:W-:-:S03]  /*14750*/  F2FP.PACK_AB R0, R125, R124 ;  /* 0x0000007c7d00723e */ /* 0x008fc600000000ff */
[----:B--2---:R1:W-:Y:S04]  /*14760*/  STS [R6], R2 ;  /* 0x0000000206007388 */ /* 0x0043e80000000800 */
        /* <DEDUP_REMOVED lines=93> */
[----:B-1----:R-:W2:Y:S01]  /*14d40*/  LDL R8, [R1+0xcc] ;  /* 0x0000cc0001087983 */ /* 0x002ea20000100800 */
        /* <DEDUP_REMOVED lines=8> */
[----:B------:R-:W-:Y:S02]  /*14dd0*/  ISETP.NE.U32.AND P0, PT, RZ, c[0x0][0x508], PT ;  /* 0x00014200ff007a0c */ /* 0x000fe40003f05070 */
[----:B------:R-:W-:Y:S01]  /*14de0*/  ISETP.NE.U32.AND P2, PT, RZ, c[0x0][0x500], PT ;  /* 0x00014000ff007a0c */ /* 0x000fe20003f45070 */
[----:B------:R-:W-:Y:S01]  /*14df0*/  IMAD.MOV.U32 R14, RZ, RZ, c[0x0][0x388] ;  /* 0x0000e200ff0e7624 */ /* 0x000fe200078e00ff */
[----:B------:R-:W4:Y:S01]  /*14e00*/  LDL.LU R6, [R1+0xf4] ;  /* 0x0000f40001067983 */ /* 0x000f220000300800 */
[----:B------:R-:W-:-:S02]  /*14e10*/  ISETP.NE.AND.EX P1, PT, RZ, c[0x0][0x50c], PT, P0 ;  /* 0x00014300ff007a0c */ /* 0x000fc40003f25300 */
        /* <DEDUP_REMOVED lines=15> */
[----:B------:R-:W-:Y:S01]  /*14f10*/  STS [R3+0xc000], R2 ;  /* 0x00c0000203007388 */ /* 0x000fe20000000800 */
[----:B------:R-:W-:-:S03]  /*14f20*/  IMAD.MOV.U32 R4, RZ, RZ, 0x4 ;  /* 0x00000004ff047424 */ /* 0x000fc600078e00ff */
[----:B------:R2:W-:Y:S02]  /*14f30*/  STS [R3+0xc400], R0 ;  /* 0x00c4000003007388 */ /* 0x0005e40000000800 */
[CC--:B--2---:R-:W-:Y:S02]  /*14f40*/  @P1 IMAD.WIDE R2, R8.reuse, R4.reuse, c[0x0][0x508] ;  /* 0x0001420008021625 */ /* 0x0c4fe400078e0204 */
[----:B------:R-:W-:Y:S02]  /*14f50*/  BAR.SYNC.DEFER_BLOCKING 0x1, 0x100 ;  /* 0x0044000000007b1d */ /* 0x000fe40000010000 */
[----:B------:R-:W-:-:S04]  /*14f60*/  IMAD.WIDE R4, R8, R4, c[0x0][0x500] ;  /* 0x0001400008047625 */ /* 0x000fc800078e0204 */
[----:B------:R1:W5:Y:S02]  /*14f70*/  @P1 LDG.E R14, [R2.64] ;  /* 0x00000006020e1981 */ /* 0x000364000c1e1900 */
[----:B-1----:R-:W-:-:S06]  /*14f80*/  IMAD.MOV.U32 R2, RZ, RZ, RZ ;  /* 0x000000ffff027224 */ /* 0x002fcc00078e00ff */
        /* <DEDUP_REMOVED lines=8> */
.L_x_576:
[----:B-1----:R-:W2:Y:S04]  /*15010*/  LDL.LU R4, [R1+0xc8] ;  /* 0x0000c80001047983 */ /* 0x002ea80000300800 */
[----:B------:R-:W3:Y:S04]  /*15020*/  LDL R110, [R1+0x100] ;  /* 0x00010000016e7983 */ /* 0x000ee80000100800 */
[----:B------:R-:W4:Y:S04]  /*15030*/  LDL R107, [R1+0xb4] ;  /* 0x0000b400016b7983 */ /* 0x000f280000100800 */
[----:B------:R-:W4:Y:S01]  /*15040*/  LDL R19, [R1+0xb0] ;  /* 0x0000b00001137983 */ /* 0x000f220000100800 */
[----:B------:R-:W-:Y:S01]  /*15050*/  IMAD.MOV.U32 R13, RZ, RZ, 0x368 ;  /* 0x00000368ff0d7424 */ /* 0x000fe200078e00ff */
[----:B------:R-:W-:-:S02]  /*15060*/  ISETP.GT.AND P2, PT, R3, 0x1, PT ;  /* 0x000000010300780c */ /* 0x000fc40003f44270 */
[----:B------:R-:W-:Y:S02]  /*15070*/  ISETP.NE.U32.AND P0, PT, RZ, c[0x0][0x500], PT ;  /* 0x00014000ff007a0c */ /* 0x000fe40003f05070 */
[----:B------:R-:W-:Y:S02]  /*15080*/  SEL R13, R13, 0x328, P2 ;  /* 0x000003280d0d7807 */ /* 0x000fe40001000000 */
[----:B------:R-:W-:Y:S02]  /*15090*/  ISETP.NE.AND.EX P0, PT, RZ, c[0x0][0x504], PT, P0 ;  /* 0x00014100ff007a0c */ /* 0x000fe40003f05300 */
[----:B------:R-:W1:Y:S01]  /*150a0*/  LDC.64 R6, c[0x0][R13+0x170] ;  /* 0x00005c000d067b82 */ /* 0x000e620000000a00 */
[----:B------:R-:W-:Y:S02]  /*150b0*/  SHF.R.S32.HI R3, RZ, 0x1f, R8 ;  /* 0x0000001fff037819 */ /* 0x000fe40000011408 */
[----:B------:R-:W-:-:S05]  /*150c0*/  SEL R0, R8, RZ, !P0 ;  /* 0x000000ff08007207 */ /* 0x000fca0004000000 */
[----:B------:R-:W1:Y:S08]  /*150d0*/  LDC.64 R10, c[0x0][R13+0x168] ;  /* 0x00005a000d0a7b82 */ /* 0x000e700000000a00 */
[----:B------:R-:W1:Y:S01]  /*150e0*/  LDC.64 R16, c[0x0][R13+0x178] ;  /* 0x00005e000d107b82 */ /* 0x000e620000000a00 */
[----:B--2---:R-:W-:Y:S02]  /*150f0*/  LOP3.LUT R8, R4, 0xffff, RZ, 0xc0, !PT ;  /* 0x0000ffff04087812 */ /* 0x004fe400078ec0ff */
[----:B------:R-:W-:Y:S01]  /*15100*/  SEL R4, R3, RZ, !P0 ;  /* 0x000000ff03047207 */ /* 0x000fe20004000000 */
[----:B-1----:R-:W-:-:S04]  /*15110*/  IMAD R3, R7, R0, RZ ;  /* 0x0000000007037224 */ /* 0x002fc800078e02ff */
[C---:B------:R-:W-:Y:S02]  /*15120*/  IMAD R9, R6.reuse, R4, R3 ;  /* 0x0000000406097224 */ /* 0x040fe400078e0203 */
[----:B------:R-:W-:-:S04]  /*15130*/  IMAD.WIDE.U32 R4, R6, R0, RZ ;  /* 0x0000000006047225 */ /* 0x000fc800078e00ff */
[----:B------:R-:W-:-:S04]  /*15140*/  IMAD.WIDE.U32 R6, R10, R8, RZ ;  /* 0x000000080a067225 */ /* 0x000fc800078e00ff */
[----:B------:R-:W-:Y:S01]  /*15150*/  IMAD R3, R11, R8, RZ ;  /* 0x000000080b037224 */ /* 0x000fe200078e02ff */
[--C-:B-----5:R-:W-:Y:S01]  /*15160*/  IADD3 R12, P1, P0, R4, R6, R2.reuse ;  /* 0x00000006040c7210 */ /* 0x120fe2000783e002 */
[----:B------:R-:W-:Y:S01]  /*15170*/  IMAD.IADD R9, R5, 0x1, R9 ;  /* 0x0000000105097824 */ /* 0x000fe200078e0209 */
[----:B------:R-:W-:Y:S01]  /*15180*/  SHF.R.S32.HI R11, RZ, 0x1f, R2 ;  /* 0x0000001fff0b7819 */ /* 0x000fe20000011402 */
[----:B------:R-:W-:Y:S02]  /*15190*/  IMAD.IADD R6, R7, 0x1, R3 ;  /* 0x0000000107067824 */ /* 0x000fe400078e0203 */
[----:B------:R-:W-:-:S03]  /*151a0*/  IMAD.MOV.U32 R3, RZ, RZ, c[0x0][0x4e8] ;  /* 0x00013a00ff037624 */ /* 0x000fc600078e00ff */
[----:B------:R-:W-:Y:S01]  /*151b0*/  IADD3.X R10, R9, R6, R11, P1, P0 ;  /* 0x00000006090a7210 */ /* 0x000fe20000fe040b */
[----:B----4-:R-:W-:Y:S01]  /*151c0*/  IMAD.IADD R9, R107, 0x1, R19 ;  /* 0x000000016b097824 */ /* 0x010fe200078e0213 */
[----:B------:R-:W-:Y:S02]  /*151d0*/  ISETP.NE.AND P3, PT, R3, 0x1, PT ;  /* 0x000000010300780c */ /* 0x000fe40003f65270 */
[----:B---3--:R-:W-:-:S05]  /*151e0*/  SEL R3, R110, RZ, P2 ;  /* 0x000000ff6e037207 */ /* 0x008fca0001000000 */
[-C--:B------:R-:W-:Y:S02]  /*151f0*/  IMAD.WIDE.U32 R4, R16, R3.reuse, RZ ;  /* 0x0000000310047225 */ /* 0x080fe400078e00ff */
[----:B------:R-:W2:Y:S02]  /*15200*/  LDL R16, [R1+0x1fc] ;  /* 0x0001fc0001107983 */ /* 0x000ea40000100800 */
[----:B------:R-:W-:Y:S02]  /*15210*/  IMAD R7, R17, R3, RZ ;  /* 0x0000000311077224 */ /* 0x000fe400078e02ff */
[----:B------:R-:W-:-:S04]  /*15220*/  @P3 IMAD.HI.U32 R6, R9, c[0x0][0x4ec], RZ ;  /* 0x00013b0009063a27 */ /* 0x000fc800078e00ff */
[----:B------:R-:W-:Y:S01]  /*15230*/  IMAD.MOV.U32 R3, RZ, RZ, R9 ;  /* 0x000000ffff037224 */ /* 0x000fe200078e0009 */
[----:B------:R-:W-:-:S04]  /*15240*/  @P3 SHF.R.U32.HI R3, RZ, c[0x0][0x4f0], R6 ;  /* 0x00013c00ff033a19 */ /* 0x000fc80000011606 */
[----:B------:R-:W-:Y:S02]  /*15250*/  IADD3 R4, P1, P0, R3, R12, R4 ;  /* 0x0000000c03047210 */ /* 0x000fe4000783e004 */
[----:B------:R-:W1:Y:S01]  /*15260*/  LDC.64 R12, c[0x0][R13+0x160] ;  /* 0x000058000d0c7b82 */ /* 0x000e620000000a00 */
[----:B------:R-:W3:Y:S01]  /*15270*/  S2R R110, SR_TID.X ;  /* 0x00000000006e7919 */ /* 0x000ee20000002100 */
[----:B------:R-:W-:Y:S01]  /*15280*/  IMAD.IADD R7, R5, 0x1, R7 ;  /* 0x0000000105077824 */ /* 0x000fe200078e0207 */
[--C-:B------:R-:W-:Y:S01]  /*15290*/  SHF.R.S32.HI R5, RZ, 0x1f, R3.reuse ;  /* 0x0000001fff057819 */ /* 0x100fe20000011403 */
[----:B------:R-:W-:-:S03]  /*152a0*/  IMAD.MOV R3, RZ, RZ, -R3 ;  /* 0x000000ffff037224 */ /* 0x000fc600078e0a03 */
[----:B------:R-:W-:Y:S01]  /*152b0*/  IADD3.X R5, R5, R10, R7, P1, P0 ;  /* 0x0000000a05057210 */ /* 0x000fe20000fe0407 */
[----:B------:R-:W-:-:S05]  /*152c0*/  IMAD R3, R3, c[0x0][0x4e8], R9 ;  /* 0x00013a0003037a24 */ /* 0x000fca00078e0209 */
[----:B------:R-:W-:Y:S02]  /*152d0*/  SHF.R.S32.HI R7, RZ, 0x1f, R3 ;  /* 0x0000001fff077819 */ /* 0x000fe40000011403 */
[----:B---3--:R-:W-:-:S04]  /*152e0*/  SHF.R.S32.HI R107, RZ, 0x1f, R110 ;  /* 0x0000001fff6b7819 */ /* 0x008fc8000001146e */
[----:B------:R-:W-:Y:S01]  /*152f0*/  LEA.HI R107, R107, R110, RZ, 0x5 ;  /* 0x0000006e6b6b7211 */ /* 0x000fe200078f28ff */
[-C--:B-1----:R-:W-:Y:S02]  /*15300*/  IMAD R6, R13, R3.reuse, RZ ;  /* 0x000000030d067224 */ /* 0x082fe400078e02ff */
[----:B------:R-:W-:-:S04]  /*15310*/  IMAD.WIDE.U32 R4, R12, R3, R4 ;  /* 0x000000030c047225 */ /* 0x000fc800078e0004 */
[----:B------:R-:W-:Y:S02]  /*15320*/  IMAD.MOV.U32 R3, RZ, RZ, c[0x0][0x4a8] ;  /* 0x00012a00ff037624 */ /* 0x000fe400078e00ff */
[----:B------:R-:W-:Y:S02]  /*15330*/  IMAD R6, R12, R7, R6 ;  /* 0x000000070c067224 */ /* 0x000fe400078e0206 */
[----:B------:R-:W-:Y:S01]  /*15340*/  IMAD.MOV.U32 R7, RZ, RZ, c[0x0][0x4ac] ;  /* 0x00012b00ff077624 */ /* 0x000fe200078e00ff */
[----:B------:R-:W-:Y:S01]  /*15350*/  SEL R3, R3, c[0x0][0x450], P2 ;  /* 0x0001140003037a07 */ /* 0x000fe20001000000 */
[----:B------:R-:W-:-:S03]  /*15360*/  IMAD.IADD R5, R5, 0x1, R6 ;  /* 0x0000000105057824 */ /* 0x000fc600078e0206 */
[----:B------:R-:W-:Y:S02]  /*15370*/  SEL R7, R7, c[0x0][0x454], P2 ;  /* 0x0001150007077a07 */ /* 0x000fe40001000000 */
[C---:B------:R-:W-:Y:S02]  /*15380*/  LEA R3, P0, R4.reuse, R3, 0x2 ;  /* 0x0000000304037211 */ /* 0x040fe400078010ff */
[----:B------:R-:W-:Y:S02]  /*15390*/  LOP3.LUT R107, R107, 0xffffffe0, RZ, 0xc0, !PT ;  /* 0xffffffe06b6b7812 */ /* 0x000fe400078ec0ff */
[----:B------:R-:W-:Y:S01]  /*153a0*/  LEA.HI.X R5, R4, R7, R5, 0x2, P0 ;  /* 0x0000000704057211 */ /* 0x000fe200000f1405 */
[----:B------:R-:W-:Y:S02]  /*153b0*/  SHFL.IDX PT, R6, R3, RZ, 0x1c1f ;  /* 0x001c1fff03067589 */ /* 0x000fe400000e0000 */
[----:B------:R-:W-:Y:S02]  /*153c0*/  IMAD.IADD R107, R110, 0x1, -R107 ;  /* 0x000000016e6b7824 */ /* 0x000fe400078e0a6b */
[----:B------:R-:W1:Y:S01]  /*153d0*/  SHFL.IDX PT, R7, R5, RZ, 0x1c1f ;  /* 0x001c1fff05077589 */ /* 0x000e6200000e0000 */
[----:B------:R-:W-:-:S03]  /*153e0*/  IMAD R13, R14, c[0x0][0x4e8], RZ ;  /* 0x00013a000e0d7a24 */ /* 0x000fc600078e02ff */
[----:B------:R2:W-:Y:S01]  /*153f0*/  SHFL.IDX PT, R4, R3, 0x1, 0x1c1f ;  /* 0x003c1f0003047f89 */ /* 0x0005e200000e0000 */
[----:B------:R-:W-:-:S03]  /*15400*/  LOP3.LUT P0, RZ, R107, 0x3, RZ, 0xc0, !PT ;  /* 0x000000036bff7812 */ /* 0x000fc6000780c0ff */
[----:B------:R-:W3:Y:S01]  /*15410*/  SHFL.IDX PT, R5, R5, 0x1, 0x1c1f ;  /* 0x003c1f0005057f89 */ /* 0x000ee200000e0000 */
[----:B--2---:R-:W-:-:S05]  /*15420*/  IMAD.IADD R3, R16, 0x1, R19 ;  /* 0x0000000110037824 */ /* 0x004fca00078e0213 */
[C---:B------:R-:W-:Y:S02]  /*15430*/  IADD3 R10, R3.reuse, 0x8, RZ ;  /* 0x00000008030a7810 */ /* 0x040fe40007ffe0ff */
[-C--:B------:R-:W-:Y:S02]  /*15440*/  ISETP.GE.OR P1, PT, R3, R13.reuse, P0 ;  /* 0x0000000d0300720c */ /* 0x080fe40000726670 */
[----:B------:R-:W-:-:S11]  /*15450*/  ISETP.GE.OR P0, PT, R10, R13, P0 ;  /* 0x0000000d0a00720c */ /* 0x000fd60000706670 */
[----:B-1----:R1:W-:Y:S01]  /*15460*/  @!P1 ST.E [R6.64], R15 ;  /* 0x0000000f06009985 */ /* 0x0023e2000c101906 */
[----:B------:R-:W-:-:S03]  /*15470*/  ISETP.GE.AND P1, PT, R10, R13, PT ;  /* 0x0000000d0a00720c */ /* 0x000fc60003f26270 */
[----:B---3--:R1:W-:Y:S01]  /*15480*/  @!P0 ST.E [R4.64], R18 ;  /* 0x0000001204008985 */ /* 0x0083e2000c101906 */
[----:B------:R-:W-:Y:S02]  /*15490*/  ISETP.GE.AND P0, PT, R3, R13, PT ;  /* 0x0000000d0300720c */ /* 0x000fe40003f06270 */
[----:B------:R-:W-:Y:S01]  /*154a0*/  P2R R14, PR, RZ, 0x2 ;  /* 0x00000002ff0e7803 */ /* 0x000fe20000000000 */
[----:B------:R-:W-:Y:S05]  /*154b0*/  @P2 BRA `(.L_x_577) ;  /* 0x00000b7000002947 */ /* 0x000fea0003800000 */
[----:B------:R-:W2:Y:S04]  /*154c0*/  LDL R16, [R1+0x178] ;  /* 0x0001780001107983 */ /* 0x000ea80000100800 */
[----:B------:R-:W3:Y:S01]  /*154d0*/  LDL R107, [R1+0x1c] ;  /* 0x00001c00016b7983 */ /* 0x000ee20000100800 */
[----:B------:R-:W-:Y:S01]  /*154e0*/  IMAD R11, R11, c[0x0][0x3a0], RZ ;  /* 0x0000e8000b0b7a24 */ /* 0x000fe200078e02ff */
[----:B-1----:R-:W-:Y:S01]  /*154f0*/  SHF.R.S32.HI R7, RZ, 0x1f, R0 ;  /* 0x0000001fff077819 */ /* 0x002fe20000011400 */
[----:B------:R-:W-:-:S04]  /*15500*/  IMAD.WIDE.U32 R4, R2, c[0x0][0x3a0], RZ ;  /* 0x0000e80002047a25 */ /* 0x000fc800078e00ff */
[----:B------:R-:W-:-:S05]  /*15510*/  IMAD R2, R2, c[0x0][0x3a4], R11 ;  /* 0x0000e90002027a24 */ /* 0x000fca00078e020b */
[----:B------:R-:W-:Y:S02]  /*15520*/  IADD3 R3, R5, R2, RZ ;  /* 0x0000000205037210 */ /* 0x000fe40007ffe0ff */
[----:B------:R-:W-:-:S05]  /*15530*/  MOV R2, R4 ;  /* 0x0000000400027202 */ /* 0x000fca0000000f00 */
[----:B------:R-:W-:-:S04]  /*15540*/  IMAD.WIDE.U32 R4, R8, c[0x0][0x3e8], R2 ;  /* 0x0000fa0008047a25 */ /* 0x000fc800078e0002 */
[----:B------:R-:W-:Y:S02]  /*15550*/  IMAD R3, R7, c[0x0][0x3f0], RZ ;  /* 0x0000fc0007037a24 */ /* 0x000fe400078e02ff */
[----:B------:R-:W-:-:S04]  /*15560*/  IMAD R5, R8, c[0x0][0x3ec], R5 ;  /* 0x0000fb0008057a24 */ /* 0x000fc800078e0205 */
[----:B------:R-:W-:Y:S01]  /*15570*/  IMAD.WIDE.U32 R4, R0, c[0x0][0x3f0], R4 ;  /* 0x0000fc0000047a25 */ /* 0x000fe200078e0004 */
[----:B--2---:R-:W-:Y:S01]  /*15580*/  IADD3 R6, R16, R19, RZ ;  /* 0x0000001310067210 */ /* 0x004fe20007ffe0ff */
[----:B---3--:R1:W2:Y:S04]  /*15590*/  LDS.128 R28, [R107+0x80] ;  /* 0x000080006b1c7984 */ /* 0x0082a80000000c00 */
[----:B------:R-:W-:Y:S01]  /*155a0*/  @P3 IMAD.HI.U32 R7, R6, c[0x0][0x4ec], RZ ;  /* 0x00013b0006073a27 */ /* 0x000fe200078e00ff */
[----:B------:R-:W-:Y:S01]  /*155b0*/  MOV R2, R6 ;  /* 0x0000000600027202 */ /* 0x000fe20000000f00 */
[----:B------:R1:W3:Y:S03]  /*155c0*/  LDS.128 R44, [R107+0x1080] ;  /* 0x001080006b2c7984 */ /* 0x0002e60000000c00 */
[----:B------:R-:W-:Y:S01]  /*155d0*/  @P3 SHF.R.U32.HI R2, RZ, c[0x0][0x4f0], R7 ;  /* 0x00013c00ff023a19 */ /* 0x000fe20000011607 */
[----:B------:R-:W-:Y:S01]  /*155e0*/  IMAD R7, R0, c[0x0][0x3f4], R3 ;  /* 0x0000fd0000077a24 */ /* 0x000fe200078e0203 */
[----:B------:R1:W4:Y:S02]  /*155f0*/  LDS.128 R60, [R107+0x2080] ;  /* 0x002080006b3c7984 */ /* 0x0003240000000c00 */
[----:B------:R-:W-:-:S02]  /*15600*/  SHF.R.S32.HI R3, RZ, 0x1f, R2 ;  /* 0x0000001fff037819 */ /* 0x000fc40000011402 */
[----:B------:R1:W1:Y:S01]  /*15610*/  LDS.128 R72, [R107+0x3080] ;  /* 0x003080006b487984 */ /* 0x0002620000000c00 */
[----:B------:R-:W-:Y:S02]  /*15620*/  IADD3 R0, -R2, RZ, RZ ;  /* 0x000000ff02007210 */ /* 0x000fe40007ffe1ff */
[----:B------:R-:W-:Y:S01]  /*15630*/  IADD3 R5, R5, R7, RZ ;  /* 0x0000000705057210 */ /* 0x000fe20007ffe0ff */
[----:B------:R1:W1:Y:S01]  /*15640*/  LDS.128 R24, [R107+0x4080] ;  /* 0x004080006b187984 */ /* 0x0002620000000c00 */
[----:B------:R-:W-:Y:S02]  /*15650*/  IMAD R3, R3, c[0x0][0x3e0], RZ ;  /* 0x0000f80003037a24 */ /* 0x000fe400078e02ff */
[----:B------:R-:W-:Y:S01]  /*15660*/  IMAD R0, R0, c[0x0][0x4e8], R6 ;  /* 0x00013a0000007a24 */ /* 0x000fe200078e0206 */
[----:B------:R1:W1:Y:S01]  /*15670*/  LDS.128 R40, [R107+0x5080] ;  /* 0x005080006b287984 */ /* 0x0002620000000c00 */
[C---:B------:R-:W-:Y:S02]  /*15680*/  IMAD R6, R2.reuse, c[0x0][0x3e4], R3 ;  /* 0x0000f90002067a24 */ /* 0x040fe400078e0203 */
[----:B------:R-:W-:Y:S01]  /*15690*/  IMAD.WIDE.U32 R2, R2, c[0x0][0x3e0], R4 ;  /* 0x0000f80002027a25 */ /* 0x000fe200078e0004 */
[----:B------:R1:W1:Y:S01]  /*156a0*/  LDS.128 R56, [R107+0x6080] ;  /* 0x006080006b387984 */ /* 0x0002620000000c00 */
[----:B------:R-:W-:-:S03]  /*156b0*/  SHF.R.S32.HI R4, RZ, 0x1f, R0 ;  /* 0x0000001fff047819 */ /* 0x000fc60000011400 */
[----:B------:R1:W1:Y:S01]  /*156c0*/  LDS.128 R68, [R107+0x7080] ;  /* 0x007080006b447984 */ /* 0x0002620000000c00 */
[----:B------:R-:W-:Y:S01]  /*156d0*/  IADD3 R3, R3, R6, RZ ;  /* 0x0000000603037210 */ /* 0x000fe20007ffe0ff */
[----:B------:R-:W-:Y:S02]  /*156e0*/  IMAD R4, R4, c[0x0][0x3d8], RZ ;  /* 0x0000f60004047a24 */ /* 0x000fe400078e02ff */
[----:B------:R1:W1:Y:S02]  /*156f0*/  LDS.128 R20, [R107+0x8080] ;  /* 0x008080006b147984 */ /* 0x0002640000000c00 */
[C---:B------:R-:W-:Y:S02]  /*15700*/  IMAD.WIDE.U32 R2, R0.reuse, c[0x0][0x3d8], R2 ;  /* 0x0000f60000027a25 */ /* 0x040fe400078e0002 */
[----:B------:R1:W1:Y:S02]  /*15710*/  LDS.128 R36, [R107+0x9080] ;  /* 0x009080006b247984 */ /* 0x0002640000000c00 */
[----:B------:R-:W-:Y:S01]  /*15720*/  IMAD R0, R0, c[0x0][0x3dc], R4 ;  /* 0x0000f70000007a24 */ /* 0x000fe200078e0204 */
[C---:B------:R-:W-:Y:S01]  /*15730*/  LEA R14, P0, R2.reuse, c[0x0][0x380], 0x1 ;  /* 0x0000e000020e7a11 */ /* 0x040fe200078008ff */
[----:B------:R1:W1:Y:S03]  /*15740*/  LDS.128 R52, [R107+0xa080] ;  /* 0x00a080006b347984 */ /* 0x0002660000000c00 */
[----:B------:R-:W-:Y:S01]  /*15750*/  IADD3 R0, R3, R0, RZ ;  /* 0x0000000003007210 */ /* 0x000fe20007ffe0ff */
[----:B------:R1:W1:Y:S03]  /*15760*/  LDS.128 R64, [R107+0xb080] ;  /* 0x00b080006b407984 */ /* 0x0002660000000c00 */
[----:B------:R-:W-:Y:S01]  /*15770*/  LEA.HI.X R5, R2, c[0x0][0x384], R0, 0x1, P0 ;  /* 0x0000e10002057a11 */ /* 0x000fe200000f0c00 */
[----:B------:R1:W1:Y:S04]  /*15780*/  LDS.128 R16, [R107+0xc080] ;  /* 0x00c080006b107984 */ /* 0x0002680000000c00 */
[----:B------:R1:W1:Y:S04]  /*15790*/  LDS.128 R32, [R107+0xd080] ;  /* 0x00d080006b207984 */ /* 0x0002680000000c00 */
[----:B------:R1:W1:Y:S04]  /*157a0*/  LDS.128 R48, [R107+0xe080] ;  /* 0x00e080006b307984 */ /* 0x0002680000000c00 */
[----:B------:R1:W1:Y:S01]  /*157b0*/  LDS.128 R76, [R107+0xf080] ;  /* 0x00f080006b4c7984 */ /* 0x0002620000000c00 */
[----:B------:R-:W-:Y:S05]  /*157c0*/  BRA.DIV ~URZ, `(.L_x_578) ;  /* 0x000062127f007947 */ /* 0x000fea000b800000 */
[----:B--234-:R2:W3:Y:S02]  /*157d0*/  SHFL.IDX PT, R4, R5, RZ, 0x181f ;  /* 0x00181fff05047589 */ /* 0x01c4e400000e0000 */
.L_x_674:
[----:B------:R-:W-:Y:S05]  /*157e0*/  BRA.DIV ~URZ, `(.L_x_579) ;  /* 0x000062827f007947 */ /* 0x000fea000b800000 */
[----:B------:R4:W2:Y:S02]  /*157f0*/  SHFL.IDX PT, R0, R14, RZ, 0x181f ;  /* 0x00181fff0e007589 */ /* 0x0008a400000e0000 */
.L_x_675:
[----:B------:R-:W5:Y:S04]  /*15800*/  LDL.LU R3, [R1+0xb0] ;  /* 0x0000b00001037983 */ /* 0x000f680000300800 */
[----:B------:R-:W4:Y:S02]  /*15810*/  S2R R6, SR_TID.X ;  /* 0x0000000000067919 */ /* 0x000f240000002100 */
[----:B----4-:R-:W-:-:S04]  /*15820*/  SHF.R.S32.HI R2, RZ, 0x1f, R6 ;  /* 0x0000001fff027819 */ /* 0x010fc80000011406 */
[----:B------:R-:W-:-:S04]  /*15830*/  LEA.HI R2, R2, R6, RZ, 0x3 ;  /* 0x0000000602027211 */ /* 0x000fc800078f18ff */
[----:B------:R-:W-:Y:S01]  /*15840*/  SHF.R.S32.HI R2, RZ, 0x3, R2 ;  /* 0x00000003ff027819 */ /* 0x000fe20000011402 */
[----:B------:R-:W-:Y:S04]  /*15850*/  BSSY B0, `(.L_x_580) ;  /* 0x000001c000007945 */ /* 0x000fe80003800000 */
[----:B-----5:R-:W-:-:S05]  /*15860*/  IMAD.IADD R12, R2, 0x1, R3 ;  /* 0x00000001020c7824 */ /* 0x020fca00078e0203 */
[----:B------:R-:W-:-:S13]  /*15870*/  ISETP.GE.AND P0, PT, R12, R13, PT ;  /* 0x0000000d0c00720c */ /* 0x000fda0003f06270 */
[----:B------:R-:W-:Y:S05]  /*15880*/  @P0 BRA `(.L_x_581) ;  /* 0x0000018000000947 */ /* 0x000fea0003800000 */
[----:B------:R-:W4:Y:S04]  /*15890*/  LDL R2, [R1+0x40] ;  /* 0x0000400001027983 */ /* 0x000f280000100800 */
[----:B------:R-:W5:Y:S04]  /*158a0*/  LDL R83, [R1+0x68] ;  /* 0x0000680001537983 */ /* 0x000f680000100800 */
[----:B---3--:R-:W3:Y:S04]  /*158b0*/  LDL R81, [R1+0x64] ;  /* 0x0000640001517983 */ /* 0x008ee80000100800 */
[----:B--2---:R-:W2:Y:S04]  /*158c0*/  LDL R15, [R1+0x6c] ;  /* 0x00006c00010f7983 */ /* 0x004ea80000100800 */
[----:B------:R-:W2:Y:S04]  /*158d0*/  LDL R3, [R1+0x20c] ;  /* 0x00020c0001037983 */ /* 0x000ea80000100800 */
[----:B------:R-:W2:Y:S04]  /*158e0*/  LDL R84, [R1+0x208] ;  /* 0x0002080001547983 */ /* 0x000ea80000100800 */
[----:B------:R-:W2:Y:S04]  /*158f0*/  LDL R82, [R1+0x204] ;  /* 0x0002040001527983 */ /* 0x000ea80000100800 */
[----:B------:R-:W2:Y:S01]  /*15900*/  LDL R80, [R1+0x200] ;  /* 0x0002000001507983 */ /* 0x000ea20000100800 */
[----:B----4-:R-:W-:-:S02]  /*15910*/  ISETP.GE.AND P3, PT, R2, c[0x0][0x3c8], PT ;  /* 0x0000f20002007a0c */ /* 0x010fc40003f66270 */
[----:B-----5:R-:W-:Y:S02]  /*15920*/  ISETP.GE.AND P2, PT, R83, c[0x0][0x3c8], PT ;  /* 0x0000f20053007a0c */ /* 0x020fe40003f46270 */
[----:B---3--:R-:W-:Y:S02]  /*15930*/  ISETP.GE.AND P1, PT, R81, c[0x0][0x3c8], PT ;  /* 0x0000f20051007a0c */ /* 0x008fe40003f26270 */
[----:B--2---:R-:W-:-:S07]  /*15940*/  ISETP.GE.AND P0, PT, R15, c[0x0][0x3c8], PT ;  /* 0x0000f2000f007a0c */ /* 0x004fce0003f06270 */
[CC--:B------:R-:W-:Y:S02]  /*15950*/  @!P3 LEA R10, P4, R2.reuse, R0.reuse, 0x1 ;  /* 0x00000000020ab211 */ /* 0x0c0fe400078808ff */
[----:B------:R-:W-:Y:S02]  /*15960*/  @!P2 LEA R8, P6, R83, R0, 0x1 ;  /* 0x000000005308a211 */ /* 0x000fe400078c08ff */
[----:B------:R-:W-:Y:S02]  /*15970*/  @!P3 LEA.HI.X R11, R2, R4, R3, 0x1, P4 ;  /* 0x00000004020bb211 */ /* 0x000fe400020f0c03 */
[----:B------:R-:W-:Y:S02]  /*15980*/  @!P1 LEA R6, P5, R81, R0, 0x1 ;  /* 0x0000000051069211 */ /* 0x000fe400078a08ff */
[----:B------:R-:W-:Y:S02]  /*15990*/  @!P2 LEA.HI.X R9, R83, R4, R84, 0x1, P6 ;  /* 0x000000045309a211 */ /* 0x000fe400030f0c54 */
[----:B------:R-:W-:-:S02]  /*159a0*/  @!P0 LEA R2, P4, R15, R0, 0x1 ;  /* 0x000000000f028211 */ /* 0x000fc400078808ff */
[-C--:B------:R-:W-:Y:S02]  /*159b0*/  @!P1 LEA.HI.X R7, R81, R4.reuse, R82, 0x1, P5 ;  /* 0x0000000451079211 */ /* 0x080fe400028f0c52 */
[----:B------:R-:W-:Y:S01]  /*159c0*/  @!P0 LEA.HI.X R3, R15, R4, R80, 0x1, P4 ;  /* 0x000000040f038211 */ /* 0x000fe200020f0c50 */
[----:B------:R2:W-:Y:S04]  /*159d0*/  @!P3 ST.E.128 [R10.64], R28 ;  /* 0x0000001c0a00b985 */ /* 0x0005e8000c101d06 */
[----:B-1----:R2:W-:Y:S04]  /*159e0*/  @!P2 ST.E.128 [R8.64], R24 ;  /* 0x000000180800a985 */ /* 0x0025e8000c101d06 */
[----:B------:R2:W-:Y:S04]  /*159f0*/  @!P1 ST.E.128 [R6.64], R20 ;  /* 0x0000001406009985 */ /* 0x0005e8000c101d06 */
[----:B------:R2:W-:Y:S02]  /*15a00*/  @!P0 ST.E.128 [R2.64], R16 ;  /* 0x0000001002008985 */ /* 0x0005e4000c101d06 */
.L_x_581:
[----:B------:R-:W-:Y:S05]  /*15a10*/  BSYNC B0 ;  /* 0x0000000000007941 */ /* 0x000fea0003800000 */
.L_x_580:
[----:B------:R-:W-:Y:S05]  /*15a20*/  BRA.DIV ~URZ, `(.L_x_582) ;  /* 0x000060d27f007947 */ /* 0x000fea000b800000 */
[----:B---3--:R3:W4:Y:S04]  /*15a30*/  SHFL.IDX PT, R4, R5, 0x1, 0x181f ;  /* 0x00381f0005047f89 */ /* 0x00872800000e0000 */
[----:B--2---:R3:W2:Y:S02]  /*15a40*/  SHFL.IDX PT, R0, R14, 0x1, 0x181f ;  /* 0x00381f000e007f89 */ /* 0x0046a400000e0000 */
.L_x_676:
[----:B------:R-:W-:Y:S01]  /*15a50*/  IADD3 R2, R12, 0x20, RZ ;  /* 0x000000200c027810 */ /* 0x000fe20007ffe0ff */
[----:B------:R-:W-:Y:S03]  /*15a60*/  BSSY B0, `(.L_x_583) ;  /* 0x000001b000007945 */ /* 0x000fe60003800000 */
[----:B------:R-:W-:-:S13]  /*15a70*/  ISETP.GE.AND P0, PT, R2, R13, PT ;  /* 0x0000000d0200720c */ /* 0x000fda0003f06270 */
[----:B------:R-:W-:Y:S05]  /*15a80*/  @P0 BRA `(.L_x_584) ;  /* 0x0000018000000947 */ /* 0x000fea0003800000 */
[----:B------:R-:W5:Y:S04]  /*15a90*/  LDL R3, [R1+0x40] ;  /* 0x0000400001037983 */ /* 0x000f680000100800 */
[----:B-1-3--:R-:W3:Y:S04]  /*15aa0*/  LDL R19, [R1+0x68] ;  /* 0x0000680001137983 */ /* 0x00aee80000100800 */
[----:B----4-:R-:W4:Y:S04]  /*15ab0*/  LDL R17, [R1+0x64] ;  /* 0x0000640001117983 */ /* 0x010f280000100800 */
[----:B--2---:R-:W2:Y:S04]  /*15ac0*/  LDL R15, [R1+0x6c] ;  /* 0x00006c00010f7983 */ /* 0x004ea80000100800 */
[----:B------:R-:W2:Y:S04]  /*15ad0*/  LDL R21, [R1+0x20c] ;  /* 0x00020c0001157983 */ /* 0x000ea80000100800 */
[----:B------:R-:W2:Y:S04]  /*15ae0*/  LDL R20, [R1+0x208] ;  /* 0x0002080001147983 */ /* 0x000ea80000100800 */
[----:B------:R-:W2:Y:S04]  /*15af0*/  LDL R18, [R1+0x204] ;  /* 0x0002040001127983 */ /* 0x000ea80000100800 */
[----:B------:R-:W2:Y:S01]  /*15b00*/  LDL R16, [R1+0x200] ;  /* 0x0002000001107983 */ /* 0x000ea20000100800 */
[----:B-----5:R-:W-:-:S02]  /*15b10*/  ISETP.GE.AND P3, PT, R3, c[0x0][0x3c8], PT ;  /* 0x0000f20003007a0c */ /* 0x020fc40003f66270 */
[----:B---3--:R-:W-:Y:S02]  /*15b20*/  ISETP.GE.AND P2, PT, R19, c[0x0][0x3c8], PT ;  /* 0x0000f20013007a0c */ /* 0x008fe40003f46270 */
[----:B----4-:R-:W-:Y:S02]  /*15b30*/  ISETP.GE.AND P1, PT, R17, c[0x0][0x3c8], PT ;  /* 0x0000f20011007a0c */ /* 0x010fe40003f26270 */
[----:B--2---:R-:W-:-:S07]  /*15b40*/  ISETP.GE.AND P0, PT, R15, c[0x0][0x3c8], PT ;  /* 0x0000f2000f007a0c */ /* 0x004fce0003f06270 */
[-C--:B------:R-:W-:Y:S02]  /*15b50*/  @!P3 LEA R10, P4, R3, R0.reuse, 0x1 ;  /* 0x00000000030ab211 */ /* 0x080fe400078808ff */
        /* <DEDUP_REMOVED lines=8> */
[----:B------:R1:W-:Y:S04]  /*15be0*/  @!P2 ST.E.128 [R8.64], R40 ;  /* 0x000000280800a985 */ /* 0x0003e8000c101d06 */
[----:B------:R1:W-:Y:S04]  /*15bf0*/  @!P1 ST.E.128 [R6.64], R36 ;  /* 0x0000002406009985 */ /* 0x0003e8000c101d06 */
[----:B------:R1:W-:Y:S02]  /*15c00*/  @!P0 ST.E.128 [R2.64], R32 ;  /* 0x0000002002008985 */ /* 0x0003e4000c101d06 */
.L_x_584:
[----:B------:R-:W-:Y:S05]  /*15c10*/  BSYNC B0 ;  /* 0x0000000000007941 */ /* 0x000fea0003800000 */
.L_x_583:
[----:B------:R-:W-:Y:S05]  /*15c20*/  BRA.DIV ~URZ, `(.L_x_585) ;  /* 0x00005fe27f007947 */ /* 0x000fea000b800000 */
[----:B----4-:R4:W3:Y:S02]  /*15c30*/  SHFL.IDX PT, R4, R5, 0x2, 0x181f ;  /* 0x00581f0005047f89 */ /* 0x0108e400000e0000 */
.L_x_677:
[----:B------:R-:W-:Y:S05]  /*15c40*/  BRA.DIV ~URZ, `(.L_x_586) ;  /* 0x000060527f007947 */ /* 0x000fea000b800000 */
[----:B--2---:R2:W4:Y:S02]  /*15c50*/  SHFL.IDX PT, R0, R14, 0x2, 0x181f ;  /* 0x00581f000e007f89 */ /* 0x00452400000e0000 */
.L_x_678:
[----:B-1----:R-:W-:Y:S01]  /*15c60*/  IADD3 R2, R12, 0x40, RZ ;  /* 0x000000400c027810 */ /* 0x002fe20007ffe0ff */
[----:B------:R-:W-:Y:S03]  /*15c70*/  BSSY B0, `(.L_x_587) ;  /* 0x000001b000007945 */ /* 0x000fe60003800000 */
[----:B------:R-:W-:-:S13]  /*15c80*/  ISETP.GE.AND P0, PT, R2, R13, PT ;  /* 0x0000000d0200720c */ /* 0x000fda0003f06270 */
[----:B------:R-:W-:Y:S05]  /*15c90*/  @P0 BRA `(.L_x_588) ;  /* 0x0000018000000947 */ /* 0x000fea0003800000 */
[----:B------:R-:W5:Y:S04]  /*15ca0*/  LDL R3, [R1+0x40] ;  /* 0x0000400001037983 */ /* 0x000f680000100800 */
[----:B--2---:R-:W2:Y:S04]  /*15cb0*/  LDL R19, [R1+0x68] ;  /* 0x0000680001137983 */ /* 0x004ea80000100800 */
[----:B----4-:R-:W4:Y:S04]  /*15cc0*/  LDL R17, [R1+0x64] ;  /* 0x0000640001117983 */ /* 0x010f280000100800 */
[----:B---3--:R-:W3:Y:S04]  /*15cd0*/  LDL R15, [R1+0x6c] ;  /* 0x00006c00010f7983 */ /* 0x008ee80000100800 */
[----:B------:R-:W3:Y:S04]  /*15ce0*/  LDL R21, [R1+0x20c] ;  /* 0x00020c0001157983 */ /* 0x000ee80000100800 */
[----:B------:R-:W3:Y:S04]  /*15cf0*/  LDL R20, [R1+0x208] ;  /* 0x0002080001147983 */ /* 0x000ee80000100800 */
[----:B------:R-:W3:Y:S04]  /*15d00*/  LDL R18, [R1+0x204] ;  /* 0x0002040001127983 */ /* 0x000ee80000100800 */
[----:B------:R-:W3:Y:S01]  /*15d10*/  LDL R16, [R1+0x200] ;  /* 0x0002000001107983 */ /* 0x000ee20000100800 */
[----:B-----5:R-:W-:-:S02]  /*15d20*/  ISETP.GE.AND P3, PT, R3, c[0x0][0x3c8], PT ;  /* 0x0000f20003007a0c */ /* 0x020fc40003f66270 */
[----:B--2---:R-:W-:Y:S02]  /*15d30*/  ISETP.GE.AND P2, PT, R19, c[0x0][0x3c8], PT ;  /* 0x0000f20013007a0c */ /* 0x004fe40003f46270 */
[----:B----4-:R-:W-:Y:S02]  /*15d40*/  ISETP.GE.AND P1, PT, R17, c[0x0][0x3c8], PT ;  /* 0x0000f20011007a0c */ /* 0x010fe40003f26270 */
[----:B---3--:R-:W-:-:S07]  /*15d50*/  ISETP.GE.AND P0, PT, R15, c[0x0][0x3c8], PT ;  /* 0x0000f2000f007a0c */ /* 0x008fce0003f06270 */
        /* <DEDUP_REMOVED lines=12> */
.L_x_588:
[----:B------:R-:W-:Y:S05]  /*15e20*/  BSYNC B0 ;  /* 0x0000000000007941 */ /* 0x000fea0003800000 */
.L_x_587:
[----:B------:R-:W-:Y:S05]  /*15e30*/  BRA.DIV ~URZ, `(.L_x_589) ;  /* 0x00005ef27f007947 */ /* 0x000fea000b800000 */
[----:B---3--:R3:W1:Y:S04]  /*15e40*/  SHFL.IDX PT, R4, R5, 0x3, 0x181f ;  /* 0x00781f0005047f89 */ /* 0x00866800000e0000 */
[----:B----4-:R3:W4:Y:S02]  /*15e50*/  SHFL.IDX PT, R0, R14, 0x3, 0x181f ;  /* 0x00781f000e007f89 */ /* 0x01072400000e0000 */
.L_x_679:
[----:B-1----:R-:W-:-:S04]  /*15e60*/  IADD3 R2, R12, 0x60, RZ ;  /* 0x000000600c027810 */ /* 0x002fc80007ffe0ff */
[----:B------:R-:W-:-:S13]  /*15e70*/  ISETP.GE.AND P0, PT, R2, R13, PT ;  /* 0x0000000d0200720c */ /* 0x000fda0003f06270 */
[----:B------:R-:W-:Y:S05]  /*15e80*/  @P0 BRA `(.L_x_590) ;  /* 0x00002cf000000947 */ /* 0x000fea0003800000 */
[----:B------:R-:W5:Y:S04]  /*15e90*/  LDL R16, [R1+0x40] ;  /* 0x0000400001107983 */ /* 0x000f680000100800 */
[----:B--23--:R-:W2:Y:S04]  /*15ea0*/  LDL R14, [R1+0x68] ;  /* 0x00006800010e7983 */ /* 0x00cea80000100800 */
[----:B------:R-:W3:Y:S04]  /*15eb0*/  LDL R10, [R1+0x64] ;  /* 0x00006400010a7983 */ /* 0x000ee80000100800 */
[----:B----4-:R-:W4:Y:S04]  /*15ec0*/  LDL R17, [R1+0x20c] ;  /* 0x00020c0001117983 */ /* 0x010f280000100800 */
[----:B------:R-:W4:Y:S04]  /*15ed0*/  LDL R15, [R1+0x208] ;  /* 0x00020800010f7983 */ /* 0x000f280000100800 */
[----:B------:R-:W4:Y:S04]  /*15ee0*/  LDL R11, [R1+0x204] ;  /* 0x00020400010b7983 */ /* 0x000f280000100800 */
[----:B------:R-:W4:Y:S01]  /*15ef0*/  LDL R5, [R1+0x6c] ;  /* 0x00006c0001057983 */ /* 0x000f220000100800 */
[----:B-----5:R-:W-:-:S02]  /*15f00*/  ISETP.GE.AND P2, PT, R16, c[0x0][0x3c8], PT ;  /* 0x0000f20010007a0c */ /* 0x020fc40003f46270 */
[----:B--2---:R-:W-:Y:S02]  /*15f10*/  ISETP.GE.AND P1, PT, R14, c[0x0][0x3c8], PT ;  /* 0x0000f2000e007a0c */ /* 0x004fe40003f26270 */
[----:B---3--:R-:W-:-:S09]  /*15f20*/  ISETP.GE.AND P0, PT, R10, c[0x0][0x3c8], PT ;  /* 0x0000f2000a007a0c */ /* 0x008fd20003f06270 */
[-C--:B------:R-:W-:Y:S02]  /*15f30*/  @!P2 LEA R8, P5, R16, R0.reuse, 0x1 ;  /* 0x000000001008a211 */ /* 0x080fe400078a08ff */
[----:B------:R-:W-:Y:S02]  /*15f40*/  @!P1 LEA R6, P4, R14, R0, 0x1 ;  /* 0x000000000e069211 */ /* 0x000fe400078808ff */
[----:B----4-:R-:W-:Y:S02]  /*15f50*/  @!P2 LEA.HI.X R9, R16, R4, R17, 0x1, P5 ;  /* 0x000000041009a211 */ /* 0x010fe400028f0c11 */
[----:B------:R-:W-:Y:S02]  /*15f60*/  @!P0 LEA R2, P3, R10, R0, 0x1 ;  /* 0x000000000a028211 */ /* 0x000fe400078608ff */
[-C--:B------:R-:W-:Y:S02]  /*15f70*/  @!P1 LEA.HI.X R7, R14, R4.reuse, R15, 0x1, P4 ;  /* 0x000000040e079211 */ /* 0x080fe400020f0c0f */
[----:B------:R-:W-:Y:S01]  /*15f80*/  @!P0 LEA.HI.X R3, R10, R4, R11, 0x1, P3 ;  /* 0x000000040a038211 */ /* 0x000fe200018f0c0b */
[----:B------:R1:W-:Y:S04]  /*15f90*/  @!P2 ST.E.128 [R8.64], R72 ;  /* 0x000000480800a985 */ /* 0x0003e8000c101d06 */
[----:B------:R1:W-:Y:S04]  /*15fa0*/  @!P1 ST.E.128 [R6.64], R68 ;  /* 0x0000004406009985 */ /* 0x0003e8000c101d06 */
[----:B------:R1:W-:Y:S01]  /*15fb0*/  @!P0 ST.E.128 [R2.64], R64 ;  /* 0x0000004002008985 */ /* 0x0003e2000c101d06 */
[----:B------:R-:W-:-:S13]  /*15fc0*/  ISETP.GE.AND P0, PT, R5, c[0x0][0x3c8], PT ;  /* 0x0000f20005007a0c */ /* 0x000fda0003f06270 */
[----:B------:R-:W-:Y:S05]  /*15fd0*/  @P0 BRA `(.L_x_590) ;  /* 0x00002ba000000947 */ /* 0x000fea0003800000 */
[----:B------:R-:W2:Y:S01]  /*15fe0*/  LDL R10, [R1+0x200] ;  /* 0x00020000010a7983 */ /* 0x000ea20000100800 */
[----:B-1----:R-:W-:-:S04]  /*15ff0*/  LEA R2, P0, R5, R0, 0x1 ;  /* 0x0000000005027211 */ /* 0x002fc800078008ff */
[----:B--2---:R-:W-:-:S05]  /*16000*/  LEA.HI.X R3, R5, R4, R10, 0x1, P0 ;  /* 0x0000000405037211 */ /* 0x004fca00000f0c0a */
[----:B------:R1:W-:Y:S01]  /*16010*/  ST.E.128 [R2.64], R76 ;  /* 0x0000004c02007985 */ /* 0x0003e2000c101d06 */
[----:B------:R-:W-:Y:S05]  /*16020*/  BRA `(.L_x_590) ;  /* 0x00002b5000007947 */ /* 0x000fea0003800000 */
.L_x_577:
[----:B-1----:R-:W2:Y:S01]  /*16030*/  LDL.LU R5, [R1+0x100] ;  /* 0x0001000001057983 */ /* 0x002ea20000300800 */
[----:B------:R-:W-:Y:S01]  /*16040*/  IMAD R11, R11, c[0x0][0x408], RZ ;  /* 0x000102000b0b7a24 */ /* 0x000fe200078e02ff */
[----:B------:R-:W-:-:S03]  /*16050*/  SHF.R.S32.HI R4, RZ, 0x1f, R0 ;  /* 0x0000001fff047819 */ /* 0x000fc60000011400 */
[C---:B------:R-:W-:Y:S02]  /*16060*/  IMAD R11, R2.reuse, c[0x0][0x40c], R11 ;  /* 0x00010300020b7a24 */ /* 0x040fe400078e020b */
[----:B------:R-:W-:-:S04]  /*16070*/  IMAD.WIDE.U32 R2, R2, c[0x0][0x408], RZ ;  /* 0x0001020002027a25 */ /* 0x000fc800078e00ff */
[----:B------:R-:W-:Y:S01]  /*16080*/  IMAD R4, R4, c[0x0][0x440], RZ ;  /* 0x0001100004047a24 */ /* 0x000fe200078e02ff */
[----:B------:R-:W-:-:S03]  /*16090*/  IADD3 R3, R3, R11, RZ ;  /* 0x0000000b03037210 */ /* 0x000fc60007ffe0ff */
[----:B------:R-:W-:Y:S02]  /*160a0*/  IMAD R4, R0, c[0x0][0x444], R4 ;  /* 0x0001110000047a24 */ /* 0x000fe400078e0204 */
[----:B------:R-:W-:-:S04]  /*160b0*/  IMAD.WIDE.U32 R2, R8, c[0x0][0x438], R2 ;  /* 0x00010e0008027a25 */ /* 0x000fc800078e0002 */
[----:B------:R-:W-:-:S04]  /*160c0*/  IMAD R3, R8, c[0x0][0x43c], R3 ;  /* 0x00010f0008037a24 */ /* 0x000fc800078e0203 */
[----:B------:R-:W-:Y:S01]  /*160d0*/  IMAD.WIDE.U32 R2, R0, c[0x0][0x440], R2 ;  /* 0x0001100000027a25 */ /* 0x000fe200078e0002 */
[----:B------:R-:W-:-:S04]  /*160e0*/  MOV R0, R9 ;  /* 0x0000000900007202 */ /* 0x000fc80000000f00 */
[----:B------:R-:W-:Y:S01]  /*160f0*/  IADD3 R3, R3, R4, RZ ;  /* 0x0000000403037210 */ /* 0x000fe20007ffe0ff */
[----:B------:R-:W-:-:S05]  /*16100*/  @P3 IMAD.HI.U32 R4, R9, c[0x0][0x4ec], RZ ;  /* 0x00013b0009043a27 */ /* 0x000fca00078e00ff */
        /* <DEDUP_REMOVED lines=19> */
.L_x_680:
[----:B------:R-:W-:Y:S05]  /*16240*/  BRA.DIV ~URZ, `(.L_x_592) ;  /* 0x00005c827f007947 */ /* 0x000fea000b800000 */
[----:B------:R3:W4:Y:S02]  /*16250*/  SHFL.IDX PT, R0, R12, RZ, 0x1c1f ;  /* 0x001c1fff0c007589 */ /* 0x00072400000e0000 */
.L_x_681:
        /* <DEDUP_REMOVED lines=8> */
[----:B------:R-:W4:Y:S04]  /*162e0*/  LDL R13, [R1+0x1f0] ;  /* 0x0001f000010d7983 */ /* 0x000f280000100800 */
[----:B------:R-:W4:Y:S04]  /*162f0*/  LDL R17, [R1+0xf8] ;  /* 0x0000f80001117983 */ /* 0x000f280000100800 */
[----:B------:R-:W4:Y:S04]  /*16300*/  LDL R7, [R1+0x1ec] ;  /* 0x0001ec0001077983 */ /* 0x000f280000100800 */
[----:B------:R-:W4:Y:S04]  /*16310*/  LDL R107, [R1+0x1e8] ;  /* 0x0001e800016b7983 */ /* 0x000f280000100800 */
[----:B------:R-:W4:Y:S04]  /*16320*/  LDL R16, [R1+0x164] ;  /* 0x0001640001107983 */ /* 0x000f280000100800 */
[----:B------:R-:W4:Y:S04]  /*16330*/  LDL R19, [R1+0x1e4] ;  /* 0x0001e40001137983 */ /* 0x000f280000100800 */
[----:B------:R-:W4:Y:S04]  /*16340*/  LDL R8, [R1+0x168] ;  /* 0x0001680001087983 */ /* 0x000f280000100800 */
[----:B------:R-:W4:Y:S01]  /*16350*/  LDL R15, [R1+0x160] ;  /* 0x00016000010f7983 */ /* 0x000f220000100800 */
[----:B-----5:R-:W-:-:S02]  /*16360*/  ISETP.GE.AND P0, PT, R9, c[0x0][0x3c8], PT ;  /* 0x0000f20009007a0c */ /* 0x020fc40003f06270 */
[----:B---3--:R-:W-:-:S11]  /*16370*/  ISETP.GE.AND P1, PT, R18, c[0x0][0x3c8], PT ;  /* 0x0000f20012007a0c */ /* 0x008fd60003f26270 */
[----:B------:R-:W-:Y:S02]  /*16380*/  @!P0 IMAD.MOV.U32 R2, RZ, RZ, R0 ;  /* 0x000000ffff028224 */ /* 0x000fe400078e0000 */
[----:B------:R-:W-:-:S04]  /*16390*/  @!P0 IMAD.MOV.U32 R3, RZ, RZ, R4 ;  /* 0x000000ffff038224 */ /* 0x000fc800078e0004 */
[----:B------:R-:W-:Y:S01]  /*163a0*/  @!P0 IMAD.WIDE R2, R9, 0x4, R2 ;  /* 0x0000000409028825 */ /* 0x000fe200078e0202 */
[----:B--2---:R-:W-:Y:S01]  /*163b0*/  ISETP.GE.AND P2, PT, R11, c[0x0][0x3c8], PT ;  /* 0x0000f2000b007a0c */ /* 0x004fe20003f46270 */
[----:B------:R-:W2:Y:S04]  /*163c0*/  LDL R9, [R1+0x15c] ;  /* 0x00015c0001097983 */ /* 0x000ea80000100800 */
[----:B------:R3:W-:Y:S02]  /*163d0*/  @!P0 ST.E.64 [R2.64], R22 ;  /* 0x0000001602008985 */ /* 0x0007e4000c101b06 */
[C---:B---3--:R-:W-:Y:S02]  /*163e0*/  @!P1 LEA R2, P0, R18.reuse, R0, 0x2 ;  /* 0x0000000012029211 */ /* 0x048fe400078010ff */
[----:B------:R-:W3:Y:S02]  /*163f0*/  LDL R23, [R1+0x1e0] ;  /* 0x0001e00001177983 */ /* 0x000ee40000100800 */
[----:B----4-:R-:W-:-:S02]  /*16400*/  @!P1 LEA.HI.X R3, R18, R4, R110, 0x2, P0 ;  /* 0x0000000412039211 */ /* 0x010fc400000f146e */
[----:B------:R-:W4:Y:S04]  /*16410*/  LDL R22, [R1+0x158] ;  /* 0x0001580001167983 */ /* 0x000f280000100800 */
[----:B------:R-:W5:Y:S04]  /*16420*/  LDL R18, [R1+0x1dc] ;  /* 0x0001dc0001127983 */ /* 0x000f680000100800 */
[----:B------:R1:W-:Y:S04]  /*16430*/  @!P1 ST.E.64 [R2.64], R24 ;  /* 0x0000001802009985 */ /* 0x0003e8000c101b06 */
[----:B-1----:R-:W4:Y:S01]  /*16440*/  LDL R25, [R1+0x1d8] ;  /* 0x0001d80001197983 */ /* 0x002f220000100800 */
[----:B------:R-:W-:-:S02]  /*16450*/  ISETP.GE.AND P1, PT, R6, c[0x0][0x3c8], PT ;  /* 0x0000f20006007a0c */ /* 0x000fc40003f26270 */
[C---:B------:R-:W-:Y:S01]  /*16460*/  @!P2 LEA R2, P0, R11.reuse, R0, 0x2 ;  /* 0x000000000b02a211 */ /* 0x040fe200078010ff */
[----:B------:R-:W4:Y:S01]  /*16470*/  LDL R24, [R1+0x1d0] ;  /* 0x0001d00001187983 */ /* 0x000f220000100800 */
[----:B------:R-:W-:Y:S02]  /*16480*/  ISETP.GE.AND P3, PT, R10, c[0x0][0x3c8], PT ;  /* 0x0000f2000a007a0c */ /* 0x000fe40003f66270 */
[----:B------:R-:W-:Y:S02]  /*16490*/  @!P2 LEA.HI.X R3, R11, R4, R13, 0x2, P0 ;  /* 0x000000040b03a211 */ /* 0x000fe400000f140d */
[----:B------:R-:W4:Y:S04]  /*164a0*/  LDL R11, [R1+0x154] ;  /* 0x00015400010b7983 */ /* 0x000f280000100800 */
[----:B------:R1:W-:Y:S01]  /*164b0*/  @!P2 ST.E.64 [R2.64], R26 ;  /* 0x0000001a0200a985 */ /* 0x0003e2000c101b06 */
[----:B------:R-:W-:-:S03]  /*164c0*/  ISETP.GE.AND P2, PT, R17, c[0x0][0x3c8], PT ;  /* 0x0000f20011007a0c */ /* 0x000fc60003f46270 */
[----:B------:R-:W4:Y:S01]  /*164d0*/  LDL R13, [R1+0x1d4] ;  /* 0x0001d400010d7983 */ /* 0x000f220000100800 */
[----:B------:R-:W-:Y:S02]  /*164e0*/  ISETP.GE.AND P4, PT, R8, c[0x0][0x3c8], PT ;  /* 0x0000f20008007a0c */ /* 0x000fe40003f86270 */
[C---:B-1----:R-:W-:Y:S01]  /*164f0*/  @!P1 LEA R2, P0, R6.reuse, R0, 0x2 ;  /* 0x0000000006029211 */ /* 0x042fe200078010ff */
[----:B------:R-:W4:Y:S03]  /*16500*/  LDL R26, [R1+0x150] ;  /* 0x00015000011a7983 */ /* 0x000f260000100800 */
[----:B------:R-:W-:Y:S01]  /*16510*/  @!P1 LEA.HI.X R3, R6, R4, R7, 0x2, P0 ;  /* 0x0000000406039211 */ /* 0x000fe200000f1407 */
[----:B------:R-:W4:Y:S01]  /*16520*/  LDL R27, [R1+0x1c8] ;  /* 0x0001c800011b7983 */ /* 0x000f220000100800 */
[----:B------:R-:W-:-:S03]  /*16530*/  @!P3 LEA R6, P5, R10, R0, 0x2 ;  /* 0x000000000a06b211 */ /* 0x000fc600078a10ff */
[----:B------:R1:W-:Y:S01]  /*16540*/  @!P1 ST.E.64 [R2.64], R132 ;  /* 0x0000008402009985 */ /* 0x0003e2000c101b06 */
[----:B------:R-:W-:Y:S02]  /*16550*/  ISETP.GE.AND P1, PT, R16, c[0x0][0x3c8], PT ;  /* 0x0000f20010007a0c */ /* 0x000fe40003f26270 */
[----:B------:R-:W-:Y:S02]  /*16560*/  @!P3 LEA.HI.X R7, R10, R4, R107, 0x2, P5 ;  /* 0x000000040a07b211 */ /* 0x000fe400028f146b */
[----:B------:R-:W4:Y:S04]  /*16570*/  LDL R10, [R1+0x14c] ;  /* 0x00014c00010a7983 */ /* 0x000f280000100800 */
[----:B------:R1:W-:Y:S02]  /*16580*/  @!P3 ST.E.64 [R6.64], R134 ;  /* 0x000000860600b985 */ /* 0x0003e4000c101b06 */
[----:B-1----:R-:W-:-:S04]  /*16590*/  @!P2 LEA R2, P0, R17, R0, 0x2 ;  /* 0x000000001102a211 */ /* 0x002fc800078010ff */
[----:B------:R-:W-:Y:S02]  /*165a0*/  @!P2 LEA.HI.X R3, R17, R4, R19, 0x2, P0 ;  /* 0x000000041103a211 */ /* 0x000fe400000f1413 */
[----:B------:R-:W4:Y:S04]  /*165b0*/  LDL R17, [R1+0x1cc] ;  /* 0x0001cc0001117983 */ /* 0x000f280000100800 */
[----:B------:R1:W-:Y:S01]  /*165c0*/  @!P2 ST.E.64 [R2.64], R136 ;  /* 0x000000880200a985 */ /* 0x0003e2000c101b06 */
[-C--:B------:R-:W-:Y:S02]  /*165d0*/  @!P4 LEA R6, P5, R8, R0.reuse, 0x2 ;  /* 0x000000000806c211 */ /* 0x080fe400078a10ff */
[----:B------:R-:W-:Y:S01]  /*165e0*/  ISETP.GE.AND P3, PT, R15, c[0x0][0x3c8], PT ;  /* 0x0000f2000f007a0c */ /* 0x000fe20003f66270 */
[----:B------:R-:W4:Y:S01]  /*165f0*/  LDL R19, [R1+0x148] ;  /* 0x0001480001137983 */ /* 0x000f220000100800 */
[----:B-1----:R-:W-:-:S04]  /*16600*/  @!P1 LEA R2, P0, R16, R0, 0x2 ;  /* 0x0000000010029211 */ /* 0x002fc800078010ff */
[-C--:B-----5:R-:W-:Y:S02]  /*16610*/  @!P1 LEA.HI.X R3, R16, R4.reuse, R18, 0x2, P0 ;  /* 0x0000000410039211 */ /* 0x0a0fe400000f1412 */
[----:B------:R-:W5:Y:S01]  /*16620*/  LDL R16, [R1+0x1c4] ;  /* 0x0001c40001107983 */ /* 0x000f620000100800 */
[----:B---3--:R-:W-:-:S03]  /*16630*/  @!P4 LEA.HI.X R7, R8, R4, R23, 0x2, P5 ;  /* 0x000000040807c211 */ /* 0x008fc600028f1417 */
[----:B------:R-:W3:Y:S04]  /*16640*/  LDL R8, [R1+0x144] ;  /* 0x0001440001087983 */ /* 0x000ee80000100800 */
[----:B------:R1:W-:Y:S01]  /*16650*/  @!P4 ST.E.64 [R6.64], R28 ;  /* 0x0000001c0600c985 */ /* 0x0003e2000c101b06 */
[----:B--2---:R-:W-:-:S03]  /*16660*/  ISETP.GE.AND P2, PT, R9, c[0x0][0x3c8], PT ;  /* 0x0000f20009007a0c */ /* 0x004fc60003f46270 */
[----:B------:R-:W2:Y:S04]  /*16670*/  LDL R23, [R1+0x140] ;  /* 0x0001400001177983 */ /* 0x000ea80000100800 */
[----:B------:R-:W2:Y:S01]  /*16680*/  LDL R18, [R1+0x13c] ;  /* 0x00013c0001127983 */ /* 0x000ea20000100800 */
[----:B-1----:R-:W-:-:S03]  /*16690*/  @!P3 LEA R6, P5, R15, R0, 0x2 ;  /* 0x000000000f06b211 */ /* 0x002fc600078a10ff */
[----:B------:R-:W2:Y:S01]  /*166a0*/  LDL R28, [R1+0x120] ;  /* 0x00012000011c7983 */ /* 0x000ea20000100800 */
[----:B----4-:R-:W-:-:S03]  /*166b0*/  @!P3 LEA.HI.X R7, R15, R4, R25, 0x2, P5 ;  /* 0x000000040f07b211 */ /* 0x010fc600028f1419 */
[----:B------:R-:W4:Y:S04]  /*166c0*/  LDL R29, [R1+0x198] ;  /* 0x00019800011d7983 */ /* 0x000f280000100800 */
[----:B------:R-:W2:Y:S04]  /*166d0*/  LDL R15, [R1+0x1bc] ;  /* 0x0001bc00010f7983 */ /* 0x000ea80000100800 */
[----:B------:R-:W4:Y:S01]  /*166e0*/  LDL R25, [R1+0x1c0] ;  /* 0x0001c00001197983 */ /* 0x000f220000100800 */
[----:B------:R-:W-:-:S03]  /*166f0*/  ISETP.GE.AND P4, PT, R22, c[0x0][0x3c8], PT ;  /* 0x0000f20016007a0c */ /* 0x000fc60003f86270 */
[----:B------:R1:W-:Y:S01]  /*16700*/  @!P1 ST.E.64 [R2.64], R32 ;  /* 0x0000002002009985 */ /* 0x0003e2000c101b06 */
[----:B------:R-:W-:-:S03]  /*16710*/  ISETP.GE.AND P1, PT, R11, c[0x0][0x3c8], PT ;  /* 0x0000f2000b007a0c */ /* 0x000fc60003f26270 */
[----:B------:R1:W-:Y:S02]  /*16720*/  @!P3 ST.E.64 [R6.64], R36 ;  /* 0x000000240600b985 */ /* 0x0003e4000c101b06 */
[C---:B-1----:R-:W-:Y:S02]  /*16730*/  @!P2 LEA R2, P0, R9.reuse, R0, 0x2 ;  /* 0x000000000902a211 */ /* 0x042fe400078010ff */
[----:B------:R-:W4:Y:S02]  /*16740*/  LDL R32, [R1+0x128] ;  /* 0x0001280001207983 */ /* 0x000f240000100800 */
[----:B------:R-:W-:Y:S02]  /*16750*/  @!P2 LEA.HI.X R3, R9, R4, R13, 0x2, P0 ;  /* 0x000000040903a211 */ /* 0x000fe400000f140d */
[----:B------:R-:W4:Y:S01]  /*16760*/  LDL R33, [R1+0x1a0] ;  /* 0x0001a00001217983 */ /* 0x000f220000100800 */
[----:B------:R-:W-:-:S03]  /*16770*/  @!P4 LEA R6, P5, R22, R0, 0x2 ;  /* 0x000000001606c211 */ /* 0x000fc600078a10ff */
[----:B------:R1:W-:Y:S01]  /*16780*/  @!P2 ST.E.64 [R2.64], R40 ;  /* 0x000000280200a985 */ /* 0x0003e2000c101b06 */
[----:B------:R-:W-:-:S03]  /*16790*/  ISETP.GE.AND P2, PT, R10, c[0x0][0x3c8], PT ;  /* 0x0000f2000a007a0c */ /* 0x000fc60003f46270 */
[----:B------:R-:W4:Y:S01]  /*167a0*/  LDL R9, [R1+0x138] ;  /* 0x0001380001097983 */ /* 0x000f220000100800 */
[----:B------:R-:W-:-:S03]  /*167b0*/  @!P4 LEA.HI.X R7, R22, R4, R24, 0x2, P5 ;  /* 0x000000041607c211 */ /* 0x000fc600028f1418 */
[----:B------:R-:W4:Y:S04]  /*167c0*/  LDL R24, [R1+0x1b8] ;  /* 0x0001b80001187983 */ /* 0x000f280000100800 */
[----:B------:R1:W-:Y:S01]  /*167d0*/  @!P4 ST.E.64 [R6.64], R44 ;  /* 0x0000002c0600c985 */ /* 0x0003e2000c101b06 */
[----:B------:R-:W-:-:S03]  /*167e0*/  ISETP.GE.AND P3, PT, R26, c[0x0][0x3c8], PT ;  /* 0x0000f2001a007a0c */ /* 0x000fc60003f66270 */
[----:B------:R-:W4:Y:S04]  /*167f0*/  LDL R13, [R1+0x134] ;  /* 0x00013400010d7983 */ /* 0x000f280000100800 */
[----:B------:R-:W4:Y:S01]  /*16800*/  LDL R22, [R1+0x1b4] ;  /* 0x0001b40001167983 */ /* 0x000f220000100800 */
[----:B-1----:R-:W-:-:S04]  /*16810*/  @!P1 LEA R2, P0, R11, R0, 0x2 ;  /* 0x000000000b029211 */ /* 0x002fc800078010ff */
[----:B------:R-:W-:Y:S02]  /*16820*/  @!P1 LEA.HI.X R3, R11, R4, R17, 0x2, P0 ;  /* 0x000000040b039211 */ /* 0x000fe400000f1411 */
[----:B------:R-:W4:Y:S04]  /*16830*/  LDL R11, [R1+0x12c] ;  /* 0x00012c00010b7983 */ /* 0x000f280000100800 */
[----:B------:R1:W-:Y:S01]  /*16840*/  @!P1 ST.E.64 [R2.64], R48 ;  /* 0x0000003002009985 */ /* 0x0003e2000c101b06 */
[C---:B------:R-:W-:Y:S02]  /*16850*/  @!P3 LEA R6, P5, R26.reuse, R0, 0x2 ;  /* 0x000000001a06b211 */ /* 0x040fe400078a10ff */
[----:B------:R-:W-:Y:S01]  /*16860*/  ISETP.GE.AND P4, PT, R19, c[0x0][0x3c8], PT ;  /* 0x0000f20013007a0c */ /* 0x000fe20003f86270 */
[----:B------:R-:W4:Y:S01]  /*16870*/  LDL R17, [R1+0x130] ;  /* 0x0001300001117983 */ /* 0x000f220000100800 */
[----:B------:R-:W-:-:S03]  /*16880*/  @!P3 LEA.HI.X R7, R26, R4, R27, 0x2, P5 ;  /* 0x000000041a07b211 */ /* 0x000fc600028f141b */
[----:B------:R-:W4:Y:S01]  /*16890*/  LDL R26, [R1+0x11c] ;  /* 0x00011c00011a7983 */ /* 0x000f220000100800 */
[----:B-1----:R-:W-:-:S03]  /*168a0*/  @!P2 LEA R2, P0, R10, R0, 0x2 ;  /* 0x000000000a02a211 */ /* 0x002fc600078010ff */
[----:B------:R1:W-:Y:S04]  /*168b0*/  @!P3 ST.E.64 [R6.64], R52 ;  /* 0x000000340600b985 */ /* 0x0003e8000c101b06 */
[----:B------:R-:W4:Y:S01]  /*168c0*/  LDL R27, [R1+0x194] ;  /* 0x00019400011b7983 */ /* 0x000f220000100800 */
[----:B-1----:R-:W-:Y:S02]  /*168d0*/  @!P4 LEA R6, P5, R19, R0, 0x2 ;  /* 0x000000001306c211 */ /* 0x002fe400078a10ff */
[----:B-----5:R-:W-:Y:S02]  /*168e0*/  @!P2 LEA.HI.X R3, R10, R4, R16, 0x2, P0 ;  /* 0x000000040a03a211 */ /* 0x020fe400000f1410 */
[----:B------:R-:W5:Y:S01]  /*168f0*/  LDL R10, [R1+0x1b0] ;  /* 0x0001b000010a7983 */ /* 0x000f620000100800 */
[----:B---3--:R-:W-:-:S03]  /*16900*/  ISETP.GE.AND P1, PT, R8, c[0x0][0x3c8], PT ;  /* 0x0000f20008007a0c */ /* 0x008fc60003f26270 */
[----:B------:R-:W3:Y:S04]  /*16910*/  LDL R16, [R1+0x1ac] ;  /* 0x0001ac0001107983 */ /* 0x000ee80000100800 */
[----:B------:R1:W-:Y:S06]  /*16920*/  @!P2 ST.E.64 [R2.64], R56 ;  /* 0x000000380200a985 */ /* 0x0003ec000c101b06 */
[----:B-1----:R-:W-:-:S04]  /*16930*/  @!P1 LEA R2, P0, R8, R0, 0x2 ;  /* 0x0000000008029211 */ /* 0x002fc800078010ff */
[-C--:B--2---:R-:W-:Y:S02]  /*16940*/  @!P1 LEA.HI.X R3, R8, R4.reuse, R15, 0x2, P0 ;  /* 0x0000000408039211 */ /* 0x084fe400000f140f */
[----:B------:R-:W2:Y:S01]  /*16950*/  LDL R15, [R1+0x1a4] ;  /* 0x0001a400010f7983 */ /* 0x000ea20000100800 */
[----:B----4-:R-:W-:-:S03]  /*16960*/  @!P4 LEA.HI.X R7, R19, R4, R25, 0x2, P5 ;  /* 0x000000041307c211 */ /* 0x010fc600028f1419 */
[----:B------:R-:W4:Y:S01]  /*16970*/  LDL R19, [R1+0x1a8] ;  /* 0x0001a80001137983 */ /* 0x000f220000100800 */
[----:B------:R-:W-:-:S03]  /*16980*/  ISETP.GE.AND P3, PT, R23, c[0x0][0x3c8], PT ;  /* 0x0000f20017007a0c */ /* 0x000fc60003f66270 */
[----:B------:R1:W-:Y:S01]  /*16990*/  @!P4 ST.E.64 [R6.64], R60 ;  /* 0x0000003c0600c985 */ /* 0x0003e2000c101b06 */
[----:B------:R-:W-:-:S03]  /*169a0*/  ISETP.GE.AND P2, PT, R18, c[0x0][0x3c8], PT ;  /* 0x0000f20012007a0c */ /* 0x000fc60003f46270 */
[----:B------:R-:W4:Y:S04]  /*169b0*/  LDL R8, [R1+0x124] ;  /* 0x0001240001087983 */ /* 0x000f280000100800 */
[----:B------:R1:W-:Y:S04]  /*169c0*/  @!P1 ST.E.64 [R2.64], R64 ;  /* 0x0000004002009985 */ /* 0x0003e8000c101b06 */
[----:B------:R-:W4:Y:S01]  /*169d0*/  LDL R25, [R1+0x190] ;  /* 0x0001900001197983 */ /* 0x000f220000100800 */
[----:B-1----:R-:W-:Y:S02]  /*169e0*/  @!P3 LEA R6, P5, R23, R0, 0x2 ;  /* 0x000000001706b211 */ /* 0x002fe400078a10ff */
[----:B------:R-:W-:-:S02]  /*169f0*/  ISETP.GE.AND P4, PT, R9, c[0x0][0x3c8], PT ;  /* 0x0000f20009007a0c */ /* 0x000fc40003f86270 */
[----:B------:R-:W-:Y:S02]  /*16a00*/  @!P3 LEA.HI.X R7, R23, R4, R24, 0x2, P5 ;  /* 0x000000041707b211 */ /* 0x000fe400028f1418 */
[----:B------:R-:W-:Y:S01]  /*16a10*/  @!P2 LEA R2, P0, R18, R0, 0x2 ;  /* 0x000000001202a211 */ /* 0x000fe200078010ff */
[----:B------:R-:W4:Y:S04]  /*16a20*/  LDL R24, [R1+0x118] ;  /* 0x0001180001187983 */ /* 0x000f280000100800 */
[----:B------:R1:W-:Y:S01]  /*16a30*/  @!P3 ST.E.64 [R6.64], R68 ;  /* 0x000000440600b985 */ /* 0x0003e2000c101b06 */
[----:B------:R-:W-:-:S03]  /*16a40*/  ISETP.GE.AND P1, PT, R13, c[0x0][0x3c8], PT ;  /* 0x0000f2000d007a0c */ /* 0x000fc60003f26270 */
[----:B------:R-:W4:Y:S01]  /*16a50*/  LDL R23, [R1+0x188] ;  /* 0x0001880001177983 */ /* 0x000f220000100800 */
[----:B------:R-:W-:-:S03]  /*16a60*/  @!P2 LEA.HI.X R3, R18, R4, R22, 0x2, P0 ;  /* 0x000000041203a211 */ /* 0x000fc600000f1416 */
[----:B------:R-:W4:Y:S04]  /*16a70*/  LDL R18, [R1+0x10c] ;  /* 0x00010c0001127983 */ /* 0x000f280000100800 */
[----:B------:R1:W-:Y:S04]  /*16a80*/  @!P2 ST.E.64 [R2.64], R72 ;  /* 0x000000480200a985 */ /* 0x0003e8000c101b06 */
[----:B------:R-:W4:Y:S01]  /*16a90*/  LDL R22, [R1+0x110] ;  /* 0x0001100001167983 */ /* 0x000f220000100800 */
[----:B-1----:R-:W-:Y:S02]  /*16aa0*/  @!P4 LEA R6, P5, R9, R0, 0x2 ;  /* 0x000000000906c211 */ /* 0x002fe400078a10ff */
[----:B------:R-:W-:-:S02]  /*16ab0*/  ISETP.GE.AND P2, PT, R11, c[0x0][0x3c8], PT ;  /* 0x0000f2000b007a0c */ /* 0x000fc40003f46270 */
[----:B------:R-:W-:Y:S02]  /*16ac0*/  ISETP.GE.AND P3, PT, R17, c[0x0][0x3c8], PT ;  /* 0x0000f20011007a0c */ /* 0x000fe40003f66270 */
[----:B------:R-:W-:Y:S02]  /*16ad0*/  @!P1 LEA R2, P0, R13, R0, 0x2 ;  /* 0x000000000d029211 */ /* 0x000fe400078010ff */
[-C--:B-----5:R-:W-:Y:S02]  /*16ae0*/  @!P4 LEA.HI.X R7, R9, R4.reuse, R10, 0x2, P5 ;  /* 0x000000040907c211 */ /* 0x0a0fe400028f140a */
[----:B------:R-:W5:Y:S04]  /*16af0*/  LDL R9, [R1+0x19c] ;  /* 0x00019c0001097983 */ /* 0x000f680000100800 */
[----:B------:R-:W5:Y:S01]  /*16b00*/  LDL R10, [R1+0x114] ;  /* 0x00011400010a7983 */ /* 0x000f620000100800 */
[----:B---3--:R-:W-:-:S03]  /*16b10*/  @!P1 LEA.HI.X R3, R13, R4, R16, 0x2, P0 ;  /* 0x000000040d039211 */ /* 0x008fc600000f1410 */
[----:B------:R-:W3:Y:S04]  /*16b20*/  LDL R16, [R1+0x108] ;  /* 0x0001080001107983 */ /* 0x000ee80000100800 */
[----:B------:R1:W-:Y:S04]  /*16b30*/  @!P4 ST.E.64 [R6.64], R76 ;  /* 0x0000004c0600c985 */ /* 0x0003e8000c101b06 */
[----:B------:R-:W3:Y:S04]  /*16b40*/  LDL R13, [R1+0x104] ;  /* 0x00010400010d7983 */ /* 0x000ee80000100800 */
[----:B------:R2:W-:Y:S01]  /*16b50*/  @!P1 ST.E.64 [R2.64], R80 ;  /* 0x0000005002009985 */ /* 0x0005e2000c101b06 */
[----:B-1----:R-:W-:-:S02]  /*16b60*/  @!P3 LEA R6, P5, R17, R0, 0x2 ;  /* 0x000000001106b211 */ /* 0x002fc400078a10ff */
[----:B--2---:R-:W-:-:S04]  /*16b70*/  @!P2 LEA R2, P0, R11, R0, 0x2 ;  /* 0x000000000b02a211 */ /* 0x004fc800078010ff */
[-C--:B------:R-:W-:Y:S02]  /*16b80*/  @!P2 LEA.HI.X R3, R11, R4.reuse, R15, 0x2, P0 ;  /* 0x000000040b03a211 */ /* 0x080fe400000f140f */
[----:B------:R-:W2:Y:S01]  /*16b90*/  LDL R11, [R1+0x18c] ;  /* 0x00018c00010b7983 */ /* 0x000ea20000100800 */
[----:B----4-:R-:W-:-:S03]  /*16ba0*/  @!P3 LEA.HI.X R7, R17, R4, R19, 0x2, P5 ;  /* 0x000000041107b211 */ /* 0x010fc600028f1413 */
[----:B------:R-:W4:Y:S04]  /*16bb0*/  LDL R19, [R1+0x184] ;  /* 0x0001840001137983 */ /* 0x000f280000100800 */
[----:B------:R-:W2:Y:S04]  /*16bc0*/  LDL R17, [R1+0x180] ;  /* 0x0001800001117983 */ /* 0x000ea80000100800 */
[----:B------:R-:W2:Y:S01]  /*16bd0*/  LDL R15, [R1+0x17c] ;  /* 0x00017c00010f7983 */ /* 0x000ea20000100800 */
[----:B------:R-:W-:Y:S02]  /*16be0*/  ISETP.GE.AND P4, PT, R32, c[0x0][0x3c8], PT ;  /* 0x0000f20020007a0c */ /* 0x000fe40003f86270 */
[----:B------:R-:W-:Y:S01]  /*16bf0*/  ISETP.GE.AND P1, PT, R8, c[0x0][0x3c8], PT ;  /* 0x0000f20008007a0c */ /* 0x000fe20003f26270 */
[----:B------:R1:W-:Y:S01]  /*16c00*/  @!P3 ST.E.64 [R6.64], R84 ;  /* 0x000000540600b985 */ /* 0x0003e2000c101b06 */
[----:B------:R-:W-:-:S03]  /*16c10*/  ISETP.GE.AND P3, PT, R28, c[0x0][0x3c8], PT ;  /* 0x0000f2001c007a0c */ /* 0x000fc60003f66270 */
[----:B------:R1:W-:Y:S01]  /*16c20*/  @!P2 ST.E.64 [R2.64], R88 ;  /* 0x000000580200a985 */ /* 0x0003e2000c101b06 */
[----:B------:R-:W-:-:S05]  /*16c30*/  ISETP.GE.AND P2, PT, R26, c[0x0][0x3c8], PT ;  /* 0x0000f2001a007a0c */ /* 0x000fca0003f46270 */
[-C--:B-1----:R-:W-:Y:S02]  /*16c40*/  @!P4 LEA R6, P5, R32, R0.reuse, 0x2 ;  /* 0x000000002006c211 */ /* 0x082fe400078a10ff */
[----:B------:R-:W-:Y:S02]  /*16c50*/  @!P1 LEA R2, P0, R8, R0, 0x2 ;  /* 0x0000000008029211 */ /* 0x000fe400078010ff */
[----:B------:R-:W-:Y:S02]  /*16c60*/  @!P4 LEA.HI.X R7, R32, R4, R33, 0x2, P5 ;  /* 0x000000042007c211 */ /* 0x000fe400028f1421 */
[----:B------:R-:W-:-:S03]  /*16c70*/  ISETP.GE.AND P6, PT, R24, c[0x0][0x3c8], PT ;  /* 0x0000f20018007a0c */ /* 0x000fc60003fc6270 */
[----:B------:R1:W-:Y:S01]  /*16c80*/  @!P4 ST.E.64 [R6.64], R92 ;  /* 0x0000005c0600c985 */ /* 0x0003e2000c101b06 */
[----:B------:R-:W-:Y:S02]  /*16c90*/  ISETP.GE.AND P4, PT, R22, c[0x0][0x3c8], PT ;  /* 0x0000f20016007a0c */ /* 0x000fe40003f86270 */
[----:B-----5:R-:W-:Y:S02]  /*16ca0*/  @!P1 LEA.HI.X R3, R8, R4, R9, 0x2, P0 ;  /* 0x0000000408039211 */ /* 0x020fe400000f1409 */
[----:B------:R-:W-:-:S03]  /*16cb0*/  @!P3 LEA R8, P0, R28, R0, 0x2 ;  /* 0x000000001c08b211 */ /* 0x000fc600078010ff */
[----:B------:R5:W-:Y:S01]  /*16cc0*/  @!P1 ST.E.64 [R2.64], R96 ;  /* 0x0000006002009985 */ /* 0x000be2000c101b06 */
[----:B------:R-:W-:Y:S02]  /*16cd0*/  @!P3 LEA.HI.X R9, R28, R4, R29, 0x2, P0 ;  /* 0x000000041c09b211 */ /* 0x000fe400000f141d */
[----:B------:R-:W-:-:S03]  /*16ce0*/  ISETP.GE.AND P5, PT, R10, c[0x0][0x3c8], PT ;  /* 0x0000f2000a007a0c */ /* 0x000fc60003fa6270 */
[----:B------:R-:W-:Y:S01]  /*16cf0*/  @!P3 ST.E.64 [R8.64], R140 ;  /* 0x0000008c0800b985 */ /* 0x000fe2000c101b06 */
[----:B-1----:R-:W-:-:S04]  /*16d00*/  @!P6 LEA R6, P0, R24, R0, 0x2 ;  /* 0x000000001806e211 */ /* 0x002fc800078010ff */
[----:B------:R-:W-:Y:S02]  /*16d10*/  @!P6 LEA.HI.X R7, R24, R4, R25, 0x2, P0 ;  /* 0x000000041807e211 */ /* 0x000fe400000f1419 */
[----:B---3--:R-:W-:Y:S02]  /*16d20*/  ISETP.GE.AND P0, PT, R13, c[0x0][0x3c8], PT ;  /* 0x0000f2000d007a0c */ /* 0x008fe40003f06270 */
[----:B-----5:R-:W-:-:S04]  /*16d30*/  @!P2 LEA R2, P1, R26, R0, 0x2 ;  /* 0x000000001a02a211 */ /* 0x020fc800078210ff */
[----:B------:R-:W-:-:S05]  /*16d40*/  @!P2 LEA.HI.X R3, R26, R4, R27, 0x2, P1 ;  /* 0x000000041a03a211 */ /* 0x000fca00008f141b */
[----:B------:R1:W-:Y:S01]  /*16d50*/  @!P2 ST.E.64 [R2.64], R100 ;  /* 0x000000640200a985 */ /* 0x0003e2000c101b06 */
[----:B------:R-:W-:Y:S02]  /*16d60*/  ISETP.GE.AND P2, PT, R18, c[0x0][0x3c8], PT ;  /* 0x0000f20012007a0c */ /* 0x000fe40003f46270 */
[----:B------:R-:W-:Y:S01]  /*16d70*/  ISETP.GE.AND P1, PT, R16, c[0x0][0x3c8], PT ;  /* 0x0000f20010007a0c */ /* 0x000fe20003f26270 */
[----:B------:R3:W-:Y:S01]  /*16d80*/  @!P6 ST.E.64 [R6.64], R104 ;  /* 0x000000680600e985 */ /* 0x0007e2000c101b06 */
[----:B-1----:R-:W-:-:S04]  /*16d90*/  @!P5 LEA R2, P3, R10, R0, 0x2 ;  /* 0x000000000a02d211 */ /* 0x002fc800078610ff */
[----:B--2---:R-:W-:-:S05]  /*16da0*/  @!P5 LEA.HI.X R3, R10, R4, R11, 0x2, P3 ;  /* 0x000000040a03d211 */ /* 0x004fca00018f140b */
[-C--:B------:R-:W-:Y:S02]  /*16db0*/  @!P2 LEA R8, P3, R18, R0.reuse, 0x2 ;  /* 0x000000001208a211 */ /* 0x080fe400078610ff */
[-C--:B------:R-:W-:Y:S01]  /*16dc0*/  @!P4 LEA R10, P6, R22, R0.reuse, 0x2 ;  /* 0x00000000160ac211 */ /* 0x080fe200078c10ff */
[----:B------:R1:W-:Y:S01]  /*16dd0*/  @!P5 ST.E.64 [R2.64], R108 ;  /* 0x0000006c0200d985 */ /* 0x0003e2000c101b06 */
[----:B---3--:R-:W-:Y:S02]  /*16de0*/  @!P1 LEA R6, P5, R16, R0, 0x2 ;  /* 0x0000000010069211 */ /* 0x008fe400078a10ff */
[-C--:B----4-:R-:W-:Y:S02]  /*16df0*/  @!P2 LEA.HI.X R9, R18, R4.reuse, R19, 0x2, P3 ;  /* 0x000000041209a211 */ /* 0x090fe400018f1413 */
[-C--:B------:R-:W-:Y:S02]  /*16e00*/  @!P4 LEA.HI.X R11, R22, R4.reuse, R23, 0x2, P6 ;  /* 0x00000004160bc211 */ /* 0x080fe400030f1417 */
[----:B------:R-:W-:-:S03]  /*16e10*/  @!P1 LEA.HI.X R7, R16, R4, R17, 0x2, P5 ;  /* 0x0000000410079211 */ /* 0x000fc600028f1411 */
[----:B------:R2:W-:Y:S04]  /*16e20*/  @!P4 ST.E.64 [R10.64], R148 ;  /* 0x000000940a00c985 */ /* 0x0005e8000c101b06 */
[----:B------:R2:W-:Y:S04]  /*16e30*/  @!P2 ST.E.64 [R8.64], R144 ;  /* 0x000000900800a985 */ /* 0x0005e8000c101b06 */
[----:B------:R2:W-:Y:S01]  /*16e40*/  @!P1 ST.E.64 [R6.64], R112 ;  /* 0x0000007006009985 */ /* 0x0005e2000c101b06 */
[----:B-1----:R-:W-:-:S04]  /*16e50*/  @!P0 LEA R2, P3, R13, R0, 0x2 ;  /* 0x000000000d028211 */ /* 0x002fc800078610ff */
[----:B------:R-:W-:-:S05]  /*16e60*/  @!P0 LEA.HI.X R3, R13, R4, R15, 0x2, P3 ;  /* 0x000000040d038211 */ /* 0x000fca00018f140f */
[----:B------:R2:W-:Y:S04]  /*16e70*/  @!P0 ST.E.64 [R2.64], R20 ;  /* 0x0000001402008985 */ /* 0x0005e8000c101b06 */
.L_x_594:
[----:B------:R-:W-:Y:S05]  /*16e80*/  BSYNC B0 ;  /* 0x0000000000007941 */ /* 0x000fea0003800000 */
.L_x_593:
[----:B------:R-:W-:Y:S05]  /*16e90*/  BRA.DIV ~URZ, `(.L_x_595) ;  /* 0x000050c27f007947 */ /* 0x000fea000b800000 */
[----:B--2---:R2:W1:Y:S04]  /*16ea0*/  SHFL.IDX PT, R4, R5, 0x1, 0x1c1f ;  /* 0x003c1f0005047f89 */ /* 0x00446800000e0000 */
[----:B----4-:R2:W4:Y:S02]  /*16eb0*/  SHFL.IDX PT, R0, R12, 0x1, 0x1c1f ;  /* 0x003c1f000c007f89 */ /* 0x01052400000e0000 */
.L_x_682:
[----:B------:R-:W-:-:S13]  /*16ec0*/  ISETP.NE.AND P0, PT, R14, RZ, PT ;  /* 0x000000ff0e00720c */ /* 0x000fda0003f05270 */
[----:B------:R-:W-:Y:S05]  /*16ed0*/  @P0 BRA `(.L_x_590) ;  /* 0x00001ca000000947 */ /* 0x000fea0003800000 */
        /* <DEDUP_REMOVED lines=10> */
[----:B-1----:R-:W4:Y:S04]  /*16f80*/  LDL R5, [R1+0x1e8] ;  /* 0x0001e80001057983 */ /* 0x002f280000100800 */
        /* <DEDUP_REMOVED lines=9> */
[----:B--2---:R-:W-:Y:S02]  /*17020*/  ISETP.GE.AND P2, PT, R11, c[0x0][0x3c8], PT ;  /* 0x0000f2000b007a0c */ /* 0x004fe40003f46270 */
[----:B---3--:R-:W-:-:S09]  /*17030*/  ISETP.GE.AND P1, PT, R21, c[0x0][0x3c8], PT ;  /* 0x0000f20015007a0c */ /* 0x008fd20003f26270 */
[----:B------:R-:W-:Y:S02]  /*17040*/  @!P3 IMAD.MOV.U32 R2, RZ, RZ, R0 ;  /* 0x000000ffff02b224 */ /* 0x000fe400078e0000 */
[----:B------:R-:W-:Y:S01]  /*17050*/  @!P3 IMAD.MOV.U32 R3, RZ, RZ, R4 ;  /* 0x000000ffff03b224 */ /* 0x000fe200078e0004 */
[----:B----4-:R-:W-:-:S03]  /*17060*/  ISETP.GE.AND P0, PT, R13, c[0x0][0x3c8], PT ;  /* 0x0000f2000d007a0c */ /* 0x010fc60003f06270 */
[----:B------:R-:W-:Y:S01]  /*17070*/  @!P3 IMAD.WIDE R2, R6, 0x4, R2 ;  /* 0x000000040602b825 */ /* 0x000fe200078e0202 */
[----:B------:R-:W-:-:S04]  /*17080*/  @!P1 LEA R6, P4, R21, R0, 0x2 ;  /* 0x0000000015069211 */ /* 0x000fc800078810ff */
[----:B------:R1:W-:Y:S01]  /*17090*/  @!P3 ST.E.64 [R2.64], R116 ;  /* 0x000000740200b985 */ /* 0x0003e2000c101b06 */
[----:B------:R-:W-:Y:S02]  /*170a0*/  @!P2 LEA R8, P3, R11, R0, 0x2 ;  /* 0x000000000b08a211 */ /* 0x000fe400078610ff */
[-C--:B------:R-:W-:Y:S02]  /*170b0*/  @!P1 LEA.HI.X R7, R21, R4.reuse, R22, 0x2, P4 ;  /* 0x0000000415079211 */ /* 0x080fe400020f1416 */
[----:B------:R-:W-:Y:S01]  /*170c0*/  @!P2 LEA.HI.X R9, R11, R4, R18, 0x2, P3 ;  /* 0x000000040b09a211 */ /* 0x000fe200018f1412 */
[----:B------:R-:W2:Y:S01]  /*170d0*/  LDL R21, [R1+0x1d8] ;  /* 0x0001d80001157983 */ /* 0x000ea20000100800 */
[----:B------:R-:W-:-:S03]  /*170e0*/  ISETP.GE.AND P4, PT, R17, c[0x0][0x3c8], PT ;  /* 0x0000f20011007a0c */ /* 0x000fc60003f86270 */
[----:B------:R-:W3:Y:S01]  /*170f0*/  LDL R18, [R1+0x154] ;  /* 0x0001540001127983 */ /* 0x000ee20000100800 */
[----:B------:R-:W-:-:S03]  /*17100*/  ISETP.GE.AND P6, PT, R12, c[0x0][0x3c8], PT ;  /* 0x0000f2000c007a0c */ /* 0x000fc60003fc6270 */
[----:B------:R-:W4:Y:S04]  /*17110*/  LDL R11, [R1+0x158] ;  /* 0x00015800010b7983 */ /* 0x000f280000100800 */
[----:B------:R5:W-:Y:S04]  /*17120*/  @!P2 ST.E.64 [R8.64], R154 ;  /* 0x0000009a0800a985 */ /* 0x000be8000c101b06 */
[----:B------:R-:W4:Y:S01]  /*17130*/  LDL R22, [R1+0x14c] ;  /* 0x00014c0001167983 */ /* 0x000f220000100800 */
[----:B-1----:R-:W-:-:S04]  /*17140*/  @!P0 LEA R2, P3, R13, R0, 0x2 ;  /* 0x000000000d028211 */ /* 0x002fc800078610ff */
[----:B------:R-:W-:Y:S02]  /*17150*/  @!P0 LEA.HI.X R3, R13, R4, R19, 0x2, P3 ;  /* 0x000000040d038211 */ /* 0x000fe400018f1413 */
[----:B------:R-:W4:Y:S01]  /*17160*/  LDL R19, [R1+0x1d4] ;  /* 0x0001d40001137983 */ /* 0x000f220000100800 */
[----:B------:R-:W-:-:S03]  /*17170*/  ISETP.GE.AND P3, PT, R20, c[0x0][0x3c8], PT ;  /* 0x0000f20014007a0c */ /* 0x000fc60003f66270 */
[----:B------:R1:W-:Y:S04]  /*17180*/  @!P1 ST.E.64 [R6.64], R124 ;  /* 0x0000007c06009985 */ /* 0x0003e8000c101b06 */
[----:B------:R1:W-:Y:S01]  /*17190*/  @!P0 ST.E.64 [R2.64], R120 ;  /* 0x0000007802008985 */ /* 0x0003e2000c101b06 */
[----:B-----5:R-:W-:-:S03]  /*171a0*/  @!P4 LEA R8, P0, R17, R0, 0x2 ;  /* 0x000000001108c211 */ /* 0x020fc600078010ff */
[----:B------:R-:W5:Y:S01]  /*171b0*/  LDL R13, [R1+0x150] ;  /* 0x00015000010d7983 */ /* 0x000f620000100800 */
[----:B------:R-:W-:Y:S02]  /*171c0*/  @!P4 LEA.HI.X R9, R17, R4, R5, 0x2, P0 ;  /* 0x000000041109c211 */ /* 0x000fe400000f1405 */
[C---:B------:R-:W-:Y:S01]  /*171d0*/  ISETP.GE.AND P0, PT, R20.reuse, c[0x0][0x3c8], PT ;  /* 0x0000f20014007a0c */ /* 0x040fe20003f06270 */
[----:B------:R-:W5:Y:S01]  /*171e0*/  LDL R5, [R1+0x148] ;  /* 0x0001480001057983 */ /* 0x000f620000100800 */
[-C--:B-1----:R-:W-:Y:S02]  /*171f0*/  @!P3 LEA R6, P1, R20, R0.reuse, 0x2 ;  /* 0x000000001406b211 */ /* 0x082fe400078210ff */
[----:B------:R-:W-:-:S04]  /*17200*/  @!P6 LEA R2, P2, R12, R0, 0x2 ;  /* 0x000000000c02e211 */ /* 0x000fc800078410ff */
[-C--:B------:R-:W-:Y:S02]  /*17210*/  @!P6 LEA.HI.X R3, R12, R4.reuse, R14, 0x2, P2 ;  /* 0x000000040c03e211 */ /* 0x080fe400010f140e */
[----:B------:R-:W5:Y:S05]  /*17220*/  LDL R12, [R1+0x1d0] ;  /* 0x0001d000010c7983 */ /* 0x000f6a0000100800 */
[----:B------:R-:W-:Y:S01]  /*17230*/  @!P0 LEA.HI.X R7, R20, R4, R24, 0x2, P1 ;  /* 0x0000000414078211 */ /* 0x000fe200008f1418 */
[----:B------:R-:W5:Y:S04]  /*17240*/  LDL R14, [R1+0x1c8] ;  /* 0x0001c800010e7983 */ /* 0x000f680000100800 */
[----:B------:R-:W5:Y:S01]  /*17250*/  LDL R20, [R1+0x1cc] ;  /* 0x0001cc0001147983 */ /* 0x000f620000100800 */
[----:B------:R-:W-:-:S02]  /*17260*/  ISETP.GE.AND P1, PT, R17, c[0x0][0x3c8], PT ;  /* 0x0000f20011007a0c */ /* 0x000fc40003f26270 */
[----:B------:R-:W-:Y:S01]  /*17270*/  ISETP.GE.AND P4, PT, R16, c[0x0][0x3c8], PT ;  /* 0x0000f20010007a0c */ /* 0x000fe20003f86270 */
[----:B------:R-:W5:Y:S01]  /*17280*/  LDL R17, [R1+0x144] ;  /* 0x0001440001117983 */ /* 0x000f620000100800 */
[----:B------:R-:W-:Y:S02]  /*17290*/  ISETP.GE.AND P5, PT, R15, c[0x0][0x3c8], PT ;  /* 0x0000f2000f007a0c */ /* 0x000fe40003fa6270 */
[----:B------:R-:W-:Y:S01]  /*172a0*/  ISETP.GE.AND P3, PT, R10, c[0x0][0x3c8], PT ;  /* 0x0000f2000a007a0c */ /* 0x000fe20003f66270 */
[----:B------:R-:W5:Y:S06]  /*172b0*/  LDL R24, [R1+0x124] ;  /* 0x0001240001187983 */ /* 0x000f6c0000100800 */
[----:B------:R-:W-:Y:S04]  /*172c0*/  @!P1 ST.E.64 [R8.64], R142 ;  /* 0x0000008e08009985 */ /* 0x000fe8000c101b06 */
[----:B------:R1:W-:Y:S04]  /*172d0*/  @!P0 ST.E.64 [R6.64], R128 ;  /* 0x0000008006008985 */ /* 0x0003e8000c101b06 */
[----:B------:R1:W-:Y:S02]  /*172e0*/  @!P6 ST.E.64 [R2.64], R30 ;  /* 0x0000001e0200e985 */ /* 0x0003e4000c101b06 */
[----:B-1----:R-:W-:-:S02]  /*172f0*/  @!P4 LEA R6, P6, R16, R0, 0x2 ;  /* 0x000000001006c211 */ /* 0x002fc400078c10ff */
[----:B------:R-:W-:-:S04]  /*17300*/  @!P5 LEA R8, P0, R15, R0, 0x2 ;  /* 0x000000000f08d211 */ /* 0x000fc800078010ff */
[----:B------:R-:W-:Y:S02]  /*17310*/  @!P5 LEA.HI.X R9, R15, R4, R23, 0x2, P0 ;  /* 0x000000040f09d211 */ /* 0x000fe400000f1417 */
[----:B------:R-:W5:Y:S05]  /*17320*/  LDL R15, [R1+0x140] ;  /* 0x00014000010f7983 */ /* 0x000f6a0000100800 */
[----:B------:R-:W-:Y:S01]  /*17330*/  P2R R2, PR, RZ, 0x40 ;  /* 0x00000040ff027803 */ /* 0x000fe20000000000 */
[----:B------:R-:W5:Y:S03]  /*17340*/  LDL R23, [R1+0x1c4] ;  /* 0x0001c40001177983 */ /* 0x000f660000100800 */
[----:B------:R-:W-:-:S02]  /*17350*/  ISETP.NE.AND P0, PT, R2, RZ, PT ;  /* 0x000000ff0200720c */ /* 0x000fc40003f05270 */
[----:B------:R-:W-:Y:S01]  /*17360*/  @!P3 LEA R2, P6, R10, R0, 0x2 ;  /* 0x000000000a02b211 */ /* 0x000fe200078c10ff */
[----:B------:R-:W-:Y:S01]  /*17370*/  @!P5 ST.E.64 [R8.64], R146 ;  /* 0x000000920800d985 */ /* 0x000fe2000c101b06 */
[----:B--2---:R-:W-:-:S03]  /*17380*/  @!P4 LEA.HI.X R7, R16, R4, R21, 0x2, P0 ;  /* 0x000000041007c211 */ /* 0x004fc600000f1415 */
[----:B------:R-:W2:Y:S01]  /*17390*/  LDL R21, [R1+0x1c0] ;  /* 0x0001c00001157983 */ /* 0x000ea20000100800 */
[----:B---3--:R-:W-:-:S03]  /*173a0*/  ISETP.GE.AND P1, PT, R18, c[0x0][0x3c8], PT ;  /* 0x0000f20012007a0c */ /* 0x008fc60003f26270 */
[----:B------:R1:W-:Y:S01]  /*173b0*/  @!P4 ST.E.64 [R6.64], R138 ;  /* 0x0000008a0600c985 */ /* 0x0003e2000c101b06 */
[----:B----4-:R-:W-:-:S03]  /*173c0*/  ISETP.GE.AND P2, PT, R11, c[0x0][0x3c8], PT ;  /* 0x0000f2000b007a0c */ /* 0x010fc60003f46270 */
[----:B------:R-:W3:Y:S01]  /*173d0*/  LDL R16, [R1+0x13c] ;  /* 0x00013c0001107983 */ /* 0x000ee20000100800 */
[----:B------:R-:W-:-:S03]  /*173e0*/  @!P3 LEA.HI.X R3, R10, R4, R19, 0x2, P6 ;  /* 0x000000040a03b211 */ /* 0x000fc600030f1413 */
[----:B------:R-:W4:Y:S02]  /*173f0*/  LDL R19, [R1+0x1bc] ;  /* 0x0001bc0001137983 */ /* 0x000f240000100800 */
[-C--:B-1----:R-:W-:Y:S02]  /*17400*/  @!P1 LEA R6, P6, R18, R0.reuse, 0x2 ;  /* 0x0000000012069211 */ /* 0x082fe400078c10ff */
[----:B------:R1:W-:Y:S02]  /*17410*/  @!P3 ST.E.64 [R2.64], R34 ;  /* 0x000000220200b985 */ /* 0x0003e4000c101b06 */
[----:B------:R-:W-:Y:S02]  /*17420*/  @!P2 LEA R8, P3, R11, R0, 0x2 ;  /* 0x000000000b08a211 */ /* 0x000fe400078610ff */
[----:B------:R-:W4:Y:S07]  /*17430*/  LDL R10, [R1+0x138] ;  /* 0x00013800010a7983 */ /* 0x000f2e0000100800 */
[----:B-1----:R-:W-:-:S02]  /*17440*/  P2R R2, PR, RZ, 0x40 ;  /* 0x00000040ff027803 */ /* 0x002fc40000000000 */
[-C--:B-----5:R-:W-:Y:S02]  /*17450*/  @!P2 LEA.HI.X R9, R11, R4.reuse, R12, 0x2, P3 ;  /* 0x000000040b09a211 */ /* 0x0a0fe400018f140c */
[----:B------:R-:W-:Y:S01]  /*17460*/  ISETP.NE.AND P3, PT, R2, RZ, PT ;  /* 0x000000ff0200720c */ /* 0x000fe20003f65270 */
[----:B------:R-:W5:Y:S01]  /*17470*/  LDL R11, [R1+0x130] ;  /* 0x00013000010b7983 */ /* 0x000f620000100800 */
[----:B------:R-:W-:Y:S02]  /*17480*/  ISETP.GE.AND P0, PT, R13, c[0x0][0x3c8], PT ;  /* 0x0000f2000d007a0c */ /* 0x000fe40003f06270 */
[----:B------:R-:W-:Y:S01]  /*17490*/  ISETP.GE.AND P4, PT, R5, c[0x0][0x3c8], PT ;  /* 0x0000f20005007a0c */ /* 0x000fe20003f86270 */
[----:B------:R-:W5:Y:S01]  /*174a0*/  LDL R12, [R1+0x134] ;  /* 0x00013400010c7983 */ /* 0x000f620000100800 */
[----:B------:R-:W-:-:S03]  /*174b0*/  @!P1 LEA.HI.X R7, R18, R4, R20, 0x2, P3 ;  /* 0x0000000412079211 */ /* 0x000fc600018f1414 */
[----:B------:R-:W5:Y:S01]  /*174c0*/  LDL R20, [R1+0x1b8] ;  /* 0x0001b80001147983 */ /* 0x000f620000100800 */
[----:B------:R-:W-:-:S03]  /*174d0*/  ISETP.GE.AND P3, PT, R17, c[0x0][0x3c8], PT ;  /* 0x0000f20011007a0c */ /* 0x000fc60003f66270 */
[----:B------:R-:W-:Y:S02]  /*174e0*/  @!P2 ST.E.64 [R8.64], R150 ;  /* 0x000000960800a985 */ /* 0x000fe4000c101b06 */
[C---:B------:R-:W-:Y:S02]  /*174f0*/  @!P0 LEA R2, P6, R13.reuse, R0, 0x2 ;  /* 0x000000000d028211 */ /* 0x040fe400078c10ff */
[----:B------:R-:W5:Y:S02]  /*17500*/  LDL R18, [R1+0x1b4] ;  /* 0x0001b40001127983 */ /* 0x000f640000100800 */
[----:B------:R-:W-:Y:S02]  /*17510*/  @!P0 LEA.HI.X R3, R13, R4, R14, 0x2, P6 ;  /* 0x000000040d038211 */ /* 0x000fe400030f140e */
[----:B------:R-:W-:Y:S04]  /*17520*/  @!P1 ST.E.64 [R6.64], R46 ;  /* 0x0000002e06009985 */ /* 0x000fe8000c101b06 */
[----:B------:R1:W-:Y:S04]  /*17530*/  @!P0 ST.E.64 [R2.64], R38 ;  /* 0x0000002602008985 */ /* 0x0003e8000c101b06 */
[----:B------:R-:W5:Y:S01]  /*17540*/  LDL R14, [R1+0x1b0] ;  /* 0x0001b000010e7983 */ /* 0x000f620000100800 */
[----:B------:R-:W-:-:S03]  /*17550*/  ISETP.GE.AND P5, PT, R22, c[0x0][0x3c8], PT ;  /* 0x0000f20016007a0c */ /* 0x000fc60003fa6270 */
[----:B------:R-:W5:Y:S01]  /*17560*/  LDL R13, [R1+0x12c] ;  /* 0x00012c00010d7983 */ /* 0x000f620000100800 */
[-C--:B-1----:R-:W-:Y:S02]  /*17570*/  @!P3 LEA R2, P1, R17, R0.reuse, 0x2 ;  /* 0x000000001102b211 */ /* 0x082fe400078210ff */
[----:B------:R-:W-:-:S11]  /*17580*/  @!P4 LEA R6, P6, R5, R0, 0x2 ;  /* 0x000000000506c211 */ /* 0x000fd600078c10ff */
[----:B------:R-:W-:Y:S02]  /*17590*/  P2R R3, PR, RZ, 0x2 ;  /* 0x00000002ff037803 */ /* 0x000fe40000000000 */
[----:B------:R-:W-:Y:S02]  /*175a0*/  ISETP.GE.AND P2, PT, R15, c[0x0][0x3c8], PT ;  /* 0x0000f2000f007a0c */ /* 0x000fe40003f46270 */
[----:B------:R-:W-:-:S04]  /*175b0*/  @!P5 LEA R8, P0, R22, R0, 0x2 ;  /* 0x000000001608d211 */ /* 0x000fc800078010ff */
[-C--:B------:R-:W-:Y:S02]  /*175c0*/  @!P5 LEA.HI.X R9, R22, R4.reuse, R23, 0x2, P0 ;  /* 0x000000041609d211 */ /* 0x080fe400000f1417 */
[----:B------:R-:W5:Y:S04]  /*175d0*/  LDL R22, [R1+0x120] ;  /* 0x0001200001167983 */ /* 0x000f680000100800 */
[----:B------:R1:W-:Y:S04]  /*175e0*/  @!P5 ST.E.64 [R8.64], R152 ;  /* 0x000000980800d985 */ /* 0x0003e8000c101b06 */
[----:B------:R-:W5:Y:S01]  /*175f0*/  LDL R23, [R1+0x198] ;  /* 0x0001980001177983 */ /* 0x000f620000100800 */
[----:B--2---:R-:W-:-:S02]  /*17600*/  @!P4 LEA.HI.X R7, R5, R4, R21, 0x2, P6 ;  /* 0x000000040507c211 */ /* 0x004fc400030f1415 */
[----:B------:R-:W-:Y:S01]  /*17610*/  ISETP.NE.AND P6, PT, R3, RZ, PT ;  /* 0x000000ff0300720c */ /* 0x000fe20003fc5270 */
[----:B------:R-:W2:Y:S04]  /*17620*/  LDL R5, [R1+0x128] ;  /* 0x0001280001057983 */ /* 0x000ea80000100800 */
[----:B------:R1:W-:Y:S01]  /*17630*/  @!P4 ST.E.64 [R6.64], R54 ;  /* 0x000000360600c985 */ /* 0x0003e2000c101b06 */
[----:B---3--:R-:W-:-:S03]  /*17640*/  ISETP.GE.AND P1, PT, R16, c[0x0][0x3c8], PT ;  /* 0x0000f20010007a0c */ /* 0x008fc60003f26270 */
[----:B------:R-:W3:Y:S01]  /*17650*/  LDL R21, [R1+0x194] ;  /* 0x0001940001157983 */ /* 0x000ee20000100800 */
[----:B----4-:R-:W-:-:S03]  /*17660*/  @!P3 LEA.HI.X R3, R17, R4, R19, 0x2, P6 ;  /* 0x000000041103b211 */ /* 0x010fc600030f1413 */
[----:B------:R-:W4:Y:S04]  /*17670*/  LDL R19, [R1+0x1ac] ;  /* 0x0001ac0001137983 */ /* 0x000f280000100800 */
[----:B------:R-:W3:Y:S04]  /*17680*/  LDL R17, [R1+0x1a8] ;  /* 0x0001a80001117983 */ /* 0x000ee80000100800 */
[----:B------:R5:W-:Y:S01]  /*17690*/  @!P3 ST.E.64 [R2.64], R42 ;  /* 0x0000002a0200b985 */ /* 0x000be2000c101b06 */
[----:B-1----:R-:W-:-:S04]  /*176a0*/  @!P2 LEA R8, P3, R15, R0, 0x2 ;  /* 0x000000000f08a211 */ /* 0x002fc800078610ff */
[----:B-----5:R-:W-:Y:S02]  /*176b0*/  @!P2 LEA.HI.X R9, R15, R4, R20, 0x2, P3 ;  /* 0x000000040f09a211 */ /* 0x020fe400018f1414 */
[----:B------:R-:W5:Y:S01]  /*176c0*/  LDL R15, [R1+0x1a4] ;  /* 0x0001a400010f7983 */ /* 0x000f620000100800 */
[----:B------:R-:W-:Y:S02]  /*176d0*/  @!P1 LEA R6, P6, R16, R0, 0x2 ;  /* 0x0000000010069211 */ /* 0x000fe400078c10ff */
[----:B------:R-:W-:Y:S01]  /*176e0*/  ISETP.GE.AND P0, PT, R10, c[0x0][0x3c8], PT ;  /* 0x0000f2000a007a0c */ /* 0x000fe20003f06270 */
[----:B------:R-:W5:Y:S01]  /*176f0*/  LDL R20, [R1+0x11c] ;  /* 0x00011c0001147983 */ /* 0x000f620000100800 */
[----:B------:R-:W-:-:S09]  /*17700*/  ISETP.GE.AND P4, PT, R11, c[0x0][0x3c8], PT ;  /* 0x0000f2000b007a0c */ /* 0x000fd20003f86270 */
[----:B------:R-:W-:-:S04]  /*17710*/  P2R R2, PR, RZ, 0x40 ;  /* 0x00000040ff027803 */ /* 0x000fc80000000000 */
[----:B------:R-:W-:Y:S02]  /*17720*/  ISETP.NE.AND P3, PT, R2, RZ, PT ;  /* 0x000000ff0200720c */ /* 0x000fe40003f65270 */
[----:B------:R-:W-:Y:S02]  /*17730*/  @!P0 LEA R2, P6, R10, R0, 0x2 ;  /* 0x000000000a028211 */ /* 0x000fe400078c10ff */
[-C--:B------:R-:W-:Y:S01]  /*17740*/  @!P1 LEA.HI.X R7, R16, R4.reuse, R18, 0x2, P3 ;  /* 0x0000000410079211 */ /* 0x080fe200018f1412 */
[----:B------:R-:W-:Y:S01]  /*17750*/  @!P2 ST.E.64 [R8.64], R156 ;  /* 0x0000009c0800a985 */ /* 0x000fe2000c101b06 */
[----:B------:R-:W-:Y:S02]  /*17760*/  ISETP.GE.AND P5, PT, R12, c[0x0][0x3c8], PT ;  /* 0x0000f2000c007a0c */ /* 0x000fe40003fa6270 */
[----:B------:R-:W-:Y:S01]  /*17770*/  @!P0 LEA.HI.X R3, R10, R4, R14, 0x2, P6 ;  /* 0x000000040a038211 */ /* 0x000fe200030f140e */
[----:B------:R1:W-:Y:S04]  /*17780*/  @!P1 ST.E.64 [R6.64], R62 ;  /* 0x0000003e06009985 */ /* 0x0003e8000c101b06 */
[----:B------:R-:W5:Y:S04]  /*17790*/  LDL R10, [R1+0x118] ;  /* 0x00011800010a7983 */ /* 0x000f680000100800 */
[----:B------:R-:W5:Y:S04]  /*177a0*/  LDL R18, [R1+0x114] ;  /* 0x0001140001127983 */ /* 0x000f680000100800 */
[----:B------:R1:W-:Y:S01]  /*177b0*/  @!P0 ST.E.64 [R2.64], R50 ;  /* 0x0000003202008985 */ /* 0x0003e2000c101b06 */
[----:B------:R-:W-:-:S03]  /*177c0*/  ISETP.GE.AND P3, PT, R13, c[0x0][0x3c8], PT ;  /* 0x0000f2000d007a0c */ /* 0x000fc60003f66270 */
[----:B------:R-:W5:Y:S04]  /*177d0*/  LDL R16, [R1+0x110] ;  /* 0x0001100001107983 */ /* 0x000f680000100800 */
[----:B------:R-:W5:Y:S01]  /*177e0*/  LDL R14, [R1+0x10c] ;  /* 0x00010c00010e7983 */ /* 0x000f620000100800 */
[-C--:B-1----:R-:W-:Y:S02]  /*177f0*/  @!P4 LEA R6, P6, R11, R0.reuse, 0x2 ;  /* 0x000000000b06c211 */ /* 0x082fe400078c10ff */
[----:B------:R-:W-:-:S11]  /*17800*/  @!P5 LEA R8, P0, R12, R0, 0x2 ;  /* 0x000000000c08d211 */ /* 0x000fd600078010ff */
[----:B------:R-:W-:Y:S02]  /*17810*/  P2R R2, PR, RZ, 0x40 ;  /* 0x00000040ff027803 */ /* 0x000fe40000000000 */
[----:B--2---:R-:W-:Y:S02]  /*17820*/  ISETP.GE.AND P2, PT, R5, c[0x0][0x3c8], PT ;  /* 0x0000f20005007a0c */ /* 0x004fe40003f46270 */
[-C--:B----4-:R-:W-:Y:S02]  /*17830*/  @!P5 LEA.HI.X R9, R12, R4.reuse, R19, 0x2, P0 ;  /* 0x000000040c09d211 */ /* 0x090fe400000f1413 */
[----:B------:R-:W-:Y:S01]  /*17840*/  ISETP.NE.AND P0, PT, R2, RZ, PT ;  /* 0x000000ff0200720c */ /* 0x000fe20003f05270 */
[----:B------:R-:W2:Y:S03]  /*17850*/  LDL R12, [R1+0x108] ;  /* 0x00010800010c7983 */ /* 0x000ea60000100800 */
[----:B---3--:R-:W-:Y:S01]  /*17860*/  @!P4 LEA.HI.X R7, R11, R4, R17, 0x2, P0 ;  /* 0x000000040b07c211 */ /* 0x008fe200000f1411 */
[----:B------:R-:W3:Y:S04]  /*17870*/  LDL R19, [R1+0x18c] ;  /* 0x00018c0001137983 */ /* 0x000ee80000100800 */
[----:B------:R-:W4:Y:S01]  /*17880*/  LDL R11, [R1+0x190] ;  /* 0x00019000010b7983 */ /* 0x000f220000100800 */
[----:B------:R-:W-:-:S03]  /*17890*/  @!P3 LEA R2, P6, R13, R0, 0x2 ;  /* 0x000000000d02b211 */ /* 0x000fc600078c10ff */
[----:B------:R-:W2:Y:S04]  /*178a0*/  LDL R17, [R1+0x188] ;  /* 0x0001880001117983 */ /* 0x000ea80000100800 */
[----:B------:R1:W-:Y:S04]  /*178b0*/  @!P5 ST.E.64 [R8.64], R158 ;  /* 0x0000009e0800d985 */ /* 0x0003e8000c101b06 */
[----:B------:R1:W-:Y:S01]  /*178c0*/  @!P4 ST.E.64 [R6.64], R74 ;  /* 0x0000004a0600c985 */ /* 0x0003e2000c101b06 */
[----:B-----5:R-:W-:-:S03]  /*178d0*/  @!P3 LEA.HI.X R3, R13, R4, R15, 0x2, P6 ;  /* 0x000000040d03b211 */ /* 0x020fc600030f140f */
[----:B------:R-:W5:Y:S04]  /*178e0*/  LDL R15, [R1+0x184] ;  /* 0x00018400010f7983 */ /* 0x000f680000100800 */
[----:B------:R-:W5:Y:S04]  /*178f0*/  LDL R13, [R1+0x180] ;  /* 0x00018000010d7983 */ /* 0x000f680000100800 */
[----:B------:R1:W-:Y:S02]  /*17900*/  @!P3 ST.E.64 [R2.64], R58 ;  /* 0x0000003a0200b985 */ /* 0x0003e4000c101b06 */
[----:B-1----:R-:W-:-:S04]  /*17910*/  @!P2 LEA R8, P3, R5, R0, 0x2 ;  /* 0x000000000508a211 */ /* 0x002fc800078610ff */
[----:B------:R-:W-:Y:S02]  /*17920*/  @!P2 LEA.HI.X R9, R5, R4, R26, 0x2, P3 ;  /* 0x000000040509a211 */ /* 0x000fe400018f141a */
[----:B------:R-:W5:Y:S01]  /*17930*/  LDL R5, [R1+0x104] ;  /* 0x0001040001057983 */ /* 0x000f620000100800 */
[----:B------:R-:W-:Y:S02]  /*17940*/  ISETP.GE.AND P1, PT, R24, c[0x0][0x3c8], PT ;  /* 0x0000f20018007a0c */ /* 0x000fe40003f26270 */
[----:B------:R-:W-:-:S11]  /*17950*/  ISETP.GE.AND P0, PT, R22, c[0x0][0x3c8], PT ;  /* 0x0000f20016007a0c */ /* 0x000fd60003f06270 */
[-C--:B------:R-:W-:Y:S02]  /*17960*/  @!P1 LEA R6, P4, R24, R0.reuse, 0x2 ;  /* 0x0000000018069211 */ /* 0x080fe400078810ff */
[----:B------:R-:W-:Y:S02]  /*17970*/  ISETP.GE.AND P5, PT, R20, c[0x0][0x3c8], PT ;  /* 0x0000f20014007a0c */ /* 0x000fe40003fa6270 */
[----:B------:R-:W-:-:S09]  /*17980*/  @!P0 LEA R2, P6, R22, R0, 0x2 ;  /* 0x0000000016028211 */ /* 0x000fd200078c10ff */
[----:B------:R-:W-:-:S04]  /*17990*/  P2R R3, PR, RZ, 0x10 ;  /* 0x00000010ff037803 */ /* 0x000fc80000000000 */
[----:B------:R-:W-:Y:S02]  /*179a0*/  ISETP.NE.AND P3, PT, R3, RZ, PT ;  /* 0x000000ff0300720c */ /* 0x000fe40003f65270 */
[----:B------:R-:W-:Y:S02]  /*179b0*/  ISETP.GE.AND P4, PT, R10, c[0x0][0x3c8], PT ;  /* 0x0000f2000a007a0c */ /* 0x000fe40003f86270 */
[-C--:B------:R-:W-:Y:S02]  /*179c0*/  @!P1 LEA.HI.X R7, R24, R4.reuse, R25, 0x2, P3 ;  /* 0x0000000418079211 */ /* 0x080fe400018f1419 */
[----:B------:R-:W-:Y:S01]  /*179d0*/  @!P0 LEA.HI.X R3, R22, R4, R23, 0x2, P6 ;  /* 0x0000000416038211 */ /* 0x000fe200030f1417 */
[----:B------:R-:W-:Y:S01]  /*179e0*/  @!P2 ST.E.64 [R8.64], R160 ;  /* 0x000000a00800a985 */ /* 0x000fe2000c101b06 */
[----:B------:R-:W-:-:S03]  /*179f0*/  ISETP.GE.AND P3, PT, R18, c[0x0][0x3c8], PT ;  /* 0x0000f20012007a0c */ /* 0x000fc60003f66270 */
[----:B------:R1:W-:Y:S04]  /*17a00*/  @!P1 ST.E.64 [R6.64], R82 ;  /* 0x0000005206009985 */ /* 0x0003e8000c101b06 */
[----:B------:R1:W-:Y:S01]  /*17a10*/  @!P0 ST.E.64 [R2.64], R66 ;  /* 0x0000004202008985 */ /* 0x0003e2000c101b06 */
[----:B------:R-:W-:Y:S02]  /*17a20*/  ISETP.GE.AND P2, PT, R16, c[0x0][0x3c8], PT ;  /* 0x0000f20010007a0c */ /* 0x000fe40003f46270 */
[----:B------:R-:W-:Y:S02]  /*17a30*/  ISETP.GE.AND P1, PT, R14, c[0x0][0x3c8], PT ;  /* 0x0000f2000e007a0c */ /* 0x000fe40003f26270 */
[----:B-1----:R-:W-:-:S04]  /*17a40*/  @!P5 LEA R6, P0, R20, R0, 0x2 ;  /* 0x000000001406d211 */ /* 0x002fc800078010ff */
[----:B------:R-:W-:Y:S02]  /*17a50*/  @!P5 LEA.HI.X R7, R20, R4, R21, 0x2, P0 ;  /* 0x000000041407d211 */ /* 0x000fe400000f1415 */
[----:B------:R-:W-:-:S03]  /*17a60*/  @!P4 LEA R2, P6, R10, R0, 0x2 ;  /* 0x000000000a02c211 */ /* 0x000fc600078c10ff */
[----:B------:R-:W-:Y:S01]  /*17a70*/  @!P5 ST.E.64 [R6.64], R86 ;  /* 0x000000560600d985 */ /* 0x000fe2000c101b06 */
[----:B----4-:R-:W-:Y:S02]  /*17a80*/  @!P4 LEA.HI.X R3, R10, R4, R11, 0x2, P6 ;  /* 0x000000040a03c211 */ /* 0x010fe400030f140b */
[-C--:B------:R-:W-:Y:S02]  /*17a90*/  @!P3 LEA R10, P5, R18, R0.reuse, 0x2 ;  /* 0x00000000120ab211 */ /* 0x080fe400078a10ff */
[----:B--2---:R-:W-:Y:S01]  /*17aa0*/  ISETP.GE.AND P0, PT, R12, c[0x0][0x3c8], PT ;  /* 0x0000f2000c007a0c */ /* 0x004fe20003f06270 */
[----:B------:R1:W-:Y:S01]  /*17ab0*/  @!P4 ST.E.64 [R2.64], R90 ;  /* 0x0000005a0200c985 */ /* 0x0003e2000c101b06 */
[----:B------:R-:W-:-:S04]  /*17ac0*/  @!P2 LEA R8, P6, R16, R0, 0x2 ;  /* 0x000000001008a211 */ /* 0x000fc800078c10ff */
[----:B------:R-:W-:-:S05]  /*17ad0*/  @!P2 LEA.HI.X R9, R16, R4, R17, 0x2, P6 ;  /* 0x000000041009a211 */ /* 0x000fca00030f1411 */
[----:B-1----:R-:W-:-:S04]  /*17ae0*/  P2R R2, PR, RZ, 0x20 ;  /* 0x00000020ff027803 */ /* 0x002fc80000000000 */
[----:B------:R-:W-:Y:S02]  /*17af0*/  ISETP.NE.AND P4, PT, R2, RZ, PT ;  /* 0x000000ff0200720c */ /* 0x000fe40003f85270 */
[----:B------:R-:W-:Y:S02]  /*17b00*/  @!P1 LEA R6, P5, R14, R0, 0x2 ;  /* 0x000000000e069211 */ /* 0x000fe400078a10ff */
[----:B---3--:R-:W-:Y:S02]  /*17b10*/  @!P3 LEA.HI.X R11, R18, R4, R19, 0x2, P4 ;  /* 0x00000004120bb211 */ /* 0x008fe400020f1413 */
[----:B------:R-:W-:Y:S02]  /*17b20*/  @!P0 LEA R2, P4, R12, R0, 0x2 ;  /* 0x000000000c028211 */ /* 0x000fe400078810ff */
[-C--:B-----5:R-:W-:Y:S02]  /*17b30*/  @!P1 LEA.HI.X R7, R14, R4.reuse, R15, 0x2, P5 ;  /* 0x000000040e079211 */ /* 0x0a0fe400028f140f */
[----:B------:R-:W-:Y:S01]  /*17b40*/  @!P0 LEA.HI.X R3, R12, R4, R13, 0x2, P4 ;  /* 0x000000040c038211 */ /* 0x000fe200020f140d */
[----:B------:R1:W-:Y:S04]  /*17b50*/  @!P3 ST.E.64 [R10.64], R102 ;  /* 0x000000660a00b985 */ /* 0x0003e8000c101b06 */
[----:B------:R1:W-:Y:S04]  /*17b60*/  @!P2 ST.E.64 [R8.64], R98 ;  /* 0x000000620800a985 */ /* 0x0003e8000c101b06 */
[----:B------:R1:W-:Y:S04]  /*17b70*/  @!P1 ST.E.64 [R6.64], R94 ;  /* 0x0000005e06009985 */ /* 0x0003e8000c101b06 */
        /* <DEDUP_REMOVED lines=8> */
.L_x_575:
[----:B------:R-:W3:Y:S04]  /*17c00*/  LDL.LU R0, [R1+0xf4] ;  /* 0x0000f40001007983 */ /* 0x000ee80000300800 */
[----:B--2---:R-:W2:Y:S01]  /*17c10*/  LDL R7, [R1+0xcc] ;  /* 0x0000cc0001077983 */ /* 0x004ea20000100800 */
[----:B------:R-:W-:Y:S01]  /*17c20*/  ISETP.NE.U32.AND P0, PT, RZ, c[0x0][0x508], PT ;  /* 0x00014200ff007a0c */ /* 0x000fe20003f05070 */
[----:B------:R-:W-:Y:S01]  /*17c30*/  IMAD.MOV.U32 R4, RZ, RZ, 0x4 ;  /* 0x00000004ff047424 */ /* 0x000fe200078e00ff */
[----:B------:R-:W-:Y:S01]  /*17c40*/  ISETP.NE.U32.AND P2, PT, RZ, c[0x0][0x500], PT ;  /* 0x00014000ff007a0c */ /* 0x000fe20003f45070 */
[----:B------:R-:W-:Y:S01]  /*17c50*/  IMAD.MOV.U32 R20, RZ, RZ, c[0x0][0x388] ;  /* 0x0000e200ff147624 */ /* 0x000fe200078e00ff */
[----:B------:R-:W-:Y:S01]  /*17c60*/  ISETP.NE.AND.EX P0, PT, RZ, c[0x0][0x50c], PT, P0 ;  /* 0x00014300ff007a0c */ /* 0x000fe20003f05300 */
[----:B------:R-:W-:Y:S01]  /*17c70*/  IMAD.MOV.U32 R6, RZ, RZ, RZ ;  /* 0x000000ffff067224 */ /* 0x000fe200078e00ff */
[----:B------:R-:W-:Y:S01]  /*17c80*/  ISETP.NE.AND.EX P2, PT, RZ, c[0x0][0x504], PT, P2 ;  /* 0x00014100ff007a0c */ /* 0x000fe20003f45320 */
[----:B--2---:R-:W-:-:S10]  /*17c90*/  IMAD.WIDE R2, R7, R4, c[0x0][0x500] ;  /* 0x0001400007027625 */ /* 0x004fd400078e0204 */
[----:B------:R-:W-:Y:S02]  /*17ca0*/  @P0 IMAD.WIDE R4, R7, R4, c[0x0][0x508] ;  /* 0x0001420007040625 */ /* 0x000fe400078e0204 */
[----:B------:R1:W5:Y:S04]  /*17cb0*/  @P2 LDG.E R6, [R2.64] ;  /* 0x0000000602062981 */ /* 0x000368000c1e1900 */
[----:B------:R1:W5:Y:S01]  /*17cc0*/  @P0 LDG.E R20, [R4.64] ;  /* 0x0000000604140981 */ /* 0x000362000c1e1900 */
[----:B---3--:R-:W-:-:S04]  /*17cd0*/  ISETP.NE.AND P1, PT, R0, RZ, PT ;  /* 0x000000ff0000720c */ /* 0x008fc80003f25270 */
[----:B------:R-:W-:Y:S01]  /*17ce0*/  SEL R19, R0, c[0x0][0x3d4], P1 ;  /* 0x0000f50000137a07 */ /* 0x000fe20000800000 */
[----:B------:R-:W-:Y:S05]  /*17cf0*/  @P0 BRA `(.L_x_596) ;  /* 0x0000004000000947 */ /* 0x000fea0003800000 */
[----:B------:R-:W-:Y:S05]  /*17d00*/  @!P2 BRA `(.L_x_596) ;  /* 0x000000300000a947 */ /* 0x000fea0003800000 */
[----:B------:R2:W3:Y:S04]  /*17d10*/  LDG.E R0, [R2.64] ;  /* 0x0000000602007981 */ /* 0x0004e8000c1e1900 */
[----:B-12---:R-:W3:Y:S02]  /*17d20*/  LDG.E R2, [R2.64+0x4] ;  /* 0x0000040602027981 */ /* 0x006ee4000c1e1900 */
[----:B---3-5:R-:W-:Y:S02]  /*17d30*/  IADD3 R20, -R0, R2, RZ ;  /* 0x0000000200147210 */ /* 0x028fe40007ffe1ff */
.L_x_596:
[----:B-1----:R-:W2:Y:S01]  /*17d40*/  LDL.LU R2, [R1+0xc8] ;  /* 0x0000c80001027983 */ /* 0x002ea20000300800 */
[----:B------:R-:W-:Y:S01]  /*17d50*/  SHF.R.S32.HI R0, RZ, 0x1f, R7 ;  /* 0x0000001fff007819 */ /* 0x000fe20000011407 */
[----:B------:R-:W-:Y:S01]  /*17d60*/  BSSY B0, `(.L_x_597) ;  /* 0x0000039000007945 */ /* 0x000fe20003800000 */
[----:B-----5:R-:W-:Y:S01]  /*17d70*/  SHF.R.S32.HI R18, RZ, 0x1f, R6 ;  /* 0x0000001fff127819 */ /* 0x020fe20000011406 */
[----:B------:R-:W1:Y:S01]  /*17d80*/  S2R R3, SR_TID.X ;  /* 0x0000000000037919 */ /* 0x000e620000002100 */
[----:B------:R-:W-:-:S02]  /*17d90*/  SEL R16, R7, RZ, !P2 ;  /* 0x000000ff07107207 */ /* 0x000fc40005000000 */
[----:B------:R-:W-:Y:S02]  /*17da0*/  SEL R21, R0, RZ, !P2 ;  /* 0x000000ff00157207 */ /* 0x000fe40005000000 */
[----:B-1----:R-:W-:Y:S02]  /*17db0*/  ISETP.GT.AND P0, PT, R3, 0x7f, PT ;  /* 0x0000007f0300780c */ /* 0x002fe40003f04270 */
[----:B--2---:R-:W-:-:S11]  /*17dc0*/  LOP3.LUT R15, R2, 0xffff, RZ, 0xc0, !PT ;  /* 0x0000ffff020f7812 */ /* 0x004fd600078ec0ff */
[----:B------:R-:W-:Y:S05]  /*17dd0*/  @P0 BRA `(.L_x_598) ;  /* 0x0000031000000947 */ /* 0x000fea0003800000 */
[----:B------:R-:W2:Y:S01]  /*17de0*/  LDL R2, [R1+0xb0] ;  /* 0x0000b00001027983 */ /* 0x000ea20000100800 */
[----:B------:R-:W-:Y:S01]  /*17df0*/  IMAD R0, R20, c[0x0][0x4e8], RZ ;  /* 0x00013a0014007a24 */ /* 0x000fe200078e02ff */
[----:B--2---:R-:W-:-:S04]  /*17e00*/  IADD3 R14, R2, R3, RZ ;  /* 0x00000003020e7210 */ /* 0x004fc80007ffe0ff */
        /* <DEDUP_REMOVED lines=23> */
[----:B------:R-:W-:Y:S01]  /*17f80*/  IMAD.MOV R2, RZ, RZ, -R0 ;  /* 0x000000ffff027224 */ /* 0x000fe200078e0a00 */
[----:B------:R-:W-:Y:S02]  /*17f90*/  IADD3.X R9, R3, R9, R18, P1, P0 ;  /* 0x0000000903097210 */ /* 0x000fe40000fe0412 */
[----:B------:R-:W-:Y:S01]  /*17fa0*/  SHF.R.S32.HI R3, RZ, 0x1f, R0 ;  /* 0x0000001fff037819 */ /* 0x000fe20000011400 */
[----:B------:R-:W-:Y:S01]  /*17fb0*/  IMAD R2, R2, c[0x0][0x4e8], R14 ;  /* 0x00013a0002027a24 */ /* 0x000fe200078e020e */
[----:B--2---:R-:W-:-:S05]  /*17fc0*/  SEL R7, R22, RZ, P2 ;  /* 0x000000ff16077207 */ /* 0x004fca0001000000 */
[-C--:B-----5:R-:W-:Y:S02]  /*17fd0*/  IMAD R8, R13, R7.reuse, RZ ;  /* 0x000000070d087224 */ /* 0x0a0fe400078e02ff */
[----:B------:R-:W-:Y:S01]  /*17fe0*/  IMAD.WIDE.U32 R4, R12, R7, RZ ;  /* 0x000000070c047225 */ /* 0x000fe200078e00ff */
[----:B------:R-:W-:-:S04]  /*17ff0*/  SHF.R.S32.HI R7, RZ, 0x1f, R2 ;  /* 0x0000001fff077819 */ /* 0x000fc80000011402 */
[----:B------:R-:W-:Y:S01]  /*18000*/  IADD3 R5, R5, R8, RZ ;  /* 0x0000000805057210 */ /* 0x000fe20007ffe0ff */
[----:B------:R-:W-:Y:S01]  /*18010*/  IMAD.MOV.U32 R8, RZ, RZ, c[0x0][0x4a8] ;  /* 0x00012a00ff087624 */ /* 0x000fe200078e00ff */
[----:B------:R-:W-:Y:S01]  /*18020*/  IADD3 R4, P1, P0, R0, R17, R4 ;  /* 0x0000001100047210 */ /* 0x000fe2000783e004 */
[----:B------:R-:W-:-:S03]  /*18030*/  IMAD R0, R11, R2, RZ ;  /* 0x000000020b007224 */ /* 0x000fc600078e02ff */
[----:B------:R-:W-:Y:S01]  /*18040*/  IADD3.X R5, R3, R9, R5, P1, P0 ;  /* 0x0000000903057210 */ /* 0x000fe20000fe0405 */
[----:B------:R-:W-:-:S04]  /*18050*/  IMAD R0, R10, R7, R0 ;  /* 0x000000070a007224 */ /* 0x000fc800078e0200 */
        /* <DEDUP_REMOVED lines=9> */
.L_x_598:
[----:B------:R-:W-:Y:S05]  /*180f0*/  BSYNC B0 ;  /* 0x0000000000007941 */ /* 0x000fea0003800000 */
.L_x_597:
[----:B------:R-:W-:-:S13]  /*18100*/  ISETP.GT.AND P0, PT, R19, 0x1, PT ;  /* 0x000000011300780c */ /* 0x000fda0003f04270 */
[----:B------:R-:W-:Y:S05]  /*18110*/  @P0 BRA `(.L_x_590) ;  /* 0x00000a6000000947 */ /* 0x000fea0003800000 */
[----:B-1----:R-:W2:Y:S04]  /*18120*/  LDL R5, [R1+0xb0] ;  /* 0x0000b00001057983 */ /* 0x002ea80000100800 */
[----:B------:R-:W2:Y:S01]  /*18130*/  LDL R4, [R1+0x178] ;  /* 0x0001780001047983 */ /* 0x000ea20000100800 */
[----:B------:R-:W-:Y:S01]  /*18140*/  MOV R2, c[0x0][0x4e8] ;  /* 0x00013a0000027a02 */ /* 0x000fe20000000f00 */
[----:B------:R-:W-:-:S03]  /*18150*/  IMAD R0, R18, c[0x0][0x3a0], RZ ;  /* 0x0000e80012007a24 */ /* 0x000fc600078e02ff */
[----:B------:R-:W-:Y:S01]  /*18160*/  ISETP.NE.AND P0, PT, R2, 0x1, PT ;  /* 0x000000010200780c */ /* 0x000fe20003f05270 */
[----:B------:R-:W-:-:S04]  /*18170*/  IMAD.WIDE.U32 R2, R6, c[0x0][0x3a0], RZ ;  /* 0x0000e80006027a25 */ /* 0x000fc800078e00ff */
[----:B------:R-:W-:-:S05]  /*18180*/  IMAD R6, R6, c[0x0][0x3a4], R0 ;  /* 0x0000e90006067a24 */ /* 0x000fca00078e0200 */
[----:B------:R-:W-:-:S05]  /*18190*/  IADD3 R3, R3, R6, RZ ;  /* 0x0000000603037210 */ /* 0x000fca0007ffe0ff */
[----:B------:R-:W-:-:S04]  /*181a0*/  IMAD.WIDE.U32 R2, R15, c[0x0][0x3e8], R2 ;  /* 0x0000fa000f027a25 */ /* 0x000fc800078e0002 */
[----:B------:R-:W-:-:S04]  /*181b0*/  IMAD R3, R15, c[0x0][0x3ec], R3 ;  /* 0x0000fb000f037a24 */ /* 0x000fc800078e0203 */
[----:B------:R-:W-:Y:S01]  /*181c0*/  IMAD.WIDE.U32 R2, R16, c[0x0][0x3f0], R2 ;  /* 0x0000fc0010027a25 */ /* 0x000fe200078e0002 */
[----:B--2---:R-:W-:-:S03]  /*181d0*/  IADD3 R4, R4, R5, RZ ;  /* 0x0000000504047210 */ /* 0x004fc60007ffe0ff */
[----:B------:R-:W-:Y:S01]  /*181e0*/  IMAD R5, R21, c[0x0][0x3f0], RZ ;  /* 0x0000fc0015057a24 */ /* 0x000fe200078e02ff */
[----:B------:R-:W-:Y:S01]  /*181f0*/  MOV R0, R4 ;  /* 0x0000000400007202 */ /* 0x000fe20000000f00 */
[----:B------:R-:W-:-:S04]  /*18200*/  @P0 IMAD.HI.U32 R6, R4, c[0x0][0x4ec], RZ ;  /* 0x00013b0004060a27 */ /* 0x000fc800078e00ff */
[----:B------:R-:W-:Y:S01]  /*18210*/  IMAD R7, R16, c[0x0][0x3f4], R5 ;  /* 0x0000fd0010077a24 */ /* 0x000fe200078e0205 */
[----:B------:R-:W-:-:S04]  /*18220*/  @P0 SHF.R.U32.HI R0, RZ, c[0x0][0x4f0], R6 ;  /* 0x00013c00ff000a19 */ /* 0x000fc80000011606 */
[----:B------:R-:W-:Y:S02]  /*18230*/  SHF.R.S32.HI R6, RZ, 0x1f, R0 ;  /* 0x0000001fff067819 */ /* 0x000fe40000011400 */
[----:B------:R-:W-:Y:S02]  /*18240*/  IADD3 R5, -R0, RZ, RZ ;  /* 0x000000ff00057210 */ /* 0x000fe40007ffe1ff */
[----:B------:R-:W-:Y:S01]  /*18250*/  IADD3 R3, R3, R7, RZ ;  /* 0x0000000703037210 */ /* 0x000fe20007ffe0ff */
[----:B------:R-:W-:Y:S02]  /*18260*/  IMAD R6, R6, c[0x0][0x3e0], RZ ;  /* 0x0000f80006067a24 */ /* 0x000fe400078e02ff */
        /* <DEDUP_REMOVED lines=13> */
.L_x_683:
[----:B------:R-:W-:Y:S05]  /*18340*/  BRA.DIV ~URZ, `(.L_x_600) ;  /* 0x00003db27f007947 */ /* 0x000fea000b800000 */
[----:B------:R3:W4:Y:S02]  /*18350*/  SHFL.IDX PT, R0, R14, RZ, 0x181f ;  /* 0x00181fff0e007589 */ /* 0x00072400000e0000 */
.L_x_684:
[----:B------:R-:W5:Y:S04]  /*18360*/  LDL.LU R3, [R1+0xb0] ;  /* 0x0000b00001037983 */ /* 0x000f680000300800 */
[----:B------:R-:W1:Y:S01]  /*18370*/  S2R R6, SR_TID.X ;  /* 0x0000000000067919 */ /* 0x000e620000002100 */
[----:B------:R-:W-:Y:S01]  /*18380*/  IMAD R13, R20, c[0x0][0x4e8], RZ ;  /* 0x00013a00140d7a24 */ /* 0x000fe200078e02ff */
[----:B-1----:R-:W-:-:S04]  /*18390*/  SHF.R.S32.HI R2, RZ, 0x1f, R6 ;  /* 0x0000001fff027819 */ /* 0x002fc80000011406 */
[----:B------:R-:W-:-:S04]  /*183a0*/  LEA.HI R2, R2, R6, RZ, 0x3 ;  /* 0x0000000602027211 */ /* 0x000fc800078f18ff */
[----:B------:R-:W-:Y:S01]  /*183b0*/  SHF.R.S32.HI R2, RZ, 0x3, R2 ;  /* 0x00000003ff027819 */ /* 0x000fe20000011402 */
[----:B------:R-:W-:Y:S04]  /*183c0*/  BSSY B0, `(.L_x_601) ;  /* 0x000001c000007945 */ /* 0x000fe80003800000 */
[----:B-----5:R-:W-:-:S05]  /*183d0*/  IMAD.IADD R12, R2, 0x1, R3 ;  /* 0x00000001020c7824 */ /* 0x020fca00078e0203 */
[----:B------:R-:W-:-:S13]  /*183e0*/  ISETP.GE.AND P0, PT, R12, R13, PT ;  /* 0x0000000d0c00720c */ /* 0x000fda0003f06270 */
        /* <DEDUP_REMOVED lines=21> */
[----:B------:R1:W-:Y:S04]  /*18540*/  @!P3 ST.E.128 [R10.64], RZ ;  /* 0x000000ff0a00b985 */ /* 0x0003e8000c101d06 */
[----:B------:R1:W-:Y:S04]  /*18550*/  @!P2 ST.E.128 [R8.64], RZ ;  /* 0x000000ff0800a985 */ /* 0x0003e8000c101d06 */
[----:B------:R1:W-:Y:S04]  /*18560*/  @!P1 ST.E.128 [R6.64], RZ ;  /* 0x000000ff06009985 */ /* 0x0003e8000c101d06 */
[----:B------:R1:W-:Y:S02]  /*18570*/  @!P0 ST.E.128 [R2.64], RZ ;  /* 0x000000ff02008985 */ /* 0x0003e4000c101d06 */
.L_x_602:
[----:B------:R-:W-:Y:S05]  /*18580*/  BSYNC B0 ;  /* 0x0000000000007941 */ /* 0x000fea0003800000 */
.L_x_601:
[----:B------:R-:W-:Y:S05]  /*18590*/  BRA.DIV ~URZ, `(.L_x_603) ;  /* 0x00003bf27f007947 */ /* 0x000fea000b800000 */
[----:B--2---:R2:W1:Y:S04]  /*185a0*/  SHFL.IDX PT, R4, R5, 0x1, 0x181f ;  /* 0x00381f0005047f89 */ /* 0x00446800000e0000 */
[----:B----4-:R2:W4:Y:S02]  /*185b0*/  SHFL.IDX PT, R0, R14, 0x1, 0x181f ;  /* 0x00381f000e007f89 */ /* 0x01052400000e0000 */
.L_x_685:
[----:B-1----:R-:W-:Y:S01]  /*185c0*/  IADD3 R2, R12, 0x20, RZ ;  /* 0x000000200c027810 */ /* 0x002fe20007ffe0ff */
[----:B------:R-:W-:Y:S03]  /*185d0*/  BSSY B0, `(.L_x_604) ;  /* 0x000001b000007945 */ /* 0x000fe60003800000 */
[----:B------:R-:W-:-:S13]  /*185e0*/  ISETP.GE.AND P0, PT, R2, R13, PT ;  /* 0x0000000d0200720c */ /* 0x000fda0003f06270 */
        /* <DEDUP_REMOVED lines=8> */
[----:B------:R-:W4:Y:S01]  /*18670*/  LDL R16, [R1+0x200] ;  /* 0x0002000001107983 */ /* 0x000f220000100800 */
[----:B-----5:R-:W-:-:S02]  /*18680*/  ISETP.GE.AND P3, PT, R3, c[0x0][0x3c8], PT ;  /* 0x0000f20003007a0c */ /* 0x020fc40003f66270 */
[----:B--2---:R-:W-:Y:S02]  /*18690*/  ISETP.GE.AND P2, PT, R19, c[0x0][0x3c8], PT ;  /* 0x0000f20013007a0c */ /* 0x004fe40003f46270 */
[----:B---3--:R-:W-:Y:S02]  /*186a0*/  ISETP.GE.AND P1, PT, R17, c[0x0][0x3c8], PT ;  /* 0x0000f20011007a0c */ /* 0x008fe40003f26270 */
[----:B----4-:R-:W-:-:S07]  /*186b0*/  ISETP.GE.AND P0, PT, R15, c[0x0][0x3c8], PT ;  /* 0x0000f2000f007a0c */ /* 0x010fce0003f06270 */
        /* <DEDUP_REMOVED lines=12> */
.L_x_605:
[----:B------:R-:W-:Y:S05]  /*18780*/  BSYNC B0 ;  /* 0x0000000000007941 */ /* 0x000fea0003800000 */
.L_x_604:
[----:B------:R-:W-:Y:S05]  /*18790*/  BRA.DIV ~URZ, `(.L_x_606) ;  /* 0x00003b027f007947 */ /* 0x000fea000b800000 */
[----:B------:R1:W2:Y:S02]  /*187a0*/  SHFL.IDX PT, R4, R5, 0x2, 0x181f ;  /* 0x00581f0005047f89 */ /* 0x0002a400000e0000 */
.L_x_686:
[----:B------:R-:W-:Y:S05]  /*187b0*/  BRA.DIV ~URZ, `(.L_x_607) ;  /* 0x00003b727f007947 */ /* 0x000fea000b800000 */
[----:B----4-:R4:W1:Y:S02]  /*187c0*/  SHFL.IDX PT, R0, R14, 0x2, 0x181f ;  /* 0x00581f000e007f89 */ /* 0x01086400000e0000 */
.L_x_687:
[----:B-1----:R-:W-:Y:S01]  /*187d0*/  IADD3 R2, R12, 0x40, RZ ;  /* 0x000000400c027810 */ /* 0x002fe20007ffe0ff */
[----:B------:R-:W-:Y:S03]  /*187e0*/  BSSY B0, `(.L_x_608) ;  /* 0x000001b000007945 */ /* 0x000fe60003800000 */
        /* <DEDUP_REMOVED lines=26> */
.L_x_609:
[----:B------:R-:W-:Y:S05]  /*18990*/  BSYNC B0 ;  /* 0x0000000000007941 */ /* 0x000fea0003800000 */
.L_x_608:
[----:B------:R-:W-:Y:S05]  /*189a0*/  BRA.DIV ~URZ, `(.L_x_610) ;  /* 0x00003a127f007947 */ /* 0x000fea000b800000 */
[----:B--2---:R2:W1:Y:S04]  /*189b0*/  SHFL.IDX PT, R4, R5, 0x3, 0x181f ;  /* 0x00781f0005047f89 */ /* 0x00446800000e0000 */
[----:B------:R2:W3:Y:S02]  /*189c0*/  SHFL.IDX PT, R0, R14, 0x3, 0x181f ;  /* 0x00781f000e007f89 */ /* 0x0004e400000e0000 */
.L_x_688:
[----:B-1----:R-:W-:-:S04]  /*189d0*/  IADD3 R2, R12, 0x60, RZ ;  /* 0x000000600c027810 */ /* 0x002fc80007ffe0ff */
        /* <DEDUP_REMOVED lines=26> */
.L_x_590:
[----:B------:R-:W-:Y:S05]  /*18b80*/  BSYNC B1 ;  /* 0x0000000000017941 */ /* 0x000fea0003800000 */
.L_x_574:
[----:B-1-34-:R-:W3:Y:S02]  /*18b90*/  LDL R0, [R1+0x1f8] ;  /* 0x0001f80001007983 */ /* 0x01aee40000100800 */
[----:B---3--:R-:W-:-:S13]  /*18ba0*/  ISETP.NE.AND P0, PT, R0, RZ, PT ;  /* 0x000000ff0000720c */ /* 0x008fda0003f05270 */
[----:B------:R-:W-:Y:S01]  /*18bb0*/  @P0 WARPSYNC 0xffffffff ;  /* 0xffffffff00000948 */ /* 0x000fe20003800000 */
[----:B------:R-:W-:Y:S06]  /*18bc0*/  @P0 BAR.SYNC.DEFER_BLOCKING 0x5, 0x100 ;  /* 0x0144000000000b1d */ /* 0x000fec0000010000 */
[----:B--2---:R-:W1:Y:S04]  /*18bd0*/  @P0 LDS.128 R4, [0x1a080] ;  /* 0x01a08000ff040984 */ /* 0x004e680000000c00 */
        /* <DEDUP_REMOVED lines=10> */
.L_x_689:
[----:B------:R-:W-:Y:S05]  /*18c80*/  BRA.DIV ~URZ, `(.L_x_613) ;  /* 0x000038d27f007947 */ /* 0x000fea000b800000 */
[----:B------:R3:W4:Y:S02]  /*18c90*/  SHFL.IDX PT, R8, R106, 0x1, 0x1f ;  /* 0x00201f006a087f89 */ /* 0x00072400000e0000 */
.L_x_690:
        /* <DEDUP_REMOVED lines=19> */
.L_x_691:
        /* <DEDUP_REMOVED lines=16> */
.L_x_692:
[----:B---3--:R-:W-:Y:S01]  /*18ed0*/  IMAD R0, R0, c[0x0][0x538], RZ ;  /* 0x00014e0000007a24 */ /* 0x008fe200078e02ff */
[----:B------:R-:W-:Y:S04]  /*18ee0*/  BSSY B1, `(.L_x_616) ;  /* 0x00000cf000017945 */ /* 0x000fe80003800000 */
[----:B----4-:R-:W-:-:S04]  /*18ef0*/  IADD3 R8, R0, R8, RZ ;  /* 0x0000000800087210 */ /* 0x010fc80007ffe0ff */
[----:B--2---:R-:W-:-:S13]  /*18f00*/  ISETP.GT.AND P0, PT, R8, R9, PT ;  /* 0x000000090800720c */ /* 0x004fda0003f04270 */
[----:B------:R-:W-:Y:S05]  /*18f10*/  @P0 BRA `(.L_x_617) ;  /* 0x0000025000000947 */ /* 0x000fea0003800000 */
.L_x_621:
        /* <DEDUP_REMOVED lines=17> */
.L_x_693:
        /* <DEDUP_REMOVED lines=16> */
.L_x_694:
[----:B--2---:R-:W-:-:S05]  /*19130*/  IMAD R0, R0, c[0x0][0x538], RZ ;  /* 0x00014e0000007a24 */ /* 0x004fca00078e02ff */
[----:B------:R-:W-:-:S04]  /*19140*/  IADD3 R8, R0, R8, RZ ;  /* 0x0000000800087210 */ /* 0x000fc80007ffe0ff */
[----:B------:R-:W-:-:S13]  /*19150*/  ISETP.GT.AND P0, PT, R8, R9, PT ;  /* 0x000000090800720c */ /* 0x000fda0003f04270 */
[----:B-1----:R-:W-:Y:S05]  /*19160*/  @!P0 BRA `(.L_x_621) ;  /* 0xfffffdb000008947 */ /* 0x002fea000383ffff */
.L_x_617:
[----:B------:R-:W-:-:S05]  /*19170*/  IADD3 R8, -R0, R8, RZ ;  /* 0x0000000800087210 */ /* 0x000fca0007ffe1ff */
[----:B------:R-:W-:-:S05]  /*19180*/  IMAD R0, R4, c[0x0][0x538], R8 ;  /* 0x00014e0004007a24 */ /* 0x000fca00078e0208 */
[----:B------:R-:W-:Y:S01]  /*19190*/  ISETP.GT.AND P0, PT, R0, R9, PT ;  /* 0x000000090000720c */ /* 0x000fe20003f04270 */
[----:B------:R-:W-:-:S12]  /*191a0*/  BRA.DIV ~URZ, `(.L_x_622) ;  /* 0x000038727f007947 */ /* 0x000fd8000b800000 */
[----:B------:R-:W-:-:S03]  /*191b0*/  VOTE.ANY R5, PT, !P0 ;  /* 0x0000000000057806 */ /* 0x000fc600040e0100 */
.L_x_695:
[----:B------:R-:W2:Y:S01]  /*191c0*/  LDL.LU R2, [R1+0xcc] ;  /* 0x0000cc0001027983 */ /* 0x000ea20000300800 */
[----:B------:R-:W2:Y:S02]  /*191d0*/  POPC R0, R5 ;  /* 0x0000000500007309 */ /* 0x000ea40000000000 */
[----:B--2---:R-:W-:-:S05]  /*191e0*/  IADD3 R2, R0, R2, RZ ;  /* 0x0000000200027210 */ /* 0x004fca0007ffe0ff */
[----:B------:R2:W-:Y:S01]  /*191f0*/  STL [R1+0xcc], R2 ;  /* 0x0000cc0201007387 */ /* 0x0005e20000100800 */
[----:B------:R-:W-:Y:S05]  /*19200*/  BRA.DIV ~URZ, `(.L_x_623) ;  /* 0x000038627f007947 */ /* 0x000fea000b800000 */
[----:B------:R3:W4:Y:S04]  /*19210*/  SHFL.IDX PT, R10, R6, R0, 0x1f ;  /* 0x00001f00060a7589 */ /* 0x00072800000e0000 */
[----:B------:R3:W1:Y:S02]  /*19220*/  SHFL.IDX PT, R7, R7, R0, 0x1f ;  /* 0x00001f0007077589 */ /* 0x00066400000e0000 */
.L_x_696:
[----:B------:R-:W-:Y:S01]  /*19230*/  ISETP.NE.AND P0, PT, R5, RZ, PT ;  /* 0x000000ff0500720c */ /* 0x000fe20003f05270 */
[----:B------:R-:W-:-:S12]  /*19240*/  BSSY B0, `(.L_x_624) ;  /* 0x0000005000007945 */ /* 0x000fd80003800000 */
[----:B------:R-:W-:Y:S05]  /*19250*/  @!P0 BRA `(.L_x_625) ;  /* 0x0000003000008947 */ /* 0x000fea0003800000 */
[----:B---3--:R-:W-:Y:S01]  /*19260*/  IADD3 R0, R0, -0x1, RZ ;  /* 0xffffffff00007810 */ /* 0x008fe20007ffe0ff */
[----:B------:R-:W-:Y:S05]  /*19270*/  BRA.DIV ~URZ, `(.L_x_626) ;  /* 0x000039027f007947 */ /* 0x000fea000b800000 */
[----:B------:R3:W2:Y:S02]  /*19280*/  SHFL.IDX PT, R11, R4, R0, 0x1f ;  /* 0x00001f00040b7589 */ /* 0x0006a400000e0000 */
.L_x_625:
[----:B------:R-:W-:Y:S05]  /*19290*/  BSYNC B0 ;  /* 0x0000000000007941 */ /* 0x000fea0003800000 */
.L_x_624:
[----:B--23--:R-:W-:Y:S01]  /*192a0*/  IMAD R0, R11, c[0x0][0x538], R8 ;  /* 0x00014e000b007a24 */ /* 0x00cfe200078e0208 */
[----:B-1----:R-:W-:Y:S01]  /*192b0*/  ISETP.NE.AND P0, PT, R7, 0x1, PT ;  /* 0x000000010700780c */ /* 0x002fe20003f05270 */
[----:B------:R-:W-:Y:S03]  /*192c0*/  BSSY B0, `(.L_x_627) ;  /* 0x0000087000007945 */ /* 0x000fe60003800000 */
[----:B------:R1:W-:Y:S01]  /*192d0*/  STL [R1+0xc0], R0 ;  /* 0x0000c00001007387 */ /* 0x0003e20000100800 */
[----:B------:R-:W-:-:S08]  /*192e0*/  IADD3 R8, -R0, R9, RZ ;  /* 0x0000000900087210 */ /* 0x000fd00007ffe1ff */
[----:B------:R-:W-:Y:S05]  /*192f0*/  @!P0 BRA `(.L_x_628) ;  /* 0x000003e000008947 */ /* 0x000fea0003800000 */
[-C--:B----4-:R-:W-:Y:S02]  /*19300*/  IABS R2, R10.reuse ;  /* 0x0000000a00027213 */ /* 0x090fe40000000000 */
[----:B------:R-:W-:Y:S02]  /*19310*/  IABS R9, R10 ;  /* 0x0000000a00097213 */ /* 0x000fe40000000000 */
[----:B-1----:R-:W1:Y:S08]  /*19320*/  I2F.RP R0, R2 ;  /* 0x0000000200007306 */ /* 0x002e700000209400 */
[----:B-1----:R-:W1:Y:S02]  /*19330*/  MUFU.RCP R0, R0 ;  /* 0x0000000000007308 */ /* 0x002e640000001000 */
[----:B-1----:R-:W-:-:S06]  /*19340*/  IADD3 R0, R0, 0xffffffe, RZ ;  /* 0x0ffffffe00007810 */ /* 0x002fcc0007ffe0ff */
[----:B------:R-:W1:Y:S02]  /*19350*/  F2I.FTZ.U32.TRUNC.NTZ R5, R0 ;  /* 0x0000000000057305 */ /* 0x000e64000021f000 */
[----:B-1----:R-:W-:Y:S01]  /*19360*/  IMAD.MOV R3, RZ, RZ, -R5 ;  /* 0x000000ffff037224 */ /* 0x002fe200078e0a05 */
[----:B------:R-:W-:-:S03]  /*19370*/  IABS R0, R7 ;  /* 0x0000000700007213 */ /* 0x000fc60000000000 */
[----:B------:R-:W-:Y:S01]  /*19380*/  IMAD.MOV.U32 R4, RZ, RZ, R3 ;  /* 0x000000ffff047224 */ /* 0x000fe200078e0003 */
[----:B------:R-:W-:Y:S01]  /*19390*/  IABS R3, R8 ;  /* 0x0000000800037213 */ /* 0x000fe20000000000 */
[----:B------:R-:W-:Y:S02]  /*193a0*/  IMAD.MOV.U32 R6, RZ, RZ, R0 ;  /* 0x000000ffff067224 */ /* 0x000fe400078e0000 */
[----:B------:R-:W-:Y:S02]  /*193b0*/  IMAD R0, R4, R2, RZ ;  /* 0x0000000204007224 */ /* 0x000fe400078e02ff */
[----:B------:R-:W-:Y:S01]  /*193c0*/  IMAD.MOV.U32 R4, RZ, RZ, RZ ;  /* 0x000000ffff047224 */ /* 0x000fe200078e00ff */
[----:B------:R-:W1:Y:S03]  /*193d0*/  I2F.RP R11, R6 ;  /* 0x00000006000b7306 */ /* 0x000e660000209400 */
[----:B------:R-:W-:-:S04]  /*193e0*/  IMAD.HI.U32 R5, R5, R0, R4 ;  /* 0x0000000005057227 */ /* 0x000fc800078e0004 */
[----:B------:R-:W-:-:S05]  /*193f0*/  IMAD.MOV R0, RZ, RZ, -R9 ;  /* 0x000000ffff007224 */ /* 0x000fca00078e0a09 */
[----:B------:R-:W-:Y:S01]  /*19400*/  MOV R4, R0 ;  /* 0x0000000000047202 */ /* 0x000fe20000000f00 */
[----:B------:R-:W-:-:S04]  /*19410*/  IMAD.HI.U32 R0, R5, R3, RZ ;  /* 0x0000000305007227 */ /* 0x000fc800078e00ff */
[----:B------:R-:W-:Y:S02]  /*19420*/  IMAD R3, R0, R4, R3 ;  /* 0x0000000400037224 */ /* 0x000fe400078e0203 */
[----:B-1----:R-:W1:Y:S03]  /*19430*/  MUFU.RCP R4, R11 ;  /* 0x0000000b00047308 */ /* 0x002e660000001000 */
[----:B------:R-:W-:-:S13]  /*19440*/  ISETP.GT.U32.AND P0, PT, R2, R3, PT ;  /* 0x000000030200720c */ /* 0x000fda0003f04070 */
[----:B------:R-:W-:Y:S01]  /*19450*/  @!P0 IMAD.IADD R3, R3, 0x1, -R2 ;  /* 0x0000000103038824 */ /* 0x000fe200078e0a02 */
[----:B-1----:R-:W-:Y:S02]  /*19460*/  IADD3 R4, R4, 0xffffffe, RZ ;  /* 0x0ffffffe04047810 */ /* 0x002fe40007ffe0ff */
[----:B------:R-:W-:Y:S02]  /*19470*/  @!P0 IADD3 R0, R0, 0x1, RZ ;  /* 0x0000000100008810 */ /* 0x000fe40007ffe0ff */
[----:B------:R-:W-:Y:S02]  /*19480*/  ISETP.GE.U32.AND P2, PT, R3, R2, PT ;  /* 0x000000020300720c */ /* 0x000fe40003f46070 */
[----:B------:R-:W1:Y:S01]  /*19490*/  F2I.FTZ.U32.TRUNC.NTZ R3, R4 ;  /* 0x0000000400037305 */ /* 0x000e62000021f000 */
[----:B------:R-:W-:Y:S02]  /*194a0*/  LOP3.LUT R2, R8, R10, RZ, 0x3c, !PT ;  /* 0x0000000a08027212 */ /* 0x000fe400078e3cff */
[----:B------:R-:W-:-:S02]  /*194b0*/  ISETP.NE.AND P0, PT, R10, RZ, PT ;  /* 0x000000ff0a00720c */ /* 0x000fc40003f05270 */
[----:B------:R-:W-:-:S06]  /*194c0*/  ISETP.GE.AND P1, PT, R2, RZ, PT ;  /* 0x000000ff0200720c */ /* 0x000fcc0003f26270 */
[----:B------:R-:W-:Y:S01]  /*194d0*/  @P2 IADD3 R0, R0, 0x1, RZ ;  /* 0x0000000100002810 */ /* 0x000fe20007ffe0ff */
[----:B-1----:R-:W-:-:S06]  /*194e0*/  IMAD.MOV R2, RZ, RZ, -R3 ;  /* 0x000000ffff027224 */ /* 0x002fcc00078e0a03 */
[----:B------:R-:W-:Y:S01]  /*194f0*/  @!P1 IMAD.MOV R0, RZ, RZ, -R0 ;  /* 0x000000ffff009224 */ /* 0x000fe200078e0a00 */
[----:B------:R-:W-:Y:S02]  /*19500*/  @!P0 LOP3.LUT R0, RZ, R10, RZ, 0x33, !PT ;  /* 0x0000000aff008212 */ /* 0x000fe400078e33ff */
[----:B------:R-:W-:Y:S02]  /*19510*/  MOV R4, R2 ;  /* 0x0000000200047202 */ /* 0x000fe40000000f00 */
[----:B------:R-:W-:Y:S02]  /*19520*/  IABS R2, R7 ;  /* 0x0000000700027213 */ /* 0x000fe40000000000 */
[----:B------:R-:W-:Y:S01]  /*19530*/  IABS R9, R0 ;  /* 0x0000000000097213 */ /* 0x000fe20000000000 */
[----:B------:R-:W-:Y:S02]  /*19540*/  IMAD R4, R4, R6, RZ ;  /* 0x0000000604047224 */ /* 0x000fe400078e02ff */
[----:B------:R-:W-:-:S02]  /*19550*/  IMAD.MOV R5, RZ, RZ, -R2 ;  /* 0x000000ffff057224 */ /* 0x000fc400078e0a02 */
[----:B------:R-:W-:-:S04]  /*19560*/  IMAD.MOV.U32 R2, RZ, RZ, RZ ;  /* 0x000000ffff027224 */ /* 0x000fc800078e00ff */
[----:B------:R-:W-:Y:S01]  /*19570*/  IMAD.HI.U32 R2, R3, R4, R2 ;  /* 0x0000000403027227 */ /* 0x000fe200078e0002 */
[----:B------:R-:W-:-:S03]  /*19580*/  MOV R4, R5 ;  /* 0x0000000500047202 */ /* 0x000fc60000000f00 */
[----:B------:R-:W-:-:S04]  /*19590*/  IMAD.MOV.U32 R3, RZ, RZ, R9 ;  /* 0x000000ffff037224 */ /* 0x000fc800078e0009 */
[----:B------:R-:W-:-:S04]  /*195a0*/  IMAD.HI.U32 R2, R2, R3, RZ ;  /* 0x0000000302027227 */ /* 0x000fc800078e00ff */
[----:B------:R-:W-:Y:S01]  /*195b0*/  IMAD R3, R2, R4, R3 ;  /* 0x0000000402037224 */ /* 0x000fe200078e0203 */
[----:B------:R-:W-:-:S04]  /*195c0*/  IADD3 R4, -R0, RZ, RZ ;  /* 0x000000ff00047210 */ /* 0x000fc80007ffe1ff */
        /* <DEDUP_REMOVED lines=9> */
[----:B------:R-:W-:-:S05]  /*19660*/  @!P0 LOP3.LUT R2, RZ, R7, RZ, 0x33, !PT ;  /* 0x00000007ff028212 */ /* 0x000fca00078e33ff */
[----:B------:R-:W-:-:S04]  /*19670*/  IMAD.MOV R3, RZ, RZ, -R2 ;  /* 0x000000ffff037224 */ /* 0x000fc800078e0a02 */
[C---:B------:R-:W-:Y:S02]  /*19680*/  IMAD R3, R7.reuse, R3, R0 ;  /* 0x0000000307037224 */ /* 0x040fe400078e0200 */
[----:B------:R-:W-:Y:S02]  /*19690*/  IMAD R0, R7, 0x1000000, R2 ;  /* 0x0100000007007824 */ /* 0x000fe400078e0202 */
[----:B------:R-:W-:Y:S02]  /*196a0*/  IMAD R2, R10, R4, R8 ;  /* 0x000000040a027224 */ /* 0x000fe400078e0208 */
[----:B------:R-:W-:-:S05]  /*196b0*/  IMAD R0, R3, 0x10000, R0 ;  /* 0x0001000003007824 */ /* 0x000fca00078e0200 */
[----:B------:R1:W-:Y:S01]  /*196c0*/  STL [R1+0xc8], R0 ;  /* 0x0000c80001007387 */ /* 0x0003e20000100800 */
[----:B------:R-:W-:Y:S05]  /*196d0*/  BRA `(.L_x_629) ;  /* 0x0000045000007947 */ /* 0x000fea0003800000 */
.L_x_628:
[----:B-1----:R-:W2:Y:S01]  /*196e0*/  LDL R0, [R1+0xcc] ;  /* 0x0000cc0001007983 */ /* 0x002ea20000100800 */
[----:B------:R-:W-:-:S04]  /*196f0*/  IMAD.MOV.U32 R2, RZ, RZ, 0x4 ;  /* 0x00000004ff027424 */ /* 0x000fc800078e00ff */
[----:B--2---:R-:W-:-:S05]  /*19700*/  IMAD.WIDE R2, R0, R2, c[0x0][0x590] ;  /* 0x0001640000027625 */ /* 0x004fca00078e0202 */
[----:B------:R-:W2:Y:S02]  /*19710*/  LDG.E R4, [R2.64] ;  /* 0x0000000602047981 */ /* 0x000ea4000c1e1900 */
[----:B--2-4-:R-:W-:-:S05]  /*19720*/  IMAD R11, R4, R10, RZ ;  /* 0x0000000a040b7224 */ /* 0x014fca00078e02ff */
[-C--:B------:R-:W-:Y:S02]  /*19730*/  IABS R0, R11.reuse ;  /* 0x0000000b00007213 */ /* 0x080fe40000000000 */
        /* <DEDUP_REMOVED lines=10> */
[----:B------:R-:W-:Y:S01]  /*197e0*/  MOV R2, RZ ;  /* 0x000000ff00027202 */ /* 0x000fe20000000f00 */
[----:B------:R-:W-:-:S04]  /*197f0*/  IMAD.MOV.U32 R6, RZ, RZ, R0 ;  /* 0x000000ffff067224 */ /* 0x000fc800078e0000 */
        /* <DEDUP_REMOVED lines=11> */
[----:B------:R-:W-:-:S05]  /*198b0*/  @P2 IADD3 R0, R0, 0x1, RZ ;  /* 0x0000000100002810 */ /* 0x000fca0007ffe0ff */
[----:B------:R-:W-:-:S05]  /*198c0*/  IMAD.MOV.U32 R2, RZ, RZ, R0 ;  /* 0x000000ffff027224 */ /* 0x000fca00078e0000 */
[----:B------:R-:W-:Y:S02]  /*198d0*/  @!P1 IADD3 R2, -R2, RZ, RZ ;  /* 0x000000ff02029210 */ /* 0x000fe40007ffe1ff */
[----:B------:R-:W-:-:S05]  /*198e0*/  @!P0 LOP3.LUT R2, RZ, R11, RZ, 0x33, !PT ;  /* 0x0000000bff028212 */ /* 0x000fca00078e33ff */
[----:B------:R-:W-:Y:S02]  /*198f0*/  IMAD R9, R4, R2, RZ ;  /* 0x0000000204097224 */ /* 0x000fe400078e02ff */
[----:B------:R-:W-:-:S03]  /*19900*/  IMAD.MOV R2, RZ, RZ, -R2 ;  /* 0x000000ffff027224 */ /* 0x000fc600078e0a02 */
[----:B------:R-:W-:Y:S01]  /*19910*/  IADD3 R0, -R9, c[0x0][0x538], RZ ;  /* 0x00014e0009007a10 */ /* 0x000fe20007ffe1ff */
[----:B------:R-:W-:-:S03]  /*19920*/  IMAD R5, R11, R2, R8 ;  /* 0x000000020b057224 */ /* 0x000fc600078e0208 */
[----:B------:R-:W-:Y:S02]  /*19930*/  IMNMX R0, R4, R0, PT ;  /* 0x0000000004007217 */ /* 0x000fe40003800200 */
[----:B------:R-:W-:Y:S02]  /*19940*/  IABS R2, R5 ;  /* 0x0000000500027213 */ /* 0x000fe40000000000 */
        /* <DEDUP_REMOVED lines=8> */
[----:B------:R-:W-:Y:S01]  /*199d0*/  IMAD R7, R6, R4, RZ ;  /* 0x0000000406077224 */ /* 0x000fe200078e02ff */
[----:B------:R-:W-:Y:S01]  /*199e0*/  MOV R6, R2 ;  /* 0x0000000200067202 */ /* 0x000fe20000000f00 */
[----:B------:R-:W-:-:S04]  /*199f0*/  IMAD.MOV.U32 R2, RZ, RZ, RZ ;  /* 0x000000ffff027224 */ /* 0x000fc800078e00ff */
[----:B------:R-:W-:-:S04]  /*19a00*/  IMAD.HI.U32 R7, R3, R7, R2 ;  /* 0x0000000703077227 */ /* 0x000fc800078e0002 */
[----:B------:R-:W-:-:S04]  /*19a10*/  IMAD.MOV R2, RZ, RZ, -R8 ;  /* 0x000000ffff027224 */ /* 0x000fc800078e0a08 */
[----:B------:R-:W-:Y:S02]  /*19a20*/  IMAD.MOV.U32 R3, RZ, RZ, R2 ;  /* 0x000000ffff037224 */ /* 0x000fe400078e0002 */
[----:B------:R-:W-:-:S04]  /*19a30*/  IMAD.HI.U32 R2, R7, R6, RZ ;  /* 0x0000000607027227 */ /* 0x000fc800078e00ff */
[----:B------:R-:W-:-:S05]  /*19a40*/  IMAD R3, R2, R3, R6 ;  /* 0x0000000302037224 */ /* 0x000fca00078e0206 */
[----:B------:R-:W-:-:S13]  /*19a50*/  ISETP.GT.U32.AND P0, PT, R4, R3, PT ;  /* 0x000000030400720c */ /* 0x000fda0003f04070 */
[-C--:B------:R-:W-:Y:S02]  /*19a60*/  @!P0 IADD3 R3, R3, -R4.reuse, RZ ;  /* 0x8000000403038210 */ /* 0x080fe40007ffe0ff */
[----:B------:R-:W-:Y:S02]  /*19a70*/  @!P0 IADD3 R2, R2, 0x1, RZ ;  /* 0x0000000102028810 */ /* 0x000fe40007ffe0ff */
[----:B------:R-:W-:Y:S02]  /*19a80*/  ISETP.GE.U32.AND P2, PT, R3, R4, PT ;  /* 0x000000040300720c */ /* 0x000fe40003f46070 */
[----:B------:R-:W-:Y:S02]  /*19a90*/  LOP3.LUT R3, R5, R0, RZ, 0x3c, !PT ;  /* 0x0000000005037212 */ /* 0x000fe400078e3cff */
[----:B------:R-:W-:Y:S02]  /*19aa0*/  ISETP.NE.AND P0, PT, R0, RZ, PT ;  /* 0x000000ff0000720c */ /* 0x000fe40003f05270 */
[----:B------:R-:W-:Y:S01]  /*19ab0*/  ISETP.GE.AND P1, PT, R3, RZ, PT ;  /* 0x000000ff0300720c */ /* 0x000fe20003f26270 */
[----:B------:R-:W-:Y:S01]  /*19ac0*/  IMAD.MOV R3, RZ, RZ, -R0 ;  /* 0x000000ffff037224 */ /* 0x000fe200078e0a00 */
[----:B------:R-:W-:-:S05]  /*19ad0*/  IADD3 R5, R9, 0x1000000, R5 ;  /* 0x0100000009057810 */ /* 0x000fca0007ffe005 */
[----:B------:R-:W-:-:S06]  /*19ae0*/  @P2 IADD3 R2, R2, 0x1, RZ ;  /* 0x0000000102022810 */ /* 0x000fcc0007ffe0ff */
[----:B------:R-:W-:Y:S01]  /*19af0*/  @!P1 IMAD.MOV R2, RZ, RZ, -R2 ;  /* 0x000000ffff029224 */ /* 0x000fe200078e0a02 */
[----:B------:R-:W-:-:S05]  /*19b00*/  @!P0 LOP3.LUT R2, RZ, R0, RZ, 0x33, !PT ;  /* 0x00000000ff028212 */ /* 0x000fca00078e33ff */
[----:B------:R-:W-:-:S05]  /*19b10*/  IMAD R0, R2, R3, R5 ;  /* 0x0000000302007224 */ /* 0x000fca00078e0205 */
[----:B------:R1:W-:Y:S02]  /*19b20*/  STL [R1+0xc8], R0 ;  /* 0x0000c80001007387 */ /* 0x0003e40000100800 */
.L_x_629:
[----:B------:R-:W-:Y:S05]  /*19b30*/  BSYNC B0 ;  /* 0x0000000000007941 */ /* 0x000fea0003800000 */
.L_x_627:
[----:B------:R-:W-:-:S04]  /*19b40*/  LOP3.LUT R2, RZ, R2, RZ, 0x33, !PT ;  /* 0x00000002ff027212 */ /* 0x000fc800078e33ff */
[----:B-1----:R-:W-:-:S05]  /*19b50*/  IADD3 R0, R2, R10, RZ ;  /* 0x0000000a02007210 */ /* 0x002fca0007ffe0ff */
[----:B------:R1:W-:Y:S01]  /*19b60*/  STL [R1+0xc4], R0 ;  /* 0x0000c40001007387 */ /* 0x0003e20000100800 */
[----:B------:R-:W-:Y:S05]  /*19b70*/  BRA `(.L_x_630) ;  /* 0x0000005000007947 */ /* 0x000fea0003800000 */
.L_x_618:
[----:B------:R-:W-:Y:S01]  /*19b80*/  MOV R0, c[0x0][0x53c] ;  /* 0x00014f0000007a02 */ /* 0x000fe20000000f00 */
[----:B------:R2:W-:Y:S04]  /*19b90*/  STL [R1+0xc0], R9 ;  /* 0x0000c00901007387 */ /* 0x0005e80000100800 */
[----:B------:R2:W-:Y:S04]  /*19ba0*/  STL [R1+0xc4], RZ ;  /* 0x0000c4ff01007387 */ /* 0x0005e80000100800 */
[----:B------:R2:W-:Y:S04]  /*19bb0*/  STL [R1+0xc8], RZ ;  /* 0x0000c8ff01007387 */ /* 0x0005e80000100800 */
[----:B------:R2:W-:Y:S02]  /*19bc0*/  STL [R1+0xcc], R0 ;  /* 0x0000cc0001007387 */ /* 0x0005e40000100800 */
.L_x_630:
[----:B------:R-:W-:Y:S05]  /*19bd0*/  BSYNC B1 ;  /* 0x0000000000017941 */ /* 0x000fea0003800000 */
.L_x_616:
        /* <DEDUP_REMOVED lines=9> */
.L_x_611:
[----:B--2---:R-:W2:Y:S02]  /*19c70*/  LDL R0, [R1+0xcc] ;  /* 0x0000cc0001007983 */ /* 0x004ea40000100800 */
[----:B--2---:R-:W-:-:S13]  /*19c80*/  ISETP.GE.AND P0, PT, R0, c[0x0][0x53c], PT ;  /* 0x00014f0000007a0c */ /* 0x004fda0003f06270 */
[----:B-1----:R-:W-:Y:S01]  /*19c90*/  @P0 CALL.REL.NOINC `(.L_x_631) ;  /* 0x0000001000000944 */ /* 0x002fe20003c00000 */
[----:B------:R-:W-:Y:S05]  /*19ca0*/  BRA `(.L_x_632) ;  /* 0xfffe84e000007947 */ /* 0x000fea000383ffff */
.L_x_631:
[----:B------:R-:W-:Y:S05]  /*19cb0*/  EXIT ;  /* 0x000000000000794d */ /* 0x000fea0003800000 */
.L_x_453:
[----:B------:R-:W-:Y:S01]  /*19cc0*/  IMAD.MOV.U32 R0, RZ, RZ, R5 ;  /* 0x000000ffff007224 */ /* 0x000fe200078e0005 */
[----:B------:R-:W-:Y:S02]  /*19cd0*/  MOV R3, 0x1 ;  /* 0x0000000100037802 */ /* 0x000fe40000000f00 */
[----:B------:R-:W-:Y:S02]  /*19ce0*/  MOV R2, 0x19d00 ;  /* 0x00019d0000027802 */ /* 0x000fe40000000f00 */
[----:B------:R-:W-:Y:S05]  /*19cf0*/  CALL.REL.NOINC `($__internal_11_$__cuda_sm70_shflsync_up_p) ;  /* 0x0000306000007944 */ /* 0x000fea0003c00000 */
[----:B------:R-:W-:Y:S01]  /*19d00*/  MOV R0, R4 ;  /* 0x0000000400007202 */ /* 0x000fe20000000f00 */
[----:B------:R-:W-:Y:S05]  /*19d10*/  BRA `(.L_x_633) ;  /* 0xfffe674000007947 */ /* 0x000fea000383ffff */
.L_x_454:
[----:B------:R-:W-:Y:S01]  /*19d20*/  IMAD.MOV.U32 R0, RZ, RZ, R5 ;  /* 0x000000ffff007224 */ /* 0x000fe200078e0005 */
[----:B------:R-:W-:Y:S02]  /*19d30*/  MOV R3, 0x2 ;  /* 0x0000000200037802 */ /* 0x000fe40000000f00 */
[----:B------:R-:W-:Y:S02]  /*19d40*/  MOV R2, 0x19d60 ;  /* 0x00019d6000027802 */ /* 0x000fe40000000f00 */
[----:B------:R-:W-:Y:S05]  /*19d50*/  CALL.REL.NOINC `($__internal_11_$__cuda_sm70_shflsync_up_p) ;  /* 0x0000300000007944 */ /* 0x000fea0003c00000 */
[----:B------:R-:W-:Y:S01]  /*19d60*/  SEL R4, R4, RZ, P4 ;  /* 0x000000ff04047207 */ /* 0x000fe20002000000 */
[----:B------:R-:W-:Y:S01]  /*19d70*/  IMAD.MOV.U32 R3, RZ, RZ, 0x4 ;  /* 0x00000004ff037424 */ /* 0x000fe200078e00ff */
[----:B------:R-:W-:-:S03]  /*19d80*/  MOV R2, 0x19db0 ;  /* 0x00019db000027802 */ /* 0x000fc60000000f00 */
[----:B------:R-:W-:Y:S02]  /*19d90*/  IMAD.IADD R0, R5, 0x1, R4 ;  /* 0x0000000105007824 */ /* 0x000fe400078e0204 */
        /* <DEDUP_REMOVED lines=14> */
[----:B------:R-:W-:Y:S01]  /*19e80*/  IMAD.IADD R4, R0, 0x1, R4 ;  /* 0x0000000100047824 */ /* 0x000fe200078e0204 */
[----:B------:R-:W-:Y:S01]  /*19e90*/  MOV R0, 0x19ee0 ;  /* 0x00019ee000007802 */ /* 0x000fe20000000f00 */
[----:B------:R1:W-:Y:S02]  /*19ea0*/  STL [R1+0x58], R5 ;  /* 0x0000580501007387 */ /* 0x0003e40000100800 */
[----:B------:R-:W-:Y:S02]  /*19eb0*/  IMAD.MOV.U32 R2, RZ, RZ, R4 ;  /* 0x000000ffff027224 */ /* 0x000fe400078e0004 */
[----:B------:R1:W-:Y:S04]  /*19ec0*/  STL [R1+0x54], R0 ;  /* 0x0000540001007387 */ /* 0x0003e80000100800 */
[----:B-1----:R-:W-:Y:S05]  /*19ed0*/  CALL.REL.NOINC `($__internal_10_$__cuda_sm70_shflsync_idx_p) ;  /* 0x00002db000007944 */ /* 0x002fea0003c00000 */
[----:B-----5:R1:W5:Y:S02]  /*19ee0*/  LDL.LU R0, [R1+0x58] ;  /* 0x0000580001007983 */ /* 0x0203640000300800 */
[----:B-1---5:R-:W-:Y:S05]  /*19ef0*/  BRA `(.L_x_634) ;  /* 0xfffe666000007947 */ /* 0x022fea000383ffff */
.L_x_456:
[----:B------:R-:W-:Y:S02]  /*19f00*/  SEL R0, RZ, 0x1, P0 ;  /* 0x00000001ff007807 */ /* 0x000fe40000000000 */
[----:B------:R-:W-:-:S02]  /*19f10*/  MOV R2, 0x19f30 ;  /* 0x00019f3000027802 */ /* 0x000fc40000000f00 */
[----:B------:R-:W-:Y:S05]  /*19f20*/  CALL.REL.NOINC `($__internal_12_$__cuda_sm70_votesync_ballot) ;  /* 0x00002e9000007944 */ /* 0x000fea0003c00000 */
[----:B------:R-:W-:Y:S01]  /*19f30*/  MOV R6, R0 ;  /* 0x0000000000067202 */ /* 0x000fe20000000f00 */
[----:B------:R-:W-:Y:S05]  /*19f40*/  BRA `(.L_x_635) ;  /* 0xfffe66a000007947 */ /* 0x000fea000383ffff */
.L_x_457:
[----:B------:R-:W-:Y:S01]  /*19f50*/  MOV R5, 0x19fc0 ;  /* 0x00019fc000057802 */ /* 0x000fe20000000f00 */
[----:B------:R-:W-:Y:S01]  /*19f60*/  IMAD.MOV.U32 R7, RZ, RZ, 0x1f ;  /* 0x0000001fff077424 */ /* 0x000fe200078e00ff */
[----:B------:R-:W-:Y:S01]  /*19f70*/  MOV R3, R0 ;  /* 0x0000000000037202 */ /* 0x000fe20000000f00 */
[----:B-1----:R-:W-:-:S02]  /*19f80*/  IMAD.MOV.U32 R2, RZ, RZ, R9 ;  /* 0x000000ffff027224 */ /* 0x002fc400078e0009 */
[----:B------:R1:W-:Y:S04]  /*19f90*/  STL [R1+0x54], R5 ;  /* 0x0000540501007387 */ /* 0x0003e80000100800 */
[----:B------:R1:W-:Y:S02]  /*19fa0*/  STL [R1+0x58], R7 ;  /* 0x0000580701007387 */ /* 0x0003e40000100800 */
[----:B-1----:R-:W-:Y:S05]  /*19fb0*/  CALL.REL.NOINC `($__internal_10_$__cuda_sm70_shflsync_idx_p) ;  /* 0x00002cd000007944 */ /* 0x002fea0003c00000 */
[----:B------:R-:W-:Y:S01]  /*19fc0*/  IMAD.MOV.U32 R2, RZ, RZ, R8 ;  /* 0x000000ffff027224 */ /* 0x000fe200078e0008 */
[----:B------:R-:W-:Y:S01]  /*19fd0*/  MOV R7, 0x1a050 ;  /* 0x0001a05000077802 */ /* 0x000fe20000000f00 */
[----:B------:R1:W5:Y:S01]  /*19fe0*/  LDL.LU R12, [R1+0x58] ;  /* 0x00005800010c7983 */ /* 0x0003620000300800 */
[----:B------:R-:W-:Y:S01]  /*19ff0*/  MOV R8, 0x1f ;  /* 0x0000001f00087802 */ /* 0x000fe20000000f00 */
[----:B------:R-:W-:Y:S01]  /*1a000*/  IMAD.MOV.U32 R5, RZ, RZ, RZ ;  /* 0x000000ffff057224 */ /* 0x000fe200078e00ff */
[----:B-----5:R-:W-:Y:S01]  /*1a010*/  MOV R3, R0 ;  /* 0x0000000000037202 */ /* 0x020fe20000000f00 */
[----:B------:R1:W-:Y:S04]  /*1a020*/  STL [R1+0x54], R7 ;  /* 0x0000540701007387 */ /* 0x0003e80000100800 */
[----:B------:R1:W-:Y:S02]  /*1a030*/  STL [R1+0x58], R8 ;  /* 0x0000580801007387 */ /* 0x0003e40000100800 */
[----:B-1----:R-:W-:Y:S05]  /*1a040*/  CALL.REL.NOINC `($__internal_10_$__cuda_sm70_shflsync_idx_p) ;  /* 0x00002c4000007944 */ /* 0x002fea0003c00000 */
[----:B------:R1:W5:Y:S02]  /*1a050*/  LDL.LU R9, [R1+0x58] ;  /* 0x0000580001097983 */ /* 0x0003640000300800 */
[----:B-1---5:R-:W-:Y:S05]  /*1a060*/  BRA `(.L_x_636) ;  /* 0xfffe65f000007947 */ /* 0x022fea000383ffff */
.L_x_460:
[----:B------:R-:W-:Y:S01]  /*1a070*/  MOV R3, R0 ;  /* 0x0000000000037202 */ /* 0x000fe20000000f00 */
[----:B-1----:R-:W-:Y:S01]  /*1a080*/  IMAD.MOV.U32 R2, RZ, RZ, R4 ;  /* 0x000000ffff027224 */ /* 0x002fe200078e0004 */
[----:B------:R-:W-:Y:S01]  /*1a090*/  MOV R0, 0x1a0e0 ;  /* 0x0001a0e000007802 */ /* 0x000fe20000000f00 */
[----:B------:R-:W-:-:S04]  /*1a0a0*/  IMAD.MOV.U32 R4, RZ, RZ, 0x1f ;  /* 0x0000001fff047424 */ /* 0x000fc800078e00ff */
[----:B------:R1:W-:Y:S04]  /*1a0b0*/  STL [R1+0x54], R0 ;  /* 0x0000540001007387 */ /* 0x0003e80000100800 */
[----:B------:R1:W-:Y:S02]  /*1a0c0*/  STL [R1+0x58], R4 ;  /* 0x0000580401007387 */ /* 0x0003e40000100800 */
[----:B-1-34-:R-:W-:Y:S05]  /*1a0d0*/  CALL.REL.NOINC `($__internal_10_$__cuda_sm70_shflsync_idx_p) ;  /* 0x00002bb000007944 */ /* 0x01afea0003c00000 */
[----:B------:R1:W5:Y:S02]  /*1a0e0*/  LDL.LU R5, [R1+0x58] ;  /* 0x0000580001057983 */ /* 0x0003640000300800 */
[----:B-1---5:R-:W-:Y:S05]  /*1a0f0*/  BRA `(.L_x_459) ;  /* 0xfffe65c000007947 */ /* 0x022fea000383ffff */
.L_x_481:
[----:B------:R-:W-:Y:S01]  /*1a100*/  MOV R4, 0x1a170 ;  /* 0x0001a17000047802 */ /* 0x000fe20000000f00 */
[----:B------:R-:W-:Y:S01]  /*1a110*/  IMAD.MOV.U32 R5, RZ, RZ, 0x181f ;  /* 0x0000181fff057424 */ /* 0x000fe200078e00ff */
[----:B-1----:R-:W-:Y:S01]  /*1a120*/  MOV R3, 0x1 ;  /* 0x0000000100037802 */ /* 0x002fe20000000f00 */
[----:B------:R-:W-:Y:S02]  /*1a130*/  IMAD.MOV.U32 R2, RZ, RZ, R8 ;  /* 0x000000ffff027224 */ /* 0x000fe400078e0008 */
[----:B------:R1:W-:Y:S04]  /*1a140*/  STL [R1+0x54], R4 ;  /* 0x0000540401007387 */ /* 0x0003e80000100800 */
[----:B------:R1:W-:Y:S02]  /*1a150*/  STL [R1+0x58], R5 ;  /* 0x0000580501007387 */ /* 0x0003e40000100800 */
[----:B-1----:R-:W-:Y:S05]  /*1a160*/  CALL.REL.NOINC `($__internal_10_$__cuda_sm70_shflsync_idx_p) ;  /* 0x00002b2000007944 */ /* 0x002fea0003c00000 */
[----:B------:R-:W-:Y:S01]  /*1a170*/  MOV R5, 0x1a1f0 ;  /* 0x0001a1f000057802 */ /* 0x000fe20000000f00 */
[----:B------:R-:W-:Y:S01]  /*1a180*/  IMAD.MOV.U32 R6, RZ, RZ, 0x181f ;  /* 0x0000181fff067424 */ /* 0x000fe200078e00ff */
[----:B-----5:R1:W5:Y:S01]  /*1a190*/  LDL.LU R4, [R1+0x58] ;  /* 0x0000580001047983 */ /* 0x0203620000300800 */
[----:B------:R-:W-:Y:S01]  /*1a1a0*/  IMAD.MOV.U32 R2, RZ, RZ, R11 ;  /* 0x000000ffff027224 */ /* 0x000fe200078e000b */
[----:B------:R-:W-:-:S02]  /*1a1b0*/  MOV R3, 0x1 ;  /* 0x0000000100037802 */ /* 0x000fc40000000f00 */
[----:B------:R1:W-:Y:S04]  /*1a1c0*/  STL [R1+0x54], R5 ;  /* 0x0000540501007387 */ /* 0x0003e80000100800 */
[----:B------:R1:W-:Y:S02]  /*1a1d0*/  STL [R1+0x58], R6 ;  /* 0x0000580601007387 */ /* 0x0003e40000100800 */
[----:B-1---5:R-:W-:Y:S05]  /*1a1e0*/  CALL.REL.NOINC `($__internal_10_$__cuda_sm70_shflsync_idx_p) ;  /* 0x00002aa000007944 */ /* 0x022fea0003c00000 */
[----:B------:R1:W5:Y:S02]  /*1a1f0*/  LDL.LU R2, [R1+0x58] ;  /* 0x0000580001027983 */ /* 0x0003640000300800 */
[----:B-1---5:R-:W-:Y:S05]  /*1a200*/  BRA `(.L_x_637) ;  /* 0xfffea31000007947 */ /* 0x022fea000383ffff */
.L_x_484:
[----:B------:R-:W-:Y:S01]  /*1a210*/  MOV R0, 0x1a280 ;  /* 0x0001a28000007802 */ /* 0x000fe20000000f00 */
[----:B------:R-:W-:Y:S01]  /*1a220*/  IMAD.MOV.U32 R4, RZ, RZ, 0x181f ;  /* 0x0000181fff047424 */ /* 0x000fe200078e00ff */
[----:B------:R-:W-:Y:S01]  /*1a230*/  MOV R3, RZ ;  /* 0x000000ff00037202 */ /* 0x000fe20000000f00 */
[----:B------:R-:W-:Y:S02]  /*1a240*/  IMAD.MOV.U32 R2, RZ, RZ, R5 ;  /* 0x000000ffff027224 */ /* 0x000fe400078e0005 */
[----:B------:R2:W-:Y:S04]  /*1a250*/  STL [R1+0x54], R0 ;  /* 0x0000540001007387 */ /* 0x0005e80000100800 */
[----:B------:R2:W-:Y:S02]  /*1a260*/  STL [R1+0x58], R4 ;  /* 0x0000580401007387 */ /* 0x0005e40000100800 */
[----:B-12---:R-:W-:Y:S05]  /*1a270*/  CALL.REL.NOINC `($__internal_10_$__cuda_sm70_shflsync_idx_p) ;  /* 0x00002a1000007944 */ /* 0x006fea0003c00000 */
[----:B-----5:R1:W5:Y:S02]  /*1a280*/  LDL.LU R4, [R1+0x58] ;  /* 0x0000580001047983 */ /* 0x0203640000300800 */
[----:B-1---5:R-:W-:Y:S05]  /*1a290*/  BRA `(.L_x_638) ;  /* 0xfffeb4d000007947 */ /* 0x022fea000383ffff */
.L_x_485:
[----:B------:R-:W-:Y:S01]  /*1a2a0*/  MOV R0, 0x1a310 ;  /* 0x0001a31000007802 */ /* 0x000fe20000000f00 */
[----:B------:R-:W-:Y:S01]  /*1a2b0*/  IMAD.MOV.U32 R8, RZ, RZ, 0x181f ;  /* 0x0000181fff087424 */ /* 0x000fe200078e00ff */
[----:B------:R-:W-:Y:S01]  /*1a2c0*/  MOV R3, RZ ;  /* 0x000000ff00037202 */ /* 0x000fe20000000f00 */
[----:B------:R-:W-:-:S02]  /*1a2d0*/  IMAD.MOV.U32 R2, RZ, RZ, R6 ;  /* 0x000000ffff027224 */ /* 0x000fc400078e0006 */
[----:B------:R4:W-:Y:S04]  /*1a2e0*/  STL [R1+0x54], R0 ;  /* 0x0000540001007387 */ /* 0x0009e80000100800 */
[----:B------:R4:W-:Y:S02]  /*1a2f0*/  STL [R1+0x58], R8 ;  /* 0x0000580801007387 */ /* 0x0009e40000100800 */
[----:B-1234-:R-:W-:Y:S05]  /*1a300*/  CALL.REL.NOINC `($__internal_10_$__cuda_sm70_shflsync_idx_p) ;  /* 0x0000298000007944 */ /* 0x01efea0003c00000 */
[----:B-----5:R1:W5:Y:S02]  /*1a310*/  LDL.LU R0, [R1+0x58] ;  /* 0x0000580001007983 */ /* 0x0203640000300800 */
[----:B-1---5:R-:W-:Y:S05]  /*1a320*/  BRA `(.L_x_639) ;  /* 0xfffeb46000007947 */ /* 0x022fea000383ffff */
.L_x_488:
[----:B-1----:R-:W-:Y:S01]  /*1a330*/  MOV R0, 0x1a3a0 ;  /* 0x0001a3a000007802 */ /* 0x002fe20000000f00 */
[----:B---3--:R-:W-:Y:S01]  /*1a340*/  IMAD.MOV.U32 R4, RZ, RZ, 0x181f ;  /* 0x0000181fff047424 */ /* 0x008fe200078e00ff */
[----:B------:R-:W-:Y:S01]  /*1a350*/  MOV R3, 0x1 ;  /* 0x0000000100037802 */ /* 0x000fe20000000f00 */
[----:B------:R-:W-:Y:S02]  /*1a360*/  IMAD.MOV.U32 R2, RZ, RZ, R5 ;  /* 0x000000ffff027224 */ /* 0x000fe400078e0005 */
[----:B------:R1:W-:Y:S04]  /*1a370*/  STL [R1+0x54], R0 ;  /* 0x0000540001007387 */ /* 0x0003e80000100800 */
[----:B------:R1:W-:Y:S02]  /*1a380*/  STL [R1+0x58], R4 ;  /* 0x0000580401007387 */ /* 0x0003e40000100800 */
[----:B-12-4-:R-:W-:Y:S05]  /*1a390*/  CALL.REL.NOINC `($__internal_10_$__cuda_sm70_shflsync_idx_p) ;  /* 0x000028f000007944 */ /* 0x016fea0003c00000 */
[----:B-----5:R-:W-:Y:S01]  /*1a3a0*/  MOV R0, 0x1a420 ;  /* 0x0001a42000007802 */ /* 0x020fe20000000f00 */
[----:B------:R-:W-:Y:S01]  /*1a3b0*/  IMAD.MOV.U32 R5, RZ, RZ, 0x181f ;  /* 0x0000181fff057424 */ /* 0x000fe200078e00ff */
[----:B------:R1:W5:Y:S01]  /*1a3c0*/  LDL.LU R4, [R1+0x58] ;  /* 0x0000580001047983 */ /* 0x0003620000300800 */
[----:B------:R-:W-:Y:S01]  /*1a3d0*/  IMAD.MOV.U32 R2, RZ, RZ, R6 ;  /* 0x000000ffff027224 */ /* 0x000fe200078e0006 */
[----:B------:R-:W-:-:S02]  /*1a3e0*/  MOV R3, 0x1 ;  /* 0x0000000100037802 */ /* 0x000fc40000000f00 */
[----:B------:R1:W-:Y:S04]  /*1a3f0*/  STL [R1+0x54], R0 ;  /* 0x0000540001007387 */ /* 0x0003e80000100800 */
[----:B------:R1:W-:Y:S02]  /*1a400*/  STL [R1+0x58], R5 ;  /* 0x0000580501007387 */ /* 0x0003e40000100800 */
[----:B-1---5:R-:W-:Y:S05]  /*1a410*/  CALL.REL.NOINC `($__internal_10_$__cuda_sm70_shflsync_idx_p) ;  /* 0x0000287000007944 */ /* 0x022fea0003c00000 */
[----:B-----5:R1:W5:Y:S02]  /*1a420*/  LDL.LU R0, [R1+0x58] ;  /* 0x0000580001007983 */ /* 0x0203640000300800 */
[----:B-1---5:R-:W-:Y:S05]  /*1a430*/  BRA `(.L_x_640) ;  /* 0xfffeb5c000007947 */ /* 0x022fea000383ffff */
.L_x_489:
[----:B------:R-:W-:Y:S01]  /*1a440*/  MOV R0, 0x1a4b0 ;  /* 0x0001a4b000007802 */ /* 0x000fe20000000f00 */
[----:B------:R-:W-:Y:S01]  /*1a450*/  IMAD.MOV.U32 R9, RZ, RZ, 0x1c1f ;  /* 0x00001c1fff097424 */ /* 0x000fe200078e00ff */
[----:B------:R-:W-:Y:S01]  /*1a460*/  MOV R3, RZ ;  /* 0x000000ff00037202 */ /* 0x000fe20000000f00 */
[----:B------:R-:W-:Y:S02]  /*1a470*/  IMAD.MOV.U32 R2, RZ, RZ, R4 ;  /* 0x000000ffff027224 */ /* 0x000fe400078e0004 */
[----:B------:R1:W-:Y:S04]  /*1a480*/  STL [R1+0x54], R0 ;  /* 0x0000540001007387 */ /* 0x0003e80000100800 */
[----:B------:R1:W-:Y:S02]  /*1a490*/  STL [R1+0x58], R9 ;  /* 0x0000580901007387 */ /* 0x0003e40000100800 */
[----:B-1----:R-:W-:Y:S05]  /*1a4a0*/  CALL.REL.NOINC `($__internal_10_$__cuda_sm70_shflsync_idx_p) ;  /* 0x000027e000007944 */ /* 0x002fea0003c00000 */
[----:B------:R1:W5:Y:S02]  /*1a4b0*/  LDL.LU R3, [R1+0x58] ;  /* 0x0000580001037983 */ /* 0x0003640000300800 */
[----:B-1---5:R-:W-:Y:S05]  /*1a4c0*/  BRA `(.L_x_641) ;  /* 0xfffeb8a000007947 */ /* 0x022fea000383ffff */
.L_x_494:
[----:B------:R-:W-:Y:S01]  /*1a4d0*/  IMAD.MOV.U32 R2, RZ, RZ, R4 ;  /* 0x000000ffff027224 */ /* 0x000fe200078e0004 */
[----:B------:R-:W-:Y:S01]  /*1a4e0*/  MOV R0, 0x1a540 ;  /* 0x0001a54000007802 */ /* 0x000fe20000000f00 */
[----:B-1----:R-:W-:Y:S01]  /*1a4f0*/  IMAD.MOV.U32 R4, RZ, RZ, 0x1c1f ;  /* 0x00001c1fff047424 */ /* 0x002fe200078e00ff */
[----:B--2---:R-:W-:-:S03]  /*1a500*/  MOV R3, 0x1 ;  /* 0x0000000100037802 */ /* 0x004fc60000000f00 */
[----:B------:R1:W-:Y:S04]  /*1a510*/  STL [R1+0x54], R0 ;  /* 0x0000540001007387 */ /* 0x0003e80000100800 */
[----:B------:R1:W-:Y:S02]  /*1a520*/  STL [R1+0x58], R4 ;  /* 0x0000580401007387 */ /* 0x0003e40000100800 */
[----:B-1----:R-:W-:Y:S05]  /*1a530*/  CALL.REL.NOINC `($__internal_10_$__cuda_sm70_shflsync_idx_p) ;  /* 0x0000275000007944 */ /* 0x002fea0003c00000 */
[----:B------:R1:W5:Y:S02]  /*1a540*/  LDL.LU R3, [R1+0x58] ;  /* 0x0000580001037983 */ /* 0x0003640000300800 */
[----:B-1---5:R-:W-:Y:S05]  /*1a550*/  BRA `(.L_x_642) ;  /* 0xfffebdd000007947 */ /* 0x022fea000383ffff */
.L_x_499:
[----:B------:R-:W-:Y:S02]  /*1a560*/  MOV R0, 0x2 ;  /* 0x0000000200007802 */ /* 0x000fe40000000f00 */
[----:B------:R-:W-:Y:S02]  /*1a570*/  MOV R2, 0x1a590 ;  /* 0x0001a59000027802 */ /* 0x000fe40000000f00 */
[----:B------:R-:W-:Y:S05]  /*1a580*/  CALL.REL.NOINC `($__internal_9_$__cuda_sm70_shflsync_bfly_p) ;  /* 0x0000268000007944 */ /* 0x000fea0003c00000 */
[----:B-1---5:R-:W-:Y:S05]  /*1a590*/  BRA `(.L_x_643) ;  /* 0xfffec38000007947 */ /* 0x022fea000383ffff */
.L_x_500:
[----:B------:R-:W-:Y:S02]  /*1a5a0*/  MOV R0, 0x1 ;  /* 0x0000000100007802 */ /* 0x000fe40000000f00 */
[----:B------:R-:W-:-:S02]  /*1a5b0*/  MOV R2, 0x1a5d0 ;  /* 0x0001a5d000027802 */ /* 0x000fc40000000f00 */
[----:B------:R-:W-:Y:S05]  /*1a5c0*/  CALL.REL.NOINC `($__internal_9_$__cuda_sm70_shflsync_bfly_p) ;  /* 0x0000264000007944 */ /* 0x000fea0003c00000 */
[----:B------:R-:W-:Y:S01]  /*1a5d0*/  FMNMX.FTZ R133, R4, R0, !PT ;  /* 0x0000000004857209 */ /* 0x000fe20007810000 */
[----:B-----5:R-:W-:Y:S01]  /*1a5e0*/  IMAD.MOV.U32 R4, RZ, RZ, R5 ;  /* 0x000000ffff047224 */ /* 0x020fe200078e0005 */
[----:B------:R-:W-:Y:S01]  /*1a5f0*/  MOV R2, 0x1a620 ;  /* 0x0001a62000027802 */ /* 0x000fe20000000f00 */
[----:B------:R-:W-:-:S02]  /*1a600*/  IMAD.MOV.U32 R0, RZ, RZ, 0x2 ;  /* 0x00000002ff007424 */ /* 0x000fc400078e00ff */
[----:B-1----:R-:W-:Y:S05]  /*1a610*/  CALL.REL.NOINC `($__internal_9_$__cuda_sm70_shflsync_bfly_p) ;  /* 0x000025f000007944 */ /* 0x002fea0003c00000 */
[----:B-----5:R-:W-:Y:S01]  /*1a620*/  FMNMX.FTZ R5, R5, R0, !PT ;  /* 0x0000000005057209 */ /* 0x020fe20007810000 */
[----:B------:R-:W-:Y:S01]  /*1a630*/  IMAD.MOV.U32 R0, RZ, RZ, 0x1 ;  /* 0x00000001ff007424 */ /* 0x000fe200078e00ff */
[----:B------:R-:W-:-:S03]  /*1a640*/  MOV R2, 0x1a670 ;  /* 0x0001a67000027802 */ /* 0x000fc60000000f00 */
[----:B------:R-:W-:Y:S02]  /*1a650*/  IMAD.MOV.U32 R4, RZ, RZ, R5 ;  /* 0x000000ffff047224 */ /* 0x000fe400078e0005 */
[----:B-1----:R-:W-:Y:S05]  /*1a660*/  CALL.REL.NOINC `($__internal_9_$__cuda_sm70_shflsync_bfly_p) ;  /* 0x000025a000007944 */ /* 0x002fea0003c00000 */
[----:B------:R-:W-:Y:S01]  /*1a670*/  MOV R3, R0 ;  /* 0x0000000000037202 */ /* 0x000fe20000000f00 */
[----:B-1---5:R-:W-:Y:S05]  /*1a680*/  BRA `(.L_x_644) ;  /* 0xfffec30000007947 */ /* 0x022fea000383ffff */
.L_x_508:
        /* <DEDUP_REMOVED lines=8> */
[----:B-1---5:R-:W-:-:S05]  /*1a710*/  BRA `(.L_x_645) ;  /* 0xfffeda8000007947 */ /* 0x022fca000383ffff */
.L_x_509:
[----:B------:R-:W-:Y:S01]  /*1a720*/  MOV R0, 0x1a790 ;  /* 0x0001a79000007802 */ /* 0x000fe20000000f00 */
[----:B------:R-:W-:Y:S01]  /*1a730*/  IMAD.MOV.U32 R6, RZ, RZ, 0x181f ;  /* 0x0000181fff067424 */ /* 0x000fe200078e00ff */
[----:B------:R-:W-:Y:S01]  /*1a740*/  MOV R3, RZ ;  /* 0x000000ff00037202 */ /* 0x000fe20000000f00 */
[----:B------:R-:W-:Y:S02]  /*1a750*/  IMAD.MOV.U32 R2, RZ, RZ, R12 ;  /* 0x000000ffff027224 */ /* 0x000fe400078e000c */
[----:B------:R4:W-:Y:S04]  /*1a760*/  STL [R1+0x54], R0 ;  /* 0x0000540001007387 */ /* 0x0009e80000100800 */
[----:B------:R4:W-:Y:S02]  /*1a770*/  STL [R1+0x58], R6 ;  /* 0x0000580601007387 */ /* 0x0009e40000100800 */
[----:B-1234-:R-:W-:Y:S05]  /*1a780*/  CALL.REL.NOINC `($__internal_10_$__cuda_sm70_shflsync_idx_p) ;  /* 0x0000250000007944 */ /* 0x01efea0003c00000 */
[----:B-----5:R1:W5:Y:S02]  /*1a790*/  LDL.LU R0, [R1+0x58] ;  /* 0x0000580001007983 */ /* 0x0203640000300800 */
[----:B-1---5:R-:W-:-:S05]  /*1a7a0*/  BRA `(.L_x_646) ;  /* 0xfffeda1000007947 */ /* 0x022fca000383ffff */
.L_x_510:
[----:B------:R-:W-:Y:S01]  /*1a7b0*/  MOV R0, 0x1a820 ;  /* 0x0001a82000007802 */ /* 0x000fe20000000f00 */
[----:B------:R-:W-:Y:S01]  /*1a7c0*/  IMAD.MOV.U32 R4, RZ, RZ, 0x181f ;  /* 0x0000181fff047424 */ /* 0x000fe200078e00ff */
[----:B--2---:R-:W-:Y:S01]  /*1a7d0*/  MOV R3, 0x1 ;  /* 0x0000000100037802 */ /* 0x004fe20000000f00 */
[----:B------:R-:W-:Y:S02]  /*1a7e0*/  IMAD.MOV.U32 R2, RZ, RZ, R5 ;  /* 0x000000ffff027224 */ /* 0x000fe400078e0005 */
[----:B------:R2:W-:Y:S04]  /*1a7f0*/  STL [R1+0x54], R0 ;  /* 0x0000540001007387 */ /* 0x0005e80000100800 */
[----:B------:R2:W-:Y:S02]  /*1a800*/  STL [R1+0x58], R4 ;  /* 0x0000580401007387 */ /* 0x0005e40000100800 */
[----:B-12---:R-:W-:Y:S05]  /*1a810*/  CALL.REL.NOINC `($__internal_10_$__cuda_sm70_shflsync_idx_p) ;  /* 0x0000247000007944 */ /* 0x006fea0003c00000 */
[----:B-----5:R1:W5:Y:S01]  /*1a820*/  LDL.LU R4, [R1+0x58] ;  /* 0x0000580001047983 */ /* 0x0203620000300800 */
[----:B------:R-:W-:Y:S01]  /*1a830*/  MOV R0, 0x1a8a0 ;  /* 0x0001a8a000007802 */ /* 0x000fe20000000f00 */
[----:B------:R-:W-:Y:S01]  /*1a840*/  IMAD.MOV.U32 R5, RZ, RZ, 0x181f ;  /* 0x0000181fff057424 */ /* 0x000fe200078e00ff */
[----:B------:R-:W-:Y:S01]  /*1a850*/  MOV R3, 0x1 ;  /* 0x0000000100037802 */ /* 0x000fe20000000f00 */
[----:B------:R-:W-:Y:S02]  /*1a860*/  IMAD.MOV.U32 R2, RZ, RZ, R12 ;  /* 0x000000ffff027224 */ /* 0x000fe400078e000c */
[----:B------:R1:W-:Y:S04]  /*1a870*/  STL [R1+0x54], R0 ;  /* 0x0000540001007387 */ /* 0x0003e80000100800 */
[----:B------:R1:W-:Y:S02]  /*1a880*/  STL [R1+0x58], R5 ;  /* 0x0000580501007387 */ /* 0x0003e40000100800 */
[----:B-1---5:R-:W-:Y:S05]  /*1a890*/  CALL.REL.NOINC `($__internal_10_$__cuda_sm70_shflsync_idx_p) ;  /* 0x000023f000007944 */ /* 0x022fea0003c00000 */
[----:B-----5:R1:W5:Y:S02]  /*1a8a0*/  LDL.LU R0, [R1+0x58] ;  /* 0x0000580001007983 */ /* 0x0203640000300800 */
[----:B-1---5:R-:W-:-:S05]  /*1a8b0*/  BRA `(.L_x_647) ;  /* 0xfffedb6000007947 */ /* 0x022fca000383ffff */
.L_x_513:
[----:B------:R-:W-:Y:S01]  /*1a8c0*/  MOV R0, 0x1a930 ;  /* 0x0001a93000007802 */ /* 0x000fe20000000f00 */
[----:B------:R-:W-:Y:S01]  /*1a8d0*/  IMAD.MOV.U32 R4, RZ, RZ, 0x181f ;  /* 0x0000181fff047424 */ /* 0x000fe200078e00ff */
[----:B------:R-:W-:Y:S01]  /*1a8e0*/  MOV R3, RZ ;  /* 0x000000ff00037202 */ /* 0x000fe20000000f00 */
[----:B------:R-:W-:Y:S02]  /*1a8f0*/  IMAD.MOV.U32 R2, RZ, RZ, R8 ;  /* 0x000000ffff027224 */ /* 0x000fe400078e0008 */
[----:B------:R1:W-:Y:S04]  /*1a900*/  STL [R1+0x54], R0 ;  /* 0x0000540001007387 */ /* 0x0003e80000100800 */
[----:B------:R1:W-:Y:S02]  /*1a910*/  STL [R1+0x58], R4 ;  /* 0x0000580401007387 */ /* 0x0003e40000100800 */
[----:B-1----:R-:W-:Y:S05]  /*1a920*/  CALL.REL.NOINC `($__internal_10_$__cuda_sm70_shflsync_idx_p) ;  /* 0x0000236000007944 */ /* 0x002fea0003c00000 */
[----:B-----5:R1:W5:Y:S02]  /*1a930*/  LDL.LU R4, [R1+0x58] ;  /* 0x0000580001047983 */ /* 0x0203640000300800 */
[----:B-1---5:R-:W-:-:S05]  /*1a940*/  BRA `(.L_x_648) ;  /* 0xfffeebc000007947 */ /* 0x022fca000383ffff */
.L_x_514:
[----:B------:R-:W-:Y:S01]  /*1a950*/  MOV R0, 0x1a9c0 ;  /* 0x0001a9c000007802 */ /* 0x000fe20000000f00 */
[----:B------:R-:W-:Y:S01]  /*1a960*/  IMAD.MOV.U32 R6, RZ, RZ, 0x181f ;  /* 0x0000181fff067424 */ /* 0x000fe200078e00ff */
[----:B------:R-:W-:Y:S01]  /*1a970*/  MOV R3, RZ ;  /* 0x000000ff00037202 */ /* 0x000fe20000000f00 */
[----:B------:R-:W-:Y:S02]  /*1a980*/  IMAD.MOV.U32 R2, RZ, RZ, R9 ;  /* 0x000000ffff027224 */ /* 0x000fe400078e0009 */
[----:B------:R3:W-:Y:S04]  /*1a990*/  STL [R1+0x54], R0 ;  /* 0x0000540001007387 */ /* 0x0007e80000100800 */
[----:B------:R3:W-:Y:S02]  /*1a9a0*/  STL [R1+0x58], R6 ;  /* 0x0000580601007387 */ /* 0x0007e40000100800 */
[----:B-123--:R-:W-:Y:S05]  /*1a9b0*/  CALL.REL.NOINC `($__internal_10_$__cuda_sm70_shflsync_idx_p) ;  /* 0x000022d000007944 */ /* 0x00efea0003c00000 */
[----:B-----5:R1:W5:Y:S02]  /*1a9c0*/  LDL.LU R0, [R1+0x58] ;  /* 0x0000580001007983 */ /* 0x0203640000300800 */
[----:B-1---5:R-:W-:-:S05]  /*1a9d0*/  BRA `(.L_x_649) ;  /* 0xfffeeb5000007947 */ /* 0x022fca000383ffff */
.L_x_515:
        /* <DEDUP_REMOVED lines=17> */
.L_x_516:
        /* <DEDUP_REMOVED lines=9> */
.L_x_521:
[----:B--2---:R-:W-:Y:S01]  /*1ab80*/  MOV R4, 0x1abf0 ;  /* 0x0001abf000047802 */ /* 0x004fe20000000f00 */
[----:B------:R-:W-:Y:S01]  /*1ab90*/  IMAD.MOV.U32 R2, RZ, RZ, R5 ;  /* 0x000000ffff027224 */ /* 0x000fe200078e0005 */
[----:B------:R-:W-:Y:S01]  /*1aba0*/  MOV R3, 0x1 ;  /* 0x0000000100037802 */ /* 0x000fe20000000f00 */
[----:B-1----:R-:W-:Y:S02]  /*1abb0*/  IMAD.MOV.U32 R5, RZ, RZ, 0x1c1f ;  /* 0x00001c1fff057424 */ /* 0x002fe400078e00ff */
[----:B------:R1:W-:Y:S04]  /*1abc0*/  STL [R1+0x54], R4 ;  /* 0x0000540401007387 */ /* 0x0003e80000100800 */
[----:B------:R1:W-:Y:S02]  /*1abd0*/  STL [R1+0x58], R5 ;  /* 0x0000580501007387 */ /* 0x0003e40000100800 */
[----:B-1----:R-:W-:Y:S05]  /*1abe0*/  CALL.REL.NOINC `($__internal_10_$__cuda_sm70_shflsync_idx_p) ;  /* 0x000020a000007944 */ /* 0x002fea0003c00000 */
[----:B-----5:R1:W5:Y:S02]  /*1abf0*/  LDL.LU R4, [R1+0x58] ;  /* 0x0000580001047983 */ /* 0x0203640000300800 */
[----:B-1---5:R-:W-:-:S05]  /*1ac00*/  BRA `(.L_x_652) ;  /* 0xfffef54000007947 */ /* 0x022fca000383ffff */
.L_x_526:
[----:B------:R-:W-:Y:S02]  /*1ac10*/  MOV R0, 0x2 ;  /* 0x0000000200007802 */ /* 0x000fe40000000f00 */
[----:B------:R-:W-:Y:S02]  /*1ac20*/  MOV R2, 0x1ac40 ;  /* 0x0001ac4000027802 */ /* 0x000fe40000000f00 */
[----:B------:R-:W-:Y:S05]  /*1ac30*/  CALL.REL.NOINC `($__internal_9_$__cuda_sm70_shflsync_bfly_p) ;  /* 0x00001fd000007944 */ /* 0x000fea0003c00000 */
[----:B-1---5:R-:W-:-:S05]  /*1ac40*/  BRA `(.L_x_653) ;  /* 0xfffefbb000007947 */ /* 0x022fca000383ffff */
.L_x_527:
[----:B------:R-:W-:Y:S02]  /*1ac50*/  MOV R0, 0x1 ;  /* 0x0000000100007802 */ /* 0x000fe40000000f00 */
[----:B------:R-:W-:Y:S02]  /*1ac60*/  MOV R2, 0x1ac80 ;  /* 0x0001ac8000027802 */ /* 0x000fe40000000f00 */
[----:B------:R-:W-:Y:S05]  /*1ac70*/  CALL.REL.NOINC `($__internal_9_$__cuda_sm70_shflsync_bfly_p) ;  /* 0x00001f9000007944 */ /* 0x000fea0003c00000 */
[----:B------:R-:W-:Y:S01]  /*1ac80*/  FMNMX.FTZ R133, R4, R0, !PT ;  /* 0x0000000004857209 */ /* 0x000fe20007810000 */
[----:B-----5:R-:W-:Y:S01]  /*1ac90*/  IMAD.MOV.U32 R4, RZ, RZ, R5 ;  /* 0x000000ffff047224 */ /* 0x020fe200078e0005 */
[----:B------:R-:W-:Y:S01]  /*1aca0*/  MOV R2, 0x1acd0 ;  /* 0x0001acd000027802 */ /* 0x000fe20000000f00 */
[----:B------:R-:W-:Y:S02]  /*1acb0*/  IMAD.MOV.U32 R0, RZ, RZ, 0x2 ;  /* 0x00000002ff007424 */ /* 0x000fe400078e00ff */
[----:B-1----:R-:W-:Y:S05]  /*1acc0*/  CALL.REL.NOINC `($__internal_9_$__cuda_sm70_shflsync_bfly_p) ;  /* 0x00001f4000007944 */ /* 0x002fea0003c00000 */
[----:B-----5:R-:W-:Y:S01]  /*1acd0*/  FMNMX.FTZ R4, R5, R0, !PT ;  /* 0x0000000005047209 */ /* 0x020fe20007810000 */
[----:B------:R-:W-:Y:S01]  /*1ace0*/  IMAD.MOV.U32 R0, RZ, RZ, 0x1 ;  /* 0x00000001ff007424 */ /* 0x000fe200078e00ff */
[----:B------:R-:W-:Y:S02]  /*1acf0*/  MOV R2, 0x1ad10 ;  /* 0x0001ad1000027802 */ /* 0x000fe40000000f00 */
[----:B-1----:R-:W-:Y:S05]  /*1ad00*/  CALL.REL.NOINC `($__internal_9_$__cuda_sm70_shflsync_bfly_p) ;  /* 0x00001f0000007944 */ /* 0x002fea0003c00000 */
[----:B-1---5:R-:W-:-:S05]  /*1ad10*/  BRA `(.L_x_654) ;  /* 0xfffefb5000007947 */ /* 0x022fca000383ffff */
.L_x_536:
        /* <DEDUP_REMOVED lines=9> */
.L_x_537:
        /* <DEDUP_REMOVED lines=9> */
.L_x_538:
        /* <DEDUP_REMOVED lines=17> */
.L_x_541:
        /* <DEDUP_REMOVED lines=9> */
.L_x_542:
        /* <DEDUP_REMOVED lines=9> */
.L_x_543:
        /* <DEDUP_REMOVED lines=17> */
.L_x_544:
[----:B------:R-:W-:Y:S02]  /*1b180*/  MOV R0, 0x2 ;  /* 0x0000000200007802 */ /* 0x000fe40000000f00 */
[----:B------:R-:W-:Y:S02]  /*1b190*/  MOV R2, 0x1b1b0 ;  /* 0x0001b1b000027802 */ /* 0x000fe40000000f00 */
[----:B------:R-:W-:Y:S05]  /*1b1a0*/  CALL.REL.NOINC `($__internal_9_$__cuda_sm70_shflsync_bfly_p) ;  /* 0x00001a6000007944 */ /* 0x000fea0003c00000 */
[----:B-1---5:R-:W-:-:S05]  /*1b1b0*/  BRA `(.L_x_661) ;  /* 0xffff2ee000007947 */ /* 0x022fca000383ffff */
.L_x_545:
        /* <DEDUP_REMOVED lines=13> */
.L_x_548:
        /* <DEDUP_REMOVED lines=9> */
.L_x_551:
[----:B------:R-:W-:Y:S01]  /*1b320*/  MOV R0, 0x1b390 ;  /* 0x0001b39000007802 */ /* 0x000fe20000000f00 */
[----:B--2---:R-:W-:Y:S01]  /*1b330*/  IMAD.MOV.U32 R4, RZ, RZ, 0x181f ;  /* 0x0000181fff047424 */ /* 0x004fe200078e00ff */
[----:B------:R-:W-:Y:S01]  /*1b340*/  MOV R3, 0x1 ;  /* 0x0000000100037802 */ /* 0x000fe20000000f00 */
        /* <DEDUP_REMOVED lines=14> */
.L_x_554:
        /* <DEDUP_REMOVED lines=9> */
.L_x_555:
        /* <DEDUP_REMOVED lines=9> */
.L_x_556:
        /* <DEDUP_REMOVED lines=17> */
.L_x_557:
        /* <DEDUP_REMOVED lines=9> */
.L_x_562:
        /* <DEDUP_REMOVED lines=9> */
.L_x_567:
[----:B------:R-:W-:Y:S02]  /*1b780*/  MOV R0, 0x2 ;  /* 0x0000000200007802 */ /* 0x000fe40000000f00 */
[----:B------:R-:W-:Y:S02]  /*1b790*/  MOV R2, 0x1b7b0 ;  /* 0x0001b7b000027802 */ /* 0x000fe40000000f00 */
[----:B------:R-:W-:Y:S05]  /*1b7a0*/  CALL.REL.NOINC `($__internal_9_$__cuda_sm70_shflsync_bfly_p) ;  /* 0x0000146000007944 */ /* 0x000fea0003c00000 */
[----:B-1---5:R-:W-:-:S05]  /*1b7b0*/  BRA `(.L_x_670) ;  /* 0xffff693000007947 */ /* 0x022fca000383ffff */
.L_x_568:
        /* <DEDUP_REMOVED lines=13> */
.L_x_570:
[----:B-1----:R1:W5:Y:S01]  /*1b890*/  LDL R4, [R1+0x60] ;  /* 0x0000600001047983 */ /* 0x0023620000100800 */
[----:B------:R-:W-:-:S02]  /*1b8a0*/  MOV R0, 0x2 ;  /* 0x0000000200007802 */ /* 0x000fc40000000f00 */
[----:B------:R-:W-:Y:S02]  /*1b8b0*/  MOV R2, 0x1b8d0 ;  /* 0x0001b8d000027802 */ /* 0x000fe40000000f00 */
[----:B-1---5:R-:W-:Y:S05]  /*1b8c0*/  CALL.REL.NOINC `($__internal_9_$__cuda_sm70_shflsync_bfly_p) ;  /* 0x0000134000007944 */ /* 0x022fea0003c00000 */
[----:B-1---5:R-:W-:Y:S05]  /*1b8d0*/  BRA `(.L_x_672) ;  /* 0xffff81e000007947 */ /* 0x022fea000383ffff */
.L_x_571:
[----:B-1----:R-:W-:Y:S01]  /*1b8e0*/  IMAD.MOV.U32 R4, RZ, RZ, R5 ;  /* 0x000000ffff047224 */ /* 0x002fe200078e0005 */
[----:B------:R-:W-:Y:S02]  /*1b8f0*/  MOV R0, 0x1 ;  /* 0x0000000100007802 */ /* 0x000fe40000000f00 */
[----:B------:R-:W-:Y:S02]  /*1b900*/  MOV R2, 0x1b920 ;  /* 0x0001b92000027802 */ /* 0x000fe40000000f00 */
[----:B------:R-:W-:Y:S05]  /*1b910*/  CALL.REL.NOINC `($__internal_9_$__cuda_sm70_shflsync_bfly_p) ;  /* 0x000012f000007944 */ /* 0x000fea0003c00000 */
[----:B------:R2:W5:Y:S02]  /*1b920*/  LDL R4, [R1+0x5c] ;  /* 0x00005c0001047983 */ /* 0x0005640000100800 */
[----:B-----5:R-:W-:Y:S01]  /*1b930*/  FADD.FTZ R5, R5, R0 ;  /* 0x0000000005057221 */ /* 0x020fe20000010000 */
[----:B------:R-:W-:Y:S02]  /*1b940*/  MOV R0, 0x2 ;  /* 0x0000000200007802 */ /* 0x000fe40000000f00 */
[----:B------:R-:W-:Y:S02]  /*1b950*/  MOV R2, 0x1b970 ;  /* 0x0001b97000027802 */ /* 0x000fe40000000f00 */
[----:B-12---:R-:W-:Y:S05]  /*1b960*/  CALL.REL.NOINC `($__internal_9_$__cuda_sm70_shflsync_bfly_p) ;  /* 0x000012a000007944 */ /* 0x006fea0003c00000 */
[----:B------:R-:W2:Y:S02]  /*1b970*/  LDL.LU R2, [R1+0x5c] ;  /* 0x00005c0001027983 */ /* 0x000ea40000300800 */
[----:B--2---:R-:W-:Y:S01]  /*1b980*/  FADD.FTZ R4, R2, R0 ;  /* 0x0000000002047221 */ /* 0x004fe20000010000 */
[----:B------:R-:W-:-:S02]  /*1b990*/  MOV R0, 0x1 ;  /* 0x0000000100007802 */ /* 0x000fc40000000f00 */
[----:B------:R-:W-:Y:S02]  /*1b9a0*/  MOV R2, 0x1b9c0 ;  /* 0x0001b9c000027802 */ /* 0x000fe40000000f00 */
[----:B-1---5:R-:W-:Y:S05]  /*1b9b0*/  CALL.REL.NOINC `($__internal_9_$__cuda_sm70_shflsync_bfly_p) ;  /* 0x0000125000007944 */ /* 0x022fea0003c00000 */
[----:B------:R-:W-:Y:S01]  /*1b9c0*/  MOV R3, R0 ;  /* 0x0000000000037202 */ /* 0x000fe20000000f00 */
[----:B-1---5:R-:W-:Y:S05]  /*1b9d0*/  BRA `(.L_x_673) ;  /* 0xffff817000007947 */ /* 0x022fea000383ffff */
.L_x_578:
[----:B--234-:R-:W-:Y:S01]  /*1b9e0*/  MOV R0, 0x1ba50 ;  /* 0x0001ba5000007802 */ /* 0x01cfe20000000f00 */
        /* <DEDUP_REMOVED lines=8> */
.L_x_579:
        /* <DEDUP_REMOVED lines=9> */
.L_x_582:
[----:B--2---:R-:W-:Y:S01]  /*1bb00*/  MOV R0, 0x1bb70 ;  /* 0x0001bb7000007802 */ /* 0x004fe20000000f00 */
[----:B---3--:R-:W-:Y:S01]  /*1bb10*/  IMAD.MOV.U32 R4, RZ, RZ, 0x181f ;  /* 0x0000181fff047424 */ /* 0x008fe200078e00ff */
[----:B------:R-:W-:Y:S01]  /*1bb20*/  MOV R3, 0x1 ;  /* 0x0000000100037802 */ /* 0x000fe20000000f00 */
[----:B------:R-:W-:Y:S02]  /*1bb30*/  IMAD.MOV.U32 R2, RZ, RZ, R5 ;  /* 0x000000ffff027224 */ /* 0x000fe400078e0005 */
[----:B------:R2:W-:Y:S04]  /*1bb40*/  STL [R1+0x54], R0 ;  /* 0x0000540001007387 */ /* 0x0005e80000100800 */
[----:B------:R2:W-:Y:S02]  /*1bb50*/  STL [R1+0x58], R4 ;  /* 0x0000580401007387 */ /* 0x0005e40000100800 */
[----:B-12---:R-:W-:Y:S05]  /*1bb60*/  CALL.REL.NOINC `($__internal_10_$__cuda_sm70_shflsync_idx_p) ;  /* 0x0000112000007944 */ /* 0x006fea0003c00000 */
        /* <DEDUP_REMOVED lines=10> */
.L_x_585:
[----:B--2---:R-:W-:Y:S01]  /*1bc10*/  MOV R0, 0x1bc80 ;  /* 0x0001bc8000007802 */ /* 0x004fe20000000f00 */
[----:B----4-:R-:W-:Y:S01]  /*1bc20*/  IMAD.MOV.U32 R4, RZ, RZ, 0x181f ;  /* 0x0000181fff047424 */ /* 0x010fe200078e00ff */
[----:B-1----:R-:W-:Y:S01]  /*1bc30*/  MOV R3, 0x2 ;  /* 0x0000000200037802 */ /* 0x002fe20000000f00 */
[----:B------:R-:W-:Y:S02]  /*1bc40*/  IMAD.MOV.U32 R2, RZ, RZ, R5 ;  /* 0x000000ffff027224 */ /* 0x000fe400078e0005 */
[----:B------:R1:W-:Y:S04]  /*1bc50*/  STL [R1+0x54], R0 ;  /* 0x0000540001007387 */ /* 0x0003e80000100800 */
[----:B------:R1:W-:Y:S02]  /*1bc60*/  STL [R1+0x58], R4 ;  /* 0x0000580401007387 */ /* 0x0003e40000100800 */
[----:B-1-3--:R-:W-:Y:S05]  /*1bc70*/  CALL.REL.NOINC `($__internal_10_$__cuda_sm70_shflsync_idx_p) ;  /* 0x0000101000007944 */ /* 0x00afea0003c00000 */
[----:B-----5:R1:W5:Y:S02]  /*1bc80*/  LDL.LU R4, [R1+0x58] ;  /* 0x0000580001047983 */ /* 0x0203640000300800 */
[----:B-1---5:R-:W-:Y:S05]  /*1bc90*/  BRA `(.L_x_677) ;  /* 0xffff9fa000007947 */ /* 0x022fea000383ffff */
.L_x_586:
[----:B--2---:R-:W-:Y:S01]  /*1bca0*/  MOV R0, 0x1bd10 ;  /* 0x0001bd1000007802 */ /* 0x004fe20000000f00 */
[----:B-1----:R-:W-:Y:S01]  /*1bcb0*/  IMAD.MOV.U32 R6, RZ, RZ, 0x181f ;  /* 0x0000181fff067424 */ /* 0x002fe200078e00ff */
[----:B------:R-:W-:Y:S01]  /*1bcc0*/  MOV R3, 0x2 ;  /* 0x0000000200037802 */ /* 0x000fe20000000f00 */
[----:B------:R-:W-:-:S02]  /*1bcd0*/  IMAD.MOV.U32 R2, RZ, RZ, R14 ;  /* 0x000000ffff027224 */ /* 0x000fc400078e000e */
[----:B------:R1:W-:Y:S04]  /*1bce0*/  STL [R1+0x54], R0 ;  /* 0x0000540001007387 */ /* 0x0003e80000100800 */
[----:B------:R1:W-:Y:S02]  /*1bcf0*/  STL [R1+0x58], R6 ;  /* 0x0000580601007387 */ /* 0x0003e40000100800 */
[----:B-1-34-:R-:W-:Y:S05]  /*1bd00*/  CALL.REL.NOINC `($__internal_10_$__cuda_sm70_shflsync_idx_p) ;  /* 0x00000f8000007944 */ /* 0x01afea0003c00000 */
[----:B-----5:R1:W5:Y:S02]  /*1bd10*/  LDL.LU R0, [R1+0x58] ;  /* 0x0000580001007983 */ /* 0x0203640000300800 */
[----:B-1---5:R-:W-:Y:S05]  /*1bd20*/  BRA `(.L_x_678) ;  /* 0xffff9f3000007947 */ /* 0x022fea000383ffff */
.L_x_589:
[----:B----4-:R-:W-:Y:S01]  /*1bd30*/  MOV R0, 0x1bda0 ;  /* 0x0001bda000007802 */ /* 0x010fe20000000f00 */
[----:B---3--:R-:W-:Y:S01]  /*1bd40*/  IMAD.MOV.U32 R4, RZ, RZ, 0x181f ;  /* 0x0000181fff047424 */ /* 0x008fe200078e00ff */
[----:B-1----:R-:W-:Y:S01]  /*1bd50*/  MOV R3, 0x3 ;  /* 0x0000000300037802 */ /* 0x002fe20000000f00 */
        /* <DEDUP_REMOVED lines=14> */
.L_x_591:
        /* <DEDUP_REMOVED lines=8> */
[----:B-1---5:R-:W-:Y:S05]  /*1bec0*/  BRA `(.L_x_680) ;  /* 0xffffa37000007947 */ /* 0x022fea000383ffff */
.L_x_592:
[----:B------:R-:W-:Y:S01]  /*1bed0*/  MOV R0, 0x1bf40 ;  /* 0x0001bf4000007802 */ /* 0x000fe20000000f00 */
[----:B------:R-:W-:Y:S01]  /*1bee0*/  IMAD.MOV.U32 R6, RZ, RZ, 0x1c1f ;  /* 0x00001c1fff067424 */ /* 0x000fe200078e00ff */
[----:B------:R-:W-:Y:S01]  /*1bef0*/  MOV R3, RZ ;  /* 0x000000ff00037202 */ /* 0x000fe20000000f00 */
[----:B------:R-:W-:-:S02]  /*1bf00*/  IMAD.MOV.U32 R2, RZ, RZ, R12 ;  /* 0x000000ffff027224 */ /* 0x000fc400078e000c */
[----:B------:R3:W-:Y:S04]  /*1bf10*/  STL [R1+0x54], R0 ;  /* 0x0000540001007387 */ /* 0x0007e80000100800 */
[----:B------:R3:W-:Y:S02]  /*1bf20*/  STL [R1+0x58], R6 ;  /* 0x0000580601007387 */ /* 0x0007e40000100800 */
[----:B-123--:R-:W-:Y:S05]  /*1bf30*/  CALL.REL.NOINC `($__internal_10_$__cuda_sm70_shflsync_idx_p) ;  /* 0x00000d5000007944 */ /* 0x00efea0003c00000 */
[----:B-----5:R1:W5:Y:S02]  /*1bf40*/  LDL.LU R0, [R1+0x58] ;  /* 0x0000580001007983 */ /* 0x0203640000300800 */
[----:B-1---5:R-:W-:Y:S05]  /*1bf50*/  BRA `(.L_x_681) ;  /* 0xffffa30000007947 */ /* 0x022fea000383ffff */
.L_x_595:
[----:B----4-:R-:W-:Y:S01]  /*1bf60*/  MOV R0, 0x1bfd0 ;  /* 0x0001bfd000007802 */ /* 0x010fe20000000f00 */
[----:B--2---:R-:W-:Y:S01]  /*1bf70*/  IMAD.MOV.U32 R4, RZ, RZ, 0x1c1f ;  /* 0x00001c1fff047424 */ /* 0x004fe200078e00ff */
[----:B------:R-:W-:Y:S01]  /*1bf80*/  MOV R3, 0x1 ;  /* 0x0000000100037802 */ /* 0x000fe20000000f00 */
[----:B------:R-:W-:Y:S02]  /*1bf90*/  IMAD.MOV.U32 R2, RZ, RZ, R5 ;  /* 0x000000ffff027224 */ /* 0x000fe400078e0005 */
[----:B------:R2:W-:Y:S04]  /*1bfa0*/  STL [R1+0x54], R0 ;  /* 0x0000540001007387 */ /* 0x0005e80000100800 */
[----:B------:R2:W-:Y:S02]  /*1bfb0*/  STL [R1+0x58], R4 ;  /* 0x0000580401007387 */ /* 0x0005e40000100800 */
[----:B-123--:R-:W-:Y:S05]  /*1bfc0*/  CALL.REL.NOINC `($__internal_10_$__cuda_sm70_shflsync_idx_p) ;  /* 0x00000cc000007944 */ /* 0x00efea0003c00000 */
        /* <DEDUP_REMOVED lines=10> */
.L_x_599:
        /* <DEDUP_REMOVED lines=9> */
.L_x_600:
        /* <DEDUP_REMOVED lines=9> */
.L_x_603:
[----:B----4-:R-:W-:Y:S01]  /*1c190*/  MOV R0, 0x1c200 ;  /* 0x0001c20000007802 */ /* 0x010fe20000000f00 */
[----:B--2---:R-:W-:Y:S01]  /*1c1a0*/  IMAD.MOV.U32 R4, RZ, RZ, 0x181f ;  /* 0x0000181fff047424 */ /* 0x004fe200078e00ff */
[----:B-1----:R-:W-:Y:S01]  /*1c1b0*/  MOV R3, 0x1 ;  /* 0x0000000100037802 */ /* 0x002fe20000000f00 */
[----:B------:R-:W-:Y:S02]  /*1c1c0*/  IMAD.MOV.U32 R2, RZ, RZ, R5 ;  /* 0x000000ffff027224 */ /* 0x000fe400078e0005 */
[----:B------:R1:W-:Y:S04]  /*1c1d0*/  STL [R1+0x54], R0 ;  /* 0x0000540001007387 */ /* 0x0003e80000100800 */
[----:B------:R1:W-:Y:S02]  /*1c1e0*/  STL [R1+0x58], R4 ;  /* 0x0000580401007387 */ /* 0x0003e40000100800 */
[----:B-1-3--:R-:W-:Y:S05]  /*1c1f0*/  CALL.REL.NOINC `($__internal_10_$__cuda_sm70_shflsync_idx_p) ;  /* 0x00000a9000007944 */ /* 0x00afea0003c00000 */
        /* <DEDUP_REMOVED lines=10> */
.L_x_606:
[----:B----4-:R-:W-:Y:S01]  /*1c2a0*/  MOV R0, 0x1c310 ;  /* 0x0001c31000007802 */ /* 0x010fe20000000f00 */
[----:B------:R-:W-:Y:S01]  /*1c2b0*/  IMAD.MOV.U32 R4, RZ, RZ, 0x181f ;  /* 0x0000181fff047424 */ /* 0x000fe200078e00ff */
[----:B-1----:R-:W-:Y:S01]  /*1c2c0*/  MOV R3, 0x2 ;  /* 0x0000000200037802 */ /* 0x002fe20000000f00 */
[----:B------:R-:W-:Y:S02]  /*1c2d0*/  IMAD.MOV.U32 R2, RZ, RZ, R5 ;  /* 0x000000ffff027224 */ /* 0x000fe400078e0005 */
[----:B------:R1:W-:Y:S04]  /*1c2e0*/  STL [R1+0x54], R0 ;  /* 0x0000540001007387 */ /* 0x0003e80000100800 */
[----:B------:R1:W-:Y:S02]  /*1c2f0*/  STL [R1+0x58], R4 ;  /* 0x0000580401007387 */ /* 0x0003e40000100800 */
[----:B-123--:R-:W-:Y:S05]  /*1c300*/  CALL.REL.NOINC `($__internal_10_$__cuda_sm70_shflsync_idx_p) ;  /* 0x0000098000007944 */ /* 0x00efea0003c00000 */
[----:B-----5:R1:W5:Y:S02]  /*1c310*/  LDL.LU R4, [R1+0x58] ;  /* 0x0000580001047983 */ /* 0x0203640000300800 */
[----:B-1---5:R-:W-:Y:S05]  /*1c320*/  BRA `(.L_x_686) ;  /* 0xffffc48000007947 */ /* 0x022fea000383ffff */
.L_x_607:
[----:B----4-:R-:W-:Y:S01]  /*1c330*/  MOV R0, 0x1c3a0 ;  /* 0x0001c3a000007802 */ /* 0x010fe20000000f00 */
[----:B-1----:R-:W-:Y:S01]  /*1c340*/  IMAD.MOV.U32 R6, RZ, RZ, 0x181f ;  /* 0x0000181fff067424 */ /* 0x002fe200078e00ff */
[----:B------:R-:W-:Y:S01]  /*1c350*/  MOV R3, 0x2 ;  /* 0x0000000200037802 */ /* 0x000fe20000000f00 */
[----:B------:R-:W-:-:S02]  /*1c360*/  IMAD.MOV.U32 R2, RZ, RZ, R14 ;  /* 0x000000ffff027224 */ /* 0x000fc400078e000e */
[----:B------:R1:W-:Y:S04]  /*1c370*/  STL [R1+0x54], R0 ;  /* 0x0000540001007387 */ /* 0x0003e80000100800 */
[----:B------:R1:W-:Y:S02]  /*1c380*/  STL [R1+0x58], R6 ;  /* 0x0000580601007387 */ /* 0x0003e40000100800 */
[----:B-123--:R-:W-:Y:S05]  /*1c390*/  CALL.REL.NOINC `($__internal_10_$__cuda_sm70_shflsync_idx_p) ;  /* 0x000008f000007944 */ /* 0x00efea0003c00000 */
[----:B-----5:R1:W5:Y:S02]  /*1c3a0*/  LDL.LU R0, [R1+0x58] ;  /* 0x0000580001007983 */ /* 0x0203640000300800 */
[----:B-1---5:R-:W-:Y:S05]  /*1c3b0*/  BRA `(.L_x_687) ;  /* 0xffffc41000007947 */ /* 0x022fea000383ffff */
.L_x_610:
[----:B------:R-:W-:Y:S01]  /*1c3c0*/  MOV R0, 0x1c430 ;  /* 0x0001c43000007802 */ /* 0x000fe20000000f00 */
[----:B--2---:R-:W-:Y:S01]  /*1c3d0*/  IMAD.MOV.U32 R4, RZ, RZ, 0x181f ;  /* 0x0000181fff047424 */ /* 0x004fe200078e00ff */
[----:B-1----:R-:W-:Y:S01]  /*1c3e0*/  MOV R3, 0x3 ;  /* 0x0000000300037802 */ /* 0x002fe20000000f00 */
        /* <DEDUP_REMOVED lines=14> */
.L_x_612:
        /* <DEDUP_REMOVED lines=9> */
.L_x_613:
[----:B------:R-:W-:Y:S01]  /*1c560*/  MOV R0, 0x1c5d0 ;  /* 0x0001c5d000007802 */ /* 0x000fe20000000f00 */
[----:B------:R-:W-:Y:S01]  /*1c570*/  IMAD.MOV.U32 R4, RZ, RZ, 0x1f ;  /* 0x0000001fff047424 */ /* 0x000fe200078e00ff */
[----:B------:R-:W-:Y:S01]  /*1c580*/  MOV R3, 0x1 ;  /* 0x0000000100037802 */ /* 0x000fe20000000f00 */
[----:B------:R-:W-:-:S02]  /*1c590*/  IMAD.MOV.U32 R2, RZ, RZ, R106 ;  /* 0x000000ffff027224 */ /* 0x000fc400078e006a */
[----:B------:R3:W-:Y:S04]  /*1c5a0*/  STL [R1+0x54], R0 ;  /* 0x0000540001007387 */ /* 0x0007e80000100800 */
[----:B------:R3:W-:Y:S02]  /*1c5b0*/  STL [R1+0x58], R4 ;  /* 0x0000580401007387 */ /* 0x0007e40000100800 */
[----:B-123--:R-:W-:Y:S05]  /*1c5c0*/  CALL.REL.NOINC `($__internal_10_$__cuda_sm70_shflsync_idx_p) ;  /* 0x000006c000007944 */ /* 0x00efea0003c00000 */
[----:B------:R1:W5:Y:S02]  /*1c5d0*/  LDL.LU R8, [R1+0x58] ;  /* 0x0000580001087983 */ /* 0x0003640000300800 */
[----:B-1---5:R-:W-:Y:S05]  /*1c5e0*/  BRA `(.L_x_690) ;  /* 0xffffc6b000007947 */ /* 0x022fea000383ffff */
.L_x_614:
[----:B------:R-:W-:Y:S02]  /*1c5f0*/  MOV R3, 0x1 ;  /* 0x0000000100037802 */ /* 0x000fe40000000f00 */
[----:B------:R-:W-:Y:S02]  /*1c600*/  MOV R2, 0x1c620 ;  /* 0x0001c62000027802 */ /* 0x000fe40000000f00 */
[----:B-1234-:R-:W-:Y:S05]  /*1c610*/  CALL.REL.NOINC `($__internal_11_$__cuda_sm70_shflsync_up_p) ;  /* 0x0000074000007944 */ /* 0x01efea0003c00000 */
[----:B------:R-:W-:Y:S05]  /*1c620*/  BRA `(.L_x_691) ;  /* 0xffffc7a000007947 */ /* 0x000fea000383ffff */
.L_x_615:
[----:B------:R-:W-:Y:S02]  /*1c630*/  MOV R3, 0x2 ;  /* 0x0000000200037802 */ /* 0x000fe40000000f00 */
[----:B------:R-:W-:-:S02]  /*1c640*/  MOV R2, 0x1c660 ;  /* 0x0001c66000027802 */ /* 0x000fc40000000f00 */
[----:B--2-4-:R-:W-:Y:S05]  /*1c650*/  CALL.REL.NOINC `($__internal_11_$__cuda_sm70_shflsync_up_p) ;  /* 0x0000070000007944 */ /* 0x014fea0003c00000 */
[----:B------:R-:W-:Y:S02]  /*1c660*/  SEL R3, R4, RZ, P1 ;  /* 0x000000ff04037207 */ /* 0x000fe40000800000 */
[----:B------:R-:W-:-:S03]  /*1c670*/  MOV R2, 0x1c6b0 ;  /* 0x0001c6b000027802 */ /* 0x000fc60000000f00 */
[----:B------:R-:W-:Y:S02]  /*1c680*/  IMAD.IADD R0, R0, 0x1, R3 ;  /* 0x0000000100007824 */ /* 0x000fe400078e0203 */
[----:B------:R-:W-:Y:S02]  /*1c690*/  IMAD.MOV.U32 R3, RZ, RZ, 0x4 ;  /* 0x00000004ff037424 */ /* 0x000fe400078e00ff */
        /* <DEDUP_REMOVED lines=22> */
.L_x_619:
[----:B------:R-:W-:Y:S02]  /*1c800*/  MOV R3, 0x1 ;  /* 0x0000000100037802 */ /* 0x000fe40000000f00 */
[----:B------:R-:W-:-:S02]  /*1c810*/  MOV R2, 0x1c830 ;  /* 0x0001c83000027802 */ /* 0x000fc40000000f00 */
[----:B------:R-:W-:Y:S05]  /*1c820*/  CALL.REL.NOINC `($__internal_11_$__cuda_sm70_shflsync_up_p) ;  /* 0x0000053000007944 */ /* 0x000fea0003c00000 */
[----:B------:R-:W-:Y:S01]  /*1c830*/  MOV R2, R4 ;  /* 0x0000000400027202 */ /* 0x000fe20000000f00 */
[----:B------:R-:W-:Y:S05]  /*1c840*/  BRA `(.L_x_693) ;  /* 0xffffc7e000007947 */ /* 0x000fea000383ffff */
.L_x_620:
[----:B------:R-:W-:Y:S02]  /*1c850*/  MOV R3, 0x2 ;  /* 0x0000000200037802 */ /* 0x000fe40000000f00 */
[----:B------:R-:W-:-:S02]  /*1c860*/  MOV R2, 0x1c880 ;  /* 0x0001c88000027802 */ /* 0x000fc40000000f00 */
        /* <DEDUP_REMOVED lines=27> */
.L_x_622:
[----:B------:R-:W-:Y:S02]  /*1ca20*/  SEL R0, RZ, 0x1, P0 ;  /* 0x00000001ff007807 */ /* 0x000fe40000000000 */
[----:B------:R-:W-:-:S02]  /*1ca30*/  MOV R2, 0x1ca50 ;  /* 0x0001ca5000027802 */ /* 0x000fc40000000f00 */
[----:B-1----:R-:W-:Y:S05]  /*1ca40*/  CALL.REL.NOINC `($__internal_12_$__cuda_sm70_votesync_ballot) ;  /* 0x0000037000007944 */ /* 0x002fea0003c00000 */
[----:B------:R-:W-:Y:S01]  /*1ca50*/  MOV R5, R0 ;  /* 0x0000000000057202 */ /* 0x000fe20000000f00 */
[----:B------:R-:W-:Y:S05]  /*1ca60*/  BRA `(.L_x_695) ;  /* 0xffffc75000007947 */ /* 0x000fea000383ffff */
.L_x_623:
[----:B--2---:R-:W-:Y:S01]  /*1ca70*/  IMAD.MOV.U32 R2, RZ, RZ, R6 ;  /* 0x000000ffff027224 */ /* 0x004fe200078e0006 */
[----:B------:R-:W-:Y:S01]  /*1ca80*/  MOV R6, 0x1cae0 ;  /* 0x0001cae000067802 */ /* 0x000fe20000000f00 */
[----:B------:R-:W-:Y:S01]  /*1ca90*/  IMAD.MOV.U32 R10, RZ, RZ, 0x1f ;  /* 0x0000001fff0a7424 */ /* 0x000fe200078e00ff */
[----:B------:R-:W-:-:S03]  /*1caa0*/  MOV R3, R0 ;  /* 0x0000000000037202 */ /* 0x000fc60000000f00 */
[----:B------:R2:W-:Y:S04]  /*1cab0*/  STL [R1+0x54], R6 ;  /* 0x0000540601007387 */ /* 0x0005e80000100800 */
[----:B------:R2:W-:Y:S02]  /*1cac0*/  STL [R1+0x58], R10 ;  /* 0x0000580a01007387 */ /* 0x0005e40000100800 */
[----:B-12---:R-:W-:Y:S05]  /*1cad0*/  CALL.REL.NOINC `($__internal_10_$__cuda_sm70_shflsync_idx_p) ;  /* 0x000001b000007944 */ /* 0x006fea0003c00000 */
[----:B------:R-:W-:Y:S01]  /*1cae0*/  IMAD.MOV.U32 R2, RZ, RZ, R7 ;  /* 0x000000ffff027224 */ /* 0x000fe200078e0007 */
[----:B------:R-:W-:Y:S01]  /*1caf0*/  MOV R6, 0x1cb60 ;  /* 0x0001cb6000067802 */ /* 0x000fe20000000f00 */
[----:B------:R-:W-:Y:S01]  /*1cb00*/  IMAD.MOV.U32 R7, RZ, RZ, 0x1f ;  /* 0x0000001fff077424 */ /* 0x000fe200078e00ff */
[----:B------:R1:W5:Y:S02]  /*1cb10*/  LDL.LU R10, [R1+0x58] ;  /* 0x00005800010a7983 */ /* 0x0003640000300800 */
[----:B-----5:R-:W-:Y:S02]  /*1cb20*/  MOV R3, R0 ;  /* 0x0000000000037202 */ /* 0x020fe40000000f00 */
[----:B------:R1:W-:Y:S04]  /*1cb30*/  STL [R1+0x54], R6 ;  /* 0x0000540601007387 */ /* 0x0003e80000100800 */
[----:B------:R1:W-:Y:S02]  /*1cb40*/  STL [R1+0x58], R7 ;  /* 0x0000580701007387 */ /* 0x0003e40000100800 */
[----:B-1----:R-:W-:Y:S05]  /*1cb50*/  CALL.REL.NOINC `($__internal_10_$__cuda_sm70_shflsync_idx_p) ;  /* 0x0000013000007944 */ /* 0x002fea0003c00000 */
[----:B------:R1:W5:Y:S02]  /*1cb60*/  LDL.LU R7, [R1+0x58] ;  /* 0x0000580001077983 */ /* 0x0003640000300800 */
[----:B-1---5:R-:W-:Y:S05]  /*1cb70*/  BRA `(.L_x_696) ;  /* 0xffffc6b000007947 */ /* 0x022fea000383ffff */
.L_x_626:
[----:B------:R-:W-:Y:S01]  /*1cb80*/  MOV R3, R0 ;  /* 0x0000000000037202 */ /* 0x000fe20000000f00 */
[----:B--2---:R-:W-:Y:S01]  /*1cb90*/  IMAD.MOV.U32 R2, RZ, RZ, R4 ;  /* 0x000000ffff027224 */ /* 0x004fe200078e0004 */
[----:B------:R-:W-:Y:S01]  /*1cba0*/  MOV R0, 0x1cbf0 ;  /* 0x0001cbf000007802 */ /* 0x000fe20000000f00 */
[----:B-1----:R-:W-:-:S04]  /*1cbb0*/  IMAD.MOV.U32 R4, RZ, RZ, 0x1f ;  /* 0x0000001fff047424 */ /* 0x002fc800078e00ff */
[----:B------:R1:W-:Y:S04]  /*1cbc0*/  STL [R1+0x54], R0 ;  /* 0x0000540001007387 */ /* 0x0003e80000100800 */
[----:B------:R1:W-:Y:S02]  /*1cbd0*/  STL [R1+0x58], R4 ;  /* 0x0000580401007387 */ /* 0x0003e40000100800 */
[----:B-1--4-:R-:W-:Y:S05]  /*1cbe0*/  CALL.REL.NOINC `($__internal_10_$__cuda_sm70_shflsync_idx_p) ;  /* 0x000000a000007944 */ /* 0x012fea0003c00000 */
[----:B------:R1:W5:Y:S02]  /*1cbf0*/  LDL.LU R11, [R1+0x58] ;  /* 0x00005800010b7983 */ /* 0x0003640000300800 */
[----:B-1---5:R-:W-:Y:S05]  /*1cc00*/  BRA `(.L_x_625) ;  /* 0xffffc68000007947 */ /* 0x022fea000383ffff */
        .weak           $__internal_9_$__cuda_sm70_shflsync_bfly_p
        .type           $__internal_9_$__cuda_sm70_shflsync_bfly_p,@function
        .size           $__internal_9_$__cuda_sm70_shflsync_bfly_p,($__internal_10_$__cuda_sm70_shflsync_idx_p - $__internal_9_$__cuda_sm70_shflsync_bfly_p)
$__internal_9_$__cuda_sm70_shflsync_bfly_p:
[----:B------:R1:W-:Y:S01]  /*1cc10*/  STL [R1+0x210], R5 ;  /* 0x0002100501007387 */ /* 0x0003e20000100800 */
[----:B------:R-:W-:Y:S02]  /*1cc20*/  MOV R3, 0x1f ;  /* 0x0000001f00037802 */ /* 0x000fe40000000f00 */
[----:B-1----:R-:W-:-:S04]  /*1cc30*/  MOV R5, 0xffffffff ;  /* 0xffffffff00057802 */ /* 0x002fc80000000f00 */
[----:B------:R-:W-:Y:S04]  /*1cc40*/  WARPSYNC R5 ;  /* 0x0000000500007348 */ /* 0x000fe80003800000 */
[----:B------:R1:W2:Y:S04]  /*1cc50*/  SHFL.BFLY PT, R0, R4, R0, R3 ;  /* 0x0c00000004007389 */ /* 0x0002a800000e0003 */
[----:B-1----:R1:W5:Y:S01]  /*1cc60*/  LDL.LU R5, [R1+0x210] ;  /* 0x0002100001057983 */ /* 0x0023620000300800 */
[----:B------:R-:W-:-:S04]  /*1cc70*/  MOV R3, 0x0 ;  /* 0x0000000000037802 */ /* 0x000fc80000000f00 */
[----:B--2---:R-:W-:Y:S05]  /*1cc80*/  RET.REL.NODEC R2 `(_ZN7cutlass13device_kernelIN5flash19enable_sm80_to_sm89INS1_16FlashAttnFwdSm80INS1_25CollectiveMainloopFwdSm80ILi8ELi1ELb1EN4cute5tupleIJNS5_1CILi128EEENS7_ILi48EEENS7_ILi256EEEEEELi256ENS_6half_tEfNS_4arch4Sm80ELb0ELb1ELb1ELb1ELb1ELb0ELb1ELb1EEENS1_21CollectiveEpilogueFwdINS6_IJS8_SA_S9_EEENS6_IJNS7_ILi1EEESI_SI_EEESC_SE_Li256ELb1ELb1ELb1ELb0EEENS1_36VarlenDynamicPersistentTileSchedulerILi128ELi48ELi256ELi256ELb1ELb1ELb0ELb1ELb0ELb1EEEEEEEEEvNT_6ParamsE) ;  /* 0xfffe337002007950 */ /* 0x004fea0003c3ffff */
        .weak           $__internal_10_$__cuda_sm70_shflsync_idx_p
        .type           $__internal_10_$__cuda_sm70_shflsync_idx_p,@function
        .size           $__internal_10_$__cuda_sm70_shflsync_idx_p,($__internal_11_$__cuda_sm70_shflsync_up_p - $__internal_10_$__cuda_sm70_shflsync_idx_p)
$__internal_10_$__cuda_sm70_shflsync_idx_p:
[----:B------:R1:W-:Y:S04]  /*1cc90*/  STL [R1+0x214], R4 ;  /* 0x0002140401007387 */ /* 0x0003e80000100800 */
[----:B------:R2:W-:Y:S01]  /*1cca0*/  STL [R1+0x210], R0 ;  /* 0x0002100001007387 */ /* 0x0005e20000100800 */
[----:B-1----:R-:W-:-:S03]  /*1ccb0*/  MOV R4, 0xffffffff ;  /* 0xffffffff00047802 */ /* 0x002fc60000000f00 */
[----:B--2---:R-:W2:Y:S01]  /*1ccc0*/  LDL.LU R0, [R1+0x58] ;  /* 0x0000580001007983 */ /* 0x004ea20000300800 */
[----:B------:R-:W-:Y:S04]  /*1ccd0*/  WARPSYNC R4 ;  /* 0x0000000400007348 */ /* 0x000fe80003800000 */
[----:B--2---:R1:W2:Y:S04]  /*1cce0*/  SHFL.IDX PT, R2, R2, R3, R0 ;  /* 0x0000000302027389 */ /* 0x0042a800000e0000 */
[----:B-1----:R1:W5:Y:S04]  /*1ccf0*/  LDL.LU R4, [R1+0x214] ;  /* 0x0002140001047983 */ /* 0x0023680000300800 */
[----:B------:R1:W5:Y:S04]  /*1cd00*/  LDL.LU R0, [R1+0x210] ;  /* 0x0002100001007983 */ /* 0x0003680000300800 */
[----:B------:R-:W3:Y:S04]  /*1cd10*/  LDL.LU R3, [R1+0x54] ;  /* 0x0000540001037983 */ /* 0x000ee80000300800 */
[----:B--2---:R3:W-:Y:S02]  /*1cd20*/  STL [R1+0x58], R2 ;  /* 0x0000580201007387 */ /* 0x0047e40000100800 */
[----:B---3--:R-:W-:-:S02]  /*1cd30*/  MOV R2, R3 ;  /* 0x0000000300027202 */ /* 0x008fc40000000f00 */
[----:B------:R-:W-:-:S04]  /*1cd40*/  MOV R3, 0x0 ;  /* 0x0000000000037802 */ /* 0x000fc80000000f00 */
[----:B-1----:R-:W-:Y:S05]  /*1cd50*/  RET.REL.NODEC R2 `(_ZN7cutlass13device_kernelIN5flash19enable_sm80_to_sm89INS1_16FlashAttnFwdSm80INS1_25CollectiveMainloopFwdSm80ILi8ELi1ELb1EN4cute5tupleIJNS5_1CILi128EEENS7_ILi48EEENS7_ILi256EEEEEELi256ENS_6half_tEfNS_4arch4Sm80ELb0ELb1ELb1ELb1ELb1ELb0ELb1ELb1EEENS1_21CollectiveEpilogueFwdINS6_IJS8_SA_S9_EEENS6_IJNS7_ILi1EEESI_SI_EEESC_SE_Li256ELb1ELb1ELb1ELb0EEENS1_36VarlenDynamicPersistentTileSchedulerILi128ELi48ELi256ELi256ELb1ELb1ELb0ELb1ELb0ELb1EEEEEEEEEvNT_6ParamsE) ;  /* 0xfffe32a002007950 */ /* 0x002fea0003c3ffff */
        .weak           $__internal_11_$__cuda_sm70_shflsync_up_p
        .type           $__internal_11_$__cuda_sm70_shflsync_up_p,@function
        .size           $__internal_11_$__cuda_sm70_shflsync_up_p,($__internal_12_$__cuda_sm70_votesync_ballot - $__internal_11_$__cuda_sm70_shflsync_up_p)
$__internal_11_$__cuda_sm70_shflsync_up_p:
[----:B------:R-:W-:Y:S02]  /*1cd60*/  MOV R4, RZ ;  /* 0x000000ff00047202 */ /* 0x000fe40000000f00 */
[----:B------:R-:W-:-:S04]  /*1cd70*/  MOV R10, 0xffffffff ;  /* 0xffffffff000a7802 */ /* 0x000fc80000000f00 */
[----:B------:R-:W-:Y:S04]  /*1cd80*/  WARPSYNC R10 ;  /* 0x0000000a00007348 */ /* 0x000fe80003800000 */
[----:B------:R1:W2:Y:S02]  /*1cd90*/  SHFL.UP PT, R4, R0, R3, R4 ;  /* 0x0400000300047389 */ /* 0x0002a400000e0004 */
[----:B-1----:R-:W-:-:S04]  /*1cda0*/  MOV R3, 0x0 ;  /* 0x0000000000037802 */ /* 0x002fc80000000f00 */
[----:B--2---:R-:W-:Y:S05]  /*1cdb0*/  RET.REL.NODEC R2 `(_ZN7cutlass13device_kernelIN5flash19enable_sm80_to_sm89INS1_16FlashAttnFwdSm80INS1_25CollectiveMainloopFwdSm80ILi8ELi1ELb1EN4cute5tupleIJNS5_1CILi128EEENS7_ILi48EEENS7_ILi256EEEEEELi256ENS_6half_tEfNS_4arch4Sm80ELb0ELb1ELb1ELb1ELb1ELb0ELb1ELb1EEENS1_21CollectiveEpilogueFwdINS6_IJS8_SA_S9_EEENS6_IJNS7_ILi1EEESI_SI_EEESC_SE_Li256ELb1ELb1ELb1ELb0EEENS1_36VarlenDynamicPersistentTileSchedulerILi128ELi48ELi256ELi256ELb1ELb1ELb0ELb1ELb0ELb1EEEEEEEEEvNT_6ParamsE) ;  /* 0xfffe324002007950 */ /* 0x004fea0003c3ffff */
        .weak           $__internal_12_$__cuda_sm70_votesync_ballot
        .type           $__internal_12_$__cuda_sm70_votesync_ballot,@function
        .size           $__internal_12_$__cuda_sm70_votesync_ballot,(.L_x_6469 - $__internal_12_$__cuda_sm70_votesync_ballot)
$__internal_12_$__cuda_sm70_votesync_ballot:
[----:B------:R-:W-:Y:S01]  /*1cdc0*/  ISETP.NE.U32.AND P0, PT, R0, 0x1, PT ;  /* 0x000000010000780c */ /* 0x000fe20003f05070 */
[----:B------:R-:W-:-:S04]  /*1cdd0*/  IMAD.MOV.U32 R3, RZ, RZ, -0x1 ;  /* 0xffffffffff037424 */ /* 0x000fc800078e00ff */
[----:B------:R-:W-:Y:S08]  /*1cde0*/  WARPSYNC R3 ;  /* 0x0000000300007348 */ /* 0x000ff00003800000 */
[----:B------:R-:W-:-:S04]  /*1cdf0*/  VOTE.ANY R0, PT, !P0 ;  /* 0x0000000000007806 */ /* 0x000fc800040e0100 */
[----:B------:R-:W-:Y:S01]  /*1ce00*/  LOP3.LUT R0, R0, R3, RZ, 0xc0, !PT ;  /* 0x0000000300007212 */ /* 0x000fe200078ec0ff */
[----:B------:R-:W-:-:S04]  /*1ce10*/  IMAD.MOV.U32 R3, RZ, RZ, 0x0 ;  /* 0x00000000ff037424 */ /* 0x000fc800078e00ff */
[----:B------:R-:W-:Y:S05]  /*1ce20*/  RET.REL.NODEC R2 `(_ZN7cutlass13device_kernelIN5flash19enable_sm80_to_sm89INS1_16FlashAttnFwdSm80INS1_25CollectiveMainloopFwdSm80ILi8ELi1ELb1EN4cute5tupleIJNS5_1CILi128EEENS7_ILi48EEENS7_ILi256EEEEEELi256ENS_6half_tEfNS_4arch4Sm80ELb0ELb1ELb1ELb1ELb1ELb0ELb1ELb1EEENS1_21CollectiveEpilogueFwdINS6_IJS8_SA_S9_EEENS6_IJNS7_ILi1EEESI_SI_EEESC_SE_Li256ELb1ELb1ELb1ELb0EEENS1_36VarlenDynamicPersistentTileSchedulerILi128ELi48ELi256ELi256ELb1ELb1ELb0ELb1ELb0ELb1EEEEEEEEEvNT_6ParamsE) ;  /* 0xfffe31d002007950 */ /* 0x000fea0003c3ffff */
.L_x_697:
        /* <DEDUP_REMOVED lines=13> */
.L_x_6469:


//--------------------- .text._ZN7cutlass13device_kernelIN5flash19enable_sm80_to_sm89INS1_16FlashAttnFwdSm80INS1_25CollectiveMainloopFwdSm80ILi8ELi1ELb0EN4cute5tupleIJNS5_1CILi128EEENS7_ILi32EEENS7_ILi256EEEEEELi256ENS_6half_tEfNS_4arch4Sm80ELb0ELb1ELb1ELb1ELb1ELb1ELb1ELb1EEENS1_21CollectiveEpilogueFwdINS6_IJS8_SA_S9_EEENS6_IJNS7_ILi1EEESI_SI_EEESC_SE_Li256ELb1ELb1ELb1ELb0EEENS1_36VarlenDynamicPersistentTileSchedulerILi128ELi32ELi256ELi256ELb1ELb1ELb0ELb1ELb0ELb1EEEEEEEEEvNT_6ParamsE --------------------------
	.section	.text._ZN7cutlass13device_kernelIN5flash19enable_sm80_to_sm89INS1_16FlashAttnFwdSm80INS1_25CollectiveMainloopFwdSm80ILi8ELi1ELb0EN4cute5tupleIJNS5_1CILi128EEENS7_ILi32EEENS7_ILi256EEEEEELi256ENS_6half_tEfNS_4arch4Sm80ELb0ELb1ELb1ELb1ELb1ELb1ELb1ELb1EEENS1_21CollectiveEpilogueFwdINS6_IJS8_SA_S9_EEENS6_IJNS7_ILi1EEESI_SI_EEESC_SE_Li256ELb1ELb1ELb1ELb0EEENS1_36VarlenDynamicPersistentTileSchedulerILi128ELi32ELi256ELi256ELb1ELb1ELb0ELb1ELb0ELb1EEEEEEEEEvNT_6ParamsE,"ax",@progbits
	.sectioninfo	@"SHI_REGISTERS=255"
	.align	128
.text._ZN7cutlass13device_kernelIN5flash19enable_sm80_to_sm89INS1_16FlashAttnFwdSm80INS1_25CollectiveMainloopFwdSm80ILi8ELi1ELb0EN4cute5tupleIJNS5_1CILi128EEENS7_ILi32EEENS7_ILi256EEEEEELi256ENS_6half_tEfNS_4arch4Sm80ELb0ELb1ELb1ELb1ELb1ELb1ELb1ELb1EEENS1_21CollectiveEpilogueFwdINS6_IJS8_SA_S9_EEENS6_IJNS7_ILi1EEESI_SI_EEESC_SE_Li256ELb1ELb1ELb1ELb0EEENS1_36VarlenDynamicPersistentTileSchedulerILi128ELi32ELi256ELi256ELb1ELb1ELb0ELb1ELb0ELb1EEEEEEEEEvNT_6ParamsE:
        .type           _ZN7cutlass13device_kernelIN5flash19enable_sm80_to_sm89INS1_16FlashAttnFwdSm80INS1_25CollectiveMainloopFwdSm80ILi8ELi1ELb0EN4cute5tupleIJNS5_1CILi128EEENS7_ILi32EEENS7_ILi256EEEEEELi256ENS_6half_tEfNS_4arch4Sm80ELb0ELb1ELb1ELb1ELb1ELb1ELb1ELb1EEENS1_21CollectiveEpilogueFwdINS6_IJS8_SA_S9_EEENS6_IJNS7_ILi1EEESI_SI_EEESC_SE_Li256ELb1ELb1ELb1ELb0EEENS1_36VarlenDynamicPersistentTileSchedulerILi128ELi32ELi256ELi256ELb1ELb1ELb0ELb1ELb0ELb1EEEEEEEEEvNT_6ParamsE,@function
        .size           _ZN7cutlass13device_kernelIN5flash19enable_sm80_to_sm89INS1_16FlashAttnFwdSm80INS1_25CollectiveMainloopFwdSm80ILi8ELi1ELb0EN4cute5tupleIJNS5_1CILi128EEENS7_ILi32EEENS7_ILi256EEEEEELi256ENS_6half_tEfNS_4arch4Sm80ELb0ELb1ELb1ELb1ELb1ELb1ELb1ELb1EEENS1_21CollectiveEpilogueFwdINS6_IJS8_SA_S9_EEENS6_IJNS7_ILi1EEESI_SI_EEESC_SE_Li256ELb1ELb1ELb1ELb0EEENS1_36VarlenDynamicPersistentTileSchedulerILi128ELi32ELi256ELi256ELb1ELb1ELb0ELb1ELb0ELb1EEEEEEEEEvNT_6ParamsE,(.L_x_6474 - _ZN7cutlass13device_kernelIN5flash19enable_sm80_to_sm89INS1_16FlashAttnFwdSm80INS1_25CollectiveMainloopFwdSm80ILi8ELi1ELb0EN4cute5tupleIJNS5_1CILi128EEENS7_ILi32EEENS7_ILi256EEEEEELi256ENS_6half_tEfNS_4arch4Sm80ELb0ELb1ELb1ELb1ELb1ELb1ELb1ELb1EEENS1_21CollectiveEpilogueFwdINS6_IJS8_SA_S9_EEENS6_IJNS7_ILi1EEESI_SI_EEESC_SE_Li256ELb1ELb1ELb1ELb0EEENS1_36VarlenDynamicPersistentTileSchedulerILi128ELi32ELi256ELi256ELb1ELb1ELb0ELb1ELb0ELb1EEEEEEEEEvNT_6ParamsE)
        .other          _ZN7cutlass13device_kernelIN5flash19enable_sm80_to_sm89INS1_16FlashAttnFwdSm80INS1_25CollectiveMainloopFwdSm80ILi8ELi1ELb0EN4cute5tupleIJNS5_1CILi128EEENS7_ILi32EEENS7_ILi256EEEEEELi256ENS_6half_tEfNS_4arch4Sm80ELb0ELb1ELb1ELb1ELb1ELb1ELb1ELb1EEENS1_21CollectiveEpilogueFwdINS6_IJS8_SA_S9_EEENS6_IJNS7_ILi1EEESI_SI_EEESC_SE_Li256ELb1ELb1ELb1ELb0EEENS1_36VarlenDynamicPersistentTileSchedulerILi128ELi32ELi256ELi256ELb1ELb1ELb0ELb1ELb0ELb1EEEEEEEEEvNT_6ParamsE,@"STO_CUDA_ENTRY STV_DEFAULT"
_ZN7cutlass13device_kernelIN5flash19enable_sm80_to_sm89INS1_16FlashAttnFwdSm80INS1_25CollectiveMainloopFwdSm80ILi8ELi1ELb0EN4cute5tupleIJNS5_1CILi128EEENS7_ILi32EEENS7_ILi256EEEEEELi256ENS_6half_tEfNS_4arch4Sm80ELb0ELb1ELb1ELb1ELb1ELb1ELb1ELb1EEENS1_21CollectiveEpilogueFwdINS6_IJS8_SA_S9_EEENS6_IJNS7_ILi1EEESI_SI_EEESC_SE_Li256ELb1ELb1ELb1ELb0EEENS1_36VarlenDynamicPersistentTileSchedulerILi128ELi32ELi256ELi256ELb1ELb1ELb0ELb1ELb0ELb1EEEEEEEEEvNT_6ParamsE:
        /* <DEDUP_REMOVED lines=13> */
[----:B------:R-:W-:-:S03]  /*00d0*/  CS2R R8, SRZ ;  /* 0x0000000000087805 */ /* 0x000fc6000001ff00 */
        /* <DEDUP_REMOVED lines=10> */
[C---:B------:R-:W-:Y:S01]  /*0180*/  ISETP.GE.U32.AND P4, PT, R13.reuse, 0x2, PT ;  /* 0x000000020d00780c */ /* 0x040fe20003f86070 */
[----:B------:R-:W-:Y:S01]  /*0190*/  IMAD.MOV.U32 R7, RZ, RZ, RZ ;  /* 0x000000ffff077224 */ /* 0x000fe200078e00ff */
        /* <DEDUP_REMOVED lines=26> */
.L_x_703:
        /* <DEDUP_REMOVED lines=11> */
[----:B------:R-:W3:Y:S04]  /*03f0*/  @!P0 LDG.E R9, [R4.64] ;  /* 0x0000000804098981 */ /* 0x000ee8000c1e1900 */
[----:B------:R-:W3:Y:S02]  /*0400*/  @!P0 LDG.E R8, [R2.64] ;  /* 0x0000000802088981 */ /* 0x000ee4000c1e1900 */
[----:B---3--:R-:W-:Y:S01]  /*0410*/  IMAD R5, R9, R8, RZ ;  /* 0x0000000809057224 */ /* 0x008fe200078e02ff */
[----:B------:R-:W-:Y:S05]  /*0420*/  BRA.DIV ~URZ, `(.L_x_701) ;  /* 0x000205f27f007947 */ /* 0x000fea000b800000 */
[----:B------:R1:W3:Y:S02]  /*0430*/  SHFL.UP PT, R0, R5, 0x1, RZ ;  /* 0x0420000005007989 */ /* 0x0002e400000e00ff */
.L_x_973:
        /* <DEDUP_REMOVED lines=16> */
.L_x_974:
[----:B---3--:R-:W-:-:S05]  /*0540*/  IMAD R0, R0, c[0x0][0x538], RZ ;  /* 0x00014e0000007a24 */ /* 0x008fca00078e02ff */
[----:B------:R-:W-:-:S04]  /*0550*/  IADD3 R6, R0, R6, RZ ;  /* 0x0000000600067210 */ /* 0x000fc80007ffe0ff */
[----:B------:R-:W-:-:S13]  /*0560*/  ISETP.GT.AND P0, PT, R6, UR4, PT ;  /* 0x0000000406007c0c */ /* 0x000fda000bf04270 */
[----:B-12---:R-:W-:Y:S05]  /*0570*/  @!P0 BRA `(.L_x_703) ;  /* 0xfffffdc000008947 */ /* 0x006fea000383ffff */
.L_x_699:
[----:B------:R-:W-:-:S05]  /*0580*/  IADD3 R11, -R0, R6, RZ ;  /* 0x00000006000b7210 */ /* 0x000fca0007ffe1ff */
[----:B------:R-:W-:-:S05]  /*0590*/  IMAD R0, R4, c[0x0][0x538], R11 ;  /* 0x00014e0004007a24 */ /* 0x000fca00078e020b */
[----:B------:R-:W-:Y:S01]  /*05a0*/  ISETP.GT.AND P0, PT, R0, UR4, PT ;  /* 0x0000000400007c0c */ /* 0x000fe2000bf04270 */
[----:B------:R-:W-:-:S12]  /*05b0*/  BRA.DIV ~URZ, `(.L_x_704) ;  /* 0x000206727f007947 */ /* 0x000fd8000b800000 */
[----:B------:R-:W-:-:S04]  /*05c0*/  VOTE.ANY R10, PT, !P0 ;  /* 0x00000000000a7806 */ /* 0x000fc800040e0100 */
.L_x_975:
[----:B------:R-:W1:Y:S02]  /*05d0*/  POPC R5, R10 ;  /* 0x0000000a00057309 */ /* 0x000e640000000000 */
[----:B-12---:R-:W-:Y:S01]  /*05e0*/  IADD3 R235, R5, R7, RZ ;  /* 0x0000000705eb7210 */ /* 0x006fe20007ffe0ff */
[----:B------:R-:W-:Y:S05]  /*05f0*/  BRA.DIV ~URZ, `(.L_x_705) ;  /* 0x000206827f007947 */ /* 0x000fea000b800000 */
[----:B------:R1:W2:Y:S01]  /*0600*/  SHFL.IDX PT, R12, R9, R5, 0x1f ;  /* 0x00001f05090c7589 */ /* 0x0002a200000e0000 */
[----:B------:R-:W-:-:S03]  /*0610*/  MOV R6, RZ ;  /* 0x000000ff00067202 */ /* 0x000fc60000000f00 */
[----:B------:R1:W3:Y:S04]  /*0620*/  SHFL.IDX PT, R9, R8, R5, 0x1f ;  /* 0x00001f0508097589 */ /* 0x0002e800000e0000 */
.L_x_976:
[----:B------:R-:W-:Y:S01]  /*0630*/  ISETP.NE.AND P0, PT, R10, RZ, PT ;  /* 0x000000ff0a00720c */ /* 0x000fe20003f05270 */
[----:B------:R-:W-:-:S12]  /*0640*/  BSSY B0, `(.L_x_706) ;  /* 0x0000005000007945 */ /* 0x000fd80003800000 */
[----:B------:R-:W-:Y:S05]  /*0650*/  @!P0 BRA `(.L_x_707) ;  /* 0x0000003000008947 */ /* 0x000fea0003800000 */
[----:B------:R-:W-:Y:S01]  /*0660*/  IADD3 R2, R5, -0x1, RZ ;  /* 0xffffffff05027810 */ /* 0x000fe20007ffe0ff */
[----:B------:R-:W-:Y:S05]  /*0670*/  BRA.DIV ~URZ, `(.L_x_708) ;  /* 0x000206e27f007947 */ /* 0x000fea000b800000 */
[----:B------:R4:W1:Y:S02]  /*0680*/  SHFL.IDX PT, R6, R4, R2, 0x1f ;  /* 0x00001f0204067589 */ /* 0x00086400000e0000 */
.L_x_707:
[----:B------:R-:W-:Y:S05]  /*0690*/  BSYNC B0 ;  /* 0x0000000000007941 */ /* 0x000fea0003800000 */
.L_x_706:
[----:B---3--:R-:W-:Y:S01]  /*06a0*/  ISETP.NE.AND P0, PT, R9, 0x1, PT ;  /* 0x000000010900780c */ /* 0x008fe20003f05270 */
[----:B-1----:R-:W-:Y:S01]  /*06b0*/  IMAD R232, R6, c[0x0][0x538], R11 ;  /* 0x00014e0006e87a24 */ /* 0x002fe200078e020b */
[----:B------:R-:W-:Y:S04]  /*06c0*/  BSSY B0, `(.L_x_709) ;  /* 0x0000085000007945 */ /* 0x000fe80003800000 */
[----:B------:R-:W-:-:S07]  /*06d0*/  IADD3 R11, -R232, UR4, RZ ;  /* 0x00000004e80b7c10 */ /* 0x000fce000fffe1ff */
[----:B------:R-:W-:Y:S05]  /*06e0*/  @!P0 BRA `(.L_x_710) ;  /* 0x000003e000008947 */ /* 0x000fea0003800000 */
[-C--:B--2---:R-:W-:Y:S02]  /*06f0*/  IABS R0, R12.reuse ;  /* 0x0000000c00007213 */ /* 0x084fe40000000000 */
[----:B------:R-:W-:-:S03]  /*0700*/  IABS R6, R12 ;  /* 0x0000000c00067213 */ /* 0x000fc60000000000 */
[----:B------:R-:W-:Y:S01]  /*0710*/  IMAD.MOV.U32 R5, RZ, RZ, R0 ;  /* 0x000000ffff057224 */ /* 0x000fe200078e0000 */
[----:B------:R-:W-:-:S03]  /*0720*/  IABS R0, R9 ;  /* 0x0000000900007213 */ /* 0x000fc60000000000 */
[----:B----4-:R-:W1:Y:S02]  /*0730*/  I2F.RP R2, R5 ;  /* 0x0000000500027306 */ /* 0x010e640000209400 */
        /* <DEDUP_REMOVED lines=55> */
[----:B------:R-:W-:Y:S01]  /*0ab0*/  IMAD R234, R3, 0x10000, R2 ;  /* 0x0001000003ea7824 */ /* 0x000fe200078e0202 */
[----:B------:R-:W-:Y:S05]  /*0ac0*/  BRA `(.L_x_711) ;  /* 0x0000044000007947 */ /* 0x000fea0003800000 */
.L_x_710:
[----:B----4-:R-:W-:-:S04]  /*0ad0*/  IMAD.MOV.U32 R2, RZ, RZ, 0x4 ;  /* 0x00000004ff027424 */ /* 0x010fc800078e00ff */
[----:B------:R-:W-:-:S05]  /*0ae0*/  IMAD.WIDE R2, R235, R2, c[0x0][0x590] ;  /* 0x00016400eb027625 */ /* 0x000fca00078e0202 */
[----:B------:R-:W3:Y:S02]  /*0af0*/  LDG.E R7, [R2.64] ;  /* 0x0000000802077981 */ /* 0x000ee4000c1e1900 */
[----:B--23--:R-:W-:-:S05]  /*0b00*/  IMAD R9, R7, R12, RZ ;  /* 0x0000000c07097224 */ /* 0x00cfca00078e02ff */
        /* <DEDUP_REMOVED lines=63> */
[----:B------:R-:W-:Y:S02]  /*0f00*/  IMAD R234, R0, R2, R3 ;  /* 0x0000000200ea7224 */ /* 0x000fe400078e0203 */
.L_x_711:
[----:B------:R-:W-:Y:S05]  /*0f10*/  BSYNC B0 ;  /* 0x0000000000007941 */ /* 0x000fea0003800000 */
.L_x_709:
[----:B------:R-:W-:-:S04]  /*0f20*/  LOP3.LUT R0, RZ, R0, RZ, 0x33, !PT ;  /* 0x00000000ff007212 */ /* 0x000fc800078e33ff */
[----:B------:R-:W-:Y:S01]  /*0f30*/  IADD3 R233, R0, R12, RZ ;  /* 0x0000000c00e97210 */ /* 0x000fe20007ffe0ff */
[----:B------:R-:W-:Y:S05]  /*0f40*/  BRA `(.L_x_712) ;  /* 0x0000004000007947 */ /* 0x000fea0003800000 */
.L_x_700:
[----:B--2---:R-:W-:Y:S01]  /*0f50*/  IMAD.MOV.U32 R233, RZ, RZ, RZ ;  /* 0x000000ffffe97224 */ /* 0x004fe200078e00ff */
[----:B------:R-:W-:Y:S01]  /*0f60*/  MOV R234, RZ ;  /* 0x000000ff00ea7202 */ /* 0x000fe20000000f00 */
[----:B------:R-:W-:Y:S01]  /*0f70*/  IMAD.U32 R232, RZ, RZ, UR4 ;  /* 0x00000004ffe87e24 */ /* 0x000fe2000f8e00ff */
[----:B------:R-:W-:Y:S02]  /*0f80*/  MOV R235, c[0x0][0x53c] ;  /* 0x00014f0000eb7a02 */ /* 0x000fe40000000f00 */
.L_x_712:
[----:B------:R-:W-:Y:S01]  /*0f90*/  ISETP.NE.AND P0, PT, R13, RZ, PT ;  /* 0x000000ff0d00720c */ /* 0x000fe20003f05270 */
[----:B------:R-:W-:-:S12]  /*0fa0*/  WARPSYNC 0xffffffff ;  /* 0xffffffff00007948 */ /* 0x000fd80003800000 */
[----:B------:R1:W-:Y:S04]  /*0fb0*/  @!P0 STS.128 [0x20080], R232 ;  /* 0x020080e8ff008388 */ /* 0x0003e80000000c00 */
[----:B------:R-:W-:Y:S06]  /*0fc0*/  BAR.ARV 0x5, 0x100 ;  /* 0x0144000000007b1d */ /* 0x000fec0000002000 */
.L_x_698:
[----:B-12---:R-:W-:-:S13]  /*0fd0*/  ISETP.GE.AND P0, PT, R235, c[0x0][0x53c], PT ;  /* 0x00014f00eb007a0c */ /* 0x006fda0003f06270 */
[----:B------:R-:W-:Y:S05]  /*0fe0*/  @P0 EXIT ;  /* 0x000000000000094d */ /* 0x000fea0003800000 */
[----:B------:R-:W1:Y:S01]  /*0ff0*/  S2R R14, SR_TID.X ;  /* 0x00000000000e7919 */ /* 0x000e620000002100 */
        /* <DEDUP_REMOVED lines=66> */
[C---:B------:R-:W-:Y:S01]  /*1420*/  IADD3 R16, R211.reuse, 0x20, RZ ;  /* 0x00000020d3107810 */ /* 0x040fe20007ffe0ff */
[----:B------:R-:W-:Y:S01]  /*1430*/  IMAD R212, R228, 0x20, R211 ;  /* 0x00000020e4d47824 */ /* 0x000fe200078e02d3 */
[----:B------:R-:W-:Y:S01]  /*1440*/  LOP3.LUT R230, R2, 0xfffffe00, RZ, 0xc0, !PT ;  /* 0xfffffe0002e67812 */ /* 0x000fe200078ec0ff */
[C---:B------:R-:W-:Y:S01]  /*1450*/  IMAD.IADD R231, R6.reuse, 0x1, -R8 ;  /* 0x0000000106e77824 */ /* 0x040fe200078e0a08 */
        /* <DEDUP_REMOVED lines=18> */
[----:B------:R-:W-:Y:S01]  /*1580*/  LOP3.LUT R29, R4, 0x1c0, RZ, 0xc0, !PT ;  /* 0x000001c0041d7812 */ /* 0x000fe200078ec0ff */
[----:B------:R-:W-:Y:S01]  /*1590*/  IMAD R231, R231, 0x8, R24 ;  /* 0x00000008e7e77824 */ /* 0x000fe200078e0218 */
[----:B------:R-:W-:-:S02]  /*15a0*/  SHF.R.S32.HI R6, RZ, 0x1f, R15 ;  /* 0x0000001fff067819 */ /* 0x000fc4000001140f */
[----:B------:R-:W-:Y:S01]  /*15b0*/  LEA.HI R4, R7, R14, RZ, 0x3 ;  /* 0x0000000e07047211 */ /* 0x000fe200078f18ff */
[----:B------:R-:W-:Y:S01]  /*15c0*/  IMAD.SHL.U32 R7, R13, 0x40, RZ ;  /* 0x000000400d077824 */ /* 0x000fe200078e00ff */
[----:B------:R-:W-:Y:S02]  /*15d0*/  LOP3.LUT R27, R2, 0x1c0, RZ, 0xc0, !PT ;  /* 0x000001c0021b7812 */ /* 0x000fe400078ec0ff */
[----:B------:R-:W-:Y:S01]  /*15e0*/  SHF.R.S32.HI R2, RZ, 0x1f, R137 ;  /* 0x0000001fff027819 */ /* 0x000fe20000011489 */
[----:B------:R-:W-:Y:S01]  /*15f0*/  IMAD.SHL.U32 R4, R4, 0x40, RZ ;  /* 0x0000004004047824 */ /* 0x000fe200078e00ff */
[----:B------:R-:W-:Y:S02]  /*1600*/  LEA.HI R6, R6, R15, RZ, 0x3 ;  /* 0x0000000f06067211 */ /* 0x000fe400078f18ff */
[----:B------:R-:W-:Y:S02]  /*1610*/  LOP3.LUT R22, R3, 0xfffffe00, RZ, 0xc0, !PT ;  /* 0xfffffe0003167812 */ /* 0x000fe400078ec0ff */
[-C--:B------:R-:W-:Y:S01]  /*1620*/  LEA.HI R3, R2, R137.reuse, RZ, 0x6 ;  /* 0x0000008902037211 */ /* 0x080fe200078f30ff */
[----:B------:R-:W-:Y:S01]  /*1630*/  IMAD.SHL.U32 R6, R6, 0x40, RZ ;  /* 0x0000004006067824 */ /* 0x000fe200078e00ff */
[----:B------:R-:W-:Y:S01]  /*1640*/  LEA.HI R5, R2, R137, RZ, 0x3 ;  /* 0x0000008902057211 */ /* 0x000fe200078f18ff */
[----:B------:R-:W-:Y:S01]  /*1650*/  STL [R1+0x18], R22 ;  /* 0x0000181601007387 */ /* 0x000fe20000100800 */
[----:B------:R-:W-:Y:S01]  /*1660*/  LOP3.LUT R18, R4, 0xfffffe00, RZ, 0xc0, !PT ;  /* 0xfffffe0004127812 */ /* 0x000fe200078ec0ff */
[----:B------:R-:W-:Y:S01]  /*1670*/  IMAD.SHL.U32 R2, R3, 0x80, RZ ;  /* 0x0000008003027824 */ /* 0x000fe200078e00ff */
[----:B------:R-:W-:-:S02]  /*1680*/  SHF.R.U32.HI R25, RZ, 0x3, R229 ;  /* 0x00000003ff197819 */ /* 0x000fc400000116e5 */
[----:B------:R-:W-:Y:S02]  /*1690*/  SHF.R.U32.HI R23, RZ, 0x3, R29 ;  /* 0x00000003ff177819 */ /* 0x000fe4000001161d */
[----:B------:R-:W-:Y:S02]  /*16a0*/  LOP3.LUT R9, R7, 0xfffffe00, RZ, 0xc0, !PT ;  /* 0xfffffe0007097812 */ /* 0x000fe400078ec0ff */
[--C-:B------:R-:W-:Y:S02]  /*16b0*/  LOP3.LUT R4, R229, 0x38, R5.reuse, 0xf8, !PT ;  /* 0x00000038e5047812 */ /* 0x100fe400078ef805 */
[----:B------:R-:W-:Y:S02]  /*16c0*/  LOP3.LUT R3, R29, 0x38, R5, 0xf8, !PT ;  /* 0x000000381d037812 */ /* 0x000fe400078ef805 */
[----:B------:R-:W-:Y:S02]  /*16d0*/  SHF.R.U32.HI R21, RZ, 0x3, R28 ;  /* 0x00000003ff157819 */ /* 0x000fe4000001161c */
[----:B------:R-:W-:-:S02]  /*16e0*/  SHF.R.U32.HI R19, RZ, 0x3, R27 ;  /* 0x00000003ff137819 */ /* 0x000fc4000001161b */
[--C-:B------:R-:W-:Y:S02]  /*16f0*/  LOP3.LUT R7, R28, 0x38, R5.reuse, 0xf8, !PT ;  /* 0x000000381c077812 */ /* 0x100fe400078ef805 */
[----:B------:R-:W-:Y:S02]  /*1700*/  LOP3.LUT R10, R27, 0x38, R5, 0xf8, !PT ;  /* 0x000000381b0a7812 */ /* 0x000fe400078ef805 */
[----:B------:R-:W-:Y:S02]  /*1710*/  LOP3.LUT R20, R6, 0xfffffe00, RZ, 0xc0, !PT ;  /* 0xfffffe0006147812 */ /* 0x000fe400078ec0ff */
[----:B------:R-:W-:Y:S02]  /*1720*/  LOP3.LUT R8, R4, R25, RZ, 0x3c, !PT ;  /* 0x0000001904087212 */ /* 0x000fe400078e3cff */
[----:B------:R-:W-:Y:S01]  /*1730*/  LOP3.LUT R6, R3, R23, RZ, 0x3c, !PT ;  /* 0x0000001703067212 */ /* 0x000fe200078e3cff */
[----:B------:R-:W-:Y:S01]  /*1740*/  STL [R1+0x14], R20 ;  /* 0x0000141401007387 */ /* 0x000fe20000100800 */
[----:B------:R-:W-:-:S02]  /*1750*/  LOP3.LUT R2, R2, 0xffffe000, RZ, 0xc0, !PT ;  /* 0xffffe00002027812 */ /* 0x000fc400078ec0ff */
[----:B------:R-:W-:Y:S01]  /*1760*/  LOP3.LUT R4, R7, R21, RZ, 0x3c, !PT ;  /* 0x0000001507047212 */ /* 0x000fe200078e3cff */
[----:B------:R-:W-:Y:S01]  /*1770*/  STL [R1+0x10], R18 ;  /* 0x0000101201007387 */ /* 0x000fe20000100800 */
[----:B------:R-:W-:Y:S02]  /*1780*/  LOP3.LUT R3, R10, R19, RZ, 0x3c, !PT ;  /* 0x000000130a037212 */ /* 0x000fe400078e3cff */
[-C--:B------:R-:W-:Y:S02]  /*1790*/  IADD3 R16, R8, R2.reuse, R230 ;  /* 0x0000000208107210 */ /* 0x080fe40007ffe0e6 */
[-C--:B------:R-:W-:Y:S02]  /*17a0*/  IADD3 R15, R6, R2.reuse, R22 ;  /* 0x00000002060f7210 */ /* 0x080fe40007ffe016 */
[-C--:B------:R-:W-:Y:S02]  /*17b0*/  IADD3 R14, R4, R2.reuse, R20 ;  /* 0x00000002040e7210 */ /* 0x080fe40007ffe014 */
[----:B------:R-:W-:-:S02]  /*17c0*/  IADD3 R13, R3, R2, R18 ;  /* 0x00000002030d7210 */ /* 0x000fc40007ffe012 */
[C---:B------:R-:W-:Y:S02]  /*17d0*/  IADD3 R2, R236.reuse, 0x80, RZ ;  /* 0x00000080ec027810 */ /* 0x040fe40007ffe0ff */
[----:B------:R-:W-:Y:S02]  /*17e0*/  IADD3 R237, R236, 0x70, RZ ;  /* 0x00000070eced7810 */ /* 0x000fe40007ffe0ff */
[----:B------:R-:W-:Y:S02]  /*17f0*/  @P0 IADD3 R237, R2, 0x10, RZ ;  /* 0x0000001002ed0810 */ /* 0x000fe40007ffe0ff */
[----:B------:R-:W-:Y:S02]  /*1800*/  LOP3.LUT R2, R229, 0x38, R132, 0xf8, !PT ;  /* 0x00000038e5027812 */ /* 0x000fe400078ef884 */
[----:B------:R-:W-:Y:S02]  /*1810*/  IADD3 R158, R138, 0x20, RZ ;  /* 0x000000208a9e7810 */ /* 0x000fe40007ffe0ff */
[----:B------:R-:W-:-:S02]  /*1820*/  SHF.R.S32.HI R6, RZ, 0x1f, R211 ;  /* 0x0000001fff067819 */ /* 0x000fc400000114d3 */
[----:B------:R-:W-:Y:S02]  /*1830*/  IADD3 R157, R138, 0x60, RZ ;  /* 0x000000608a9d7810 */ /* 0x000fe40007ffe0ff */
[----:B------:R-:W-:Y:S02]  /*1840*/  LOP3.LUT R6, R17, 0x7ffffffc, RZ, 0xc0, !PT ;  /* 0x7ffffffc11067812 */ /* 0x000fe400078ec0ff */
[----:B------:R-:W-:Y:S02]  /*1850*/  LOP3.LUT R25, R2, R25, RZ, 0x3c, !PT ;  /* 0x0000001902197212 */ /* 0x000fe400078e3cff */
[----:B------:R-:W-:Y:S02]  /*1860*/  SHF.R.S32.HI R17, RZ, 0x1f, R158 ;  /* 0x0000001fff117819 */ /* 0x000fe4000001149e */
[----:B------:R-:W-:Y:S01]  /*1870*/  SHF.R.S32.HI R7, RZ, 0x1f, R156 ;  /* 0x0000001fff077819 */ /* 0x000fe2000001149c */
[----:B------:R-:W-:Y:S01]  /*1880*/  STL [R1+0x3c], R25 ;  /* 0x00003c1901007387 */ /* 0x000fe20000100800 */
[----:B------:R-:W-:-:S02]  /*1890*/  SHF.R.S32.HI R2, RZ, 0x1f, R157 ;  /* 0x0000001fff027819 */ /* 0x000fc4000001149d */
[----:B------:R-:W-:Y:S01]  /*18a0*/  LOP3.LUT R10, R29, 0x38, R132, 0xf8, !PT ;  /* 0x000000381d0a7812 */ /* 0x000fe200078ef884 */
[----:B------:R-:W-:Y:S01]  /*18b0*/  STL [R1+0x8], R17 ;  /* 0x0000081101007387 */ /* 0x000fe20000100800 */
[CC--:B------:R-:W-:Y:S01]  /*18c0*/  IADD3 R3, R11.reuse, R9.reuse, R12 ;  /* 0x000000090b037210 */ /* 0x0c0fe20007ffe00c */
[----:B------:R-:W-:Y:S01]  /*18d0*/  IMAD.MOV.U32 R12, RZ, RZ, 0x40 ;  /* 0x00000040ff0c7424 */ /* 0x000fe200078e00ff */
[----:B------:R-:W-:Y:S01]  /*18e0*/  LOP3.LUT R4, R11, R9, RZ, 0xfc, !PT ;  /* 0x000000090b047212 */ /* 0x000fe200078efcff */
[----:B------:R1:W-:Y:S01]  /*18f0*/  STL [R1+0x4], R7 ;  /* 0x0000040701007387 */ /* 0x0003e20000100800 */
[----:B------:R-:W-:Y:S01]  /*1900*/  LOP3.LUT R10, R22, R10, R23, 0xf6, !PT ;  /* 0x0000000a160a7212 */ /* 0x000fe200078ef617 */
[----:B------:R-:W-:Y:S01]  /*1910*/  IMAD.MOV.U32 R11, RZ, RZ, 0x20 ;  /* 0x00000020ff0b7424 */ /* 0x000fe200078e00ff */
[--C-:B------:R-:W-:Y:S01]  /*1920*/  LOP3.LUT R9, R28, 0x38, R132.reuse, 0xf8, !PT ;  /* 0x000000381c097812 */ /* 0x100fe200078ef884 */
[----:B------:R2:W-:Y:S01]  /*1930*/  STL [R1], R2 ;  /* 0x0000000201007387 */ /* 0x0005e20000100800 */
[----:B------:R-:W-:-:S02]  /*1940*/  LOP3.LUT R8, R27, 0x38, R132, 0xf8, !PT ;  /* 0x000000381b087812 */ /* 0x000fc400078ef884 */
[----:B------:R-:W-:Y:S02]  /*1950*/  LEA R177, R0, 0xc080, 0x1 ;  /* 0x0000c08000b17811 */ /* 0x000fe400078e08ff */
[----:B------:R-:W-:Y:S02]  /*1960*/  SHF.R.S32.HI R0, RZ, 0x3, R5 ;  /* 0x00000003ff007819 */ /* 0x000fe40000011405 */
[----:B------:R-:W-:Y:S02]  /*1970*/  LOP3.LUT R201, R5, 0xfffffff8, RZ, 0xc0, !PT ;  /* 0xfffffff805c97812 */ /* 0x000fe400078ec0ff */
[----:B------:R-:W-:Y:S01]  /*1980*/  LEA R5, R10, 0x10080, 0x1 ;  /* 0x000100800a057811 */ /* 0x000fe200078e08ff */
[----:B------:R-:W-:Y:S01]  /*1990*/  STL [R1+0xc], R0 ;  /* 0x00000c0001007387 */ /* 0x000fe20000100800 */
[----:B------:R-:W-:Y:S02]  /*19a0*/  LOP3.LUT R9, R20, R9, R21, 0xf6, !PT ;  /* 0x0000000914097212 */ /* 0x000fe400078ef615 */
[----:B------:R-:W-:Y:S01]  /*19b0*/  LOP3.LUT R8, R18, R8, R19, 0xf6, !PT ;  /* 0x0000000812087212 */ /* 0x000fe200078ef613 */
[----:B------:R3:W-:Y:S01]  /*19c0*/  STL [R1+0x34], R5 ;  /* 0x0000340501007387 */ /* 0x0007e20000100800 */
[----:B------:R-:W-:-:S02]  /*19d0*/  LEA R9, R9, 0x10080, 0x1 ;  /* 0x0001008009097811 */ /* 0x000fc400078e08ff */
[----:B------:R-:W-:Y:S02]  /*19e0*/  LEA R8, R8, 0x10080, 0x1 ;  /* 0x0001008008087811 */ /* 0x000fe400078e08ff */
[----:B------:R-:W-:Y:S01]  /*19f0*/  LEA R182, R3, 0x10080, 0x1 ;  /* 0x0001008003b67811 */ /* 0x000fe200078e08ff */
[----:B------:R4:W-:Y:S01]  /*1a00*/  STL [R1+0x30], R9 ;  /* 0x0000300901007387 */ /* 0x0009e20000100800 */
[----:B------:R-:W-:Y:S02]  /*1a10*/  LEA R178, R4, 0x8080, 0x1 ;  /* 0x0000808004b27811 */ /* 0x000fe400078e08ff */
[----:B-1----:R-:W-:Y:S01]  /*1a20*/  SEL R7, R12, 0xffffffc0, !P2 ;  /* 0xffffffc00c077807 */ /* 0x002fe20005000000 */
[----:B------:R1:W-:Y:S01]  /*1a30*/  STL [R1+0x2c], R8 ;  /* 0x00002c0801007387 */ /* 0x0003e20000100800 */
[----:B--2---:R-:W-:Y:S01]  /*1a40*/  IMAD.IADD R2, R26, 0x1, -R6 ;  /* 0x000000011a027824 */ /* 0x004fe200078e0a06 */
[----:B------:R-:W-:Y:S02]  /*1a50*/  SEL R6, R11, 0xffffffe0, !P1 ;  /* 0xffffffe00b067807 */ /* 0x000fe40004800000 */
[----:B------:R-:W-:Y:S01]  /*1a60*/  LOP3.LUT R219, R25, R230, RZ, 0xfc, !PT ;  /* 0x000000e619db7212 */ /* 0x000fe200078efcff */
[----:B------:R-:W-:Y:S01]  /*1a70*/  IMAD.SHL.U32 R215, R2, 0x2, RZ ;  /* 0x0000000202d77824 */ /* 0x000fe200078e00ff */
[----:B------:R-:W-:Y:S01]  /*1a80*/  SEL R2, R11, 0xffffffe0, !P4 ;  /* 0xffffffe00b027807 */ /* 0x000fe20006000000 */
[----:B------:R-:W-:Y:S01]  /*1a90*/  IMAD.IADD R239, R236, 0x1, R6 ;  /* 0x00000001ecef7824 */ /* 0x000fe200078e0206 */
[----:B------:R-:W-:Y:S01]  /*1aa0*/  IADD3 R200, R132, 0x80, RZ ;  /* 0x0000008084c87810 */ /* 0x000fe20007ffe0ff */
[----:B------:R-:W-:Y:S01]  /*1ab0*/  IMAD.IADD R238, R6, 0x1, R237 ;  /* 0x0000000106ee7824 */ /* 0x000fe200078e02ed */
[C---:B------:R-:W-:Y:S01]  /*1ac0*/  IADD3 R250, R215.reuse, 0xe0, RZ ;  /* 0x000000e0d7fa7810 */ /* 0x040fe20007ffe0ff */
[----:B------:R-:W-:Y:S01]  /*1ad0*/  IMAD.IADD R183, R182, 0x1, R2 ;  /* 0x00000001b6b77824 */ /* 0x000fe200078e0202 */
[C---:B------:R-:W-:Y:S01]  /*1ae0*/  IADD3 R247, R215.reuse, 0xf8, RZ ;  /* 0x000000f8d7f77810 */ /* 0x040fe20007ffe0ff */
[----:B------:R-:W-:Y:S01]  /*1af0*/  IMAD.IADD R179, R2, 0x1, R178 ;  /* 0x0000000102b37824 */ /* 0x000fe200078e02b2 */
[----:B------:R-:W-:Y:S01]  /*1b00*/  IADD3 R252, R215, 0xd0, RZ ;  /* 0x000000d0d7fc7810 */ /* 0x000fe20007ffe0ff */
[----:B------:R-:W-:Y:S01]  /*1b10*/  IMAD.SHL.U32 R219, R219, 0x2, RZ ;  /* 0x00000002dbdb7824 */ /* 0x000fe200078e00ff */
[----:B---3--:R-:W-:Y:S01]  /*1b20*/  SHF.R.S32.HI R5, RZ, 0x1f, R215 ;  /* 0x0000001fff057819 */ /* 0x008fe200000114d7 */
[----:B------:R-:W-:Y:S01]  /*1b30*/  IMAD.IADD R243, R236, 0x1, R7 ;  /* 0x00000001ecf37824 */ /* 0x000fe200078e0207 */
[----:B------:R-:W-:Y:S01]  /*1b40*/  IADD3 R5, R215, 0xc8, RZ ;  /* 0x000000c8d7057810 */ /* 0x000fe20007ffe0ff */
[----:B------:R-:W-:Y:S01]  /*1b50*/  IMAD.IADD R242, R7, 0x1, R239 ;  /* 0x0000000107f27824 */ /* 0x000fe200078e02ef */
[----:B------:R-:W-:Y:S01]  /*1b60*/  IADD3 R251, R215, 0xd8, RZ ;  /* 0x000000d8d7fb7810 */ /* 0x000fe20007ffe0ff */
[----:B------:R-:W-:Y:S01]  /*1b70*/  IMAD.IADD R241, R7, 0x1, R237 ;  /* 0x0000000107f17824 */ /* 0x000fe200078e02ed */
[----:B----4-:R-:W-:Y:S01]  /*1b80*/  IADD3 R9, R215, 0xb8, RZ ;  /* 0x000000b8d7097810 */ /* 0x010fe20007ffe0ff */
[----:B------:R-:W-:Y:S01]  /*1b90*/  IMAD.IADD R240, R238, 0x1, R7 ;  /* 0x00000001eef07824 */ /* 0x000fe200078e0207 */
[----:B------:R-:W-:-:S02]  /*1ba0*/  SHF.R.S32.HI R5, RZ, 0x1f, R5 ;  /* 0x0000001fff057819 */ /* 0x000fc40000011405 */
[C---:B-1----:R-:W-:Y:S02]  /*1bb0*/  IADD3 R8, R215.reuse, 0xc0, RZ ;  /* 0x000000c0d7087810 */ /* 0x042fe40007ffe0ff */
[----:B------:R-:W-:Y:S02]  /*1bc0*/  SHF.R.S32.HI R5, RZ, 0x1f, R250 ;  /* 0x0000001fff057819 */ /* 0x000fe400000114fa */
[C---:B------:R-:W-:Y:S02]  /*1bd0*/  IADD3 R249, R215.reuse, 0xe8, RZ ;  /* 0x000000e8d7f97810 */ /* 0x040fe40007ffe0ff */
[----:B------:R-:W-:Y:S02]  /*1be0*/  SHF.R.S32.HI R5, RZ, 0x1f, R247 ;  /* 0x0000001fff057819 */ /* 0x000fe400000114f7 */
[----:B------:R-:W-:Y:S02]  /*1bf0*/  IADD3 R248, R215, 0xf0, RZ ;  /* 0x000000f0d7f87810 */ /* 0x000fe40007ffe0ff */
[----:B------:R-:W-:-:S02]  /*1c00*/  LEA R5, R16, 0x10080, 0x1 ;  /* 0x0001008010057811 */ /* 0x000fc400078e08ff */
[----:B------:R-:W-:Y:S02]  /*1c10*/  SHF.R.S32.HI R9, RZ, 0x1f, R9 ;  /* 0x0000001fff097819 */ /* 0x000fe40000011409 */
[----:B------:R-:W-:Y:S01]  /*1c20*/  SHF.R.S32.HI R8, RZ, 0x1f, R8 ;  /* 0x0000001fff087819 */ /* 0x000fe20000011408 */
[----:B------:R1:W-:Y:S01]  /*1c30*/  STL [R1+0x28], R5 ;  /* 0x0000280501007387 */ /* 0x0003e20000100800 */
[----:B------:R-:W-:Y:S02]  /*1c40*/  SHF.R.S32.HI R9, RZ, 0x1f, R252 ;  /* 0x0000001fff097819 */ /* 0x000fe400000114fc */
[----:B------:R-:W-:Y:S02]  /*1c50*/  SHF.R.S32.HI R8, RZ, 0x1f, R251 ;  /* 0x0000001fff087819 */ /* 0x000fe400000114fb */
[----:B------:R-:W-:Y:S02]  /*1c60*/  SHF.R.S32.HI R9, RZ, 0x1f, R249 ;  /* 0x0000001fff097819 */ /* 0x000fe400000114f9 */
[----:B------:R-:W-:-:S02]  /*1c70*/  SHF.R.S32.HI R8, RZ, 0x1f, R248 ;  /* 0x0000001fff087819 */ /* 0x000fc400000114f8 */
[----:B------:R-:W-:Y:S02]  /*1c80*/  LEA R9, R15, 0x10080, 0x1 ;  /* 0x000100800f097811 */ /* 0x000fe400078e08ff */
[----:B------:R-:W-:Y:S02]  /*1c90*/  LEA R8, R14, 0x10080, 0x1 ;  /* 0x000100800e087811 */ /* 0x000fe400078e08ff */
[C---:B------:R-:W-:Y:S01]  /*1ca0*/  IADD3 R33, R215.reuse, 0x8, RZ ;  /* 0x00000008d7217810 */ /* 0x040fe20007ffe0ff */
[----:B------:R2:W-:Y:S01]  /*1cb0*/  STL [R1+0x24], R9 ;  /* 0x0000240901007387 */ /* 0x0005e20000100800 */
[----:B------:R-:W-:Y:S02]  /*1cc0*/  SEL R0, R12, 0xffffffc0, !P3 ;  /* 0xffffffc00c007807 */ /* 0x000fe40005800000 */
[C---:B------:R-:W-:Y:S01]  /*1cd0*/  IADD3 R32, R215.reuse, 0x10, RZ ;  /* 0x00000010d7207810 */ /* 0x040fe20007ffe0ff */
[----:B------:R2:W-:Y:S01]  /*1ce0*/  STL [R1+0x20], R8 ;  /* 0x0000200801007387 */ /* 0x0005e20000100800 */
[C---:B------:R-:W-:Y:S01]  /*1cf0*/  IADD3 R31, R215.reuse, 0x18, RZ ;  /* 0x00000018d71f7810 */ /* 0x040fe20007ffe0ff */
[----:B------:R-:W-:Y:S01]  /*1d00*/  IMAD.IADD R185, R182, 0x1, R0 ;  /* 0x00000001b6b97824 */ /* 0x000fe200078e0200 */
[----:B------:R-:W-:Y:S01]  /*1d10*/  IADD3 R199, R132, 0xc0, RZ ;  /* 0x000000c084c77810 */ /* 0x000fe20007ffe0ff */
[C---:B------:R-:W-:Y:S01]  /*1d20*/  IMAD.IADD R181, R0.reuse, 0x1, R178 ;  /* 0x0000000100b57824 */ /* 0x040fe200078e02b2 */
[----:B------:R-:W-:Y:S01]  /*1d30*/  IADD3 R246, R215, 0x20, RZ ;  /* 0x00000020d7f67810 */ /* 0x000fe20007ffe0ff */
[----:B------:R-:W-:Y:S01]  /*1d40*/  IMAD.IADD R184, R183, 0x1, R0 ;  /* 0x00000001b7b87824 */ /* 0x000fe200078e0200 */
[----:B-1----:R-:W-:Y:S01]  /*1d50*/  LEA R5, R13, 0x10080, 0x1 ;  /* 0x000100800d057811 */ /* 0x002fe200078e08ff */
[----:B------:R-:W-:Y:S01]  /*1d60*/  IMAD.IADD R180, R0, 0x1, R179 ;  /* 0x0000000100b47824 */ /* 0x000fe200078e02b3 */
[----:B------:R-:W-:-:S02]  /*1d70*/  IADD3 R245, R215, 0x28, RZ ;  /* 0x00000028d7f57810 */ /* 0x000fc40007ffe0ff */
[C---:B------:R-:W-:Y:S01]  /*1d80*/  IADD3 R30, R215.reuse, 0x30, RZ ;  /* 0x00000030d71e7810 */ /* 0x040fe20007ffe0ff */
[----:B------:R2:W-:Y:S01]  /*1d90*/  STL [R1+0x1c], R5 ;  /* 0x00001c0501007387 */ /* 0x0005e20000100800 */
[C---:B------:R-:W-:Y:S02]  /*1da0*/  IADD3 R29, R215.reuse, 0x38, RZ ;  /* 0x00000038d71d7810 */ /* 0x040fe40007ffe0ff */
[C---:B------:R-:W-:Y:S02]  /*1db0*/  IADD3 R28, R215.reuse, 0x40, RZ ;  /* 0x00000040d71c7810 */ /* 0x040fe40007ffe0ff */
[C---:B------:R-:W-:Y:S02]  /*1dc0*/  IADD3 R27, R215.reuse, 0x48, RZ ;  /* 0x00000048d71b7810 */ /* 0x040fe40007ffe0ff */
[C---:B------:R-:W-:Y:S02]  /*1dd0*/  IADD3 R26, R215.reuse, 0x50, RZ ;  /* 0x00000050d71a7810 */ /* 0x040fe40007ffe0ff */
[----:B------:R-:W-:-:S02]  /*1de0*/  IADD3 R25, R215, 0x58, RZ ;  /* 0x00000058d7197810 */ /* 0x000fc40007ffe0ff */
        /* <DEDUP_REMOVED lines=10> */
[----:B------:R-:W-:Y:S02]  /*1e90*/  IADD3 R10, R215, 0xb0, RZ ;  /* 0x000000b0d70a7810 */ /* 0x000fe40007ffe0ff */
        /* <DEDUP_REMOVED lines=26> */
[----:B--2---:R-:W-:Y:S02]  /*2040*/  SHF.R.S32.HI R10, RZ, 0x1f, R10 ;  /* 0x0000001fff0a7819 */ /* 0x004fe4000001140a */
.L_x_972:
[----:B------:R-:W-:Y:S01]  /*2050*/  ISETP.NE.U32.AND P0, PT, RZ, c[0x0][0x370], PT ;  /* 0x0000dc00ff007a0c */ /* 0x000fe20003f05070 */
[----:B------:R-:W-:Y:S01]  /*2060*/  IMAD.MOV.U32 R15, RZ, RZ, 0x4 ;  /* 0x00000004ff0f7424 */ /* 0x000fe200078e00ff */
[----:B------:R-:W-:Y:S01]  /*2070*/  ISETP.NE.U32.AND P1, PT, RZ, c[0x0][0x360], PT ;  /* 0x0000d800ff007a0c */ /* 0x000fe20003f25070 */
[----:B------:R-:W-:Y:S01]  /*2080*/  IMAD.MOV.U32 R226, RZ, RZ, RZ ;  /* 0x000000ffffe27224 */ /* 0x000fe200078e00ff */
[----:B------:R-:W-:Y:S01]  /*2090*/  ISETP.NE.AND.EX P2, PT, RZ, c[0x0][0x374], PT, P0 ;  /* 0x0000dd00ff007a0c */ /* 0x000fe20003f45300 */
[----:B------:R-:W-:Y:S01]  /*20a0*/  IMAD.MOV.U32 R110, RZ, RZ, RZ ;  /* 0x000000ffff6e7224 */ /* 0x000fe200078e00ff */
[----:B------:R-:W-:Y:S01]  /*20b0*/  ISETP.NE.AND.EX P0, PT, RZ, c[0x0][0x364], PT, P1 ;  /* 0x0000d900ff007a0c */ /* 0x000fe20003f05310 */
[----:B------:R-:W-:Y:S01]  /*20c0*/  IMAD.MOV.U32 R14, RZ, RZ, RZ ;  /* 0x000000ffff0e7224 */ /* 0x000fe200078e00ff */
[----:B------:R-:W-:Y:S01]  /*20d0*/  ISETP.NE.U32.AND P1, PT, RZ, c[0x0][0x348], PT ;  /* 0x0000d200ff007a0c */ /* 0x000fe20003f25070 */
[----:B------:R-:W-:Y:S01]  /*20e0*/  IMAD.MOV.U32 R13, RZ, RZ, RZ ;  /* 0x000000ffff0d7224 */ /* 0x000fe200078e00ff */
[----:B------:R-:W-:Y:S01]  /*20f0*/  ISETP.NE.U32.AND P3, PT, RZ, c[0x0][0x350], PT ;  /* 0x0000d400ff007a0c */ /* 0x000fe20003f65070 */
[----:B------:R-:W-:Y:S01]  /*2100*/  IMAD.WIDE R6, R235, R15, c[0x0][0x348] ;  /* 0x0000d200eb067625 */ /* 0x000fe200078e020f */
[----:B------:R-:W-:-:S02]  /*2110*/  ISETP.NE.U32.AND P4, PT, RZ, c[0x0][0x358], PT ;  /* 0x0000d600ff007a0c */ /* 0x000fc40003f85070 */
[----:B------:R-:W-:Y:S01]  /*2120*/  ISETP.NE.AND.EX P1, PT, RZ, c[0x0][0x34c], PT, P1 ;  /* 0x0000d300ff007a0c */ /* 0x000fe20003f25310 */
[CC--:B------:R-:W-:Y:S01]  /*2130*/  IMAD.WIDE R4, R235.reuse, R15.reuse, c[0x0][0x350] ;  /* 0x0000d400eb047625 */ /* 0x0c0fe200078e020f */
[----:B------:R-:W-:Y:S02]  /*2140*/  ISETP.NE.AND.EX P3, PT, RZ, c[0x0][0x354], PT, P3 ;  /* 0x0000d500ff007a0c */ /* 0x000fe40003f65330 */
[----:B------:R-:W-:Y:S01]  /*2150*/  ISETP.NE.AND.EX P4, PT, RZ, c[0x0][0x35c], PT, P4 ;  /* 0x0000d700ff007a0c */ /* 0x000fe20003f85340 */
[----:B------:R-:W-:-:S04]  /*2160*/  @P2 IMAD.WIDE R10, R235, R15, c[0x0][0x370] ;  /* 0x0000dc00eb0a2625 */ /* 0x000fc800078e020f */
[CC--:B------:R-:W-:Y:S01]  /*2170*/  @P0 IMAD.WIDE R8, R235.reuse, R15.reuse, c[0x0][0x360] ;  /* 0x0000d800eb080625 */ /* 0x0c0fe200078e020f */
[----:B------:R1:W5:Y:S03]  /*2180*/  @P2 LDG.E R226, [R10.64] ;  /* 0x000000080ae22981 */ /* 0x000366000c1e1900 */
[----:B------:R-:W-:Y:S01]  /*2190*/  IMAD.WIDE R2, R235, R15, c[0x0][0x358] ;  /* 0x0000d600eb027625 */ /* 0x000fe200078e020f */
[----:B------:R1:W5:Y:S04]  /*21a0*/  @P0 LDG.E R210, [R8.64] ;  /* 0x0000000808d20981 */ /* 0x000368000c1e1900 */
[----:B------:R1:W5:Y:S04]  /*21b0*/  @P1 LDG.E R110, [R6.64] ;  /* 0x00000008066e1981 */ /* 0x000368000c1e1900 */
[----:B------:R1:W5:Y:S04]  /*21c0*/  @P3 LDG.E R14, [R4.64] ;  /* 0x00000008040e3981 */ /* 0x000368000c1e1900 */
[----:B------:R1:W5:Y:S01]  /*21d0*/  @P4 LDG.E R13, [R2.64] ;  /* 0x00000008020d4981 */ /* 0x000362000c1e1900 */
[----:B------:R-:W-:Y:S01]  /*21e0*/  YIELD ;  /* 0x0000000000007946 */ /* 0x000fe20003800000 */
[----:B------:R-:W-:Y:S05]  /*21f0*/  @P0 BRA `(.L_x_713) ;  /* 0x0000005000000947 */ /* 0x000fea0003800000 */
[----:B-----5:R-:W-:Y:S01]  /*2200*/  MOV R210, c[0x0][0x168] ;  /* 0x00005a0000d27a02 */ /* 0x020fe20000000f00 */
[----:B------:R-:W-:Y:S05]  /*2210*/  @!P1 BRA `(.L_x_713) ;  /* 0x0000003000009947 */ /* 0x000fea0003800000 */
[----:B-1----:R-:W2:Y:S04]  /*2220*/  LDG.E R8, [R6.64] ;  /* 0x0000000806087981 */ /* 0x002ea8000c1e1900 */
[----:B------:R-:W2:Y:S02]  /*2230*/  LDG.E R0, [R6.64+0x4] ;  /* 0x0000040806007981 */ /* 0x000ea4000c1e1900 */
[----:B--2---:R-:W-:-:S02]  /*2240*/  IADD3 R210, -R8, R0, RZ ;  /* 0x0000000008d27210 */ /* 0x004fc40007ffe1ff */
.L_x_713:
[----:B------:R-:W-:-:S04]  /*2250*/  ISETP.NE.U32.AND P0, PT, RZ, c[0x0][0x368], PT ;  /* 0x0000da00ff007a0c */ /* 0x000fc80003f05070 */
[----:B------:R-:W-:-:S13]  /*2260*/  ISETP.NE.AND.EX P0, PT, RZ, c[0x0][0x36c], PT, P0 ;  /* 0x0000db00ff007a0c */ /* 0x000fda0003f05300 */
[----:B------:R-:W-:Y:S05]  /*2270*/  @!P0 BRA `(.L_x_714) ;  /* 0x0000003000008947 */ /* 0x000fea0003800000 */
[----:B-1----:R-:W-:-:S05]  /*2280*/  IMAD.WIDE R4, R235, R15, c[0x0][0x368] ;  /* 0x0000da00eb047625 */ /* 0x002fca00078e020f */
[----:B------:R1:W5:Y:S01]  /*2290*/  LDG.E R12, [R4.64] ;  /* 0x00000008040c7981 */ /* 0x000362000c1e1900 */
[----:B------:R-:W-:Y:S05]  /*22a0*/  BRA `(.L_x_715) ;  /* 0x0000005000007947 */ /* 0x000fea0003800000 */
.L_x_714:
[----:B------:R-:W-:Y:S01]  /*22b0*/  MOV R12, UR6 ;  /* 0x00000006000c7c02 */ /* 0x000fe20008000f00 */
[----:B------:R-:W-:Y:S05]  /*22c0*/  @!P3 BRA `(.L_x_715) ;  /* 0x000000300000b947 */ /* 0x000fea0003800000 */
[----:B-1----:R-:W2:Y:S04]  /*22d0*/  LDG.E R6, [R4.64] ;  /* 0x0000000804067981 */ /* 0x002ea8000c1e1900 */
[----:B------:R-:W2:Y:S02]  /*22e0*/  LDG.E R0, [R4.64+0x4] ;  /* 0x0000040804007981 */ /* 0x000ea4000c1e1900 */
[----:B--2---:R-:W-:Y:S02]  /*22f0*/  IADD3 R12, -R6, R0, RZ ;  /* 0x00000000060c7210 */ /* 0x004fe40007ffe1ff */
.L_x_715:
[----:B-1----:R1:W2:Y:S04]  /*2300*/  @P4 LDG.E R5, [R2.64] ;  /* 0x0000000802054981 */ /* 0x0022a8000c1e1900 */
[----:B------:R1:W2:Y:S01]  /*2310*/  @P4 LDG.E R4, [R2.64+0x4] ;  /* 0x0000040802044981 */ /* 0x0002a2000c1e1900 */
[----:B------:R-:W-:Y:S01]  /*2320*/  ISETP.NE.U32.AND P0, PT, RZ, c[0x0][0x378], PT ;  /* 0x0000de00ff007a0c */ /* 0x000fe20003f05070 */
[----:B------:R-:W-:-:S02]  /*2330*/  IMAD.MOV.U32 R0, RZ, RZ, c[0x0][0x2c4] ;  /* 0x0000b100ff007624 */ /* 0x000fc400078e00ff */
[----:B-----5:R-:W-:Y:S01]  /*2340*/  IMAD.MOV.U32 R99, RZ, RZ, R12 ;  /* 0x000000ffff637224 */ /* 0x020fe200078e000c */
[----:B------:R-:W-:Y:S02]  /*2350*/  ISETP.NE.AND.EX P0, PT, RZ, c[0x0][0x37c], PT, P0 ;  /* 0x0000df00ff007a0c */ /* 0x000fe40003f05300 */
[----:B------:R-:W-:Y:S01]  /*2360*/  ISETP.NE.AND P2, PT, R0, 0x1, PT ;  /* 0x000000010000780c */ /* 0x000fe20003f45270 */
[----:B------:R-:W-:Y:S02]  /*2370*/  IMAD.SHL.U32 R227, R233, 0x80, RZ ;  /* 0x00000080e9e37824 */ /* 0x000fe400078e00ff */
[----:B------:R-:W-:Y:S02]  /*2380*/  IMAD.MOV.U32 R55, RZ, RZ, c[0x0][0x228] ;  /* 0x00008a00ff377624 */ /* 0x000fe400078e00ff */
[----:B------:R-:W-:Y:S01]  /*2390*/  IMAD.IADD R11, R12, 0x1, -R226 ;  /* 0x000000010c0b7824 */ /* 0x000fe200078e0ae2 */
[----:B------:R-:W-:Y:S01]  /*23a0*/  IADD3 R0, R227, 0x7f, RZ ;  /* 0x0000007fe3007810 */ /* 0x000fe20007ffe0ff */
[----:B------:R-:W-:Y:S01]  /*23b0*/  IMAD.MOV.U32 R6, RZ, RZ, c[0x0][0x32c] ;  /* 0x0000cb00ff067624 */ /* 0x000fe200078e00ff */
[----:B------:R-:W-:-:S03]  /*23c0*/  LOP3.LUT R213, R213, 0xffffffdf, RZ, 0xc0, !PT ;  /* 0xffffffdfd5d57812 */ /* 0x000fc600078ec0ff */
[----:B-1----:R-:W-:Y:S01]  /*23d0*/  @P0 IMAD.WIDE R2, R235, R15, c[0x0][0x378] ;  /* 0x0000de00eb020625 */ /* 0x002fe200078e020f */
[----:B------:R-:W-:-:S04]  /*23e0*/  ISETP.GE.AND P1, PT, R6, 0x1, PT ;  /* 0x000000010600780c */ /* 0x000fc80003f26270 */
[----:B------:R1:W5:Y:S01]  /*23f0*/  @P0 LDG.E R99, [R2.64] ;  /* 0x0000000802630981 */ /* 0x000362000c1e1900 */
[----:B------:R-:W-:-:S04]  /*2400*/  @P2 LOP3.LUT R213, R213, 0x20, RZ, 0xfc, !PT ;  /* 0x00000020d5d52812 */ /* 0x000fc800078efcff */
[----:B------:R-:W-:-:S04]  /*2410*/  LOP3.LUT R213, R213, 0xffffffbf, RZ, 0xc0, !PT ;  /* 0xffffffbfd5d57812 */ /* 0x000fc800078ec0ff */
[----:B------:R-:W-:Y:S01]  /*2420*/  @P1 LOP3.LUT R213, R213, 0x40, RZ, 0xfc, !PT ;  /* 0x00000040d5d51812 */ /* 0x000fe200078efcff */
[----:B-1----:R-:W-:-:S05]  /*2430*/  @P2 IMAD.HI.U32 R3, R0, c[0x0][0x2c8], RZ ;  /* 0x0000b20000032a27 */ /* 0x002fca00078e00ff */
[----:B------:R-:W-:Y:S01]  /*2440*/  @P2 SHF.R.U32.HI R0, RZ, c[0x0][0x2cc], R3 ;  /* 0x0000b300ff002a19 */ /* 0x000fe20000011603 */
[----:B--2---:R-:W-:-:S04]  /*2450*/  @P4 IMAD.IADD R55, R4, 0x1, -R5 ;  /* 0x0000000104374824 */ /* 0x004fc800078e0a05 */
[----:B------:R-:W-:-:S05]  /*2460*/  IMAD.IADD R209, R11, 0x1, R55 ;  /* 0x000000010bd17824 */ /* 0x000fca00078e0237 */
[C---:B------:R-:W-:Y:S02]  /*2470*/  IADD3 R2, R209.reuse, 0x1f, RZ ;  /* 0x0000001fd1027810 */ /* 0x040fe40007ffe0ff */
[----:B------:R-:W-:Y:S02]  /*2480*/  IADD3 R3, R209, 0x1, -R210 ;  /* 0x00000001d1037810 */ /* 0x000fe40007ffe8d2 */
[----:B------:R-:W-:-:S03]  /*2490*/  SHF.R.S32.HI R4, RZ, 0x1f, R2 ;  /* 0x0000001fff047819 */ /* 0x000fc60000011402 */
[----:B------:R-:W-:Y:S01]  /*24a0*/  IMAD.IADD R0, R3, 0x1, R0 ;  /* 0x0000000103007824 */ /* 0x000fe200078e0200 */
[----:B------:R-:W-:-:S04]  /*24b0*/  LEA.HI R2, R4, R2, RZ, 0x5 ;  /* 0x0000000204027211 */ /* 0x000fc800078f28ff */
[----:B------:R-:W-:Y:S02]  /*24c0*/  IADD3 R3, R0, c[0x0][0x328], RZ ;  /* 0x0000ca0000037a10 */ /* 0x000fe40007ffe0ff */
[----:B------:R-:W-:Y:S01]  /*24d0*/  SHF.R.S32.HI R104, RZ, 0x5, R2 ;  /* 0x00000005ff687819 */ /* 0x000fe20000011402 */
        /* <DEDUP_REMOVED lines=11> */
.L_x_718:
[----:B------:R-:W-:-:S13]  /*2590*/  ISETP.NE.AND P0, PT, R6, 0x1, PT ;  /* 0x000000010600780c */ /* 0x000fda0003f05270 */
[----:B------:R-:W-:-:S05]  /*25a0*/  @P0 IMAD.HI.U32 R0, R2, c[0x0][0x330], RZ ;  /* 0x0000cc0002000a27 */ /* 0x000fca00078e00ff */
[----:B------:R-:W-:Y:S02]  /*25b0*/  @P0 SHF.R.U32.HI R2, RZ, c[0x0][0x334], R0 ;  /* 0x0000cd00ff020a19 */ /* 0x000fe40000011600 */
.L_x_719:
[----:B------:R-:W-:Y:S05]  /*25c0*/  BSYNC B0 ;  /* 0x0000000000007941 */ /* 0x000fea0003800000 */
.L_x_717:
[----:B------:R-:W-:-:S05]  /*25d0*/  IMAD R2, R2, R6, c[0x0][0x32c] ;  /* 0x0000cb0002027624 */ /* 0x000fca00078e0206 */
[----:B------:R-:W-:-:S04]  /*25e0*/  IMNMX R3, R3, R2, PT ;  /* 0x0000000203037217 */ /* 0x000fc80003800200 */
.L_x_716:
[----:B------:R-:W-:Y:S01]  /*25f0*/  IADD3 R3, R3, 0x1f, RZ ;  /* 0x0000001f03037810 */ /* 0x000fe20007ffe0ff */
[----:B------:R-:W-:-:S03]  /*2600*/  @P2 IMAD.HI.U32 R2, R227, c[0x0][0x2c8], RZ ;  /* 0x0000b200e3022a27 */ /* 0x000fc600078e00ff */
[----:B------:R-:W-:Y:S01]  /*2610*/  SHF.R.S32.HI R4, RZ, 0x1f, R3 ;  /* 0x0000001fff047819 */ /* 0x000fe20000011403 */
[----:B------:R-:W-:Y:S01]  /*2620*/  IMAD.MOV.U32 R0, RZ, RZ, R227 ;  /* 0x000000ffff007224 */ /* 0x000fe200078e00e3 */
[----:B------:R-:W-:Y:S01]  /*2630*/  @P2 SHF.R.U32.HI R0, RZ, c[0x0][0x2cc], R2 ;  /* 0x0000b300ff002a19 */ /* 0x000fe20000011602 */
[----:B------:R-:W-:Y:S01]  /*2640*/  IMAD.IADD R136, R209, 0x1, -R210 ;  /* 0x00000001d1887824 */ /* 0x000fe200078e0ad2 */
[----:B------:R-:W-:-:S03]  /*2650*/  LEA.HI R3, R4, R3, RZ, 0x5 ;  /* 0x0000000304037211 */ /* 0x000fc600078f28ff */
[----:B------:R-:W-:Y:S01]  /*2660*/  IMAD.IADD R0, R136, 0x1, R0 ;  /* 0x0000000188007824 */ /* 0x000fe200078e0200 */
[----:B------:R-:W-:-:S04]  /*2670*/  SHF.R.S32.HI R3, RZ, 0x5, R3 ;  /* 0x00000005ff037819 */ /* 0x000fc80000011403 */
[----:B------:R-:W-:Y:S02]  /*2680*/  IADD3 R2, R0, -c[0x0][0x324], RZ ;  /* 0x8000c90000027a10 */ /* 0x000fe40007ffe0ff */
        /* <DEDUP_REMOVED lines=11> */
.L_x_722:
[----:B------:R-:W-:-:S13]  /*2740*/  ISETP.NE.AND P0, PT, R6, 0x1, PT ;  /* 0x000000010600780c */ /* 0x000fda0003f05270 */
[----:B------:R-:W-:-:S05]  /*2750*/  @P0 IMAD.HI.U32 R3, R0, c[0x0][0x330], RZ ;  /* 0x0000cc0000030a27 */ /* 0x000fca00078e00ff */
[----:B------:R-:W-:Y:S02]  /*2760*/  @P0 SHF.R.U32.HI R0, RZ, c[0x0][0x334], R3 ;  /* 0x0000cd00ff000a19 */ /* 0x000fe40000011603 */
.L_x_723:
[----:B------:R-:W-:Y:S05]  /*2770*/  BSYNC B0 ;  /* 0x0000000000007941 */ /* 0x000fea0003800000 */
.L_x_721:
[----:B------:R-:W-:-:S05]  /*2780*/  IMAD R0, R0, c[0x0][0x32c], RZ ;  /* 0x0000cb0000007a24 */ /* 0x000fca00078e02ff */
[----:B------:R-:W-:-:S04]  /*2790*/  IMNMX R2, R2, R0, !PT ;  /* 0x0000000002027217 */ /* 0x000fc80007800200 */
.L_x_720:
[----:B------:R-:W-:Y:S01]  /*27a0*/  SHF.R.S32.HI R0, RZ, 0x1f, R2 ;  /* 0x0000001fff007819 */ /* 0x000fe20000011402 */
[----:B------:R-:W-:Y:S01]  /*27b0*/  BSSY B0, `(.L_x_724) ;  /* 0x000002d000007945 */ /* 0x000fe20003800000 */
[----:B------:R-:W-:Y:S02]  /*27c0*/  LOP3.LUT R3, R234, 0xff000000, RZ, 0xc0, !PT ;  /* 0xff000000ea037812 */ /* 0x000fe400078ec0ff */
[----:B------:R-:W-:Y:S02]  /*27d0*/  LEA.HI R2, R0, R2, RZ, 0x5 ;  /* 0x0000000200027211 */ /* 0x000fe400078f28ff */
[----:B------:R-:W-:Y:S02]  /*27e0*/  LOP3.LUT R4, R234, 0xff0000, RZ, 0xc0, !PT ;  /* 0x00ff0000ea047812 */ /* 0x000fe400078ec0ff */
[----:B------:R-:W-:Y:S02]  /*27f0*/  SHF.R.S32.HI R0, RZ, 0x5, R2 ;  /* 0x00000005ff007819 */ /* 0x000fe40000011402 */
[----:B------:R-:W-:-:S02]  /*2800*/  SHF.R.U32.HI R3, RZ, 0x8, R3 ;  /* 0x00000008ff037819 */ /* 0x000fc40000011603 */
[----:B------:R-:W-:Y:S01]  /*2810*/  IMNMX R5, RZ, R0, !PT ;  /* 0x00000000ff057217 */ /* 0x000fe20007800200 */
[----:B------:R-:W-:Y:S01]  /*2820*/  IMAD.MOV.U32 R0, RZ, RZ, RZ ;  /* 0x000000ffff007224 */ /* 0x000fe200078e00ff */
[----:B------:R-:W-:Y:S02]  /*2830*/  LEA.HI R2, R4, R3, RZ, 0x10 ;  /* 0x0000000304027211 */ /* 0x000fe400078f80ff */
[----:B------:R-:W-:Y:S02]  /*2840*/  ISETP.GT.AND P0, PT, R8, R5, PT ;  /* 0x000000050800720c */ /* 0x000fe40003f04270 */
[----:B------:R-:W-:Y:S02]  /*2850*/  SHF.R.U32.HI R233, RZ, 0x10, R2 ;  /* 0x00000010ffe97819 */ /* 0x000fe40000011602 */
[----:B------:R-:W-:Y:S02]  /*2860*/  LOP3.LUT R244, R2, 0xff, RZ, 0xc0, !PT ;  /* 0x000000ff02f47812 */ /* 0x000fe400078ec0ff */
[----:B------:R-:W-:-:S04]  /*2870*/  ISETP.NE.AND P1, PT, R233, RZ, PT ;  /* 0x000000ffe900720c */ /* 0x000fc80003f25270 */
[----:B------:R-:W-:-:S03]  /*2880*/  SEL R97, R233, c[0x0][0x338], P1 ;  /* 0x0000ce00e9617a07 */ /* 0x000fc60000800000 */
[----:B------:R-:W-:Y:S05]  /*2890*/  @!P0 BRA `(.L_x_725) ;  /* 0x000001e000008947 */ /* 0x000fea0003800000 */
[----:B------:R-:W-:-:S05]  /*28a0*/  IABS R0, R97 ;  /* 0x0000006100007213 */ /* 0x000fca0000000000 */
[----:B------:R-:W-:-:S04]  /*28b0*/  IMAD.MOV.U32 R4, RZ, RZ, R0 ;  /* 0x000000ffff047224 */ /* 0x000fc800078e0000 */
[----:B------:R-:W1:Y:S08]  /*28c0*/  I2F.RP R2, R4 ;  /* 0x0000000400027306 */ /* 0x000e700000209400 */
[----:B-1----:R-:W1:Y:S02]  /*28d0*/  MUFU.RCP R2, R2 ;  /* 0x0000000200027308 */ /* 0x002e640000001000 */
[----:B-1----:R-:W-:-:S06]  /*28e0*/  IADD3 R2, R2, 0xffffffe, RZ ;  /* 0x0ffffffe02027810 */ /* 0x002fcc0007ffe0ff */
[----:B------:R1:W2:Y:S02]  /*28f0*/  F2I.FTZ.U32.TRUNC.NTZ R3, R2 ;  /* 0x0000000200037305 */ /* 0x0002a4000021f000 */
[----:B-1----:R-:W-:Y:S01]  /*2900*/  IADD3 R2, R97, -0x1, R8 ;  /* 0xffffffff61027810 */ /* 0x002fe20007ffe008 */
[----:B--2---:R-:W-:-:S04]  /*2910*/  IMAD.MOV R0, RZ, RZ, -R3 ;  /* 0x000000ffff007224 */ /* 0x004fc800078e0a03 */
[----:B------:R-:W-:Y:S01]  /*2920*/  IMAD.MOV.U32 R7, RZ, RZ, R0 ;  /* 0x000000ffff077224 */ /* 0x000fe200078e0000 */
[----:B------:R-:W-:Y:S01]  /*2930*/  IABS R0, R97 ;  /* 0x0000006100007213 */ /* 0x000fe20000000000 */
[----:B------:R-:W-:Y:S01]  /*2940*/  IMAD.IADD R6, R2, 0x1, -R5 ;  /* 0x0000000102067824 */ /* 0x000fe200078e0a05 */
[----:B------:R-:W-:Y:S01]  /*2950*/  MOV R2, RZ ;  /* 0x000000ff00027202 */ /* 0x000fe20000000f00 */
[----:B------:R-:W-:Y:S02]  /*2960*/  IMAD R7, R7, R4, RZ ;  /* 0x0000000407077224 */ /* 0x000fe400078e02ff */
[----:B------:R-:W-:Y:S01]  /*2970*/  IMAD.MOV R9, RZ, RZ, -R0 ;  /* 0x000000ffff097224 */ /* 0x000fe200078e0a00 */
[----:B------:R-:W-:Y:S01]  /*2980*/  IABS R10, R6 ;  /* 0x00000006000a7213 */ /* 0x000fe20000000000 */
[----:B------:R-:W-:-:S04]  /*2990*/  IMAD.HI.U32 R0, R3, R7, R2 ;  /* 0x0000000703007227 */ /* 0x000fc800078e0002 */
[----:B------:R-:W-:Y:S02]  /*29a0*/  IMAD.MOV.U32 R2, RZ, RZ, R10 ;  /* 0x000000ffff027224 */ /* 0x000fe400078e000a */
        /* <DEDUP_REMOVED lines=9> */
[----:B------:R-:W-:-:S07]  /*2a40*/  ISETP.GE.AND P1, PT, R2, RZ, PT ;  /* 0x000000ff0200720c */ /* 0x000fce0003f26270 */
[----:B------:R-:W-:-:S06]  /*2a50*/  @P2 IADD3 R0, R0, 0x1, RZ ;  /* 0x0000000100002810 */ /* 0x000fcc0007ffe0ff */
[----:B------:R-:W-:Y:S01]  /*2a60*/  @!P1 IMAD.MOV R0, RZ, RZ, -R0 ;  /* 0x000000ffff009224 */ /* 0x000fe200078e0a00 */
[----:B------:R-:W-:Y:S02]  /*2a70*/  @!P0 LOP3.LUT R0, RZ, R97, RZ, 0x33, !PT ;  /* 0x00000061ff008212 */ /* 0x000fe400078e33ff */
.L_x_725:
[----:B------:R-:W-:Y:S05]  /*2a80*/  BSYNC B0 ;  /* 0x0000000000007941 */ /* 0x000fea0003800000 */
.L_x_724:
[----:B------:R-:W2:Y:S01]  /*2a90*/  LDL R4, [R1+0x3c] ;  /* 0x00003c0001047983 */ /* 0x000ea20000100800 */
[----:B------:R-:W-:-:S04]  /*2aa0*/  IMAD R2, R244, R0, R5 ;  /* 0x00000000f4027224 */ /* 0x000fc800078e0205 */
        /* <DEDUP_REMOVED lines=26> */
[----:B------:R-:W-:Y:S01]  /*2c50*/  SHF.R.S32.HI R8, RZ, 0x1f, R235 ;  /* 0x0000001fff087819 */ /* 0x000fe200000114eb */
[----:B------:R-:W-:Y:S01]  /*2c60*/  IMAD R4, R59, c[0x0][0x238], RZ ;  /* 0x00008e003b047a24 */ /* 0x000fe200078e02ff */
[----:B------:R-:W-:Y:S01]  /*2c70*/  SEL R6, R235, RZ, !P4 ;  /* 0x000000ffeb067207 */ /* 0x000fe20006000000 */
[----:B------:R-:W-:Y:S01]  /*2c80*/  IMAD R0, R45, -0x20, R95 ;  /* 0xffffffe02d007824 */ /* 0x000fe200078e025f */
[----:B------:R-:W-:Y:S01]  /*2c90*/  SEL R7, R8, RZ, !P4 ;  /* 0x000000ff08077207 */ /* 0x000fe20006000000 */
[----:B------:R-:W-:Y:S01]  /*2ca0*/  IMAD R4, R58, c[0x0][0x23c], R4 ;  /* 0x00008f003a047a24 */ /* 0x000fe200078e0204 */
[C---:B------:R-:W-:Y:S01]  /*2cb0*/  SHF.L.U64.HI R103, R107.reuse, R102, c[0x0][0x23c] ;  /* 0x00008f006b677619 */ /* 0x040fe20000010266 */
[----:B------:R-:W-:Y:S01]  /*2cc0*/  IMAD.SHL.U32 R107, R107, 0x20, RZ ;  /* 0x000000206b6b7824 */ /* 0x000fe200078e00ff */
[----:B------:R-:W-:Y:S01]  /*2cd0*/  ISETP.GT.AND P0, PT, R0, RZ, PT ;  /* 0x000000ff0000720c */ /* 0x000fe20003f04270 */
[----:B------:R-:W-:Y:S01]  /*2ce0*/  IMAD.IADD R3, R3, 0x1, R4 ;  /* 0x0000000103037824 */ /* 0x000fe200078e0204 */
[----:B------:R-:W-:Y:S01]  /*2cf0*/  ISETP.GE.AND P2, PT, R132, c[0x0][0x1d4], PT ;  /* 0x0000750084007a0c */ /* 0x000fe20003f46270 */
[----:B------:R-:W-:Y:S01]  /*2d00*/  IMAD R0, R7, c[0x0][0x248], RZ ;  /* 0x0000920007007a24 */ /* 0x000fe200078e02ff */
[----:B------:R-:W-:Y:S01]  /*2d10*/  ISETP.GE.AND P6, PT, R137, c[0x0][0x1d4], PT ;  /* 0x0000750089007a0c */ /* 0x000fe20003fc6270 */
[----:B------:R-:W-:Y:S01]  /*2d20*/  IMAD.WIDE.U32 R2, R19, c[0x0][0x240], R2 ;  /* 0x0000900013027a25 */ /* 0x000fe200078e0002 */
[----:B------:R-:W-:-:S02]  /*2d30*/  ISETP.GE.AND P5, PT, R200, c[0x0][0x1d4], PT ;  /* 0x00007500c8007a0c */ /* 0x000fc40003fa6270 */
[----:B------:R-:W-:Y:S01]  /*2d40*/  ISETP.GE.AND P4, PT, R199, c[0x0][0x1d4], PT ;  /* 0x00007500c7007a0c */ /* 0x000fe20003f86270 */
[----:B------:R-:W-:Y:S01]  /*2d50*/  IMAD R3, R19, c[0x0][0x244], R3 ;  /* 0x0000910013037a24 */ /* 0x000fe200078e0203 */
[----:B------:R-:W-:Y:S01]  /*2d60*/  LOP3.LUT R213, R213, 0xfffffffe, RZ, 0xc0, !PT ;  /* 0xfffffffed5d57812 */ /* 0x000fe200078ec0ff */
[C---:B------:R-:W-:Y:S02]  /*2d70*/  IMAD R4, R6.reuse, c[0x0][0x24c], R0 ;  /* 0x0000930006047a24 */ /* 0x040fe400078e0200 */
[----:B------:R-:W-:Y:S01]  /*2d80*/  IMAD.WIDE.U32 R62, R6, c[0x0][0x248], R2 ;  /* 0x00009200063e7a25 */ /* 0x000fe200078e0002 */
[----:B------:R-:W-:Y:S02]  /*2d90*/  @P0 SHF.R.S32.HI R2, RZ, 0x1f, R45 ;  /* 0x0000001fff020819 */ /* 0x000fe4000001142d */
[----:B------:R-:W-:Y:S01]  /*2da0*/  @P2 LOP3.LUT R213, R213, 0x1, RZ, 0xfc, !PT ;  /* 0x00000001d5d52812 */ /* 0x000fe200078efcff */
[----:B------:R-:W-:Y:S02]  /*2db0*/  @P0 IMAD R0, R103, R45, RZ ;  /* 0x0000002d67000224 */ /* 0x000fe400078e02ff */
[----:B------:R-:W-:-:S02]  /*2dc0*/  IMAD.IADD R61, R63, 0x1, R4 ;  /* 0x000000013f3d7824 */ /* 0x000fc400078e0204 */
[----:B------:R-:W-:Y:S02]  /*2dd0*/  @P0 IMAD.MOV.U32 R60, RZ, RZ, R62 ;  /* 0x000000ffff3c0224 */ /* 0x000fe400078e003e */
[-C--:B------:R-:W-:Y:S02]  /*2de0*/  @P0 IMAD R0, R2, R107.reuse, R0 ;  /* 0x0000006b02000224 */ /* 0x080fe400078e0200 */
[----:B------:R-:W-:-:S04]  /*2df0*/  @P0 IMAD.WIDE.U32 R4, R45, R107, R60 ;  /* 0x0000006b2d040225 */ /* 0x000fc800078e003c */
[----:B------:R-:W-:Y:S01]  /*2e00*/  @P0 IMAD.IADD R0, R5, 0x1, R0 ;  /* 0x0000000105000824 */ /* 0x000fe200078e0200 */
[----:B------:R-:W-:-:S04]  /*2e10*/  @P0 LEA R2, P1, R4, c[0x0][0x220], 0x1 ;  /* 0x0000880004020a11 */ /* 0x000fc800078208ff */
[----:B------:R-:W-:-:S05]  /*2e20*/  @P0 LEA.HI.X R3, R4, c[0x0][0x224], R0, 0x1, P1 ;  /* 0x0000890004030a11 */ /* 0x000fca00008f0c00 */
[----:B------:R-:W-:Y:S01]  /*2e30*/  @!PT LDS RZ, [RZ] ;  /* 0x00000000fffff984 */ /* 0x000fe20000000800 */
[----:B------:R-:W-:Y:S01]  /*2e40*/  @!PT LDS RZ, [RZ] ;  /* 0x00000000fffff984 */ /* 0x000fe20000000800 */
[----:B------:R-:W-:Y:S01]  /*2e50*/  @!PT LDS RZ, [RZ] ;  /* 0x00000000fffff984 */ /* 0x000fe20000000800 */
[----:B------:R1:W-:Y:S04]  /*2e60*/  @P0 LDGSTS.E.BYPASS.LTC128B.128 [R194+0xc080], [R2.64], !P2 ;  /* 0x0c08000002c20fae */ /* 0x0003e8000d101d48 */
[----:B------:R1:W-:Y:S04]  /*2e70*/  @P0 LDGSTS.E.BYPASS.LTC128B.128 [R194+0xd080], [R2.64+0x80], !P6 ;  /* 0x0d08008002c20fae */ /* 0x0003e8000f101d48 */
[----:B------:R1:W-:Y:S04]  /*2e80*/  @P0 LDGSTS.E.BYPASS.LTC128B.128 [R194+0xe080], [R2.64+0x100], !P5 ;  /* 0x0e08010002c20fae */ /* 0x0003e8000e901d48 */
[----:B------:R1:W-:Y:S01]  /*2e90*/  @P0 LDGSTS.E.BYPASS.LTC128B.128 [R194+0xf080], [R2.64+0x180], !P4 ;  /* 0x0f08018002c20fae */ /* 0x0003e2000e101d48 */
[----:B------:R-:W-:-:S02]  /*2ea0*/  ISETP.NE.U32.AND P0, PT, RZ, c[0x0][0x340], PT ;  /* 0x0000d000ff007a0c */ /* 0x000fc40003f05070 */
[----:B------:R-:W-:Y:S01]  /*2eb0*/  ISETP.GE.AND P1, PT, R132, c[0x0][0x27c], PT ;  /* 0x00009f0084007a0c */ /* 0x000fe20003f26270 */
[----:B------:R-:W-:Y:S01]  /*2ec0*/  IMAD.MOV.U32 R100, RZ, RZ, c[0x0][0x27c] ;  /* 0x00009f00ff647624 */ /* 0x000fe200078e00ff */
[----:B------:R-:W-:Y:S01]  /*2ed0*/  ISETP.NE.AND.EX P0, PT, RZ, c[0x0][0x344], PT, P0 ;  /* 0x0000d100ff007a0c */ /* 0x000fe20003f05300 */
[----:B------:R-:W0:-:S12]  /*2ee0*/  LDGDEPBAR ;  /* 0x00000000000079af */ /* 0x000e180000000000 */
[----:B-1----:R-:W-:-:S06]  /*2ef0*/  @P0 IMAD.WIDE R2, R235, R15, c[0x0][0x340] ;  /* 0x0000d000eb020625 */ /* 0x002fcc00078e020f */
[----:B------:R-:W2:Y:S01]  /*2f00*/  @P0 LDG.E R2, [R2.64] ;  /* 0x0000000802020981 */ /* 0x000ea2000c1e1900 */
[----:B------:R-:W-:Y:S01]  /*2f10*/  LOP3.LUT R213, R213, 0xfffffffd, RZ, 0xc0, !PT ;  /* 0xfffffffdd5d57812 */ /* 0x000fe200078ec0ff */
[----:B------:R-:W-:Y:S01]  /*2f20*/  WARPSYNC 0xffffffff ;  /* 0xffffffff00007948 */ /* 0x000fe20003800000 */
[----:B-----5:R-:W-:Y:S01]  /*2f30*/  SHF.R.S32.HI R18, RZ, 0x1f, R99 ;  /* 0x0000001fff127819 */ /* 0x020fe20000011463 */
[----:B------:R-:W-:Y:S01]  /*2f40*/  IMAD.SHL.U32 R100, R100, 0x2, RZ ;  /* 0x0000000264647824 */ /* 0x000fe200078e00ff */
[----:B------:R-:W-:Y:S02]  /*2f50*/  @P1 LOP3.LUT R213, R213, 0x2, RZ, 0xfc, !PT ;  /* 0x00000002d5d51812 */ /* 0x000fe400078efcff */
[----:B--2---:R-:W-:Y:S01]  /*2f60*/  @P0 SHF.R.S32.HI R3, RZ, 0x1f, R2 ;  /* 0x0000001fff030819 */ /* 0x004fe20000011402 */
[----:B------:R-:W-:Y:S02]  /*2f70*/  @!P0 IMAD.MOV.U32 R2, RZ, RZ, R235 ;  /* 0x000000ffff028224 */ /* 0x000fe400078e00eb */
[----:B------:R-:W-:-:S02]  /*2f80*/  @!P0 IMAD.MOV.U32 R3, RZ, RZ, R8 ;  /* 0x000000ffff038224 */ /* 0x000fc400078e0008 */
[----:B------:R-:W-:Y:S01]  /*2f90*/  IMAD.WIDE.U32 R4, R19, c[0x0][0x260], R132 ;  /* 0x0000980013047a25 */ /* 0x000fe200078e0084 */
[----:B------:R-:W-:Y:S01]  /*2fa0*/  ISETP.GE.AND P0, PT, R137, c[0x0][0x27c], PT ;  /* 0x00009f0089007a0c */ /* 0x000fe20003f06270 */
[----:B------:R-:W-:Y:S01]  /*2fb0*/  BAR.SYNC.DEFER_BLOCKING 0x0 ;  /* 0x0000000000007b1d */ /* 0x000fe20000010000 */
[----:B------:R-:W-:Y:S01]  /*2fc0*/  SEL R8, RZ, c[0x0][0x27c], !P1 ;  /* 0x00009f00ff087a07 */ /* 0x000fe20004800000 */
[----:B------:R-:W-:Y:S01]  /*2fd0*/  IMAD R0, R7, c[0x0][0x268], RZ ;  /* 0x00009a0007007a24 */ /* 0x000fe200078e02ff */
[----:B------:R-:W-:Y:S01]  /*2fe0*/  LOP3.LUT R213, R213, 0xfffffffb, RZ, 0xc0, !PT ;  /* 0xfffffffbd5d57812 */ /* 0x000fe200078ec0ff */
[----:B------:R-:W-:Y:S01]  /*2ff0*/  IMAD R5, R19, c[0x0][0x264], R5 ;  /* 0x0000990013057a24 */ /* 0x000fe200078e0205 */
[----:B------:R-:W-:Y:S01]  /*3000*/  SHF.R.U32.HI R21, RZ, 0x3, R229 ;  /* 0x00000003ff157819 */ /* 0x000fe200000116e5 */
[C---:B------:R-:W-:Y:S01]  /*3010*/  IMAD R20, R6.reuse, c[0x0][0x26c], R0 ;  /* 0x00009b0006147a24 */ /* 0x040fe200078e0200 */
[----:B------:R-:W-:Y:S01]  /*3020*/  MOV R108, c[0x0][0x27c] ;  /* 0x00009f00006c7a02 */ /* 0x000fe20000000f00 */
[----:B------:R-:W-:Y:S01]  /*3030*/  IMAD R0, R9, c[0x0][0x290], RZ ;  /* 0x0000a40009007a24 */ /* 0x000fe200078e02ff */
[----:B------:R-:W-:Y:S01]  /*3040*/  MOV R106, c[0x0][0x280] ;  /* 0x0000a000006a7a02 */ /* 0x000fe20000000f00 */
[----:B------:R-:W-:Y:S01]  /*3050*/  IMAD.WIDE.U32 R78, R6, c[0x0][0x268], R4 ;  /* 0x00009a00064e7a25 */ /* 0x000fe200078e0004 */
[----:B------:R-:W-:Y:S01]  /*3060*/  ULDC.U8 UR5, c[0x0][0x298] ;  /* 0x0000a60000057ab9 */ /* 0x000fe20000000000 */
[----:B------:R-:W-:-:S02]  /*3070*/  @P0 LOP3.LUT R213, R213, 0x4, RZ, 0xfc, !PT ;  /* 0x00000004d5d50812 */ /* 0x000fc400078efcff */
[----:B------:R-:W-:Y:S01]  /*3080*/  IMAD R9, R9, c[0x0][0x280], RZ ;  /* 0x0000a00009097a24 */ /* 0x000fe200078e02ff */
[----:B------:R-:W-:Y:S01]  /*3090*/  IADD3 R92, R79, R20, RZ ;  /* 0x000000144f5c7210 */ /* 0x000fe20007ffe0ff */
[----:B------:R-:W-:Y:S01]  /*30a0*/  IMAD.WIDE.U32 R4, R211, c[0x0][0x290], R132 ;  /* 0x0000a400d3047a25 */ /* 0x000fe200078e0084 */
[----:B------:R-:W-:-:S03]  /*30b0*/  LOP3.LUT R213, R213, 0xffffffef, RZ, 0xc0, !PT ;  /* 0xffffffefd5d57812 */ /* 0x000fc600078ec0ff */
[----:B------:R-:W-:Y:S01]  /*30c0*/  IMAD R0, R211, c[0x0][0x294], R0 ;  /* 0x0000a500d3007a24 */ /* 0x000fe200078e0200 */
[----:B------:R-:W-:Y:S01]  /*30d0*/  MOV R10, R4 ;  /* 0x00000004000a7202 */ /* 0x000fe20000000f00 */
[----:B------:R-:W-:Y:S01]  /*30e0*/  IMAD.IADD R96, R12, 0x1, R14 ;  /* 0x000000010c607824 */ /* 0x000fe200078e020e */
[----:B------:R-:W-:Y:S01]  /*30f0*/  LOP3.LUT R213, R213, 0xfffffff7, RZ, 0xc0, !PT ;  /* 0xfffffff7d5d57812 */ /* 0x000fe200078ec0ff */
[----:B------:R-:W-:-:S04]  /*3100*/  IMAD.WIDE.U32 R6, R211, c[0x0][0x280], R132 ;  /* 0x0000a000d3067a25 */ /* 0x000fc800078e0084 */
[----:B------:R-:W-:Y:S02]  /*3110*/  IMAD R14, R211, c[0x0][0x284], R9 ;  /* 0x0000a100d30e7a24 */ /* 0x000fe400078e0209 */
[----:B------:R-:W-:Y:S01]  /*3120*/  IMAD.IADD R11, R5, 0x1, R0 ;  /* 0x00000001050b7824 */ /* 0x000fe200078e0200 */
[----:B------:R-:W-:Y:S01]  /*3130*/  SEL R5, RZ, c[0x0][0x27c], !P0 ;  /* 0x00009f00ff057a07 */ /* 0x000fe20004000000 */
[----:B------:R-:W-:Y:S01]  /*3140*/  IMAD.WIDE.U32 R12, R211, c[0x0][0x290], R138 ;  /* 0x0000a400d30c7a25 */ /* 0x000fe200078e008a */
[----:B------:R-:W-:Y:S02]  /*3150*/  IADD3 R9, R7, R14, RZ ;  /* 0x0000000e07097210 */ /* 0x000fe40007ffe0ff */
[----:B------:R-:W-:Y:S01]  /*3160*/  ISETP.GE.AND P0, PT, R108, 0x1, PT ;  /* 0x000000016c00780c */ /* 0x000fe20003f06270 */
[----:B------:R-:W-:Y:S02]  /*3170*/  IMAD.IADD R15, R132, 0x1, R8 ;  /* 0x00000001840f7824 */ /* 0x000fe400078e0208 */
[----:B------:R-:W-:-:S02]  /*3180*/  IMAD.IADD R7, R0, 0x1, R13 ;  /* 0x0000000100077824 */ /* 0x000fc400078e020d */
[----:B------:R-:W-:Y:S01]  /*3190*/  IMAD.IADD R13, R137, 0x1, R5 ;  /* 0x00000001890d7824 */ /* 0x000fe200078e0205 */
[----:B------:R-:W-:Y:S01]  /*31a0*/  SHF.R.S32.HI R0, RZ, 0x1f, R15 ;  /* 0x0000001fff007819 */ /* 0x000fe2000001140f */
[----:B------:R-:W-:Y:S01]  /*31b0*/  IMAD.MOV.U32 R8, RZ, RZ, R6 ;  /* 0x000000ffff087224 */ /* 0x000fe200078e0006 */
[----:B------:R-:W-:Y:S01]  /*31c0*/  MOV R6, R12 ;  /* 0x0000000c00067202 */ /* 0x000fe20000000f00 */
[----:B------:R-:W-:Y:S01]  /*31d0*/  IMAD.WIDE.U32 R4, R211, c[0x0][0x280], R138 ;  /* 0x0000a000d3047a25 */ /* 0x000fe200078e008a */
[----:B------:R-:W-:Y:S02]  /*31e0*/  SHF.R.S32.HI R16, RZ, 0x1f, R13 ;  /* 0x0000001fff107819 */ /* 0x000fe4000001140d */
[CC--:B------:R-:W-:Y:S01]  /*31f0*/  LEA.HI R12, R0.reuse, R15.reuse, RZ, 0x3 ;  /* 0x0000000f000c7211 */ /* 0x0c0fe200078f18ff */
[----:B------:R-:W-:Y:S01]  /*3200*/  IMAD.MOV.U32 R109, RZ, RZ, c[0x0][0x2b8] ;  /* 0x0000ae00ff6d7624 */ /* 0x000fe200078e00ff */
[----:B------:R-:W-:Y:S01]  /*3210*/  LEA.HI R15, R0, R15, RZ, 0x6 ;  /* 0x0000000f000f7211 */ /* 0x000fe200078f30ff */
[----:B------:R-:W-:Y:S01]  /*3220*/  IMAD.IADD R5, R14, 0x1, R5 ;  /* 0x000000010e057824 */ /* 0x000fe200078e0205 */
[CC--:B------:R-:W-:Y:S01]  /*3230*/  LEA.HI R0, R16.reuse, R13.reuse, RZ, 0x3 ;  /* 0x0000000d10007211 */ /* 0x0c0fe200078f18ff */
[----:B------:R-:W-:Y:S01]  /*3240*/  IMAD R3, R3, c[0x0][0x2b0], RZ ;  /* 0x0000ac0003037a24 */ /* 0x000fe200078e02ff */
[----:B------:R-:W-:Y:S01]  /*3250*/  LEA.HI R13, R16, R13, RZ, 0x6 ;  /* 0x0000000d100d7211 */ /* 0x000fe200078f30ff */
[----:B------:R-:W-:Y:S01]  /*3260*/  IMAD.SHL.U32 R15, R15, 0x20, RZ ;  /* 0x000000200f0f7824 */ /* 0x000fe200078e00ff */
[----:B------:R-:W-:Y:S01]  /*3270*/  LOP3.LUT R14, R229, 0x38, R0, 0xf8, !PT ;  /* 0x00000038e50e7812 */ /* 0x000fe200078ef800 */
[----:B------:R-:W-:Y:S01]  /*3280*/  IMAD.WIDE.U32 R76, R2, c[0x0][0x2b0], RZ ;  /* 0x0000ac00024c7a25 */ /* 0x000fe200078e00ff */
[----:B------:R-:W-:-:S02]  /*3290*/  SHF.L.U32 R13, R13, 0x5, RZ ;  /* 0x000000050d0d7819 */ /* 0x000fc400000006ff */
[----:B------:R-:W-:Y:S01]  /*32a0*/  LOP3.LUT R17, R15, 0x7ffff800, RZ, 0xc0, !PT ;  /* 0x7ffff8000f117812 */ /* 0x000fe200078ec0ff */
[----:B------:R-:W-:Y:S01]  /*32b0*/  IMAD.MOV.U32 R105, RZ, RZ, c[0x0][0x290] ;  /* 0x0000a400ff697624 */ /* 0x000fe200078e00ff */
[----:B------:R-:W-:Y:S01]  /*32c0*/  ISETP.NE.AND P1, PT, R109, 0x1, PT ;  /* 0x000000016d00780c */ /* 0x000fe20003f25270 */
[----:B------:R-:W-:Y:S01]  /*32d0*/  IMAD.WIDE.U32 R66, R99, c[0x0][0x290], R6 ;  /* 0x0000a40063427a25 */ /* 0x000fe200078e0006 */
[----:B------:R-:W-:Y:S02]  /*32e0*/  LOP3.LUT R15, R13, 0x7ffff800, RZ, 0xc0, !PT ;  /* 0x7ffff8000d0f7812 */ /* 0x000fe400078ec0ff */
[----:B------:R-:W-:Y:S01]  /*32f0*/  LOP3.LUT R13, R14, R21, RZ, 0x3c, !PT ;  /* 0x000000150e0d7212 */ /* 0x000fe200078e3cff */
[----:B------:R-:W-:Y:S01]  /*3300*/  IMAD.WIDE.U32 R64, R99, c[0x0][0x280], R4 ;  /* 0x0000a00063407a25 */ /* 0x000fe200078e0004 */
[----:B------:R-:W-:Y:S02]  /*3310*/  LOP3.LUT R16, R229, 0x38, R12, 0xf8, !PT ;  /* 0x00000038e5107812 */ /* 0x000fe400078ef80c */
[--C-:B------:R-:W-:Y:S01]  /*3320*/  IADD3 R15, R13, R15, R230.reuse ;  /* 0x0000000f0d0f7210 */ /* 0x100fe20007ffe0e6 */
[----:B------:R-:W-:Y:S01]  /*3330*/  IMAD R13, R2, c[0x0][0x2b4], R3 ;  /* 0x0000ad00020d7a24 */ /* 0x000fe200078e0203 */
[----:B------:R-:W-:Y:S01]  /*3340*/  LOP3.LUT R16, R16, R21, RZ, 0x3c, !PT ;  /* 0x0000001510107212 */ /* 0x000fe200078e3cff */
[----:B------:R-:W-:Y:S01]  /*3350*/  IMAD R3, R18, c[0x0][0x290], RZ ;  /* 0x0000a40012037a24 */ /* 0x000fe200078e02ff */
[----:B------:R-:W-:Y:S01]  /*3360*/  LOP3.LUT R57, R12, 0xfffffff8, RZ, 0xc0, !PT ;  /* 0xfffffff80c397812 */ /* 0x000fe200078ec0ff */
[----:B------:R-:W-:Y:S01]  /*3370*/  IMAD R2, R18, c[0x0][0x280], RZ ;  /* 0x0000a00012027a24 */ /* 0x000fe200078e02ff */
[----:B------:R-:W-:Y:S01]  /*3380*/  IADD3 R14, R16, R17, R230 ;  /* 0x00000011100e7210 */ /* 0x000fe20007ffe0e6 */
[C---:B------:R-:W-:Y:S01]  /*3390*/  IMAD R3, R99.reuse, c[0x0][0x294], R3 ;  /* 0x0000a50063037a24 */ /* 0x040fe200078e0203 */
[----:B------:R-:W-:Y:S01]  /*33a0*/  LOP3.LUT R56, R0, 0xfffffff8, RZ, 0xc0, !PT ;  /* 0xfffffff800387812 */ /* 0x000fe200078ec0ff */
[----:B------:R-:W-:Y:S01]  /*33b0*/  IMAD R2, R99, c[0x0][0x284], R2 ;  /* 0x0000a10063027a24 */ /* 0x000fe200078e0202 */
[----:B------:R-:W-:Y:S01]  /*33c0*/  @P1 LOP3.LUT R213, R213, 0x8, RZ, 0xfc, !PT ;  /* 0x00000008d5d51812 */ /* 0x000fe200078efcff */
[----:B------:R-:W-:Y:S01]  /*33d0*/  IMAD.WIDE.U32 R74, R19, c[0x0][0x210], RZ ;  /* 0x00008400134a7a25 */ /* 0x000fe200078e00ff */
[----:B------:R-:W-:-:S02]  /*33e0*/  SHF.L.U64.HI R101, R105, R102, c[0x0][0x294] ;  /* 0x0000a50069657619 */ /* 0x000fc40000010266 */
[C---:B------:R-:W-:Y:S01]  /*33f0*/  SHF.L.U64.HI R102, R106.reuse, R102, c[0x0][0x284] ;  /* 0x0000a1006a667619 */ /* 0x040fe20000010266 */
[----:B------:R-:W-:Y:S01]  /*3400*/  IMAD.WIDE.U32 R72, R19, c[0x0][0x1e8], RZ ;  /* 0x00007a0013487a25 */ /* 0x000fe200078e00ff */
[----:B------:R-:W-:Y:S02]  /*3410*/  SHF.L.U32 R106, R106, 0x5, RZ ;  /* 0x000000056a6a7819 */ /* 0x000fe400000006ff */
[----:B------:R-:W-:Y:S01]  /*3420*/  SHF.R.S32.HI R90, RZ, 0x3, R12 ;  /* 0x00000003ff5a7819 */ /* 0x000fe2000001140c */
[----:B------:R-:W-:Y:S01]  /*3430*/  IMAD.WIDE.U32 R70, R99, c[0x0][0x290], R10 ;  /* 0x0000a40063467a25 */ /* 0x000fe200078e000a */
[----:B------:R-:W-:Y:S02]  /*3440*/  SHF.R.S32.HI R89, RZ, 0x3, R0 ;  /* 0x00000003ff597819 */ /* 0x000fe40000011400 */
[----:B------:R-:W-:Y:S01]  /*3450*/  IADD3 R86, R3, R67, RZ ;  /* 0x0000004303567210 */ /* 0x000fe20007ffe0ff */
[----:B------:R-:W-:Y:S01]  /*3460*/  IMAD.WIDE.U32 R68, R99, c[0x0][0x280], R8 ;  /* 0x0000a00063447a25 */ /* 0x000fe200078e0008 */
[----:B------:R-:W-:-:S02]  /*3470*/  IADD3 R83, R2, R65, RZ ;  /* 0x0000004102537210 */ /* 0x000fc40007ffe0ff */
[----:B------:R-:W-:Y:S01]  /*3480*/  SHF.R.S32.HI R85, RZ, 0x1f, R57 ;  /* 0x0000001fff557819 */ /* 0x000fe20000011439 */
[----:B------:R-:W-:Y:S01]  /*3490*/  IMAD.SHL.U32 R105, R105, 0x20, RZ ;  /* 0x0000002069697824 */ /* 0x000fe200078e00ff */
[----:B------:R-:W-:Y:S01]  /*34a0*/  SHF.R.S32.HI R84, RZ, 0x1f, R56 ;  /* 0x0000001fff547819 */ /* 0x000fe20000011438 */
[----:B------:R-:W-:Y:S01]  /*34b0*/  IMAD R94, R19, c[0x0][0x214], R75 ;  /* 0x00008500135e7a24 */ /* 0x000fe200078e024b */
[----:B------:R-:W-:Y:S01]  /*34c0*/  SHF.L.U32 R80, R15, 0x1, RZ ;  /* 0x000000010f507819 */ /* 0x000fe200000006ff */
[----:B------:R-:W-:Y:S01]  /*34d0*/  IMAD R93, R19, c[0x0][0x1ec], R73 ;  /* 0x00007b00135d7a24 */ /* 0x000fe200078e0249 */
[----:B------:R-:W-:Y:S01]  /*34e0*/  @P0 LOP3.LUT R213, R213, 0x10, RZ, 0xfc, !PT ;  /* 0x00000010d5d50812 */ /* 0x000fe200078efcff */
[----:B------:R-:W-:Y:S02]  /*34f0*/  IMAD.IADD R91, R77, 0x1, R13 ;  /* 0x000000014d5b7824 */ /* 0x000fe400078e020d */
[----:B------:R-:W-:Y:S02]  /*3500*/  IMAD.IADD R88, R71, 0x1, R3 ;  /* 0x0000000147587824 */ /* 0x000fe400078e0203 */
[----:B------:R-:W-:-:S02]  /*3510*/  IMAD.IADD R87, R69, 0x1, R2 ;  /* 0x0000000145577824 */ /* 0x000fc400078e0202 */
[----:B------:R-:W-:Y:S02]  /*3520*/  IMAD.SHL.U32 R81, R14, 0x2, RZ ;  /* 0x000000020e517824 */ /* 0x000fe400078e00ff */
.L_x_745:
        /* <DEDUP_REMOVED lines=92> */
.L_x_731:
[----:B------:R-:W-:Y:S05]  /*3af0*/  BSYNC B0 ;  /* 0x0000000000007941 */ /* 0x000fea0003800000 */
.L_x_730:
        /* <DEDUP_REMOVED lines=21> */
[----:B------:R-:W-:Y:S02]  /*3c50*/  PRMT R19, R8, 0x5410, R5 ;  /* 0x0000541008137816 */ /* 0x000fe40000000005 */
[----:B--2---:R-:W-:Y:S01]  /*3c60*/  PRMT R18, R4, 0x5410, R0 ;  /* 0x0000541004127816 */ /* 0x004fe20000000000 */
[----:B------:R-:W-:-:S05]  /*3c70*/  @P0 BRA `(.L_x_734) ;  /* 0x0000039000000947 */ /* 0x000fca0003800000 */
[C---:B----4-:R-:W-:Y:S01]  /*3c80*/  LEA R38, P0, R132.reuse, R41, 0x1 ;  /* 0x0000002984267211 */ /* 0x050fe200078008ff */
[----:B------:R-:W1:Y:S01]  /*3c90*/  LDS.128 R8, [R194+0xc080] ;  /* 0x00c08000c2087984 */ /* 0x000e620000000c00 */
[----:B------:R-:W-:Y:S01]  /*3ca0*/  MOV R4, R2 ;  /* 0x0000000200047202 */ /* 0x000fe20000000f00 */
[----:B------:R-:W-:Y:S01]  /*3cb0*/  IMAD.MOV.U32 R24, RZ, RZ, R22 ;  /* 0x000000ffff187224 */ /* 0x000fe200078e0016 */
[----:B---3--:R-:W-:Y:S02]  /*3cc0*/  LEA.HI.X R39, R132, R43, R133, 0x1, P0 ;  /* 0x0000002b84277211 */ /* 0x008fe400000f0c85 */
[----:B------:R-:W-:Y:S02]  /*3cd0*/  ISETP.GE.AND P0, PT, R138, c[0x0][0x27c], PT ;  /* 0x00009f008a007a0c */ /* 0x000fe40003f06270 */
[----:B------:R-:W-:Y:S02]  /*3ce0*/  MOV R16, R3 ;  /* 0x0000000300107202 */ /* 0x000fe40000000f00 */
[----:B------:R-:W-:Y:S09]  /*3cf0*/  MOV R26, R23 ;  /* 0x00000017001a7202 */ /* 0x000ff20000000f00 */
[--C-:B------:R-:W-:Y:S01]  /*3d00*/  @!P0 SHF.R.U64 R5, R2, 0x10, R3.reuse ;  /* 0x0000001002058819 */ /* 0x100fe20000001203 */
[----:B------:R-:W-:Y:S01]  /*3d10*/  @!P0 HADD2.F32 R4, -RZ, R4.H0_H0 ;  /* 0x20000004ff048230 */ /* 0x000fe20000004100 */
[----:B------:R-:W-:Y:S01]  /*3d20*/  @!P0 SHF.R.U32.HI R17, RZ, 0x10, R3 ;  /* 0x00000010ff118819 */ /* 0x000fe20000011603 */
[----:B------:R-:W-:Y:S01]  /*3d30*/  @!P0 HADD2.F32 R16, -RZ, R16.H0_H0 ;  /* 0x20000010ff108230 */ /* 0x000fe20000004100 */
[--C-:B------:R-:W-:Y:S01]  /*3d40*/  @!P0 SHF.R.U64 R25, R22, 0x10, R23.reuse ;  /* 0x0000001016198819 */ /* 0x100fe20000001217 */
[----:B------:R-:W-:Y:S01]  /*3d50*/  @!P0 HADD2.F32 R22, -RZ, R24.H0_H0 ;  /* 0x20000018ff168230 */ /* 0x000fe20000004100 */
[----:B------:R-:W-:Y:S01]  /*3d60*/  @!P0 SHF.R.U32.HI R27, RZ, 0x10, R23 ;  /* 0x00000010ff1b8819 */ /* 0x000fe20000011617 */
[----:B------:R-:W-:Y:S02]  /*3d70*/  @!P0 HADD2.F32 R5, -RZ, R5.H0_H0 ;  /* 0x20000005ff058230 */ /* 0x000fe40000004100 */
[----:B------:R-:W-:Y:S01]  /*3d80*/  @!P0 HADD2.F32 R17, -RZ, R17.H0_H0 ;  /* 0x20000011ff118230 */ /* 0x000fe20000004100 */
[----:B-1----:R-:W-:Y:S02]  /*3d90*/  @!P0 MOV R0, R8 ;  /* 0x0000000800008202 */ /* 0x002fe40000000f00 */
[----:B------:R-:W-:Y:S03]  /*3da0*/  @!P0 MOV R3, R9 ;  /* 0x0000000900038202 */ /* 0x000fe60000000f00 */
[--C-:B------:R-:W-:Y:S02]  /*3db0*/  @!P0 HADD2.F32 R21, -RZ, R0.reuse.H1_H1 ;  /* 0x30000000ff158230 */ /* 0x100fe40000004100 */
[----:B------:R-:W-:Y:S02]  /*3dc0*/  @!P0 HADD2.F32 R2, -RZ, R0.H0_H0 ;  /* 0x20000000ff028230 */ /* 0x000fe40000004100 */
[--C-:B------:R-:W-:Y:S01]  /*3dd0*/  @!P0 HADD2.F32 R23, -RZ, R3.reuse.H1_H1 ;  /* 0x30000003ff178230 */ /* 0x100fe20000004100 */
[-C--:B------:R-:W-:Y:S01]  /*3de0*/  @!P0 FMUL.FTZ R24, R21, R4.reuse ;  /* 0x0000000415188220 */ /* 0x080fe20000410000 */
[----:B------:R-:W-:Y:S01]  /*3df0*/  @!P0 HADD2.F32 R3, -RZ, R3.H0_H0 ;  /* 0x20000003ff038230 */ /* 0x000fe20000004100 */
[C---:B------:R-:W-:Y:S02]  /*3e00*/  @!P0 FMUL.FTZ R0, R2.reuse, R4 ;  /* 0x0000000402008220 */ /* 0x040fe40000410000 */
[----:B------:R-:W-:Y:S01]  /*3e10*/  @!P0 FFMA.FTZ R42, R2, R22, -R24 ;  /* 0x00000016022a8223 */ /* 0x000fe20000010818 */
[----:B------:R-:W-:Y:S01]  /*3e20*/  @!P0 HADD2.F32 R24, -RZ, R25.H0_H0 ;  /* 0x20000019ff188230 */ /* 0x000fe20000004100 */
[-C--:B------:R-:W-:Y:S02]  /*3e30*/  @!P0 FMUL.FTZ R25, R23, R5.reuse ;  /* 0x0000000517198220 */ /* 0x080fe40000410000 */
[----:B------:R-:W-:Y:S02]  /*3e40*/  @!P0 IMAD.MOV.U32 R4, RZ, RZ, R10 ;  /* 0x000000ffff048224 */ /* 0x000fe400078e000a */
[C---:B------:R-:W-:Y:S02]  /*3e50*/  @!P0 FMUL.FTZ R2, R3.reuse, R5 ;  /* 0x0000000503028220 */ /* 0x040fe40000410000 */
[----:B------:R-:W-:Y:S01]  /*3e60*/  @!P0 FFMA.FTZ R40, R3, R24, -R25 ;  /* 0x0000001803288223 */ /* 0x000fe20000010819 */
[----:B------:R-:W-:Y:S01]  /*3e70*/  @!P0 MOV R3, R11 ;  /* 0x0000000b00038202 */ /* 0x000fe20000000f00 */
[----:B------:R-:W-:Y:S01]  /*3e80*/  @!P0 FFMA.FTZ R0, R21, R22, R0 ;  /* 0x0000001615008223 */ /* 0x000fe20000010000 */
[--C-:B------:R-:W-:Y:S01]  /*3e90*/  @!P0 HADD2.F32 R21, -RZ, R4.reuse.H1_H1 ;  /* 0x30000004ff158230 */ /* 0x100fe20000004100 */
[----:B------:R-:W-:Y:S01]  /*3ea0*/  @!P0 FFMA.FTZ R2, R23, R24, R2 ;  /* 0x0000001817028223 */ /* 0x000fe20000010002 */
[----:B------:R-:W-:Y:S02]  /*3eb0*/  @!P0 HADD2.F32 R4, -RZ, R4.H0_H0 ;  /* 0x20000004ff048230 */ /* 0x000fe40000004100 */
[--C-:B------:R-:W-:Y:S01]  /*3ec0*/  @!P0 HADD2.F32 R5, -RZ, R3.reuse.H0_H0 ;  /* 0x20000003ff058230 */ /* 0x100fe20000004100 */
[----:B------:R-:W-:Y:S01]  /*3ed0*/  @!P0 FMUL.FTZ R37, R21, R16 ;  /* 0x0000001015258220 */ /* 0x000fe20000410000 */
[----:B------:R-:W-:Y:S01]  /*3ee0*/  @!P0 HADD2.F32 R22, -RZ, R26.H0_H0 ;  /* 0x2000001aff168230 */ /* 0x000fe20000004100 */
[----:B------:R-:W-:Y:S01]  /*3ef0*/  @!P0 F2FP.PACK_AB R2, R2, R40 ;  /* 0x000000280202823e */ /* 0x000fe200000000ff */
[----:B------:R-:W-:Y:S01]  /*3f00*/  @!P0 HADD2.F32 R25, -RZ, R3.H1_H1 ;  /* 0x30000003ff198230 */ /* 0x000fe20000004100 */
[C---:B------:R-:W-:Y:S01]  /*3f10*/  @!P0 FMUL.FTZ R3, R4.reuse, R16 ;  /* 0x0000001004038220 */ /* 0x040fe20000410000 */
[----:B------:R-:W-:Y:S01]  /*3f20*/  @!P0 HADD2.F32 R26, -RZ, R27.H0_H0 ;  /* 0x2000001bff1a8230 */ /* 0x000fe20000004100 */
[-C--:B------:R-:W-:Y:S02]  /*3f30*/  @!P0 FFMA.FTZ R37, R4, R22.reuse, -R37 ;  /* 0x0000001604258223 */ /* 0x080fe40000010825 */
[-C--:B------:R-:W-:Y:S02]  /*3f40*/  @!P0 FMUL.FTZ R4, R5, R17.reuse ;  /* 0x0000001105048220 */ /* 0x080fe40000410000 */
        /* <DEDUP_REMOVED lines=12> */
.L_x_734:
[----:B------:R-:W-:Y:S05]  /*4010*/  BSYNC B0 ;  /* 0x0000000000007941 */ /* 0x000fea0003800000 */
.L_x_733:
        /* <DEDUP_REMOVED lines=36> */
[--C-:B------:R-:W-:Y:S02]  /*4260*/  @!P0 HADD2.F32 R18, -RZ, R5.reuse.H1_H1 ;  /* 0x30000005ff128230 */ /* 0x100fe40000004100 */
        /* <DEDUP_REMOVED lines=21> */
.L_x_736:
[----:B------:R-:W-:Y:S05]  /*43c0*/  BSYNC B0 ;  /* 0x0000000000007941 */ /* 0x000fea0003800000 */
.L_x_735:
        /* <DEDUP_REMOVED lines=43> */
[C---:B------:R-:W-:Y:S01]  /*4680*/  @!P0 FMUL.FTZ R3, R6.reuse, R3 ;  /* 0x0000000306038220 */ /* 0x040fe20000410000 */
[----:B------:R-:W-:Y:S01]  /*4690*/  @!P0 HADD2.F32 R19, -RZ, R21.H0_H0 ;  /* 0x20000015ff138230 */ /* 0x000fe20000004100 */
        /* <DEDUP_REMOVED lines=13> */
.L_x_738:
[----:B------:R-:W-:Y:S05]  /*4770*/  BSYNC B0 ;  /* 0x0000000000007941 */ /* 0x000fea0003800000 */
.L_x_737:
        /* <DEDUP_REMOVED lines=16> */
[----:B------:R-:W-:Y:S02]  /*4880*/  @!P0 HADD2.F32 R15, -RZ, R36.H1_H1 ;  /* 0x30000024ff0f8230 */ /* 0x000fe40000004100 */
        /* <DEDUP_REMOVED lines=41> */
.L_x_729:
        /* <DEDUP_REMOVED lines=31> */
.L_x_740:
[----:B------:R-:W-:Y:S05]  /*4d10*/  BSYNC B0 ;  /* 0x0000000000007941 */ /* 0x000fea0003800000 */
.L_x_739:
        /* <DEDUP_REMOVED lines=18> */
[----:B------:R-:W-:Y:S01]  /*4e40*/  PRMT R20, R2, 0x5410, R0 ;  /* 0x0000541002147816 */ /* 0x000fe20000000000 */
[----:B------:R-:W-:-:S05]  /*4e50*/  @P0 BRA `(.L_x_742) ;  /* 0x000007f000000947 */ /* 0x000fca0003800000 */
[--C-:B------:R-:W-:Y:S01]  /*4e60*/  IMAD.MOV.U32 R9, RZ, RZ, R5.reuse ;  /* 0x000000ffff097224 */ /* 0x100fe200078e0005 */
[----:B------:R-:W-:Y:S01]  /*4e70*/  LOP3.LUT P2, RZ, R213, 0x2, RZ, 0xc0, !PT ;  /* 0x00000002d5ff7812 */ /* 0x000fe2000784c0ff */
[----:B--2---:R-:W1:Y:S01]  /*4e80*/  LDS.128 R16, [R81+0xc080] ;  /* 0x00c0800051107984 */ /* 0x004e620000000c00 */
        /* <DEDUP_REMOVED lines=124> */
.L_x_742:
[----:B------:R-:W-:Y:S05]  /*5650*/  BSYNC B0 ;  /* 0x0000000000007941 */ /* 0x000fea0003800000 */
.L_x_741:
[----:B------:R-:W-:Y:S11]  /*5660*/  ISETP.GE.AND P0, PT, R137, c[0x0][0x1d4], PT ;  /* 0x0000750089007a0c */ /* 0x000ff60003f06270 */
[----:B------:R-:W-:Y:S02]  /*5670*/  @!UPT UIADD3 URZ, URZ, URZ, URZ ;  /* 0x0000003f3f3ff290 */ /* 0x000fe4000fffe03f */
[----:B------:R-:W-:-:S05]  /*5680*/  @P0 BRA `(.L_x_732) ;  /* 0x0000096000000947 */ /* 0x000fca0003800000 */
[----:B------:R-:W-:Y:S01]  /*5690*/  LOP3.LUT P1, RZ, R213, 0x4, RZ, 0xc0, !PT ;  /* 0x00000004d5ff7812 */ /* 0x000fe2000782c0ff */
[----:B-12---:R-:W-:Y:S01]  /*56a0*/  LDS.128 R16, [R80+0xc080] ;  /* 0x00c0800050107984 */ /* 0x006fe20000000c00 */
[----:B----4-:R-:W-:Y:S02]  /*56b0*/  LEA R42, P0, R56, R40, 0x1 ;  /* 0x00000028382a7211 */ /* 0x010fe400078008ff */
[----:B------:R-:W-:Y:S02]  /*56c0*/  SEL R0, R100, R98, !P1 ;  /* 0x0000006264007207 */ /* 0x000fe40004800000 */
[----:B---3--:R-:W-:Y:S02]  /*56d0*/  LEA.HI.X R43, R56, R41, R84, 0x1, P0 ;  /* 0x00000029382b7211 */ /* 0x008fe400000f0c54 */
[----:B------:R-:W-:Y:S02]  /*56e0*/  SHF.R.S32.HI R2, RZ, 0x1f, R0 ;  /* 0x0000001fff027819 */ /* 0x000fe40000011400 */
[----:B------:R-:W-:Y:S02]  /*56f0*/  ISETP.GE.AND P0, PT, R137, c[0x0][0x27c], PT ;  /* 0x00009f0089007a0c */ /* 0x000fe40003f06270 */
[----:B------:R-:W-:Y:S04]  /*5700*/  LEA.HI R0, R2, R0, RZ, 0x4 ;  /* 0x0000000002007211 */ /* 0x000fe800078f20ff */
[----:B------:R-:W-:Y:S04]  /*5710*/  LEA.HI.SX32 R0, R0, R89, 0x1c ;  /* 0x0000005900007211 */ /* 0x000fe800078fe2ff */
[----:B------:R-:W-:Y:S02]  /*5720*/  SHF.R.S32.HI R2, RZ, 0x1f, R0 ;  /* 0x0000001fff027819 */ /* 0x000fe40000011400 */
[----:B------:R-:W-:Y:S01]  /*5730*/  SHF.L.U32 R36, R0, 0x3, RZ ;  /* 0x0000000300247819 */ /* 0x000fe200000006ff */
[----:B------:R-:W-:Y:S01]  /*5740*/  @!P0 HADD2.F32 R9, -RZ, R38.H0_H0 ;  /* 0x20000026ff098230 */ /* 0x000fe20000004100 */
[----:B------:R-:W-:Y:S01]  /*5750*/  LEA.HI R0, R2, R0, RZ, 0x3 ;  /* 0x0000000002007211 */ /* 0x000fe200078f18ff */
[----:B------:R-:W-:Y:S01]  /*5760*/  @!P0 HADD2.F32 R25, -RZ, R39.H0_H0 ;  /* 0x20000027ff198230 */ /* 0x000fe20000004100 */
[----:B------:R-:W-:Y:S02]  /*5770*/  LOP3.LUT R2, R229, 0x38, R36, 0xf8, !PT ;  /* 0x00000038e5027812 */ /* 0x000fe400078ef824 */
[----:B------:R-:W-:Y:S02]  /*5780*/  SHF.L.U32 R0, R0, 0x8, RZ ;  /* 0x0000000800007819 */ /* 0x000fe400000006ff */
[----:B------:R-:W-:Y:S02]  /*5790*/  LOP3.LUT R2, R2, R111, RZ, 0x3c, !PT ;  /* 0x0000006f02027212 */ /* 0x000fe400078e3cff */
[----:B------:R-:W-:Y:S02]  /*57a0*/  LOP3.LUT R0, R0, 0x7ffff800, RZ, 0xc0, !PT ;  /* 0x7ffff80000007812 */ /* 0x000fe400078ec0ff */
[----:B------:R-:W-:Y:S02]  /*57b0*/  @!P0 SHF.R.U64 R3, R12, 0x10, R13 ;  /* 0x000000100c038819 */ /* 0x000fe4000000120d */
[----:B------:R-:W-:Y:S01]  /*57c0*/  IADD3 R0, R2, R0, R230 ;  /* 0x0000000002007210 */ /* 0x000fe20007ffe0e6 */
[----:B------:R-:W-:Y:S01]  /*57d0*/  @!P0 HADD2.F32 R2, -RZ, R20.H0_H0 ;  /* 0x20000014ff028230 */ /* 0x000fe20000004100 */
[----:B------:R-:W-:Y:S01]  /*57e0*/  @!P0 SHF.R.U64 R12, R28, 0x10, R29 ;  /* 0x000000101c0c8819 */ /* 0x000fe2000000121d */
[----:B------:R-:W-:Y:S01]  /*57f0*/  @!P0 HADD2.F32 R5, -RZ, R3.H0_H0 ;  /* 0x20000003ff058230 */ /* 0x000fe20000004100 */
[----:B------:R-:W-:Y:S01]  /*5800*/  @!P0 SHF.R.U64 R11, R14, 0x10, R15 ;  /* 0x000000100e0b8819 */ /* 0x000fe2000000120f */
[----:B------:R-:W-:Y:S01]  /*5810*/  IMAD.SHL.U32 R0, R0, 0x2, RZ ;  /* 0x0000000200007824 */ /* 0x000fe200078e00ff */
[----:B------:R-:W-:Y:S01]  /*5820*/  @!P0 SHF.R.U32.HI R22, RZ, 0x10, R29 ;  /* 0x00000010ff168819 */ /* 0x000fe2000001161d */
[----:B------:R-:W-:Y:S01]  /*5830*/  @!P0 HADD2.F32 R12, -RZ, R12.H0_H0 ;  /* 0x2000000cff0c8230 */ /* 0x000fe20000004100 */
[--C-:B------:R-:W-:Y:S01]  /*5840*/  @!P0 SHF.R.U32.HI R23, RZ, 0x10, R31.reuse ;  /* 0x00000010ff178819 */ /* 0x100fe2000001161f */
[----:B------:R-:W-:Y:S01]  /*5850*/  @!P0 HADD2.F32 R11, -RZ, R11.H0_H0 ;  /* 0x2000000bff0b8230 */ /* 0x000fe20000004100 */
[----:B------:R-:W1:Y:S01]  /*5860*/  LDS.128 R32, [R0+0xc080] ;  /* 0x00c0800000207984 */ /* 0x000e620000000c00 */
[----:B------:R-:W-:Y:S02]  /*5870*/  @!P0 SHF.R.U64 R30, R30, 0x10, R31 ;  /* 0x000000101e1e8819 */ /* 0x000fe4000000121f */
[----:B------:R-:W-:Y:S01]  /*5880*/  @!P0 HADD2.F32 R27, -RZ, R23.H0_H0 ;  /* 0x20000017ff1b8230 */ /* 0x000fe20000004100 */
[----:B------:R-:W-:Y:S02]  /*5890*/  @!P0 SHF.R.U32.HI R7, RZ, 0x10, R13 ;  /* 0x00000010ff078819 */ /* 0x000fe4000001160d */
[----:B------:R-:W-:Y:S01]  /*58a0*/  @!P0 HADD2.F32 R23, -RZ, R30.H0_H0 ;  /* 0x2000001eff178230 */ /* 0x000fe20000004100 */
[----:B------:R-:W-:Y:S01]  /*58b0*/  @!P0 SHF.R.U32.HI R8, RZ, 0x10, R15 ;  /* 0x00000010ff088819 */ /* 0x000fe2000001160f */
[----:B------:R-:W-:Y:S02]  /*58c0*/  @!P0 HADD2.F32 R15, -RZ, R22.H0_H0 ;  /* 0x20000016ff0f8230 */ /* 0x000fe40000004100 */
[----:B------:R-:W-:Y:S02]  /*58d0*/  @!P0 HADD2.F32 R7, -RZ, R7.H0_H0 ;  /* 0x20000007ff078230 */ /* 0x000fe40000004100 */
[----:B------:R-:W-:Y:S01]  /*58e0*/  @!P0 HADD2.F32 R8, -RZ, R8.H0_H0 ;  /* 0x20000008ff088230 */ /* 0x000fe20000004100 */
[----:B-1----:R-:W-:Y:S01]  /*58f0*/  @!P0 IMAD.MOV.U32 R10, RZ, RZ, R32 ;  /* 0x000000ffff0a8224 */ /* 0x002fe200078e0020 */
[----:B------:R-:W-:Y:S04]  /*5900*/  @!P0 MOV R0, R16 ;  /* 0x0000001000008202 */ /* 0x000fe80000000f00 */
[----:B------:R-:W-:Y:S02]  /*5910*/  @!P0 HADD2.F32 R6, -RZ, R10.H0_H0 ;  /* 0x2000000aff068230 */ /* 0x000fe40000004100 */
[--C-:B------:R-:W-:Y:S02]  /*5920*/  @!P0 HADD2.F32 R4, -RZ, R0.reuse.H0_H0 ;  /* 0x20000000ff048230 */ /* 0x100fe40000004100 */
[----:B------:R-:W-:Y:S01]  /*5930*/  @!P0 HADD2.F32 R3, -RZ, R0.H1_H1 ;  /* 0x30000000ff038230 */ /* 0x000fe20000004100 */
[-C--:B------:R-:W-:Y:S01]  /*5940*/  @!P0 FMUL.FTZ R14, R6, R2.reuse ;  /* 0x00000002060e8220 */ /* 0x080fe20000410000 */
[----:B------:R-:W-:Y:S01]  /*5950*/  @!P0 HADD2.F32 R10, -RZ, R10.H1_H1 ;  /* 0x3000000aff0a8230 */ /* 0x000fe20000004100 */
[----:B------:R-:W-:Y:S02]  /*5960*/  @!P0 FMUL.FTZ R0, R4, R2 ;  /* 0x0000000204008220 */ /* 0x000fe40000410000 */
[CC--:B------:R-:W-:Y:S02]  /*5970*/  @!P0 FMUL.FTZ R2, R3.reuse, R5.reuse ;  /* 0x0000000503028220 */ /* 0x0c0fe40000410000 */
[----:B------:R-:W-:Y:S01]  /*5980*/  @!P0 FMUL.FTZ R13, R10, R5 ;  /* 0x000000050a0d8220 */ /* 0x000fe20000410000 */
[----:B------:R-:W-:Y:S01]  /*5990*/  @!P0 MOV R5, R33 ;  /* 0x0000002100058202 */ /* 0x000fe20000000f00 */
[-C--:B------:R-:W-:Y:S02]  /*59a0*/  @!P0 FFMA.FTZ R0, R6, R9.reuse, R0 ;  /* 0x0000000906008223 */ /* 0x080fe40000010000 */
[----:B------:R-:W-:Y:S01]  /*59b0*/  @!P0 FFMA.FTZ R46, R4, R9, -R14 ;  /* 0x00000009042e8223 */ /* 0x000fe2000001080e */
[----:B------:R-:W-:Y:S01]  /*59c0*/  @!P0 MOV R9, R35 ;  /* 0x0000002300098202 */ /* 0x000fe20000000f00 */
[----:B------:R-:W-:Y:S01]  /*59d0*/  @!P0 IMAD.MOV.U32 R4, RZ, RZ, R17 ;  /* 0x000000ffff048224 */ /* 0x000fe200078e0011 */
[--C-:B------:R-:W-:Y:S01]  /*59e0*/  @!P0 HADD2.F32 R14, -RZ, R5.reuse.H1_H1 ;  /* 0x30000005ff0e8230 */ /* 0x100fe20000004100 */
[-C--:B------:R-:W-:Y:S01]  /*59f0*/  @!P0 FFMA.FTZ R44, R3, R12.reuse, -R13 ;  /* 0x0000000c032c8223 */ /* 0x080fe2000001080d */
[----:B------:R-:W-:Y:S01]  /*5a00*/  @!P0 HADD2.F32 R13, -RZ, R38.H1_H1 ;  /* 0x30000026ff0d8230 */ /* 0x000fe20000004100 */
[----:B------:R-:W-:Y:S01]  /*5a10*/  @!P0 FFMA.FTZ R2, R10, R12, R2 ;  /* 0x0000000c0a028223 */ /* 0x000fe20000010002 */
[----:B------:R-:W-:Y:S01]  /*5a20*/  @!P0 HADD2.F32 R12, -RZ, R5.H0_H0 ;  /* 0x20000005ff0c8230 */ /* 0x000fe20000004100 */
[----:B------:R-:W-:Y:S01]  /*5a30*/  @!P0 FMUL.FTZ R10, R14, R7 ;  /* 0x000000070e0a8220 */ /* 0x000fe20000410000 */
[----:B------:R-:W-:Y:S02]  /*5a40*/  @!P0 HADD2.F32 R3, -RZ, R20.H1_H1 ;  /* 0x30000014ff038230 */ /* 0x000fe40000004100 */
[--C-:B------:R-:W-:Y:S02]  /*5a50*/  @!P0 HADD2.F32 R5, -RZ, R4.reuse.H1_H1 ;  /* 0x30000004ff058230 */ /* 0x100fe40000004100 */
[----:B------:R-:W-:Y:S01]  /*5a60*/  @!P0 HADD2.F32 R6, -RZ, R4.H0_H0 ;  /* 0x20000004ff068230 */ /* 0x000fe20000004100 */
[----:B------:R-:W-:Y:S01]  /*5a70*/  @!P0 FMUL.FTZ R4, R12, R3 ;  /* 0x000000030c048220 */ /* 0x000fe20000410000 */
[--C-:B------:R-:W-:Y:S01]  /*5a80*/  @!P0 HADD2.F32 R24, -RZ, R9.reuse.H0_H0 ;  /* 0x20000009ff188230 */ /* 0x100fe20000004100 */
[C---:B------:R-:W-:Y:S01]  /*5a90*/  @!P0 FFMA.FTZ R37, R5.reuse, R15, -R10 ;  /* 0x0000000f05258223 */ /* 0x040fe2000001080a */
[----:B------:R-:W-:Y:S01]  /*5aa0*/  @!P0 HADD2.F32 R26, -RZ, R9.H1_H1 ;  /* 0x30000009ff1a8230 */ /* 0x000fe20000004100 */
[C---:B------:R-:W-:Y:S02]  /*5ab0*/  @!P0 FFMA.FTZ R38, R6.reuse, R13, -R4 ;  /* 0x0000000d06268223 */ /* 0x040fe40000010804 */
[----:B------:R-:W-:Y:S01]  /*5ac0*/  @!P0 FMUL.FTZ R4, R5, R7 ;  /* 0x0000000705048220 */ /* 0x000fe20000410000 */
[----:B------:R-:W-:Y:S01]  /*5ad0*/  @!P0 HADD2.F32 R7, -RZ, R21.H0_H0 ;  /* 0x20000015ff078230 */ /* 0x000fe20000004100 */
[----:B------:R-:W-:Y:S02]  /*5ae0*/  @!P0 IMAD.MOV.U32 R5, RZ, RZ, R19 ;  /* 0x000000ffff058224 */ /* 0x000fe400078e0013 */
[----:B------:R-:W-:Y:S02]  /*5af0*/  @!P0 FMUL.FTZ R3, R6, R3 ;  /* 0x0000000306038220 */ /* 0x000fe40000410000 */
[----:B------:R-:W-:Y:S01]  /*5b00*/  @!P0 FMUL.FTZ R9, R24, R7 ;  /* 0x0000000718098220 */ /* 0x000fe20000410000 */
[--C-:B------:R-:W-:Y:S01]  /*5b10*/  @!P0 HADD2.F32 R6, -RZ, R5.reuse.H0_H0 ;  /* 0x20000005ff068230 */ /* 0x100fe20000004100 */
[----:B------:R-:W-:Y:S01]  /*5b20*/  @!P0 FMUL.FTZ R10, R26, R8 ;  /* 0x000000081a0a8220 */ /* 0x000fe20000410000 */
[----:B------:R-:W-:Y:S01]  /*5b30*/  @!P0 HADD2.F32 R5, -RZ, R5.H1_H1 ;  /* 0x30000005ff058230 */ /* 0x000fe20000004100 */
[----:B------:R-:W-:Y:S01]  /*5b40*/  @!P0 FFMA.FTZ R3, R12, R13, R3 ;  /* 0x0000000d0c038223 */ /* 0x000fe20000010003 */
[----:B------:R-:W-:Y:S01]  /*5b50*/  @!P0 F2FP.PACK_AB R13, R37, R38 ;  /* 0x00000026250d823e */ /* 0x000fe200000000ff */
[C---:B------:R-:W-:Y:S01]  /*5b60*/  @!P0 FFMA.FTZ R31, R6.reuse, R25, -R9 ;  /* 0x00000019061f8223 */ /* 0x040fe20000010809 */
[----:B------:R-:W-:Y:S01]  /*5b70*/  @!P0 MOV R9, R34 ;  /* 0x0000002200098202 */ /* 0x000fe20000000f00 */
[----:B------:R-:W-:Y:S01]  /*5b80*/  @!P0 FMUL.FTZ R7, R6, R7 ;  /* 0x0000000706078220 */ /* 0x000fe20000410000 */
[----:B------:R-:W-:Y:S01]  /*5b90*/  @!P0 F2FP.PACK_AB R12, R44, R46 ;  /* 0x0000002e2c0c823e */ /* 0x000fe200000000ff */
[----:B------:R-:W-:Y:S02]  /*5ba0*/  @!P0 IMAD.MOV.U32 R6, RZ, RZ, R18 ;  /* 0x000000ffff068224 */ /* 0x000fe400078e0012 */
[C---:B------:R-:W-:Y:S01]  /*5bb0*/  @!P0 FMUL.FTZ R8, R5.reuse, R8 ;  /* 0x0000000805088220 */ /* 0x040fe20000410000 */
[----:B------:R-:W-:Y:S01]  /*5bc0*/  @!P0 MOV R16, R12 ;  /* 0x0000000c00108202 */ /* 0x000fe20000000f00 */
[----:B------:R-:W-:Y:S01]  /*5bd0*/  @!P0 FFMA.FTZ R29, R5, R27, -R10 ;  /* 0x0000001b051d8223 */ /* 0x000fe2000001080a */
[----:B------:R-:W-:Y:S01]  /*5be0*/  @!P0 HADD2.F32 R22, -RZ, R9.H1_H1 ;  /* 0x30000009ff168230 */ /* 0x000fe20000004100 */
[----:B------:R-:W-:Y:S01]  /*5bf0*/  @!P0 FFMA.FTZ R4, R14, R15, R4 ;  /* 0x0000000f0e048223 */ /* 0x000fe20000010004 */
[----:B------:R-:W-:Y:S01]  /*5c00*/  @!P0 HADD2.F32 R5, -RZ, R21.H1_H1 ;  /* 0x30000015ff058230 */ /* 0x000fe20000004100 */
[----:B------:R-:W-:Y:S01]  /*5c10*/  @!P0 IMAD.MOV.U32 R17, RZ, RZ, R13 ;  /* 0x000000ffff118224 */ /* 0x000fe200078e000d */
[----:B------:R-:W-:Y:S01]  /*5c20*/  @!P0 HADD2.F32 R20, -RZ, R9.H0_H0 ;  /* 0x20000009ff148230 */ /* 0x000fe20000004100 */
[----:B------:R-:W-:Y:S01]  /*5c30*/  @!P0 FMUL.FTZ R28, R22, R11 ;  /* 0x0000000b161c8220 */ /* 0x000fe20000410000 */
[--C-:B------:R-:W-:Y:S01]  /*5c40*/  @!P0 HADD2.F32 R10, -RZ, R6.reuse.H0_H0 ;  /* 0x20000006ff0a8230 */ /* 0x100fe20000004100 */
[----:B------:R-:W-:Y:S01]  /*5c50*/  @!P0 F2FP.PACK_AB R3, R4, R3 ;  /* 0x000000030403823e */ /* 0x000fe200000000ff */
[----:B------:R-:W-:Y:S02]  /*5c60*/  @!P0 HADD2.F32 R21, -RZ, R39.H1_H1 ;  /* 0x30000027ff158230 */ /* 0x000fe40000004100 */
[----:B------:R-:W-:Y:S01]  /*5c70*/  @!P0 HADD2.F32 R9, -RZ, R6.H1_H1 ;  /* 0x30000006ff098230 */ /* 0x000fe20000004100 */
[-C--:B------:R-:W-:Y:S02]  /*5c80*/  @!P0 FMUL.FTZ R6, R20, R5.reuse ;  /* 0x0000000514068220 */ /* 0x080fe40000410000 */
[C---:B------:R-:W-:Y:S02]  /*5c90*/  @!P0 FMUL.FTZ R5, R10.reuse, R5 ;  /* 0x000000050a058220 */ /* 0x040fe40000410000 */
[----:B------:R-:W-:Y:S02]  /*5ca0*/  @!P0 FFMA.FTZ R10, R10, R21, -R6 ;  /* 0x000000150a0a8223 */ /* 0x000fe40000010806 */
[C---:B------:R-:W-:Y:S02]  /*5cb0*/  @!P0 FFMA.FTZ R28, R9.reuse, R23, -R28 ;  /* 0x00000017091c8223 */ /* 0x040fe4000001081c */
[----:B------:R-:W-:Y:S01]  /*5cc0*/  @!P0 FMUL.FTZ R6, R9, R11 ;  /* 0x0000000b09068220 */ /* 0x000fe20000410000 */
[----:B------:R-:W-:Y:S01]  /*5cd0*/  @!P0 F2FP.PACK_AB R11, R29, R31 ;  /* 0x0000001f1d0b823e */ /* 0x000fe200000000ff */
[----:B------:R-:W-:Y:S01]  /*5ce0*/  @!P0 FFMA.FTZ R5, R20, R21, R5 ;  /* 0x0000001514058223 */ /* 0x000fe20000010005 */
[----:B------:R-:W-:Y:S01]  /*5cf0*/  @!P0 F2FP.PACK_AB R10, R28, R10 ;  /* 0x0000000a1c0a823e */ /* 0x000fe200000000ff */
[----:B------:R-:W-:Y:S01]  /*5d00*/  @!P0 FFMA.FTZ R6, R22, R23, R6 ;  /* 0x0000001716068223 */ /* 0x000fe20000010006 */
[----:B------:R-:W-:Y:S01]  /*5d10*/  @!P0 F2FP.PACK_AB R9, R2, R0 ;  /* 0x000000000209823e */ /* 0x000fe200000000ff */
[----:B------:R-:W-:Y:S01]  /*5d20*/  @!P0 FFMA.FTZ R7, R24, R25, R7 ;  /* 0x0000001918078223 */ /* 0x000fe20000010007 */
[----:B------:R-:W-:Y:S01]  /*5d30*/  @!P0 MOV R18, R10 ;  /* 0x0000000a00128202 */ /* 0x000fe20000000f00 */
[----:B------:R-:W-:Y:S01]  /*5d40*/  @!P0 IMAD.MOV.U32 R19, RZ, RZ, R11 ;  /* 0x000000ffff138224 */ /* 0x000fe200078e000b */
[----:B------:R-:W-:Y:S01]  /*5d50*/  @!P0 F2FP.PACK_AB R2, R6, R5 ;  /* 0x000000050602823e */ /* 0x000fe200000000ff */
[----:B------:R-:W-:Y:S01]  /*5d60*/  @!P0 FFMA.FTZ R8, R26, R27, R8 ;  /* 0x0000001b1a088223 */ /* 0x000fe20000010008 */
[----:B------:R-:W-:Y:S01]  /*5d70*/  @!P0 MOV R32, R9 ;  /* 0x0000000900208202 */ /* 0x000fe20000000f00 */
[----:B------:R-:W-:Y:S01]  /*5d80*/  @!P0 IMAD.MOV.U32 R33, RZ, RZ, R3 ;  /* 0x000000ffff218224 */ /* 0x000fe200078e0003 */
[----:B------:R1:W-:Y:S01]  /*5d90*/  ST.E.128 [R42.64], R16 ;  /* 0x000000102a007985 */ /* 0x0003e2000c101d08 */
[----:B------:R-:W-:Y:S02]  /*5da0*/  @!P0 MOV R34, R2 ;  /* 0x0000000200228202 */ /* 0x000fe40000000f00 */
[----:B------:R-:W-:Y:S05]  /*5db0*/  @!P0 F2FP.PACK_AB R0, R8, R7 ;  /* 0x000000070800823e */ /* 0x000fea00000000ff */
        /* <DEDUP_REMOVED lines=8> */
.L_x_728:
[----:B------:R1:W2:Y:S01]  /*5e40*/  SHFL.IDX PT, R2, R16, RZ, 0x181f ;  /* 0x00181fff10027589 */ /* 0x0002a200000e0000 */
[----:B------:R-:W-:Y:S03]  /*5e50*/  IMAD.IADD R3, R55, 0x1, -R52 ;  /* 0x0000000137037824 */ /* 0x000fe600078e0a34 */
[----:B------:R1:W3:Y:S02]  /*5e60*/  SHFL.IDX PT, R0, R18, RZ, 0x181f ;  /* 0x00181fff12007589 */ /* 0x0002e400000e0000 */
[----:B------:R-:W-:Y:S04]  /*5e70*/  IMNMX R51, R3, 0x20, PT ;  /* 0x0000002003337817 */ /* 0x000fe80003800200 */
[----:B------:R-:W-:Y:S11]  /*5e80*/  ISETP.GT.AND P0, PT, R51, R211, PT ;  /* 0x000000d33300720c */ /* 0x000ff60003f04270 */
[----:B------:R-:W-:Y:S02]  /*5e90*/  @!UPT UIADD3 URZ, URZ, URZ, URZ ;  /* 0x0000003f3f3ff290 */ /* 0x000fe4000fffe03f */
[----:B------:R-:W-:-:S05]  /*5ea0*/  @!P0 BRA `(.L_x_732) ;  /* 0x0000014000008947 */ /* 0x000fca0003800000 */
[----:B------:R-:W-:Y:S02]  /*5eb0*/  ISETP.GE.AND P2, PT, R132, c[0x0][0x1d4], PT ;  /* 0x0000750084007a0c */ /* 0x000fe40003f46270 */
[----:B------:R-:W-:Y:S02]  /*5ec0*/  ISETP.GE.AND P3, PT, R137, c[0x0][0x1d4], PT ;  /* 0x0000750089007a0c */ /* 0x000fe40003f66270 */
[----:B------:R-:W-:Y:S09]  /*5ed0*/  ISETP.GE.AND P1, PT, R200, c[0x0][0x1d4], PT ;  /* 0x00007500c8007a0c */ /* 0x000ff20003f26270 */
        /* <DEDUP_REMOVED lines=17> */
.L_x_732:
[----:B------:R-:W-:Y:S05]  /*5ff0*/  BSYNC B1 ;  /* 0x0000000000017941 */ /* 0x000fea0003800000 */
.L_x_727:
        /* <DEDUP_REMOVED lines=39> */
[----:B-123--:R-:W-:Y:S02]  /*6270*/  ISETP.GE.AND P2, PT, R132, c[0x0][0x1d4], PT ;  /* 0x0000750084007a0c */ /* 0x00efe40003f46270 */
[----:B------:R-:W-:Y:S02]  /*6280*/  ISETP.GE.AND P3, PT, R137, c[0x0][0x1d4], PT ;  /* 0x0000750089007a0c */ /* 0x000fe40003f66270 */
[----:B------:R-:W-:Y:S09]  /*6290*/  ISETP.GE.AND P1, PT, R200, c[0x0][0x1d4], PT ;  /* 0x00007500c8007a0c */ /* 0x000ff20003f26270 */
        /* <DEDUP_REMOVED lines=17> */
.L_x_744:
[----:B-123--:R-:W-:Y:S05]  /*63b0*/  BSYNC B0 ;  /* 0x0000000000007941 */ /* 0x00efea0003800000 */
.L_x_743:
        /* <DEDUP_REMOVED lines=23> */
.L_x_726:
[----:B------:R-:W-:Y:S01]  /*6530*/  IMAD.MOV.U32 R0, RZ, RZ, c[0x0][0x2c4] ;  /* 0x0000b100ff007624 */ /* 0x000fe200078e00ff */
[----:B------:R-:W-:Y:S01]  /*6540*/  IADD3 R2, R209, 0x1, -R210 ;  /* 0x00000001d1027810 */ /* 0x000fe20007ffe8d2 */
[----:B-1----:R-:W-:-:S03]  /*6550*/  IMAD.MOV.U32 R4, RZ, RZ, c[0x0][0x32c] ;  /* 0x0000cb00ff047624 */ /* 0x002fc600078e00ff */
[----:B------:R-:W-:Y:S02]  /*6560*/  ISETP.NE.AND P3, PT, R0, 0x1, PT ;  /* 0x000000010000780c */ /* 0x000fe40003f65270 */
[----:B------:R-:W-:Y:S02]  /*6570*/  IADD3 R0, R227, 0x7f, RZ ;  /* 0x0000007fe3007810 */ /* 0x000fe40007ffe0ff */
[----:B------:R-:W-:-:S09]  /*6580*/  ISETP.GE.AND P1, PT, R4, 0x1, PT ;  /* 0x000000010400780c */ /* 0x000fd20003f26270 */
[----:B------:R-:W-:-:S05]  /*6590*/  @P3 IMAD.HI.U32 R3, R0, c[0x0][0x2c8], RZ ;  /* 0x0000b20000033a27 */ /* 0x000fca00078e00ff */
[----:B------:R-:W-:-:S05]  /*65a0*/  @P3 SHF.R.U32.HI R0, RZ, c[0x0][0x2cc], R3 ;  /* 0x0000b300ff003a19 */ /* 0x000fca0000011603 */
[----:B------:R-:W-:-:S05]  /*65b0*/  IMAD.IADD R0, R2, 0x1, R0 ;  /* 0x0000000102007824 */ /* 0x000fca00078e0200 */
[----:B------:R-:W-:Y:S01]  /*65c0*/  IADD3 R3, R0, c[0x0][0x328], RZ ;  /* 0x0000ca0000037a10 */ /* 0x000fe20007ffe0ff */
[----:B------:R-:W-:Y:S05]  /*65d0*/  @!P1 BRA `(.L_x_746) ;  /* 0x0000011000009947 */ /* 0x000fea0003800000 */
[C---:B------:R-:W-:Y:S01]  /*65e0*/  ISETP.GT.AND P0, PT, R0.reuse, RZ, PT ;  /* 0x000000ff0000720c */ /* 0x040fe20003f04270 */
[----:B------:R-:W-:Y:S01]  /*65f0*/  BSSY B0, `(.L_x_747) ;  /* 0x000000d000007945 */ /* 0x000fe20003800000 */
[----:B------:R-:W-:Y:S01]  /*6600*/  IADD3 R2, R0, -0x1, RZ ;  /* 0xffffffff00027810 */ /* 0x000fe20007ffe0ff */
[----:B------:R-:W-:-:S10]  /*6610*/  IMAD.MOV.U32 R4, RZ, RZ, c[0x0][0x32c] ;  /* 0x0000cb00ff047624 */ /* 0x000fd400078e00ff */
[----:B------:R-:W-:Y:S05]  /*6620*/  @P0 BRA `(.L_x_748) ;  /* 0x0000006000000947 */ /* 0x000fea0003800000 */
[----:B------:R-:W-:Y:S01]  /*6630*/  ISETP.NE.AND P0, PT, R4, 0x1, PT ;  /* 0x000000010400780c */ /* 0x000fe20003f05270 */
[----:B------:R-:W-:-:S12]  /*6640*/  IMAD.MOV R0, RZ, RZ, -R0 ;  /* 0x000000ffff007224 */ /* 0x000fd800078e0a00 */
[----:B------:R-:W-:-:S05]  /*6650*/  @P0 IMAD.HI.U32 R2, R0, c[0x0][0x330], RZ ;  /* 0x0000cc0000020a27 */ /* 0x000fca00078e00ff */
[----:B------:R-:W-:-:S04]  /*6660*/  @P0 SHF.R.U32.HI R0, RZ, c[0x0][0x334], R2 ;  /* 0x0000cd00ff000a19 */ /* 0x000fc80000011602 */
[----:B------:R-:W-:Y:S01]  /*6670*/  LOP3.LUT R2, RZ, R0, RZ, 0x33, !PT ;  /* 0x00000000ff027212 */ /* 0x000fe200078e33ff */
[----:B------:R-:W-:Y:S05]  /*6680*/  BRA `(.L_x_749) ;  /* 0x0000003000007947 */ /* 0x000fea0003800000 */
.L_x_748:
[----:B------:R-:W-:-:S13]  /*6690*/  ISETP.NE.AND P0, PT, R4, 0x1, PT ;  /* 0x000000010400780c */ /* 0x000fda0003f05270 */
[----:B------:R-:W-:-:S05]  /*66a0*/  @P0 IMAD.HI.U32 R0, R2, c[0x0][0x330], RZ ;  /* 0x0000cc0002000a27 */ /* 0x000fca00078e00ff */
[----:B------:R-:W-:Y:S02]  /*66b0*/  @P0 SHF.R.U32.HI R2, RZ, c[0x0][0x334], R0 ;  /* 0x0000cd00ff020a19 */ /* 0x000fe40000011600 */
.L_x_749:
[----:B------:R-:W-:Y:S05]  /*66c0*/  BSYNC B0 ;  /* 0x0000000000007941 */ /* 0x000fea0003800000 */
.L_x_747:
[----:B------:R-:W-:-:S05]  /*66d0*/  IMAD R2, R2, R4, c[0x0][0x32c] ;  /* 0x0000cb0002027624 */ /* 0x000fca00078e0204 */
[----:B------:R-:W-:-:S04]  /*66e0*/  IMNMX R3, R3, R2, PT ;  /* 0x0000000203037217 */ /* 0x000fc80003800200 */
.L_x_746:
[----:B------:R-:W-:Y:S01]  /*66f0*/  IADD3 R3, R3, 0x1f, RZ ;  /* 0x0000001f03037810 */ /* 0x000fe20007ffe0ff */
[----:B------:R-:W-:-:S03]  /*6700*/  @P3 IMAD.HI.U32 R2, R227, c[0x0][0x2c8], RZ ;  /* 0x0000b200e3023a27 */ /* 0x000fc600078e00ff */
[----:B------:R-:W-:Y:S01]  /*6710*/  SHF.R.S32.HI R4, RZ, 0x1f, R3 ;  /* 0x0000001fff047819 */ /* 0x000fe20000011403 */
[----:B------:R-:W-:Y:S01]  /*6720*/  IMAD.MOV.U32 R0, RZ, RZ, R227 ;  /* 0x000000ffff007224 */ /* 0x000fe200078e00e3 */
[----:B------:R-:W-:Y:S02]  /*6730*/  @P3 SHF.R.U32.HI R0, RZ, c[0x0][0x2cc], R2 ;  /* 0x0000b300ff003a19 */ /* 0x000fe40000011602 */
        /* <DEDUP_REMOVED lines=16> */
.L_x_752:
[----:B------:R-:W-:-:S04]  /*6840*/  MOV R3, c[0x0][0x32c] ;  /* 0x0000cb0000037a02 */ /* 0x000fc80000000f00 */
[----:B------:R-:W-:-:S13]  /*6850*/  ISETP.NE.AND P0, PT, R3, 0x1, PT ;  /* 0x000000010300780c */ /* 0x000fda0003f05270 */
[----:B------:R-:W-:-:S05]  /*6860*/  @P0 IMAD.HI.U32 R3, R0, c[0x0][0x330], RZ ;  /* 0x0000cc0000030a27 */ /* 0x000fca00078e00ff */
[----:B------:R-:W-:Y:S02]  /*6870*/  @P0 SHF.R.U32.HI R0, RZ, c[0x0][0x334], R3 ;  /* 0x0000cd00ff000a19 */ /* 0x000fe40000011603 */
.L_x_753:
[----:B------:R-:W-:Y:S05]  /*6880*/  BSYNC B0 ;  /* 0x0000000000007941 */ /* 0x000fea0003800000 */
.L_x_751:
[----:B------:R-:W-:-:S05]  /*6890*/  IMAD R0, R0, c[0x0][0x32c], RZ ;  /* 0x0000cb0000007a24 */ /* 0x000fca00078e02ff */
[----:B------:R-:W-:-:S04]  /*68a0*/  IMNMX R2, R2, R0, !PT ;  /* 0x0000000002027217 */ /* 0x000fc80007800200 */
.L_x_750:
[----:B------:R-:W-:Y:S01]  /*68b0*/  SHF.R.S32.HI R0, RZ, 0x1f, R2 ;  /* 0x0000001fff007819 */ /* 0x000fe20000011402 */
[----:B------:R-:W-:Y:S03]  /*68c0*/  BSSY B0, `(.L_x_754) ;  /* 0x0000025000007945 */ /* 0x000fe60003800000 */
[----:B------:R-:W-:-:S04]  /*68d0*/  LEA.HI R0, R0, R2, RZ, 0x5 ;  /* 0x0000000200007211 */ /* 0x000fc800078f28ff */
[----:B------:R-:W-:-:S04]  /*68e0*/  SHF.R.S32.HI R0, RZ, 0x5, R0 ;  /* 0x00000005ff007819 */ /* 0x000fc80000011400 */
[----:B------:R-:W-:Y:S01]  /*68f0*/  IMNMX R5, RZ, R0, !PT ;  /* 0x00000000ff057217 */ /* 0x000fe20007800200 */
[----:B------:R-:W-:-:S03]  /*6900*/  IMAD.MOV.U32 R0, RZ, RZ, RZ ;  /* 0x000000ffff007224 */ /* 0x000fc600078e00ff */
[----:B------:R-:W-:-:S13]  /*6910*/  ISETP.GT.AND P0, PT, R7, R5, PT ;  /* 0x000000050700720c */ /* 0x000fda0003f04270 */
        /* <DEDUP_REMOVED lines=31> */
.L_x_755:
[----:B------:R-:W-:Y:S05]  /*6b10*/  BSYNC B0 ;  /* 0x0000000000007941 */ /* 0x000fea0003800000 */
.L_x_754:
[----:B------:R-:W-:Y:S01]  /*6b20*/  IMAD R208, R244, R0, R5 ;  /* 0x00000000f4d07224 */ /* 0x000fe200078e0205 */
        /* <DEDUP_REMOVED lines=73> */
[----:B------:R-:W-:-:S04]  /*6fc0*/  @P1 IMAD.MOV.U32 R2, RZ, RZ, 0x4 ;  /* 0x00000004ff021424 */ /* 0x000fc800078e00ff */
[----:B------:R-:W-:-:S05]  /*6fd0*/  @P1 IMAD.WIDE R2, R235, R2, c[0x0][0x340] ;  /* 0x0000d000eb021625 */ /* 0x000fca00078e0202 */
[----:B------:R1:W5:Y:S01]  /*6fe0*/  @P1 LDG.E R14, [R2.64] ;  /* 0x00000008020e1981 */ /* 0x000362000c1e1900 */
[----:B------:R-:W-:Y:S02]  /*6ff0*/  SHF.R.S32.HI R0, RZ, 0x1f, R110 ;  /* 0x0000001fff007819 */ /* 0x000fe4000001146e */
[----:B------:R-:W-:Y:S02]  /*7000*/  ISETP.NE.U32.AND P0, PT, RZ, c[0x0][0x348], PT ;  /* 0x0000d200ff007a0c */ /* 0x000fe40003f05070 */
[----:B------:R-:W-:Y:S01]  /*7010*/  LOP3.LUT R218, R234, 0xffff, RZ, 0xc0, !PT ;  /* 0x0000ffffeada7812 */ /* 0x000fe200078ec0ff */
[----:B------:R-:W-:Y:S01]  /*7020*/  IMAD R0, R0, c[0x0][0x178], RZ ;  /* 0x00005e0000007a24 */ /* 0x000fe200078e02ff */
[----:B------:R-:W-:Y:S02]  /*7030*/  ISETP.NE.AND.EX P0, PT, RZ, c[0x0][0x34c], PT, P0 ;  /* 0x0000d300ff007a0c */ /* 0x000fe40003f05300 */
[----:B------:R-:W-:Y:S01]  /*7040*/  IADD3 R4, R212, R227, RZ ;  /* 0x000000e3d4047210 */ /* 0x000fe20007ffe0ff */
[----:B------:R-:W-:Y:S01]  /*7050*/  IMAD R0, R110, c[0x0][0x17c], R0 ;  /* 0x00005f006e007a24 */ /* 0x000fe200078e0200 */
[----:B------:R-:W-:-:S02]  /*7060*/  SEL R5, R235, RZ, !P0 ;  /* 0x000000ffeb057207 */ /* 0x000fc40004000000 */
[----:B------:R-:W-:Y:S01]  /*7070*/  ISETP.GE.AND P5, PT, R132, c[0x0][0x198], PT ;  /* 0x0000660084007a0c */ /* 0x000fe20003fa6270 */
[----:B------:R-:W-:Y:S01]  /*7080*/  @P3 IMAD.HI.U32 R7, R4, c[0x0][0x2c8], RZ ;  /* 0x0000b20004073a27 */ /* 0x000fe200078e00ff */
[----:B------:R-:W-:Y:S02]  /*7090*/  ISETP.GE.AND P4, PT, R137, c[0x0][0x198], PT ;  /* 0x0000660089007a0c */ /* 0x000fe40003f86270 */
[----:B------:R-:W-:Y:S02]  /*70a0*/  ISETP.GE.AND P2, PT, R199, c[0x0][0x198], PT ;  /* 0x00006600c7007a0c */ /* 0x000fe40003f46270 */
[----:B------:R-:W-:Y:S02]  /*70b0*/  IADD3 R122, R195, -0x1, RZ ;  /* 0xffffffffc37a7810 */ /* 0x000fe40007ffe0ff */
[----:B------:R-:W-:Y:S01]  /*70c0*/  IADD3 R13, R211, R227, RZ ;  /* 0x000000e3d30d7210 */ /* 0x000fe20007ffe0ff */
[----:B-1----:R-:W-:-:S04]  /*70d0*/  IMAD.WIDE.U32 R2, R110, c[0x0][0x178], RZ ;  /* 0x00005e006e027a25 */ /* 0x002fc800078e00ff */
[----:B------:R-:W-:Y:S01]  /*70e0*/  IMAD.IADD R3, R3, 0x1, R0 ;  /* 0x0000000103037824 */ /* 0x000fe200078e0200 */
[----:B------:R-:W-:-:S03]  /*70f0*/  SHF.R.S32.HI R0, RZ, 0x1f, R235 ;  /* 0x0000001fff007819 */ /* 0x000fc600000114eb */
[----:B------:R-:W-:Y:S01]  /*7100*/  IMAD.WIDE.U32 R2, R218, c[0x0][0x1b8], R2 ;  /* 0x00006e00da027a25 */ /* 0x000fe200078e0002 */
[----:B------:R-:W-:-:S03]  /*7110*/  SEL R6, R0, RZ, !P0 ;  /* 0x000000ff00067207 */ /* 0x000fc60004000000 */
[----:B------:R-:W-:Y:S01]  /*7120*/  IMAD.MOV.U32 R0, RZ, RZ, R4 ;  /* 0x000000ffff007224 */ /* 0x000fe200078e0004 */
[----:B------:R-:W-:Y:S01]  /*7130*/  @P3 SHF.R.U32.HI R0, RZ, c[0x0][0x2cc], R7 ;  /* 0x0000b300ff003a19 */ /* 0x000fe20000011607 */
[----:B------:R-:W-:Y:S01]  /*7140*/  IMAD R3, R218, c[0x0][0x1bc], R3 ;  /* 0x00006f00da037a24 */ /* 0x000fe200078e0203 */
[----:B------:R-:W-:Y:S01]  /*7150*/  ISETP.GE.AND P3, PT, R200, c[0x0][0x198], PT ;  /* 0x00006600c8007a0c */ /* 0x000fe20003f66270 */
[----:B------:R-:W-:Y:S01]  /*7160*/  IMAD R6, R6, c[0x0][0x1c0], RZ ;  /* 0x0000700006067a24 */ /* 0x000fe200078e02ff */
[----:B------:R-:W-:Y:S01]  /*7170*/  SHF.R.S32.HI R7, RZ, 0x1f, R0 ;  /* 0x0000001fff077819 */ /* 0x000fe20000011400 */
[----:B------:R-:W-:-:S04]  /*7180*/  IMAD.WIDE.U32 R2, R5, c[0x0][0x1c0], R2 ;  /* 0x0000700005027a25 */ /* 0x000fc800078e0002 */
[----:B------:R-:W-:Y:S01]  /*7190*/  IMAD R6, R5, c[0x0][0x1c4], R6 ;  /* 0x0000710005067a24 */ /* 0x000fe200078e0206 */
[----:B------:R-:W-:-:S03]  /*71a0*/  IADD3 R5, -R0, RZ, RZ ;  /* 0x000000ff00057210 */ /* 0x000fc60007ffe1ff */
[----:B------:R-:W-:Y:S02]  /*71b0*/  IMAD.IADD R3, R3, 0x1, R6 ;  /* 0x0000000103037824 */ /* 0x000fe400078e0206 */
[----:B------:R-:W-:Y:S02]  /*71c0*/  IMAD R4, R5, c[0x0][0x2c4], R4 ;  /* 0x0000b10005047a24 */ /* 0x000fe400078e0204 */
[----:B------:R-:W-:Y:S02]  /*71d0*/  IMAD R5, R7, c[0x0][0x1b0], RZ ;  /* 0x00006c0007057a24 */ /* 0x000fe400078e02ff */
[----:B------:R-:W-:-:S04]  /*71e0*/  IMAD.WIDE.U32 R2, R0, c[0x0][0x1b0], R2 ;  /* 0x00006c0000027a25 */ /* 0x000fc800078e0002 */
[----:B------:R-:W-:Y:S01]  /*71f0*/  IMAD R6, R0, c[0x0][0x1b4], R5 ;  /* 0x00006d0000067a24 */ /* 0x000fe200078e0205 */
[----:B------:R-:W-:-:S04]  /*7200*/  SHF.R.S32.HI R5, RZ, 0x1f, R4 ;  /* 0x0000001fff057819 */ /* 0x000fc80000011404 */
[----:B------:R-:W-:Y:S01]  /*7210*/  IADD3 R3, R3, R6, RZ ;  /* 0x0000000603037210 */ /* 0x000fe20007ffe0ff */
[----:B------:R-:W-:-:S04]  /*7220*/  IMAD R0, R5, c[0x0][0x1a8], RZ ;  /* 0x00006a0005007a24 */ /* 0x000fc800078e02ff */
[C---:B------:R-:W-:Y:S02]  /*7230*/  IMAD R0, R4.reuse, c[0x0][0x1ac], R0 ;  /* 0x00006b0004007a24 */ /* 0x040fe400078e0200 */
[----:B------:R-:W-:-:S04]  /*7240*/  IMAD.WIDE.U32 R2, R4, c[0x0][0x1a8], R2 ;  /* 0x00006a0004027a25 */ /* 0x000fc800078e0002 */
[----:B------:R-:W-:Y:S01]  /*7250*/  IMAD.IADD R0, R3, 0x1, R0 ;  /* 0x0000000103007824 */ /* 0x000fe200078e0200 */
[----:B------:R-:W-:-:S04]  /*7260*/  LEA R12, P0, R2, c[0x0][0x160], 0x1 ;  /* 0x00005800020c7a11 */ /* 0x000fc800078008ff */
[----:B------:R-:W-:Y:S01]  /*7270*/  LEA.HI.X R5, R2, c[0x0][0x164], R0, 0x1, P0 ;  /* 0x0000590002057a11 */ /* 0x000fe200000f0c00 */
[----:B------:R-:W-:Y:S01]  /*7280*/  @!P1 IMAD.MOV.U32 R14, RZ, RZ, R235 ;  /* 0x000000ffff0e9224 */ /* 0x000fe200078e00eb */
[----:B------:R-:W-:Y:S05]  /*7290*/  BRA.DIV ~URZ, `(.L_x_757) ;  /* 0x00019b227f007947 */ /* 0x000fea000b800000 */
[----:B------:R1:W2:Y:S02]  /*72a0*/  SHFL.IDX PT, R4, R5, RZ, 0x181f ;  /* 0x00181fff05047589 */ /* 0x0002a400000e0000 */
.L_x_977:
[----:B------:R-:W-:Y:S05]  /*72b0*/  BRA.DIV ~URZ, `(.L_x_758) ;  /* 0x00019b727f007947 */ /* 0x000fea000b800000 */
[----:B------:R3:W4:Y:S02]  /*72c0*/  SHFL.IDX PT, R0, R12, RZ, 0x181f ;  /* 0x00181fff0c007589 */ /* 0x00072400000e0000 */
.L_x_978:
[----:B------:R-:W-:Y:S01]  /*72d0*/  IMAD R64, R210, c[0x0][0x2c4], RZ ;  /* 0x0000b100d2407a24 */ /* 0x000fe200078e02ff */
[----:B------:R-:W-:Y:S01]  /*72e0*/  LOP3.LUT R213, R213, 0xfffffffd, RZ, 0xc0, !PT ;  /* 0xfffffffdd5d57812 */ /* 0x000fe200078ec0ff */
[----:B------:R-:W-:Y:S03]  /*72f0*/  BSSY B0, `(.L_x_759) ;  /* 0x0000013000007945 */ /* 0x000fe60003800000 */
[----:B------:R-:W-:-:S13]  /*7300*/  ISETP.GE.AND P0, PT, R13, R64, PT ;  /* 0x000000400d00720c */ /* 0x000fda0003f06270 */
[----:B------:R-:W-:Y:S01]  /*7310*/  @P0 LOP3.LUT R213, R213, 0x2, RZ, 0xfc, !PT ;  /* 0x00000002d5d50812 */ /* 0x000fe200078efcff */
[----:B------:R-:W-:Y:S05]  /*7320*/  @P0 BRA `(.L_x_760) ;  /* 0x000000f000000947 */ /* 0x000fea0003800000 */
[----:B----4-:R-:W-:-:S04]  /*7330*/  LEA R10, P0, R132, R0, 0x1 ;  /* 0x00000000840a7211 */ /* 0x010fc800078008ff */
[----:B--2---:R-:W-:Y:S02]  /*7340*/  LEA.HI.X R11, R132, R4, R133, 0x1, P0 ;  /* 0x00000004840b7211 */ /* 0x004fe400000f0c85 */
[----:B------:R-:W-:-:S03]  /*7350*/  LEA R8, P0, R201, R0, 0x1 ;  /* 0x00000000c9087211 */ /* 0x000fc600078008ff */
[----:B------:R-:W-:Y:S01]  /*7360*/  @!PT LDS RZ, [RZ] ;  /* 0x00000000fffff984 */ /* 0x000fe20000000800 */
[----:B------:R-:W-:Y:S01]  /*7370*/  @!PT LDS RZ, [RZ] ;  /* 0x00000000fffff984 */ /* 0x000fe20000000800 */
        /* <DEDUP_REMOVED lines=10> */
.L_x_760:
[----:B------:R-:W-:Y:S05]  /*7420*/  BSYNC B0 ;  /* 0x0000000000007941 */ /* 0x000fea0003800000 */
.L_x_759:
[----:B------:R-:W-:Y:S05]  /*7430*/  BRA.DIV ~URZ, `(.L_x_761) ;  /* 0x00019a527f007947 */ /* 0x000fea000b800000 */
[----:B--2---:R2:W1:Y:S04]  /*7440*/  SHFL.IDX PT, R4, R5, 0x1, 0x181f ;  /* 0x00381f0005047f89 */ /* 0x00446800000e0000 */
[----:B----4-:R2:W4:Y:S02]  /*7450*/  SHFL.IDX PT, R0, R12, 0x1, 0x181f ;  /* 0x00381f000c007f89 */ /* 0x01052400000e0000 */
.L_x_979:
[----:B------:R-:W-:Y:S01]  /*7460*/  IADD3 R2, R13, 0x20, RZ ;  /* 0x000000200d027810 */ /* 0x000fe20007ffe0ff */
[----:B------:R-:W-:Y:S01]  /*7470*/  BSSY B0, `(.L_x_762) ;  /* 0x0000014000007945 */ /* 0x000fe20003800000 */
[----:B------:R-:W-:Y:S02]  /*7480*/  LOP3.LUT R213, R213, 0xfffffffb, RZ, 0xc0, !PT ;  /* 0xfffffffbd5d57812 */ /* 0x000fe400078ec0ff */
[----:B------:R-:W-:-:S13]  /*7490*/  ISETP.GE.AND P0, PT, R2, R64, PT ;  /* 0x000000400200720c */ /* 0x000fda0003f06270 */
[----:B------:R-:W-:Y:S01]  /*74a0*/  @P0 LOP3.LUT R213, R213, 0x4, RZ, 0xfc, !PT ;  /* 0x00000004d5d50812 */ /* 0x000fe200078efcff */
[----:B------:R-:W-:Y:S05]  /*74b0*/  @P0 BRA `(.L_x_763) ;  /* 0x000000f000000947 */ /* 0x000fea0003800000 */
[----:B----4-:R-:W-:-:S04]  /*74c0*/  LEA R10, P0, R132, R0, 0x1 ;  /* 0x00000000840a7211 */ /* 0x010fc800078008ff */
[----:B-1----:R-:W-:Y:S02]  /*74d0*/  LEA.HI.X R11, R132, R4, R133, 0x1, P0 ;  /* 0x00000004840b7211 */ /* 0x002fe400000f0c85 */
        /* <DEDUP_REMOVED lines=13> */
.L_x_763:
[----:B------:R-:W-:Y:S05]  /*75b0*/  BSYNC B0 ;  /* 0x0000000000007941 */ /* 0x000fea0003800000 */
.L_x_762:
[----:B------:R-:W-:Y:S05]  /*75c0*/  BRA.DIV ~URZ, `(.L_x_764) ;  /* 0x000199827f007947 */ /* 0x000fea000b800000 */
[----:B-1----:R1:W2:Y:S02]  /*75d0*/  SHFL.IDX PT, R4, R5, 0x2, 0x181f ;  /* 0x00581f0005047f89 */ /* 0x0022a400000e0000 */
.L_x_980:
[----:B------:R-:W-:Y:S05]  /*75e0*/  BRA.DIV ~URZ, `(.L_x_765) ;  /* 0x000199d27f007947 */ /* 0x000fea000b800000 */
[----:B----4-:R4:W1:Y:S02]  /*75f0*/  SHFL.IDX PT, R0, R12, 0x2, 0x181f ;  /* 0x00581f000c007f89 */ /* 0x01086400000e0000 */
.L_x_981:
[----:B------:R-:W-:Y:S01]  /*7600*/  IADD3 R2, R13, 0x40, RZ ;  /* 0x000000400d027810 */ /* 0x000fe20007ffe0ff */
[----:B------:R-:W-:Y:S01]  /*7610*/  BSSY B0, `(.L_x_766) ;  /* 0x0000014000007945 */ /* 0x000fe20003800000 */
[----:B------:R-:W-:Y:S02]  /*7620*/  LOP3.LUT R213, R213, 0xfffffff7, RZ, 0xc0, !PT ;  /* 0xfffffff7d5d57812 */ /* 0x000fe400078ec0ff */
[----:B------:R-:W-:-:S13]  /*7630*/  ISETP.GE.AND P0, PT, R2, R64, PT ;  /* 0x000000400200720c */ /* 0x000fda0003f06270 */
[----:B------:R-:W-:Y:S01]  /*7640*/  @P0 LOP3.LUT R213, R213, 0x8, RZ, 0xfc, !PT ;  /* 0x00000008d5d50812 */ /* 0x000fe200078efcff */
[----:B------:R-:W-:Y:S05]  /*7650*/  @P0 BRA `(.L_x_767) ;  /* 0x000000f000000947 */ /* 0x000fea0003800000 */
[----:B-1----:R-:W-:-:S04]  /*7660*/  LEA R10, P0, R132, R0, 0x1 ;  /* 0x00000000840a7211 */ /* 0x002fc800078008ff */
        /* <DEDUP_REMOVED lines=14> */
.L_x_767:
[----:B------:R-:W-:Y:S05]  /*7750*/  BSYNC B0 ;  /* 0x0000000000007941 */ /* 0x000fea0003800000 */
.L_x_766:
[----:B------:R-:W-:Y:S05]  /*7760*/  BRA.DIV ~URZ, `(.L_x_768) ;  /* 0x000198b27f007947 */ /* 0x000fea000b800000 */
[----:B--2---:R2:W3:Y:S04]  /*7770*/  SHFL.IDX PT, R4, R5, 0x3, 0x181f ;  /* 0x00781f0005047f89 */ /* 0x0044e800000e0000 */
[----:B-1----:R2:W1:Y:S02]  /*7780*/  SHFL.IDX PT, R0, R12, 0x3, 0x181f ;  /* 0x00781f000c007f89 */ /* 0x00246400000e0000 */
.L_x_982:
[----:B------:R-:W-:Y:S01]  /*7790*/  IADD3 R2, R13, 0x60, RZ ;  /* 0x000000600d027810 */ /* 0x000fe20007ffe0ff */
[----:B-----5:R-:W-:-:S03]  /*77a0*/  IMAD.WIDE.U32 R222, R14, c[0x0][0x2b0], RZ ;  /* 0x0000ac000ede7a25 */ /* 0x020fc600078e00ff */
[----:B------:R-:W-:-:S13]  /*77b0*/  ISETP.GE.AND P6, PT, R2, R64, PT ;  /* 0x000000400200720c */ /* 0x000fda0003fc6270 */
        /* <DEDUP_REMOVED lines=10> */
[----:B------:R-:W-:-:S05]  /*7860*/  @!P6 LEA.HI.X R7, R200, R4, R207, 0x1, P0 ;  /* 0x00000004c807e211 */ /* 0x000fca00000f0ccf */
[----:B------:R3:W-:Y:S01]  /*7870*/  @!P6 LDGSTS.E.BYPASS.LTC128B.128 [R219+0x1b080], [R6.64], !P3 ;  /* 0x1b08000006dbefae */ /* 0x0007e2000d901d48 */
[C---:B-1----:R-:W-:Y:S02]  /*7880*/  @!P6 LEA R2, P0, R199.reuse, R0, 0x1 ;  /* 0x00000000c702e211 */ /* 0x042fe400078008ff */
[----:B------:R-:W-:Y:S02]  /*7890*/  SHF.R.S32.HI R0, RZ, 0x1f, R14 ;  /* 0x0000001fff007819 */ /* 0x000fe4000001140e */
[----:B------:R-:W-:-:S03]  /*78a0*/  @!P6 LEA.HI.X R3, R199, R4, R206, 0x1, P0 ;  /* 0x00000004c703e211 */ /* 0x000fc600000f0cce */
[----:B------:R-:W-:Y:S02]  /*78b0*/  IMAD R0, R0, c[0x0][0x2b0], RZ ;  /* 0x0000ac0000007a24 */ /* 0x000fe400078e02ff */
[----:B------:R3:W-:Y:S02]  /*78c0*/  @!P6 LDGSTS.E.BYPASS.LTC128B.128 [R219+0x1f080], [R2.64], !P2 ;  /* 0x1f08000002dbefae */ /* 0x0007e4000d101d48 */
[----:B------:R-:W-:Y:S02]  /*78d0*/  IMAD R0, R14, c[0x0][0x2b4], R0 ;  /* 0x0000ad000e007a24 */ /* 0x000fe400078e0200 */
[----:B------:R-:W0:Y:S01]  /*78e0*/  LDGDEPBAR ;  /* 0x00000000000079af */ /* 0x000e220000000000 */
[----:B------:R-:W-:Y:S01]  /*78f0*/  WARPSYNC 0xffffffff ;  /* 0xffffffff00007948 */ /* 0x000fe20003800000 */
[----:B------:R-:W-:Y:S02]  /*7900*/  IMAD.IADD R225, R223, 0x1, R0 ;  /* 0x00000001dfe17824 */ /* 0x000fe400078e0200 */
[----:B------:R-:W-:Y:S01]  /*7910*/  IMAD.MOV.U32 R123, RZ, RZ, c[0x0][0x2b8] ;  /* 0x0000ae00ff7b7624 */ /* 0x000fe200078e00ff */
[----:B------:R-:W-:Y:S01]  /*7920*/  BAR.SYNC.DEFER_BLOCKING 0x0 ;  /* 0x0000000000007b1d */ /* 0x000fe20000010000 */
[----:B------:R-:W-:Y:S01]  /*7930*/  IMAD.SHL.U32 R109, R122, 0x20, RZ ;  /* 0x000000207a6d7824 */ /* 0x000fe200078e00ff */
[----:B------:R-:W-:Y:S01]  /*7940*/  LOP3.LUT R213, R213, 0xfffffffe, RZ, 0xc0, !PT ;  /* 0xfffffffed5d57812 */ /* 0x000fe200078ec0ff */
[----:B------:R-:W-:Y:S01]  /*7950*/  IMAD.MOV.U32 R197, RZ, RZ, RZ ;  /* 0x000000ffffc57224 */ /* 0x000fe200078e00ff */
[----:B------:R-:W-:Y:S01]  /*7960*/  ISETP.NE.AND P1, PT, R123, 0x1, PT ;  /* 0x000000017b00780c */ /* 0x000fe20003f25270 */
[----:B---3--:R-:W-:-:S05]  /*7970*/  IMAD.IADD R2, R212, 0x1, R109 ;  /* 0x00000001d4027824 */ /* 0x008fca00078e026d */
[C---:B------:R-:W-:Y:S01]  /*7980*/  ISETP.GE.AND P0, PT, R2.reuse, R209, PT ;  /* 0x000000d10200720c */ /* 0x040fe20003f06270 */
[----:B------:R-:W-:-:S03]  /*7990*/  IMAD.IADD R2, R2, 0x1, R226 ;  /* 0x0000000102027824 */ /* 0x000fc600078e02e2 */
[----:B------:R-:W-:Y:S01]  /*79a0*/  ISETP.GT.OR P0, PT, R212, 0x1f, P0 ;  /* 0x0000001fd400780c */ /* 0x000fe20000704670 */
[----:B------:R-:W-:Y:S02]  /*79b0*/  IMAD.MOV.U32 R0, RZ, RZ, R2 ;  /* 0x000000ffff007224 */ /* 0x000fe400078e0002 */
[----:B------:R-:W-:Y:S01]  /*79c0*/  @P1 IMAD.HI.U32 R3, R2, c[0x0][0x2bc], RZ ;  /* 0x0000af0002031a27 */ /* 0x000fe200078e00ff */
[----:B------:R-:W-:-:S04]  /*79d0*/  @P1 LOP3.LUT R213, R213, 0x1, RZ, 0xfc, !PT ;  /* 0x00000001d5d51812 */ /* 0x000fc800078efcff */
[----:B------:R-:W-:-:S05]  /*79e0*/  @P1 SHF.R.U32.HI R0, RZ, c[0x0][0x2c0], R3 ;  /* 0x0000b000ff001a19 */ /* 0x000fca0000011603 */
[----:B------:R-:W-:-:S04]  /*79f0*/  @!P0 IADD3 R3, P1, R0, R222, RZ ;  /* 0x000000de00038210 */ /* 0x000fc80007f3e0ff */
[----:B--2---:R-:W-:Y:S02]  /*7a00*/  @!P0 LEA.HI.X.SX32 R5, R0, R225, 0x1, P1 ;  /* 0x000000e100058211 */ /* 0x004fe400008f0eff */
[----:B------:R-:W-:-:S04]  /*7a10*/  @!P0 LEA R4, P1, R3, c[0x0][0x2a0], 0x2 ;  /* 0x0000a80003048a11 */ /* 0x000fc800078210ff */
[----:B------:R-:W-:-:S05]  /*7a20*/  @!P0 LEA.HI.X R5, R3, c[0x0][0x2a4], R5, 0x2, P1 ;  /* 0x0000a90003058a11 */ /* 0x000fca00008f1405 */
[----:B------:R-:W2:Y:S01]  /*7a30*/  @!P0 LDG.E R197, [R4.64] ;  /* 0x0000000804c58981 */ /* 0x000ea2000c1e1900 */
[----:B------:R-:W-:Y:S01]  /*7a40*/  IMAD.MOV R0, RZ, RZ, -R0 ;  /* 0x000000ffff007224 */ /* 0x000fe200078e0a00 */
[----:B------:R-:W-:Y:S01]  /*7a50*/  ISETP.GT.AND P5, PT, R212, 0x1f, PT ;  /* 0x0000001fd400780c */ /* 0x000fe20003fa4270 */
[----:B------:R-:W-:-:S04]  /*7a60*/  IMAD.WIDE.U32 R220, R218, c[0x0][0x1e8], RZ ;  /* 0x00007a00dadc7a25 */ /* 0x000fc800078e00ff */
[----:B------:R-:W-:Y:S02]  /*7a70*/  IMAD R198, R0, c[0x0][0x2b8], R2 ;  /* 0x0000ae0000c67a24 */ /* 0x000fe400078e0202 */
[----:B------:R-:W-:Y:S02]  /*7a80*/  IMAD R224, R218, c[0x0][0x1ec], R221 ;  /* 0x00007b00dae07a24 */ /* 0x000fe400078e02dd */
[----:B------:R-:W-:Y:S01]  /*7a90*/  IMAD.WIDE.U32 R2, R198, c[0x0][0x1e0], RZ ;  /* 0x00007800c6027a25 */ /* 0x000fe200078e00ff */
[----:B------:R-:W-:-:S03]  /*7aa0*/  SHF.R.S32.HI R120, RZ, 0x1f, R198 ;  /* 0x0000001fff787819 */ /* 0x000fc600000114c6 */
[----:B------:R-:W-:Y:S02]  /*7ab0*/  IMAD.IADD R119, R209, 0x1, -R109 ;  /* 0x00000001d1777824 */ /* 0x000fe400078e0a6d */
        /* <DEDUP_REMOVED lines=17> */
[----:B------:R-:W-:-:S04]  /*7bd0*/  @P0 LEA R8, P1, R201, R0, 0x1 ;  /* 0x00000000c9080211 */ /* 0x000fc800078208ff */
[----:B------:R-:W-:Y:S02]  /*7be0*/  @P0 LEA.HI.X R9, R201, R2, R205, 0x1, P1 ;  /* 0x00000002c9090211 */ /* 0x000fe400008f0ccd */
[----:B------:R-:W-:-:S04]  /*7bf0*/  @P0 LEA R6, P1, R200, R0, 0x1 ;  /* 0x00000000c8060211 */ /* 0x000fc800078208ff */
[----:B------:R-:W-:Y:S02]  /*7c00*/  @P0 LEA.HI.X R7, R200, R2, R207, 0x1, P1 ;  /* 0x00000002c8070211 */ /* 0x000fe400008f0ccf */
[----:B------:R-:W-:-:S13]  /*7c10*/  @P0 ISETP.GE.AND P1, PT, R132, c[0x0][0x1d4], PT ;  /* 0x0000750084000a0c */ /* 0x000fda0003f26270 */
[----:B------:R-:W-:Y:S01]  /*7c20*/  @!PT LDS RZ, [RZ] ;  /* 0x00000000fffff984 */ /* 0x000fe20000000800 */
[----:B------:R1:W-:Y:S02]  /*7c30*/  @P0 LDGSTS.E.BYPASS.LTC128B.128 [R194+0xc080], [R4.64], !P1 ;  /* 0x0c08000004c20fae */ /* 0x0003e4000c901d48 */
[----:B-1----:R-:W-:-:S04]  /*7c40*/  @P0 LEA R4, P1, R199, R0, 0x1 ;  /* 0x00000000c7040211 */ /* 0x002fc800078208ff */
[----:B------:R-:W-:Y:S02]  /*7c50*/  @P0 LEA.HI.X R5, R199, R2, R206, 0x1, P1 ;  /* 0x00000002c7050211 */ /* 0x000fe400008f0cce */
[----:B------:R-:W-:-:S13]  /*7c60*/  @P0 ISETP.GE.AND P1, PT, R137, c[0x0][0x1d4], PT ;  /* 0x0000750089000a0c */ /* 0x000fda0003f26270 */
[----:B------:R1:W-:Y:S01]  /*7c70*/  @P0 LDGSTS.E.BYPASS.LTC128B.128 [R194+0xd080], [R8.64], !P1 ;  /* 0x0d08000008c20fae */ /* 0x0003e2000c901d48 */
[----:B------:R-:W-:-:S13]  /*7c80*/  @P0 ISETP.GE.AND P1, PT, R200, c[0x0][0x1d4], PT ;  /* 0x00007500c8000a0c */ /* 0x000fda0003f26270 */
[----:B------:R1:W-:Y:S01]  /*7c90*/  @P0 LDGSTS.E.BYPASS.LTC128B.128 [R194+0xe080], [R6.64], !P1 ;  /* 0x0e08000006c20fae */ /* 0x0003e2000c901d48 */
[----:B------:R-:W-:-:S13]  /*7ca0*/  @P0 ISETP.GE.AND P1, PT, R199, c[0x0][0x1d4], PT ;  /* 0x00007500c7000a0c */ /* 0x000fda0003f26270 */
[----:B------:R1:W-:Y:S01]  /*7cb0*/  @P0 LDGSTS.E.BYPASS.LTC128B.128 [R194+0xf080], [R4.64], !P1 ;  /* 0x0f08000004c20fae */ /* 0x0003e2000c901d48 */
[----:B------:R-:W-:-:S03]  /*7cc0*/  ISETP.LT.AND P0, PT, RZ, c[0x0][0x27c], PT ;  /* 0x00009f00ff007a0c */ /* 0x000fc60003f01270 */
[----:B------:R-:W0:Y:S10]  /*7cd0*/  LDGDEPBAR ;  /* 0x00000000000079af */ /* 0x000e340000000000 */
[----:B------:R-:W-:Y:S05]  /*7ce0*/  @P0 BRA `(.L_x_769) ;  /* 0x0000002000000947 */ /* 0x000fea0003800000 */
[----:B------:R-:W-:-:S04]  /*7cf0*/  DEPBAR.LE SB0, 0x1 ;  /* 0x000080400000791a */ /* 0x000fc80000000000 */
[----:B------:R-:W-:Y:S05]  /*7d00*/  BRA `(.L_x_770) ;  /* 0x00008e4000007947 */ /* 0x000fea0003800000 */
.L_x_769:
[----:B------:R-:W-:Y:S01]  /*7d10*/  ULDC.U8 UR4, c[0x0][0x298] ;  /* 0x0000a60000047ab9 */ /* 0x000fe20000000000 */
[----:B------:R-:W-:Y:S01]  /*7d20*/  SHF.R.S32.HI R0, RZ, 0x1f, R99 ;  /* 0x0000001fff007819 */ /* 0x000fe20000011463 */
[C---:B-1----:R-:W-:Y:S01]  /*7d30*/  IMAD.WIDE.U32 R4, R99.reuse, c[0x0][0x280], RZ ;  /* 0x0000a00063047a25 */ /* 0x042fe200078e00ff */
[----:B------:R-:W-:Y:S01]  /*7d40*/  ISETP.NE.AND P0, PT, RZ, UR4, PT ;  /* 0x00000004ff007c0c */ /* 0x000fe2000bf05270 */
[----:B------:R-:W-:Y:S02]  /*7d50*/  BSSY B2, `(.L_x_770) ;  /* 0x00008df000027945 */ /* 0x000fe40003800000 */
[C---:B------:R-:W-:Y:S02]  /*7d60*/  IMAD R2, R0.reuse, c[0x0][0x280], RZ ;  /* 0x0000a00000027a24 */ /* 0x040fe400078e02ff */
[----:B------:R-:W-:Y:S02]  /*7d70*/  IMAD R0, R0, c[0x0][0x290], RZ ;  /* 0x0000a40000007a24 */ /* 0x000fe400078e02ff */
[----:B------:R-:W-:-:S02]  /*7d80*/  IMAD R6, R99, c[0x0][0x284], R2 ;  /* 0x0000a10063067a24 */ /* 0x000fc400078e0202 */
[C---:B------:R-:W-:Y:S01]  /*7d90*/  IMAD R7, R99.reuse, c[0x0][0x294], R0 ;  /* 0x0000a50063077a24 */ /* 0x040fe200078e0200 */
[----:B------:R-:W-:Y:S01]  /*7da0*/  LEA R0, R228, R13, 0x5 ;  /* 0x0000000de4007211 */ /* 0x000fe200078e28ff */
[----:B------:R-:W-:Y:S01]  /*7db0*/  IMAD.WIDE.U32 R2, R99, c[0x0][0x290], RZ ;  /* 0x0000a40063027a25 */ /* 0x000fe200078e00ff */
[----:B------:R-:W-:-:S04]  /*7dc0*/  IADD3 R6, R6, R5, RZ ;  /* 0x0000000506067210 */ /* 0x000fc80007ffe0ff */
[----:B------:R-:W-:Y:S01]  /*7dd0*/  IADD3 R7, R7, R3, RZ ;  /* 0x0000000307077210 */ /* 0x000fe20007ffe0ff */
[----:B------:R-:W-:Y:S05]  /*7de0*/  @!P0 BRA `(.L_x_771) ;  /* 0x000045f000008947 */ /* 0x000fea0003800000 */
[----:B------:R1:W5:Y:S01]  /*7df0*/  LDL R106, [R1+0x8] ;  /* 0x00000800016a7983 */ /* 0x0003620000100800 */
[----:B------:R-:W-:-:S03]  /*7e00*/  IMAD.MOV.U32 R8, RZ, RZ, c[0x0][0x2c4] ;  /* 0x0000b100ff087624 */ /* 0x000fc600078e00ff */
[----:B------:R1:W5:Y:S02]  /*7e10*/  LDL R105, [R1+0x4] ;  /* 0x0000040001697983 */ /* 0x0003640000100800 */
[----:B------:R-:W-:Y:S02]  /*7e20*/  ISETP.NE.AND P2, PT, R8, 0x1, PT ;  /* 0x000000010800780c */ /* 0x000fe40003f45270 */
[----:B------:R1:W5:Y:S11]  /*7e30*/  LDL R101, [R1] ;  /* 0x0000000001657983 */ /* 0x0003760000100800 */
[----:B------:R-:W-:-:S05]  /*7e40*/  @P2 IMAD.HI.U32 R3, R0, c[0x0][0x2c8], RZ ;  /* 0x0000b20000032a27 */ /* 0x000fca00078e00ff */
[----:B------:R-:W-:-:S04]  /*7e50*/  @P2 SHF.R.U32.HI R0, RZ, c[0x0][0x2cc], R3 ;  /* 0x0000b300ff002a19 */ /* 0x000fc80000011603 */
[----:B------:R-:W-:Y:S02]  /*7e60*/  SHF.R.S32.HI R3, RZ, 0x1f, R0 ;  /* 0x0000001fff037819 */ /* 0x000fe40000011400 */
[----:B------:R-:W-:-:S03]  /*7e70*/  MOV R5, R6 ;  /* 0x0000000600057202 */ /* 0x000fc60000000f00 */
[----:B------:R-:W-:Y:S02]  /*7e80*/  IMAD R8, R3, c[0x0][0x280], RZ ;  /* 0x0000a00003087a24 */ /* 0x000fe400078e02ff */
[----:B------:R-:W-:-:S04]  /*7e90*/  IMAD.WIDE.U32 R4, R0, c[0x0][0x280], R4 ;  /* 0x0000a00000047a25 */ /* 0x000fc800078e0004 */
[----:B------:R-:W-:Y:S01]  /*7ea0*/  IMAD R6, R0, c[0x0][0x284], R8 ;  /* 0x0000a10000067a24 */ /* 0x000fe200078e0208 */
[----:B------:R-:W-:-:S03]  /*7eb0*/  LEA R36, P0, R4, c[0x0][0x270], 0x1 ;  /* 0x00009c0004247a11 */ /* 0x000fc600078008ff */
[----:B------:R-:W-:-:S05]  /*7ec0*/  IMAD.IADD R6, R5, 0x1, R6 ;  /* 0x0000000105067824 */ /* 0x000fca00078e0206 */
[----:B------:R-:W-:Y:S01]  /*7ed0*/  LEA.HI.X R31, R4, c[0x0][0x274], R6, 0x1, P0 ;  /* 0x00009d00041f7a11 */ /* 0x000fe200000f0c06 */
[----:B------:R-:W-:Y:S01]  /*7ee0*/  IMAD R4, R3, c[0x0][0x290], RZ ;  /* 0x0000a40003047a24 */ /* 0x000fe200078e02ff */
[----:B------:R-:W-:Y:S02]  /*7ef0*/  MOV R3, R7 ;  /* 0x0000000700037202 */ /* 0x000fe40000000f00 */
[----:B------:R-:W-:-:S03]  /*7f00*/  LOP3.LUT P1, RZ, R213, 0x2, RZ, 0xc0, !PT ;  /* 0x00000002d5ff7812 */ /* 0x000fc6000782c0ff */
[----:B------:R-:W-:-:S04]  /*7f10*/  IMAD.WIDE.U32 R2, R0, c[0x0][0x290], R2 ;  /* 0x0000a40000027a25 */ /* 0x000fc800078e0002 */
[----:B------:R-:W-:Y:S01]  /*7f20*/  IMAD R0, R0, c[0x0][0x294], R4 ;  /* 0x0000a50000007a24 */ /* 0x000fe200078e0204 */
[----:B------:R-:W-:-:S03]  /*7f30*/  LEA R30, P0, R2, c[0x0][0x288], 0x1 ;  /* 0x0000a200021e7a11 */ /* 0x000fc600078008ff */
[----:B------:R-:W-:-:S05]  /*7f40*/  IMAD.IADD R0, R3, 0x1, R0 ;  /* 0x0000000103007824 */ /* 0x000fca00078e0200 */
[----:B------:R-:W-:Y:S01]  /*7f50*/  LEA.HI.X R21, R2, c[0x0][0x28c], R0, 0x1, P0 ;  /* 0x0000a30002157a11 */ /* 0x000fe200000f0c00 */
[----:B------:R1:W2:Y:S01]  /*7f60*/  SHFL.IDX PT, R3, R36, RZ, 0x181f ;  /* 0x00181fff24037589 */ /* 0x0002a200000e0000 */
[----:B------:R-:W-:Y:S03]  /*7f70*/  BSSY B0, `(.L_x_772) ;  /* 0x000003a000007945 */ /* 0x000fe60003800000 */
[----:B------:R1:W3:Y:S01]  /*7f80*/  SHFL.IDX PT, R0, R30, RZ, 0x181f ;  /* 0x00181fff1e007589 */ /* 0x0002e200000e0000 */
[----:B------:R-:W-:-:S03]  /*7f90*/  CS2R R54, SRZ ;  /* 0x0000000000367805 */ /* 0x000fc6000001ff00 */
[----:B------:R1:W4:Y:S01]  /*7fa0*/  SHFL.IDX PT, R4, R31, RZ, 0x181f ;  /* 0x00181fff1f047589 */ /* 0x00032200000e0000 */
[----:B------:R-:W-:-:S03]  /*7fb0*/  CS2R R40, SRZ ;  /* 0x0000000000287805 */ /* 0x000fc6000001ff00 */
[----:B------:R1:W1:Y:S01]  /*7fc0*/  SHFL.IDX PT, R2, R21, RZ, 0x181f ;  /* 0x00181fff15027589 */ /* 0x00026200000e0000 */
[----:B------:R-:W-:Y:S01]  /*7fd0*/  CS2R R32, SRZ ;  /* 0x0000000000207805 */ /* 0x000fe2000001ff00 */
[----:B------:R-:W-:Y:S01]  /*7fe0*/  CS2R R26, SRZ ;  /* 0x00000000001a7805 */ /* 0x000fe2000001ff00 */
[----:B------:R-:W-:Y:S01]  /*7ff0*/  CS2R R22, SRZ ;  /* 0x0000000000167805 */ /* 0x000fe2000001ff00 */
[----:B------:R-:W-:Y:S01]  /*8000*/  CS2R R38, SRZ ;  /* 0x0000000000267805 */ /* 0x000fe2000001ff00 */
[----:B------:R-:W-:Y:S01]  /*8010*/  CS2R R34, SRZ ;  /* 0x0000000000227805 */ /* 0x000fe2000001ff00 */
[----:B------:R-:W-:Y:S01]  /*8020*/  CS2R R28, SRZ ;  /* 0x00000000001c7805 */ /* 0x000fe2000001ff00 */
[----:B------:R-:W-:Y:S01]  /*8030*/  CS2R R24, SRZ ;  /* 0x0000000000187805 */ /* 0x000fe2000001ff00 */
[----:B------:R-:W-:Y:S05]  /*8040*/  @P1 BRA `(.L_x_773) ;  /* 0x000002c000001947 */ /* 0x000fea0003800000 */
[----:B------:R-:W-:Y:S01]  /*8050*/  ISETP.GE.AND P3, PT, R138, c[0x0][0x27c], PT ;  /* 0x00009f008a007a0c */ /* 0x000fe20003f66270 */
[----:B------:R-:W-:Y:S01]  /*8060*/  CS2R R22, SRZ ;  /* 0x0000000000167805 */ /* 0x000fe2000001ff00 */
[----:B------:R-:W-:Y:S01]  /*8070*/  ISETP.GE.AND P2, PT, R158, c[0x0][0x27c], PT ;  /* 0x00009f009e007a0c */ /* 0x000fe20003f46270 */
[----:B------:R-:W-:Y:S01]  /*8080*/  CS2R R24, SRZ ;  /* 0x0000000000187805 */ /* 0x000fe2000001ff00 */
[----:B------:R-:W-:-:S09]  /*8090*/  ISETP.GE.AND P1, PT, R156, c[0x0][0x27c], PT ;  /* 0x00009f009c007a0c */ /* 0x000fd20003f26270 */
[C---:B------:R-:W-:Y:S01]  /*80a0*/  @!P3 IMAD.SHL.U32 R6, R138.reuse, 0x2, RZ ;  /* 0x000000028a06b824 */ /* 0x040fe200078e00ff */
[----:B------:R-:W-:-:S04]  /*80b0*/  @!P3 SHF.L.U64.HI R5, R138, 0x1, R139 ;  /* 0x000000018a05b819 */ /* 0x000fc8000001028b */
[----:B--2---:R-:W-:-:S05]  /*80c0*/  @!P3 IADD3 R18, P0, R3, R6, RZ ;  /* 0x000000060312b210 */ /* 0x004fca0007f1e0ff */
[--C-:B----4-:R-:W-:Y:S01]  /*80d0*/  @!P3 IMAD.X R19, R4, 0x1, R5.reuse, P0 ;  /* 0x000000010413b824 */ /* 0x110fe200000e0605 */
[----:B---3--:R-:W-:Y:S02]  /*80e0*/  @!P3 IADD3 R16, P0, R0, R6, RZ ;  /* 0x000000060010b210 */ /* 0x008fe40007f1e0ff */
[----:B-----5:R-:W-:Y:S01]  /*80f0*/  @!P2 SHF.L.U64.HI R6, R158, 0x1, R106 ;  /* 0x000000019e06a819 */ /* 0x020fe2000001026a */
[----:B------:R-:W-:Y:S01]  /*8100*/  CS2R R26, SRZ ;  /* 0x00000000001a7805 */ /* 0x000fe2000001ff00 */
[----:B------:R-:W-:Y:S01]  /*8110*/  CS2R R28, SRZ ;  /* 0x00000000001c7805 */ /* 0x000fe2000001ff00 */
[----:B-1----:R-:W-:Y:S01]  /*8120*/  @!P3 IMAD.X R17, R2, 0x1, R5, P0 ;  /* 0x000000010211b824 */ /* 0x002fe200000e0605 */
[----:B------:R-:W-:Y:S01]  /*8130*/  CS2R R32, SRZ ;  /* 0x0000000000207805 */ /* 0x000fe2000001ff00 */
[----:B------:R-:W-:Y:S01]  /*8140*/  @!P2 IMAD.SHL.U32 R5, R158, 0x2, RZ ;  /* 0x000000029e05a824 */ /* 0x000fe200078e00ff */
[----:B------:R-:W-:Y:S01]  /*8150*/  CS2R R34, SRZ ;  /* 0x0000000000227805 */ /* 0x000fe2000001ff00 */
[----:B------:R-:W-:Y:S01]  /*8160*/  CS2R R40, SRZ ;  /* 0x0000000000287805 */ /* 0x000fe2000001ff00 */
[----:B------:R-:W-:Y:S01]  /*8170*/  CS2R R38, SRZ ;  /* 0x0000000000267805 */ /* 0x000fe2000001ff00 */
[----:B------:R1:W5:Y:S01]  /*8180*/  @!P3 LD.E.64 R22, [R18.64] ;  /* 0x000000081216b980 */ /* 0x000362000c101b00 */
[----:B------:R-:W-:-:S03]  /*8190*/  @!P2 IADD3 R14, P0, R3, R5, RZ ;  /* 0x00000005030ea210 */ /* 0x000fc60007f1e0ff */
[----:B------:R1:W5:Y:S02]  /*81a0*/  @!P3 LD.E.64 R24, [R16.64] ;  /* 0x000000081018b980 */ /* 0x000364000c101b00 */
[----:B------:R-:W-:Y:S01]  /*81b0*/  @!P2 IMAD.X R15, R4, 0x1, R6, P0 ;  /* 0x00000001040fa824 */ /* 0x000fe200000e0606 */
[----:B------:R-:W-:Y:S01]  /*81c0*/  @!P2 IADD3 R12, P0, R0, R5, RZ ;  /* 0x00000005000ca210 */ /* 0x000fe20007f1e0ff */
[----:B------:R-:W-:-:S03]  /*81d0*/  @!P1 IMAD.SHL.U32 R5, R156, 0x2, RZ ;  /* 0x000000029c059824 */ /* 0x000fc600078e00ff */
[----:B------:R1:W5:Y:S01]  /*81e0*/  @!P2 LD.E.64 R26, [R14.64] ;  /* 0x000000080e1aa980 */ /* 0x000362000c101b00 */
[----:B------:R-:W-:Y:S01]  /*81f0*/  @!P2 IMAD.X R13, R2, 0x1, R6, P0 ;  /* 0x00000001020da824 */ /* 0x000fe200000e0606 */
[----:B------:R-:W-:Y:S02]  /*8200*/  @!P1 SHF.L.U64.HI R6, R156, 0x1, R105 ;  /* 0x000000019c069819 */ /* 0x000fe40000010269 */
[-C--:B------:R-:W-:Y:S02]  /*8210*/  @!P1 IADD3 R10, P0, R3, R5.reuse, RZ ;  /* 0x00000005030a9210 */ /* 0x080fe40007f1e0ff */
[----:B------:R1:W5:Y:S03]  /*8220*/  @!P2 LD.E.64 R28, [R12.64] ;  /* 0x000000080c1ca980 */ /* 0x000366000c101b00 */
[----:B------:R-:W-:Y:S01]  /*8230*/  @!P1 IMAD.X R11, R4, 0x1, R6, P0 ;  /* 0x00000001040b9824 */ /* 0x000fe200000e0606 */
[----:B------:R-:W-:-:S04]  /*8240*/  @!P1 IADD3 R8, P0, R0, R5, RZ ;  /* 0x0000000500089210 */ /* 0x000fc80007f1e0ff */
[----:B------:R1:W5:Y:S01]  /*8250*/  @!P1 LD.E.64 R32, [R10.64] ;  /* 0x000000080a209980 */ /* 0x000362000c101b00 */
[----:B------:R-:W-:Y:S01]  /*8260*/  @!P1 IMAD.X R9, R2, 0x1, R6, P0 ;  /* 0x0000000102099824 */ /* 0x000fe200000e0606 */
[----:B------:R-:W-:-:S04]  /*8270*/  ISETP.GE.AND P0, PT, R157, c[0x0][0x27c], PT ;  /* 0x00009f009d007a0c */ /* 0x000fc80003f06270 */
[----:B------:R1:W5:Y:S09]  /*8280*/  @!P1 LD.E.64 R34, [R8.64] ;  /* 0x0000000808229980 */ /* 0x000372000c101b00 */
[C---:B------:R-:W-:Y:S01]  /*8290*/  @!P0 IMAD.SHL.U32 R5, R157.reuse, 0x2, RZ ;  /* 0x000000029d058824 */ /* 0x040fe200078e00ff */
[----:B------:R-:W-:-:S04]  /*82a0*/  @!P0 SHF.L.U64.HI R20, R157, 0x1, R101 ;  /* 0x000000019d148819 */ /* 0x000fc80000010265 */
[----:B------:R-:W-:-:S05]  /*82b0*/  @!P0 IADD3 R6, P4, R3, R5, RZ ;  /* 0x0000000503068210 */ /* 0x000fca0007f9e0ff */
[----:B------:R-:W-:Y:S01]  /*82c0*/  @!P0 IMAD.X R7, R4, 0x1, R20, P4 ;  /* 0x0000000104078824 */ /* 0x000fe200020e0614 */
[----:B------:R-:W-:-:S04]  /*82d0*/  @!P0 IADD3 R4, P4, R0, R5, RZ ;  /* 0x0000000500048210 */ /* 0x000fc80007f9e0ff */
[----:B------:R1:W5:Y:S01]  /*82e0*/  @!P0 LD.E.64 R40, [R6.64] ;  /* 0x0000000806288980 */ /* 0x000362000c101b00 */
[----:B------:R-:W-:-:S05]  /*82f0*/  @!P0 IMAD.X R5, R2, 0x1, R20, P4 ;  /* 0x0000000102058824 */ /* 0x000fca00020e0614 */
[----:B------:R1:W5:Y:S03]  /*8300*/  @!P0 LD.E.64 R38, [R4.64] ;  /* 0x0000000804268980 */ /* 0x000366000c101b00 */
.L_x_773:
[----:B------:R-:W-:Y:S05]  /*8310*/  BSYNC B0 ;  /* 0x0000000000007941 */ /* 0x000fea0003800000 */
.L_x_772:
[----:B---3-5:R-:W-:Y:S01]  /*8320*/  IMAD.MOV.U32 R0, RZ, RZ, R41 ;  /* 0x000000ffff007224 */ /* 0x028fe200078e0029 */
[----:B------:R-:W-:Y:S01]  /*8330*/  LOP3.LUT P0, RZ, R213, 0x4, RZ, 0xc0, !PT ;  /* 0x00000004d5ff7812 */ /* 0x000fe2000780c0ff */
[----:B-1----:R-:W-:Y:S01]  /*8340*/  IMAD.MOV.U32 R2, RZ, RZ, R40 ;  /* 0x000000ffff027224 */ /* 0x002fe200078e0028 */
[----:B------:R-:W-:Y:S01]  /*8350*/  MOV R5, R35 ;  /* 0x0000002300057202 */ /* 0x000fe20000000f00 */
[----:B----4-:R-:W-:Y:S01]  /*8360*/  IMAD.MOV.U32 R4, RZ, RZ, R32 ;  /* 0x000000ffff047224 */ /* 0x010fe200078e0020 */
[----:B------:R-:W-:Y:S01]  /*8370*/  PRMT R88, R88, 0x5410, R0 ;  /* 0x0000541058587816 */ /* 0x000fe20000000000 */
[----:B--2---:R-:W-:Y:S01]  /*8380*/  IMAD.MOV.U32 R3, RZ, RZ, R33 ;  /* 0x000000ffff037224 */ /* 0x004fe200078e0021 */
[----:B------:R-:W-:Y:S01]  /*8390*/  PRMT R87, R87, 0x5410, R2 ;  /* 0x0000541057577816 */ /* 0x000fe20000000002 */
[----:B------:R-:W-:Y:S01]  /*83a0*/  IMAD.MOV.U32 R0, RZ, RZ, R27 ;  /* 0x000000ffff007224 */ /* 0x000fe200078e001b */
[----:B------:R-:W-:Y:S01]  /*83b0*/  MOV R2, R26 ;  /* 0x0000001a00027202 */ /* 0x000fe20000000f00 */
[----:B------:R-:W-:Y:S01]  /*83c0*/  IMAD.MOV.U32 R6, RZ, RZ, R34 ;  /* 0x000000ffff067224 */ /* 0x000fe200078e0022 */
[----:B------:R-:W-:Y:S01]  /*83d0*/  PRMT R84, R4, 0x5410, R3 ;  /* 0x0000541004547816 */ /* 0x000fe20000000003 */
[----:B------:R-:W-:Y:S01]  /*83e0*/  IMAD.MOV.U32 R4, RZ, RZ, R22 ;  /* 0x000000ffff047224 */ /* 0x000fe200078e0016 */
        /* <DEDUP_REMOVED lines=11> */
[----:B------:R1:W2:Y:S01]  /*84a0*/  SHFL.IDX PT, R4, R31, 0x1, 0x181f ;  /* 0x00381f001f047f89 */ /* 0x0002a200000e0000 */
[----:B------:R-:W-:Y:S01]  /*84b0*/  MOV R6, R24 ;  /* 0x0000001800067202 */ /* 0x000fe20000000f00 */
[----:B------:R-:W-:Y:S01]  /*84c0*/  BSSY B0, `(.L_x_774) ;  /* 0x000003a000007945 */ /* 0x000fe20003800000 */
[----:B------:R-:W-:Y:S01]  /*84d0*/  PRMT R81, R8, 0x5410, R7 ;  /* 0x0000541008517816 */ /* 0x000fe20000000007 */
[----:B------:R1:W3:Y:S01]  /*84e0*/  SHFL.IDX PT, R3, R36, 0x1, 0x181f ;  /* 0x00381f0024037f89 */ /* 0x0002e200000e0000 */
[----:B------:R-:W-:Y:S01]  /*84f0*/  PRMT R65, R6, 0x5410, R5 ;  /* 0x0000541006417816 */ /* 0x000fe20000000005 */
[----:B------:R-:W-:Y:S01]  /*8500*/  CS2R R14, SRZ ;  /* 0x00000000000e7805 */ /* 0x000fe2000001ff00 */
[----:B------:R-:W-:Y:S01]  /*8510*/  CS2R R18, SRZ ;  /* 0x0000000000127805 */ /* 0x000fe2000001ff00 */
[----:B------:R1:W4:Y:S01]  /*8520*/  SHFL.IDX PT, R2, R21, 0x1, 0x181f ;  /* 0x00381f0015027f89 */ /* 0x00032200000e0000 */
[----:B------:R-:W-:Y:S01]  /*8530*/  CS2R R44, SRZ ;  /* 0x00000000002c7805 */ /* 0x000fe2000001ff00 */
[----:B------:R-:W-:Y:S01]  /*8540*/  CS2R R48, SRZ ;  /* 0x0000000000307805 */ /* 0x000fe2000001ff00 */
[----:B------:R-:W-:Y:S01]  /*8550*/  CS2R R46, SRZ ;  /* 0x00000000002e7805 */ /* 0x000fe2000001ff00 */
[----:B------:R1:W1:Y:S01]  /*8560*/  SHFL.IDX PT, R0, R30, 0x1, 0x181f ;  /* 0x00381f001e007f89 */ /* 0x00026200000e0000 */
        /* <DEDUP_REMOVED lines=10> */
[----:B---3--:R-:W-:-:S05]  /*8610*/  @!P3 IADD3 R18, P0, R3, R5, RZ ;  /* 0x000000050312b210 */ /* 0x008fca0007f1e0ff */
[----:B--2---:R-:W-:Y:S01]  /*8620*/  @!P3 IMAD.X R19, R4, 0x1, R6, P0 ;  /* 0x000000010413b824 */ /* 0x004fe200000e0606 */
[----:B-1----:R-:W-:Y:S01]  /*8630*/  @!P3 IADD3 R16, P0, R0, R5, RZ ;  /* 0x000000050010b210 */ /* 0x002fe20007f1e0ff */
[----:B------:R-:W-:-:S03]  /*8640*/  @!P2 IMAD.SHL.U32 R5, R158, 0x2, RZ ;  /* 0x000000029e05a824 */ /* 0x000fc600078e00ff */
[----:B------:R1:W5:Y:S01]  /*8650*/  @!P3 LD.E.64 R44, [R18.64] ;  /* 0x00000008122cb980 */ /* 0x000362000c101b00 */
[----:B----4-:R-:W-:Y:S01]  /*8660*/  @!P3 IMAD.X R17, R2, 0x1, R6, P0 ;  /* 0x000000010211b824 */ /* 0x010fe200000e0606 */
[----:B------:R-:W-:Y:S02]  /*8670*/  @!P2 SHF.L.U64.HI R6, R158, 0x1, R106 ;  /* 0x000000019e06a819 */ /* 0x000fe4000001026a */
[-C--:B------:R-:W-:Y:S01]  /*8680*/  @!P2 IADD3 R14, P0, R3, R5.reuse, RZ ;  /* 0x00000005030ea210 */ /* 0x080fe20007f1e0ff */
[----:B------:R-:W-:Y:S01]  /*8690*/  CS2R R46, SRZ ;  /* 0x00000000002e7805 */ /* 0x000fe2000001ff00 */
[----:B------:R2:W5:Y:S03]  /*86a0*/  @!P3 LD.E.64 R42, [R16.64] ;  /* 0x00000008102ab980 */ /* 0x000566000c101b00 */
[----:B------:R-:W-:Y:S01]  /*86b0*/  @!P2 IMAD.X R15, R4, 0x1, R6, P0 ;  /* 0x00000001040fa824 */ /* 0x000fe200000e0606 */
[----:B------:R-:W-:Y:S01]  /*86c0*/  @!P2 IADD3 R12, P0, R0, R5, RZ ;  /* 0x00000005000ca210 */ /* 0x000fe20007f1e0ff */
[----:B------:R-:W-:-:S04]  /*86d0*/  @!P1 IMAD.SHL.U32 R5, R156, 0x2, RZ ;  /* 0x000000029c059824 */ /* 0x000fc800078e00ff */
[----:B------:R-:W-:Y:S01]  /*86e0*/  @!P2 IMAD.X R13, R2, 0x1, R6, P0 ;  /* 0x00000001020da824 */ /* 0x000fe200000e0606 */
[----:B------:R-:W-:Y:S02]  /*86f0*/  @!P1 SHF.L.U64.HI R6, R156, 0x1, R105 ;  /* 0x000000019c069819 */ /* 0x000fe40000010269 */
[----:B------:R-:W-:-:S05]  /*8700*/  @!P1 IADD3 R10, P0, R3, R5, RZ ;  /* 0x00000005030a9210 */ /* 0x000fca0007f1e0ff */
[----:B------:R-:W-:Y:S01]  /*8710*/  @!P1 IMAD.X R11, R4, 0x1, R6, P0 ;  /* 0x00000001040b9824 */ /* 0x000fe200000e0606 */
[----:B------:R-:W-:-:S05]  /*8720*/  @!P1 IADD3 R8, P0, R0, R5, RZ ;  /* 0x0000000500089210 */ /* 0x000fca0007f1e0ff */
[----:B------:R-:W-:Y:S01]  /*8730*/  @!P1 IMAD.X R9, R2, 0x1, R6, P0 ;  /* 0x0000000102099824 */ /* 0x000fe200000e0606 */
[C---:B------:R-:W-:Y:S01]  /*8740*/  ISETP.GE.AND P0, PT, R157.reuse, c[0x0][0x27c], PT ;  /* 0x00009f009d007a0c */ /* 0x040fe20003f06270 */
[----:B-1----:R-:W-:Y:S01]  /*8750*/  CS2R R18, SRZ ;  /* 0x0000000000127805 */ /* 0x002fe2000001ff00 */
[----:B--2---:R-:W-:Y:S01]  /*8760*/  CS2R R16, SRZ ;  /* 0x0000000000107805 */ /* 0x004fe2000001ff00 */
[----:B------:R-:W-:Y:S01]  /*8770*/  CS2R R54, SRZ ;  /* 0x0000000000367805 */ /* 0x000fe2000001ff00 */
[----:B------:R-:W-:Y:S01]  /*8780*/  CS2R R48, SRZ ;  /* 0x0000000000307805 */ /* 0x000fe2000001ff00 */
[----:B------:R1:W5:Y:S04]  /*8790*/  @!P1 LD.E.64 R46, [R8.64] ;  /* 0x00000008082e9980 */ /* 0x000368000c101b00 */
[----:B------:R2:W5:Y:S04]  /*87a0*/  @!P2 LD.E.64 R18, [R14.64] ;  /* 0x000000080e12a980 */ /* 0x000568000c101b00 */
[C---:B------:R-:W-:Y:S01]  /*87b0*/  @!P0 IMAD.SHL.U32 R5, R157.reuse, 0x2, RZ ;  /* 0x000000029d058824 */ /* 0x040fe200078e00ff */
[----:B------:R-:W-:Y:S01]  /*87c0*/  @!P0 SHF.L.U64.HI R20, R157, 0x1, R101 ;  /* 0x000000019d148819 */ /* 0x000fe20000010265 */
[----:B------:R1:W5:Y:S03]  /*87d0*/  @!P2 LD.E.64 R16, [R12.64] ;  /* 0x000000080c10a980 */ /* 0x000366000c101b00 */
[----:B------:R-:W-:-:S05]  /*87e0*/  @!P0 IADD3 R6, P4, R3, R5, RZ ;  /* 0x0000000503068210 */ /* 0x000fca0007f9e0ff */
[----:B------:R-:W-:Y:S01]  /*87f0*/  @!P0 IMAD.X R7, R4, 0x1, R20, P4 ;  /* 0x0000000104078824 */ /* 0x000fe200020e0614 */
[----:B------:R-:W-:-:S04]  /*8800*/  @!P0 IADD3 R4, P4, R0, R5, RZ ;  /* 0x0000000500048210 */ /* 0x000fc80007f9e0ff */
[----:B------:R1:W5:Y:S01]  /*8810*/  @!P0 LD.E.64 R54, [R6.64] ;  /* 0x0000000806368980 */ /* 0x000362000c101b00 */
[----:B------:R-:W-:Y:S01]  /*8820*/  @!P0 IMAD.X R5, R2, 0x1, R20, P4 ;  /* 0x0000000102058824 */ /* 0x000fe200020e0614 */
[----:B--2---:R-:W-:-:S04]  /*8830*/  CS2R R14, SRZ ;  /* 0x00000000000e7805 */ /* 0x004fc8000001ff00 */
[----:B------:R1:W5:Y:S04]  /*8840*/  @!P0 LD.E.64 R48, [R4.64] ;  /* 0x0000000804308980 */ /* 0x000368000c101b00 */
[----:B------:R1:W5:Y:S02]  /*8850*/  @!P1 LD.E.64 R14, [R10.64] ;  /* 0x000000080a0e9980 */ /* 0x000364000c101b00 */
.L_x_775:
[----:B------:R-:W-:Y:S05]  /*8860*/  BSYNC B0 ;  /* 0x0000000000007941 */ /* 0x000fea0003800000 */
.L_x_774:
[----:B-12--5:R-:W-:Y:S01]  /*8870*/  IMAD.MOV.U32 R4, RZ, RZ, R54 ;  /* 0x000000ffff047224 */ /* 0x026fe200078e0036 */
[----:B------:R-:W-:Y:S01]  /*8880*/  LOP3.LUT P0, RZ, R213, 0x8, RZ, 0xc0, !PT ;  /* 0x00000008d5ff7812 */ /* 0x000fe2000780c0ff */
[----:B---3--:R-:W-:Y:S01]  /*8890*/  IMAD.MOV.U32 R3, RZ, RZ, R55 ;  /* 0x000000ffff037224 */ /* 0x008fe200078e0037 */
[----:B------:R-:W-:Y:S01]  /*88a0*/  MOV R6, R17 ;  /* 0x0000001100067202 */ /* 0x000fe20000000f00 */
[----:B----4-:R-:W-:Y:S01]  /*88b0*/  IMAD.MOV.U32 R2, RZ, RZ, R14 ;  /* 0x000000ffff027224 */ /* 0x010fe200078e000e */
        /* <DEDUP_REMOVED lines=22> */
[----:B------:R-:W-:Y:S01]  /*8a20*/  BSSY B0, `(.L_x_776) ;  /* 0x000003d000007945 */ /* 0x000fe20003800000 */
[----:B------:R-:W-:Y:S01]  /*8a30*/  PRMT R89, R7, 0x5410, R6 ;  /* 0x0000541007597816 */ /* 0x000fe20000000006 */
[----:B------:R-:W-:Y:S01]  /*8a40*/  CS2R R78, SRZ ;  /* 0x00000000004e7805 */ /* 0x000fe2000001ff00 */
[----:B------:R1:W3:Y:S01]  /*8a50*/  SHFL.IDX PT, R2, R36, 0x2, 0x181f ;  /* 0x00581f0024027f89 */ /* 0x0002e200000e0000 */
[----:B------:R-:W-:Y:S01]  /*8a60*/  PRMT R85, R5, 0x7610, R85 ;  /* 0x0000761005557816 */ /* 0x000fe20000000055 */
[----:B------:R-:W-:Y:S01]  /*8a70*/  CS2R R68, SRZ ;  /* 0x0000000000447805 */ /* 0x000fe2000001ff00 */
[----:B------:R-:W-:Y:S01]  /*8a80*/  PRMT R86, R4, 0x7610, R86 ;  /* 0x0000761004567816 */ /* 0x000fe20000000056 */
[----:B------:R1:W4:Y:S01]  /*8a90*/  SHFL.IDX PT, R8, R21, 0x2, 0x181f ;  /* 0x00581f0015087f89 */ /* 0x00032200000e0000 */
[----:B------:R-:W-:Y:S01]  /*8aa0*/  CS2R R60, SRZ ;  /* 0x00000000003c7805 */ /* 0x000fe2000001ff00 */
[----:B------:R-:W-:Y:S01]  /*8ab0*/  CS2R R56, SRZ ;  /* 0x0000000000387805 */ /* 0x000fe2000001ff00 */
[----:B------:R-:W-:Y:S01]  /*8ac0*/  CS2R R50, SRZ ;  /* 0x0000000000327805 */ /* 0x000fe2000001ff00 */
[----:B------:R1:W1:Y:S01]  /*8ad0*/  SHFL.IDX PT, R0, R30, 0x2, 0x181f ;  /* 0x00581f001e007f89 */ /* 0x00026200000e0000 */
        /* <DEDUP_REMOVED lines=8> */
[----:B------:R-:W-:-:S10]  /*8b60*/  CS2R R52, SRZ ;  /* 0x0000000000347805 */ /* 0x000fd4000001ff00 */
        /* <DEDUP_REMOVED lines=8> */
[----:B------:R-:W-:-:S04]  /*8bf0*/  ISETP.GE.AND P1, PT, R156, c[0x0][0x27c], PT ;  /* 0x00009f009c007a0c */ /* 0x000fc80003f26270 */
[----:B------:R2:W5:Y:S01]  /*8c00*/  @!P0 LD.E.64 R52, [R4.64] ;  /* 0x0000000804348980 */ /* 0x000562000c101b00 */
[----:B------:R-:W-:Y:S01]  /*8c10*/  CS2R R56, SRZ ;  /* 0x0000000000387805 */ /* 0x000fe2000001ff00 */
[----:B------:R-:W-:Y:S01]  /*8c20*/  CS2R R58, SRZ ;  /* 0x00000000003a7805 */ /* 0x000fe2000001ff00 */
[----:B-1----:R-:W-:Y:S02]  /*8c30*/  @!P2 IADD3 R6, P0, R2, R9, RZ ;  /* 0x000000090206a210 */ /* 0x002fe40007f1e0ff */
[----:B--2---:R-:W-:-:S05]  /*8c40*/  @!P2 SHF.L.U64.HI R5, R158, 0x1, R106 ;  /* 0x000000019e05a819 */ /* 0x004fca000001026a */
[----:B------:R-:W-:Y:S01]  /*8c50*/  @!P2 IMAD.X R7, R3, 0x1, R5, P0 ;  /* 0x000000010307a824 */ /* 0x000fe200000e0605 */
[----:B------:R-:W-:Y:S01]  /*8c60*/  @!P2 IADD3 R4, P0, R0, R9, RZ ;  /* 0x000000090004a210 */ /* 0x000fe20007f1e0ff */
[----:B------:R-:W-:-:S03]  /*8c70*/  @!P1 IMAD.SHL.U32 R9, R156, 0x2, RZ ;  /* 0x000000029c099824 */ /* 0x000fc600078e00ff */
[----:B------:R1:W5:Y:S01]  /*8c80*/  @!P2 LD.E.64 R56, [R6.64] ;  /* 0x000000080638a980 */ /* 0x000362000c101b00 */
[----:B------:R-:W-:-:S05]  /*8c90*/  @!P2 IMAD.X R5, R8, 0x1, R5, P0 ;  /* 0x000000010805a824 */ /* 0x000fca00000e0605 */
[----:B------:R2:W5:Y:S01]  /*8ca0*/  @!P2 LD.E.64 R58, [R4.64] ;  /* 0x00000008043aa980 */ /* 0x000562000c101b00 */
[----:B------:R-:W-:Y:S01]  /*8cb0*/  CS2R R60, SRZ ;  /* 0x00000000003c7805 */ /* 0x000fe2000001ff00 */
[----:B-1----:R-:W-:Y:S02]  /*8cc0*/  @!P1 IADD3 R6, P0, R2, R9, RZ ;  /* 0x0000000902069210 */ /* 0x002fe40007f1e0ff */
[----:B--2---:R-:W-:-:S05]  /*8cd0*/  @!P1 SHF.L.U64.HI R5, R156, 0x1, R105 ;  /* 0x000000019c059819 */ /* 0x004fca0000010269 */
[----:B------:R-:W-:Y:S01]  /*8ce0*/  @!P1 IMAD.X R7, R3, 0x1, R5, P0 ;  /* 0x0000000103079824 */ /* 0x000fe200000e0605 */
[----:B------:R-:W-:Y:S01]  /*8cf0*/  @!P1 IADD3 R4, P0, R0, R9, RZ ;  /* 0x0000000900049210 */ /* 0x000fe20007f1e0ff */
[----:B------:R-:W-:-:S03]  /*8d00*/  CS2R R62, SRZ ;  /* 0x00000000003e7805 */ /* 0x000fc6000001ff00 */
[----:B------:R1:W5:Y:S01]  /*8d10*/  @!P1 LD.E.64 R60, [R6.64] ;  /* 0x00000008063c9980 */ /* 0x000362000c101b00 */
[----:B------:R-:W-:Y:S01]  /*8d20*/  @!P1 IMAD.X R5, R8, 0x1, R5, P0 ;  /* 0x0000000108059824 */ /* 0x000fe200000e0605 */
[----:B------:R-:W-:-:S04]  /*8d30*/  ISETP.GE.AND P0, PT, R157, c[0x0][0x27c], PT ;  /* 0x00009f009d007a0c */ /* 0x000fc80003f06270 */
[----:B------:R2:W5:Y:S01]  /*8d40*/  @!P1 LD.E.64 R62, [R4.64] ;  /* 0x00000008043e9980 */ /* 0x000562000c101b00 */
[----:B------:R-:W-:Y:S01]  /*8d50*/  CS2R R68, SRZ ;  /* 0x0000000000447805 */ /* 0x000fe2000001ff00 */
[----:B------:R-:W-:-:S07]  /*8d60*/  CS2R R66, SRZ ;  /* 0x0000000000427805 */ /* 0x000fce000001ff00 */
[C---:B-1----:R-:W-:Y:S01]  /*8d70*/  @!P0 IMAD.SHL.U32 R6, R157.reuse, 0x2, RZ ;  /* 0x000000029d068824 */ /* 0x042fe200078e00ff */
[----:B------:R-:W-:-:S04]  /*8d80*/  @!P0 SHF.L.U64.HI R7, R157, 0x1, R101 ;  /* 0x000000019d078819 */ /* 0x000fc80000010265 */
[----:B--2---:R-:W-:-:S05]  /*8d90*/  @!P0 IADD3 R4, P1, R2, R6, RZ ;  /* 0x0000000602048210 */ /* 0x004fca0007f3e0ff */
[----:B------:R-:W-:Y:S01]  /*8da0*/  @!P0 IMAD.X R5, R3, 0x1, R7, P1 ;  /* 0x0000000103058824 */ /* 0x000fe200008e0607 */
[----:B------:R-:W-:-:S04]  /*8db0*/  @!P0 IADD3 R2, P1, R0, R6, RZ ;  /* 0x0000000600028210 */ /* 0x000fc80007f3e0ff */
[----:B------:R1:W5:Y:S01]  /*8dc0*/  @!P0 LD.E.64 R68, [R4.64] ;  /* 0x0000000804448980 */ /* 0x000362000c101b00 */
[----:B------:R-:W-:-:S05]  /*8dd0*/  @!P0 IMAD.X R3, R8, 0x1, R7, P1 ;  /* 0x0000000108038824 */ /* 0x000fca00008e0607 */
[----:B------:R1:W5:Y:S03]  /*8de0*/  @!P0 LD.E.64 R66, [R2.64] ;  /* 0x0000000802428980 */ /* 0x000366000c101b00 */
.L_x_777:
[----:B------:R-:W-:Y:S05]  /*8df0*/  BSYNC B0 ;  /* 0x0000000000007941 */ /* 0x000fea0003800000 */
.L_x_776:
[----:B-1-3-5:R-:W-:Y:S01]  /*8e00*/  IMAD.MOV.U32 R2, RZ, RZ, R68 ;  /* 0x000000ffff027224 */ /* 0x02afe200078e0044 */
[----:B------:R-:W1:Y:S01]  /*8e10*/  SHFL.IDX PT, R7, R31, 0x3, 0x181f ;  /* 0x00781f001f077f89 */ /* 0x000e6200000e0000 */
[----:B------:R-:W-:Y:S01]  /*8e20*/  IMAD.MOV.U32 R0, RZ, RZ, R69 ;  /* 0x000000ffff007224 */ /* 0x000fe200078e0045 */
[----:B------:R-:W-:Y:S01]  /*8e30*/  BSSY B0, `(.L_x_778) ;  /* 0x0000050000007945 */ /* 0x000fe20003800000 */
[----:B--2---:R-:W-:Y:S01]  /*8e40*/  IMAD.MOV.U32 R3, RZ, RZ, R58 ;  /* 0x000000ffff037224 */ /* 0x004fe200078e003a */
[----:B------:R2:W3:Y:S01]  /*8e50*/  SHFL.IDX PT, R6, R21, 0x3, 0x181f ;  /* 0x00781f0015067f89 */ /* 0x0004e200000e0000 */
[----:B------:R-:W-:Y:S01]  /*8e60*/  CS2R R74, SRZ ;  /* 0x00000000004a7805 */ /* 0x000fe2000001ff00 */
[----:B------:R-:W-:Y:S01]  /*8e70*/  PRMT R104, R2, 0x5410, R0 ;  /* 0x0000541002687816 */ /* 0x000fe20000000000 */
[----:B------:R-:W-:Y:S01]  /*8e80*/  IMAD.MOV.U32 R2, RZ, RZ, R60 ;  /* 0x000000ffff027224 */ /* 0x000fe200078e003c */
[----:B------:R4:W1:Y:S01]  /*8e90*/  SHFL.IDX PT, R5, R30, 0x3, 0x181f ;  /* 0x00781f001e057f89 */ /* 0x00086200000e0000 */
[----:B------:R-:W-:Y:S01]  /*8ea0*/  IMAD.MOV.U32 R0, RZ, RZ, R61 ;  /* 0x000000ffff007224 */ /* 0x000fe200078e003d */
[----:B------:R-:W-:Y:S01]  /*8eb0*/  CS2R R70, SRZ ;  /* 0x0000000000467805 */ /* 0x000fe2000001ff00 */
[----:B------:R-:W-:Y:S01]  /*8ec0*/  CS2R R76, SRZ ;  /* 0x00000000004c7805 */ /* 0x000fe2000001ff00 */
[----:B------:R-:W-:-:S02]  /*8ed0*/  CS2R R72, SRZ ;  /* 0x0000000000487805 */ /* 0x000fc4000001ff00 */
[----:B------:R-:W-:Y:S01]  /*8ee0*/  PRMT R100, R2, 0x5410, R0 ;  /* 0x0000541002647816 */ /* 0x000fe20000000000 */
[----:B------:R-:W-:Y:S01]  /*8ef0*/  IMAD.MOV.U32 R0, RZ, RZ, R57 ;  /* 0x000000ffff007224 */ /* 0x000fe200078e0039 */
[----:B------:R-:W-:-:S04]  /*8f00*/  MOV R2, R56 ;  /* 0x0000003800027202 */ /* 0x000fc80000000f00 */
[----:B------:R-:W-:Y:S01]  /*8f10*/  PRMT R98, R2, 0x5410, R0 ;  /* 0x0000541002627816 */ /* 0x000fe20000000000 */
[----:B------:R-:W-:Y:S02]  /*8f20*/  IMAD.MOV.U32 R2, RZ, RZ, R50 ;  /* 0x000000ffff027224 */ /* 0x000fe400078e0032 */
[----:B------:R-:W-:-:S03]  /*8f30*/  IMAD.MOV.U32 R0, RZ, RZ, R51 ;  /* 0x000000ffff007224 */ /* 0x000fc600078e0033 */
[----:B------:R-:W-:Y:S01]  /*8f40*/  PRMT R94, R94, 0x5410, R2 ;  /* 0x000054105e5e7816 */ /* 0x000fe20000000002 */
[----:B--2---:R-:W-:Y:S01]  /*8f50*/  CS2R R20, SRZ ;  /* 0x0000000000147805 */ /* 0x004fe2000001ff00 */
[----:B------:R-:W-:Y:S01]  /*8f60*/  PRMT R96, R0, 0x7610, R96 ;  /* 0x0000761000607816 */ /* 0x000fe20000000060 */
[----:B------:R-:W-:Y:S01]  /*8f70*/  IMAD.MOV.U32 R0, RZ, RZ, R67 ;  /* 0x000000ffff007224 */ /* 0x000fe200078e0043 */
[----:B------:R-:W-:Y:S01]  /*8f80*/  MOV R2, R66 ;  /* 0x0000004200027202 */ /* 0x000fe20000000f00 */
[----:B----4-:R-:W-:-:S03]  /*8f90*/  CS2R R30, SRZ ;  /* 0x00000000001e7805 */ /* 0x010fc6000001ff00 */
[----:B------:R-:W-:Y:S01]  /*8fa0*/  PRMT R102, R2, 0x7610, R102 ;  /* 0x0000761002667816 */ /* 0x000fe20000000066 */
[----:B------:R-:W-:Y:S01]  /*8fb0*/  IMAD.MOV.U32 R2, RZ, RZ, R62 ;  /* 0x000000ffff027224 */ /* 0x000fe200078e003e */
[----:B------:R-:W-:Y:S02]  /*8fc0*/  PRMT R103, R0, 0x7610, R103 ;  /* 0x0000761000677816 */ /* 0x000fe40000000067 */
[----:B------:R-:W-:-:S04]  /*8fd0*/  MOV R0, R63 ;  /* 0x0000003f00007202 */ /* 0x000fc80000000f00 */
[----:B------:R-:W-:Y:S01]  /*8fe0*/  PRMT R99, R2, 0x5410, R0 ;  /* 0x0000541002637816 */ /* 0x000fe20000000000 */
[----:B------:R-:W-:Y:S01]  /*8ff0*/  IMAD.MOV.U32 R2, RZ, RZ, R59 ;  /* 0x000000ffff027224 */ /* 0x000fe200078e003b */
[----:B------:R2:W4:Y:S04]  /*9000*/  SHFL.IDX PT, R0, R36, 0x3, 0x181f ;  /* 0x00781f0024007f89 */ /* 0x00052800000e0000 */
[----:B------:R-:W-:Y:S01]  /*9010*/  PRMT R97, R3, 0x5410, R2 ;  /* 0x0000541003617816 */ /* 0x000fe20000000002 */
[----:B------:R-:W-:Y:S01]  /*9020*/  IMAD.MOV.U32 R2, RZ, RZ, R53 ;  /* 0x000000ffff027224 */ /* 0x000fe200078e0035 */
[----:B------:R-:W-:-:S04]  /*9030*/  MOV R3, R52 ;  /* 0x0000003400037202 */ /* 0x000fc80000000f00 */
[----:B------:R-:W-:Y:S01]  /*9040*/  PRMT R93, R3, 0x5410, R2 ;  /* 0x00005410035d7816 */ /* 0x000fe20000000002 */
[----:B--2---:R-:W-:Y:S01]  /*9050*/  CS2R R36, SRZ ;  /* 0x0000000000247805 */ /* 0x004fe2000001ff00 */
[----:B------:R-:W-:Y:S05]  /*9060*/  @P6 BRA `(.L_x_779) ;  /* 0x000002c000006947 */ /* 0x000fea0003800000 */
[----:B-1-34-:R-:W-:Y:S01]  /*9070*/  ISETP.GE.AND P0, PT, R138, c[0x0][0x27c], PT ;  /* 0x00009f008a007a0c */ /* 0x01afe20003f06270 */
[----:B------:R-:W-:Y:S01]  /*9080*/  CS2R R30, SRZ ;  /* 0x00000000001e7805 */ /* 0x000fe2000001ff00 */
[----:B------:R-:W-:-:S11]  /*9090*/  ISETP.GE.AND P2, PT, R158, c[0x0][0x27c], PT ;  /* 0x00009f009e007a0c */ /* 0x000fd60003f46270 */
[C---:B------:R-:W-:Y:S01]  /*90a0*/  @!P0 IMAD.SHL.U32 R4, R138.reuse, 0x2, RZ ;  /* 0x000000028a048824 */ /* 0x040fe200078e00ff */
[----:B------:R-:W-:-:S04]  /*90b0*/  @!P0 SHF.L.U64.HI R8, R138, 0x1, R139 ;  /* 0x000000018a088819 */ /* 0x000fc8000001028b */
[----:B------:R-:W-:-:S05]  /*90c0*/  @!P0 IADD3 R2, P1, R0, R4, RZ ;  /* 0x0000000400028210 */ /* 0x000fca0007f3e0ff */
[----:B------:R-:W-:-:S05]  /*90d0*/  @!P0 IMAD.X R3, R7, 0x1, R8, P1 ;  /* 0x0000000107038824 */ /* 0x000fca00008e0608 */
[----:B------:R1:W5:Y:S01]  /*90e0*/  @!P0 LD.E.64 R30, [R2.64] ;  /* 0x00000008021e8980 */ /* 0x000362000c101b00 */
[----:B------:R-:W-:Y:S01]  /*90f0*/  CS2R R20, SRZ ;  /* 0x0000000000147805 */ /* 0x000fe2000001ff00 */
[----:B------:R-:W-:Y:S01]  /*9100*/  CS2R R70, SRZ ;  /* 0x0000000000467805 */ /* 0x000fe2000001ff00 */
[----:B-1----:R-:W-:Y:S01]  /*9110*/  @!P0 IADD3 R2, P1, R5, R4, RZ ;  /* 0x0000000405028210 */ /* 0x002fe20007f3e0ff */
[----:B------:R-:W-:-:S04]  /*9120*/  @!P2 IMAD.SHL.U32 R4, R158, 0x2, RZ ;  /* 0x000000029e04a824 */ /* 0x000fc800078e00ff */
[----:B------:R-:W-:Y:S01]  /*9130*/  @!P0 IMAD.X R3, R6, 0x1, R8, P1 ;  /* 0x0000000106038824 */ /* 0x000fe200008e0608 */
[----:B------:R-:W-:-:S04]  /*9140*/  @!P2 SHF.L.U64.HI R8, R158, 0x1, R106 ;  /* 0x000000019e08a819 */ /* 0x000fc8000001026a */
[----:B------:R1:W5:Y:S01]  /*9150*/  @!P0 LD.E.64 R20, [R2.64] ;  /* 0x0000000802148980 */ /* 0x000362000c101b00 */
[----:B------:R-:W-:Y:S01]  /*9160*/  ISETP.GE.AND P1, PT, R156, c[0x0][0x27c], PT ;  /* 0x00009f009c007a0c */ /* 0x000fe20003f26270 */
[----:B------:R-:W-:Y:S01]  /*9170*/  CS2R R36, SRZ ;  /* 0x0000000000247805 */ /* 0x000fe2000001ff00 */
[----:B-1----:R-:W-:-:S05]  /*9180*/  @!P2 IADD3 R2, P0, R0, R4, RZ ;  /* 0x000000040002a210 */ /* 0x002fca0007f1e0ff */
[----:B------:R-:W-:-:S05]  /*9190*/  @!P2 IMAD.X R3, R7, 0x1, R8, P0 ;  /* 0x000000010703a824 */ /* 0x000fca00000e0608 */
[----:B------:R1:W5:Y:S01]  /*91a0*/  @!P2 LD.E.64 R70, [R2.64] ;  /* 0x000000080246a980 */ /* 0x000362000c101b00 */
[----:B------:R-:W-:Y:S01]  /*91b0*/  CS2R R74, SRZ ;  /* 0x00000000004a7805 */ /* 0x000fe2000001ff00 */
[----:B-1----:R-:W-:Y:S01]  /*91c0*/  @!P2 IADD3 R2, P0, R5, R4, RZ ;  /* 0x000000040502a210 */ /* 0x002fe20007f1e0ff */
[----:B------:R-:W-:-:S04]  /*91d0*/  @!P1 IMAD.SHL.U32 R4, R156, 0x2, RZ ;  /* 0x000000029c049824 */ /* 0x000fc800078e00ff */
[----:B------:R-:W-:Y:S01]  /*91e0*/  @!P2 IMAD.X R3, R6, 0x1, R8, P0 ;  /* 0x000000010603a824 */ /* 0x000fe200000e0608 */
[----:B------:R-:W-:-:S04]  /*91f0*/  @!P1 SHF.L.U64.HI R8, R156, 0x1, R105 ;  /* 0x000000019c089819 */ /* 0x000fc80000010269 */
[----:B------:R1:W5:Y:S01]  /*9200*/  @!P2 LD.E.64 R36, [R2.64] ;  /* 0x000000080224a980 */ /* 0x000362000c101b00 */
[----:B------:R-:W-:Y:S01]  /*9210*/  CS2R R72, SRZ ;  /* 0x0000000000487805 */ /* 0x000fe2000001ff00 */
[----:B-1----:R-:W-:-:S05]  /*9220*/  @!P1 IADD3 R2, P0, R0, R4, RZ ;  /* 0x0000000400029210 */ /* 0x002fca0007f1e0ff */
[----:B------:R-:W-:Y:S01]  /*9230*/  @!P1 IMAD.X R3, R7, 0x1, R8, P0 ;  /* 0x0000000107039824 */ /* 0x000fe200000e0608 */
[----:B------:R-:W-:-:S04]  /*9240*/  ISETP.GE.AND P0, PT, R157, c[0x0][0x27c], PT ;  /* 0x00009f009d007a0c */ /* 0x000fc80003f06270 */
[----:B------:R1:W5:Y:S01]  /*9250*/  @!P1 LD.E.64 R74, [R2.64] ;  /* 0x00000008024a9980 */ /* 0x000362000c101b00 */
[----:B------:R-:W-:Y:S01]  /*9260*/  CS2R R78, SRZ ;  /* 0x00000000004e7805 */ /* 0x000fe2000001ff00 */
[----:B------:R-:W-:Y:S01]  /*9270*/  CS2R R76, SRZ ;  /* 0x00000000004c7805 */ /* 0x000fe2000001ff00 */
[----:B-1----:R-:W-:-:S05]  /*9280*/  @!P1 IADD3 R2, P2, R5, R4, RZ ;  /* 0x0000000405029210 */ /* 0x002fca0007f5e0ff */
[----:B------:R-:W-:-:S05]  /*9290*/  @!P1 IMAD.X R3, R6, 0x1, R8, P2 ;  /* 0x0000000106039824 */ /* 0x000fca00010e0608 */
[----:B------:R1:W5:Y:S02]  /*92a0*/  @!P1 LD.E.64 R72, [R2.64] ;  /* 0x0000000802489980 */ /* 0x000364000c101b00 */
[----:B-1----:R-:W-:-:S05]  /*92b0*/  @!P0 IMAD.SHL.U32 R2, R157, 0x2, RZ ;  /* 0x000000029d028824 */ /* 0x002fca00078e00ff */
[-C--:B------:R-:W-:Y:S02]  /*92c0*/  @!P0 IADD3 R4, P2, R0, R2.reuse, RZ ;  /* 0x0000000200048210 */ /* 0x080fe40007f5e0ff */
[----:B------:R-:W-:Y:S02]  /*92d0*/  @!P0 IADD3 R2, P1, R5, R2, RZ ;  /* 0x0000000205028210 */ /* 0x000fe40007f3e0ff */
[----:B------:R-:W-:-:S05]  /*92e0*/  @!P0 SHF.L.U64.HI R0, R157, 0x1, R101 ;  /* 0x000000019d008819 */ /* 0x000fca0000010265 */
[--C-:B------:R-:W-:Y:S02]  /*92f0*/  @!P0 IMAD.X R5, R7, 0x1, R0.reuse, P2 ;  /* 0x0000000107058824 */ /* 0x100fe400010e0600 */
[----:B------:R-:W-:-:S03]  /*9300*/  @!P0 IMAD.X R3, R6, 0x1, R0, P1 ;  /* 0x0000000106038824 */ /* 0x000fc600008e0600 */
[----:B------:R1:W5:Y:S04]  /*9310*/  @!P0 LD.E.64 R78, [R4.64] ;  /* 0x00000008044e8980 */ /* 0x000368000c101b00 */
[----:B------:R1:W5:Y:S02]  /*9320*/  @!P0 LD.E.64 R76, [R2.64] ;  /* 0x00000008024c8980 */ /* 0x000364000c101b00 */
.L_x_779:
[----:B-1-34-:R-:W-:Y:S05]  /*9330*/  BSYNC B0 ;  /* 0x0000000000007941 */ /* 0x01afea0003800000 */
.L_x_778:
[----:B-----5:R-:W-:Y:S01]  /*9340*/  IMAD.MOV.U32 R2, RZ, RZ, R78 ;  /* 0x000000ffff027224 */ /* 0x020fe200078e004e */
[----:B------:R-:W-:-:S04]  /*9350*/  DEPBAR.LE SB0, 0x1 ;  /* 0x000080400000791a */ /* 0x000fc80000000000 */
[----:B------:R-:W-:Y:S01]  /*9360*/  IMAD.MOV.U32 R0, RZ, RZ, R79 ;  /* 0x000000ffff007224 */ /* 0x000fe200078e004f */
[----:B------:R-:W-:Y:S04]  /*9370*/  BSSY B1, `(.L_x_780) ;  /* 0x00000d6000017945 */ /* 0x000fe80003800000 */
[----:B------:R-:W-:Y:S01]  /*9380*/  PRMT R111, R2, 0x5410, R0 ;  /* 0x00005410026f7816 */ /* 0x000fe20000000000 */
[----:B------:R-:W-:Y:S02]  /*9390*/  IMAD.MOV.U32 R2, RZ, RZ, R74 ;  /* 0x000000ffff027224 */ /* 0x000fe400078e004a */
[----:B------:R-:W-:-:S05]  /*93a0*/  IMAD.MOV.U32 R0, RZ, RZ, R75 ;  /* 0x000000ffff007224 */ /* 0x000fca00078e004b */
[----:B------:R-:W-:Y:S01]  /*93b0*/  PRMT R108, R2, 0x5410, R0 ;  /* 0x00005410026c7816 */ /* 0x000fe20000000000 */
[----:B------:R-:W-:Y:S01]  /*93c0*/  IMAD.MOV.U32 R2, RZ, RZ, R70 ;  /* 0x000000ffff027224 */ /* 0x000fe200078e0046 */
[----:B------:R-:W-:-:S04]  /*93d0*/  MOV R0, R71 ;  /* 0x0000004700007202 */ /* 0x000fc80000000f00 */
[----:B------:R-:W-:Y:S01]  /*93e0*/  PRMT R106, R2, 0x5410, R0 ;  /* 0x00005410026a7816 */ /* 0x000fe20000000000 */
[----:B------:R-:W-:Y:S02]  /*93f0*/  IMAD.MOV.U32 R2, RZ, RZ, R30 ;  /* 0x000000ffff027224 */ /* 0x000fe400078e001e */
[----:B------:R-:W-:-:S03]  /*9400*/  IMAD.MOV.U32 R0, RZ, RZ, R31 ;  /* 0x000000ffff007224 */ /* 0x000fc600078e001f */
[----:B------:R-:W-:Y:S01]  /*9410*/  PRMT R102, R102, 0x5410, R2 ;  /* 0x0000541066667816 */ /* 0x000fe20000000002 */
[----:B------:R-:W-:Y:S01]  /*9420*/  IMAD.MOV.U32 R2, RZ, RZ, R76 ;  /* 0x000000ffff027224 */ /* 0x000fe200078e004c */
[----:B------:R-:W-:Y:S01]  /*9430*/  PRMT R103, R103, 0x5410, R0 ;  /* 0x0000541067677816 */ /* 0x000fe20000000000 */
[----:B------:R-:W-:-:S05]  /*9440*/  IMAD.MOV.U32 R0, RZ, RZ, R77 ;  /* 0x000000ffff007224 */ /* 0x000fca00078e004d */
[----:B------:R-:W-:Y:S01]  /*9450*/  PRMT R110, R2, 0x5410, R0 ;  /* 0x00005410026e7816 */ /* 0x000fe20000000000 */
[----:B------:R-:W-:Y:S01]  /*9460*/  IMAD.IADD R2, R64, 0x1, -R227 ;  /* 0x0000000140027824 */ /* 0x000fe200078e0ae3 */
[----:B------:R-:W-:-:S04]  /*9470*/  MOV R0, R72 ;  /* 0x0000004800007202 */ /* 0x000fc80000000f00 */
[----:B------:R-:W-:Y:S01]  /*9480*/  PRMT R107, R0, 0x7610, R107 ;  /* 0x00007610006b7816 */ /* 0x000fe2000000006b */
[----:B------:R-:W-:Y:S01]  /*9490*/  IMAD.MOV.U32 R0, RZ, RZ, R73 ;  /* 0x000000ffff007224 */ /* 0x000fe200078e0049 */
[----:B------:R-:W-:-:S04]  /*94a0*/  IMNMX R64, R2, 0x80, PT ;  /* 0x0000008002407817 */ /* 0x000fc80003800200 */
[----:B------:R-:W-:Y:S01]  /*94b0*/  PRMT R107, R107, 0x5410, R0 ;  /* 0x000054106b6b7816 */ /* 0x000fe20000000000 */
[----:B------:R-:W-:Y:S01]  /*94c0*/  IMAD.MOV.U32 R0, RZ, RZ, R36 ;  /* 0x000000ffff007224 */ /* 0x000fe200078e0024 */
[----:B------:R-:W-:Y:S01]  /*94d0*/  BAR.SYNC.DEFER_BLOCKING 0x0 ;  /* 0x0000000000007b1d */ /* 0x000fe20000010000 */
[----:B------:R-:W-:-:S03]  /*94e0*/  ISETP.GE.AND P0, PT, R211, R64, PT ;  /* 0x00000040d300720c */ /* 0x000fc60003f06270 */
[----:B------:R-:W-:Y:S02]  /*94f0*/  PRMT R105, R0, 0x7610, R105 ;  /* 0x0000761000697816 */ /* 0x000fe40000000069 */
[----:B------:R-:W-:-:S04]  /*9500*/  MOV R0, R37 ;  /* 0x0000002500007202 */ /* 0x000fc80000000f00 */
[----:B------:R-:W-:Y:S01]  /*9510*/  PRMT R105, R105, 0x5410, R0 ;  /* 0x0000541069697816 */ /* 0x000fe20000000000 */
[----:B------:R-:W-:-:S05]  /*9520*/  IMAD.MOV.U32 R0, RZ, RZ, R20 ;  /* 0x000000ffff007224 */ /* 0x000fca00078e0014 */
[----:B------:R-:W-:Y:S01]  /*9530*/  PRMT R101, R0, 0x7610, R101 ;  /* 0x0000761000657816 */ /* 0x000fe20000000065 */
[----:B------:R-:W-:-:S05]  /*9540*/  IMAD.MOV.U32 R0, RZ, RZ, R21 ;  /* 0x000000ffff007224 */ /* 0x000fca00078e0015 */
[----:B------:R-:W-:Y:S01]  /*9550*/  PRMT R101, R101, 0x5410, R0 ;  /* 0x0000541065657816 */ /* 0x000fe20000000000 */
[----:B------:R-:W-:Y:S05]  /*9560*/  @P0 BRA `(.L_x_781) ;  /* 0x00000b6000000947 */ /* 0x000fea0003800000 */
[----:B------:R-:W-:Y:S01]  /*9570*/  ISETP.GE.AND P0, PT, R138, c[0x0][0x27c], PT ;  /* 0x00009f008a007a0c */ /* 0x000fe20003f06270 */
[----:B------:R-:W-:-:S12]  /*9580*/  BSSY B0, `(.L_x_782) ;  /* 0x000002c000007945 */ /* 0x000fd80003800000 */
[----:B------:R-:W-:Y:S05]  /*9590*/  @P0 BRA `(.L_x_783) ;  /* 0x000002a000000947 */ /* 0x000fea0003800000 */
[----:B------:R-:W1:Y:S01]  /*95a0*/  LDS.128 R4, [R194+0x10080] ;  /* 0x01008000c2047984 */ /* 0x000e620000000c00 */
[----:B------:R-:W-:Y:S02]  /*95b0*/  SHF.R.U32.HI R0, RZ, 0x10, R25 ;  /* 0x00000010ff007819 */ /* 0x000fe40000011619 */
[----:B------:R-:W-:Y:S02]  /*95c0*/  SHF.R.U32.HI R3, RZ, 0x10, R23 ;  /* 0x00000010ff037819 */ /* 0x000fe40000011617 */
[----:B------:R-:W-:Y:S01]  /*95d0*/  SHF.R.U64 R11, R24, 0x10, R25 ;  /* 0x00000010180b7819 */ /* 0x000fe20000001219 */
[----:B------:R-:W-:Y:S01]  /*95e0*/  HADD2.F32 R8, -RZ, R0.H0_H0 ;  /* 0x20000000ff087230 */ /* 0x000fe20000004100 */
[----:B------:R-:W-:Y:S01]  /*95f0*/  SHF.R.U64 R12, R22, 0x10, R23 ;  /* 0x00000010160c7819 */ /* 0x000fe20000001217 */
[--C-:B-1----:R-:W-:Y:S02]  /*9600*/  HADD2.F32 R0, -RZ, R7.reuse.H1_H1 ;  /* 0x30000007ff007230 */ /* 0x102fe40000004100 */
[----:B------:R-:W-:-:S02]  /*9610*/  HADD2.F32 R2, -RZ, R7.H0_H0 ;  /* 0x20000007ff027230 */ /* 0x000fc40000004100 */
[----:B------:R-:W-:Y:S01]  /*9620*/  HADD2.F32 R7, -RZ, R3.H0_H0 ;  /* 0x20000003ff077230 */ /* 0x000fe20000004100 */
[----:B------:R-:W-:-:S04]  /*9630*/  FMUL.FTZ R3, R0, R8 ;  /* 0x0000000800037220 */ /* 0x000fc80000410000 */
[C---:B------:R-:W-:Y:S02]  /*9640*/  FFMA.FTZ R3, R2.reuse, R7, -R3 ;  /* 0x0000000702037223 */ /* 0x040fe40000010803 */
[----:B------:R-:W-:-:S04]  /*9650*/  FMUL.FTZ R2, R2, R8 ;  /* 0x0000000802027220 */ /* 0x000fc80000410000 */
[----:B------:R-:W-:Y:S01]  /*9660*/  FFMA.FTZ R0, R0, R7, R2 ;  /* 0x0000000700007223 */ /* 0x000fe20000010002 */
[----:B------:R-:W-:-:S04]  /*9670*/  HADD2.F32 R2, -RZ, R80.H0_H0 ;  /* 0x20000050ff027230 */ /* 0x000fc80000004100 */
[----:B------:R-:W-:Y:S01]  /*9680*/  F2FP.PACK_AB R7, R0, R3 ;  /* 0x000000030007723e */ /* 0x000fe200000000ff */
[----:B------:R-:W-:Y:S02]  /*9690*/  HADD2.F32 R0, -RZ, R65.H0_H0 ;  /* 0x20000041ff007230 */ /* 0x000fe40000004100 */
[--C-:B------:R-:W-:Y:S02]  /*96a0*/  HADD2.F32 R3, -RZ, R4.reuse.H1_H1 ;  /* 0x30000004ff037230 */ /* 0x100fe40000004100 */
[----:B------:R-:W-:-:S03]  /*96b0*/  HADD2.F32 R4, -RZ, R4.H0_H0 ;  /* 0x20000004ff047230 */ /* 0x000fc60000004100 */
[CC--:B------:R-:W-:Y:S02]  /*96c0*/  FMUL.FTZ R8, R3.reuse, R0.reuse ;  /* 0x0000000003087220 */ /* 0x0c0fe40000410000 */
[C---:B------:R-:W-:Y:S02]  /*96d0*/  FMUL.FTZ R0, R4.reuse, R0 ;  /* 0x0000000004007220 */ /* 0x040fe40000410000 */
[-C--:B------:R-:W-:Y:S01]  /*96e0*/  FFMA.FTZ R10, R4, R2.reuse, -R8 ;  /* 0x00000002040a7223 */ /* 0x080fe20000010808 */
[--C-:B------:R-:W-:Y:S01]  /*96f0*/  HADD2.F32 R4, -RZ, R6.reuse.H0_H0 ;  /* 0x20000006ff047230 */ /* 0x100fe20000004100 */
[----:B------:R-:W-:Y:S01]  /*9700*/  FFMA.FTZ R9, R3, R2, R0 ;  /* 0x0000000203097223 */ /* 0x000fe20000010000 */
[----:B------:R-:W-:Y:S02]  /*9710*/  HADD2.F32 R0, -RZ, R65.H1_H1 ;  /* 0x30000041ff007230 */ /* 0x000fe40000004100 */
[----:B------:R-:W-:Y:S02]  /*9720*/  HADD2.F32 R3, -RZ, R6.H1_H1 ;  /* 0x30000006ff037230 */ /* 0x000fe40000004100 */
[----:B------:R-:W-:-:S03]  /*9730*/  HADD2.F32 R2, -RZ, R80.H1_H1 ;  /* 0x30000050ff027230 */ /* 0x000fc60000004100 */
[CC--:B------:R-:W-:Y:S02]  /*9740*/  FMUL.FTZ R6, R3.reuse, R0.reuse ;  /* 0x0000000003067220 */ /* 0x0c0fe40000410000 */
[C---:B------:R-:W-:Y:S02]  /*9750*/  FMUL.FTZ R0, R4.reuse, R0 ;  /* 0x0000000004007220 */ /* 0x040fe40000410000 */
[-C--:B------:R-:W-:Y:S01]  /*9760*/  FFMA.FTZ R8, R4, R2.reuse, -R6 ;  /* 0x0000000204087223 */ /* 0x080fe20000010806 */
[----:B------:R-:W-:Y:S01]  /*9770*/  HADD2.F32 R4, -RZ, R11.H0_H0 ;  /* 0x2000000bff047230 */ /* 0x000fe20000004100 */
[----:B------:R-:W-:Y:S01]  /*9780*/  FFMA.FTZ R6, R3, R2, R0 ;  /* 0x0000000203067223 */ /* 0x000fe20000010000 */
[--C-:B------:R-:W-:Y:S02]  /*9790*/  HADD2.F32 R0, -RZ, R5.reuse.H1_H1 ;  /* 0x30000005ff007230 */ /* 0x100fe40000004100 */
[----:B------:R-:W-:Y:S02]  /*97a0*/  HADD2.F32 R2, -RZ, R5.H0_H0 ;  /* 0x20000005ff027230 */ /* 0x000fe40000004100 */
[----:B------:R-:W-:Y:S01]  /*97b0*/  HADD2.F32 R5, -RZ, R12.H0_H0 ;  /* 0x2000000cff057230 */ /* 0x000fe20000004100 */
[----:B------:R-:W-:Y:S01]  /*97c0*/  FMUL.FTZ R3, R0, R4 ;  /* 0x0000000400037220 */ /* 0x000fe20000410000 */
[----:B------:R-:W-:-:S03]  /*97d0*/  F2FP.PACK_AB R6, R6, R8 ;  /* 0x000000080606723e */ /* 0x000fc600000000ff */
[C---:B------:R-:W-:Y:S02]  /*97e0*/  FFMA.FTZ R3, R2.reuse, R5, -R3 ;  /* 0x0000000502037223 */ /* 0x040fe40000010803 */
[----:B------:R-:W-:Y:S01]  /*97f0*/  FMUL.FTZ R2, R2, R4 ;  /* 0x0000000402027220 */ /* 0x000fe20000410000 */
[----:B------:R-:W-:-:S03]  /*9800*/  F2FP.PACK_AB R4, R9, R10 ;  /* 0x0000000a0904723e */ /* 0x000fc600000000ff */
[----:B------:R-:W-:-:S05]  /*9810*/  FFMA.FTZ R2, R0, R5, R2 ;  /* 0x0000000500027223 */ /* 0x000fca0000010002 */
[----:B------:R-:W-:-:S05]  /*9820*/  F2FP.PACK_AB R5, R2, R3 ;  /* 0x000000030205723e */ /* 0x000fca00000000ff */
[----:B------:R1:W-:Y:S02]  /*9830*/  STS.128 [R194+0x10080], R4 ;  /* 0x01008004c2007388 */ /* 0x0003e40000000c00 */
.L_x_783:
[----:B------:R-:W-:Y:S05]  /*9840*/  BSYNC B0 ;  /* 0x0000000000007941 */ /* 0x000fea0003800000 */
.L_x_782:
[----:B------:R-:W-:Y:S01]  /*9850*/  ISETP.GE.AND P0, PT, R158, c[0x0][0x27c], PT ;  /* 0x00009f009e007a0c */ /* 0x000fe20003f06270 */
[----:B------:R-:W-:-:S12]  /*9860*/  BSSY B0, `(.L_x_784) ;  /* 0x000002c000007945 */ /* 0x000fd80003800000 */
[----:B------:R-:W-:Y:S05]  /*9870*/  @P0 BRA `(.L_x_785) ;  /* 0x000002a000000947 */ /* 0x000fea0003800000 */
[----:B-1----:R-:W1:Y:S01]  /*9880*/  LDS.128 R4, [R194+0x14080] ;  /* 0x01408000c2047984 */ /* 0x002e620000000c00 */
        /* <DEDUP_REMOVED lines=41> */
.L_x_785:
[----:B------:R-:W-:Y:S05]  /*9b20*/  BSYNC B0 ;  /* 0x0000000000007941 */ /* 0x000fea0003800000 */
.L_x_784:
        /* <DEDUP_REMOVED lines=45> */
.L_x_787:
[----:B------:R-:W-:Y:S05]  /*9e00*/  BSYNC B0 ;  /* 0x0000000000007941 */ /* 0x000fea0003800000 */
.L_x_786:
[----:B------:R-:W-:-:S13]  /*9e10*/  ISETP.GE.AND P0, PT, R157, c[0x0][0x27c], PT ;  /* 0x00009f009d007a0c */ /* 0x000fda0003f06270 */
[----:B------:R-:W-:Y:S05]  /*9e20*/  @P0 BRA `(.L_x_781) ;  /* 0x000002a000000947 */ /* 0x000fea0003800000 */
[----:B------:R-:W2:Y:S01]  /*9e30*/  LDS.128 R8, [R194+0x1c080] ;  /* 0x01c08000c2087984 */ /* 0x000ea20000000c00 */
[--C-:B------:R-:W-:Y:S02]  /*9e40*/  SHF.R.U32.HI R0, RZ, 0x10, R39.reuse ;  /* 0x00000010ff007819 */ /* 0x100fe40000011627 */
[----:B------:R-:W-:-:S03]  /*9e50*/  SHF.R.U64 R12, R38, 0x10, R39 ;  /* 0x00000010260c7819 */ /* 0x000fc60000001227 */
[----:B-1----:R-:W-:Y:S01]  /*9e60*/  HADD2.F32 R4, -RZ, R0.H0_H0 ;  /* 0x20000000ff047230 */ /* 0x002fe20000004100 */
[----:B------:R-:W-:-:S05]  /*9e70*/  SHF.R.U32.HI R0, RZ, 0x10, R41 ;  /* 0x00000010ff007819 */ /* 0x000fca0000011629 */
[----:B------:R-:W-:Y:S02]  /*9e80*/  HADD2.F32 R0, -RZ, R0.H0_H0 ;  /* 0x20000000ff007230 */ /* 0x000fe40000004100 */
[--C-:B--2---:R-:W-:Y:S02]  /*9e90*/  HADD2.F32 R2, -RZ, R11.reuse.H1_H1 ;  /* 0x3000000bff027230 */ /* 0x104fe40000004100 */
[----:B------:R-:W-:-:S03]  /*9ea0*/  HADD2.F32 R3, -RZ, R11.H0_H0 ;  /* 0x2000000bff037230 */ /* 0x000fc60000004100 */
[CC--:B------:R-:W-:Y:S02]  /*9eb0*/  FMUL.FTZ R5, R2.reuse, R4.reuse ;  /* 0x0000000402057220 */ /* 0x0c0fe40000410000 */
[C---:B------:R-:W-:Y:S02]  /*9ec0*/  FMUL.FTZ R4, R3.reuse, R4 ;  /* 0x0000000403047220 */ /* 0x040fe40000410000 */
[-C--:B------:R-:W-:Y:S01]  /*9ed0*/  FFMA.FTZ R13, R3, R0.reuse, -R5 ;  /* 0x00000000030d7223 */ /* 0x080fe20000010805 */
[--C-:B------:R-:W-:Y:S01]  /*9ee0*/  HADD2.F32 R3, -RZ, R8.reuse.H1_H1 ;  /* 0x30000008ff037230 */ /* 0x100fe20000004100 */
[----:B------:R-:W-:Y:S01]  /*9ef0*/  FFMA.FTZ R7, R2, R0, R4 ;  /* 0x0000000002077223 */ /* 0x000fe20000010004 */
[----:B------:R-:W-:Y:S02]  /*9f00*/  HADD2.F32 R0, -RZ, R85.H1_H1 ;  /* 0x30000055ff007230 */ /* 0x000fe40000004100 */
[----:B------:R-:W-:Y:S02]  /*9f10*/  HADD2.F32 R4, -RZ, R8.H0_H0 ;  /* 0x20000008ff047230 */ /* 0x000fe40000004100 */
[----:B------:R-:W-:Y:S01]  /*9f20*/  HADD2.F32 R2, -RZ, R87.H1_H1 ;  /* 0x30000057ff027230 */ /* 0x000fe20000004100 */
[-C--:B------:R-:W-:Y:S01]  /*9f30*/  FMUL.FTZ R5, R3, R0.reuse ;  /* 0x0000000003057220 */ /* 0x080fe20000410000 */
[----:B------:R-:W-:Y:S01]  /*9f40*/  F2FP.PACK_AB R7, R7, R13 ;  /* 0x0000000d0707723e */ /* 0x000fe200000000ff */
[----:B------:R-:W-:-:S02]  /*9f50*/  FMUL.FTZ R0, R4, R0 ;  /* 0x0000000004007220 */ /* 0x000fc40000410000 */
[-C--:B------:R-:W-:Y:S01]  /*9f60*/  FFMA.FTZ R11, R4, R2.reuse, -R5 ;  /* 0x00000002040b7223 */ /* 0x080fe20000010805 */
[--C-:B------:R-:W-:Y:S01]  /*9f70*/  HADD2.F32 R4, -RZ, R10.reuse.H0_H0 ;  /* 0x2000000aff047230 */ /* 0x100fe20000004100 */
[----:B------:R-:W-:Y:S01]  /*9f80*/  FFMA.FTZ R8, R3, R2, R0 ;  /* 0x0000000203087223 */ /* 0x000fe20000010000 */
[----:B------:R-:W-:Y:S02]  /*9f90*/  HADD2.F32 R3, -RZ, R10.H1_H1 ;  /* 0x3000000aff037230 */ /* 0x000fe40000004100 */
[----:B------:R-:W-:Y:S02]  /*9fa0*/  HADD2.F32 R0, -RZ, R87.H0_H0 ;  /* 0x20000057ff007230 */ /* 0x000fe40000004100 */
[----:B------:R-:W-:Y:S02]  /*9fb0*/  HADD2.F32 R2, -RZ, R88.H1_H1 ;  /* 0x30000058ff027230 */ /* 0x000fe40000004100 */
[----:B------:R-:W-:Y:S01]  /*9fc0*/  HADD2.F32 R10, -RZ, R12.H0_H0 ;  /* 0x2000000cff0a7230 */ /* 0x000fe20000004100 */
[----:B------:R-:W-:-:S02]  /*9fd0*/  FMUL.FTZ R5, R3, R0 ;  /* 0x0000000003057220 */ /* 0x000fc40000410000 */
[C---:B------:R-:W-:Y:S02]  /*9fe0*/  FMUL.FTZ R0, R4.reuse, R0 ;  /* 0x0000000004007220 */ /* 0x040fe40000410000 */
[-C--:B------:R-:W-:Y:S02]  /*9ff0*/  FFMA.FTZ R5, R4, R2.reuse, -R5 ;  /* 0x0000000204057223 */ /* 0x080fe40000010805 */
[----:B------:R-:W-:Y:S01]  /*a000*/  FFMA.FTZ R6, R3, R2, R0 ;  /* 0x0000000203067223 */ /* 0x000fe20000010000 */
[----:B------:R-:W-:Y:S01]  /*a010*/  SHF.R.U64 R3, R40, 0x10, R41 ;  /* 0x0000001028037819 */ /* 0x000fe20000001229 */
[--C-:B------:R-:W-:Y:S02]  /*a020*/  HADD2.F32 R0, -RZ, R9.reuse.H1_H1 ;  /* 0x30000009ff007230 */ /* 0x100fe40000004100 */
[----:B------:R-:W-:Y:S01]  /*a030*/  HADD2.F32 R2, -RZ, R9.H0_H0 ;  /* 0x20000009ff027230 */ /* 0x000fe20000004100 */
[----:B------:R-:W-:Y:S01]  /*a040*/  F2FP.PACK_AB R6, R6, R5 ;  /* 0x000000050606723e */ /* 0x000fe200000000ff */
[----:B------:R-:W-:Y:S01]  /*a050*/  HADD2.F32 R9, -RZ, R3.H0_H0 ;  /* 0x20000003ff097230 */ /* 0x000fe20000004100 */
[----:B------:R-:W-:-:S02]  /*a060*/  FMUL.FTZ R4, R0, R10 ;  /* 0x0000000a00047220 */ /* 0x000fc40000410000 */
[C---:B------:R-:W-:Y:S02]  /*a070*/  FMUL.FTZ R3, R2.reuse, R10 ;  /* 0x0000000a02037220 */ /* 0x040fe40000410000 */
[----:B------:R-:W-:Y:S01]  /*a080*/  FFMA.FTZ R2, R2, R9, -R4 ;  /* 0x0000000902027223 */ /* 0x000fe20000010804 */
[----:B------:R-:W-:Y:S01]  /*a090*/  F2FP.PACK_AB R4, R8, R11 ;  /* 0x0000000b0804723e */ /* 0x000fe200000000ff */
[----:B------:R-:W-:-:S05]  /*a0a0*/  FFMA.FTZ R3, R0, R9, R3 ;  /* 0x0000000900037223 */ /* 0x000fca0000010003 */
[----:B------:R-:W-:-:S05]  /*a0b0*/  F2FP.PACK_AB R5, R3, R2 ;  /* 0x000000020305723e */ /* 0x000fca00000000ff */
[----:B------:R1:W-:Y:S02]  /*a0c0*/  STS.128 [R194+0x1c080], R4 ;  /* 0x01c08004c2007388 */ /* 0x0003e40000000c00 */
.L_x_781:
[----:B------:R-:W-:Y:S05]  /*a0d0*/  BSYNC B1 ;  /* 0x0000000000017941 */ /* 0x000fea0003800000 */
.L_x_780:
[----:B------:R-:W-:Y:S01]  /*a0e0*/  IADD3 R0, R211, 0x20, RZ ;  /* 0x00000020d3007810 */ /* 0x000fe20007ffe0ff */
[----:B------:R-:W-:Y:S03]  /*a0f0*/  BSSY B1, `(.L_x_788) ;  /* 0x00000b9000017945 */ /* 0x000fe60003800000 */
[----:B------:R-:W-:-:S13]  /*a100*/  ISETP.GE.AND P0, PT, R0, R64, PT ;  /* 0x000000400000720c */ /* 0x000fda0003f06270 */
[----:B------:R-:W-:Y:S05]  /*a110*/  @P0 BRA `(.L_x_789) ;  /* 0x00000b6000000947 */ /* 0x000fea0003800000 */
[----:B------:R-:W-:Y:S01]  /*a120*/  ISETP.GE.AND P0, PT, R138, c[0x0][0x27c], PT ;  /* 0x00009f008a007a0c */ /* 0x000fe20003f06270 */
[----:B------:R-:W-:-:S12]  /*a130*/  BSSY B0, `(.L_x_790) ;  /* 0x000002c000007945 */ /* 0x000fd80003800000 */
[----:B------:R-:W-:Y:S05]  /*a140*/  @P0 BRA `(.L_x_791) ;  /* 0x000002a000000947 */ /* 0x000fea0003800000 */
[----:B------:R-:W2:Y:S01]  /*a150*/  LDS.128 R8, [R194+0x11080] ;  /* 0x01108000c2087984 */ /* 0x000ea20000000c00 */
[----:B------:R-:W-:Y:S02]  /*a160*/  SHF.R.U32.HI R0, RZ, 0x10, R43 ;  /* 0x00000010ff007819 */ /* 0x000fe4000001162b */
[----:B------:R-:W-:Y:S02]  /*a170*/  SHF.R.U32.HI R2, RZ, 0x10, R45 ;  /* 0x00000010ff027819 */ /* 0x000fe4000001162d */
[----:B-1----:R-:W-:Y:S01]  /*a180*/  SHF.R.U64 R6, R42, 0x10, R43 ;  /* 0x000000102a067819 */ /* 0x002fe2000000122b */
[----:B------:R-:W-:Y:S02]  /*a190*/  HADD2.F32 R0, -RZ, R0.H0_H0 ;  /* 0x20000000ff007230 */ /* 0x000fe40000004100 */
[----:B------:R-:W-:Y:S02]  /*a1a0*/  HADD2.F32 R2, -RZ, R2.H0_H0 ;  /* 0x20000002ff027230 */ /* 0x000fe40000004100 */
[----:B------:R-:W-:-:S02]  /*a1b0*/  HADD2.F32 R6, -RZ, R6.H0_H0 ;  /* 0x20000006ff067230 */ /* 0x000fc40000004100 */
[--C-:B--2---:R-:W-:Y:S02]  /*a1c0*/  HADD2.F32 R3, -RZ, R11.reuse.H1_H1 ;  /* 0x3000000bff037230 */ /* 0x104fe40000004100 */
[----:B------:R-:W-:-:S03]  /*a1d0*/  HADD2.F32 R4, -RZ, R11.H0_H0 ;  /* 0x2000000bff047230 */ /* 0x000fc60000004100 */
[CC--:B------:R-:W-:Y:S02]  /*a1e0*/  FMUL.FTZ R5, R3.reuse, R0.reuse ;  /* 0x0000000003057220 */ /* 0x0c0fe40000410000 */
[C---:B------:R-:W-:Y:S02]  /*a1f0*/  FMUL.FTZ R0, R4.reuse, R0 ;  /* 0x0000000004007220 */ /* 0x040fe40000410000 */
[-C--:B------:R-:W-:Y:S01]  /*a200*/  FFMA.FTZ R13, R4, R2.reuse, -R5 ;  /* 0x00000002040d7223 */ /* 0x080fe20000010805 */
[--C-:B------:R-:W-:Y:S01]  /*a210*/  HADD2.F32 R4, -RZ, R8.reuse.H0_H0 ;  /* 0x20000008ff047230 */ /* 0x100fe20000004100 */
[----:B------:R-:W-:Y:S01]  /*a220*/  FFMA.FTZ R7, R3, R2, R0 ;  /* 0x0000000203077223 */ /* 0x000fe20000010000 */
[----:B------:R-:W-:Y:S02]  /*a230*/  HADD2.F32 R3, -RZ, R8.H1_H1 ;  /* 0x30000008ff037230 */ /* 0x000fe40000004100 */
[----:B------:R-:W-:Y:S02]  /*a240*/  HADD2.F32 R0, -RZ, R85.H0_H0 ;  /* 0x20000055ff007230 */ /* 0x000fe40000004100 */
[----:B------:R-:W-:Y:S01]  /*a250*/  HADD2.F32 R2, -RZ, R86.H1_H1 ;  /* 0x30000056ff027230 */ /* 0x000fe20000004100 */
[----:B------:R-:W-:-:S02]  /*a260*/  F2FP.PACK_AB R7, R7, R13 ;  /* 0x0000000d0707723e */ /* 0x000fc400000000ff */
[CC--:B------:R-:W-:Y:S02]  /*a270*/  FMUL.FTZ R5, R3.reuse, R0.reuse ;  /* 0x0000000003057220 */ /* 0x0c0fe40000410000 */
[C---:B------:R-:W-:Y:S02]  /*a280*/  FMUL.FTZ R0, R4.reuse, R0 ;  /* 0x0000000004007220 */ /* 0x040fe40000410000 */
[-C--:B------:R-:W-:Y:S01]  /*a290*/  FFMA.FTZ R12, R4, R2.reuse, -R5 ;  /* 0x00000002040c7223 */ /* 0x080fe20000010805 */
[--C-:B------:R-:W-:Y:S01]  /*a2a0*/  HADD2.F32 R4, -RZ, R10.reuse.H0_H0 ;  /* 0x2000000aff047230 */ /* 0x100fe20000004100 */
[----:B------:R-:W-:Y:S01]  /*a2b0*/  FFMA.FTZ R11, R3, R2, R0 ;  /* 0x00000002030b7223 */ /* 0x000fe20000010000 */
[----:B------:R-:W-:Y:S02]  /*a2c0*/  HADD2.F32 R3, -RZ, R10.H1_H1 ;  /* 0x3000000aff037230 */ /* 0x000fe40000004100 */
[----:B------:R-:W-:Y:S02]  /*a2d0*/  HADD2.F32 R0, -RZ, R86.H0_H0 ;  /* 0x20000056ff007230 */ /* 0x000fe40000004100 */
[----:B------:R-:W-:-:S03]  /*a2e0*/  HADD2.F32 R2, -RZ, R88.H0_H0 ;  /* 0x20000058ff027230 */ /* 0x000fc60000004100 */
[CC--:B------:R-:W-:Y:S02]  /*a2f0*/  FMUL.FTZ R5, R3.reuse, R0.reuse ;  /* 0x0000000003057220 */ /* 0x0c0fe40000410000 */
[C---:B------:R-:W-:Y:S02]  /*a300*/  FMUL.FTZ R0, R4.reuse, R0 ;  /* 0x0000000004007220 */ /* 0x040fe40000410000 */
[-C--:B------:R-:W-:Y:S02]  /*a310*/  FFMA.FTZ R8, R4, R2.reuse, -R5 ;  /* 0x0000000204087223 */ /* 0x080fe40000010805 */
[----:B------:R-:W-:Y:S01]  /*a320*/  FFMA.FTZ R5, R3, R2, R0 ;  /* 0x0000000203057223 */ /* 0x000fe20000010000 */
[----:B------:R-:W-:Y:S01]  /*a330*/  SHF.R.U64 R3, R44, 0x10, R45 ;  /* 0x000000102c037819 */ /* 0x000fe2000000122d */
[--C-:B------:R-:W-:Y:S02]  /*a340*/  HADD2.F32 R0, -RZ, R9.reuse.H1_H1 ;  /* 0x30000009ff007230 */ /* 0x100fe40000004100 */
[----:B------:R-:W-:-:S02]  /*a350*/  HADD2.F32 R2, -RZ, R9.H0_H0 ;  /* 0x20000009ff027230 */ /* 0x000fc40000004100 */
[----:B------:R-:W-:Y:S01]  /*a360*/  HADD2.F32 R9, -RZ, R3.H0_H0 ;  /* 0x20000003ff097230 */ /* 0x000fe20000004100 */
[-C--:B------:R-:W-:Y:S02]  /*a370*/  FMUL.FTZ R4, R0, R6.reuse ;  /* 0x0000000600047220 */ /* 0x080fe40000410000 */
[C---:B------:R-:W-:Y:S01]  /*a380*/  FMUL.FTZ R3, R2.reuse, R6 ;  /* 0x0000000602037220 */ /* 0x040fe20000410000 */
[----:B------:R-:W-:Y:S01]  /*a390*/  F2FP.PACK_AB R6, R5, R8 ;  /* 0x000000080506723e */ /* 0x000fe200000000ff */
[-C--:B------:R-:W-:Y:S01]  /*a3a0*/  FFMA.FTZ R2, R2, R9.reuse, -R4 ;  /* 0x0000000902027223 */ /* 0x080fe20000010804 */
[----:B------:R-:W-:Y:S01]  /*a3b0*/  F2FP.PACK_AB R4, R11, R12 ;  /* 0x0000000c0b04723e */ /* 0x000fe200000000ff */
[----:B------:R-:W-:-:S05]  /*a3c0*/  FFMA.FTZ R3, R0, R9, R3 ;  /* 0x0000000900037223 */ /* 0x000fca0000010003 */
[----:B------:R-:W-:-:S05]  /*a3d0*/  F2FP.PACK_AB R5, R3, R2 ;  /* 0x000000020305723e */ /* 0x000fca00000000ff */
[----:B------:R1:W-:Y:S02]  /*a3e0*/  STS.128 [R194+0x11080], R4 ;  /* 0x01108004c2007388 */ /* 0x0003e40000000c00 */
.L_x_791:
[----:B------:R-:W-:Y:S05]  /*a3f0*/  BSYNC B0 ;  /* 0x0000000000007941 */ /* 0x000fea0003800000 */
.L_x_790:
        /* <DEDUP_REMOVED lines=19> */
[----:B------:R-:W-:Y:S01]  /*a530*/  HADD2.F32 R2, -RZ, R90.H0_H0 ;  /* 0x2000005aff027230 */ /* 0x000fe20000004100 */
[----:B------:R-:W-:-:S02]  /*a540*/  F2FP.PACK_AB R7, R7, R13 ;  /* 0x0000000d0707723e */ /* 0x000fc400000000ff */
        /* <DEDUP_REMOVED lines=24> */
.L_x_793:
[----:B------:R-:W-:Y:S05]  /*a6d0*/  BSYNC B0 ;  /* 0x0000000000007941 */ /* 0x000fea0003800000 */
.L_x_792:
[----:B------:R-:W-:Y:S01]  /*a6e0*/  ISETP.GE.AND P0, PT, R156, c[0x0][0x27c], PT ;  /* 0x00009f009c007a0c */ /* 0x000fe20003f06270 */
[----:B------:R-:W-:-:S12]  /*a6f0*/  BSSY B0, `(.L_x_794) ;  /* 0x000002c000007945 */ /* 0x000fd80003800000 */
[----:B------:R-:W-:Y:S05]  /*a700*/  @P0 BRA `(.L_x_795) ;  /* 0x000002a000000947 */ /* 0x000fea0003800000 */
[----:B------:R-:W2:Y:S01]  /*a710*/  LDS.128 R8, [R194+0x19080] ;  /* 0x01908000c2087984 */ /* 0x000ea20000000c00 */
[----:B------:R-:W-:Y:S01]  /*a720*/  SHF.R.U32.HI R0, RZ, 0x10, R47 ;  /* 0x00000010ff007819 */ /* 0x000fe2000001162f */
[----:B-1----:R-:W-:Y:S01]  /*a730*/  HADD2.F32 R6, -RZ, R92.H0_H0 ;  /* 0x2000005cff067230 */ /* 0x002fe20000004100 */
[--C-:B------:R-:W-:Y:S02]  /*a740*/  SHF.R.U32.HI R2, RZ, 0x10, R15.reuse ;  /* 0x00000010ff027819 */ /* 0x100fe4000001160f */
[----:B------:R-:W-:Y:S01]  /*a750*/  SHF.R.U64 R13, R14, 0x10, R15 ;  /* 0x000000100e0d7819 */ /* 0x000fe2000000120f */
[----:B------:R-:W-:Y:S01]  /*a760*/  HADD2.F32 R0, -RZ, R0.H0_H0 ;  /* 0x20000000ff007230 */ /* 0x000fe20000004100 */
[----:B------:R-:W-:Y:S01]  /*a770*/  SHF.R.U64 R12, R46, 0x10, R47 ;  /* 0x000000102e0c7819 */ /* 0x000fe2000000122f */
[----:B------:R-:W-:Y:S02]  /*a780*/  HADD2.F32 R2, -RZ, R2.H0_H0 ;  /* 0x20000002ff027230 */ /* 0x000fe40000004100 */
[----:B------:R-:W-:-:S02]  /*a790*/  HADD2.F32 R13, -RZ, R13.H0_H0 ;  /* 0x2000000dff0d7230 */ /* 0x000fc40000004100 */
[--C-:B--2---:R-:W-:Y:S02]  /*a7a0*/  HADD2.F32 R3, -RZ, R11.reuse.H1_H1 ;  /* 0x3000000bff037230 */ /* 0x104fe40000004100 */
[----:B------:R-:W-:Y:S02]  /*a7b0*/  HADD2.F32 R4, -RZ, R11.H0_H0 ;  /* 0x2000000bff047230 */ /* 0x000fe40000004100 */
[----:B------:R-:W-:Y:S01]  /*a7c0*/  HADD2.F32 R11, -RZ, R8.H1_H1 ;  /* 0x30000008ff0b7230 */ /* 0x000fe20000004100 */
[CC--:B------:R-:W-:Y:S01]  /*a7d0*/  FMUL.FTZ R5, R3.reuse, R0.reuse ;  /* 0x0000000003057220 */ /* 0x0c0fe20000410000 */
[--C-:B------:R-:W-:Y:S01]  /*a7e0*/  HADD2.F32 R7, -RZ, R10.reuse.H0_H0 ;  /* 0x2000000aff077230 */ /* 0x100fe20000004100 */
[C---:B------:R-:W-:Y:S02]  /*a7f0*/  FMUL.FTZ R0, R4.reuse, R0 ;  /* 0x0000000004007220 */ /* 0x040fe40000410000 */
[-C--:B------:R-:W-:Y:S01]  /*a800*/  FFMA.FTZ R15, R4, R2.reuse, -R5 ;  /* 0x00000002040f7223 */ /* 0x080fe20000010805 */
[----:B------:R-:W-:Y:S01]  /*a810*/  HADD2.F32 R4, -RZ, R10.H1_H1 ;  /* 0x3000000aff047230 */ /* 0x000fe20000004100 */
[----:B------:R-:W-:Y:S01]  /*a820*/  FFMA.FTZ R14, R3, R2, R0 ;  /* 0x00000002030e7223 */ /* 0x000fe20000010000 */
[----:B------:R-:W-:-:S02]  /*a830*/  HADD2.F32 R0, -RZ, R91.H0_H0 ;  /* 0x2000005bff007230 */ /* 0x000fc40000004100 */
[----:B------:R-:W-:Y:S02]  /*a840*/  HADD2.F32 R2, -RZ, R8.H0_H0 ;  /* 0x20000008ff027230 */ /* 0x000fe40000004100 */
[--C-:B------:R-:W-:Y:S01]  /*a850*/  HADD2.F32 R5, -RZ, R9.reuse.H0_H0 ;  /* 0x20000009ff057230 */ /* 0x100fe20000004100 */
[CC--:B------:R-:W-:Y:S01]  /*a860*/  FMUL.FTZ R10, R11.reuse, R0.reuse ;  /* 0x000000000b0a7220 */ /* 0x0c0fe20000410000 */
[----:B------:R-:W-:Y:S01]  /*a870*/  HADD2.F32 R3, -RZ, R9.H1_H1 ;  /* 0x30000009ff037230 */ /* 0x000fe20000004100 */
[C---:B------:R-:W-:Y:S01]  /*a880*/  FMUL.FTZ R8, R2.reuse, R0 ;  /* 0x0000000002087220 */ /* 0x040fe20000410000 */
[----:B------:R-:W-:Y:S01]  /*a890*/  HADD2.F32 R0, -RZ, R91.H1_H1 ;  /* 0x3000005bff007230 */ /* 0x000fe20000004100 */
[-C--:B------:R-:W-:Y:S01]  /*a8a0*/  FFMA.FTZ R10, R2, R6.reuse, -R10 ;  /* 0x00000006020a7223 */ /* 0x080fe2000001080a */
[----:B------:R-:W-:Y:S01]  /*a8b0*/  HADD2.F32 R9, -RZ, R12.H0_H0 ;  /* 0x2000000cff097230 */ /* 0x000fe20000004100 */
[----:B------:R-:W-:Y:S01]  /*a8c0*/  FFMA.FTZ R11, R11, R6, R8 ;  /* 0x000000060b0b7223 */ /* 0x000fe20000010008 */
[----:B------:R-:W-:Y:S01]  /*a8d0*/  HADD2.F32 R2, -RZ, R92.H1_H1 ;  /* 0x3000005cff027230 */ /* 0x000fe20000004100 */
[----:B------:R-:W-:-:S02]  /*a8e0*/  FMUL.FTZ R6, R4, R0 ;  /* 0x0000000004067220 */ /* 0x000fc40000410000 */
[----:B------:R-:W-:Y:S02]  /*a8f0*/  FMUL.FTZ R0, R7, R0 ;  /* 0x0000000007007220 */ /* 0x000fe40000410000 */
[-C--:B------:R-:W-:Y:S02]  /*a900*/  FMUL.FTZ R8, R3, R9.reuse ;  /* 0x0000000903087220 */ /* 0x080fe40000410000 */
[----:B------:R-:W-:Y:S02]  /*a910*/  FMUL.FTZ R9, R5, R9 ;  /* 0x0000000905097220 */ /* 0x000fe40000410000 */
[-C--:B------:R-:W-:Y:S01]  /*a920*/  FFMA.FTZ R6, R7, R2.reuse, -R6 ;  /* 0x0000000207067223 */ /* 0x080fe20000010806 */
[----:B------:R-:W-:Y:S01]  /*a930*/  F2FP.PACK_AB R7, R14, R15 ;  /* 0x0000000f0e07723e */ /* 0x000fe200000000ff */
[----:B------:R-:W-:Y:S01]  /*a940*/  FFMA.FTZ R2, R4, R2, R0 ;  /* 0x0000000204027223 */ /* 0x000fe20000010000 */
[----:B------:R-:W-:Y:S01]  /*a950*/  F2FP.PACK_AB R4, R11, R10 ;  /* 0x0000000a0b04723e */ /* 0x000fe200000000ff */
[----:B------:R-:W-:-:S02]  /*a960*/  FFMA.FTZ R0, R5, R13, -R8 ;  /* 0x0000000d05007223 */ /* 0x000fc40000010808 */
[----:B------:R-:W-:Y:S01]  /*a970*/  FFMA.FTZ R3, R3, R13, R9 ;  /* 0x0000000d03037223 */ /* 0x000fe20000010009 */
[----:B------:R-:W-:-:S04]  /*a980*/  F2FP.PACK_AB R6, R2, R6 ;  /* 0x000000060206723e */ /* 0x000fc800000000ff */
[----:B------:R-:W-:-:S05]  /*a990*/  F2FP.PACK_AB R5, R3, R0 ;  /* 0x000000000305723e */ /* 0x000fca00000000ff */
[----:B------:R1:W-:Y:S02]  /*a9a0*/  STS.128 [R194+0x19080], R4 ;  /* 0x01908004c2007388 */ /* 0x0003e40000000c00 */
.L_x_795:
[----:B------:R-:W-:Y:S05]  /*a9b0*/  BSYNC B0 ;  /* 0x0000000000007941 */ /* 0x000fea0003800000 */
.L_x_794:
[----:B------:R-:W-:-:S13]  /*a9c0*/  ISETP.GE.AND P0, PT, R157, c[0x0][0x27c], PT ;  /* 0x00009f009d007a0c */ /* 0x000fda0003f06270 */
[----:B------:R-:W-:Y:S05]  /*a9d0*/  @P0 BRA `(.L_x_789) ;  /* 0x000002a000000947 */ /* 0x000fea0003800000 */
[----:B-1----:R-:W1:Y:S01]  /*a9e0*/  LDS.128 R4, [R194+0x1d080] ;  /* 0x01d08000c2047984 */ /* 0x002e620000000c00 */
[----:B------:R-:W-:Y:S02]  /*a9f0*/  SHF.R.U32.HI R0, RZ, 0x10, R49 ;  /* 0x00000010ff007819 */ /* 0x000fe40000011631 */
[----:B------:R-:W-:Y:S02]  /*aa00*/  SHF.R.U32.HI R2, RZ, 0x10, R55 ;  /* 0x00000010ff027819 */ /* 0x000fe40000011637 */
[----:B------:R-:W-:Y:S01]  /*aa10*/  SHF.R.U64 R14, R48, 0x10, R49 ;  /* 0x00000010300e7819 */ /* 0x000fe20000001231 */
[----:B------:R-:W-:Y:S01]  /*aa20*/  HADD2.F32 R12, -RZ, R0.H0_H0 ;  /* 0x20000000ff0c7230 */ /* 0x000fe20000004100 */
[----:B------:R-:W-:Y:S01]  /*aa30*/  SHF.R.U64 R15, R54, 0x10, R55 ;  /* 0x00000010360f7819 */ /* 0x000fe20000001237 */
[----:B------:R-:W-:Y:S02]  /*aa40*/  HADD2.F32 R0, -RZ, R94.H0_H0 ;  /* 0x2000005eff007230 */ /* 0x000fe40000004100 */
[----:B------:R-:W-:-:S02]  /*aa50*/  HADD2.F32 R17, -RZ, R2.H0_H0 ;  /* 0x20000002ff117230 */ /* 0x000fc40000004100 */
[----:B------:R-:W-:Y:S02]  /*aa60*/  HADD2.F32 R2, -RZ, R95.H1_H1 ;  /* 0x3000005fff027230 */ /* 0x000fe40000004100 */
[----:B------:R-:W-:Y:S02]  /*aa70*/  HADD2.F32 R15, -RZ, R15.H0_H0 ;  /* 0x2000000fff0f7230 */ /* 0x000fe40000004100 */
[--C-:B-1----:R-:W-:Y:S02]  /*aa80*/  HADD2.F32 R10, -RZ, R7.reuse.H0_H0 ;  /* 0x20000007ff0a7230 */ /* 0x102fe40000004100 */
[----:B------:R-:W-:Y:S02]  /*aa90*/  HADD2.F32 R7, -RZ, R7.H1_H1 ;  /* 0x30000007ff077230 */ /* 0x000fe40000004100 */
[--C-:B------:R-:W-:Y:S02]  /*aaa0*/  HADD2.F32 R9, -RZ, R4.reuse.H0_H0 ;  /* 0x20000004ff097230 */ /* 0x100fe40000004100 */
[----:B------:R-:W-:-:S02]  /*aab0*/  HADD2.F32 R8, -RZ, R4.H1_H1 ;  /* 0x30000004ff087230 */ /* 0x000fc40000004100 */
[--C-:B------:R-:W-:Y:S02]  /*aac0*/  HADD2.F32 R4, -RZ, R5.reuse.H0_H0 ;  /* 0x20000005ff047230 */ /* 0x100fe40000004100 */
[----:B------:R-:W-:Y:S01]  /*aad0*/  HADD2.F32 R3, -RZ, R5.H1_H1 ;  /* 0x30000005ff037230 */ /* 0x000fe20000004100 */
[----:B------:R-:W-:Y:S01]  /*aae0*/  FMUL.FTZ R5, R7, R12 ;  /* 0x0000000c07057220 */ /* 0x000fe20000410000 */
[--C-:B------:R-:W-:Y:S01]  /*aaf0*/  HADD2.F32 R11, -RZ, R6.reuse.H0_H0 ;  /* 0x20000006ff0b7230 */ /* 0x100fe20000004100 */
[-C--:B------:R-:W-:Y:S01]  /*ab00*/  FMUL.FTZ R13, R8, R0.reuse ;  /* 0x00000000080d7220 */ /* 0x080fe20000410000 */
[----:B------:R-:W-:Y:S01]  /*ab10*/  HADD2.F32 R6, -RZ, R6.H1_H1 ;  /* 0x30000006ff067230 */ /* 0x000fe20000004100 */
[----:B------:R-:W-:Y:S02]  /*ab20*/  FFMA.FTZ R16, R10, R17, -R5 ;  /* 0x000000110a107223 */ /* 0x000fe40000010805 */
[C---:B------:R-:W-:Y:S01]  /*ab30*/  FMUL.FTZ R5, R9.reuse, R0 ;  /* 0x0000000009057220 */ /* 0x040fe20000410000 */
[----:B------:R-:W-:Y:S01]  /*ab40*/  HADD2.F32 R0, -RZ, R95.H0_H0 ;  /* 0x2000005fff007230 */ /* 0x000fe20000004100 */
[----:B------:R-:W-:-:S02]  /*ab50*/  FFMA.FTZ R13, R9, R2, -R13 ;  /* 0x00000002090d7223 */ /* 0x000fc4000001080d */
[----:B------:R-:W-:Y:S01]  /*ab60*/  FFMA.FTZ R9, R8, R2, R5 ;  /* 0x0000000208097223 */ /* 0x000fe20000010005 */
[----:B------:R-:W-:Y:S01]  /*ab70*/  HADD2.F32 R8, -RZ, R14.H0_H0 ;  /* 0x2000000eff087230 */ /* 0x000fe20000004100 */
[----:B------:R-:W-:Y:S01]  /*ab80*/  FMUL.FTZ R12, R10, R12 ;  /* 0x0000000c0a0c7220 */ /* 0x000fe20000410000 */
[----:B------:R-:W-:Y:S01]  /*ab90*/  HADD2.F32 R2, -RZ, R96.H1_H1 ;  /* 0x30000060ff027230 */ /* 0x000fe20000004100 */
[-C--:B------:R-:W-:Y:S02]  /*aba0*/  FMUL.FTZ R5, R6, R0.reuse ;  /* 0x0000000006057220 */ /* 0x080fe40000410000 */
[----:B------:R-:W-:Y:S02]  /*abb0*/  FFMA.FTZ R10, R7, R17, R12 ;  /* 0x00000011070a7223 */ /* 0x000fe4000001000c */
[----:B------:R-:W-:Y:S02]  /*abc0*/  FMUL.FTZ R0, R11, R0 ;  /* 0x000000000b007220 */ /* 0x000fe40000410000 */
[----:B------:R-:W-:-:S02]  /*abd0*/  FMUL.FTZ R7, R3, R8 ;  /* 0x0000000803077220 */ /* 0x000fc40000410000 */
[----:B------:R-:W-:Y:S02]  /*abe0*/  FMUL.FTZ R8, R4, R8 ;  /* 0x0000000804087220 */ /* 0x000fe40000410000 */
[-C--:B------:R-:W-:Y:S02]  /*abf0*/  FFMA.FTZ R5, R11, R2.reuse, -R5 ;  /* 0x000000020b057223 */ /* 0x080fe40000010805 */
[----:B------:R-:W-:Y:S02]  /*ac00*/  FFMA.FTZ R2, R6, R2, R0 ;  /* 0x0000000206027223 */ /* 0x000fe40000010000 */
[-C--:B------:R-:W-:Y:S01]  /*ac10*/  FFMA.FTZ R0, R4, R15.reuse, -R7 ;  /* 0x0000000f04007223 */ /* 0x080fe20000010807 */
[----:B------:R-:W-:Y:S01]  /*ac20*/  F2FP.PACK_AB R7, R10, R16 ;  /* 0x000000100a07723e */ /* 0x000fe200000000ff */
[----:B------:R-:W-:Y:S01]  /*ac30*/  FFMA.FTZ R3, R3, R15, R8 ;  /* 0x0000000f03037223 */ /* 0x000fe20000010008 */
[----:B------:R-:W-:Y:S02]  /*ac40*/  F2FP.PACK_AB R6, R2, R5 ;  /* 0x000000050206723e */ /* 0x000fe400000000ff */
[----:B------:R-:W-:-:S02]  /*ac50*/  F2FP.PACK_AB R4, R9, R13 ;  /* 0x0000000d0904723e */ /* 0x000fc400000000ff */
[----:B------:R-:W-:-:S05]  /*ac60*/  F2FP.PACK_AB R5, R3, R0 ;  /* 0x000000000305723e */ /* 0x000fca00000000ff */
[----:B------:R1:W-:Y:S02]  /*ac70*/  STS.128 [R194+0x1d080], R4 ;  /* 0x01d08004c2007388 */ /* 0x0003e40000000c00 */
.L_x_789:
[----:B------:R-:W-:Y:S05]  /*ac80*/  BSYNC B1 ;  /* 0x0000000000017941 */ /* 0x000fea0003800000 */
.L_x_788:
        /* <DEDUP_REMOVED lines=29> */
[----:B------:R-:W-:Y:S01]  /*ae60*/  HADD2.F32 R0, -RZ, R93.H1_H1 ;  /* 0x3000005dff007230 */ /* 0x000fe20000004100 */
[----:B------:R-:W-:-:S02]  /*ae70*/  FFMA.FTZ R13, R9, R2, -R13 ;  /* 0x00000002090d7223 */ /* 0x000fc4000001080d */
[----:B------:R-:W-:Y:S01]  /*ae80*/  FFMA.FTZ R9, R8, R2, R5 ;  /* 0x0000000208097223 */ /* 0x000fe20000010005 */
[----:B------:R-:W-:Y:S01]  /*ae90*/  HADD2.F32 R8, -RZ, R14.H0_H0 ;  /* 0x2000000eff087230 */ /* 0x000fe20000004100 */
[----:B------:R-:W-:Y:S01]  /*aea0*/  FMUL.FTZ R12, R10, R12 ;  /* 0x0000000c0a0c7220 */ /* 0x000fe20000410000 */
[----:B------:R-:W-:Y:S01]  /*aeb0*/  HADD2.F32 R2, -RZ, R96.H0_H0 ;  /* 0x20000060ff027230 */ /* 0x000fe20000004100 */
        /* <DEDUP_REMOVED lines=14> */
.L_x_799:
[----:B------:R-:W-:Y:S05]  /*afa0*/  BSYNC B0 ;  /* 0x0000000000007941 */ /* 0x000fea0003800000 */
.L_x_798:
        /* <DEDUP_REMOVED lines=11> */
[----:B------:R-:W-:Y:S02]  /*b060*/  HADD2.F32 R2, -RZ, R98.H0_H0 ;  /* 0x20000062ff027230 */ /* 0x000fe40000004100 */
        /* <DEDUP_REMOVED lines=33> */
.L_x_801:
[----:B------:R-:W-:Y:S05]  /*b280*/  BSYNC B0 ;  /* 0x0000000000007941 */ /* 0x000fea0003800000 */
.L_x_800:
        /* <DEDUP_REMOVED lines=45> */
.L_x_803:
[----:B------:R-:W-:Y:S05]  /*b560*/  BSYNC B0 ;  /* 0x0000000000007941 */ /* 0x000fea0003800000 */
.L_x_802:
        /* <DEDUP_REMOVED lines=44> */
.L_x_797:
[----:B------:R-:W-:Y:S05]  /*b830*/  BSYNC B1 ;  /* 0x0000000000017941 */ /* 0x000fea0003800000 */
.L_x_796:
[----:B------:R-:W-:-:S04]  /*b840*/  IADD3 R0, R211, 0x60, RZ ;  /* 0x00000060d3007810 */ /* 0x000fc80007ffe0ff */
        /* <DEDUP_REMOVED lines=47> */
.L_x_806:
[----:B------:R-:W-:Y:S05]  /*bb40*/  BSYNC B0 ;  /* 0x0000000000007941 */ /* 0x000fea0003800000 */
.L_x_805:
        /* <DEDUP_REMOVED lines=45> */
.L_x_808:
[----:B------:R-:W-:Y:S05]  /*be20*/  BSYNC B0 ;  /* 0x0000000000007941 */ /* 0x000fea0003800000 */
.L_x_807:
        /* <DEDUP_REMOVED lines=45> */
.L_x_810:
[----:B------:R-:W-:Y:S05]  /*c100*/  BSYNC B0 ;  /* 0x0000000000007941 */ /* 0x000fea0003800000 */
.L_x_809:
        /* <DEDUP_REMOVED lines=43> */
[----:B------:R1:W-:Y:S01]  /*c3c0*/  STS.128 [R194+0x1f080], R4 ;  /* 0x01f08004c2007388 */ /* 0x0003e20000000c00 */
[----:B------:R-:W-:Y:S05]  /*c3d0*/  BRA `(.L_x_804) ;  /* 0x0000476000007947 */ /* 0x000fea0003800000 */
.L_x_771:
[----:B------:R-:W-:Y:S01]  /*c3e0*/  IMAD.MOV.U32 R3, RZ, RZ, c[0x0][0x2c4] ;  /* 0x0000b100ff037624 */ /* 0x000fe200078e00ff */
[----:B------:R-:W-:Y:S01]  /*c3f0*/  MOV R5, R6 ;  /* 0x0000000600057202 */ /* 0x000fe20000000f00 */
[----:B------:R-:W-:Y:S01]  /*c400*/  BSSY B0, `(.L_x_811) ;  /* 0x000003b000007945 */ /* 0x000fe20003800000 */
[----:B------:R-:W-:Y:S01]  /*c410*/  LOP3.LUT P1, RZ, R213, 0x2, RZ, 0xc0, !PT ;  /* 0x00000002d5ff7812 */ /* 0x000fe2000782c0ff */
[----:B------:R-:W-:Y:S01]  /*c420*/  CS2R R54, SRZ ;  /* 0x0000000000367805 */ /* 0x000fe2000001ff00 */
[----:B------:R-:W-:Y:S01]  /*c430*/  ISETP.NE.AND P0, PT, R3, 0x1, PT ;  /* 0x000000010300780c */ /* 0x000fe20003f05270 */
[----:B------:R-:W-:Y:S01]  /*c440*/  CS2R R26, SRZ ;  /* 0x00000000001a7805 */ /* 0x000fe2000001ff00 */
[----:B------:R-:W-:Y:S01]  /*c450*/  CS2R R24, SRZ ;  /* 0x0000000000187805 */ /* 0x000fe2000001ff00 */
[----:B------:R-:W-:Y:S01]  /*c460*/  CS2R R18, SRZ ;  /* 0x0000000000127805 */ /* 0x000fe2000001ff00 */
[----:B------:R-:W-:Y:S01]  /*c470*/  CS2R R16, SRZ ;  /* 0x0000000000107805 */ /* 0x000fe2000001ff00 */
[----:B------:R-:W-:Y:S01]  /*c480*/  CS2R R30, SRZ ;  /* 0x00000000001e7805 */ /* 0x000fe2000001ff00 */
[----:B------:R-:W-:Y:S01]  /*c490*/  CS2R R28, SRZ ;  /* 0x00000000001c7805 */ /* 0x000fe2000001ff00 */
[----:B------:R-:W-:Y:S01]  /*c4a0*/  CS2R R22, SRZ ;  /* 0x0000000000167805 */ /* 0x000fe2000001ff00 */
[----:B------:R-:W-:-:S05]  /*c4b0*/  CS2R R20, SRZ ;  /* 0x0000000000147805 */ /* 0x000fca000001ff00 */
[----:B------:R-:W-:-:S05]  /*c4c0*/  @P0 IMAD.HI.U32 R3, R0, c[0x0][0x2c8], RZ ;  /* 0x0000b20000030a27 */ /* 0x000fca00078e00ff */
[----:B------:R-:W-:-:S04]  /*c4d0*/  @P0 SHF.R.U32.HI R0, RZ, c[0x0][0x2cc], R3 ;  /* 0x0000b300ff000a19 */ /* 0x000fc80000011603 */
[----:B------:R-:W-:Y:S01]  /*c4e0*/  SHF.R.S32.HI R3, RZ, 0x1f, R0 ;  /* 0x0000001fff037819 */ /* 0x000fe20000011400 */
[----:B------:R-:W-:-:S04]  /*c4f0*/  IMAD.WIDE.U32 R4, R0, c[0x0][0x280], R4 ;  /* 0x0000a00000047a25 */ /* 0x000fc800078e0004 */
[----:B------:R-:W-:Y:S01]  /*c500*/  IMAD R8, R3, c[0x0][0x280], RZ ;  /* 0x0000a00003087a24 */ /* 0x000fe200078e02ff */
[----:B------:R-:W-:-:S03]  /*c510*/  LEA R15, P0, R4, c[0x0][0x270], 0x1 ;  /* 0x00009c00040f7a11 */ /* 0x000fc600078008ff */
[----:B------:R-:W-:-:S04]  /*c520*/  IMAD R6, R0, c[0x0][0x284], R8 ;  /* 0x0000a10000067a24 */ /* 0x000fc800078e0208 */
[----:B------:R-:W-:-:S05]  /*c530*/  IMAD.IADD R6, R5, 0x1, R6 ;  /* 0x0000000105067824 */ /* 0x000fca00078e0206 */
[----:B------:R-:W-:Y:S01]  /*c540*/  LEA.HI.X R14, R4, c[0x0][0x274], R6, 0x1, P0 ;  /* 0x00009d00040e7a11 */ /* 0x000fe200000f0c06 */
[----:B------:R-:W-:Y:S01]  /*c550*/  IMAD R4, R3, c[0x0][0x290], RZ ;  /* 0x0000a40003047a24 */ /* 0x000fe200078e02ff */
[----:B------:R-:W-:-:S03]  /*c560*/  MOV R3, R7 ;  /* 0x0000000700037202 */ /* 0x000fc60000000f00 */
[----:B------:R1:W2:Y:S02]  /*c570*/  SHFL.IDX PT, R5, R14, RZ, 0x181f ;  /* 0x00181fff0e057589 */ /* 0x0002a400000e0000 */
[----:B------:R-:W-:-:S04]  /*c580*/  IMAD.WIDE.U32 R2, R0, c[0x0][0x290], R2 ;  /* 0x0000a40000027a25 */ /* 0x000fc800078e0002 */
[----:B------:R-:W-:Y:S01]  /*c590*/  IMAD R0, R0, c[0x0][0x294], R4 ;  /* 0x0000a50000007a24 */ /* 0x000fe200078e0204 */
[----:B------:R-:W-:-:S03]  /*c5a0*/  LEA R13, P0, R2, c[0x0][0x288], 0x1 ;  /* 0x0000a200020d7a11 */ /* 0x000fc600078008ff */
[----:B------:R-:W-:Y:S02]  /*c5b0*/  IMAD.IADD R0, R3, 0x1, R0 ;  /* 0x0000000103007824 */ /* 0x000fe400078e0200 */
[----:B------:R1:W3:Y:S03]  /*c5c0*/  SHFL.IDX PT, R10, R13, RZ, 0x181f ;  /* 0x00181fff0d0a7589 */ /* 0x0002e600000e0000 */
[----:B----4-:R-:W-:Y:S02]  /*c5d0*/  LEA.HI.X R12, R2, c[0x0][0x28c], R0, 0x1, P0 ;  /* 0x0000a300020c7a11 */ /* 0x010fe400000f0c00 */
[----:B------:R1:W4:Y:S04]  /*c5e0*/  SHFL.IDX PT, R2, R15, RZ, 0x181f ;  /* 0x00181fff0f027589 */ /* 0x00032800000e0000 */
[----:B------:R1:W1:Y:S01]  /*c5f0*/  SHFL.IDX PT, R11, R12, RZ, 0x181f ;  /* 0x00181fff0c0b7589 */ /* 0x00026200000e0000 */
[----:B------:R-:W-:Y:S05]  /*c600*/  @P1 BRA `(.L_x_812) ;  /* 0x000001a000001947 */ /* 0x000fea0003800000 */
[----:B------:R-:W-:Y:S01]  /*c610*/  ISETP.GE.AND P1, PT, R132, c[0x0][0x27c], PT ;  /* 0x00009f0084007a0c */ /* 0x000fe20003f26270 */
[----:B------:R-:W-:Y:S01]  /*c620*/  CS2R R18, SRZ ;  /* 0x0000000000127805 */ /* 0x000fe2000001ff00 */
[----:B------:R-:W-:Y:S01]  /*c630*/  CS2R R16, SRZ ;  /* 0x0000000000107805 */ /* 0x000fe2000001ff00 */
[----:B------:R-:W-:Y:S01]  /*c640*/  CS2R R22, SRZ ;  /* 0x0000000000167805 */ /* 0x000fe2000001ff00 */
[----:B------:R-:W-:-:S09]  /*c650*/  CS2R R20, SRZ ;  /* 0x0000000000147805 */ /* 0x000fd2000001ff00 */
[C---:B------:R-:W-:Y:S01]  /*c660*/  @!P1 IMAD.SHL.U32 R0, R132.reuse, 0x2, RZ ;  /* 0x0000000284009824 */ /* 0x040fe200078e00ff */
[----:B------:R-:W-:-:S04]  /*c670*/  @!P1 SHF.L.U64.HI R3, R132, 0x1, R133 ;  /* 0x0000000184039819 */ /* 0x000fc80000010285 */
[----:B----4-:R-:W-:-:S05]  /*c680*/  @!P1 IADD3 R8, P0, R2, R0, RZ ;  /* 0x0000000002089210 */ /* 0x010fca0007f1e0ff */
[--C-:B--2---:R-:W-:Y:S01]  /*c690*/  @!P1 IMAD.X R9, R5, 0x1, R3.reuse, P0 ;  /* 0x0000000105099824 */ /* 0x104fe200000e0603 */
[----:B---3--:R-:W-:Y:S01]  /*c6a0*/  @!P1 IADD3 R6, P0, R10, R0, RZ ;  /* 0x000000000a069210 */ /* 0x008fe20007f1e0ff */
[----:B------:R-:W-:Y:S01]  /*c6b0*/  CS2R R26, SRZ ;  /* 0x00000000001a7805 */ /* 0x000fe2000001ff00 */
[----:B------:R-:W-:Y:S01]  /*c6c0*/  CS2R R24, SRZ ;  /* 0x0000000000187805 */ /* 0x000fe2000001ff00 */
[----:B------:R-:W-:Y:S01]  /*c6d0*/  CS2R R30, SRZ ;  /* 0x00000000001e7805 */ /* 0x000fe2000001ff00 */
[----:B------:R-:W-:Y:S01]  /*c6e0*/  CS2R R28, SRZ ;  /* 0x00000000001c7805 */ /* 0x000fe2000001ff00 */
[----:B-1----:R-:W-:Y:S01]  /*c6f0*/  @!P1 IMAD.X R7, R11, 0x1, R3, P0 ;  /* 0x000000010b079824 */ /* 0x002fe200000e0603 */
[----:B------:R-:W-:Y:S01]  /*c700*/  ISETP.GE.AND P0, PT, R137, c[0x0][0x27c], PT ;  /* 0x00009f0089007a0c */ /* 0x000fe20003f06270 */
[----:B------:R1:W5:Y:S04]  /*c710*/  @!P1 LD.E.128 R16, [R8.64] ;  /* 0x0000000808109980 */ /* 0x000368000c101d00 */
[----:B------:R1:W5:Y:S08]  /*c720*/  @!P1 LD.E.128 R20, [R6.64] ;  /* 0x0000000806149980 */ /* 0x000370000c101d00 */
[C---:B------:R-:W-:Y:S01]  /*c730*/  @!P0 IMAD.SHL.U32 R3, R201.reuse, 0x2, RZ ;  /* 0x00000002c9038824 */ /* 0x040fe200078e00ff */
[----:B------:R-:W-:-:S04]  /*c740*/  @!P0 SHF.L.U64.HI R0, R201, 0x1, R205 ;  /* 0x00000001c9008819 */ /* 0x000fc800000102cd */
[----:B------:R-:W-:-:S05]  /*c750*/  @!P0 IADD3 R4, P2, R2, R3, RZ ;  /* 0x0000000302048210 */ /* 0x000fca0007f5e0ff */
[----:B------:R-:W-:Y:S01]  /*c760*/  @!P0 IMAD.X R5, R5, 0x1, R0, P2 ;  /* 0x0000000105058824 */ /* 0x000fe200010e0600 */
[----:B------:R-:W-:-:S04]  /*c770*/  @!P0 IADD3 R2, P2, R10, R3, RZ ;  /* 0x000000030a028210 */ /* 0x000fc80007f5e0ff */
[----:B------:R1:W5:Y:S01]  /*c780*/  @!P0 LD.E.128 R24, [R4.64] ;  /* 0x0000000804188980 */ /* 0x000362000c101d00 */
[----:B------:R-:W-:-:S05]  /*c790*/  @!P0 IMAD.X R3, R11, 0x1, R0, P2 ;  /* 0x000000010b038824 */ /* 0x000fca00010e0600 */
[----:B------:R1:W5:Y:S03]  /*c7a0*/  @!P0 LD.E.128 R28, [R2.64] ;  /* 0x00000008021c8980 */ /* 0x000366000c101d00 */
.L_x_812:
[----:B------:R-:W-:Y:S05]  /*c7b0*/  BSYNC B0 ;  /* 0x0000000000007941 */ /* 0x000fea0003800000 */
.L_x_811:
[----:B-1--45:R-:W-:Y:S01]  /*c7c0*/  IMAD.MOV.U32 R2, RZ, RZ, R26 ;  /* 0x000000ffff027224 */ /* 0x032fe200078e001a */
[----:B------:R-:W-:Y:S01]  /*c7d0*/  LOP3.LUT P0, RZ, R213, 0x4, RZ, 0xc0, !PT ;  /* 0x00000004d5ff7812 */ /* 0x000fe2000780c0ff */
[----:B------:R-:W-:Y:S01]  /*c7e0*/  IMAD.MOV.U32 R0, RZ, RZ, R27 ;  /* 0x000000ffff007224 */ /* 0x000fe200078e001b */
[----:B--2---:R1:W2:Y:S01]  /*c7f0*/  SHFL.IDX PT, R5, R14, 0x1, 0x181f ;  /* 0x00381f000e057f89 */ /* 0x0042a200000e0000 */
[----:B------:R-:W-:Y:S01]  /*c800*/  IMAD.MOV.U32 R4, RZ, RZ, R24 ;  /* 0x000000ffff047224 */ /* 0x000fe200078e0018 */
[----:B------:R-:W-:Y:S01]  /*c810*/  BSSY B0, `(.L_x_813) ;  /* 0x0000040000007945 */ /* 0x000fe20003800000 */
[----:B------:R-:W-:Y:S01]  /*c820*/  IMAD.MOV.U32 R3, RZ, RZ, R25 ;  /* 0x000000ffff037224 */ /* 0x000fe200078e0019 */
[----:B------:R-:W-:Y:S01]  /*c830*/  PRMT R93, R2, 0x5410, R0 ;  /* 0x00005410025d7816 */ /* 0x000fe20000000000 */
[----:B------:R-:W-:Y:S01]  /*c840*/  IMAD.MOV.U32 R2, RZ, RZ, R18 ;  /* 0x000000ffff027224 */ /* 0x000fe200078e0012 */
[----:B------:R-:W-:Y:S01]  /*c850*/  PRMT R92, R4, 0x7610, R92 ;  /* 0x00007610045c7816 */ /* 0x000fe2000000005c */
[----:B------:R-:W-:Y:S01]  /*c860*/  IMAD.MOV.U32 R0, RZ, RZ, R19 ;  /* 0x000000ffff007224 */ /* 0x000fe200078e0013 */
[----:B------:R-:W-:Y:S01]  /*c870*/  PRMT R66, R66, 0x5410, R3 ;  /* 0x0000541042427816 */ /* 0x000fe20000000003 */
[----:B------:R-:W-:Y:S01]  /*c880*/  IMAD.MOV.U32 R4, RZ, RZ, R16 ;  /* 0x000000ffff047224 */ /* 0x000fe200078e0010 */
[----:B------:R1:W4:Y:S01]  /*c890*/  SHFL.IDX PT, R11, R12, 0x1, 0x181f ;  /* 0x00381f000c0b7f89 */ /* 0x00032200000e0000 */
[----:B------:R-:W-:Y:S01]  /*c8a0*/  IMAD.MOV.U32 R3, RZ, RZ, R17 ;  /* 0x000000ffff037224 */ /* 0x000fe200078e0011 */
[----:B------:R-:W-:Y:S01]  /*c8b0*/  PRMT R65, R2, 0x5410, R0 ;  /* 0x0000541002417816 */ /* 0x000fe20000000000 */
[----:B------:R-:W-:Y:S01]  /*c8c0*/  IMAD.MOV.U32 R0, RZ, RZ, R31 ;  /* 0x000000ffff007224 */ /* 0x000fe200078e001f */
[----:B------:R-:W-:Y:S01]  /*c8d0*/  MOV R2, R30 ;  /* 0x0000001e00027202 */ /* 0x000fe20000000f00 */
[----:B------:R-:W-:Y:S01]  /*c8e0*/  IMAD.MOV.U32 R6, RZ, RZ, R22 ;  /* 0x000000ffff067224 */ /* 0x000fe200078e0016 */
[----:B------:R-:W-:Y:S01]  /*c8f0*/  PRMT R34, R34, 0x5410, R4 ;  /* 0x0000541022227816 */ /* 0x000fe20000000004 */
[----:B---3--:R1:W3:Y:S01]  /*c900*/  SHFL.IDX PT, R10, R13, 0x1, 0x181f ;  /* 0x00381f000d0a7f89 */ /* 0x0082e200000e0000 */
[----:B------:R-:W-:Y:S01]  /*c910*/  PRMT R67, R67, 0x5410, R2 ;  /* 0x0000541043437816 */ /* 0x000fe20000000002 */
[----:B------:R-:W-:Y:S01]  /*c920*/  IMAD.MOV.U32 R2, RZ, RZ, R28 ;  /* 0x000000ffff027224 */ /* 0x000fe200078e001c */
[----:B------:R-:W-:Y:S01]  /*c930*/  PRMT R92, R92, 0x5410, R0 ;  /* 0x000054105c5c7816 */ /* 0x000fe20000000000 */
[----:B------:R-:W-:Y:S01]  /*c940*/  IMAD.MOV.U32 R0, RZ, RZ, R29 ;  /* 0x000000ffff007224 */ /* 0x000fe200078e001d */
[----:B------:R-:W-:Y:S01]  /*c950*/  PRMT R33, R33, 0x5410, R3 ;  /* 0x0000541021217816 */ /* 0x000fe20000000003 */
[----:B------:R-:W-:Y:S01]  /*c960*/  CS2R R52, SRZ ;  /* 0x0000000000347805 */ /* 0x000fe2000001ff00 */
[----:B------:R-:W-:Y:S01]  /*c970*/  PRMT R67, R2, 0x7610, R67 ;  /* 0x0000761002437816 */ /* 0x000fe20000000043 */
[----:B------:R-:W-:Y:S01]  /*c980*/  IMAD.MOV.U32 R2, RZ, RZ, R20 ;  /* 0x000000ffff027224 */ /* 0x000fe200078e0014 */
[----:B------:R-:W-:Y:S01]  /*c990*/  PRMT R66, R0, 0x7610, R66 ;  /* 0x0000761000427816 */ /* 0x000fe20000000042 */
[----:B------:R-:W-:Y:S01]  /*c9a0*/  IMAD.MOV.U32 R0, RZ, RZ, R21 ;  /* 0x000000ffff007224 */ /* 0x000fe200078e0015 */
[----:B------:R-:W-:Y:S01]  /*c9b0*/  MOV R4, R23 ;  /* 0x0000001700047202 */ /* 0x000fe20000000f00 */
[----:B------:R1:W1:Y:S01]  /*c9c0*/  SHFL.IDX PT, R3, R15, 0x1, 0x181f ;  /* 0x00381f000f037f89 */ /* 0x00026200000e0000 */
[----:B------:R-:W-:Y:S01]  /*c9d0*/  PRMT R34, R2, 0x7610, R34 ;  /* 0x0000761002227816 */ /* 0x000fe20000000022 */
[----:B------:R-:W-:Y:S01]  /*c9e0*/  CS2R R42, SRZ ;  /* 0x00000000002a7805 */ /* 0x000fe2000001ff00 */
[----:B------:R-:W-:Y:S01]  /*c9f0*/  PRMT R47, R6, 0x5410, R4 ;  /* 0x00005410062f7816 */ /* 0x000fe20000000004 */
[----:B------:R-:W-:Y:S01]  /*ca00*/  CS2R R40, SRZ ;  /* 0x0000000000287805 */ /* 0x000fe2000001ff00 */
[----:B------:R-:W-:Y:S01]  /*ca10*/  PRMT R33, R0, 0x7610, R33 ;  /* 0x0000761000217816 */ /* 0x000fe20000000021 */
[----:B------:R-:W-:Y:S01]  /*ca20*/  CS2R R50, SRZ ;  /* 0x0000000000327805 */ /* 0x000fe2000001ff00 */
[----:B------:R-:W-:Y:S01]  /*ca30*/  CS2R R48, SRZ ;  /* 0x0000000000307805 */ /* 0x000fe2000001ff00 */
[----:B------:R-:W-:Y:S01]  /*ca40*/  CS2R R38, SRZ ;  /* 0x0000000000267805 */ /* 0x000fe2000001ff00 */
[----:B------:R-:W-:Y:S01]  /*ca50*/  CS2R R36, SRZ ;  /* 0x0000000000247805 */ /* 0x000fe2000001ff00 */
[----:B------:R-:W-:Y:S05]  /*ca60*/  @P0 BRA `(.L_x_814) ;  /* 0x000001a000000947 */ /* 0x000fea0003800000 */
[----:B--2-4-:R-:W-:Y:S01]  /*ca70*/  ISETP.GE.AND P1, PT, R132, c[0x0][0x27c], PT ;  /* 0x00009f0084007a0c */ /* 0x014fe20003f26270 */
[----:B------:R-:W-:Y:S01]  /*ca80*/  CS2R R42, SRZ ;  /* 0x00000000002a7805 */ /* 0x000fe2000001ff00 */
[----:B------:R-:W-:Y:S01]  /*ca90*/  CS2R R40, SRZ ;  /* 0x0000000000287805 */ /* 0x000fe2000001ff00 */
[----:B------:R-:W-:Y:S01]  /*caa0*/  CS2R R38, SRZ ;  /* 0x0000000000267805 */ /* 0x000fe2000001ff00 */
[----:B------:R-:W-:-:S09]  /*cab0*/  CS2R R36, SRZ ;  /* 0x0000000000247805 */ /* 0x000fd2000001ff00 */
[C---:B------:R-:W-:Y:S01]  /*cac0*/  @!P1 IMAD.SHL.U32 R0, R132.reuse, 0x2, RZ ;  /* 0x0000000284009824 */ /* 0x040fe200078e00ff */
[----:B------:R-:W-:-:S04]  /*cad0*/  @!P1 SHF.L.U64.HI R2, R132, 0x1, R133 ;  /* 0x0000000184029819 */ /* 0x000fc80000010285 */
[----:B-1----:R-:W-:-:S05]  /*cae0*/  @!P1 IADD3 R8, P0, R3, R0, RZ ;  /* 0x0000000003089210 */ /* 0x002fca0007f1e0ff */
[--C-:B------:R-:W-:Y:S01]  /*caf0*/  @!P1 IMAD.X R9, R5, 0x1, R2.reuse, P0 ;  /* 0x0000000105099824 */ /* 0x100fe200000e0602 */
[----:B---3--:R-:W-:Y:S01]  /*cb00*/  @!P1 IADD3 R6, P0, R10, R0, RZ ;  /* 0x000000000a069210 */ /* 0x008fe20007f1e0ff */
[----:B------:R-:W-:Y:S01]  /*cb10*/  CS2R R54, SRZ ;  /* 0x0000000000367805 */ /* 0x000fe2000001ff00 */
[----:B------:R-:W-:Y:S01]  /*cb20*/  CS2R R52, SRZ ;  /* 0x0000000000347805 */ /* 0x000fe2000001ff00 */
[----:B------:R-:W-:Y:S01]  /*cb30*/  CS2R R50, SRZ ;  /* 0x0000000000327805 */ /* 0x000fe2000001ff00 */
[----:B------:R-:W-:Y:S01]  /*cb40*/  CS2R R48, SRZ ;  /* 0x0000000000307805 */ /* 0x000fe2000001ff00 */
[----:B------:R-:W-:Y:S01]  /*cb50*/  @!P1 IMAD.X R7, R11, 0x1, R2, P0 ;  /* 0x000000010b079824 */ /* 0x000fe200000e0602 */
        /* <DEDUP_REMOVED lines=11> */
.L_x_814:
[----:B--2-4-:R-:W-:Y:S05]  /*cc10*/  BSYNC B0 ;  /* 0x0000000000007941 */ /* 0x014fea0003800000 */
.L_x_813:
[----:B-1---5:R-:W-:Y:S01]  /*cc20*/  IMAD.MOV.U32 R4, RZ, RZ, R54 ;  /* 0x000000ffff047224 */ /* 0x022fe200078e0036 */
[----:B------:R-:W-:Y:S01]  /*cc30*/  LOP3.LUT P0, RZ, R213, 0x8, RZ, 0xc0, !PT ;  /* 0x00000008d5ff7812 */ /* 0x000fe2000780c0ff */
[----:B------:R-:W-:Y:S01]  /*cc40*/  IMAD.MOV.U32 R3, RZ, RZ, R55 ;  /* 0x000000ffff037224 */ /* 0x000fe200078e0037 */
[----:B------:R1:W2:Y:S01]  /*cc50*/  SHFL.IDX PT, R8, R14, 0x2, 0x181f ;  /* 0x00581f000e087f89 */ /* 0x0002a200000e0000 */
        /* <DEDUP_REMOVED lines=9> */
[----:B------:R-:W-:Y:S01]  /*ccf0*/  MOV R3, R43 ;  /* 0x0000002b00037202 */ /* 0x000fe20000000f00 */
[----:B------:R1:W4:Y:S01]  /*cd00*/  SHFL.IDX PT, R6, R15, 0x2, 0x181f ;  /* 0x00581f000f067f89 */ /* 0x00032200000e0000 */
[----:B------:R-:W-:Y:S01]  /*cd10*/  PRMT R96, R2, 0x7610, R96 ;  /* 0x0000761002607816 */ /* 0x000fe20000000060 */
[----:B------:R-:W-:Y:S01]  /*cd20*/  IMAD.MOV.U32 R2, RZ, RZ, R48 ;  /* 0x000000ffff027224 */ /* 0x000fe200078e0030 */
[----:B------:R-:W-:Y:S01]  /*cd30*/  PRMT R97, R4, 0x5410, R3 ;  /* 0x0000541004617816 */ /* 0x000fe20000000003 */
[----:B------:R-:W-:Y:S01]  /*cd40*/  IMAD.MOV.U32 R4, RZ, RZ, R50 ;  /* 0x000000ffff047224 */ /* 0x000fe200078e0032 */
[----:B------:R-:W-:Y:S01]  /*cd50*/  PRMT R94, R94, 0x5410, R0 ;  /* 0x000054105e5e7816 */ /* 0x000fe20000000000 */
[----:B------:R-:W-:Y:S01]  /*cd60*/  IMAD.MOV.U32 R0, RZ, RZ, R49 ;  /* 0x000000ffff007224 */ /* 0x000fe200078e0031 */
[----:B------:R-:W-:Y:S01]  /*cd70*/  MOV R3, R51 ;  /* 0x0000003300037202 */ /* 0x000fe20000000f00 */
[----:B------:R1:W3:Y:S01]  /*cd80*/  SHFL.IDX PT, R9, R12, 0x2, 0x181f ;  /* 0x00581f000c097f89 */ /* 0x0002e200000e0000 */
[----:B------:R-:W-:Y:S01]  /*cd90*/  PRMT R99, R2, 0x5410, R4 ;  /* 0x0000541002637816 */ /* 0x000fe20000000004 */
[----:B------:R-:W-:Y:S01]  /*cda0*/  IMAD.MOV.U32 R4, RZ, RZ, R38 ;  /* 0x000000ffff047224 */ /* 0x000fe200078e0026 */
        /* <DEDUP_REMOVED lines=26> */
[----:B------:R-:W-:-:S05]  /*cf50*/  @!P1 IADD3 R4, P0, R6, R2, RZ ;  /* 0x0000000206049210 */ /* 0x000fca0007f1e0ff */
[----:B------:R-:W-:Y:S01]  /*cf60*/  @!P1 IMAD.X R5, R8, 0x1, R0, P0 ;  /* 0x0000000108059824 */ /* 0x000fe200000e0600 */
[----:B-1----:R-:W-:-:S04]  /*cf70*/  @!P1 IADD3 R2, P0, R7, R2, RZ ;  /* 0x0000000207029210 */ /* 0x002fc80007f1e0ff */
[----:B------:R1:W5:Y:S01]  /*cf80*/  @!P1 LD.E.128 R56, [R4.64] ;  /* 0x0000000804389980 */ /* 0x000362000c101d00 */
[----:B---3--:R-:W-:Y:S01]  /*cf90*/  @!P1 IMAD.X R3, R9, 0x1, R0, P0 ;  /* 0x0000000109039824 */ /* 0x008fe200000e0600 */
[----:B------:R-:W-:-:S04]  /*cfa0*/  ISETP.GE.AND P0, PT, R137, c[0x0][0x27c], PT ;  /* 0x00009f0089007a0c */ /* 0x000fc80003f06270 */
[----:B------:R2:W5:Y:S09]  /*cfb0*/  @!P1 LD.E.128 R60, [R2.64] ;  /* 0x00000008023c9980 */ /* 0x000572000c101d00 */
[----:B------:R-:W-:-:S05]  /*cfc0*/  @!P0 IMAD.SHL.U32 R0, R201, 0x2, RZ ;  /* 0x00000002c9008824 */ /* 0x000fca00078e00ff */
[----:B-1----:R-:W-:Y:S02]  /*cfd0*/  @!P0 IADD3 R4, P1, R6, R0, RZ ;  /* 0x0000000006048210 */ /* 0x002fe40007f3e0ff */
[----:B--2---:R-:W-:-:S05]  /*cfe0*/  @!P0 SHF.L.U64.HI R3, R201, 0x1, R205 ;  /* 0x00000001c9038819 */ /* 0x004fca00000102cd */
[--C-:B------:R-:W-:Y:S01]  /*cff0*/  @!P0 IMAD.X R5, R8, 0x1, R3.reuse, P1 ;  /* 0x0000000108058824 */ /* 0x100fe200008e0603 */
[----:B------:R-:W-:Y:S01]  /*d000*/  @!P0 IADD3 R2, P1, R7, R0, RZ ;  /* 0x0000000007028210 */ /* 0x000fe20007f3e0ff */
[----:B------:R-:W-:Y:S01]  /*d010*/  CS2R R74, SRZ ;  /* 0x00000000004a7805 */ /* 0x000fe2000001ff00 */
[----:B------:R-:W-:Y:S01]  /*d020*/  CS2R R72, SRZ ;  /* 0x0000000000487805 */ /* 0x000fe2000001ff00 */
[----:B------:R-:W-:Y:S01]  /*d030*/  CS2R R70, SRZ ;  /* 0x0000000000467805 */ /* 0x000fe2000001ff00 */
[----:B------:R-:W-:Y:S01]  /*d040*/  CS2R R68, SRZ ;  /* 0x0000000000447805 */ /* 0x000fe2000001ff00 */
[----:B------:R-:W-:-:S03]  /*d050*/  @!P0 IMAD.X R3, R9, 0x1, R3, P1 ;  /* 0x0000000109038824 */ /* 0x000fc600008e0603 */
[----:B------:R1:W5:Y:S04]  /*d060*/  @!P0 LD.E.128 R72, [R4.64] ;  /* 0x0000000804488980 */ /* 0x000368000c101d00 */
[----:B------:R1:W5:Y:S02]  /*d070*/  @!P0 LD.E.128 R68, [R2.64] ;  /* 0x0000000802448980 */ /* 0x000364000c101d00 */
.L_x_816:
[----:B--2-4-:R-:W-:Y:S05]  /*d080*/  BSYNC B0 ;  /* 0x0000000000007941 */ /* 0x014fea0003800000 */
.L_x_815:
[----:B-1---5:R-:W-:Y:S01]  /*d090*/  IMAD.MOV.U32 R2, RZ, RZ, R74 ;  /* 0x000000ffff027224 */ /* 0x022fe200078e004a */
[----:B------:R1:W2:Y:S01]  /*d0a0*/  SHFL.IDX PT, R8, R14, 0x3, 0x181f ;  /* 0x00781f000e087f89 */ /* 0x0002a200000e0000 */
[----:B------:R-:W-:Y:S01]  /*d0b0*/  IMAD.MOV.U32 R0, RZ, RZ, R75 ;  /* 0x000000ffff007224 */ /* 0x000fe200078e004b */
[----:B------:R-:W-:Y:S01]  /*d0c0*/  BSSY B0, `(.L_x_817) ;  /* 0x0000040000007945 */ /* 0x000fe20003800000 */
[----:B------:R-:W-:Y:S01]  /*d0d0*/  CS2R R88, SRZ ;  /* 0x0000000000587805 */ /* 0x000fe2000001ff00 */
[----:B------:R1:W4:Y:S01]  /*d0e0*/  SHFL.IDX PT, R5, R15, 0x3, 0x181f ;  /* 0x00781f000f057f89 */ /* 0x00032200000e0000 */
[----:B------:R-:W-:Y:S01]  /*d0f0*/  CS2R R82, SRZ ;  /* 0x0000000000527805 */ /* 0x000fe2000001ff00 */
[----:B------:R-:W-:Y:S01]  /*d100*/  PRMT R110, R0, 0x5410, R2 ;  /* 0x00005410006e7816 */ /* 0x000fe20000000002 */
[----:B------:R-:W-:Y:S01]  /*d110*/  IMAD.MOV.U32 R2, RZ, RZ, R72 ;  /* 0x000000ffff027224 */ /* 0x000fe200078e0048 */
[----:B------:R1:W3:Y:S01]  /*d120*/  SHFL.IDX PT, R7, R12, 0x3, 0x181f ;  /* 0x00781f000c077f89 */ /* 0x0002e200000e0000 */
[----:B------:R-:W-:Y:S01]  /*d130*/  IMAD.MOV.U32 R0, RZ, RZ, R73 ;  /* 0x000000ffff007224 */ /* 0x000fe200078e0049 */
[----:B------:R-:W-:Y:S01]  /*d140*/  CS2R R80, SRZ ;  /* 0x0000000000507805 */ /* 0x000fe2000001ff00 */
[----:B------:R-:W-:Y:S01]  /*d150*/  CS2R R86, SRZ ;  /* 0x0000000000567805 */ /* 0x000fe2000001ff00 */
[----:B------:R-:W-:Y:S01]  /*d160*/  PRMT R108, R108, 0x5410, R2 ;  /* 0x000054106c6c7816 */ /* 0x000fe20000000002 */
[----:B------:R-:W-:Y:S01]  /*d170*/  IMAD.MOV.U32 R2, RZ, RZ, R58 ;  /* 0x000000ffff027224 */ /* 0x000fe200078e003a */
[----:B------:R-:W-:Y:S01]  /*d180*/  PRMT R107, R0, 0x7610, R107 ;  /* 0x00007610006b7816 */ /* 0x000fe2000000006b */
[----:B------:R1:W1:Y:S01]  /*d190*/  SHFL.IDX PT, R6, R13, 0x3, 0x181f ;  /* 0x00781f000d067f89 */ /* 0x00026200000e0000 */
[----:B------:R-:W-:Y:S01]  /*d1a0*/  MOV R0, R59 ;  /* 0x0000003b00007202 */ /* 0x000fe20000000f00 */
[----:B------:R-:W-:Y:S01]  /*d1b0*/  CS2R R84, SRZ ;  /* 0x0000000000547805 */ /* 0x000fe2000001ff00 */
[----:B------:R-:W-:Y:S01]  /*d1c0*/  CS2R R78, SRZ ;  /* 0x00000000004e7805 */ /* 0x000fe2000001ff00 */
[----:B------:R-:W-:Y:S01]  /*d1d0*/  CS2R R76, SRZ ;  /* 0x00000000004c7805 */ /* 0x000fe2000001ff00 */
[----:B------:R-:W-:Y:S01]  /*d1e0*/  PRMT R105, R2, 0x5410, R0 ;  /* 0x0000541002697816 */ /* 0x000fe20000000000 */
[----:B------:R-:W-:-:S02]  /*d1f0*/  IMAD.MOV.U32 R2, RZ, RZ, R56 ;  /* 0x000000ffff027224 */ /* 0x000fc400078e0038 */
[----:B------:R-:W-:-:S03]  /*d200*/  IMAD.MOV.U32 R0, RZ, RZ, R57 ;  /* 0x000000ffff007224 */ /* 0x000fc600078e0039 */
[----:B------:R-:W-:Y:S01]  /*d210*/  PRMT R104, R104, 0x5410, R2 ;  /* 0x0000541068687816 */ /* 0x000fe20000000002 */
[----:B------:R-:W-:Y:S01]  /*d220*/  IMAD.MOV.U32 R2, RZ, RZ, R70 ;  /* 0x000000ffff027224 */ /* 0x000fe200078e0046 */
[----:B------:R-:W-:Y:S02]  /*d230*/  PRMT R103, R0, 0x7610, R103 ;  /* 0x0000761000677816 */ /* 0x000fe40000000067 */
[----:B------:R-:W-:Y:S02]  /*d240*/  MOV R0, R71 ;  /* 0x0000004700007202 */ /* 0x000fe40000000f00 */
[----:B------:R-:W-:Y:S01]  /*d250*/  PRMT R107, R107, 0x5410, R2 ;  /* 0x000054106b6b7816 */ /* 0x000fe20000000002 */
[----:B------:R-:W-:Y:S01]  /*d260*/  IMAD.MOV.U32 R2, RZ, RZ, R68 ;  /* 0x000000ffff027224 */ /* 0x000fe200078e0044 */
[----:B------:R-:W-:Y:S01]  /*d270*/  PRMT R108, R0, 0x7610, R108 ;  /* 0x00007610006c7816 */ /* 0x000fe2000000006c */
[----:B------:R-:W-:-:S05]  /*d280*/  IMAD.MOV.U32 R0, RZ, RZ, R69 ;  /* 0x000000ffff007224 */ /* 0x000fca00078e0045 */
[----:B------:R-:W-:Y:S01]  /*d290*/  PRMT R106, R0, 0x5410, R2 ;  /* 0x00005410006a7816 */ /* 0x000fe20000000002 */
[----:B------:R-:W-:Y:S01]  /*d2a0*/  IMAD.MOV.U32 R2, RZ, RZ, R62 ;  /* 0x000000ffff027224 */ /* 0x000fe200078e003e */
[----:B------:R-:W-:-:S04]  /*d2b0*/  MOV R0, R63 ;  /* 0x0000003f00007202 */ /* 0x000fc80000000f00 */
[----:B------:R-:W-:Y:S01]  /*d2c0*/  PRMT R103, R103, 0x5410, R2 ;  /* 0x0000541067677816 */ /* 0x000fe20000000002 */
[----:B------:R-:W-:Y:S01]  /*d2d0*/  IMAD.MOV.U32 R2, RZ, RZ, R60 ;  /* 0x000000ffff027224 */ /* 0x000fe200078e003c */
[----:B------:R-:W-:Y:S01]  /*d2e0*/  PRMT R104, R0, 0x7610, R104 ;  /* 0x0000761000687816 */ /* 0x000fe20000000068 */
[----:B------:R-:W-:-:S05]  /*d2f0*/  IMAD.MOV.U32 R0, RZ, RZ, R61 ;  /* 0x000000ffff007224 */ /* 0x000fca00078e003d */
[----:B------:R-:W-:Y:S01]  /*d300*/  PRMT R102, R0, 0x5410, R2 ;  /* 0x0000541000667816 */ /* 0x000fe20000000002 */
[----:B------:R-:W-:Y:S05]  /*d310*/  @P6 BRA `(.L_x_818) ;  /* 0x000001a000006947 */ /* 0x000fea0003800000 */
[----:B-1234-:R-:W-:Y:S01]  /*d320*/  ISETP.GE.AND P1, PT, R132, c[0x0][0x27c], PT ;  /* 0x00009f0084007a0c */ /* 0x01efe20003f26270 */
[----:B------:R-:W-:Y:S01]  /*d330*/  CS2R R82, SRZ ;  /* 0x0000000000527805 */ /* 0x000fe2000001ff00 */
[----:B------:R-:W-:-:S11]  /*d340*/  CS2R R80, SRZ ;  /* 0x0000000000507805 */ /* 0x000fd6000001ff00 */
[C---:B------:R-:W-:Y:S01]  /*d350*/  @!P1 IMAD.SHL.U32 R0, R132.reuse, 0x2, RZ ;  /* 0x0000000284009824 */ /* 0x040fe200078e00ff */
[----:B------:R-:W-:-:S04]  /*d360*/  @!P1 SHF.L.U64.HI R4, R132, 0x1, R133 ;  /* 0x0000000184049819 */ /* 0x000fc80000010285 */
[----:B------:R-:W-:-:S05]  /*d370*/  @!P1 IADD3 R2, P0, R5, R0, RZ ;  /* 0x0000000005029210 */ /* 0x000fca0007f1e0ff */
[----:B------:R-:W-:Y:S01]  /*d380*/  @!P1 IMAD.X R3, R8, 0x1, R4, P0 ;  /* 0x0000000108039824 */ /* 0x000fe200000e0604 */
[----:B------:R-:W-:-:S04]  /*d390*/  ISETP.GE.AND P0, PT, R137, c[0x0][0x27c], PT ;  /* 0x00009f0089007a0c */ /* 0x000fc80003f06270 */
[----:B------:R1:W5:Y:S01]  /*d3a0*/  @!P1 LD.E.128 R80, [R2.64] ;  /* 0x0000000802509980 */ /* 0x000362000c101d00 */
[----:B------:R-:W-:Y:S01]  /*d3b0*/  CS2R R78, SRZ ;  /* 0x00000000004e7805 */ /* 0x000fe2000001ff00 */
[----:B------:R-:W-:Y:S01]  /*d3c0*/  CS2R R76, SRZ ;  /* 0x00000000004c7805 */ /* 0x000fe2000001ff00 */
[----:B------:R-:W-:Y:S01]  /*d3d0*/  CS2R R90, SRZ ;  /* 0x00000000005a7805 */ /* 0x000fe2000001ff00 */
[----:B------:R-:W-:Y:S01]  /*d3e0*/  CS2R R88, SRZ ;  /* 0x0000000000587805 */ /* 0x000fe2000001ff00 */
[----:B-1----:R-:W-:-:S05]  /*d3f0*/  @!P1 IADD3 R2, P2, R6, R0, RZ ;  /* 0x0000000006029210 */ /* 0x002fca0007f5e0ff */
[----:B------:R-:W-:-:S05]  /*d400*/  @!P1 IMAD.X R3, R7, 0x1, R4, P2 ;  /* 0x0000000107039824 */ /* 0x000fca00010e0604 */
[----:B------:R1:W5:Y:S01]  /*d410*/  @!P1 LD.E.128 R76, [R2.64] ;  /* 0x00000008024c9980 */ /* 0x000362000c101d00 */
[C---:B------:R-:W-:Y:S01]  /*d420*/  @!P0 SHF.L.U64.HI R0, R201.reuse, 0x1, R205 ;  /* 0x00000001c9008819 */ /* 0x040fe200000102cd */
[----:B------:R-:W-:Y:S01]  /*d430*/  CS2R R86, SRZ ;  /* 0x0000000000567805 */ /* 0x000fe2000001ff00 */
[----:B------:R-:W-:Y:S01]  /*d440*/  CS2R R84, SRZ ;  /* 0x0000000000547805 */ /* 0x000fe2000001ff00 */
[----:B-1----:R-:W-:-:S05]  /*d450*/  @!P0 IMAD.SHL.U32 R2, R201, 0x2, RZ ;  /* 0x00000002c9028824 */ /* 0x002fca00078e00ff */
[-C--:B------:R-:W-:Y:S02]  /*d460*/  @!P0 IADD3 R4, P2, R5, R2.reuse, RZ ;  /* 0x0000000205048210 */ /* 0x080fe40007f5e0ff */
[----:B------:R-:W-:-:S03]  /*d470*/  @!P0 IADD3 R2, P1, R6, R2, RZ ;  /* 0x0000000206028210 */ /* 0x000fc60007f3e0ff */
[--C-:B------:R-:W-:Y:S02]  /*d480*/  @!P0 IMAD.X R5, R8, 0x1, R0.reuse, P2 ;  /* 0x0000000108058824 */ /* 0x100fe400010e0600 */
[----:B------:R-:W-:-:S03]  /*d490*/  @!P0 IMAD.X R3, R7, 0x1, R0, P1 ;  /* 0x0000000107038824 */ /* 0x000fc600008e0600 */
[----:B------:R1:W5:Y:S04]  /*d4a0*/  @!P0 LD.E.128 R88, [R4.64] ;  /* 0x0000000804588980 */ /* 0x000368000c101d00 */
[----:B------:R1:W5:Y:S02]  /*d4b0*/  @!P0 LD.E.128 R84, [R2.64] ;  /* 0x0000000802548980 */ /* 0x000364000c101d00 */
.L_x_818:
[----:B-1234-:R-:W-:Y:S05]  /*d4c0*/  BSYNC B0 ;  /* 0x0000000000007941 */ /* 0x01efea0003800000 */
.L_x_817:
[----:B-----5:R-:W-:Y:S01]  /*d4d0*/  IMAD.MOV.U32 R2, RZ, RZ, R90 ;  /* 0x000000ffff027224 */ /* 0x020fe200078e005a */
[----:B------:R-:W-:-:S04]  /*d4e0*/  DEPBAR.LE SB0, 0x1 ;  /* 0x000080400000791a */ /* 0x000fc80000000000 */
[----:B------:R-:W-:Y:S01]  /*d4f0*/  IMAD.MOV.U32 R0, RZ, RZ, R91 ;  /* 0x000000ffff007224 */ /* 0x000fe200078e005b */
[----:B------:R-:W-:Y:S04]  /*d500*/  BSSY B1, `(.L_x_819) ;  /* 0x00000e9000017945 */ /* 0x000fe80003800000 */
        /* <DEDUP_REMOVED lines=8> */
[----:B------:R-:W-:Y:S02]  /*d590*/  IMAD.MOV.U32 R0, RZ, RZ, R81 ;  /* 0x000000ffff007224 */ /* 0x000fe400078e0051 */
[----:B------:R-:W-:-:S03]  /*d5a0*/  IMAD.MOV.U32 R2, RZ, RZ, R80 ;  /* 0x000000ffff027224 */ /* 0x000fc600078e0050 */
[----:B------:R-:W-:Y:S01]  /*d5b0*/  PRMT R112, R0, 0x7610, R112 ;  /* 0x0000761000707816 */ /* 0x000fe20000000070 */
[----:B------:R-:W-:Y:S01]  /*d5c0*/  IMAD.MOV.U32 R0, RZ, RZ, R87 ;  /* 0x000000ffff007224 */ /* 0x000fe200078e0057 */
[----:B------:R-:W-:Y:S02]  /*d5d0*/  PRMT R113, R113, 0x5410, R2 ;  /* 0x0000541071717816 */ /* 0x000fe40000000002 */
[----:B------:R-:W-:Y:S02]  /*d5e0*/  MOV R2, R86 ;  /* 0x0000005600027202 */ /* 0x000fe40000000f00 */
[----:B------:R-:W-:Y:S01]  /*d5f0*/  PRMT R117, R0, 0x7610, R117 ;  /* 0x0000761000757816 */ /* 0x000fe20000000075 */
[----:B------:R-:W-:Y:S01]  /*d600*/  IMAD.MOV.U32 R0, RZ, RZ, R84 ;  /* 0x000000ffff007224 */ /* 0x000fe200078e0054 */
[----:B------:R-:W-:Y:S02]  /*d610*/  PRMT R116, R116, 0x5410, R2 ;  /* 0x0000541074747816 */ /* 0x000fe40000000002 */
[----:B------:R-:W-:-:S02]  /*d620*/  IADD3 R2, -R227, R64, RZ ;  /* 0x00000040e3027210 */ /* 0x000fc40007ffe1ff */
[----:B------:R-:W-:Y:S01]  /*d630*/  PRMT R115, R115, 0x5410, R0 ;  /* 0x0000541073737816 */ /* 0x000fe20000000000 */
[----:B------:R-:W-:Y:S01]  /*d640*/  IMAD.MOV.U32 R0, RZ, RZ, R85 ;  /* 0x000000ffff007224 */ /* 0x000fe200078e0055 */
[----:B------:R-:W-:-:S04]  /*d650*/  IMNMX R64, R2, 0x80, PT ;  /* 0x0000008002407817 */ /* 0x000fc80003800200 */
[----:B------:R-:W-:Y:S01]  /*d660*/  PRMT R115, R0, 0x7610, R115 ;  /* 0x0000761000737816 */ /* 0x000fe20000000073 */
[----:B------:R-:W-:Y:S01]  /*d670*/  IMAD.MOV.U32 R0, RZ, RZ, R78 ;  /* 0x000000ffff007224 */ /* 0x000fe200078e004e */
[----:B------:R-:W-:Y:S01]  /*d680*/  BAR.SYNC.DEFER_BLOCKING 0x0 ;  /* 0x0000000000007b1d */ /* 0x000fe20000010000 */
[----:B------:R-:W-:-:S03]  /*d690*/  ISETP.GE.AND P0, PT, R211, R64, PT ;  /* 0x00000040d300720c */ /* 0x000fc60003f06270 */
[----:B------:R-:W-:Y:S01]  /*d6a0*/  PRMT R112, R112, 0x5410, R0 ;  /* 0x0000541070707816 */ /* 0x000fe20000000000 */
[----:B------:R-:W-:-:S05]  /*d6b0*/  IMAD.MOV.U32 R0, RZ, RZ, R79 ;  /* 0x000000ffff007224 */ /* 0x000fca00078e004f */
[----:B------:R-:W-:Y:S01]  /*d6c0*/  PRMT R113, R0, 0x7610, R113 ;  /* 0x0000761000717816 */ /* 0x000fe20000000071 */
[----:B------:R-:W-:-:S05]  /*d6d0*/  IMAD.MOV.U32 R0, RZ, RZ, R76 ;  /* 0x000000ffff007224 */ /* 0x000fca00078e004c */
[----:B------:R-:W-:Y:S01]  /*d6e0*/  PRMT R111, R111, 0x5410, R0 ;  /* 0x000054106f6f7816 */ /* 0x000fe20000000000 */
[----:B------:R-:W-:-:S05]  /*d6f0*/  IMAD.MOV.U32 R0, RZ, RZ, R77 ;  /* 0x000000ffff007224 */ /* 0x000fca00078e004d */
[----:B------:R-:W-:Y:S01]  /*d700*/  PRMT R111, R0, 0x7610, R111 ;  /* 0x00007610006f7816 */ /* 0x000fe2000000006f */
[----:B------:R-:W-:Y:S05]  /*d710*/  @P0 BRA `(.L_x_820) ;  /* 0x00000c7000000947 */ /* 0x000fea0003800000 */
[----:B------:R-:W-:Y:S01]  /*d720*/  ISETP.GE.AND P0, PT, R132, c[0x0][0x27c], PT ;  /* 0x00009f0084007a0c */ /* 0x000fe20003f06270 */
[----:B------:R-:W-:Y:S01]  /*d730*/  BSSY B0, `(.L_x_821) ;  /* 0x0000062000007945 */ /* 0x000fe20003800000 */
[----:B------:R-:W-:-:S11]  /*d740*/  SHF.R.U32.HI R124, RZ, 0x3, R229 ;  /* 0x00000003ff7c7819 */ /* 0x000fd600000116e5 */
[----:B------:R-:W-:Y:S05]  /*d750*/  @P0 BRA `(.L_x_822) ;  /* 0x000005f000000947 */ /* 0x000fea0003800000 */
[----:B------:R-:W-:Y:S01]  /*d760*/  MOV R2, c[0x0][0x27c] ;  /* 0x00009f0000027a02 */ /* 0x000fe20000000f00 */
[----:B------:R-:W1:Y:S01]  /*d770*/  LDS.128 R12, [R194+0x10080] ;  /* 0x01008000c20c7984 */ /* 0x000e620000000c00 */
[----:B------:R-:W-:Y:S02]  /*d780*/  SHF.R.U64 R35, R16, 0x10, R17 ;  /* 0x0000001010237819 */ /* 0x000fe40000001211 */
[----:B------:R-:W-:Y:S02]  /*d790*/  LEA.HI R2, R2, R228, RZ, 0x1d ;  /* 0x000000e402027211 */ /* 0x000fe400078fe8ff */
[----:B------:R-:W-:Y:S02]  /*d7a0*/  SHF.R.U64 R7, R22, 0x10, R23 ;  /* 0x0000001016077819 */ /* 0x000fe40000001217 */
[----:B------:R-:W-:-:S04]  /*d7b0*/  SHF.R.S32.HI R0, RZ, 0x1f, R2 ;  /* 0x0000001fff007819 */ /* 0x000fc80000011402 */
[----:B------:R-:W-:Y:S02]  /*d7c0*/  LEA.HI R0, R0, R2, RZ, 0x3 ;  /* 0x0000000200007211 */ /* 0x000fe400078f18ff */
[----:B------:R-:W-:Y:S02]  /*d7d0*/  SHF.L.U32 R2, R2, 0x3, RZ ;  /* 0x0000000302027819 */ /* 0x000fe400000006ff */
[----:B------:R-:W-:Y:S02]  /*d7e0*/  SHF.L.U32 R0, R0, 0xa, RZ ;  /* 0x0000000a00007819 */ /* 0x000fe400000006ff */
[----:B------:R-:W-:Y:S02]  /*d7f0*/  LOP3.LUT R2, R229, 0x38, R2, 0xf8, !PT ;  /* 0x00000038e5027812 */ /* 0x000fe400078ef802 */
[----:B------:R-:W-:Y:S02]  /*d800*/  LOP3.LUT R0, R0, 0x7fffe000, RZ, 0xc0, !PT ;  /* 0x7fffe00000007812 */ /* 0x000fe400078ec0ff */
[----:B------:R-:W-:-:S04]  /*d810*/  LOP3.LUT R2, R2, R124, RZ, 0x3c, !PT ;  /* 0x0000007c02027212 */ /* 0x000fc800078e3cff */
[----:B------:R-:W-:Y:S01]  /*d820*/  IADD3 R0, R2, R0, R230 ;  /* 0x0000000002007210 */ /* 0x000fe20007ffe0e6 */
[----:B------:R-:W-:-:S03]  /*d830*/  HADD2.F32 R2, -RZ, R33.H1_H1 ;  /* 0x30000021ff027230 */ /* 0x000fc60000004100 */
[----:B------:R-:W-:Y:S01]  /*d840*/  SHF.L.U32 R32, R0, 0x1, RZ ;  /* 0x0000000100207819 */ /* 0x000fe200000006ff */
[----:B------:R-:W-:Y:S01]  /*d850*/  HADD2.F32 R0, -RZ, R33.H0_H0 ;  /* 0x20000021ff007230 */ /* 0x000fe20000004100 */
[----:B------:R-:W-:-:S03]  /*d860*/  SHF.R.U64 R33, R20, 0x10, R21 ;  /* 0x0000001014217819 */ /* 0x000fc60000001215 */
[----:B------:R-:W2:Y:S01]  /*d870*/  LDS.128 R8, [R32+0x10080] ;  /* 0x0100800020087984 */ /* 0x000ea20000000c00 */
[----:B-1----:R-:W-:Y:S02]  /*d880*/  HADD2.F32 R4, -RZ, R13.H0_H0 ;  /* 0x2000000dff047230 */ /* 0x002fe40000004100 */
[----:B--2---:R-:W-:-:S05]  /*d890*/  HADD2.F32 R3, -RZ, R9.H0_H0 ;  /* 0x20000009ff037230 */ /* 0x004fca0000004100 */
[CC--:B------:R-:W-:Y:S02]  /*d8a0*/  FMUL.FTZ R5, R3.reuse, R0.reuse ;  /* 0x0000000003057220 */ /* 0x0c0fe40000410000 */
[C---:B------:R-:W-:Y:S02]  /*d8b0*/  FMUL.FTZ R0, R4.reuse, R0 ;  /* 0x0000000004007220 */ /* 0x040fe40000410000 */
[-C--:B------:R-:W-:Y:S02]  /*d8c0*/  FFMA.FTZ R44, R4, R2.reuse, -R5 ;  /* 0x00000002042c7223 */ /* 0x080fe40000010805 */
[----:B------:R-:W-:Y:S01]  /*d8d0*/  FFMA.FTZ R46, R3, R2, R0 ;  /* 0x00000002032e7223 */ /* 0x000fe20000010000 */
[----:B------:R-:W-:Y:S01]  /*d8e0*/  SHF.R.U32.HI R0, RZ, 0x10, R21 ;  /* 0x00000010ff007819 */ /* 0x000fe20000011615 */
[----:B------:R-:W-:Y:S01]  /*d8f0*/  HADD2.F32 R2, -RZ, R13.H1_H1 ;  /* 0x3000000dff027230 */ /* 0x000fe20000004100 */
[----:B------:R-:W-:Y:S02]  /*d900*/  SHF.R.U32.HI R3, RZ, 0x10, R17 ;  /* 0x00000010ff037819 */ /* 0x000fe40000011611 */
[----:B------:R-:W-:Y:S01]  /*d910*/  SHF.R.U64 R13, R18, 0x10, R19 ;  /* 0x00000010120d7819 */ /* 0x000fe20000001213 */
[----:B------:R-:W-:-:S02]  /*d920*/  HADD2.F32 R4, -RZ, R0.H0_H0 ;  /* 0x20000000ff047230 */ /* 0x000fc40000004100 */
[----:B------:R-:W-:Y:S02]  /*d930*/  HADD2.F32 R0, -RZ, R9.H1_H1 ;  /* 0x30000009ff007230 */ /* 0x000fe40000004100 */
[----:B------:R-:W-:Y:S01]  /*d940*/  HADD2.F32 R5, -RZ, R3.H0_H0 ;  /* 0x20000003ff057230 */ /* 0x000fe20000004100 */
[-C--:B------:R-:W-:Y:S01]  /*d950*/  FMUL.FTZ R3, R2, R4.reuse ;  /* 0x0000000402037220 */ /* 0x080fe20000410000 */
[----:B------:R-:W-:Y:S01]  /*d960*/  HADD2.F32 R18, -RZ, R33.H0_H0 ;  /* 0x20000021ff127230 */ /* 0x000fe20000004100 */
[C---:B------:R-:W-:Y:S01]  /*d970*/  FMUL.FTZ R4, R0.reuse, R4 ;  /* 0x0000000400047220 */ /* 0x040fe20000410000 */
[----:B------:R-:W-:Y:S01]  /*d980*/  HADD2.F32 R13, -RZ, R13.H0_H0 ;  /* 0x2000000dff0d7230 */ /* 0x000fe20000004100 */
[-C--:B------:R-:W-:Y:S01]  /*d990*/  FFMA.FTZ R45, R0, R5.reuse, R3 ;  /* 0x00000005002d7223 */ /* 0x080fe20000010003 */
[----:B------:R-:W-:Y:S01]  /*d9a0*/  HADD2.F32 R0, -RZ, R34.H0_H0 ;  /* 0x20000022ff007230 */ /* 0x000fe20000004100 */
[----:B------:R-:W-:Y:S01]  /*d9b0*/  FFMA.FTZ R6, R2, R5, -R4 ;  /* 0x0000000502067223 */ /* 0x000fe20000010804 */
[----:B------:R-:W-:-:S02]  /*d9c0*/  HADD2.F32 R3, -RZ, R8.H0_H0 ;  /* 0x20000008ff037230 */ /* 0x000fc40000004100 */
[----:B------:R-:W-:Y:S02]  /*d9d0*/  HADD2.F32 R4, -RZ, R12.H0_H0 ;  /* 0x2000000cff047230 */ /* 0x000fe40000004100 */
[----:B------:R-:W-:Y:S01]  /*d9e0*/  HADD2.F32 R2, -RZ, R34.H1_H1 ;  /* 0x30000022ff027230 */ /* 0x000fe20000004100 */
[C---:B------:R-:W-:Y:S01]  /*d9f0*/  FMUL.FTZ R5, R3.reuse, R0 ;  /* 0x0000000003057220 */ /* 0x040fe20000410000 */
[----:B------:R-:W-:Y:S01]  /*da00*/  F2FP.PACK_AB R9, R6, R44 ;  /* 0x0000002c0609723e */ /* 0x000fe200000000ff */
[C---:B------:R-:W-:Y:S01]  /*da10*/  FMUL.FTZ R0, R4.reuse, R0 ;  /* 0x0000000004007220 */ /* 0x040fe20000410000 */
[----:B------:R-:W-:Y:S01]  /*da20*/  HADD2.F32 R6, -RZ, R12.H1_H1 ;  /* 0x3000000cff067230 */ /* 0x000fe20000004100 */
[-C--:B------:R-:W-:Y:S01]  /*da30*/  FFMA.FTZ R20, R4, R2.reuse, -R5 ;  /* 0x0000000204147223 */ /* 0x080fe20000010805 */
[----:B------:R-:W-:Y:S01]  /*da40*/  HADD2.F32 R4, -RZ, R14.H0_H0 ;  /* 0x2000000eff047230 */ /* 0x000fe20000004100 */
[----:B------:R-:W-:Y:S01]  /*da50*/  FFMA.FTZ R34, R3, R2, R0 ;  /* 0x0000000203227223 */ /* 0x000fe20000010000 */
[----:B------:R-:W-:-:S02]  /*da60*/  HADD2.F32 R0, -RZ, R47.H0_H0 ;  /* 0x2000002fff007230 */ /* 0x000fc40000004100 */
[----:B------:R-:W-:Y:S02]  /*da70*/  HADD2.F32 R3, -RZ, R10.H0_H0 ;  /* 0x2000000aff037230 */ /* 0x000fe40000004100 */
[----:B------:R-:W-:Y:S02]  /*da80*/  HADD2.F32 R2, -RZ, R65.H0_H0 ;  /* 0x20000041ff027230 */ /* 0x000fe40000004100 */
[----:B------:R-:W-:Y:S01]  /*da90*/  HADD2.F32 R12, -RZ, R7.H0_H0 ;  /* 0x20000007ff0c7230 */ /* 0x000fe20000004100 */
[CC--:B------:R-:W-:Y:S02]  /*daa0*/  FMUL.FTZ R5, R3.reuse, R0.reuse ;  /* 0x0000000003057220 */ /* 0x0c0fe40000410000 */
[C---:B------:R-:W-:Y:S02]  /*dab0*/  FMUL.FTZ R0, R4.reuse, R0 ;  /* 0x0000000004007220 */ /* 0x040fe40000410000 */
[-C--:B------:R-:W-:Y:S01]  /*dac0*/  FFMA.FTZ R17, R4, R2.reuse, -R5 ;  /* 0x0000000204117223 */ /* 0x080fe20000010805 */
[----:B------:R-:W-:Y:S01]  /*dad0*/  HADD2.F32 R4, -RZ, R15.H0_H0 ;  /* 0x2000000fff047230 */ /* 0x000fe20000004100 */
[----:B------:R-:W-:Y:S01]  /*dae0*/  FFMA.FTZ R21, R3, R2, R0 ;  /* 0x0000000203157223 */ /* 0x000fe20000010000 */
[----:B------:R-:W-:-:S02]  /*daf0*/  HADD2.F32 R0, -RZ, R47.H1_H1 ;  /* 0x3000002fff007230 */ /* 0x000fc40000004100 */
[----:B------:R-:W-:Y:S02]  /*db00*/  HADD2.F32 R3, -RZ, R11.H0_H0 ;  /* 0x2000000bff037230 */ /* 0x000fe40000004100 */
[----:B------:R-:W-:-:S03]  /*db10*/  HADD2.F32 R2, -RZ, R65.H1_H1 ;  /* 0x30000041ff027230 */ /* 0x000fc60000004100 */
[CC--:B------:R-:W-:Y:S02]  /*db20*/  FMUL.FTZ R5, R3.reuse, R0.reuse ;  /* 0x0000000003057220 */ /* 0x0c0fe40000410000 */
[C---:B------:R-:W-:Y:S02]  /*db30*/  FMUL.FTZ R0, R4.reuse, R0 ;  /* 0x0000000004007220 */ /* 0x040fe40000410000 */
[-C--:B------:R-:W-:Y:S01]  /*db40*/  FFMA.FTZ R5, R4, R2.reuse, -R5 ;  /* 0x0000000204057223 */ /* 0x080fe20000010805 */
[----:B------:R-:W-:Y:S01]  /*db50*/  HADD2.F32 R4, -RZ, R15.H1_H1 ;  /* 0x3000000fff047230 */ /* 0x000fe20000004100 */
[----:B------:R-:W-:Y:S01]  /*db60*/  FFMA.FTZ R16, R3, R2, R0 ;  /* 0x0000000203107223 */ /* 0x000fe20000010000 */
[----:B------:R-:W-:Y:S01]  /*db70*/  SHF.R.U32.HI R0, RZ, 0x10, R23 ;  /* 0x00000010ff007819 */ /* 0x000fe20000011617 */
[----:B------:R-:W-:Y:S01]  /*db80*/  HADD2.F32 R3, -RZ, R8.H1_H1 ;  /* 0x30000008ff037230 */ /* 0x000fe20000004100 */
[----:B------:R-:W-:Y:S01]  /*db90*/  SHF.R.U32.HI R2, RZ, 0x10, R19 ;  /* 0x00000010ff027819 */ /* 0x000fe20000011613 */
[----:B------:R-:W-:-:S02]  /*dba0*/  HADD2.F32 R15, -RZ, R35.H0_H0 ;  /* 0x20000023ff0f7230 */ /* 0x000fc40000004100 */
[----:B------:R-:W-:Y:S02]  /*dbb0*/  HADD2.F32 R22, -RZ, R0.H0_H0 ;  /* 0x20000000ff167230 */ /* 0x000fe40000004100 */
[----:B------:R-:W-:Y:S02]  /*dbc0*/  HADD2.F32 R0, -RZ, R11.H1_H1 ;  /* 0x3000000bff007230 */ /* 0x000fe40000004100 */
[----:B------:R-:W-:-:S03]  /*dbd0*/  HADD2.F32 R19, -RZ, R2.H0_H0 ;  /* 0x20000002ff137230 */ /* 0x000fc60000004100 */
[----:B------:R-:W-:-:S04]  /*dbe0*/  FMUL.FTZ R2, R0, R22 ;  /* 0x0000001600027220 */ /* 0x000fc80000410000 */
[C---:B------:R-:W-:Y:S02]  /*dbf0*/  FFMA.FTZ R2, R4.reuse, R19, -R2 ;  /* 0x0000001304027223 */ /* 0x040fe40000010802 */
[----:B------:R-:W-:-:S03]  /*dc00*/  FMUL.FTZ R4, R4, R22 ;  /* 0x0000001604047220 */ /* 0x000fc60000410000 */
[----:B------:R-:W-:Y:S01]  /*dc10*/  F2FP.PACK_AB R11, R2, R5 ;  /* 0x00000005020b723e */ /* 0x000fe200000000ff */
[-C--:B------:R-:W-:Y:S01]  /*dc20*/  FMUL.FTZ R2, R3, R18.reuse ;  /* 0x0000001203027220 */ /* 0x080fe20000410000 */
[----:B------:R-:W-:Y:S01]  /*dc30*/  HADD2.F32 R5, -RZ, R14.H1_H1 ;  /* 0x3000000eff057230 */ /* 0x000fe20000004100 */
[----:B------:R-:W-:Y:S02]  /*dc40*/  FFMA.FTZ R4, R0, R19, R4 ;  /* 0x0000001300047223 */ /* 0x000fe40000010004 */
[CC--:B------:R-:W-:Y:S02]  /*dc50*/  FFMA.FTZ R2, R6.reuse, R15.reuse, -R2 ;  /* 0x0000000f06027223 */ /* 0x0c0fe40000010802 */
[----:B------:R-:W-:Y:S02]  /*dc60*/  FMUL.FTZ R6, R6, R18 ;  /* 0x0000001206067220 */ /* 0x000fe40000410000 */
[----:B------:R-:W-:Y:S01]  /*dc70*/  FMUL.FTZ R0, R5, R12 ;  /* 0x0000000c05007220 */ /* 0x000fe20000410000 */
[----:B------:R-:W-:Y:S01]  /*dc80*/  F2FP.PACK_AB R8, R2, R20 ;  /* 0x000000140208723e */ /* 0x000fe200000000ff */
[----:B------:R-:W-:Y:S01]  /*dc90*/  HADD2.F32 R2, -RZ, R10.H1_H1 ;  /* 0x3000000aff027230 */ /* 0x000fe20000004100 */
[----:B------:R-:W-:-:S04]  /*dca0*/  FFMA.FTZ R3, R3, R15, R6 ;  /* 0x0000000f03037223 */ /* 0x000fc80000010006 */
[C---:B------:R-:W-:Y:S02]  /*dcb0*/  FMUL.FTZ R7, R2.reuse, R12 ;  /* 0x0000000c02077220 */ /* 0x040fe40000410000 */
[-C--:B------:R-:W-:Y:S02]  /*dcc0*/  FFMA.FTZ R0, R2, R13.reuse, R0 ;  /* 0x0000000d02007223 */ /* 0x080fe40000010000 */
[----:B------:R-:W-:Y:S01]  /*dcd0*/  FFMA.FTZ R7, R5, R13, -R7 ;  /* 0x0000000d05077223 */ /* 0x000fe20000010807 */
[----:B------:R-:W-:Y:S02]  /*dce0*/  F2FP.PACK_AB R5, R45, R46 ;  /* 0x0000002e2d05723e */ /* 0x000fe400000000ff */
[----:B------:R-:W-:Y:S02]  /*dcf0*/  F2FP.PACK_AB R6, R0, R21 ;  /* 0x000000150006723e */ /* 0x000fe400000000ff */
[----:B------:R-:W-:Y:S02]  /*dd00*/  F2FP.PACK_AB R10, R7, R17 ;  /* 0x00000011070a723e */ /* 0x000fe400000000ff */
[----:B------:R-:W-:-:S02]  /*dd10*/  F2FP.PACK_AB R7, R4, R16 ;  /* 0x000000100407723e */ /* 0x000fc400000000ff */
[----:B------:R-:W-:Y:S01]  /*dd20*/  F2FP.PACK_AB R4, R3, R34 ;  /* 0x000000220304723e */ /* 0x000fe200000000ff */
[----:B------:R1:W-:Y:S04]  /*dd30*/  STS.128 [R194+0x10080], R8 ;  /* 0x01008008c2007388 */ /* 0x0003e80000000c00 */
[----:B------:R1:W-:Y:S02]  /*dd40*/  STS.128 [R32+0x10080], R4 ;  /* 0x0100800420007388 */ /* 0x0003e40000000c00 */
.L_x_822:
[----:B------:R-:W-:Y:S05]  /*dd50*/  BSYNC B0 ;  /* 0x0000000000007941 */ /* 0x000fea0003800000 */
.L_x_821:
[----:B------:R-:W-:-:S13]  /*dd60*/  ISETP.GE.AND P0, PT, R137, c[0x0][0x27c], PT ;  /* 0x00009f0089007a0c */ /* 0x000fda0003f06270 */
[----:B------:R-:W-:Y:S05]  /*dd70*/  @P0 BRA `(.L_x_820) ;  /* 0x0000061000000947 */ /* 0x000fea0003800000 */
[----:B------:R-:W2:Y:S04]  /*dd80*/  LDL R2, [R1+0xc] ;  /* 0x00000c0001027983 */ /* 0x000ea80000100800 */
[----:B------:R-:W3:Y:S01]  /*dd90*/  LDL R34, [R1+0x28] ;  /* 0x0000280001227983 */ /* 0x000ee20000100800 */
[----:B------:R-:W-:Y:S02]  /*dda0*/  MOV R0, c[0x0][0x27c] ;  /* 0x00009f0000007a02 */ /* 0x000fe40000000f00 */
[----:B------:R-:W-:Y:S02]  /*ddb0*/  SHF.R.U64 R23, R24, 0x10, R25 ;  /* 0x0000001018177819 */ /* 0x000fe40000001219 */
[----:B------:R-:W-:Y:S02]  /*ddc0*/  SHF.R.U64 R21, R28, 0x10, R29 ;  /* 0x000000101c157819 */ /* 0x000fe4000000121d */
[----:B-1----:R-:W-:-:S03]  /*ddd0*/  SHF.R.U64 R7, R30, 0x10, R31 ;  /* 0x000000101e077819 */ /* 0x002fc6000000121f */
[----:B------:R-:W-:Y:S01]  /*dde0*/  HADD2.F32 R21, -RZ, R21.H0_H0 ;  /* 0x20000015ff157230 */ /* 0x000fe20000004100 */
[----:B--2---:R-:W-:-:S04]  /*ddf0*/  LEA.HI R0, R0, R2, RZ, 0x1d ;  /* 0x0000000200007211 */ /* 0x004fc800078fe8ff */
[----:B------:R-:W-:Y:S01]  /*de00*/  SHF.R.S32.HI R2, RZ, 0x1f, R0 ;  /* 0x0000001fff027819 */ /* 0x000fe20000011400 */
[----:B---3--:R-:W1:Y:S01]  /*de10*/  LDS.128 R12, [R34] ;  /* 0x00000000220c7984 */ /* 0x008e620000000c00 */
[----:B------:R-:W-:Y:S02]  /*de20*/  SHF.L.U32 R3, R0, 0x3, RZ ;  /* 0x0000000300037819 */ /* 0x000fe400000006ff */
[----:B------:R-:W-:Y:S02]  /*de30*/  LEA.HI R2, R2, R0, RZ, 0x3 ;  /* 0x0000000002027211 */ /* 0x000fe400078f18ff */
[----:B------:R-:W-:Y:S02]  /*de40*/  LOP3.LUT R3, R229, 0x38, R3, 0xf8, !PT ;  /* 0x00000038e5037812 */ /* 0x000fe400078ef803 */
[----:B------:R-:W-:Y:S02]  /*de50*/  SHF.L.U32 R0, R2, 0xa, RZ ;  /* 0x0000000a02007819 */ /* 0x000fe400000006ff */
[----:B------:R-:W-:-:S02]  /*de60*/  LOP3.LUT R2, R3, R124, RZ, 0x3c, !PT ;  /* 0x0000007c03027212 */ /* 0x000fc400078e3cff */
[----:B------:R-:W-:-:S04]  /*de70*/  LOP3.LUT R0, R0, 0x7fffe000, RZ, 0xc0, !PT ;  /* 0x7fffe00000007812 */ /* 0x000fc800078ec0ff */
[----:B------:R-:W-:Y:S01]  /*de80*/  IADD3 R0, R2, R0, R230 ;  /* 0x0000000002007210 */ /* 0x000fe20007ffe0e6 */
[----:B------:R-:W-:-:S03]  /*de90*/  HADD2.F32 R2, -RZ, R66.H1_H1 ;  /* 0x30000042ff027230 */ /* 0x000fc60000004100 */
[----:B------:R-:W-:Y:S01]  /*dea0*/  SHF.L.U32 R19, R0, 0x1, RZ ;  /* 0x0000000100137819 */ /* 0x000fe200000006ff */
[----:B------:R-:W-:-:S04]  /*deb0*/  HADD2.F32 R0, -RZ, R66.H0_H0 ;  /* 0x20000042ff007230 */ /* 0x000fc80000004100 */
        /* <DEDUP_REMOVED lines=16> */
[C---:B------:R-:W-:Y:S02]  /*dfc0*/  FMUL.FTZ R4, R0.reuse, R4 ;  /* 0x0000000400047220 */ /* 0x040fe40000410000 */
[-C--:B------:R-:W-:Y:S01]  /*dfd0*/  FFMA.FTZ R24, R0, R5.reuse, R3 ;  /* 0x0000000500187223 */ /* 0x080fe20000010003 */
[----:B------:R-:W-:Y:S01]  /*dfe0*/  HADD2.F32 R0, -RZ, R67.H0_H0 ;  /* 0x20000043ff007230 */ /* 0x000fe20000004100 */
[----:B------:R-:W-:Y:S01]  /*dff0*/  FFMA.FTZ R6, R2, R5, -R4 ;  /* 0x0000000502067223 */ /* 0x000fe20000010804 */
[----:B------:R-:W-:-:S02]  /*e000*/  HADD2.F32 R3, -RZ, R8.H0_H0 ;  /* 0x20000008ff037230 */ /* 0x000fc40000004100 */
[----:B------:R-:W-:Y:S02]  /*e010*/  HADD2.F32 R4, -RZ, R12.H0_H0 ;  /* 0x2000000cff047230 */ /* 0x000fe40000004100 */
[----:B------:R-:W-:Y:S01]  /*e020*/  HADD2.F32 R2, -RZ, R92.H0_H0 ;  /* 0x2000005cff027230 */ /* 0x000fe20000004100 */
[C---:B------:R-:W-:Y:S01]  /*e030*/  FMUL.FTZ R5, R3.reuse, R0 ;  /* 0x0000000003057220 */ /* 0x040fe20000410000 */
[----:B------:R-:W-:Y:S01]  /*e040*/  F2FP.PACK_AB R9, R6, R32 ;  /* 0x000000200609723e */ /* 0x000fe200000000ff */
[C---:B------:R-:W-:Y:S01]  /*e050*/  FMUL.FTZ R0, R4.reuse, R0 ;  /* 0x0000000004007220 */ /* 0x040fe20000410000 */
[----:B------:R-:W-:Y:S01]  /*e060*/  HADD2.F32 R6, -RZ, R12.H1_H1 ;  /* 0x3000000cff067230 */ /* 0x000fe20000004100 */
[-C--:B------:R-:W-:Y:S01]  /*e070*/  FFMA.FTZ R18, R4, R2.reuse, -R5 ;  /* 0x0000000204127223 */ /* 0x080fe20000010805 */
[----:B------:R-:W-:Y:S01]  /*e080*/  HADD2.F32 R4, -RZ, R14.H0_H0 ;  /* 0x2000000eff047230 */ /* 0x000fe20000004100 */
[----:B------:R-:W-:Y:S01]  /*e090*/  FFMA.FTZ R22, R3, R2, R0 ;  /* 0x0000000203167223 */ /* 0x000fe20000010000 */
[----:B------:R-:W-:-:S02]  /*e0a0*/  HADD2.F32 R0, -RZ, R67.H1_H1 ;  /* 0x30000043ff007230 */ /* 0x000fc40000004100 */
        /* <DEDUP_REMOVED lines=27> */
[----:B------:R-:W-:Y:S01]  /*e260*/  FMUL.FTZ R2, R3, R21 ;  /* 0x0000001503027220 */ /* 0x000fe20000410000 */
[----:B------:R-:W-:Y:S01]  /*e270*/  HADD2.F32 R5, -RZ, R14.H1_H1 ;  /* 0x3000000eff057230 */ /* 0x000fe20000004100 */
[----:B------:R-:W-:Y:S02]  /*e280*/  FFMA.FTZ R4, R0, R25, R4 ;  /* 0x0000001900047223 */ /* 0x000fe40000010004 */
[C---:B------:R-:W-:Y:S02]  /*e290*/  FFMA.FTZ R2, R6.reuse, R15, -R2 ;  /* 0x0000000f06027223 */ /* 0x040fe40000010802 */
        /* <DEDUP_REMOVED lines=13> */
[----:B------:R1:W-:Y:S04]  /*e370*/  STS.128 [R34], R8 ;  /* 0x0000000822007388 */ /* 0x0003e80000000c00 */
[----:B------:R1:W-:Y:S02]  /*e380*/  STS.128 [R19+0x10080], R4 ;  /* 0x0100800413007388 */ /* 0x0003e40000000c00 */
.L_x_820:
[----:B------:R-:W-:Y:S05]  /*e390*/  BSYNC B1 ;  /* 0x0000000000017941 */ /* 0x000fea0003800000 */
.L_x_819:
        /* <DEDUP_REMOVED lines=15> */
[----:B------:R-:W3:Y:S01]  /*e490*/  LDL R30, [R1+0x34] ;  /* 0x00003400011e7983 */ /* 0x000ee20000100800 */
[----:B------:R-:W-:Y:S02]  /*e4a0*/  MOV R2, c[0x0][0x27c] ;  /* 0x00009f0000027a02 */ /* 0x000fe40000000f00 */
[----:B-1----:R-:W-:Y:S02]  /*e4b0*/  SHF.R.U64 R6, R36, 0x10, R37 ;  /* 0x0000001024067819 */ /* 0x002fe40000001225 */
[----:B------:R-:W-:-:S02]  /*e4c0*/  LEA.HI R2, R2, R228, RZ, 0x1d ;  /* 0x000000e402027211 */ /* 0x000fc400078fe8ff */
        /* <DEDUP_REMOVED lines=8> */
[----:B-----5:R-:W-:Y:S01]  /*e550*/  IADD3 R0, R2, R0, R27 ;  /* 0x0000000002007210 */ /* 0x020fe20007ffe01b */
[----:B------:R-:W-:-:S03]  /*e560*/  HADD2.F32 R2, -RZ, R94.H1_H1 ;  /* 0x3000005eff027230 */ /* 0x000fc60000004100 */
[----:B------:R-:W-:Y:S01]  /*e570*/  SHF.L.U32 R17, R0, 0x1, RZ ;  /* 0x0000000100117819 */ /* 0x000fe200000006ff */
[----:B------:R-:W-:-:S04]  /*e580*/  HADD2.F32 R0, -RZ, R94.H0_H0 ;  /* 0x2000005eff007230 */ /* 0x000fc80000004100 */
[----:B------:R-:W1:Y:S02]  /*e590*/  LDS.128 R12, [R17+0x10080] ;  /* 0x01008000110c7984 */ /* 0x000e640000000c00 */
[----:B-1----:R-:W-:Y:S02]  /*e5a0*/  HADD2.F32 R3, -RZ, R13.H0_H0 ;  /* 0x2000000dff037230 */ /* 0x002fe40000004100 */
[----:B---3--:R-:W1:Y:S02]  /*e5b0*/  LDS.128 R8, [R30] ;  /* 0x000000001e087984 */ /* 0x008e640000000c00 */
[----:B-1----:R-:W-:-:S05]  /*e5c0*/  HADD2.F32 R4, -RZ, R9.H0_H0 ;  /* 0x20000009ff047230 */ /* 0x002fca0000004100 */
[CC--:B------:R-:W-:Y:S02]  /*e5d0*/  FMUL.FTZ R5, R4.reuse, R0.reuse ;  /* 0x0000000004057220 */ /* 0x0c0fe40000410000 */
[C---:B------:R-:W-:Y:S02]  /*e5e0*/  FMUL.FTZ R0, R3.reuse, R0 ;  /* 0x0000000003007220 */ /* 0x040fe40000410000 */
[-C--:B------:R-:W-:Y:S01]  /*e5f0*/  FFMA.FTZ R25, R3, R2.reuse, R5 ;  /* 0x0000000203197223 */ /* 0x080fe20000010005 */
[----:B------:R-:W-:Y:S01]  /*e600*/  HADD2.F32 R3, -RZ, R13.H1_H1 ;  /* 0x3000000dff037230 */ /* 0x000fe20000004100 */
[----:B------:R-:W-:Y:S01]  /*e610*/  FFMA.FTZ R26, R4, R2, -R0 ;  /* 0x00000002041a7223 */ /* 0x000fe20000010800 */
[----:B------:R-:W-:Y:S01]  /*e620*/  SHF.R.U32.HI R0, RZ, 0x10, R37 ;  /* 0x00000010ff007819 */ /* 0x000fe20000011625 */
[----:B------:R-:W-:Y:S01]  /*e630*/  HADD2.F32 R4, -RZ, R9.H1_H1 ;  /* 0x30000009ff047230 */ /* 0x000fe20000004100 */
[----:B------:R-:W-:Y:S02]  /*e640*/  SHF.R.U32.HI R2, RZ, 0x10, R41 ;  /* 0x00000010ff027819 */ /* 0x000fe40000011629 */
[----:B------:R-:W-:Y:S01]  /*e650*/  SHF.R.U64 R9, R38, 0x10, R39 ;  /* 0x0000001026097819 */ /* 0x000fe20000001227 */
[----:B------:R-:W-:-:S02]  /*e660*/  HADD2.F32 R0, -RZ, R0.H0_H0 ;  /* 0x20000000ff007230 */ /* 0x000fc40000004100 */
[----:B------:R-:W-:-:S03]  /*e670*/  HADD2.F32 R2, -RZ, R2.H0_H0 ;  /* 0x20000002ff027230 */ /* 0x000fc60000004100 */
[CC--:B------:R-:W-:Y:S02]  /*e680*/  FMUL.FTZ R5, R4.reuse, R0.reuse ;  /* 0x0000000004057220 */ /* 0x0c0fe40000410000 */
[C---:B------:R-:W-:Y:S02]  /*e690*/  FMUL.FTZ R0, R3.reuse, R0 ;  /* 0x0000000003007220 */ /* 0x040fe40000410000 */
[-C--:B------:R-:W-:Y:S01]  /*e6a0*/  FFMA.FTZ R23, R3, R2.reuse, R5 ;  /* 0x0000000203177223 */ /* 0x080fe20000010005 */
[----:B------:R-:W-:Y:S01]  /*e6b0*/  HADD2.F32 R3, -RZ, R12.H0_H0 ;  /* 0x2000000cff037230 */ /* 0x000fe20000004100 */
[----:B------:R-:W-:Y:S01]  /*e6c0*/  FFMA.FTZ R24, R4, R2, -R0 ;  /* 0x0000000204187223 */ /* 0x000fe20000010800 */
[----:B------:R-:W-:Y:S02]  /*e6d0*/  HADD2.F32 R0, -RZ, R95.H0_H0 ;  /* 0x2000005fff007230 */ /* 0x000fe40000004100 */
[----:B------:R-:W-:Y:S02]  /*e6e0*/  HADD2.F32 R4, -RZ, R8.H0_H0 ;  /* 0x20000008ff047230 */ /* 0x000fe40000004100 */
[----:B------:R-:W-:-:S03]  /*e6f0*/  HADD2.F32 R2, -RZ, R96.H0_H0 ;  /* 0x20000060ff027230 */ /* 0x000fc60000004100 */
[CC--:B------:R-:W-:Y:S02]  /*e700*/  FMUL.FTZ R5, R4.reuse, R0.reuse ;  /* 0x0000000004057220 */ /* 0x0c0fe40000410000 */
[C---:B------:R-:W-:Y:S02]  /*e710*/  FMUL.FTZ R0, R3.reuse, R0 ;  /* 0x0000000003007220 */ /* 0x040fe40000410000 */
[-C--:B------:R-:W-:Y:S01]  /*e720*/  FFMA.FTZ R21, R3, R2.reuse, R5 ;  /* 0x0000000203157223 */ /* 0x080fe20000010005 */
[----:B------:R-:W-:Y:S01]  /*e730*/  HADD2.F32 R3, -RZ, R14.H0_H0 ;  /* 0x2000000eff037230 */ /* 0x000fe20000004100 */
[----:B------:R-:W-:Y:S01]  /*e740*/  FFMA.FTZ R22, R4, R2, -R0 ;  /* 0x0000000204167223 */ /* 0x000fe20000010800 */
[----:B------:R-:W-:Y:S02]  /*e750*/  HADD2.F32 R0, -RZ, R95.H1_H1 ;  /* 0x3000005fff007230 */ /* 0x000fe40000004100 */
        /* <DEDUP_REMOVED lines=9> */
[----:B------:R-:W-:Y:S01]  /*e7f0*/  HADD2.F32 R2, -RZ, R97.H1_H1 ;  /* 0x30000061ff027230 */ /* 0x000fe20000004100 */
[----:B------:R-:W-:-:S02]  /*e800*/  FMUL.FTZ R5, R3, R0 ;  /* 0x0000000003057220 */ /* 0x000fc40000410000 */
[C---:B------:R-:W-:Y:S02]  /*e810*/  FMUL.FTZ R0, R4.reuse, R0 ;  /* 0x0000000004007220 */ /* 0x040fe40000410000 */
[-C--:B------:R-:W-:Y:S02]  /*e820*/  FFMA.FTZ R18, R4, R2.reuse, -R5 ;  /* 0x0000000204127223 */ /* 0x080fe40000010805 */
[----:B------:R-:W-:Y:S01]  /*e830*/  FFMA.FTZ R13, R3, R2, R0 ;  /* 0x00000002030d7223 */ /* 0x000fe20000010000 */
[----:B------:R-:W-:Y:S01]  /*e840*/  SHF.R.U32.HI R0, RZ, 0x10, R39 ;  /* 0x00000010ff007819 */ /* 0x000fe20000011627 */
[----:B------:R-:W-:Y:S02]  /*e850*/  HADD2.F32 R3, -RZ, R11.H1_H1 ;  /* 0x3000000bff037230 */ /* 0x000fe40000004100 */
[----:B------:R-:W-:Y:S02]  /*e860*/  HADD2.F32 R2, -RZ, R15.H1_H1 ;  /* 0x3000000fff027230 */ /* 0x000fe40000004100 */
[----:B------:R-:W-:Y:S01]  /*e870*/  HADD2.F32 R5, -RZ, R0.H0_H0 ;  /* 0x20000000ff057230 */ /* 0x000fe20000004100 */
[----:B------:R-:W-:-:S04]  /*e880*/  SHF.R.U32.HI R0, RZ, 0x10, R43 ;  /* 0x00000010ff007819 */ /* 0x000fc8000001162b */
[-C--:B------:R-:W-:Y:S01]  /*e890*/  FMUL.FTZ R4, R3, R5.reuse ;  /* 0x0000000503047220 */ /* 0x080fe20000410000 */
[----:B------:R-:W-:Y:S01]  /*e8a0*/  HADD2.F32 R0, -RZ, R0.H0_H0 ;  /* 0x20000000ff007230 */ /* 0x000fe20000004100 */
[----:B------:R-:W-:-:S04]  /*e8b0*/  FMUL.FTZ R5, R2, R5 ;  /* 0x0000000502057220 */ /* 0x000fc80000410000 */
[-C--:B------:R-:W-:Y:S01]  /*e8c0*/  FFMA.FTZ R7, R2, R0.reuse, R4 ;  /* 0x0000000002077223 */ /* 0x080fe20000010004 */
[----:B------:R-:W-:Y:S01]  /*e8d0*/  HADD2.F32 R2, -RZ, R8.H1_H1 ;  /* 0x30000008ff027230 */ /* 0x000fe20000004100 */
[----:B------:R-:W-:Y:S01]  /*e8e0*/  FFMA.FTZ R11, R3, R0, -R5 ;  /* 0x00000000030b7223 */ /* 0x000fe20000010805 */
[----:B------:R-:W-:Y:S02]  /*e8f0*/  HADD2.F32 R4, -RZ, R6.H0_H0 ;  /* 0x20000006ff047230 */ /* 0x000fe40000004100 */
[----:B------:R-:W-:Y:S01]  /*e900*/  HADD2.F32 R0, -RZ, R12.H1_H1 ;  /* 0x3000000cff007230 */ /* 0x000fe20000004100 */
[----:B------:R-:W-:Y:S01]  /*e910*/  F2FP.PACK_AB R7, R7, R13 ;  /* 0x0000000d0707723e */ /* 0x000fe200000000ff */
[----:B------:R-:W-:Y:S01]  /*e920*/  HADD2.F32 R5, -RZ, R16.H0_H0 ;  /* 0x20000010ff057230 */ /* 0x000fe20000004100 */
[----:B------:R-:W-:Y:S01]  /*e930*/  FMUL.FTZ R3, R2, R4 ;  /* 0x0000000402037220 */ /* 0x000fe20000410000 */
[----:B------:R-:W-:Y:S01]  /*e940*/  F2FP.PACK_AB R11, R11, R18 ;  /* 0x000000120b0b723e */ /* 0x000fe200000000ff */
[----:B------:R-:W-:-:S02]  /*e950*/  FMUL.FTZ R4, R0, R4 ;  /* 0x0000000400047220 */ /* 0x000fc40000410000 */
[-C--:B------:R-:W-:Y:S01]  /*e960*/  FFMA.FTZ R6, R0, R5.reuse, R3 ;  /* 0x0000000500067223 */ /* 0x080fe20000010003 */
[----:B------:R-:W-:Y:S01]  /*e970*/  SHF.R.U64 R3, R42, 0x10, R43 ;  /* 0x000000102a037819 */ /* 0x000fe2000000122b */
[----:B------:R-:W-:Y:S01]  /*e980*/  FFMA.FTZ R8, R2, R5, -R4 ;  /* 0x0000000502087223 */ /* 0x000fe20000010804 */
[----:B------:R-:W-:Y:S02]  /*e990*/  HADD2.F32 R2, -RZ, R10.H1_H1 ;  /* 0x3000000aff027230 */ /* 0x000fe40000004100 */
[----:B------:R-:W-:Y:S01]  /*e9a0*/  HADD2.F32 R4, -RZ, R9.H0_H0 ;  /* 0x20000009ff047230 */ /* 0x000fe20000004100 */
[----:B------:R-:W-:Y:S01]  /*e9b0*/  F2FP.PACK_AB R9, R24, R26 ;  /* 0x0000001a1809723e */ /* 0x000fe200000000ff */
[----:B------:R-:W-:Y:S01]  /*e9c0*/  HADD2.F32 R0, -RZ, R14.H1_H1 ;  /* 0x3000000eff007230 */ /* 0x000fe20000004100 */
[----:B------:R-:W-:Y:S01]  /*e9d0*/  F2FP.PACK_AB R8, R8, R22 ;  /* 0x000000160808723e */ /* 0x000fe200000000ff */
[----:B------:R-:W-:Y:S01]  /*e9e0*/  HADD2.F32 R5, -RZ, R3.H0_H0 ;  /* 0x20000003ff057230 */ /* 0x000fe20000004100 */
[----:B------:R-:W-:-:S02]  /*e9f0*/  FMUL.FTZ R3, R2, R4 ;  /* 0x0000000402037220 */ /* 0x000fc40000410000 */
[C---:B------:R-:W-:Y:S02]  /*ea00*/  FMUL.FTZ R4, R0.reuse, R4 ;  /* 0x0000000400047220 */ /* 0x040fe40000410000 */
[-C--:B------:R-:W-:Y:S02]  /*ea10*/  FFMA.FTZ R3, R0, R5.reuse, R3 ;  /* 0x0000000500037223 */ /* 0x080fe40000010003 */
[----:B------:R-:W-:Y:S01]  /*ea20*/  FFMA.FTZ R2, R2, R5, -R4 ;  /* 0x0000000502027223 */ /* 0x000fe20000010804 */
[----:B------:R-:W-:Y:S02]  /*ea30*/  F2FP.PACK_AB R4, R6, R21 ;  /* 0x000000150604723e */ /* 0x000fe400000000ff */
[----:B------:R-:W-:Y:S02]  /*ea40*/  F2FP.PACK_AB R5, R23, R25 ;  /* 0x000000191705723e */ /* 0x000fe400000000ff */
[----:B------:R-:W-:Y:S02]  /*ea50*/  F2FP.PACK_AB R10, R2, R19 ;  /* 0x00000013020a723e */ /* 0x000fe400000000ff */
[----:B------:R-:W-:-:S03]  /*ea60*/  F2FP.PACK_AB R6, R3, R20 ;  /* 0x000000140306723e */ /* 0x000fc600000000ff */
[----:B------:R1:W-:Y:S04]  /*ea70*/  STS.128 [R30], R8 ;  /* 0x000000081e007388 */ /* 0x0003e80000000c00 */
[----:B------:R1:W-:Y:S02]  /*ea80*/  STS.128 [R17+0x10080], R4 ;  /* 0x0100800411007388 */ /* 0x0003e40000000c00 */
.L_x_826:
[----:B------:R-:W-:Y:S05]  /*ea90*/  BSYNC B0 ;  /* 0x0000000000007941 */ /* 0x000fea0003800000 */
.L_x_825:
[----:B------:R-:W-:-:S13]  /*eaa0*/  ISETP.GE.AND P0, PT, R137, c[0x0][0x27c], PT ;  /* 0x00009f0089007a0c */ /* 0x000fda0003f06270 */
[----:B------:R-:W-:Y:S05]  /*eab0*/  @P0 BRA `(.L_x_824) ;  /* 0x0000061000000947 */ /* 0x000fea0003800000 */
[----:B------:R-:W3:Y:S04]  /*eac0*/  LDL R2, [R1+0xc] ;  /* 0x00000c0001027983 */ /* 0x000ee80000100800 */
[----:B------:R-:W4:Y:S01]  /*ead0*/  LDL R26, [R1+0x24] ;  /* 0x00002400011a7983 */ /* 0x000f220000100800 */
[----:B------:R-:W-:-:S04]  /*eae0*/  MOV R0, c[0x0][0x27c] ;  /* 0x00009f0000007a02 */ /* 0x000fc80000000f00 */
[----:B---3--:R-:W-:-:S04]  /*eaf0*/  LEA.HI R0, R0, R2, RZ, 0x1d ;  /* 0x0000000200007211 */ /* 0x008fc800078fe8ff */
[----:B------:R-:W-:Y:S01]  /*eb00*/  SHF.R.S32.HI R2, RZ, 0x1f, R0 ;  /* 0x0000001fff027819 */ /* 0x000fe20000011400 */
[----:B-1--4-:R-:W1:Y:S01]  /*eb10*/  LDS.128 R8, [R26] ;  /* 0x000000001a087984 */ /* 0x012e620000000c00 */
[----:B------:R-:W-:Y:S02]  /*eb20*/  SHF.L.U32 R3, R0, 0x3, RZ ;  /* 0x0000000300037819 */ /* 0x000fe400000006ff */
[----:B------:R-:W-:Y:S02]  /*eb30*/  LEA.HI R0, R2, R0, RZ, 0x3 ;  /* 0x0000000002007211 */ /* 0x000fe400078f18ff */
[----:B------:R-:W-:Y:S02]  /*eb40*/  LOP3.LUT R2, R29, 0x38, R3, 0xf8, !PT ;  /* 0x000000381d027812 */ /* 0x000fe400078ef803 */
[----:B------:R-:W-:Y:S02]  /*eb50*/  SHF.L.U32 R0, R0, 0xa, RZ ;  /* 0x0000000a00007819 */ /* 0x000fe400000006ff */
[----:B------:R-:W-:-:S02]  /*eb60*/  LOP3.LUT R2, R2, R28, RZ, 0x3c, !PT ;  /* 0x0000001c02027212 */ /* 0x000fc400078e3cff */
[----:B------:R-:W-:-:S04]  /*eb70*/  LOP3.LUT R0, R0, 0x7fffe000, RZ, 0xc0, !PT ;  /* 0x7fffe00000007812 */ /* 0x000fc800078ec0ff */
[----:B-----5:R-:W-:Y:S01]  /*eb80*/  IADD3 R0, R2, R0, R27 ;  /* 0x0000000002007210 */ /* 0x020fe20007ffe01b */
[----:B------:R-:W-:-:S03]  /*eb90*/  HADD2.F32 R2, -RZ, R98.H1_H1 ;  /* 0x30000062ff027230 */ /* 0x000fc60000004100 */
[----:B------:R-:W-:Y:S01]  /*eba0*/  SHF.L.U32 R17, R0, 0x1, RZ ;  /* 0x0000000100117819 */ /* 0x000fe200000006ff */
[----:B------:R-:W-:-:S04]  /*ebb0*/  HADD2.F32 R0, -RZ, R98.H0_H0 ;  /* 0x20000062ff007230 */ /* 0x000fc80000004100 */
[----:B------:R-:W3:Y:S01]  /*ebc0*/  LDS.128 R12, [R17+0x10080] ;  /* 0x01008000110c7984 */ /* 0x000ee20000000c00 */
[----:B-1----:R-:W-:-:S05]  /*ebd0*/  HADD2.F32 R4, -RZ, R9.H0_H0 ;  /* 0x20000009ff047230 */ /* 0x002fca0000004100 */
[----:B------:R-:W-:Y:S01]  /*ebe0*/  FMUL.FTZ R5, R4, R0 ;  /* 0x0000000004057220 */ /* 0x000fe20000410000 */
[----:B---3--:R-:W-:-:S05]  /*ebf0*/  HADD2.F32 R3, -RZ, R13.H0_H0 ;  /* 0x2000000dff037230 */ /* 0x008fca0000004100 */
[C---:B------:R-:W-:Y:S02]  /*ec00*/  FMUL.FTZ R0, R3.reuse, R0 ;  /* 0x0000000003007220 */ /* 0x040fe40000410000 */
[-C--:B------:R-:W-:Y:S01]  /*ec10*/  FFMA.FTZ R24, R3, R2.reuse, R5 ;  /* 0x0000000203187223 */ /* 0x080fe20000010005 */
[----:B------:R-:W-:Y:S01]  /*ec20*/  HADD2.F32 R3, -RZ, R13.H1_H1 ;  /* 0x3000000dff037230 */ /* 0x000fe20000004100 */
[----:B------:R-:W-:Y:S01]  /*ec30*/  FFMA.FTZ R25, R4, R2, -R0 ;  /* 0x0000000204197223 */ /* 0x000fe20000010800 */
[----:B------:R-:W-:Y:S01]  /*ec40*/  SHF.R.U32.HI R0, RZ, 0x10, R49 ;  /* 0x00000010ff007819 */ /* 0x000fe20000011631 */
[----:B------:R-:W-:Y:S01]  /*ec50*/  HADD2.F32 R4, -RZ, R9.H1_H1 ;  /* 0x30000009ff047230 */ /* 0x000fe20000004100 */
[----:B------:R-:W-:-:S03]  /*ec60*/  SHF.R.U32.HI R2, RZ, 0x10, R53 ;  /* 0x00000010ff027819 */ /* 0x000fc60000011635 */
[----:B------:R-:W-:Y:S02]  /*ec70*/  HADD2.F32 R0, -RZ, R0.H0_H0 ;  /* 0x20000000ff007230 */ /* 0x000fe40000004100 */
        /* <DEDUP_REMOVED lines=24> */
[----:B------:R-:W-:-:S03]  /*ee00*/  HADD2.F32 R2, -RZ, R101.H1_H1 ;  /* 0x30000065ff027230 */ /* 0x000fc60000004100 */
[CC--:B------:R-:W-:Y:S02]  /*ee10*/  FMUL.FTZ R5, R4.reuse, R0.reuse ;  /* 0x0000000004057220 */ /* 0x0c0fe40000410000 */
        /* <DEDUP_REMOVED lines=12> */
[----:B------:R-:W-:Y:S01]  /*eee0*/  HADD2.F32 R3, -RZ, R8.H1_H1 ;  /* 0x30000008ff037230 */ /* 0x000fe20000004100 */
[----:B------:R-:W-:Y:S01]  /*eef0*/  FFMA.FTZ R11, R4, R2, -R0 ;  /* 0x00000002040b7223 */ /* 0x000fe20000010800 */
[----:B------:R-:W-:Y:S02]  /*ef00*/  SHF.R.U64 R0, R48, 0x10, R49 ;  /* 0x0000001030007819 */ /* 0x000fe40000001231 */
[----:B------:R-:W-:Y:S02]  /*ef10*/  SHF.R.U64 R2, R52, 0x10, R53 ;  /* 0x0000001034027819 */ /* 0x000fe40000001235 */
[----:B------:R-:W-:Y:S01]  /*ef20*/  SHF.R.U64 R4, R50, 0x10, R51 ;  /* 0x0000001032047819 */ /* 0x000fe20000001233 */
[----:B------:R-:W-:Y:S01]  /*ef30*/  HADD2.F32 R6, -RZ, R0.H0_H0 ;  /* 0x20000000ff067230 */ /* 0x000fe20000004100 */
[----:B------:R-:W-:Y:S01]  /*ef40*/  SHF.R.U64 R5, R54, 0x10, R55 ;  /* 0x0000001036057819 */ /* 0x000fe20000001237 */
[----:B------:R-:W-:Y:S01]  /*ef50*/  HADD2.F32 R0, -RZ, R12.H1_H1 ;  /* 0x3000000cff007230 */ /* 0x000fe20000004100 */
[----:B------:R-:W-:Y:S01]  /*ef60*/  F2FP.PACK_AB R11, R11, R16 ;  /* 0x000000100b0b723e */ /* 0x000fe200000000ff */
[----:B------:R-:W-:Y:S01]  /*ef70*/  HADD2.F32 R12, -RZ, R2.H0_H0 ;  /* 0x20000002ff0c7230 */ /* 0x000fe20000004100 */
[-C--:B------:R-:W-:Y:S01]  /*ef80*/  FMUL.FTZ R2, R3, R6.reuse ;  /* 0x0000000603027220 */ /* 0x080fe20000410000 */
[----:B------:R-:W-:Y:S01]  /*ef90*/  HADD2.F32 R9, -RZ, R4.H0_H0 ;  /* 0x20000004ff097230 */ /* 0x000fe20000004100 */
[C---:B------:R-:W-:Y:S01]  /*efa0*/  FMUL.FTZ R6, R0.reuse, R6 ;  /* 0x0000000600067220 */ /* 0x040fe20000410000 */
[----:B------:R-:W-:Y:S01]  /*efb0*/  F2FP.PACK_AB R7, R7, R13 ;  /* 0x0000000d0707723e */ /* 0x000fe200000000ff */
[-C--:B------:R-:W-:Y:S01]  /*efc0*/  FFMA.FTZ R8, R0, R12.reuse, R2 ;  /* 0x0000000c00087223 */ /* 0x080fe20000010002 */
[----:B------:R-:W-:Y:S01]  /*efd0*/  HADD2.F32 R0, -RZ, R14.H1_H1 ;  /* 0x3000000eff007230 */ /* 0x000fe20000004100 */
[----:B------:R-:W-:Y:S01]  /*efe0*/  FFMA.FTZ R3, R3, R12, -R6 ;  /* 0x0000000c03037223 */ /* 0x000fe20000010806 */
[----:B------:R-:W-:-:S02]  /*eff0*/  HADD2.F32 R2, -RZ, R10.H1_H1 ;  /* 0x3000000aff027230 */ /* 0x000fc40000004100 */
[----:B------:R-:W-:Y:S01]  /*f000*/  HADD2.F32 R10, -RZ, R5.H0_H0 ;  /* 0x20000005ff0a7230 */ /* 0x000fe20000004100 */
[-C--:B------:R-:W-:Y:S02]  /*f010*/  FMUL.FTZ R5, R0, R9.reuse ;  /* 0x0000000900057220 */ /* 0x080fe40000410000 */
[C---:B------:R-:W-:Y:S01]  /*f020*/  FMUL.FTZ R4, R2.reuse, R9 ;  /* 0x0000000902047220 */ /* 0x040fe20000410000 */
[----:B------:R-:W-:Y:S01]  /*f030*/  F2FP.PACK_AB R9, R23, R25 ;  /* 0x000000191709723e */ /* 0x000fe200000000ff */
[----:B------:R-:W-:Y:S01]  /*f040*/  FFMA.FTZ R2, R2, R10, -R5 ;  /* 0x0000000a02027223 */ /* 0x000fe20000010805 */
[----:B------:R-:W-:Y:S01]  /*f050*/  F2FP.PACK_AB R5, R22, R24 ;  /* 0x000000181605723e */ /* 0x000fe200000000ff */
[----:B------:R-:W-:Y:S01]  /*f060*/  FFMA.FTZ R0, R0, R10, R4 ;  /* 0x0000000a00007223 */ /* 0x000fe20000010004 */
[----:B------:R-:W-:Y:S02]  /*f070*/  F2FP.PACK_AB R4, R8, R20 ;  /* 0x000000140804723e */ /* 0x000fe400000000ff */
[----:B------:R-:W-:-:S02]  /*f080*/  F2FP.PACK_AB R8, R3, R21 ;  /* 0x000000150308723e */ /* 0x000fc400000000ff */
[----:B------:R-:W-:Y:S02]  /*f090*/  F2FP.PACK_AB R10, R2, R18 ;  /* 0x00000012020a723e */ /* 0x000fe400000000ff */
[----:B------:R-:W-:-:S03]  /*f0a0*/  F2FP.PACK_AB R6, R0, R19 ;  /* 0x000000130006723e */ /* 0x000fc600000000ff */
[----:B------:R1:W-:Y:S04]  /*f0b0*/  STS.128 [R26], R8 ;  /* 0x000000081a007388 */ /* 0x0003e80000000c00 */
[----:B------:R1:W-:Y:S02]  /*f0c0*/  STS.128 [R17+0x10080], R4 ;  /* 0x0100800411007388 */ /* 0x0003e40000000c00 */
.L_x_824:
[----:B------:R-:W-:Y:S05]  /*f0d0*/  BSYNC B1 ;  /* 0x0000000000017941 */ /* 0x000fea0003800000 */
.L_x_823:
        /* <DEDUP_REMOVED lines=17> */
[----:B------:R-:W-:Y:S01]  /*f1f0*/  HADD2.F32 R18, -RZ, R103.H0_H0 ;  /* 0x20000067ff127230 */ /* 0x000fe20000004100 */
[----:B-1----:R-:W-:Y:S02]  /*f200*/  SHF.R.U32.HI R5, RZ, 0x10, R57 ;  /* 0x00000010ff057819 */ /* 0x002fe40000011639 */
[----:B------:R-:W-:-:S02]  /*f210*/  LEA.HI R0, R0, R228, RZ, 0x1d ;  /* 0x000000e400007211 */ /* 0x000fc400078fe8ff */
[----:B------:R-:W-:Y:S01]  /*f220*/  SHF.R.U32.HI R20, RZ, 0x10, R63 ;  /* 0x00000010ff147819 */ /* 0x000fe2000001163f */
[----:B------:R-:W-:Y:S01]  /*f230*/  HADD2.F32 R39, -RZ, R5.H0_H0 ;  /* 0x20000005ff277230 */ /* 0x000fe20000004100 */
[----:B------:R-:W-:Y:S02]  /*f240*/  SHF.R.S32.HI R3, RZ, 0x1f, R0 ;  /* 0x0000001fff037819 */ /* 0x000fe40000011400 */
[----:B------:R-:W-:Y:S02]  /*f250*/  SHF.L.U32 R2, R0, 0x3, RZ ;  /* 0x0000000300027819 */ /* 0x000fe400000006ff */
[----:B------:R-:W-:Y:S02]  /*f260*/  LEA.HI R0, R3, R0, RZ, 0x3 ;  /* 0x0000000003007211 */ /* 0x000fe400078f18ff */
[----:B------:R-:W-:Y:S02]  /*f270*/  LOP3.LUT R2, R43, 0x38, R2, 0xf8, !PT ;  /* 0x000000382b027812 */ /* 0x000fe400078ef802 */
[----:B------:R-:W-:-:S02]  /*f280*/  SHF.L.U32 R0, R0, 0xa, RZ ;  /* 0x0000000a00007819 */ /* 0x000fc400000006ff */
[----:B------:R-:W-:Y:S02]  /*f290*/  LOP3.LUT R2, R2, R41, RZ, 0x3c, !PT ;  /* 0x0000002902027212 */ /* 0x000fe400078e3cff */
[----:B------:R-:W-:Y:S02]  /*f2a0*/  LOP3.LUT R0, R0, 0x7fffe000, RZ, 0xc0, !PT ;  /* 0x7fffe00000007812 */ /* 0x000fe400078ec0ff */
[----:B------:R-:W-:Y:S02]  /*f2b0*/  SHF.R.U32.HI R3, RZ, 0x10, R61 ;  /* 0x00000010ff037819 */ /* 0x000fe4000001163d */
[----:B-----5:R-:W-:Y:S02]  /*f2c0*/  IADD3 R0, R2, R0, R40 ;  /* 0x0000000002007210 */ /* 0x020fe40007ffe028 */
[----:B------:R-:W-:Y:S01]  /*f2d0*/  SHF.R.U32.HI R21, RZ, 0x10, R59 ;  /* 0x00000010ff157819 */ /* 0x000fe2000001163b */
[----:B------:R-:W-:Y:S01]  /*f2e0*/  HADD2.F32 R6, -RZ, R3.H0_H0 ;  /* 0x20000003ff067230 */ /* 0x000fe20000004100 */
[----:B------:R-:W-:Y:S01]  /*f2f0*/  SHF.L.U32 R24, R0, 0x1, RZ ;  /* 0x0000000100187819 */ /* 0x000fe200000006ff */
[----:B------:R-:W-:Y:S01]  /*f300*/  HADD2.F32 R0, -RZ, R102.H0_H0 ;  /* 0x20000066ff007230 */ /* 0x000fe20000004100 */
[----:B------:R-:W-:Y:S01]  /*f310*/  SHF.R.U64 R22, R60, 0x10, R61 ;  /* 0x000000103c167819 */ /* 0x000fe2000000123d */
[----:B------:R-:W-:Y:S01]  /*f320*/  HADD2.F32 R38, -RZ, R21.H0_H0 ;  /* 0x20000015ff267230 */ /* 0x000fe20000004100 */
[----:B------:R-:W-:Y:S01]  /*f330*/  SHF.R.U64 R27, R56, 0x10, R57 ;  /* 0x00000010381b7819 */ /* 0x000fe20000001239 */
[----:B------:R-:W1:Y:S01]  /*f340*/  LDS.128 R8, [R24+0x10080] ;  /* 0x0100800018087984 */ /* 0x000e620000000c00 */
[----:B------:R-:W-:-:S02]  /*f350*/  SHF.R.U64 R30, R62, 0x10, R63 ;  /* 0x000000103e1e7819 */ /* 0x000fc4000000123f */
[----:B------:R-:W-:Y:S01]  /*f360*/  SHF.R.U64 R31, R58, 0x10, R59 ;  /* 0x000000103a1f7819 */ /* 0x000fe2000000123b */
[----:B------:R-:W-:-:S04]  /*f370*/  HADD2.F32 R37, -RZ, R27.H0_H0 ;  /* 0x2000001bff257230 */ /* 0x000fc80000004100 */
[----:B------:R-:W-:Y:S02]  /*f380*/  HADD2.F32 R27, -RZ, R31.H0_H0 ;  /* 0x2000001fff1b7230 */ /* 0x000fe40000004100 */
[----:B-1----:R-:W-:-:S05]  /*f390*/  HADD2.F32 R2, -RZ, R9.H0_H0 ;  /* 0x20000009ff027230 */ /* 0x002fca0000004100 */
[CC--:B------:R-:W-:Y:S01]  /*f3a0*/  FMUL.FTZ R32, R2.reuse, R0.reuse ;  /* 0x0000000002207220 */ /* 0x0c0fe20000410000 */
[----:B----4-:R-:W1:Y:S02]  /*f3b0*/  LDS.128 R12, [R42] ;  /* 0x000000002a0c7984 */ /* 0x010e640000000c00 */
[--C-:B-1----:R-:W-:Y:S02]  /*f3c0*/  HADD2.F32 R19, -RZ, R13.reuse.H0_H0 ;  /* 0x2000000dff137230 */ /* 0x102fe40000004100 */
[----:B------:R-:W-:Y:S02]  /*f3d0*/  HADD2.F32 R17, -RZ, R13.H1_H1 ;  /* 0x3000000dff117230 */ /* 0x000fe40000004100 */
[----:B------:R-:W-:Y:S01]  /*f3e0*/  HADD2.F32 R16, -RZ, R12.H0_H0 ;  /* 0x2000000cff107230 */ /* 0x000fe20000004100 */
[----:B------:R-:W-:Y:S01]  /*f3f0*/  FMUL.FTZ R4, R19, R0 ;  /* 0x0000000013047220 */ /* 0x000fe20000410000 */
[----:B------:R-:W-:Y:S01]  /*f400*/  HADD2.F32 R0, -RZ, R9.H1_H1 ;  /* 0x30000009ff007230 */ /* 0x000fe20000004100 */
[----:B------:R-:W-:Y:S01]  /*f410*/  FMUL.FTZ R3, R17, R6 ;  /* 0x0000000611037220 */ /* 0x000fe20000410000 */
[----:B------:R-:W-:Y:S01]  /*f420*/  HADD2.F32 R9, -RZ, R104.H1_H1 ;  /* 0x30000068ff097230 */ /* 0x000fe20000004100 */
[----:B------:R-:W-:Y:S01]  /*f430*/  FFMA.FTZ R36, R2, R18, R4 ;  /* 0x0000001202247223 */ /* 0x000fe20000010004 */
[----:B------:R-:W-:Y:S01]  /*f440*/  HADD2.F32 R2, -RZ, R102.H1_H1 ;  /* 0x30000066ff027230 */ /* 0x000fe20000004100 */
[C---:B------:R-:W-:Y:S01]  /*f450*/  FMUL.FTZ R29, R0.reuse, R6 ;  /* 0x00000006001d7220 */ /* 0x040fe20000410000 */
[----:B------:R-:W-:Y:S01]  /*f460*/  HADD2.F32 R13, -RZ, R14.H0_H0 ;  /* 0x2000000eff0d7230 */ /* 0x000fe20000004100 */
[----:B------:R-:W-:Y:S01]  /*f470*/  FFMA.FTZ R35, R0, R39, R3 ;  /* 0x0000002700237223 */ /* 0x000fe20000010003 */
[----:B------:R-:W-:Y:S01]  /*f480*/  HADD2.F32 R0, -RZ, R8.H0_H0 ;  /* 0x20000008ff007230 */ /* 0x000fe20000004100 */
[----:B------:R-:W-:Y:S01]  /*f490*/  FMUL.FTZ R4, R16, R2 ;  /* 0x0000000210047220 */ /* 0x000fe20000410000 */
[----:B------:R-:W-:-:S02]  /*f4a0*/  HADD2.F32 R3, -RZ, R103.H1_H1 ;  /* 0x30000067ff037230 */ /* 0x000fc40000004100 */
[----:B------:R-:W-:Y:S01]  /*f4b0*/  HADD2.F32 R6, -RZ, R105.H0_H0 ;  /* 0x20000069ff067230 */ /* 0x000fe20000004100 */
[C---:B------:R-:W-:Y:S01]  /*f4c0*/  FMUL.FTZ R28, R0.reuse, R2 ;  /* 0x00000002001c7220 */ /* 0x040fe20000410000 */
[----:B------:R-:W-:Y:S01]  /*f4d0*/  HADD2.F32 R2, -RZ, R104.H0_H0 ;  /* 0x20000068ff027230 */ /* 0x000fe20000004100 */
[----:B------:R-:W-:Y:S01]  /*f4e0*/  FFMA.FTZ R33, R0, R9, R4 ;  /* 0x0000000900217223 */ /* 0x000fe20000010004 */
[----:B------:R-:W-:Y:S01]  /*f4f0*/  HADD2.F32 R0, -RZ, R10.H0_H0 ;  /* 0x2000000aff007230 */ /* 0x000fe20000004100 */
[-C--:B------:R-:W-:Y:S01]  /*f500*/  FMUL.FTZ R4, R13, R3.reuse ;  /* 0x000000030d047220 */ /* 0x080fe20000410000 */
[--C-:B------:R-:W-:Y:S02]  /*f510*/  HADD2.F32 R7, -RZ, R15.reuse.H0_H0 ;  /* 0x2000000fff077230 */ /* 0x100fe40000004100 */
[----:B------:R-:W-:Y:S01]  /*f520*/  HADD2.F32 R5, -RZ, R15.H1_H1 ;  /* 0x3000000fff057230 */ /* 0x000fe20000004100 */
[C---:B------:R-:W-:Y:S01]  /*f530*/  FMUL.FTZ R26, R0.reuse, R3 ;  /* 0x00000003001a7220 */ /* 0x040fe20000410000 */
[----:B------:R-:W-:Y:S01]  /*f540*/  HADD2.F32 R15, -RZ, R20.H0_H0 ;  /* 0x20000014ff0f7230 */ /* 0x000fe20000004100 */
[----:B------:R-:W-:Y:S01]  /*f550*/  FFMA.FTZ R34, R0, R6, R4 ;  /* 0x0000000600227223 */ /* 0x000fe20000010004 */
[----:B------:R-:W-:Y:S01]  /*f560*/  HADD2.F32 R0, -RZ, R11.H0_H0 ;  /* 0x2000000bff007230 */ /* 0x000fe20000004100 */
[----:B------:R-:W-:Y:S01]  /*f570*/  FMUL.FTZ R3, R7, R2 ;  /* 0x0000000207037220 */ /* 0x000fe20000410000 */
[----:B------:R-:W-:Y:S01]  /*f580*/  HADD2.F32 R4, -RZ, R105.H1_H1 ;  /* 0x30000069ff047230 */ /* 0x000fe20000004100 */
[----:B------:R-:W-:-:S02]  /*f590*/  FFMA.FTZ R13, R13, R6, -R26 ;  /* 0x000000060d0d7223 */ /* 0x000fc4000001081a */
[C---:B------:R-:W-:Y:S02]  /*f5a0*/  FMUL.FTZ R23, R0.reuse, R2 ;  /* 0x0000000200177220 */ /* 0x040fe40000410000 */
[-C--:B------:R-:W-:Y:S01]  /*f5b0*/  FFMA.FTZ R25, R0, R4.reuse, R3 ;  /* 0x0000000400197223 */ /* 0x080fe20000010003 */
[----:B------:R-:W-:Y:S01]  /*f5c0*/  HADD2.F32 R0, -RZ, R11.H1_H1 ;  /* 0x3000000bff007230 */ /* 0x000fe20000004100 */
[-C--:B------:R-:W-:Y:S01]  /*f5d0*/  FMUL.FTZ R2, R5, R15.reuse ;  /* 0x0000000f05027220 */ /* 0x080fe20000410000 */
[----:B------:R-:W-:Y:S01]  /*f5e0*/  HADD2.F32 R3, -RZ, R12.H1_H1 ;  /* 0x3000000cff037230 */ /* 0x000fe20000004100 */
[----:B------:R-:W-:Y:S01]  /*f5f0*/  FFMA.FTZ R6, R7, R4, -R23 ;  /* 0x0000000407067223 */ /* 0x000fe20000010817 */
[----:B------:R-:W-:Y:S01]  /*f600*/  HADD2.F32 R11, -RZ, R22.H0_H0 ;  /* 0x20000016ff0b7230 */ /* 0x000fe20000004100 */
[C---:B------:R-:W-:Y:S01]  /*f610*/  FMUL.FTZ R20, R0.reuse, R15 ;  /* 0x0000000f00147220 */ /* 0x040fe20000410000 */
[----:B------:R-:W-:Y:S01]  /*f620*/  HADD2.F32 R12, -RZ, R30.H0_H0 ;  /* 0x2000001eff0c7230 */ /* 0x000fe20000004100 */
[----:B------:R-:W-:Y:S01]  /*f630*/  FFMA.FTZ R21, R0, R38, R2 ;  /* 0x0000002600157223 */ /* 0x000fe20000010002 */
[----:B------:R-:W-:Y:S01]  /*f640*/  HADD2.F32 R0, -RZ, R8.H1_H1 ;  /* 0x30000008ff007230 */ /* 0x000fe20000004100 */
[----:B------:R-:W-:Y:S01]  /*f650*/  FMUL.FTZ R8, R3, R11 ;  /* 0x0000000b03087220 */ /* 0x000fe20000410000 */
[----:B------:R-:W-:Y:S01]  /*f660*/  HADD2.F32 R2, -RZ, R14.H1_H1 ;  /* 0x3000000eff027230 */ /* 0x000fe20000004100 */
[----:B------:R-:W-:Y:S01]  /*f670*/  FFMA.FTZ R14, R19, R18, -R32 ;  /* 0x00000012130e7223 */ /* 0x000fe20000010820 */
[----:B------:R-:W-:Y:S01]  /*f680*/  F2FP.PACK_AB R7, R21, R25 ;  /* 0x000000191507723e */ /* 0x000fe200000000ff */
[----:B------:R-:W-:-:S02]  /*f690*/  FMUL.FTZ R11, R0, R11 ;  /* 0x0000000b000b7220 */ /* 0x000fc40000410000 */
[-C--:B------:R-:W-:Y:S01]  /*f6a0*/  FFMA.FTZ R15, R0, R37.reuse, R8 ;  /* 0x00000025000f7223 */ /* 0x080fe20000010008 */
[----:B------:R-:W-:Y:S01]  /*f6b0*/  HADD2.F32 R0, -RZ, R10.H1_H1 ;  /* 0x3000000aff007230 */ /* 0x000fe20000004100 */
[-C--:B------:R-:W-:Y:S02]  /*f6c0*/  FMUL.FTZ R8, R2, R12.reuse ;  /* 0x0000000c02087220 */ /* 0x080fe40000410000 */
[----:B------:R-:W-:Y:S01]  /*f6d0*/  FFMA.FTZ R3, R3, R37, -R11 ;  /* 0x0000002503037223 */ /* 0x000fe2000001080b */
[----:B------:R-:W-:Y:S01]  /*f6e0*/  F2FP.PACK_AB R4, R15, R33 ;  /* 0x000000210f04723e */ /* 0x000fe200000000ff */
[C---:B------:R-:W-:Y:S02]  /*f6f0*/  FMUL.FTZ R10, R0.reuse, R12 ;  /* 0x0000000c000a7220 */ /* 0x040fe40000410000 */
[----:B------:R-:W-:Y:S02]  /*f700*/  FFMA.FTZ R22, R0, R27, R8 ;  /* 0x0000001b00167223 */ /* 0x000fe40000010008 */
[----:B------:R-:W-:-:S02]  /*f710*/  FFMA.FTZ R12, R17, R39, -R29 ;  /* 0x00000027110c7223 */ /* 0x000fc4000001081d */
[----:B------:R-:W-:Y:S02]  /*f720*/  FFMA.FTZ R8, R16, R9, -R28 ;  /* 0x0000000910087223 */ /* 0x000fe4000001081c */
[----:B------:R-:W-:Y:S01]  /*f730*/  FFMA.FTZ R0, R5, R38, -R20 ;  /* 0x0000002605007223 */ /* 0x000fe20000010814 */
[----:B------:R-:W-:Y:S01]  /*f740*/  F2FP.PACK_AB R9, R12, R14 ;  /* 0x0000000e0c09723e */ /* 0x000fe200000000ff */
        /* <DEDUP_REMOVED lines=8> */
.L_x_830:
[----:B------:R-:W-:Y:S05]  /*f7d0*/  BSYNC B0 ;  /* 0x0000000000007941 */ /* 0x000fea0003800000 */
.L_x_829:
[----:B------:R-:W-:-:S13]  /*f7e0*/  ISETP.GE.AND P0, PT, R137, c[0x0][0x27c], PT ;  /* 0x00009f0089007a0c */ /* 0x000fda0003f06270 */
[----:B------:R-:W-:Y:S05]  /*f7f0*/  @P0 BRA `(.L_x_828) ;  /* 0x0000061000000947 */ /* 0x000fea0003800000 */
[----:B------:R-:W4:Y:S04]  /*f800*/  LDL R2, [R1+0xc] ;  /* 0x00000c0001027983 */ /* 0x000f280000100800 */
[----:B-12---:R-:W2:Y:S01]  /*f810*/  LDL R42, [R1+0x20] ;  /* 0x00002000012a7983 */ /* 0x006ea20000100800 */
[----:B------:R-:W-:Y:S02]  /*f820*/  MOV R0, c[0x0][0x27c] ;  /* 0x00009f0000007a02 */ /* 0x000fe40000000f00 */
[----:B------:R-:W-:Y:S02]  /*f830*/  SHF.R.U32.HI R22, RZ, 0x10, R69 ;  /* 0x00000010ff167819 */ /* 0x000fe40000011645 */
[----:B------:R-:W-:Y:S02]  /*f840*/  SHF.R.U32.HI R23, RZ, 0x10, R73 ;  /* 0x00000010ff177819 */ /* 0x000fe40000011649 */
[----:B------:R-:W-:-:S02]  /*f850*/  SHF.R.U32.HI R24, RZ, 0x10, R71 ;  /* 0x00000010ff187819 */ /* 0x000fc40000011647 */
[----:B-----5:R-:W-:Y:S02]  /*f860*/  SHF.R.U32.HI R27, RZ, 0x10, R75 ;  /* 0x00000010ff1b7819 */ /* 0x020fe4000001164b */
[----:B------:R-:W-:Y:S02]  /*f870*/  SHF.R.U64 R32, R68, 0x10, R69 ;  /* 0x0000001044207819 */ /* 0x000fe40000001245 */
[----:B------:R-:W-:Y:S02]  /*f880*/  SHF.R.U64 R33, R70, 0x10, R71 ;  /* 0x0000001046217819 */ /* 0x000fe40000001247 */
[----:B------:R-:W-:Y:S02]  /*f890*/  SHF.R.U64 R36, R72, 0x10, R73 ;  /* 0x0000001048247819 */ /* 0x000fe40000001249 */
[----:B------:R-:W-:Y:S02]  /*f8a0*/  SHF.R.U64 R38, R74, 0x10, R75 ;  /* 0x000000104a267819 */ /* 0x000fe4000000124b */
[----:B----4-:R-:W-:-:S04]  /*f8b0*/  LEA.HI R0, R0, R2, RZ, 0x1d ;  /* 0x0000000200007211 */ /* 0x010fc800078fe8ff */
[----:B------:R-:W-:Y:S01]  /*f8c0*/  SHF.R.S32.HI R2, RZ, 0x1f, R0 ;  /* 0x0000001fff027819 */ /* 0x000fe20000011400 */
[----:B--2---:R-:W1:Y:S01]  /*f8d0*/  LDS.128 R4, [R42] ;  /* 0x000000002a047984 */ /* 0x004e620000000c00 */
[----:B------:R-:W-:Y:S02]  /*f8e0*/  SHF.L.U32 R3, R0, 0x3, RZ ;  /* 0x0000000300037819 */ /* 0x000fe400000006ff */
[----:B------:R-:W-:Y:S02]  /*f8f0*/  LEA.HI R0, R2, R0, RZ, 0x3 ;  /* 0x0000000002007211 */ /* 0x000fe400078f18ff */
[----:B------:R-:W-:Y:S02]  /*f900*/  LOP3.LUT R2, R43, 0x38, R3, 0xf8, !PT ;  /* 0x000000382b027812 */ /* 0x000fe400078ef803 */
[----:B------:R-:W-:Y:S02]  /*f910*/  SHF.L.U32 R0, R0, 0xa, RZ ;  /* 0x0000000a00007819 */ /* 0x000fe400000006ff */
[----:B------:R-:W-:Y:S01]  /*f920*/  LOP3.LUT R2, R2, R41, RZ, 0x3c, !PT ;  /* 0x0000002902027212 */ /* 0x000fe200078e3cff */
[----:B------:R-:W-:Y:S01]  /*f930*/  HADD2.F32 R41, -RZ, R23.H0_H0 ;  /* 0x20000017ff297230 */ /* 0x000fe20000004100 */
[----:B------:R-:W-:-:S04]  /*f940*/  LOP3.LUT R0, R0, 0x7fffe000, RZ, 0xc0, !PT ;  /* 0x7fffe00000007812 */ /* 0x000fc800078ec0ff */
[----:B------:R-:W-:Y:S01]  /*f950*/  IADD3 R0, R2, R0, R40 ;  /* 0x0000000002007210 */ /* 0x000fe20007ffe028 */
[----:B------:R-:W-:-:S03]  /*f960*/  HADD2.F32 R40, -RZ, R27.H0_H0 ;  /* 0x2000001bff287230 */ /* 0x000fc60000004100 */
[----:B------:R-:W-:Y:S01]  /*f970*/  SHF.L.U32 R28, R0, 0x1, RZ ;  /* 0x00000001001c7819 */ /* 0x000fe200000006ff */
[----:B------:R-:W-:-:S04]  /*f980*/  HADD2.F32 R0, -RZ, R106.H0_H0 ;  /* 0x2000006aff007230 */ /* 0x000fc80000004100 */
[----:B------:R-:W2:Y:S01]  /*f990*/  LDS.128 R8, [R28+0x10080] ;  /* 0x010080001c087984 */ /* 0x000ea20000000c00 */
[----:B-1----:R-:W-:Y:S02]  /*f9a0*/  HADD2.F32 R19, -RZ, R5.H0_H0 ;  /* 0x20000005ff137230 */ /* 0x002fe40000004100 */
[--C-:B------:R-:W-:Y:S02]  /*f9b0*/  HADD2.F32 R15, -RZ, R7.reuse.H0_H0 ;  /* 0x20000007ff0f7230 */ /* 0x100fe40000004100 */
[----:B------:R-:W-:Y:S02]  /*f9c0*/  HADD2.F32 R14, -RZ, R7.H1_H1 ;  /* 0x30000007ff0e7230 */ /* 0x000fe40000004100 */
[----:B------:R-:W-:Y:S01]  /*f9d0*/  HADD2.F32 R17, -RZ, R5.H1_H1 ;  /* 0x30000005ff117230 */ /* 0x000fe20000004100 */
[----:B------:R-:W-:Y:S01]  /*f9e0*/  FMUL.FTZ R5, R19, R0 ;  /* 0x0000000013057220 */ /* 0x000fe20000410000 */
[--C-:B------:R-:W-:Y:S02]  /*f9f0*/  HADD2.F32 R16, -RZ, R6.reuse.H0_H0 ;  /* 0x20000006ff107230 */ /* 0x100fe40000004100 */
[----:B------:R-:W-:-:S02]  /*fa00*/  HADD2.F32 R20, -RZ, R6.H1_H1 ;  /* 0x30000006ff147230 */ /* 0x000fc40000004100 */
[----:B------:R-:W-:Y:S02]  /*fa10*/  HADD2.F32 R6, -RZ, R107.H0_H0 ;  /* 0x2000006bff067230 */ /* 0x000fe40000004100 */
[--C-:B------:R-:W-:Y:S02]  /*fa20*/  HADD2.F32 R18, -RZ, R4.reuse.H0_H0 ;  /* 0x20000004ff127230 */ /* 0x100fe40000004100 */
[----:B------:R-:W-:Y:S02]  /*fa30*/  HADD2.F32 R21, -RZ, R4.H1_H1 ;  /* 0x30000004ff157230 */ /* 0x000fe40000004100 */
[----:B------:R-:W-:Y:S02]  /*fa40*/  HADD2.F32 R4, -RZ, R106.H1_H1 ;  /* 0x3000006aff047230 */ /* 0x000fe40000004100 */
[--C-:B--2---:R-:W-:Y:S02]  /*fa50*/  HADD2.F32 R3, -RZ, R9.reuse.H0_H0 ;  /* 0x20000009ff037230 */ /* 0x104fe40000004100 */
[----:B------:R-:W-:-:S02]  /*fa60*/  HADD2.F32 R2, -RZ, R9.H1_H1 ;  /* 0x30000009ff027230 */ /* 0x000fc40000004100 */
[--C-:B------:R-:W-:Y:S01]  /*fa70*/  HADD2.F32 R9, -RZ, R8.reuse.H0_H0 ;  /* 0x20000008ff097230 */ /* 0x100fe20000004100 */
[C---:B------:R-:W-:Y:S01]  /*fa80*/  FMUL.FTZ R31, R3.reuse, R0 ;  /* 0x00000000031f7220 */ /* 0x040fe20000410000 */
[----:B------:R-:W-:Y:S01]  /*fa90*/  HADD2.F32 R13, -RZ, R8.H1_H1 ;  /* 0x30000008ff0d7230 */ /* 0x000fe20000004100 */
[----:B------:R-:W-:Y:S01]  /*faa0*/  FFMA.FTZ R39, R3, R6, R5 ;  /* 0x0000000603277223 */ /* 0x000fe20000010005 */
[--C-:B------:R-:W-:Y:S01]  /*fab0*/  HADD2.F32 R8, -RZ, R11.reuse.H0_H0 ;  /* 0x2000000bff087230 */ /* 0x100fe20000004100 */
[-C--:B------:R-:W-:Y:S01]  /*fac0*/  FMUL.FTZ R3, R18, R4.reuse ;  /* 0x0000000412037220 */ /* 0x080fe20000410000 */
[----:B------:R-:W-:Y:S01]  /*fad0*/  HADD2.F32 R7, -RZ, R11.H1_H1 ;  /* 0x3000000bff077230 */ /* 0x000fe20000004100 */
[----:B------:R-:W-:Y:S01]  /*fae0*/  FMUL.FTZ R29, R9, R4 ;  /* 0x00000004091d7220 */ /* 0x000fe20000410000 */
[----:B------:R-:W-:Y:S02]  /*faf0*/  HADD2.F32 R11, -RZ, R22.H0_H0 ;  /* 0x20000016ff0b7230 */ /* 0x000fe40000004100 */
[----:B------:R-:W-:-:S02]  /*fb00*/  HADD2.F32 R5, -RZ, R108.H1_H1 ;  /* 0x3000006cff057230 */ /* 0x000fc40000004100 */
[----:B------:R-:W-:Y:S01]  /*fb10*/  HADD2.F32 R12, -RZ, R10.H0_H0 ;  /* 0x2000000aff0c7230 */ /* 0x000fe20000004100 */
[-C--:B------:R-:W-:Y:S01]  /*fb20*/  FMUL.FTZ R0, R17, R11.reuse ;  /* 0x0000000b11007220 */ /* 0x080fe20000410000 */
[----:B------:R-:W-:Y:S01]  /*fb30*/  HADD2.F32 R4, -RZ, R110.H1_H1 ;  /* 0x3000006eff047230 */ /* 0x000fe20000004100 */
[C---:B------:R-:W-:Y:S01]  /*fb40*/  FMUL.FTZ R30, R2.reuse, R11 ;  /* 0x0000000b021e7220 */ /* 0x040fe20000410000 */
[----:B------:R-:W-:Y:S01]  /*fb50*/  HADD2.F32 R22, -RZ, R24.H0_H0 ;  /* 0x20000018ff167230 */ /* 0x000fe20000004100 */
[----:B------:R-:W-:Y:S01]  /*fb60*/  FFMA.FTZ R37, R2, R41, R0 ;  /* 0x0000002902257223 */ /* 0x000fe20000010000 */
[----:B------:R-:W-:Y:S01]  /*fb70*/  HADD2.F32 R2, -RZ, R107.H1_H1 ;  /* 0x3000006bff027230 */ /* 0x000fe20000004100 */
[----:B------:R-:W-:Y:S01]  /*fb80*/  FFMA.FTZ R34, R9, R5, R3 ;  /* 0x0000000509227223 */ /* 0x000fe20000010003 */
[----:B------:R-:W-:Y:S02]  /*fb90*/  HADD2.F32 R0, -RZ, R108.H0_H0 ;  /* 0x2000006cff007230 */ /* 0x000fe40000004100 */
[----:B------:R-:W-:Y:S01]  /*fba0*/  HADD2.F32 R3, -RZ, R110.H0_H0 ;  /* 0x2000006eff037230 */ /* 0x000fe20000004100 */
[----:B------:R-:W-:Y:S01]  /*fbb0*/  FMUL.FTZ R11, R16, R2 ;  /* 0x00000002100b7220 */ /* 0x000fe20000410000 */
[----:B------:R-:W-:Y:S01]  /*fbc0*/  HADD2.F32 R10, -RZ, R10.H1_H1 ;  /* 0x3000000aff0a7230 */ /* 0x000fe20000004100 */
[----:B------:R-:W-:-:S02]  /*fbd0*/  FMUL.FTZ R9, R15, R0 ;  /* 0x000000000f097220 */ /* 0x000fc40000410000 */
[----:B------:R-:W-:Y:S01]  /*fbe0*/  FFMA.FTZ R35, R12, R4, R11 ;  /* 0x000000040c237223 */ /* 0x000fe2000001000b */
[----:B------:R-:W-:Y:S01]  /*fbf0*/  HADD2.F32 R11, -RZ, R32.H0_H0 ;  /* 0x20000020ff0b7230 */ /* 0x000fe20000004100 */
[C---:B------:R-:W-:Y:S01]  /*fc00*/  FMUL.FTZ R24, R8.reuse, R0 ;  /* 0x0000000008187220 */ /* 0x040fe20000410000 */
[----:B------:R-:W-:Y:S01]  /*fc10*/  HADD2.F32 R32, -RZ, R38.H0_H0 ;  /* 0x20000026ff207230 */ /* 0x000fe20000004100 */
[----:B------:R-:W-:Y:S01]  /*fc20*/  FFMA.FTZ R25, R8, R3, R9 ;  /* 0x0000000308197223 */ /* 0x000fe20000010009 */
[----:B------:R-:W-:Y:S01]  /*fc30*/  HADD2.F32 R8, -RZ, R33.H0_H0 ;  /* 0x20000021ff087230 */ /* 0x000fe20000004100 */
[----:B------:R-:W-:Y:S01]  /*fc40*/  FMUL.FTZ R0, R14, R22 ;  /* 0x000000160e007220 */ /* 0x000fe20000410000 */
[----:B------:R-:W-:Y:S01]  /*fc50*/  HADD2.F32 R33, -RZ, R36.H0_H0 ;  /* 0x20000024ff217230 */ /* 0x000fe20000004100 */
[----:B------:R-:W-:Y:S02]  /*fc60*/  FMUL.FTZ R26, R12, R2 ;  /* 0x000000020c1a7220 */ /* 0x000fe40000410000 */
[----:B------:R-:W-:-:S02]  /*fc70*/  FFMA.FTZ R23, R7, R40, R0 ;  /* 0x0000002807177223 */ /* 0x000fc40000010000 */
[----:B------:R-:W-:Y:S02]  /*fc80*/  FMUL.FTZ R22, R7, R22 ;  /* 0x0000001607167220 */ /* 0x000fe40000410000 */
[-C--:B------:R-:W-:Y:S02]  /*fc90*/  FMUL.FTZ R2, R21, R11.reuse ;  /* 0x0000000b15027220 */ /* 0x080fe40000410000 */
[-C--:B------:R-:W-:Y:S02]  /*fca0*/  FMUL.FTZ R0, R20, R8.reuse ;  /* 0x0000000814007220 */ /* 0x080fe40000410000 */
[C---:B------:R-:W-:Y:S02]  /*fcb0*/  FMUL.FTZ R11, R13.reuse, R11 ;  /* 0x0000000b0d0b7220 */ /* 0x040fe40000410000 */
[----:B------:R-:W-:Y:S02]  /*fcc0*/  FMUL.FTZ R7, R10, R8 ;  /* 0x000000080a077220 */ /* 0x000fe40000410000 */
[----:B------:R-:W-:-:S02]  /*fcd0*/  FFMA.FTZ R13, R13, R33, R2 ;  /* 0x000000210d0d7223 */ /* 0x000fc40000010002 */
[----:B------:R-:W-:Y:S02]  /*fce0*/  FFMA.FTZ R27, R10, R32, R0 ;  /* 0x000000200a1b7223 */ /* 0x000fe40000010000 */
[----:B------:R-:W-:Y:S02]  /*fcf0*/  FFMA.FTZ R12, R19, R6, -R31 ;  /* 0x00000006130c7223 */ /* 0x000fe4000001081f */
[----:B------:R-:W-:Y:S02]  /*fd00*/  FFMA.FTZ R9, R17, R41, -R30 ;  /* 0x0000002911097223 */ /* 0x000fe4000001081e */
[----:B------:R-:W-:Y:S01]  /*fd10*/  FFMA.FTZ R8, R18, R5, -R29 ;  /* 0x0000000512087223 */ /* 0x000fe2000001081d */
[----:B------:R-:W-:Y:S01]  /*fd20*/  F2FP.PACK_AB R5, R37, R39 ;  /* 0x000000272505723e */ /* 0x000fe200000000ff */
[----:B------:R-:W-:Y:S01]  /*fd30*/  FFMA.FTZ R10, R16, R4, -R26 ;  /* 0x00000004100a7223 */ /* 0x000fe2000001081a */
[----:B------:R-:W-:Y:S01]  /*fd40*/  F2FP.PACK_AB R9, R9, R12 ;  /* 0x0000000c0909723e */ /* 0x000fe200000000ff */
[----:B------:R-:W-:Y:S01]  /*fd50*/  FFMA.FTZ R3, R15, R3, -R24 ;  /* 0x000000030f037223 */ /* 0x000fe20000010818 */
[----:B------:R-:W-:Y:S01]  /*fd60*/  F2FP.PACK_AB R4, R13, R34 ;  /* 0x000000220d04723e */ /* 0x000fe200000000ff */
[----:B------:R-:W-:-:S02]  /*fd70*/  FFMA.FTZ R0, R14, R40, -R22 ;  /* 0x000000280e007223 */ /* 0x000fc40000010816 */
[----:B------:R-:W-:Y:S02]  /*fd80*/  FFMA.FTZ R2, R21, R33, -R11 ;  /* 0x0000002115027223 */ /* 0x000fe4000001080b */
[----:B------:R-:W-:Y:S01]  /*fd90*/  FFMA.FTZ R6, R20, R32, -R7 ;  /* 0x0000002014067223 */ /* 0x000fe20000010807 */
[----:B------:R-:W-:Y:S02]  /*fda0*/  F2FP.PACK_AB R11, R0, R3 ;  /* 0x00000003000b723e */ /* 0x000fe400000000ff */
[----:B------:R-:W-:Y:S02]  /*fdb0*/  F2FP.PACK_AB R8, R2, R8 ;  /* 0x000000080208723e */ /* 0x000fe400000000ff */
[----:B------:R-:W-:Y:S02]  /*fdc0*/  F2FP.PACK_AB R10, R6, R10 ;  /* 0x0000000a060a723e */ /* 0x000fe400000000ff */
[----:B------:R-:W-:Y:S02]  /*fdd0*/  F2FP.PACK_AB R7, R23, R25 ;  /* 0x000000191707723e */ /* 0x000fe400000000ff */
[----:B------:R-:W-:Y:S01]  /*fde0*/  F2FP.PACK_AB R6, R27, R35 ;  /* 0x000000231b06723e */ /* 0x000fe200000000ff */
[----:B------:R1:W-:Y:S04]  /*fdf0*/  STS.128 [R42], R8 ;  /* 0x000000082a007388 */ /* 0x0003e80000000c00 */
[----:B------:R1:W-:Y:S02]  /*fe00*/  STS.128 [R28+0x10080], R4 ;  /* 0x010080041c007388 */ /* 0x0003e40000000c00 */
.L_x_828:
[----:B------:R-:W-:Y:S05]  /*fe10*/  BSYNC B1 ;  /* 0x0000000000017941 */ /* 0x000fea0003800000 */
.L_x_827:
[----:B------:R-:W-:-:S04]  /*fe20*/  IADD3 R0, R211, 0x60, RZ ;  /* 0x00000060d3007810 */ /* 0x000fc80007ffe0ff */
        /* <DEDUP_REMOVED lines=13> */
[----:B-12---:R-:W2:Y:S01]  /*ff00*/  LDL R42, [R1+0x2c] ;  /* 0x00002c00012a7983 */ /* 0x006ea20000100800 */
[----:B------:R-:W-:Y:S02]  /*ff10*/  MOV R0, c[0x0][0x27c] ;  /* 0x00009f0000007a02 */ /* 0x000fe40000000f00 */
[----:B------:R-:W-:Y:S02]  /*ff20*/  SHF.R.U32.HI R22, RZ, 0x10, R77 ;  /* 0x00000010ff167819 */ /* 0x000fe4000001164d */
[----:B------:R-:W-:-:S02]  /*ff30*/  LEA.HI R0, R0, R228, RZ, 0x1d ;  /* 0x000000e400007211 */ /* 0x000fc400078fe8ff */
[----:B------:R-:W-:Y:S02]  /*ff40*/  SHF.R.U32.HI R23, RZ, 0x10, R81 ;  /* 0x00000010ff177819 */ /* 0x000fe40000011651 */
[----:B------:R-:W-:Y:S02]  /*ff50*/  SHF.R.S32.HI R3, RZ, 0x1f, R0 ;  /* 0x0000001fff037819 */ /* 0x000fe40000011400 */
[----:B------:R-:W-:Y:S01]  /*ff60*/  SHF.L.U32 R2, R0, 0x3, RZ ;  /* 0x0000000300027819 */ /* 0x000fe200000006ff */
[----:B------:R-:W-:Y:S01]  /*ff70*/  HADD2.F32 R41, -RZ, R23.H0_H0 ;  /* 0x20000017ff297230 */ /* 0x000fe20000004100 */
[----:B------:R-:W-:Y:S02]  /*ff80*/  LEA.HI R0, R3, R0, RZ, 0x3 ;  /* 0x0000000003007211 */ /* 0x000fe400078f18ff */
[----:B------:R-:W-:Y:S02]  /*ff90*/  LOP3.LUT R2, R45, 0x38, R2, 0xf8, !PT ;  /* 0x000000382d027812 */ /* 0x000fe400078ef802 */
[----:B------:R-:W-:-:S02]  /*ffa0*/  SHF.L.U32 R0, R0, 0xa, RZ ;  /* 0x0000000a00007819 */ /* 0x000fc400000006ff */
[----:B------:R-:W-:Y:S02]  /*ffb0*/  LOP3.LUT R2, R2, R44, RZ, 0x3c, !PT ;  /* 0x0000002c02027212 */ /* 0x000fe400078e3cff */
[----:B------:R-:W-:Y:S02]  /*ffc0*/  LOP3.LUT R0, R0, 0x7fffe000, RZ, 0xc0, !PT ;  /* 0x7fffe00000007812 */ /* 0x000fe400078ec0ff */
[----:B------:R-:W-:Y:S02]  /*ffd0*/  SHF.R.U32.HI R24, RZ, 0x10, R79 ;  /* 0x00000010ff187819 */ /* 0x000fe4000001164f */
[----:B-----5:R-:W-:Y:S02]  /*ffe0*/  IADD3 R0, R2, R0, R43 ;  /* 0x0000000002007210 */ /* 0x020fe40007ffe02b */
[----:B------:R-:W-:Y:S02]  /*fff0*/  SHF.R.U32.HI R27, RZ, 0x10, R83 ;  /* 0x00000010ff1b7819 */ /* 0x000fe40000011653 */
        /* <DEDUP_REMOVED lines=8> */
[--C-:B-1----:R-:W-:Y:S02]  /*10080*/  HADD2.F32 R3, -RZ, R9.reuse.H0_H0 ;  /* 0x20000009ff037230 */ /* 0x102fe40000004100 */
[----:B------:R-:W-:Y:S02]  /*10090*/  HADD2.F32 R2, -RZ, R9.H1_H1 ;  /* 0x30000009ff027230 */ /* 0x000fe40000004100 */
[--C-:B------:R-:W-:Y:S01]  /*100a0*/  HADD2.F32 R9, -RZ, R8.reuse.H0_H0 ;  /* 0x20000008ff097230 */ /* 0x100fe20000004100 */
[----:B------:R-:W-:Y:S01]  /*100b0*/  FMUL.FTZ R31, R3, R0 ;  /* 0x00000000031f7220 */ /* 0x000fe20000410000 */
[----:B------:R-:W-:Y:S02]  /*100c0*/  HADD2.F32 R13, -RZ, R8.H1_H1 ;  /* 0x30000008ff0d7230 */ /* 0x000fe40000004100 */
[----:B------:R-:W-:Y:S02]  /*100d0*/  HADD2.F32 R8, -RZ, R11.H0_H0 ;  /* 0x2000000bff087230 */ /* 0x000fe40000004100 */
[----:B------:R-:W-:-:S02]  /*100e0*/  HADD2.F32 R12, -RZ, R10.H0_H0 ;  /* 0x2000000aff0c7230 */ /* 0x000fc40000004100 */
[----:B------:R-:W-:Y:S01]  /*100f0*/  HADD2.F32 R10, -RZ, R10.H1_H1 ;  /* 0x3000000aff0a7230 */ /* 0x000fe20000004100 */
[----:B--2---:R-:W1:Y:S02]  /*10100*/  LDS.128 R4, [R42] ;  /* 0x000000002a047984 */ /* 0x004e640000000c00 */
[----:B-1----:R-:W-:Y:S02]  /*10110*/  HADD2.F32 R19, -RZ, R5.H0_H0 ;  /* 0x20000005ff137230 */ /* 0x002fe40000004100 */
[--C-:B------:R-:W-:Y:S02]  /*10120*/  HADD2.F32 R15, -RZ, R7.reuse.H0_H0 ;  /* 0x20000007ff0f7230 */ /* 0x100fe40000004100 */
[----:B------:R-:W-:Y:S02]  /*10130*/  HADD2.F32 R14, -RZ, R7.H1_H1 ;  /* 0x30000007ff0e7230 */ /* 0x000fe40000004100 */
[----:B------:R-:W-:Y:S02]  /*10140*/  HADD2.F32 R7, -RZ, R11.H1_H1 ;  /* 0x3000000bff077230 */ /* 0x000fe40000004100 */
[----:B------:R-:W-:Y:S01]  /*10150*/  HADD2.F32 R17, -RZ, R5.H1_H1 ;  /* 0x30000005ff117230 */ /* 0x000fe20000004100 */
[----:B------:R-:W-:Y:S01]  /*10160*/  FMUL.FTZ R5, R19, R0 ;  /* 0x0000000013057220 */ /* 0x000fe20000410000 */
[----:B------:R-:W-:-:S02]  /*10170*/  HADD2.F32 R11, -RZ, R22.H0_H0 ;  /* 0x20000016ff0b7230 */ /* 0x000fc40000004100 */
[--C-:B------:R-:W-:Y:S02]  /*10180*/  HADD2.F32 R16, -RZ, R6.reuse.H0_H0 ;  /* 0x20000006ff107230 */ /* 0x100fe40000004100 */
[----:B------:R-:W-:Y:S01]  /*10190*/  HADD2.F32 R20, -RZ, R6.H1_H1 ;  /* 0x30000006ff147230 */ /* 0x000fe20000004100 */
[-C--:B------:R-:W-:Y:S01]  /*101a0*/  FMUL.FTZ R0, R17, R11.reuse ;  /* 0x0000000b11007220 */ /* 0x080fe20000410000 */
[----:B------:R-:W-:Y:S01]  /*101b0*/  HADD2.F32 R6, -RZ, R112.H0_H0 ;  /* 0x20000070ff067230 */ /* 0x000fe20000004100 */
[C---:B------:R-:W-:Y:S01]  /*101c0*/  FMUL.FTZ R30, R2.reuse, R11 ;  /* 0x0000000b021e7220 */ /* 0x040fe20000410000 */
[--C-:B------:R-:W-:Y:S01]  /*101d0*/  HADD2.F32 R18, -RZ, R4.reuse.H0_H0 ;  /* 0x20000004ff127230 */ /* 0x100fe20000004100 */
[----:B------:R-:W-:Y:S01]  /*101e0*/  FFMA.FTZ R37, R2, R41, R0 ;  /* 0x0000002902257223 */ /* 0x000fe20000010000 */
[----:B------:R-:W-:Y:S01]  /*101f0*/  HADD2.F32 R21, -RZ, R4.H1_H1 ;  /* 0x30000004ff157230 */ /* 0x000fe20000004100 */
[----:B------:R-:W-:Y:S01]  /*10200*/  FFMA.FTZ R39, R3, R6, R5 ;  /* 0x0000000603277223 */ /* 0x000fe20000010005 */
[----:B------:R-:W-:-:S02]  /*10210*/  HADD2.F32 R4, -RZ, R111.H1_H1 ;  /* 0x3000006fff047230 */ /* 0x000fc40000004100 */
[--C-:B------:R-:W-:Y:S02]  /*10220*/  HADD2.F32 R5, -RZ, R113.reuse.H1_H1 ;  /* 0x30000071ff057230 */ /* 0x100fe40000004100 */
[----:B------:R-:W-:Y:S01]  /*10230*/  HADD2.F32 R2, -RZ, R112.H1_H1 ;  /* 0x30000070ff027230 */ /* 0x000fe20000004100 */
[-C--:B------:R-:W-:Y:S01]  /*10240*/  FMUL.FTZ R3, R18, R4.reuse ;  /* 0x0000000412037220 */ /* 0x080fe20000410000 */
[----:B------:R-:W-:Y:S01]  /*10250*/  HADD2.F32 R0, -RZ, R113.H0_H0 ;  /* 0x20000071ff007230 */ /* 0x000fe20000004100 */
[C---:B------:R-:W-:Y:S01]  /*10260*/  FMUL.FTZ R29, R9.reuse, R4 ;  /* 0x00000004091d7220 */ /* 0x040fe20000410000 */
[--C-:B------:R-:W-:Y:S01]  /*10270*/  HADD2.F32 R4, -RZ, R114.reuse.H1_H1 ;  /* 0x30000072ff047230 */ /* 0x100fe20000004100 */
[----:B------:R-:W-:Y:S01]  /*10280*/  FFMA.FTZ R34, R9, R5, R3 ;  /* 0x0000000509227223 */ /* 0x000fe20000010003 */
[----:B------:R-:W-:Y:S01]  /*10290*/  HADD2.F32 R3, -RZ, R114.H0_H0 ;  /* 0x20000072ff037230 */ /* 0x000fe20000004100 */
[----:B------:R-:W-:Y:S01]  /*102a0*/  FMUL.FTZ R11, R16, R2 ;  /* 0x00000002100b7220 */ /* 0x000fe20000410000 */
[----:B------:R-:W-:Y:S01]  /*102b0*/  HADD2.F32 R22, -RZ, R24.H0_H0 ;  /* 0x20000018ff167230 */ /* 0x000fe20000004100 */
        /* <DEDUP_REMOVED lines=36> */
.L_x_832:
[----:B------:R-:W-:Y:S05]  /*10500*/  BSYNC B0 ;  /* 0x0000000000007941 */ /* 0x000fea0003800000 */
.L_x_831:
[----:B------:R-:W-:-:S13]  /*10510*/  ISETP.GE.AND P0, PT, R137, c[0x0][0x27c], PT ;  /* 0x00009f0089007a0c */ /* 0x000fda0003f06270 */
[----:B------:R-:W-:Y:S05]  /*10520*/  @P0 BRA `(.L_x_804) ;  /* 0x0000061000000947 */ /* 0x000fea0003800000 */
[----:B--2---:R-:W2:Y:S04]  /*10530*/  LDL R2, [R1+0xc] ;  /* 0x00000c0001027983 */ /* 0x004ea80000100800 */
[----:B-1-3--:R-:W3:Y:S01]  /*10540*/  LDL R42, [R1+0x1c] ;  /* 0x00001c00012a7983 */ /* 0x00aee20000100800 */
[----:B------:R-:W-:Y:S02]  /*10550*/  MOV R0, c[0x0][0x27c] ;  /* 0x00009f0000007a02 */ /* 0x000fe40000000f00 */
[----:B------:R-:W-:Y:S02]  /*10560*/  SHF.R.U32.HI R22, RZ, 0x10, R85 ;  /* 0x00000010ff167819 */ /* 0x000fe40000011655 */
[----:B------:R-:W-:Y:S02]  /*10570*/  SHF.R.U32.HI R23, RZ, 0x10, R89 ;  /* 0x00000010ff177819 */ /* 0x000fe40000011659 */
[----:B------:R-:W-:-:S02]  /*10580*/  SHF.R.U32.HI R24, RZ, 0x10, R87 ;  /* 0x00000010ff187819 */ /* 0x000fc40000011657 */
[----:B-----5:R-:W-:Y:S01]  /*10590*/  SHF.R.U32.HI R27, RZ, 0x10, R91 ;  /* 0x00000010ff1b7819 */ /* 0x020fe2000001165b */
[----:B------:R-:W-:Y:S01]  /*105a0*/  HADD2.F32 R41, -RZ, R23.H0_H0 ;  /* 0x20000017ff297230 */ /* 0x000fe20000004100 */
[----:B------:R-:W-:Y:S02]  /*105b0*/  SHF.R.U64 R32, R84, 0x10, R85 ;  /* 0x0000001054207819 */ /* 0x000fe40000001255 */
[----:B------:R-:W-:Y:S01]  /*105c0*/  SHF.R.U64 R33, R86, 0x10, R87 ;  /* 0x0000001056217819 */ /* 0x000fe20000001257 */
[----:B------:R-:W-:Y:S01]  /*105d0*/  HADD2.F32 R40, -RZ, R27.H0_H0 ;  /* 0x2000001bff287230 */ /* 0x000fe20000004100 */
[----:B------:R-:W-:Y:S02]  /*105e0*/  SHF.R.U64 R36, R88, 0x10, R89 ;  /* 0x0000001058247819 */ /* 0x000fe40000001259 */
[----:B------:R-:W-:Y:S02]  /*105f0*/  SHF.R.U64 R38, R90, 0x10, R91 ;  /* 0x000000105a267819 */ /* 0x000fe4000000125b */
        /* <DEDUP_REMOVED lines=9> */
[----:B------:R-:W-:-:S04]  /*10690*/  IADD3 R0, R2, R0, R43 ;  /* 0x0000000002007210 */ /* 0x000fc80007ffe02b */
        /* <DEDUP_REMOVED lines=74> */
.L_x_804:
[----:B------:R-:W-:Y:S05]  /*10b40*/  BSYNC B2 ;  /* 0x0000000000027941 */ /* 0x000fea0003800000 */
.L_x_770:
[----:B------:R-:W-:Y:S01]  /*10b50*/  IMAD R0, R120, c[0x0][0x208], RZ ;  /* 0x0000820078007a24 */ /* 0x000fe200078e02ff */
[----:B------:R-:W-:-:S04]  /*10b60*/  DEPBAR.LE SB0, 0x0 ;  /* 0x000080000000791a */ /* 0x000fc80000000000 */
[C---:B------:R-:W-:Y:S01]  /*10b70*/  IMAD.WIDE.U32 R2, R198.reuse, c[0x0][0x208], RZ ;  /* 0x00008200c6027a25 */ /* 0x040fe200078e00ff */
[----:B------:R-:W-:Y:S01]  /*10b80*/  BAR.SYNC.DEFER_BLOCKING 0x0 ;  /* 0x0000000000007b1d */ /* 0x000fe20000010000 */
[----:B------:R-:W-:Y:S02]  /*10b90*/  IADD3 R186, R177, 0x20, RZ ;  /* 0x00000020b1ba7810 */ /* 0x000fe40007ffe0ff */
[----:B------:R-:W-:Y:S02]  /*10ba0*/  IMAD R0, R198, c[0x0][0x20c], R0 ;  /* 0x00008300c6007a24 */ /* 0x000fe400078e0200 */
[----:B------:R-:W-:Y:S01]  /*10bb0*/  IMAD.WIDE.U32 R216, R218, c[0x0][0x210], RZ ;  /* 0x00008400dad87a25 */ /* 0x000fe200078e00ff */
[----:B------:R-:W-:Y:S03]  /*10bc0*/  BSSY B0, `(.L_x_833) ;  /* 0x00000f4000007945 */ /* 0x000fe60003800000 */
[----:B------:R-:W-:-:S02]  /*10bd0*/  IMAD.IADD R3, R3, 0x1, R0 ;  /* 0x0000000103037824 */ /* 0x000fc400078e0200 */
[----:B------:R-:W-:Y:S02]  /*10be0*/  IMAD R0, R121, c[0x0][0x218], RZ ;  /* 0x0000860079007a24 */ /* 0x000fe400078e02ff */
[----:B------:R-:W-:-:S04]  /*10bf0*/  IMAD.WIDE.U32 R2, R197, c[0x0][0x218], R2 ;  /* 0x00008600c5027a25 */ /* 0x000fc800078e0002 */
[----:B------:R-:W-:Y:S01]  /*10c00*/  IMAD R0, R197, c[0x0][0x21c], R0 ;  /* 0x00008700c5007a24 */ /* 0x000fe200078e0200 */
[----:B------:R-:W-:Y:S01]  /*10c10*/  IADD3 R2, P1, R2, R216, RZ ;  /* 0x000000d802027210 */ /* 0x000fe20007f3e0ff */
[----:B------:R-:W-:-:S03]  /*10c20*/  IMAD R218, R218, c[0x0][0x214], R217 ;  /* 0x00008500dada7a24 */ /* 0x000fc600078e02d9 */
[----:B-1----:R-:W-:Y:S02]  /*10c30*/  LEA R4, P0, R2, c[0x0][0x1f8], 0x1 ;  /* 0x00007e0002047a11 */ /* 0x002fe400078008ff */
[----:B------:R-:W-:Y:S01]  /*10c40*/  IADD3.X R3, R218, R3, R0, P1, !PT ;  /* 0x00000003da037210 */ /* 0x000fe20000ffe400 */
[----:B----4-:R-:W-:Y:S01]  /*10c50*/  LDSM.16.M88.4 R12, [R182] ;  /* 0x00000000b60c783b */ /* 0x010fe20000000200 */
[----:B------:R-:W-:Y:S02]  /*10c60*/  R2P PR, R228, 0x6 ;  /* 0x00000006e4007804 */ /* 0x000fe40000000000 */
[----:B------:R-:W-:Y:S01]  /*10c70*/  LEA.HI.X R2, R2, c[0x0][0x1fc], R3, 0x1, P0 ;  /* 0x00007f0002027a11 */ /* 0x000fe200000f0c03 */
[----:B------:R-:W1:Y:S04]  /*10c80*/  SHFL.IDX PT, R0, R4, RZ, 0x181f ;  /* 0x00181fff04007589 */ /* 0x000e6800000e0000 */
[----:B-----5:R-:W-:Y:S04]  /*10c90*/  LDSM.16.M88.4 R24, [R177] ;  /* 0x00000000b118783b */ /* 0x020fe80000000200 */
[----:B------:R-:W4:Y:S02]  /*10ca0*/  SHFL.IDX PT, R2, R2, RZ, 0x181f ;  /* 0x00181fff02027589 */ /* 0x000f2400000e0000 */
[----:B------:R-:W-:-:S02]  /*10cb0*/  @P1 IADD3 R186, R177, -0x20, RZ ;  /* 0xffffffe0b1ba1810 */ /* 0x000fc40007ffe0ff */
[----:B------:R-:W2:Y:S02]  /*10cc0*/  LDSM.16.M88.4 R36, [R177+0x800] ;  /* 0x00080000b124783b */ /* 0x000ea40000000200 */
[C---:B------:R-:W-:Y:S02]  /*10cd0*/  IADD3 R187, R186.reuse, 0x3000, RZ ;  /* 0x00003000babb7810 */ /* 0x040fe40007ffe0ff */
[----:B------:R-:W-:Y:S01]  /*10ce0*/  LDSM.16.M88.4 R8, [R183] ;  /* 0x00000000b708783b */ /* 0x000fe20000000200 */
[C---:B------:R-:W-:Y:S02]  /*10cf0*/  IADD3 R189, R186.reuse, 0x1000, RZ ;  /* 0x00001000babd7810 */ /* 0x040fe40007ffe0ff */
[C---:B------:R-:W-:Y:S01]  /*10d00*/  IADD3 R188, R186.reuse, 0x1800, RZ ;  /* 0x00001800babc7810 */ /* 0x040fe20007ffe0ff */
[----:B------:R-:W3:Y:S01]  /*10d10*/  LDSM.16.M88.4 R28, [R186] ;  /* 0x00000000ba1c783b */ /* 0x000ee20000000200 */
[C---:B------:R-:W-:Y:S02]  /*10d20*/  IADD3 R191, R186.reuse, 0x2000, RZ ;  /* 0x00002000babf7810 */ /* 0x040fe40007ffe0ff */
[----:B------:R-:W-:Y:S01]  /*10d30*/  IADD3 R190, R186, 0x2800, RZ ;  /* 0x00002800babe7810 */ /* 0x000fe20007ffe0ff */
[----:B------:R-:W3:Y:S01]  /*10d40*/  LDSM.16.M88.4 R56, [R186+0x800] ;  /* 0x00080000ba38783b */ /* 0x000ee20000000200 */
[----:B-1----:R-:W-:-:S02]  /*10d50*/  LEA R18, P1, R200, R0, 0x1 ;  /* 0x00000000c8127211 */ /* 0x002fc400078208ff */
[-C--:B------:R-:W-:Y:S02]  /*10d60*/  LEA R6, P0, R132, R0.reuse, 0x1 ;  /* 0x0000000084067211 */ /* 0x080fe400078008ff */
[----:B------:R-:W-:Y:S02]  /*10d70*/  LEA R4, P3, R201, R0, 0x1 ;  /* 0x00000000c9047211 */ /* 0x000fe400078608ff */
[----:B------:R-:W-:Y:S02]  /*10d80*/  IADD3 R192, R186, 0x3800, RZ ;  /* 0x00003800bac07810 */ /* 0x000fe40007ffe0ff */
[-C--:B----4-:R-:W-:Y:S02]  /*10d90*/  LEA.HI.X R19, R200, R2.reuse, R207, 0x1, P1 ;  /* 0x00000002c8137211 */ /* 0x090fe400008f0ccf */
[----:B------:R-:W-:Y:S02]  /*10da0*/  LEA.HI.X R7, R132, R2, R133, 0x1, P0 ;  /* 0x0000000284077211 */ /* 0x000fe400000f0c85 */
[----:B------:R-:W-:Y:S01]  /*10db0*/  LEA R16, P1, R199, R0, 0x1 ;  /* 0x00000000c7107211 */ /* 0x000fe200078208ff */
[----:B------:R-:W-:Y:S01]  /*10dc0*/  IMAD.MOV.U32 R0, RZ, RZ, 0x40 ;  /* 0x00000040ff007424 */ /* 0x000fe200078e00ff */
[----:B------:R-:W-:-:S02]  /*10dd0*/  ISETP.GT.AND P0, PT, R119, R211, PT ;  /* 0x000000d37700720c */ /* 0x000fc40003f04270 */
[-C--:B------:R-:W-:Y:S02]  /*10de0*/  LEA.HI.X R17, R199, R2.reuse, R206, 0x1, P1 ;  /* 0x00000002c7117211 */ /* 0x080fe400008f0cce */
[----:B------:R-:W-:Y:S01]  /*10df0*/  ISETP.GE.OR P1, PT, R132, c[0x0][0x1d4], !P0 ;  /* 0x0000750084007a0c */ /* 0x000fe20004726670 */
[----:B------:R-:W-:Y:S01]  /*10e00*/  HMMA.16816.F32 R20, R12, R24, RZ ;  /* 0x000000180c14723c */ /* 0x000fe200000018ff */
[----:B------:R-:W-:Y:S02]  /*10e10*/  LEA.HI.X R5, R201, R2, R205, 0x1, P3 ;  /* 0x00000002c9057211 */ /* 0x000fe400018f0ccd */
[----:B------:R-:W-:Y:S02]  /*10e20*/  SEL R0, R0, 0xffffffc0, !P2 ;  /* 0xffffffc000007807 */ /* 0x000fe40005000000 */
[----:B------:R-:W-:-:S03]  /*10e30*/  IADD3 R193, R186, 0x800, RZ ;  /* 0x00000800bac17810 */ /* 0x000fc60007ffe0ff */
[--C-:B------:R-:W-:Y:S01]  /*10e40*/  IMAD.IADD R176, R177, 0x1, R0.reuse ;  /* 0x00000001b1b07824 */ /* 0x100fe200078e0200 */
[----:B------:R-:W-:Y:S01]  /*10e50*/  HMMA.16816.F32 R24, R12, R26, RZ ;  /* 0x0000001a0c18723c */ /* 0x000fe200000018ff */
[----:B------:R-:W-:Y:S02]  /*10e60*/  IMAD.IADD R159, R187, 0x1, R0 ;  /* 0x00000001bb9f7824 */ /* 0x000fe400078e0200 */
[----:B------:R-:W-:Y:S01]  /*10e70*/  @!PT LDS RZ, [RZ] ;  /* 0x00000000fffff984 */ /* 0x000fe20000000800 */
[----:B------:R-:W-:Y:S01]  /*10e80*/  @!PT LDS RZ, [RZ] ;  /* 0x00000000fffff984 */ /* 0x000fe20000000800 */
[----:B------:R-:W-:Y:S01]  /*10e90*/  @!PT LDS RZ, [RZ] ;  /* 0x00000000fffff984 */ /* 0x000fe20000000800 */
[----:B------:R1:W-:Y:S01]  /*10ea0*/  LDGSTS.E.BYPASS.LTC128B.128 [R194+0x8080], [R6.64], !P1 ;  /* 0x0808000006c27fae */ /* 0x0003e2000c901d48 */
[----:B------:R-:W-:-:S04]  /*10eb0*/  ISETP.GE.OR P1, PT, R137, c[0x0][0x1d4], !P0 ;  /* 0x0000750089007a0c */ /* 0x000fc80004726670 */
[----:B--2---:R-:W-:Y:S08]  /*10ec0*/  HMMA.16816.F32 R32, R12, R36, RZ ;  /* 0x000000240c20723c */ /* 0x004ff000000018ff */
[----:B---3--:R-:W-:Y:S01]  /*10ed0*/  HMMA.16816.F32 R20, R8, R28, R20 ;  /* 0x0000001c0814723c */ /* 0x008fe20000001814 */
[----:B------:R1:W-:Y:S01]  /*10ee0*/  LDGSTS.E.BYPASS.LTC128B.128 [R194+0x9080], [R4.64], !P1 ;  /* 0x0908000004c27fae */ /* 0x0003e2000c901d48 */
[----:B------:R-:W-:-:S02]  /*10ef0*/  ISETP.GE.OR P1, PT, R200, c[0x0][0x1d4], !P0 ;  /* 0x00007500c8007a0c */ /* 0x000fc40004726670 */
[----:B------:R-:W-:-:S04]  /*10f00*/  ISETP.GE.OR P0, PT, R199, c[0x0][0x1d4], !P0 ;  /* 0x00007500c7007a0c */ /* 0x000fc80004706670 */
[----:B------:R-:W-:Y:S07]  /*10f10*/  HMMA.16816.F32 R28, R8, R30, R24 ;  /* 0x0000001e081c723c */ /* 0x000fee0000001818 */
[----:B------:R2:W-:Y:S01]  /*10f20*/  LDGSTS.E.BYPASS.LTC128B.128 [R194+0xa080], [R18.64], !P1 ;  /* 0x0a08000012c27fae */ /* 0x0005e2000c901d48 */
[----:B------:R-:W-:Y:S03]  /*10f30*/  HMMA.16816.F32 R36, R12, R38, RZ ;  /* 0x000000260c24723c */ /* 0x000fe600000018ff */
[----:B------:R2:W-:Y:S01]  /*10f40*/  LDGSTS.E.BYPASS.LTC128B.128 [R194+0xb080], [R16.64], !P0 ;  /* 0x0b08000010c27fae */ /* 0x0005e2000c101d48 */
[----:B------:R-:W-:-:S03]  /*10f50*/  ISETP.GT.AND P0, PT, R122, R208, PT ;  /* 0x000000d07a00720c */ /* 0x000fc60003f04270 */
[----:B------:R-:W-:Y:S01]  /*10f60*/  LDSM.16.M88.4 R40, [R176] ;  /* 0x00000000b028783b */ /* 0x000fe20000000200 */
[C---:B------:R-:W-:Y:S03]  /*10f70*/  HMMA.16816.F32 R32, R8.reuse, R56, R32 ;  /* 0x000000380820723c */ /* 0x040fe60000001820 */
[----:B------:R-:W-:Y:S04]  /*10f80*/  LDSM.16.M88.4 R44, [R159+-0x3000] ;  /* 0xffd000009f2c783b */ /* 0x000fe80000000200 */
[----:B-1----:R-:W1:Y:S04]  /*10f90*/  LDSM.16.M88.4 R4, [R185] ;  /* 0x00000000b904783b */ /* 0x002e680000000200 */
[----:B------:R-:W3:Y:S04]  /*10fa0*/  LDSM.16.M88.4 R48, [R176+0x800] ;  /* 0x00080000b030783b */ /* 0x000ee80000000200 */
[----:B------:R-:W-:Y:S01]  /*10fb0*/  LDSM.16.M88.4 R24, [R182+0x4000] ;  /* 0x00400000b618783b */ /* 0x000fe20000000200 */
[----:B------:R-:W-:Y:S03]  /*10fc0*/  HMMA.16816.F32 R36, R8, R58, R36 ;  /* 0x0000003a0824723c */ /* 0x000fe60000001824 */
[----:B------:R-:W-:Y:S04]  /*10fd0*/  LDSM.16.M88.4 R64, [R177+0x1000] ;  /* 0x00100000b140783b */ /* 0x000fe80000000200 */
[----:B--2---:R-:W2:Y:S04]  /*10fe0*/  LDSM.16.M88.4 R16, [R184] ;  /* 0x00000000b810783b */ /* 0x004ea80000000200 */
[----:B------:R-:W4:Y:S04]  /*10ff0*/  LDSM.16.M88.4 R52, [R159+-0x2800] ;  /* 0xffd800009f34783b */ /* 0x000f280000000200 */
[----:B------:R-:W-:Y:S04]  /*11000*/  LDSM.16.M88.4 R68, [R189] ;  /* 0x00000000bd44783b */ /* 0x000fe80000000200 */
[----:B------:R-:W-:Y:S04]  /*11010*/  LDSM.16.M88.4 R60, [R176+0x1000] ;  /* 0x00100000b03c783b */ /* 0x000fe80000000200 */
[----:B------:R-:W-:Y:S04]  /*11020*/  LDSM.16.M88.4 R56, [R188] ;  /* 0x00000000bc38783b */ /* 0x000fe80000000200 */
[----:B------:R-:W-:Y:S01]  /*11030*/  LDSM.16.M88.4 R72, [R159+-0x2000] ;  /* 0xffe000009f48783b */ /* 0x000fe20000000200 */
[C---:B-1----:R-:W-:Y:S03]  /*11040*/  HMMA.16816.F32 R20, R4.reuse, R40, R20 ;  /* 0x000000280414723c */ /* 0x042fe60000001814 */
[----:B------:R-:W0:Y:S05]  /*11050*/  LDGDEPBAR ;  /* 0x00000000000079af */ /* 0x000e2a0000000000 */
[C---:B------:R-:W-:Y:S01]  /*11060*/  HMMA.16816.F32 R12, R4.reuse, R42, R28 ;  /* 0x0000002a040c723c */ /* 0x040fe2000000181c */
[----:B------:R-:W1:Y:S07]  /*11070*/  LDSM.16.M88.4 R28, [R183+0x4000] ;  /* 0x00400000b71c783b */ /* 0x000e6e0000000200 */
[----:B---3--:R-:W-:Y:S08]  /*11080*/  HMMA.16816.F32 R32, R4, R48, R32 ;  /* 0x000000300420723c */ /* 0x008ff00000001820 */
[C---:B--2---:R-:W-:Y:S08]  /*11090*/  HMMA.16816.F32 R20, R16.reuse, R44, R20 ;  /* 0x0000002c1014723c */ /* 0x044ff00000001814 */
[----:B------:R-:W-:Y:S01]  /*110a0*/  HMMA.16816.F32 R12, R16, R46, R12 ;  /* 0x0000002e100c723c */ /* 0x000fe2000000180c */
[----:B------:R-:W2:Y:S07]  /*110b0*/  LDSM.16.M88.4 R44, [R177+0x1800] ;  /* 0x00180000b12c783b */ /* 0x000eae0000000200 */
[----:B------:R-:W-:Y:S01]  /*110c0*/  HMMA.16816.F32 R40, R4, R50, R36 ;  /* 0x000000320428723c */ /* 0x000fe20000001824 */
[----:B------:R-:W-:Y:S07]  /*110d0*/  LDSM.16.M88.4 R48, [R176+0x1800] ;  /* 0x00180000b030783b */ /* 0x000fee0000000200 */
[----:B------:R-:W-:Y:S01]  /*110e0*/  HMMA.16816.F32 R8, R24, R64, R20 ;  /* 0x000000401808723c */ /* 0x000fe20000001814 */
[----:B------:R-:W3:Y:S07]  /*110f0*/  LDSM.16.M88.4 R20, [R185+0x4000] ;  /* 0x00400000b914783b */ /* 0x000eee0000000200 */
[----:B----4-:R-:W-:Y:S08]  /*11100*/  HMMA.16816.F32 R36, R16, R52, R32 ;  /* 0x000000341024723c */ /* 0x010ff00000001820 */
[----:B------:R-:W-:Y:S01]  /*11110*/  HMMA.16816.F32 R32, R24, R66, R12 ;  /* 0x000000421820723c */ /* 0x000fe2000000180c */
[----:B------:R-:W4:Y:S04]  /*11120*/  LDSM.16.M88.4 R12, [R184+0x4000] ;  /* 0x00400000b80c783b */ /* 0x000f280000000200 */
[----:B------:R-:W-:Y:S03]  /*11130*/  LDSM.16.M88.4 R64, [R177+0x2000] ;  /* 0x00200000b140783b */ /* 0x000fe60000000200 */
[----:B-1----:R-:W-:Y:S01]  /*11140*/  HMMA.16816.F32 R4, R28, R68, R8 ;  /* 0x000000441c04723c */ /* 0x002fe20000001808 */
[----:B------:R-:W1:Y:S07]  /*11150*/  LDSM.16.M88.4 R8, [R182+0x8000] ;  /* 0x00800000b608783b */ /* 0x000e6e0000000200 */
[----:B------:R-:W-:Y:S01]  /*11160*/  HMMA.16816.F32 R40, R16, R54, R40 ;  /* 0x000000361028723c */ /* 0x000fe20000001828 */
[----:B------:R-:W-:Y:S07]  /*11170*/  LDSM.16.M88.4 R52, [R177+0x2800] ;  /* 0x00280000b134783b */ /* 0x000fee0000000200 */
[----:B--2---:R-:W-:Y:S08]  /*11180*/  HMMA.16816.F32 R36, R24, R44, R36 ;  /* 0x0000002c1824723c */ /* 0x004ff00000001824 */
[----:B------:R-:W-:Y:S01]  /*11190*/  HMMA.16816.F32 R16, R28, R70, R32 ;  /* 0x000000461c10723c */ /* 0x000fe20000001820 */
[----:B------:R-:W-:Y:S07]  /*111a0*/  LDSM.16.M88.4 R68, [R176+0x2000] ;  /* 0x00200000b044783b */ /* 0x000fee0000000200 */
[----:B---3--:R-:W-:Y:S08]  /*111b0*/  HMMA.16816.F32 R4, R20, R60, R4 ;  /* 0x0000003c1404723c */ /* 0x008ff00000001804 */
[----:B------:R-:W-:Y:S01]  /*111c0*/  HMMA.16816.F32 R40, R24, R46, R40 ;  /* 0x0000002e1828723c */ /* 0x000fe20000001828 */
[----:B------:R-:W2:Y:S07]  /*111d0*/  LDSM.16.M88.4 R44, [R159+-0x1800] ;  /* 0xffe800009f2c783b */ /* 0x000eae0000000200 */
[----:B------:R-:W-:Y:S08]  /*111e0*/  HMMA.16816.F32 R32, R28, R56, R36 ;  /* 0x000000381c20723c */ /* 0x000ff00000001824 */
[----:B------:R-:W-:Y:S01]  /*111f0*/  HMMA.16816.F32 R24, R20, R62, R16 ;  /* 0x0000003e1418723c */ /* 0x000fe20000001810 */
[----:B------:R-:W-:Y:S07]  /*11200*/  LDSM.16.M88.4 R60, [R191] ;  /* 0x00000000bf3c783b */ /* 0x000fee0000000200 */
[----:B----4-:R-:W-:Y:S01]  /*11210*/  HMMA.16816.F32 R16, R12, R72, R4 ;  /* 0x000000480c10723c */ /* 0x010fe20000001804 */
[----:B------:R-:W3:Y:S07]  /*11220*/  LDSM.16.M88.4 R4, [R183+0x8000] ;  /* 0x00800000b704783b */ /* 0x000eee0000000200 */
[----:B------:R-:W-:Y:S01]  /*11230*/  HMMA.16816.F32 R36, R28, R58, R40 ;  /* 0x0000003a1c24723c */ /* 0x000fe20000001828 */
[----:B------:R-:W-:Y:S04]  /*11240*/  LDSM.16.M88.4 R56, [R159+-0x1000] ;  /* 0xfff000009f38783b */ /* 0x000fe80000000200 */
[----:B------:R-:W-:Y:S03]  /*11250*/  LDSM.16.M88.4 R40, [R176+0x2800] ;  /* 0x00280000b028783b */ /* 0x000fe60000000200 */
[----:B------:R-:W-:Y:S08]  /*11260*/  HMMA.16816.F32 R32, R20, R48, R32 ;  /* 0x000000301420723c */ /* 0x000ff00000001820 */
[----:B------:R-:W-:Y:S01]  /*11270*/  HMMA.16816.F32 R28, R12, R74, R24 ;  /* 0x0000004a0c1c723c */ /* 0x000fe20000001818 */
[----:B------:R-:W4:Y:S07]  /*11280*/  LDSM.16.M88.4 R24, [R185+0x8000] ;  /* 0x00800000b918783b */ /* 0x000f2e0000000200 */
[----:B-1----:R-:W-:Y:S08]  /*11290*/  HMMA.16816.F32 R16, R8, R64, R16 ;  /* 0x000000400810723c */ /* 0x002ff00000001810 */
[----:B------:R-:W-:Y:S01]  /*112a0*/  HMMA.16816.F32 R36, R20, R50, R36 ;  /* 0x000000321424723c */ /* 0x000fe20000001824 */
[----:B------:R-:W1:Y:S04]  /*112b0*/  LDSM.16.M88.4 R48, [R190] ;  /* 0x00000000be30783b */ /* 0x000e680000000200 */
[----:B------:R-:W1:Y:S03]  /*112c0*/  LDSM.16.M88.4 R20, [R184+0x8000] ;  /* 0x00800000b814783b */ /* 0x000e660000000200 */
[----:B--2---:R-:W-:Y:S08]  /*112d0*/  HMMA.16816.F32 R32, R12, R44, R32 ;  /* 0x0000002c0c20723c */ /* 0x004ff00000001820 */
[----:B------:R-:W-:Y:S01]  /*112e0*/  HMMA.16816.F32 R28, R8, R66, R28 ;  /* 0x00000042081c723c */ /* 0x000fe2000000181c */
[----:B------:R-:W-:Y:S07]  /*112f0*/  LDSM.16.M88.4 R64, [R187] ;  /* 0x00000000bb40783b */ /* 0x000fee0000000200 */
[----:B---3--:R-:W-:Y:S08]  /*11300*/  HMMA.16816.F32 R16, R4, R60, R16 ;  /* 0x0000003c0410723c */ /* 0x008ff00000001810 */
[----:B------:R-:W-:Y:S01]  /*11310*/  HMMA.16816.F32 R36, R12, R46, R36 ;  /* 0x0000002e0c24723c */ /* 0x000fe20000001824 */
[----:B------:R-:W-:Y:S07]  /*11320*/  LDSM.16.M88.4 R44, [R177+0x3000] ;  /* 0x00300000b12c783b */ /* 0x000fee0000000200 */
[----:B------:R-:W-:Y:S08]  /*11330*/  HMMA.16816.F32 R32, R8, R52, R32 ;  /* 0x000000340820723c */ /* 0x000ff00000001820 */
[----:B------:R-:W-:Y:S01]  /*11340*/  HMMA.16816.F32 R28, R4, R62, R28 ;  /* 0x0000003e041c723c */ /* 0x000fe2000000181c */
[----:B------:R-:W-:Y:S07]  /*11350*/  LDSM.16.M88.4 R60, [R176+0x3000] ;  /* 0x00300000b03c783b */ /* 0x000fee0000000200 */
[----:B----4-:R-:W-:Y:S01]  /*11360*/  HMMA.16816.F32 R12, R24, R68, R16 ;  /* 0x00000044180c723c */ /* 0x010fe20000001810 */
[----:B------:R-:W2:Y:S07]  /*11370*/  LDSM.16.M88.4 R16, [R182+0xc000] ;  /* 0x00c00000b610783b */ /* 0x000eae0000000200 */
[----:B------:R-:W-:Y:S01]  /*11380*/  HMMA.16816.F32 R36, R8, R54, R36 ;  /* 0x000000360824723c */ /* 0x000fe20000001824 */
[----:B------:R-:W3:Y:S07]  /*11390*/  LDSM.16.M88.4 R52, [R159+-0x800] ;  /* 0xfff800009f34783b */ /* 0x000eee0000000200 */
[----:B-1----:R-:W-:Y:S08]  /*113a0*/  HMMA.16816.F32 R32, R4, R48, R32 ;  /* 0x000000300420723c */ /* 0x002ff00000001820 */
[----:B------:R-:W-:Y:S08]  /*113b0*/  HMMA.16816.F32 R28, R24, R70, R28 ;  /* 0x00000046181c723c */ /* 0x000ff0000000181c */
[----:B------:R-:W-:Y:S01]  /*113c0*/  HMMA.16816.F32 R8, R20, R56, R12 ;  /* 0x000000381408723c */ /* 0x000fe2000000180c */
[----:B------:R-:W1:Y:S07]  /*113d0*/  LDSM.16.M88.4 R12, [R183+0xc000] ;  /* 0x00c00000b70c783b */ /* 0x000e6e0000000200 */
[----:B------:R-:W-:Y:S01]  /*113e0*/  HMMA.16816.F32 R36, R4, R50, R36 ;  /* 0x000000320424723c */ /* 0x000fe20000001824 */
[----:B------:R-:W4:Y:S07]  /*113f0*/  LDSM.16.M88.4 R48, [R177+0x3800] ;  /* 0x00380000b130783b */ /* 0x000f2e0000000200 */
[----:B------:R-:W-:Y:S08]  /*11400*/  HMMA.16816.F32 R32, R24, R40, R32 ;  /* 0x000000281820723c */ /* 0x000ff00000001820 */
[----:B------:R-:W-:Y:S01]  /*11410*/  HMMA.16816.F32 R28, R20, R58, R28 ;  /* 0x0000003a141c723c */ /* 0x000fe2000000181c */
[----:B------:R-:W-:Y:S07]  /*11420*/  LDSM.16.M88.4 R56, [R159] ;  /* 0x000000009f38783b */ /* 0x000fee0000000200 */
[----:B--2---:R-:W-:Y:S01]  /*11430*/  HMMA.16816.F32 R4, R16, R44, R8 ;  /* 0x0000002c1004723c */ /* 0x004fe20000001808 */
[----:B------:R-:W2:Y:S07]  /*11440*/  LDSM.16.M88.4 R8, [R185+0xc000] ;  /* 0x00c00000b908783b */ /* 0x000eae0000000200 */
[----:B------:R-:W-:Y:S01]  /*11450*/  HMMA.16816.F32 R36, R24, R42, R36 ;  /* 0x0000002a1824723c */ /* 0x000fe20000001824 */
[----:B------:R-:W-:Y:S07]  /*11460*/  LDSM.16.M88.4 R40, [R176+0x3800] ;  /* 0x00380000b028783b */ /* 0x000fee0000000200 */
[----:B---3--:R-:W-:Y:S08]  /*11470*/  HMMA.16816.F32 R32, R20, R52, R32 ;  /* 0x000000341420723c */ /* 0x008ff00000001820 */
[----:B------:R-:W-:Y:S01]  /*11480*/  HMMA.16816.F32 R28, R16, R46, R28 ;  /* 0x0000002e101c723c */ /* 0x000fe2000000181c */
[----:B------:R-:W3:Y:S07]  /*11490*/  LDSM.16.M88.4 R44, [R192] ;  /* 0x00000000c02c783b */ /* 0x000eee0000000200 */
[----:B-1----:R-:W-:Y:S01]  /*114a0*/  HMMA.16816.F32 R24, R12, R64, R4 ;  /* 0x000000400c18723c */ /* 0x002fe20000001804 */
[----:B------:R-:W1:Y:S07]  /*114b0*/  LDSM.16.M88.4 R4, [R184+0xc000] ;  /* 0x00c00000b804783b */ /* 0x000e6e0000000200 */
[----:B------:R-:W-:Y:S08]  /*114c0*/  HMMA.16816.F32 R20, R20, R54, R36 ;  /* 0x000000361414723c */ /* 0x000ff00000001824 */
[----:B----4-:R-:W-:Y:S08]  /*114d0*/  HMMA.16816.F32 R36, R16, R48, R32 ;  /* 0x000000301024723c */ /* 0x010ff00000001820 */
[----:B------:R-:W-:Y:S08]  /*114e0*/  HMMA.16816.F32 R32, R12, R66, R28 ;  /* 0x000000420c20723c */ /* 0x000ff0000000181c */
[----:B--2---:R-:W-:Y:S08]  /*114f0*/  HMMA.16816.F32 R28, R8, R60, R24 ;  /* 0x0000003c081c723c */ /* 0x004ff00000001818 */
[----:B------:R-:W-:Y:S08]  /*11500*/  HMMA.16816.F32 R16, R16, R50, R20 ;  /* 0x000000321010723c */ /* 0x000ff00000001814 */
[----:B---3--:R-:W-:Y:S08]  /*11510*/  HMMA.16816.F32 R20, R12, R44, R36 ;  /* 0x0000002c0c14723c */ /* 0x008ff00000001824 */
[----:B------:R-:W-:Y:S01]  /*11520*/  HMMA.16816.F32 R24, R8, R62, R32 ;  /* 0x0000003e0818723c */ /* 0x000fe20000001820 */
[----:B------:R-:W2:Y:S01]  /*11530*/  LDSM.16.M88.4 R32, [R159+0x800] ;  /* 0x000800009f20783b */ /* 0x000ea20000000200 */
[----:B------:R-:W-:-:S06]  /*11540*/  DEPBAR.LE SB0, 0x0 ;  /* 0x000080000000791a */ /* 0x000fcc0000000000 */
[----:B-1----:R-:W-:Y:S08]  /*11550*/  HMMA.16816.F32 R28, R4, R56, R28 ;  /* 0x00000038041c723c */ /* 0x002ff0000000181c */
[----:B------:R-:W-:Y:S08]  /*11560*/  HMMA.16816.F32 R12, R12, R46, R16 ;  /* 0x0000002e0c0c723c */ /* 0x000ff00000001810 */
[----:B------:R-:W-:Y:S08]  /*11570*/  HMMA.16816.F32 R16, R8, R40, R20 ;  /* 0x000000280810723c */ /* 0x000ff00000001814 */
[----:B------:R-:W-:Y:S01]  /*11580*/  HMMA.16816.F32 R20, R4, R58, R24 ;  /* 0x0000003a0414723c */ /* 0x000fe20000001818 */
[----:B------:R-:W-:-:S04]  /*11590*/  FMUL.FTZ R0, R28, c[0x0][0x320] ;  /* 0x0000c8001c007a20 */ /* 0x000fc80000410000 */
[----:B------:R1:W3:Y:S03]  /*115a0*/  MUFU.TANH R28, R0 ;  /* 0x00000000001c7308 */ /* 0x0002e60000002400 */
[----:B------:R-:W-:Y:S08]  /*115b0*/  HMMA.16816.F32 R8, R8, R42, R12 ;  /* 0x0000002a0808723c */ /* 0x000ff0000000180c */
[----:B--2---:R-:W-:Y:S01]  /*115c0*/  HMMA.16816.F32 R12, R4, R32, R16 ;  /* 0x00000020040c723c */ /* 0x004fe20000001810 */
[----:B-1----:R-:W-:-:S04]  /*115d0*/  FMUL.FTZ R0, R29, c[0x0][0x320] ;  /* 0x0000c8001d007a20 */ /* 0x002fc80000410000 */
        /* <DEDUP_REMOVED lines=32> */
[----:B--234-:R-:W-:Y:S01]  /*117e0*/  ISETP.NE.AND P4, PT, R123, 0x1, PT ;  /* 0x000000017b00780c */ /* 0x01cfe20003f85270 */
[----:B------:R-:W-:Y:S01]  /*117f0*/  IMAD.MOV.U32 R197, RZ, RZ, RZ ;  /* 0x000000ffffc57224 */ /* 0x000fe200078e00ff */
[----:B------:R-:W-:-:S04]  /*11800*/  IADD3 R2, R212, R109, R226 ;  /* 0x0000006dd4027210 */ /* 0x000fc80007ffe0e2 */
[----:B------:R-:W-:-:S05]  /*11810*/  IADD3 R2, R2, -0x20, RZ ;  /* 0xffffffe002027810 */ /* 0x000fca0007ffe0ff */
[----:B-1----:R-:W-:Y:S02]  /*11820*/  IMAD.MOV.U32 R0, RZ, RZ, R2 ;  /* 0x000000ffff007224 */ /* 0x002fe400078e0002 */
[----:B------:R-:W-:-:S05]  /*11830*/  @P4 IMAD.HI.U32 R3, R2, c[0x0][0x2bc], RZ ;  /* 0x0000af0002034a27 */ /* 0x000fca00078e00ff */
        /* <DEDUP_REMOVED lines=23> */
.L_x_983:
[----:B------:R-:W-:Y:S05]  /*119b0*/  BRA.DIV ~URZ, `(.L_x_836) ;  /* 0x0000f7827f007947 */ /* 0x000fea000b800000 */
[----:B-1----:R1:W3:Y:S02]  /*119c0*/  SHFL.IDX PT, R0, R5, RZ, 0x181f ;  /* 0x00181fff05007589 */ /* 0x0022e400000e0000 */
.L_x_984:
[C---:B------:R-:W-:Y:S02]  /*119d0*/  ISETP.GE.AND P1, PT, R132.reuse, c[0x0][0x1d4], PT ;  /* 0x0000750084007a0c */ /* 0x040fe40003f26270 */
[C---:B---3--:R-:W-:Y:S02]  /*119e0*/  LEA R2, P0, R132.reuse, R0, 0x1 ;  /* 0x0000000084027211 */ /* 0x048fe400078008ff */
[----:B------:R-:W-:Y:S02]  /*119f0*/  ISETP.GE.AND P3, PT, R137, c[0x0][0x1d4], PT ;  /* 0x0000750089007a0c */ /* 0x000fe40003f66270 */
[----:B--2---:R-:W-:Y:S02]  /*11a00*/  LEA.HI.X R3, R132, R4, R133, 0x1, P0 ;  /* 0x0000000484037211 */ /* 0x004fe400000f0c85 */
[----:B------:R-:W-:Y:S02]  /*11a10*/  LEA R8, P0, R201, R0, 0x1 ;  /* 0x00000000c9087211 */ /* 0x000fe400078008ff */
[----:B------:R-:W-:-:S02]  /*11a20*/  ISETP.GE.AND P2, PT, R200, c[0x0][0x1d4], PT ;  /* 0x00007500c8007a0c */ /* 0x000fc40003f46270 */
[----:B------:R-:W-:Y:S01]  /*11a30*/  LEA.HI.X R9, R201, R4, R205, 0x1, P0 ;  /* 0x00000004c9097211 */ /* 0x000fe200000f0ccd */
[----:B------:R-:W-:Y:S01]  /*11a40*/  @!PT LDS RZ, [RZ] ;  /* 0x00000000fffff984 */ /* 0x000fe20000000800 */
[----:B------:R-:W-:Y:S01]  /*11a50*/  @!PT LDS RZ, [RZ] ;  /* 0x00000000fffff984 */ /* 0x000fe20000000800 */
[----:B------:R-:W-:Y:S01]  /*11a60*/  @!PT LDS RZ, [RZ] ;  /* 0x00000000fffff984 */ /* 0x000fe20000000800 */
[----:B------:R2:W-:Y:S01]  /*11a70*/  LDGSTS.E.BYPASS.LTC128B.128 [R194+0xc080], [R2.64], !P1 ;  /* 0x0c08000002c27fae */ /* 0x0005e2000c901d48 */
[C---:B------:R-:W-:Y:S02]  /*11a80*/  LEA R6, P0, R200.reuse, R0, 0x1 ;  /* 0x00000000c8067211 */ /* 0x040fe400078008ff */
[----:B------:R-:W-:Y:S01]  /*11a90*/  ISETP.GE.AND P1, PT, R199, c[0x0][0x1d4], PT ;  /* 0x00007500c7007a0c */ /* 0x000fe20003f26270 */
[----:B------:R3:W-:Y:S01]  /*11aa0*/  LDGSTS.E.BYPASS.LTC128B.128 [R194+0xd080], [R8.64], !P3 ;  /* 0x0d08000008c27fae */ /* 0x0007e2000d901d48 */
[----:B------:R-:W-:-:S05]  /*11ab0*/  LEA.HI.X R7, R200, R4, R207, 0x1, P0 ;  /* 0x00000004c8077211 */ /* 0x000fca00000f0ccf */
[----:B------:R3:W-:Y:S01]  /*11ac0*/  LDGSTS.E.BYPASS.LTC128B.128 [R194+0xe080], [R6.64], !P2 ;  /* 0x0e08000006c27fae */ /* 0x0007e2000d101d48 */
[----:B--2---:R-:W-:-:S04]  /*11ad0*/  LEA R2, P0, R199, R0, 0x1 ;  /* 0x00000000c7027211 */ /* 0x004fc800078008ff */
[----:B------:R-:W-:-:S05]  /*11ae0*/  LEA.HI.X R3, R199, R4, R206, 0x1, P0 ;  /* 0x00000004c7037211 */ /* 0x000fca00000f0cce */
[----:B------:R3:W-:Y:S04]  /*11af0*/  LDGSTS.E.BYPASS.LTC128B.128 [R194+0xf080], [R2.64], !P1 ;  /* 0x0f08000002c27fae */ /* 0x0007e8000c901d48 */
.L_x_834:
[----:B--234-:R-:W-:Y:S05]  /*11b00*/  BSYNC B0 ;  /* 0x0000000000007941 */ /* 0x01cfea0003800000 */
.L_x_833:
[----:B-1----:R-:W-:Y:S01]  /*11b10*/  IMAD.MOV.U32 R0, RZ, RZ, c[0x0][0x2c4] ;  /* 0x0000b100ff007624 */ /* 0x002fe200078e00ff */
[----:B------:R-:W-:Y:S01]  /*11b20*/  ULDC UR4, c[0x0][0x324] ;  /* 0x0000c90000047ab9 */ /* 0x000fe20000000800 */
[----:B------:R-:W-:Y:S01]  /*11b30*/  IADD3 R2, R209, 0x1, -R109 ;  /* 0x00000001d1027810 */ /* 0x000fe20007ffe86d */
[----:B------:R-:W-:Y:S01]  /*11b40*/  ULOP3.LUT UR4, URZ, UR4, URZ, 0x33, !UPT ;  /* 0x000000043f047292 */ /* 0x000fe2000f8e333f */
[----:B------:R-:W0:Y:S01]  /*11b50*/  LDGDEPBAR ;  /* 0x00000000000079af */ /* 0x000e220000000000 */
[----:B------:R-:W-:Y:S01]  /*11b60*/  ISETP.NE.AND P0, PT, R0, 0x1, PT ;  /* 0x000000010000780c */ /* 0x000fe20003f05270 */
[----:B------:R-:W-:Y:S02]  /*11b70*/  IMAD.IADD R0, R231, 0x1, R227 ;  /* 0x00000001e7007824 */ /* 0x000fe400078e02e3 */
[----:B------:R-:W-:Y:S02]  /*11b80*/  IMAD.IADD R7, R119, 0x1, -R215 ;  /* 0x0000000177077824 */ /* 0x000fe400078e0ad7 */
[----:B------:R-:W-:-:S08]  /*11b90*/  IMAD.MOV.U32 R4, RZ, RZ, R0 ;  /* 0x000000ffff047224 */ /* 0x000fd000078e0000 */
[----:B------:R-:W-:Y:S01]  /*11ba0*/  @P0 IMAD.HI.U32 R3, R0, c[0x0][0x2c8], RZ ;  /* 0x0000b20000030a27 */ /* 0x000fe200078e00ff */
[----:B------:R-:W-:-:S04]  /*11bb0*/  IADD3 R0, -R210, R2, -R215 ;  /* 0x00000002d2007210 */ /* 0x000fc80007ffe9d7 */
[C---:B------:R-:W-:Y:S02]  /*11bc0*/  IADD3 R6, R0.reuse, UR4, RZ ;  /* 0x0000000400067c10 */ /* 0x040fe4000fffe0ff */
[----:B------:R-:W-:Y:S02]  /*11bd0*/  @P0 SHF.R.U32.HI R4, RZ, c[0x0][0x2cc], R3 ;  /* 0x0000b300ff040a19 */ /* 0x000fe40000011603 */
[----:B------:R-:W-:Y:S01]  /*11be0*/  IADD3 R5, R0, c[0x0][0x328], RZ ;  /* 0x0000ca0000057a10 */ /* 0x000fe20007ffe0ff */
[----:B------:R-:W-:Y:S05]  /*11bf0*/  BRA.DIV ~URZ, `(.L_x_837) ;  /* 0x0000f5a27f007947 */ /* 0x000fea000b800000 */
[----:B------:R1:W2:Y:S02]  /*11c00*/  SHFL.IDX PT, R3, R4, RZ, 0x1c1f ;  /* 0x001c1fff04037589 */ /* 0x0002a400000e0000 */
.L_x_985:
[----:B------:R-:W-:Y:S01]  /*11c10*/  IMAD.MOV.U32 R0, RZ, RZ, c[0x0][0x32c] ;  /* 0x0000cb00ff007624 */ /* 0x000fe200078e00ff */
[----:B--2---:R-:W-:-:S04]  /*11c20*/  IADD3 R2, R5, R3, RZ ;  /* 0x0000000305027210 */ /* 0x004fc80007ffe0ff */
[----:B------:R-:W-:Y:S01]  /*11c30*/  ISETP.GE.AND P0, PT, R0, 0x1, PT ;  /* 0x000000010000780c */ /* 0x000fe20003f06270 */
[----:B------:R-:W-:Y:S01]  /*11c40*/  IMAD.IADD R0, R6, 0x1, R3 ;  /* 0x0000000106007824 */ /* 0x000fe200078e0203 */
[----:B------:R-:W-:-:S11]  /*11c50*/  IMNMX R2, R7, R2, PT ;  /* 0x0000000207027217 */ /* 0x000fd60003800200 */
[----:B------:R-:W-:Y:S05]  /*11c60*/  @!P0 BRA `(.L_x_838) ;  /* 0x0000015000008947 */ /* 0x000fea0003800000 */
[----:B------:R-:W-:Y:S01]  /*11c70*/  IADD3 R3, -R210, R209, R3 ;  /* 0x000000d1d2037210 */ /* 0x000fe20007ffe103 */
[----:B------:R-:W-:Y:S03]  /*11c80*/  BSSY B0, `(.L_x_839) ;  /* 0x000000e000007945 */ /* 0x000fe60003800000 */
        /* <DEDUP_REMOVED lines=9> */
.L_x_840:
[----:B------:R-:W-:-:S04]  /*11d20*/  MOV R8, c[0x0][0x32c] ;  /* 0x0000cb0000087a02 */ /* 0x000fc80000000f00 */
[----:B------:R-:W-:-:S13]  /*11d30*/  ISETP.NE.AND P0, PT, R8, 0x1, PT ;  /* 0x000000010800780c */ /* 0x000fda0003f05270 */
[----:B------:R-:W-:-:S05]  /*11d40*/  @P0 IMAD.HI.U32 R8, R3, c[0x0][0x330], RZ ;  /* 0x0000cc0003080a27 */ /* 0x000fca00078e00ff */
[----:B------:R-:W-:Y:S02]  /*11d50*/  @P0 SHF.R.U32.HI R3, RZ, c[0x0][0x334], R8 ;  /* 0x0000cd00ff030a19 */ /* 0x000fe40000011608 */
.L_x_841:
[----:B------:R-:W-:Y:S05]  /*11d60*/  BSYNC B0 ;  /* 0x0000000000007941 */ /* 0x000fea0003800000 */
.L_x_839:
[----:B------:R-:W-:-:S04]  /*11d70*/  IMAD R3, R3, c[0x0][0x32c], -R109 ;  /* 0x0000cb0003037a24 */ /* 0x000fc800078e0a6d */
[----:B------:R-:W-:-:S05]  /*11d80*/  IMAD.IADD R3, R3, 0x1, -R215 ;  /* 0x0000000103037824 */ /* 0x000fca00078e0ad7 */
[----:B------:R-:W-:Y:S02]  /*11d90*/  IADD3 R8, R3, c[0x0][0x32c], RZ ;  /* 0x0000cb0003087a10 */ /* 0x000fe40007ffe0ff */
[----:B------:R-:W-:Y:S02]  /*11da0*/  IMNMX R0, R0, R3, !PT ;  /* 0x0000000300007217 */ /* 0x000fe40007800200 */
[----:B------:R-:W-:Y:S02]  /*11db0*/  IMNMX R2, R2, R8, PT ;  /* 0x0000000802027217 */ /* 0x000fe40003800200 */
.L_x_838:
[----:B------:R-:W-:-:S04]  /*11dc0*/  ISETP.GT.AND P1, PT, R195, RZ, PT ;  /* 0x000000ffc300720c */ /* 0x000fc80003f24270 */
[C---:B------:R-:W-:Y:S02]  /*11dd0*/  ISETP.GT.AND P2, PT, R0.reuse, RZ, P1 ;  /* 0x000000ff0000720c */ /* 0x040fe40000f44270 */
[----:B------:R-:W-:Y:S02]  /*11de0*/  ISETP.GT.AND P0, PT, R0, 0x1, P1 ;  /* 0x000000010000780c */ /* 0x000fe40000f04270 */
[C---:B------:R-:W-:Y:S02]  /*11df0*/  ISETP.LT.OR P2, PT, R2.reuse, 0x1, P2 ;  /* 0x000000010200780c */ /* 0x040fe40001741670 */
[----:B------:R-:W-:Y:S02]  /*11e00*/  ISETP.LT.OR P0, PT, R2, 0x2, P0 ;  /* 0x000000020200780c */ /* 0x000fe40000701670 */
[----:B------:R-:W-:Y:S02]  /*11e10*/  FSEL R10, R28, -INF , !P2 ;  /* 0xff8000001c0a7808 */ /* 0x000fe40005000000 */
[----:B------:R-:W-:-:S02]  /*11e20*/  FSEL R11, R27, -INF , !P0 ;  /* 0xff8000001b0b7808 */ /* 0x000fc40004000000 */
[C---:B------:R-:W-:Y:S02]  /*11e30*/  ISETP.GT.AND P2, PT, R0.reuse, 0x8, P1 ;  /* 0x000000080000780c */ /* 0x040fe40000f44270 */
        /* <DEDUP_REMOVED lines=16> */
[----:B------:R-:W-:Y:S01]  /*11f40*/  FSEL R28, R15, -INF , !P0 ;  /* 0xff8000000f1c7808 */ /* 0x000fe20004000000 */
[----:B------:R-:W-:Y:S06]  /*11f50*/  BRA.DIV ~URZ, `(.L_x_842) ;  /* 0x0000f2b27f007947 */ /* 0x000fec000b800000 */
[----:B------:R2:W3:Y:S02]  /*11f60*/  SHFL.IDX PT, R3, R4, 0x1, 0x1c1f ;  /* 0x003c1f0004037f89 */ /* 0x0004e400000e0000 */
.L_x_986:
[----:B------:R-:W-:Y:S01]  /*11f70*/  IMAD.MOV.U32 R0, RZ, RZ, c[0x0][0x32c] ;  /* 0x0000cb00ff007624 */ /* 0x000fe200078e00ff */
[----:B---3--:R-:W-:-:S04]  /*11f80*/  IADD3 R2, R5, R3, RZ ;  /* 0x0000000305027210 */ /* 0x008fc80007ffe0ff */
        /* <DEDUP_REMOVED lines=8> */
[----:B-12---:R-:W-:Y:S01]  /*12010*/  IMAD.MOV.U32 R4, RZ, RZ, c[0x0][0x32c] ;  /* 0x0000cb00ff047624 */ /* 0x006fe200078e00ff */
[----:B------:R-:W-:-:S04]  /*12020*/  LOP3.LUT R3, RZ, R3, RZ, 0x33, !PT ;  /* 0x00000003ff037212 */ /* 0x000fc800078e33ff */
[----:B------:R-:W-:-:S13]  /*12030*/  ISETP.NE.AND P0, PT, R4, 0x1, PT ;  /* 0x000000010400780c */ /* 0x000fda0003f05270 */
[----:B------:R-:W-:-:S05]  /*12040*/  @P0 IMAD.HI.U32 R4, R3, c[0x0][0x330], RZ ;  /* 0x0000cc0003040a27 */ /* 0x000fca00078e00ff */
[----:B------:R-:W-:-:S04]  /*12050*/  @P0 SHF.R.U32.HI R3, RZ, c[0x0][0x334], R4 ;  /* 0x0000cd00ff030a19 */ /* 0x000fc80000011604 */
[----:B------:R-:W-:Y:S01]  /*12060*/  LOP3.LUT R3, RZ, R3, RZ, 0x33, !PT ;  /* 0x00000003ff037212 */ /* 0x000fe200078e33ff */
[----:B------:R-:W-:Y:S05]  /*12070*/  BRA `(.L_x_846) ;  /* 0x0000004000007947 */ /* 0x000fea0003800000 */
.L_x_845:
[----:B-12---:R-:W-:-:S04]  /*12080*/  MOV R4, c[0x0][0x32c] ;  /* 0x0000cb0000047a02 */ /* 0x006fc80000000f00 */
[----:B------:R-:W-:-:S13]  /*12090*/  ISETP.NE.AND P0, PT, R4, 0x1, PT ;  /* 0x000000010400780c */ /* 0x000fda0003f05270 */
[----:B------:R-:W-:-:S05]  /*120a0*/  @P0 IMAD.HI.U32 R4, R3, c[0x0][0x330], RZ ;  /* 0x0000cc0003040a27 */ /* 0x000fca00078e00ff */
[----:B------:R-:W-:Y:S02]  /*120b0*/  @P0 SHF.R.U32.HI R3, RZ, c[0x0][0x334], R4 ;  /* 0x0000cd00ff030a19 */ /* 0x000fe40000011604 */
.L_x_846:
[----:B------:R-:W-:Y:S05]  /*120c0*/  BSYNC B0 ;  /* 0x0000000000007941 */ /* 0x000fea0003800000 */
.L_x_844:
[----:B------:R-:W-:-:S04]  /*120d0*/  IMAD R3, R3, c[0x0][0x32c], -R109 ;  /* 0x0000cb0003037a24 */ /* 0x000fc800078e0a6d */
[----:B------:R-:W-:-:S05]  /*120e0*/  IMAD.IADD R3, R3, 0x1, -R215 ;  /* 0x0000000103037824 */ /* 0x000fca00078e0ad7 */
[----:B------:R-:W-:Y:S02]  /*120f0*/  IADD3 R4, R3, c[0x0][0x32c], RZ ;  /* 0x0000cb0003047a10 */ /* 0x000fe40007ffe0ff */
[----:B------:R-:W-:Y:S02]  /*12100*/  IMNMX R0, R0, R3, !PT ;  /* 0x0000000300007217 */ /* 0x000fe40007800200 */
[----:B------:R-:W-:Y:S02]  /*12110*/  IMNMX R2, R2, R4, PT ;  /* 0x0000000402027217 */ /* 0x000fe40003800200 */
.L_x_843:
[C---:B------:R-:W-:Y:S02]  /*12120*/  ISETP.GT.AND P2, PT, R0.reuse, 0x1, P1 ;  /* 0x000000010000780c */ /* 0x040fe40000f44270 */
[----:B------:R-:W-:Y:S02]  /*12130*/  ISETP.GT.AND P0, PT, R0, 0x8, P1 ;  /* 0x000000080000780c */ /* 0x000fe40000f04270 */
[C---:B------:R-:W-:Y:S02]  /*12140*/  ISETP.LT.OR P3, PT, R2.reuse, 0x2, P2 ;  /* 0x000000020200780c */ /* 0x040fe40001761670 */
[----:B------:R-:W-:-:S02]  /*12150*/  ISETP.LT.OR P2, PT, R2, 0x9, P0 ;  /* 0x000000090200780c */ /* 0x000fc40000741670 */
[----:B------:R-:W-:Y:S02]  /*12160*/  ISETP.GT.AND P0, PT, R0, 0x9, P1 ;  /* 0x000000090000780c */ /* 0x000fe40000f04270 */
[----:B------:R-:W-:Y:S02]  /*12170*/  FSEL R8, R26, -INF , !P2 ;  /* 0xff8000001a087808 */ /* 0x000fe40005000000 */
[----:B------:R-:W-:Y:S02]  /*12180*/  ISETP.GT.AND P2, PT, R0, RZ, P1 ;  /* 0x000000ff0000720c */ /* 0x000fe40000f44270 */
[C---:B------:R-:W-:Y:S02]  /*12190*/  ISETP.LT.OR P0, PT, R2.reuse, 0xa, P0 ;  /* 0x0000000a0200780c */ /* 0x040fe40000701670 */
[----:B------:R-:W-:Y:S02]  /*121a0*/  ISETP.LT.OR P2, PT, R2, 0x1, P2 ;  /* 0x000000010200780c */ /* 0x000fe40001741670 */
[----:B------:R-:W-:-:S02]  /*121b0*/  FSEL R7, R29, -INF , !P3 ;  /* 0xff8000001d077808 */ /* 0x000fc40005800000 */
[----:B------:R-:W-:Y:S02]  /*121c0*/  FSEL R9, R25, -INF , !P0 ;  /* 0xff80000019097808 */ /* 0x000fe40004000000 */
[----:B------:R-:W-:Y:S02]  /*121d0*/  FSEL R6, R30, -INF , !P2 ;  /* 0xff8000001e067808 */ /* 0x000fe40005000000 */
[----:B------:R-:W-:Y:S02]  /*121e0*/  ISETP.GT.AND P0, PT, R0, 0x10, P1 ;  /* 0x000000100000780c */ /* 0x000fe40000f04270 */
[----:B------:R-:W-:Y:S02]  /*121f0*/  FMNMX.FTZ R3, R10, R11, !PT ;  /* 0x0000000b0a037209 */ /* 0x000fe40007810000 */
[----:B-12---:R-:W-:Y:S02]  /*12200*/  FMNMX.FTZ R4, R6, R7, !PT ;  /* 0x0000000706047209 */ /* 0x006fe40007810000 */
[----:B------:R-:W-:-:S02]  /*12210*/  ISETP.LT.OR P0, PT, R2, 0x11, P0 ;  /* 0x000000110200780c */ /* 0x000fc40000701670 */
[----:B------:R-:W-:Y:S02]  /*12220*/  FMNMX.FTZ R3, R12, R3, !PT ;  /* 0x000000030c037209 */ /* 0x000fe40007810000 */
[----:B------:R-:W-:Y:S02]  /*12230*/  ISETP.GT.AND P3, PT, R0, 0x11, P1 ;  /* 0x000000110000780c */ /* 0x000fe40000f64270 */
[----:B------:R-:W-:Y:S02]  /*12240*/  FMNMX.FTZ R4, R8, R4, !PT ;  /* 0x0000000408047209 */ /* 0x000fe40007810000 */
[----:B------:R-:W-:Y:S02]  /*12250*/  FSEL R27, R22, -INF , !P0 ;  /* 0xff800000161b7808 */ /* 0x000fe40004000000 */
[C---:B------:R-:W-:Y:S02]  /*12260*/  ISETP.GT.AND P2, PT, R0.reuse, 0x18, P1 ;  /* 0x000000180000780c */ /* 0x040fe40000f44270 */
[----:B------:R-:W-:-:S02]  /*12270*/  ISETP.GT.AND P0, PT, R0, 0x19, P1 ;  /* 0x000000190000780c */ /* 0x000fc40000f04270 */
[----:B------:R-:W-:Y:S02]  /*12280*/  FMNMX.FTZ R0, R13, R3, !PT ;  /* 0x000000030d007209 */ /* 0x000fe40007810000 */
[C---:B------:R-:W-:Y:S02]  /*12290*/  ISETP.LT.OR P3, PT, R2.reuse, 0x12, P3 ;  /* 0x000000120200780c */ /* 0x040fe40001f61670 */
[----:B------:R-:W-:Y:S02]  /*122a0*/  FMNMX.FTZ R3, R9, R4, !PT ;  /* 0x0000000409037209 */ /* 0x000fe40007810000 */
[----:B------:R-:W-:Y:S02]  /*122b0*/  ISETP.LT.OR P1, PT, R2, 0x19, P2 ;  /* 0x000000190200780c */ /* 0x000fe40001721670 */
[----:B------:R-:W-:Y:S02]  /*122c0*/  FSEL R24, R24, -INF , !P3 ;  /* 0xff80000018187808 */ /* 0x000fe40005800000 */
[----:B------:R-:W-:-:S02]  /*122d0*/  FMNMX.FTZ R0, R14, R0, !PT ;  /* 0x000000000e007209 */ /* 0x000fc40007810000 */
[----:B------:R-:W-:Y:S02]  /*122e0*/  FMNMX.FTZ R3, R27, R3, !PT ;  /* 0x000000031b037209 */ /* 0x000fe40007810000 */
[----:B------:R-:W-:Y:S02]  /*122f0*/  ISETP.LT.OR P0, PT, R2, 0x1a, P0 ;  /* 0x0000001a0200780c */ /* 0x000fe40000701670 */
[----:B------:R-:W-:Y:S02]  /*12300*/  FSEL R26, R21, -INF , !P1 ;  /* 0xff800000151a7808 */ /* 0x000fe40004800000 */
[----:B------:R-:W-:Y:S02]  /*12310*/  FMNMX.FTZ R0, R17, R0, !PT ;  /* 0x0000000011007209 */ /* 0x000fe40007810000 */
[----:B------:R-:W-:Y:S02]  /*12320*/  FMNMX.FTZ R2, R24, R3, !PT ;  /* 0x0000000318027209 */ /* 0x000fe40007810000 */
[----:B------:R-:W-:-:S02]  /*12330*/  FSEL R25, R23, -INF , !P0 ;  /* 0xff80000017197808 */ /* 0x000fc40004000000 */
[----:B------:R-:W-:Y:S02]  /*12340*/  FMNMX.FTZ R0, R16, R0, !PT ;  /* 0x0000000010007209 */ /* 0x000fe40007810000 */
[----:B------:R-:W-:Y:S02]  /*12350*/  FMNMX.FTZ R2, R26, R2, !PT ;  /* 0x000000021a027209 */ /* 0x000fe40007810000 */
[----:B------:R-:W-:Y:S02]  /*12360*/  FMNMX.FTZ R4, R28, R0, !PT ;  /* 0x000000001c047209 */ /* 0x000fe40007810000 */
[----:B------:R-:W-:Y:S01]  /*12370*/  FMNMX.FTZ R5, R25, R2, !PT ;  /* 0x0000000219057209 */ /* 0x000fe20007810000 */
[----:B------:R-:W-:Y:S05]  /*12380*/  BRA.DIV ~URZ, `(.L_x_847) ;  /* 0x0000eef27f007947 */ /* 0x000fea000b800000 */
[----:B------:R1:W2:Y:S02]  /*12390*/  SHFL.BFLY PT, R0, R4, 0x2, 0x1f ;  /* 0x0c401f0004007f89 */ /* 0x0002a400000e0000 */
.L_x_987:
[----:B-12---:R-:W-:Y:S01]  /*123a0*/  FMNMX.FTZ R4, R4, R0, !PT ;  /* 0x0000000004047209 */ /* 0x006fe20007810000 */
[----:B------:R-:W-:Y:S05]  /*123b0*/  BRA.DIV ~URZ, `(.L_x_848) ;  /* 0x0000ef027f007947 */ /* 0x000fea000b800000 */
[----:B------:R-:W1:Y:S04]  /*123c0*/  SHFL.BFLY PT, R0, R5, 0x2, 0x1f ;  /* 0x0c401f0005007f89 */ /* 0x000e6800000e0000 */
[----:B------:R-:W2:Y:S01]  /*123d0*/  SHFL.BFLY PT, R2, R4, 0x1, 0x1f ;  /* 0x0c201f0004027f89 */ /* 0x000ea200000e0000 */
[----:B-1----:R-:W-:-:S02]  /*123e0*/  FMNMX.FTZ R5, R5, R0, !PT ;  /* 0x0000000005057209 */ /* 0x002fc40007810000 */
[----:B--2---:R-:W-:-:S03]  /*123f0*/  FMNMX.FTZ R134, R4, R2, !PT ;  /* 0x0000000204867209 */ /* 0x004fc60007810000 */
[----:B------:R1:W2:Y:S04]  /*12400*/  SHFL.BFLY PT, R3, R5, 0x1, 0x1f ;  /* 0x0c201f0005037f89 */ /* 0x0002a800000e0000 */
.L_x_988:
[C---:B------:R-:W-:Y:S01]  /*12410*/  FMUL.FTZ R2, R134.reuse, c[0x0][0x2d0] ;  /* 0x0000b40086027a20 */ /* 0x040fe20000410000 */
[----:B------:R-:W-:Y:S01]  /*12420*/  FSETP.NEU.FTZ.AND P0, PT, R134, -INF , PT ;  /* 0xff8000008600780b */ /* 0x000fe20003f1d000 */
[----:B------:R-:W-:Y:S01]  /*12430*/  WARPSYNC 0xffffffff ;  /* 0xffffffff00007948 */ /* 0x000fe20003800000 */
[----:B-12---:R-:W-:Y:S01]  /*12440*/  FMNMX.FTZ R5, R3, R5, !PT ;  /* 0x0000000503057209 */ /* 0x006fe20007810000 */
[----:B------:R-:W-:Y:S01]  /*12450*/  LDSM.16.MT88.4 R20, [R179] ;  /* 0x00000000b314783b */ /* 0x000fe20000004200 */
[----:B------:R-:W-:Y:S02]  /*12460*/  FSEL R2, R2, RZ, P0 ;  /* 0x000000ff02027208 */ /* 0x000fe40000000000 */
[----:B------:R-:W-:Y:S01]  /*12470*/  FSETP.NEU.FTZ.AND P0, PT, R5, -INF , PT ;  /* 0xff8000000500780b */ /* 0x000fe20003f1d000 */
[----:B------:R-:W-:Y:S01]  /*12480*/  LDSM.16.MT88.4 R148, [R178+0x800] ;  /* 0x00080000b294783b */ /* 0x000fe20000004200 */
[----:B------:R-:W-:Y:S01]  /*12490*/  MOV R135, c[0x0][0x2c4] ;  /* 0x0000b10000877a02 */ /* 0x000fe20000000f00 */
[--C-:B------:R-:W-:Y:S01]  /*124a0*/  FFMA.FTZ R0, R10, c[0x0][0x2d0], -R2.reuse ;  /* 0x0000b4000a007a23 */ /* 0x100fe20000010802 */
[----:B------:R-:W-:Y:S01]  /*124b0*/  IADD3 R195, R195, -0x2, RZ ;  /* 0xfffffffec3c37810 */ /* 0x000fe20007ffe0ff */
[----:B------:R-:W-:Y:S01]  /*124c0*/  FFMA.FTZ R3, R13, c[0x0][0x2d0], -R2 ;  /* 0x0000b4000d037a23 */ /* 0x000fe20000010802 */
[----:B------:R-:W-:Y:S01]  /*124d0*/  LDSM.16.MT88.4 R32, [R181+0x800] ;  /* 0x00080000b520783b */ /* 0x000fe20000004200 */
[----:B------:R1:W-:Y:S01]  /*124e0*/  MUFU.EX2 R110, R0 ;  /* 0x00000000006e7308 */ /* 0x0003e20000000800 */
[----:B------:R-:W-:-:S02]  /*124f0*/  ISETP.NE.AND P1, PT, R135, 0x1, PT ;  /* 0x000000018700780c */ /* 0x000fc40003f25270 */
[----:B------:R-:W-:Y:S01]  /*12500*/  LDSM.16.MT88.4 R36, [R180] ;  /* 0x00000000b424783b */ /* 0x000fe20000004200 */
[----:B------:R-:W-:-:S03]  /*12510*/  MOV R135, c[0x0][0x32c] ;  /* 0x0000cb0000877a02 */ /* 0x000fc60000000f00 */
[----:B------:R-:W-:Y:S01]  /*12520*/  LDSM.16.MT88.4 R40, [R178+0x1000] ;  /* 0x00100000b228783b */ /* 0x000fe20000004200 */
[----:B------:R2:W-:Y:S03]  /*12530*/  MUFU.EX2 R119, R3 ;  /* 0x0000000300777308 */ /* 0x0005e60000000800 */
[----:B------:R-:W-:Y:S04]  /*12540*/  LDSM.16.MT88.4 R52, [R180+0x800] ;  /* 0x00080000b434783b */ /* 0x000fe80000004200 */
[----:B------:R-:W-:Y:S01]  /*12550*/  LDSM.16.MT88.4 R56, [R181+0x1000] ;  /* 0x00100000b538783b */ /* 0x000fe20000004200 */
[----:B-1----:R-:W-:-:S03]  /*12560*/  FFMA.FTZ R0, R11, c[0x0][0x2d0], -R2 ;  /* 0x0000b4000b007a23 */ /* 0x002fc60000010802 */
[----:B------:R-:W-:Y:S01]  /*12570*/  LDSM.16.MT88.4 R68, [R181+0x1800] ;  /* 0x00180000b544783b */ /* 0x000fe20000004200 */
[----:B------:R1:W-:Y:S03]  /*12580*/  MUFU.EX2 R108, R0 ;  /* 0x00000000006c7308 */ /* 0x0003e60000000800 */
[----:B------:R-:W-:Y:S01]  /*12590*/  LDSM.16.MT88.4 R72, [R178+0x2000] ;  /* 0x00200000b248783b */ /* 0x000fe20000004200 */
[----:B--2---:R-:W-:-:S03]  /*125a0*/  FFMA.FTZ R3, R14, c[0x0][0x2d0], -R2 ;  /* 0x0000b4000e037a23 */ /* 0x004fc60000010802 */
[----:B------:R-:W-:Y:S01]  /*125b0*/  LDSM.16.MT88.4 R60, [R179+0x1000] ;  /* 0x00100000b33c783b */ /* 0x000fe20000004200 */
[----:B------:R-:W-:Y:S03]  /*125c0*/  MUFU.EX2 R118, R3 ;  /* 0x0000000300767308 */ /* 0x000fe60000000800 */
[----:B------:R-:W-:Y:S04]  /*125d0*/  LDSM.16.MT88.4 R64, [R180+0x1000] ;  /* 0x00100000b440783b */ /* 0x000fe80000004200 */
[----:B------:R-:W-:Y:S01]  /*125e0*/  LDSM.16.MT88.4 R80, [R180+0x1800] ;  /* 0x00180000b450783b */ /* 0x000fe20000004200 */
[----:B-1----:R-:W-:-:S03]  /*125f0*/  FFMA.FTZ R0, R12, c[0x0][0x2d0], -R2 ;  /* 0x0000b4000c007a23 */ /* 0x002fc60000010802 */
[----:B------:R-:W1:Y:S01]  /*12600*/  LDSM.16.MT88.4 R12, [R178] ;  /* 0x00000000b20c783b */ /* 0x000e620000004200 */
[----:B------:R2:W3:Y:S03]  /*12610*/  MUFU.EX2 R109, R0 ;  /* 0x00000000006d7308 */ /* 0x0004e60000000800 */
[----:B------:R-:W4:Y:S04]  /*12620*/  LDSM.16.MT88.4 R84, [R179+0x2000] ;  /* 0x00200000b354783b */ /* 0x000f280000004200 */
[----:B------:R-:W-:Y:S04]  /*12630*/  LDSM.16.MT88.4 R92, [R179+0x2800] ;  /* 0x00280000b35c783b */ /* 0x000fe80000004200 */
[----:B------:R-:W-:Y:S04]  /*12640*/  LDSM.16.MT88.4 R96, [R180+0x2800] ;  /* 0x00280000b460783b */ /* 0x000fe80000004200 */
[----:B------:R-:W-:Y:S01]  /*12650*/  LDSM.16.MT88.4 R112, [R179+0x3000] ;  /* 0x00300000b370783b */ /* 0x000fe20000004200 */
[----:B--2---:R-:W-:Y:S01]  /*12660*/  FMUL.FTZ R0, R5, c[0x0][0x2d0] ;  /* 0x0000b40005007a20 */ /* 0x004fe20000410000 */
[----:B---3--:R-:W-:-:S02]  /*12670*/  F2FP.PACK_AB R10, R119, R109 ;  /* 0x0000006d770a723e */ /* 0x008fc400000000ff */
[----:B------:R-:W-:Y:S02]  /*12680*/  LDSM.16.MT88.4 R120, [R181+0x3000] ;  /* 0x00300000b578783b */ /* 0x000fe40000004200 */
[----:B------:R-:W-:Y:S02]  /*12690*/  FSEL R0, R0, RZ, P0 ;  /* 0x000000ff00007208 */ /* 0x000fe40000000000 */
[----:B------:R-:W-:Y:S03]  /*126a0*/  LDSM.16.MT88.4 R48, [R179+0x1800] ;  /* 0x00180000b330783b */ /* 0x000fe60000004200 */
[--C-:B------:R-:W-:Y:S01]  /*126b0*/  FFMA.FTZ R3, R6, c[0x0][0x2d0], -R0.reuse ;  /* 0x0000b40006037a23 */ /* 0x100fe20000010800 */
[----:B------:R-:W-:Y:S03]  /*126c0*/  LDSM.16.MT88.4 R88, [R181+0x2000] ;  /* 0x00200000b558783b */ /* 0x000fe60000004200 */
[----:B------:R2:W-:Y:S01]  /*126d0*/  MUFU.EX2 R6, R3 ;  /* 0x0000000300067308 */ /* 0x0005e20000000800 */
[----:B------:R-:W3:Y:S01]  /*126e0*/  LDSM.16.MT88.4 R104, [R178+0x3000] ;  /* 0x00300000b268783b */ /* 0x000ee20000004200 */
[----:B--2---:R-:W-:-:S06]  /*126f0*/  FFMA.FTZ R3, R7, c[0x0][0x2d0], -R0 ;  /* 0x0000b40007037a23 */ /* 0x004fcc0000010800 */
[----:B------:R2:W5:Y:S02]  /*12700*/  MUFU.EX2 R4, R3 ;  /* 0x0000000300047308 */ /* 0x0005640000000800 */
[----:B--2---:R-:W-:Y:S01]  /*12710*/  FFMA.FTZ R3, R8, c[0x0][0x2d0], -R0 ;  /* 0x0000b40008037a23 */ /* 0x004fe20000010800 */
[----:B------:R-:W-:-:S05]  /*12720*/  F2FP.PACK_AB R8, R108, R110 ;  /* 0x0000006e6c08723e */ /* 0x000fca00000000ff */
[----:B------:R2:W-:Y:S02]  /*12730*/  MUFU.EX2 R116, R3 ;  /* 0x0000000300747308 */ /* 0x0005e40000000800 */
[----:B--2---:R-:W-:Y:S01]  /*12740*/  FFMA.FTZ R3, R9, c[0x0][0x2d0], -R0 ;  /* 0x0000b40009037a23 */ /* 0x004fe20000010800 */
[----:B-----5:R-:W-:-:S05]  /*12750*/  F2FP.PACK_AB R9, R4, R6 ;  /* 0x000000060409723e */ /* 0x020fca00000000ff */
[----:B------:R2:W5:Y:S02]  /*12760*/  MUFU.EX2 R7, R3 ;  /* 0x0000000300077308 */ /* 0x0005640000000800 */
[----:B--2---:R-:W-:Y:S01]  /*12770*/  FFMA.FTZ R3, R17, c[0x0][0x2d0], -R2 ;  /* 0x0000b40011037a23 */ /* 0x004fe20000010802 */
[----:B-----5:R-:W-:-:S05]  /*12780*/  F2FP.PACK_AB R11, R7, R116 ;  /* 0x00000074070b723e */ /* 0x020fca00000000ff */
[----:B------:R2:W5:Y:S02]  /*12790*/  MUFU.EX2 R124, R3 ;  /* 0x00000003007c7308 */ /* 0x0005640000000800 */
[C---:B-1----:R-:W-:Y:S08]  /*127a0*/  HMMA.16816.F32 R152, R8.reuse, R12, RZ ;  /* 0x0000000c0898723c */ /* 0x042ff000000018ff */
[C---:B------:R-:W-:Y:S01]  /*127b0*/  HMMA.16816.F32 R12, R8.reuse, R14, RZ ;  /* 0x0000000e080c723c */ /* 0x040fe200000018ff */
[--C-:B--2---:R-:W-:Y:S01]  /*127c0*/  FFMA.FTZ R3, R16, c[0x0][0x2d0], -R2.reuse ;  /* 0x0000b40010037a23 */ /* 0x104fe20000010802 */
[----:B-----5:R-:W-:Y:S01]  /*127d0*/  F2FP.PACK_AB R128, R124, R118 ;  /* 0x000000767c80723e */ /* 0x020fe200000000ff */
[----:B------:R-:W1:Y:S01]  /*127e0*/  LDSM.16.MT88.4 R16, [R181] ;  /* 0x00000000b510783b */ /* 0x000e620000004200 */
[----:B------:R-:W-:Y:S01]  /*127f0*/  FFMA.FTZ R2, R28, c[0x0][0x2d0], -R2 ;  /* 0x0000b4001c027a23 */ /* 0x000fe20000010802 */
[----:B------:R-:W-:Y:S03]  /*12800*/  MUFU.EX2 R125, R3 ;  /* 0x00000003007d7308 */ /* 0x000fe60000000800 */
[C---:B------:R-:W-:Y:S01]  /*12810*/  HMMA.16816.F32 R144, R8.reuse, R20, RZ ;  /* 0x000000140890723c */ /* 0x040fe200000018ff */
[----:B------:R-:W2:Y:S04]  /*12820*/  LDSM.16.MT88.4 R28, [R179+0x800] ;  /* 0x00080000b31c783b */ /* 0x000ea80000004200 */
[----:B------:R5:W3:Y:S03]  /*12830*/  MUFU.EX2 R204, R2 ;  /* 0x0000000200cc7308 */ /* 0x000ae60000000800 */
[C---:B------:R-:W-:Y:S08]  /*12840*/  HMMA.16816.F32 R140, R8.reuse, R22, RZ ;  /* 0x00000016088c723c */ /* 0x040ff000000018ff */
[----:B------:R-:W-:Y:S01]  /*12850*/  HMMA.16816.F32 R44, R8, R60, RZ ;  /* 0x0000003c082c723c */ /* 0x000fe200000018ff */
[----:B-----5:R-:W-:Y:S01]  /*12860*/  FFMA.FTZ R2, R27, c[0x0][0x2d0], -R0 ;  /* 0x0000b4001b027a23 */ /* 0x020fe20000010800 */
[----:B---3--:R-:W-:-:S06]  /*12870*/  F2FP.PACK_AB R130, R204, R125 ;  /* 0x0000007dcc82723e */ /* 0x008fcc00000000ff */
[C---:B----4-:R-:W-:Y:S01]  /*12880*/  HMMA.16816.F32 R76, R8.reuse, R84, RZ ;  /* 0x00000054084c723c */ /* 0x050fe200000018ff */
[----:B------:R3:W-:Y:S07]  /*12890*/  MUFU.EX2 R3, R2 ;  /* 0x0000000200037308 */ /* 0x0007ee0000000800 */
[C---:B------:R-:W-:Y:S08]  /*128a0*/  HMMA.16816.F32 R100, R8.reuse, R104, RZ ;  /* 0x000000680864723c */ /* 0x040ff000000018ff */
[----:B-1----:R-:W-:Y:S01]  /*128b0*/  HMMA.16816.F32 R20, R8, R16, RZ ;  /* 0x000000100814723c */ /* 0x002fe200000018ff */
[----:B---3--:R-:W-:-:S04]  /*128c0*/  FFMA.FTZ R2, R24, c[0x0][0x2d0], -R0 ;  /* 0x0000b40018027a23 */ /* 0x008fc80000010800 */
[----:B------:R1:W3:Y:S03]  /*128d0*/  MUFU.EX2 R117, R2 ;  /* 0x0000000200757308 */ /* 0x0002e60000000800 */
[C---:B------:R-:W-:Y:S08]  /*128e0*/  HMMA.16816.F32 R16, R8.reuse, R18, RZ ;  /* 0x000000120810723c */ /* 0x040ff000000018ff */
[----:B------:R-:W-:Y:S01]  /*128f0*/  HMMA.16816.F32 R104, R8, R106, RZ ;  /* 0x0000006a0868723c */ /* 0x000fe200000018ff */
[--C-:B-1----:R-:W-:Y:S01]  /*12900*/  FFMA.FTZ R2, R26, c[0x0][0x2d0], -R0.reuse ;  /* 0x0000b4001a027a23 */ /* 0x102fe20000010800 */
[----:B---3--:R-:W-:Y:S01]  /*12910*/  F2FP.PACK_AB R129, R117, R3 ;  /* 0x000000037581723e */ /* 0x008fe200000000ff */
[----:B------:R-:W-:-:S02]  /*12920*/  FFMA.FTZ R0, R25, c[0x0][0x2d0], -R0 ;  /* 0x0000b40019007a23 */ /* 0x000fc40000010800 */
[----:B------:R1:W-:Y:S08]  /*12930*/  MUFU.EX2 R126, R2 ;  /* 0x00000002007e7308 */ /* 0x0003f00000000800 */
[----:B------:R-:W3:Y:S01]  /*12940*/  MUFU.EX2 R203, R0 ;  /* 0x0000000000cb7308 */ /* 0x000ee20000000800 */
[----:B-1----:R-:W-:-:S04]  /*12950*/  FADD.FTZ R2, R6, R4 ;  /* 0x0000000406027221 */ /* 0x002fc80000010000 */
        /* <DEDUP_REMOVED lines=11> */
[----:B------:R-:W1:Y:S02]  /*12a10*/  LDSM.16.MT88.4 R12, [R178+0x1800] ;  /* 0x00180000b20c783b */ /* 0x000e640000004200 */
[----:B------:R-:W-:-:S04]  /*12a20*/  FADD.FTZ R0, R124, R0 ;  /* 0x000000007c007221 */ /* 0x000fc80000010000 */
[----:B------:R-:W-:Y:S01]  /*12a30*/  FADD.FTZ R0, R125, R0 ;  /* 0x000000007d007221 */ /* 0x000fe20000010000 */
[C---:B--2---:R-:W-:Y:S03]  /*12a40*/  HMMA.16816.F32 R144, R128.reuse, R28, R144 ;  /* 0x0000001c8090723c */ /* 0x044fe60000001890 */
[----:B------:R-:W-:Y:S02]  /*12a50*/  FADD.FTZ R204, R204, R0 ;  /* 0x00000000cccc7221 */ /* 0x000fe40000010000 */
[----:B------:R-:W-:Y:S02]  /*12a60*/  FADD.FTZ R0, R126, R2 ;  /* 0x000000027e007221 */ /* 0x000fe40000010000 */
[----:B------:R-:W-:Y:S01]  /*12a70*/  @P1 IMAD.HI.U32 R2, R227, c[0x0][0x2c8], RZ ;  /* 0x0000b200e3021a27 */ /* 0x000fe200078e00ff */
[----:B------:R-:W-:Y:S03]  /*12a80*/  HMMA.16816.F32 R140, R128, R30, R140 ;  /* 0x0000001e808c723c */ /* 0x000fe6000000188c */
[----:B------:R-:W-:Y:S01]  /*12a90*/  FADD.FTZ R203, R203, R0 ;  /* 0x00000000cbcb7221 */ /* 0x000fe20000010000 */
[----:B------:R-:W-:-:S02]  /*12aa0*/  MOV R0, R227 ;  /* 0x000000e300007202 */ /* 0x000fc40000000f00 */
[----:B------:R-:W-:Y:S02]  /*12ab0*/  @P1 SHF.R.U32.HI R0, RZ, c[0x0][0x2cc], R2 ;  /* 0x0000b300ff001a19 */ /* 0x000fe40000011602 */
[----:B------:R-:W-:Y:S01]  /*12ac0*/  HMMA.16816.F32 R20, R128, R32, R20 ;  /* 0x000000208014723c */ /* 0x000fe20000001814 */
[----:B------:R-:W-:Y:S02]  /*12ad0*/  ISETP.GE.AND P1, PT, R135, 0x1, PT ;  /* 0x000000018700780c */ /* 0x000fe40003f26270 */
[----:B------:R-:W-:-:S04]  /*12ae0*/  IADD3 R2, R136, R0, RZ ;  /* 0x0000000088027210 */ /* 0x000fc80007ffe0ff */
[----:B------:R-:W-:Y:S01]  /*12af0*/  IADD3 R0, R2, c[0x0][0x328], RZ ;  /* 0x0000ca0002007a10 */ /* 0x000fe20007ffe0ff */
[----:B------:R-:W-:Y:S08]  /*12b00*/  HMMA.16816.F32 R24, R128, R34, R16 ;  /* 0x000000228018723c */ /* 0x000ff00000001810 */
[C---:B------:R-:W-:Y:S08]  /*12b10*/  HMMA.16816.F32 R28, R8.reuse, R36, RZ ;  /* 0x00000024081c723c */ /* 0x040ff000000018ff */
[C---:B------:R-:W-:Y:S08]  /*12b20*/  HMMA.16816.F32 R32, R8.reuse, R38, RZ ;  /* 0x000000260820723c */ /* 0x040ff000000018ff */
[C---:B------:R-:W-:Y:S08]  /*12b30*/  HMMA.16816.F32 R36, R8.reuse, R40, RZ ;  /* 0x000000280824723c */ /* 0x040ff000000018ff */
[----:B------:R-:W-:Y:S08]  /*12b40*/  HMMA.16816.F32 R40, R8, R42, RZ ;  /* 0x0000002a0828723c */ /* 0x000ff000000018ff */
[C---:B------:R-:W-:Y:S08]  /*12b50*/  HMMA.16816.F32 R28, R128.reuse, R52, R28 ;  /* 0x00000034801c723c */ /* 0x040ff0000000181c */
[----:B------:R-:W-:Y:S08]  /*12b60*/  HMMA.16816.F32 R32, R128, R54, R32 ;  /* 0x000000368020723c */ /* 0x000ff00000001820 */
[C---:B------:R-:W-:Y:S08]  /*12b70*/  HMMA.16816.F32 R52, R8.reuse, R56, RZ ;  /* 0x000000380834723c */ /* 0x040ff000000018ff */
[----:B------:R-:W-:Y:S08]  /*12b80*/  HMMA.16816.F32 R56, R8, R58, RZ ;  /* 0x0000003a0838723c */ /* 0x000ff000000018ff */
[C---:B-1----:R-:W-:Y:S08]  /*12b90*/  HMMA.16816.F32 R36, R128.reuse, R12, R36 ;  /* 0x0000000c8024723c */ /* 0x042ff00000001824 */
[C---:B------:R-:W-:Y:S01]  /*12ba0*/  HMMA.16816.F32 R40, R128.reuse, R14, R40 ;  /* 0x0000000e8028723c */ /* 0x040fe20000001828 */
[----:B------:R-:W1:Y:S07]  /*12bb0*/  LDSM.16.MT88.4 R12, [R178+0x2800] ;  /* 0x00280000b20c783b */ /* 0x000e6e0000004200 */
[C---:B------:R-:W-:Y:S08]  /*12bc0*/  HMMA.16816.F32 R52, R128.reuse, R68, R52 ;  /* 0x000000448034723c */ /* 0x040ff00000001834 */
[----:B------:R-:W-:Y:S08]  /*12bd0*/  HMMA.16816.F32 R56, R128, R70, R56 ;  /* 0x000000468038723c */ /* 0x000ff00000001838 */
[C---:B------:R-:W-:Y:S08]  /*12be0*/  HMMA.16816.F32 R68, R8.reuse, R72, RZ ;  /* 0x000000480844723c */ /* 0x040ff000000018ff */
[C---:B------:R-:W-:Y:S08]  /*12bf0*/  HMMA.16816.F32 R72, R8.reuse, R74, RZ ;  /* 0x0000004a0848723c */ /* 0x040ff000000018ff */
        /* <DEDUP_REMOVED lines=43> */
[----:B------:R-:W-:Y:S07]  /*12eb0*/  @!P1 BRA `(.L_x_849) ;  /* 0x0000013000009947 */ /* 0x000fee0003800000 */
        /* <DEDUP_REMOVED lines=11> */
.L_x_851:
[----:B------:R-:W-:-:S04]  /*12f70*/  MOV R2, 0x1 ;  /* 0x0000000100027802 */ /* 0x000fc80000000f00 */
[----:B------:R-:W-:-:S13]  /*12f80*/  ISETP.NE.AND P0, PT, R2, c[0x0][0x32c], PT ;  /* 0x0000cb0002007a0c */ /* 0x000fda0003f05270 */
[----:B------:R-:W-:-:S05]  /*12f90*/  @P0 IMAD.HI.U32 R2, R3, c[0x0][0x330], RZ ;  /* 0x0000cc0003020a27 */ /* 0x000fca00078e00ff */
[----:B------:R-:W-:Y:S02]  /*12fa0*/  @P0 SHF.R.U32.HI R3, RZ, c[0x0][0x334], R2 ;  /* 0x0000cd00ff030a19 */ /* 0x000fe40000011602 */
.L_x_852:
[----:B------:R-:W-:Y:S05]  /*12fb0*/  BSYNC B0 ;  /* 0x0000000000007941 */ /* 0x000fea0003800000 */
.L_x_850:
[----:B------:R-:W-:-:S05]  /*12fc0*/  MOV R2, c[0x0][0x32c] ;  /* 0x0000cb0000027a02 */ /* 0x000fca0000000f00 */
[----:B------:R-:W-:-:S05]  /*12fd0*/  IMAD R3, R3, R2, c[0x0][0x32c] ;  /* 0x0000cb0003037624 */ /* 0x000fca00078e0202 */
[----:B------:R-:W-:-:S04]  /*12fe0*/  IMNMX R0, R0, R3, PT ;  /* 0x0000000300007217 */ /* 0x000fc80003800200 */
.L_x_849:
[----:B------:R-:W-:-:S04]  /*12ff0*/  SHF.R.S32.HI R2, RZ, 0x1f, R0 ;  /* 0x0000001fff027819 */ /* 0x000fc80000011400 */
[----:B------:R-:W-:-:S04]  /*13000*/  LEA.HI R0, R2, R0, RZ, 0x5 ;  /* 0x0000000002007211 */ /* 0x000fc800078f28ff */
[----:B------:R-:W-:-:S04]  /*13010*/  SHF.R.S32.HI R0, RZ, 0x5, R0 ;  /* 0x00000005ff007819 */ /* 0x000fc80000011400 */
[----:B------:R-:W-:-:S04]  /*13020*/  IMNMX R214, R208, R0, !PT ;  /* 0x00000000d0d67217 */ /* 0x000fc80007800200 */
[----:B------:R-:W-:-:S13]  /*13030*/  ISETP.GE.AND P0, PT, R195, R214, PT ;  /* 0x000000d6c300720c */ /* 0x000fda0003f06270 */
[----:B------:R-:W-:Y:S05]  /*13040*/  @!P0 BRA `(.L_x_853) ;  /* 0x00002bf000008947 */ /* 0x000fea0003800000 */
[----:B------:R-:W-:Y:S01]  /*13050*/  ISETP.GE.AND P4, PT, R132, c[0x0][0x1d4], PT ;  /* 0x0000750084007a0c */ /* 0x000fe20003f86270 */
[----:B------:R-:W-:Y:S01]  /*13060*/  IMAD.MOV.U32 R136, RZ, RZ, R5 ;  /* 0x000000ffff887224 */ /* 0x000fe200078e0005 */
[----:B------:R-:W-:Y:S01]  /*13070*/  ISETP.GE.AND P3, PT, R137, c[0x0][0x1d4], PT ;  /* 0x0000750089007a0c */ /* 0x000fe20003f66270 */
[----:B------:R-:W-:Y:S01]  /*13080*/  IMAD.MOV.U32 R135, RZ, RZ, R134 ;  /* 0x000000ffff877224 */ /* 0x000fe200078e0086 */
[----:B------:R-:W-:Y:S01]  /*13090*/  ISETP.GE.AND P2, PT, R200, c[0x0][0x1d4], PT ;  /* 0x00007500c8007a0c */ /* 0x000fe20003f46270 */
[----:B------:R-:W-:Y:S02]  /*130a0*/  IMAD.MOV.U32 R196, RZ, RZ, R195 ;  /* 0x000000ffffc47224 */ /* 0x000fe400078e00c3 */
.L_x_874:
[----:B------:R-:W-:Y:S04]  /*130b0*/  DEPBAR.LE SB0, 0x0 ;  /* 0x000080000000791a */ /* 0x000fe80000000000 */
[----:B------:R-:W-:Y:S01]  /*130c0*/  WARPSYNC 0xffffffff ;  /* 0xffffffff00007948 */ /* 0x000fe20003800000 */
[----:B------:R-:W-:Y:S01]  /*130d0*/  BAR.SYNC.DEFER_BLOCKING 0x0 ;  /* 0x0000000000007b1d */ /* 0x000fe20000010000 */
[----:B------:R-:W-:Y:S05]  /*130e0*/  ISETP.GT.AND P0, PT, R208, R196, PT ;  /* 0x000000c4d000720c */ /* 0x000fea0003f04270 */
[----:B------:R1:W2:Y:S01]  /*130f0*/  LDSM.16.M88.4 R16, [R182] ;  /* 0x00000000b610783b */ /* 0x0002a20000000200 */
[----:B------:R-:W-:Y:S03]  /*13100*/  BSSY B0, `(.L_x_854) ;  /* 0x0000029000007945 */ /* 0x000fe60003800000 */
[----:B------:R1:W3:Y:S04]  /*13110*/  LDSM.16.M88.4 R8, [R177] ;  /* 0x00000000b108783b */ /* 0x0002e80000000200 */
[----:B------:R1:W4:Y:S04]  /*13120*/  LDSM.16.M88.4 R160, [R177+0x800] ;  /* 0x00080000b1a0783b */ /* 0x0003280000000200 */
[----:B------:R1:W1:Y:S04]  /*13130*/  LDSM.16.M88.4 R164, [R183] ;  /* 0x00000000b7a4783b */ /* 0x0002680000000200 */
[----:B------:R1:W1:Y:S04]  /*13140*/  LDSM.16.M88.4 R168, [R186] ;  /* 0x00000000baa8783b */ /* 0x0002680000000200 */
[----:B------:R1:W1:Y:S01]  /*13150*/  LDSM.16.M88.4 R172, [R193] ;  /* 0x00000000c1ac783b */ /* 0x0002620000000200 */
[----:B------:R-:W-:-:S05]  /*13160*/  @P0 BRA `(.L_x_855) ;  /* 0x0000022000000947 */ /* 0x000fca0003800000 */
[----:B------:R-:W-:Y:S01]  /*13170*/  IMAD.WIDE.U32 R2, R198, c[0x0][0x208], RZ ;  /* 0x00008200c6027a25 */ /* 0x000fe200078e00ff */
[----:B------:R-:W-:Y:S05]  /*13180*/  SHF.R.S32.HI R0, RZ, 0x1f, R198 ;  /* 0x0000001fff007819 */ /* 0x000fea00000114c6 */
[----:B------:R-:W-:Y:S04]  /*13190*/  IMAD R0, R0, c[0x0][0x208], RZ ;  /* 0x0000820000007a24 */ /* 0x000fe800078e02ff */
[----:B------:R-:W-:Y:S05]  /*131a0*/  IMAD R0, R198, c[0x0][0x20c], R0 ;  /* 0x00008300c6007a24 */ /* 0x000fea00078e0200 */
[----:B------:R-:W-:Y:S02]  /*131b0*/  IADD3 R3, R3, R0, RZ ;  /* 0x0000000003037210 */ /* 0x000fe40007ffe0ff */
[----:B------:R-:W-:Y:S03]  /*131c0*/  SHF.R.S32.HI R0, RZ, 0x1f, R197 ;  /* 0x0000001fff007819 */ /* 0x000fe600000114c5 */
[C---:B------:R-:W-:Y:S04]  /*131d0*/  IMAD.WIDE.U32 R2, R197.reuse, c[0x0][0x218], R2 ;  /* 0x00008600c5027a25 */ /* 0x040fe800078e0002 */
[----:B------:R-:W-:Y:S01]  /*131e0*/  IMAD R4, R0, c[0x0][0x218], RZ ;  /* 0x0000860000047a24 */ /* 0x000fe200078e02ff */
[----:B------:R-:W-:Y:S03]  /*131f0*/  IADD3 R0, P0, R216, R2, RZ ;  /* 0x00000002d8007210 */ /* 0x000fe60007f1e0ff */
[----:B------:R-:W-:Y:S05]  /*13200*/  IMAD R4, R197, c[0x0][0x21c], R4 ;  /* 0x00008700c5047a24 */ /* 0x000fea00078e0204 */
[----:B------:R-:W-:Y:S02]  /*13210*/  IADD3.X R2, R218, R3, R4, P0, !PT ;  /* 0x00000003da027210 */ /* 0x000fe400007fe404 */
[C---:B------:R-:W-:Y:S04]  /*13220*/  LEA R5, P0, R0.reuse, c[0x0][0x1f8], 0x1 ;  /* 0x00007e0000057a11 */ /* 0x040fe800078008ff */
[----:B------:R-:W-:Y:S01]  /*13230*/  LEA.HI.X R0, R0, c[0x0][0x1fc], R2, 0x1, P0 ;  /* 0x00007f0000007a11 */ /* 0x000fe200000f0c02 */
[----:B------:R-:W-:-:S06]  /*13240*/  BRA.DIV ~URZ, `(.L_x_856) ;  /* 0x0000e1627f007947 */ /* 0x000fcc000b800000 */
[----:B------:R4:W3:Y:S02]  /*13250*/  SHFL.IDX PT, R4, R0, RZ, 0x181f ;  /* 0x00181fff00047589 */ /* 0x0008e400000e0000 */
.L_x_989:
[----:B------:R-:W-:-:S05]  /*13260*/  BRA.DIV ~URZ, `(.L_x_857) ;  /* 0x0000e1a27f007947 */ /* 0x000fca000b800000 */
[----:B----4-:R4:W3:Y:S02]  /*13270*/  SHFL.IDX PT, R0, R5, RZ, 0x181f ;  /* 0x00181fff05007589 */ /* 0x0108e400000e0000 */
.L_x_990:
[C---:B---3--:R-:W-:Y:S04]  /*13280*/  LEA R6, P0, R132.reuse, R0, 0x1 ;  /* 0x0000000084067211 */ /* 0x048fe800078008ff */
[----:B------:R-:W-:Y:S02]  /*13290*/  LEA.HI.X R7, R132, R4, R133, 0x1, P0 ;  /* 0x0000000484077211 */ /* 0x000fe400000f0c85 */
[C---:B------:R-:W-:Y:S03]  /*132a0*/  LEA R2, P0, R201.reuse, R0, 0x1 ;  /* 0x00000000c9027211 */ /* 0x040fe600078008ff */
[----:B------:R-:W-:Y:S01]  /*132b0*/  @!PT LDS RZ, [RZ] ;  /* 0x00000000fffff984 */ /* 0x000fe20000000800 */
[----:B------:R-:W-:Y:S01]  /*132c0*/  @!PT LDS RZ, [RZ] ;  /* 0x00000000fffff984 */ /* 0x000fe20000000800 */
[----:B------:R-:W-:Y:S01]  /*132d0*/  @!PT LDS RZ, [RZ] ;  /* 0x00000000fffff984 */ /* 0x000fe20000000800 */
[----:B------:R3:W-:Y:S01]  /*132e0*/  LDGSTS.E.BYPASS.LTC128B.128 [R194+0x8080], [R6.64], !P4 ;  /* 0x0808000006c27fae */ /* 0x0007e2000e101d48 */
[----:B------:R-:W-:Y:S05]  /*132f0*/  LEA.HI.X R3, R201, R4, R205, 0x1, P0 ;  /* 0x00000004c9037211 */ /* 0x000fea00000f0ccd */
[----:B------:R5:W-:Y:S02]  /*13300*/  LDGSTS.E.BYPASS.LTC128B.128 [R194+0x9080], [R2.64], !P3 ;  /* 0x0908000002c27fae */ /* 0x000be4000d901d48 */
[C---:B-----5:R-:W-:Y:S04]  /*13310*/  LEA R2, P0, R200.reuse, R0, 0x1 ;  /* 0x00000000c8027211 */ /* 0x060fe800078008ff */
[----:B------:R-:W-:Y:S05]  /*13320*/  LEA.HI.X R3, R200, R4, R207, 0x1, P0 ;  /* 0x00000004c8037211 */ /* 0x000fea00000f0ccf */
[----:B------:R5:W-:Y:S02]  /*13330*/  LDGSTS.E.BYPASS.LTC128B.128 [R194+0xa080], [R2.64], !P2 ;  /* 0x0a08000002c27fae */ /* 0x000be4000d101d48 */
[C---:B-----5:R-:W-:Y:S04]  /*13340*/  LEA R2, P0, R199.reuse, R0, 0x1 ;  /* 0x00000000c7027211 */ /* 0x060fe800078008ff */
[C---:B------:R-:W-:Y:S02]  /*13350*/  LEA.HI.X R3, R199.reuse, R4, R206, 0x1, P0 ;  /* 0x00000004c7037211 */ /* 0x040fe400000f0cce */
[----:B------:R-:W-:Y:S11]  /*13360*/  ISETP.GE.AND P0, PT, R199, c[0x0][0x1d4], PT ;  /* 0x00007500c7007a0c */ /* 0x000ff60003f06270 */
[----:B------:R-:W-:Y:S02]  /*13370*/  @!UPT UIADD3 URZ, URZ, URZ, URZ ;  /* 0x0000003f3f3ff290 */ /* 0x000fe4000fffe03f */
[----:B------:R3:W-:Y:S02]  /*13380*/  LDGSTS.E.BYPASS.LTC128B.128 [R194+0xb080], [R2.64], !P0 ;  /* 0x0b08000002c27fae */ /* 0x0007e4000c101d48 */
.L_x_855:
[----:B------:R-:W-:Y:S05]  /*13390*/  BSYNC B0 ;  /* 0x0000000000007941 */ /* 0x000fea0003800000 */
.L_x_854:
[----:B------:R-:W0:Y:S01]  /*133a0*/  LDGDEPBAR ;  /* 0x00000000000079af */ /* 0x000e220000000000 */
[----:B------:R-:W-:Y:S01]  /*133b0*/  WARPSYNC 0xffffffff ;  /* 0xffffffff00007948 */ /* 0x000fe20003800000 */
[C---:B--234-:R-:W-:Y:S01]  /*133c0*/  HMMA.16816.F32 R4, R16.reuse, R8, RZ ;  /* 0x000000081004723c */ /* 0x05cfe200000018ff */
[----:B------:R-:W-:Y:S02]  /*133d0*/  BSSY B0, `(.L_x_858) ;  /* 0x00000bf000007945 */ /* 0x000fe40003800000 */
[----:B------:R-:W-:Y:S05]  /*133e0*/  ISETP.GT.AND P0, PT, R196, R208, PT ;  /* 0x000000d0c400720c */ /* 0x000fea0003f04270 */
[C---:B------:R-:W-:Y:S08]  /*133f0*/  HMMA.16816.F32 R8, R16.reuse, R10, RZ ;  /* 0x0000000a1008723c */ /* 0x040ff000000018ff */
[C---:B------:R-:W-:Y:S08]  /*13400*/  HMMA.16816.F32 R12, R16.reuse, R160, RZ ;  /* 0x000000a0100c723c */ /* 0x040ff000000018ff */
[----:B------:R-:W-:Y:S01]  /*13410*/  HMMA.16816.F32 R16, R16, R162, RZ ;  /* 0x000000a21010723c */ /* 0x000fe200000018ff */
[----:B------:R-:W-:Y:S07]  /*13420*/  LDSM.16.M88.4 R160, [R185] ;  /* 0x00000000b9a0783b */ /* 0x000fee0000000200 */
[C---:B-1----:R-:W-:Y:S08]  /*13430*/  HMMA.16816.F32 R4, R164.reuse, R168, R4 ;  /* 0x000000a8a404723c */ /* 0x042ff00000001804 */
[C---:B------:R-:W-:Y:S01]  /*13440*/  HMMA.16816.F32 R8, R164.reuse, R170, R8 ;  /* 0x000000aaa408723c */ /* 0x040fe20000001808 */
[----:B------:R-:W-:Y:S07]  /*13450*/  LDSM.16.M88.4 R168, [R176+0x800] ;  /* 0x00080000b0a8783b */ /* 0x000fee0000000200 */
[C---:B------:R-:W-:Y:S08]  /*13460*/  HMMA.16816.F32 R12, R164.reuse, R172, R12 ;  /* 0x000000aca40c723c */ /* 0x040ff0000000180c */
[----:B------:R-:W-:Y:S01]  /*13470*/  HMMA.16816.F32 R16, R164, R174, R16 ;  /* 0x000000aea410723c */ /* 0x000fe20000001810 */
[----:B------:R-:W1:Y:S07]  /*13480*/  LDSM.16.M88.4 R164, [R176] ;  /* 0x00000000b0a4783b */ /* 0x000e6e0000000200 */
[C---:B-1----:R-:W-:Y:S08]  /*13490*/  HMMA.16816.F32 R4, R160.reuse, R164, R4 ;  /* 0x000000a4a004723c */ /* 0x042ff00000001804 */
[C---:B------:R-:W-:Y:S01]  /*134a0*/  HMMA.16816.F32 R8, R160.reuse, R166, R8 ;  /* 0x000000a6a008723c */ /* 0x040fe20000001808 */
[----:B------:R-:W-:Y:S07]  /*134b0*/  LDSM.16.M88.4 R164, [R184] ;  /* 0x00000000b8a4783b */ /* 0x000fee0000000200 */
[C---:B------:R-:W-:Y:S08]  /*134c0*/  HMMA.16816.F32 R12, R160.reuse, R168, R12 ;  /* 0x000000a8a00c723c */ /* 0x040ff0000000180c */
[----:B------:R-:W-:Y:S01]  /*134d0*/  HMMA.16816.F32 R16, R160, R170, R16 ;  /* 0x000000aaa010723c */ /* 0x000fe20000001810 */
[----:B------:R-:W1:Y:S06]  /*134e0*/  LDSM.16.M88.4 R160, [R159+-0x3000] ;  /* 0xffd000009fa0783b */ /* 0x000e6c0000000200 */
[----:B------:R-:W2:Y:S01]  /*134f0*/  LDSM.16.M88.4 R168, [R159+-0x2800] ;  /* 0xffd800009fa8783b */ /* 0x000ea20000000200 */
[C---:B-1----:R-:W-:Y:S08]  /*13500*/  HMMA.16816.F32 R4, R164.reuse, R160, R4 ;  /* 0x000000a0a404723c */ /* 0x042ff00000001804 */
[C---:B------:R-:W-:Y:S01]  /*13510*/  HMMA.16816.F32 R8, R164.reuse, R162, R8 ;  /* 0x000000a2a408723c */ /* 0x040fe20000001808 */
[----:B------:R-:W-:Y:S07]  /*13520*/  LDSM.16.M88.4 R160, [R182+0x4000] ;  /* 0x00400000b6a0783b */ /* 0x000fee0000000200 */
[C---:B--2---:R-:W-:Y:S08]  /*13530*/  HMMA.16816.F32 R12, R164.reuse, R168, R12 ;  /* 0x000000a8a40c723c */ /* 0x044ff0000000180c */
[----:B------:R-:W-:Y:S01]  /*13540*/  HMMA.16816.F32 R16, R164, R170, R16 ;  /* 0x000000aaa410723c */ /* 0x000fe20000001810 */
[----:B------:R-:W1:Y:S06]  /*13550*/  LDSM.16.M88.4 R164, [R177+0x1000] ;  /* 0x00100000b1a4783b */ /* 0x000e6c0000000200 */
[----:B------:R-:W2:Y:S01]  /*13560*/  LDSM.16.M88.4 R168, [R177+0x1800] ;  /* 0x00180000b1a8783b */ /* 0x000ea20000000200 */
[C---:B-1----:R-:W-:Y:S08]  /*13570*/  HMMA.16816.F32 R4, R160.reuse, R164, R4 ;  /* 0x000000a4a004723c */ /* 0x042ff00000001804 */
[C---:B------:R-:W-:Y:S01]  /*13580*/  HMMA.16816.F32 R8, R160.reuse, R166, R8 ;  /* 0x000000a6a008723c */ /* 0x040fe20000001808 */
[----:B------:R-:W-:Y:S07]  /*13590*/  LDSM.16.M88.4 R164, [R183+0x4000] ;  /* 0x00400000b7a4783b */ /* 0x000fee0000000200 */
[C---:B--2---:R-:W-:Y:S08]  /*135a0*/  HMMA.16816.F32 R12, R160.reuse, R168, R12 ;  /* 0x000000a8a00c723c */ /* 0x044ff0000000180c */
[----:B------:R-:W-:Y:S01]  /*135b0*/  HMMA.16816.F32 R16, R160, R170, R16 ;  /* 0x000000aaa010723c */ /* 0x000fe20000001810 */
[----:B------:R-:W1:Y:S06]  /*135c0*/  LDSM.16.M88.4 R160, [R189] ;  /* 0x00000000bda0783b */ /* 0x000e6c0000000200 */
[----:B------:R-:W2:Y:S01]  /*135d0*/  LDSM.16.M88.4 R168, [R188] ;  /* 0x00000000bca8783b */ /* 0x000ea20000000200 */
        /* <DEDUP_REMOVED lines=69> */
[----:B------:R-:W2:Y:S01]  /*13a30*/  LDSM.16.M88.4 R168, [R159+0x800] ;  /* 0x000800009fa8783b */ /* 0x000ea20000000200 */
[----:B------:R-:W-:Y:S05]  /*13a40*/  DEPBAR.LE SB0, 0x0 ;  /* 0x000080000000791a */ /* 0x000fea0000000000 */
[----:B------:R-:W-:Y:S01]  /*13a50*/  BAR.SYNC.DEFER_BLOCKING 0x0 ;  /* 0x0000000000007b1d */ /* 0x000fe20000010000 */
[C---:B-1----:R-:W-:Y:S08]  /*13a60*/  HMMA.16816.F32 R4, R164.reuse, R160, R4 ;  /* 0x000000a0a404723c */ /* 0x042ff00000001804 */
[C---:B------:R-:W-:Y:S08]  /*13a70*/  HMMA.16816.F32 R8, R164.reuse, R162, R8 ;  /* 0x000000a2a408723c */ /* 0x040ff00000001808 */
[C---:B--2---:R-:W-:Y:S08]  /*13a80*/  HMMA.16816.F32 R12, R164.reuse, R168, R12 ;  /* 0x000000a8a40c723c */ /* 0x044ff0000000180c */
        /* <DEDUP_REMOVED lines=34> */
[----:B--234-:R-:W-:Y:S02]  /*13cb0*/  IMAD.MOV.U32 R2, RZ, RZ, c[0x0][0x2b8] ;  /* 0x0000ae00ff027624 */ /* 0x01cfe400078e00ff */
[----:B------:R-:W-:Y:S03]  /*13cc0*/  IMAD.MOV.U32 R197, RZ, RZ, RZ ;  /* 0x000000ffffc57224 */ /* 0x000fe600078e00ff */
[----:B------:R-:W-:Y:S01]  /*13cd0*/  ISETP.NE.AND P1, PT, R2, 0x1, PT ;  /* 0x000000010200780c */ /* 0x000fe20003f25270 */
[----:B------:R-:W-:Y:S05]  /*13ce0*/  IMAD R2, R196, 0x20, R226 ;  /* 0x00000020c4027824 */ /* 0x000fea00078e02e2 */
[----:B------:R-:W-:Y:S05]  /*13cf0*/  IADD3 R2, R2, -0x20, R212 ;  /* 0xffffffe002027810 */ /* 0x000fea0007ffe0d4 */
[--C-:B-1----:R-:W-:Y:S02]  /*13d00*/  IMAD.MOV.U32 R0, RZ, RZ, R2.reuse ;  /* 0x000000ffff007224 */ /* 0x102fe400078e0002 */
[----:B------:R-:W-:Y:S05]  /*13d10*/  @P1 IMAD.HI.U32 R3, R2, c[0x0][0x2bc], RZ ;  /* 0x0000af0002031a27 */ /* 0x000fea00078e00ff */
[----:B------:R-:W-:Y:S04]  /*13d20*/  @P1 SHF.R.U32.HI R0, RZ, c[0x0][0x2c0], R3 ;  /* 0x0000b000ff001a19 */ /* 0x000fe80000011603 */
[C---:B------:R-:W-:Y:S04]  /*13d30*/  @!P5 IADD3 R3, P0, R0.reuse, R222, RZ ;  /* 0x000000de0003d210 */ /* 0x040fe80007f1e0ff */
[C---:B------:R-:W-:Y:S02]  /*13d40*/  @!P5 LEA.HI.X.SX32 R5, R0.reuse, R225, 0x1, P0 ;  /* 0x000000e10005d211 */ /* 0x040fe400000f0eff */
[C---:B------:R-:W-:Y:S02]  /*13d50*/  @!P5 LEA R4, P0, R3.reuse, c[0x0][0x2a0], 0x2 ;  /* 0x0000a8000304da11 */ /* 0x040fe400078010ff */
[----:B------:R-:W-:Y:S02]  /*13d60*/  IADD3 R0, -R0, RZ, RZ ;  /* 0x000000ff00007210 */ /* 0x000fe40007ffe1ff */
[----:B------:R-:W-:Y:S03]  /*13d70*/  @!P5 LEA.HI.X R5, R3, c[0x0][0x2a4], R5, 0x2, P0 ;  /* 0x0000a9000305da11 */ /* 0x000fe600000f1405 */
[----:B------:R-:W-:Y:S02]  /*13d80*/  IMAD R198, R0, c[0x0][0x2b8], R2 ;  /* 0x0000ae0000c67a24 */ /* 0x000fe400078e0202 */
[----:B------:R-:W2:Y:S02]  /*13d90*/  @!P5 LDG.E R197, [R4.64] ;  /* 0x0000000804c5d981 */ /* 0x000ea4000c1e1900 */
[----:B------:R-:W-:Y:S01]  /*13da0*/  IMAD.WIDE.U32 R2, R198, c[0x0][0x1e0], RZ ;  /* 0x00007800c6027a25 */ /* 0x000fe200078e00ff */
[----:B------:R-:W-:Y:S05]  /*13db0*/  SHF.R.S32.HI R0, RZ, 0x1f, R198 ;  /* 0x0000001fff007819 */ /* 0x000fea00000114c6 */
[----:B------:R-:W-:Y:S04]  /*13dc0*/  IMAD R0, R0, c[0x0][0x1e0], RZ ;  /* 0x0000780000007a24 */ /* 0x000fe800078e02ff */
[----:B------:R-:W-:Y:S05]  /*13dd0*/  IMAD R0, R198, c[0x0][0x1e4], R0 ;  /* 0x00007900c6007a24 */ /* 0x000fea00078e0200 */
[----:B------:R-:W-:Y:S02]  /*13de0*/  IADD3 R3, R3, R0, RZ ;  /* 0x0000000003037210 */ /* 0x000fe40007ffe0ff */
        /* <DEDUP_REMOVED lines=10> */
.L_x_991:
[----:B------:R-:W-:-:S05]  /*13e90*/  BRA.DIV ~URZ, `(.L_x_861) ;  /* 0x0000d6327f007947 */ /* 0x000fca000b800000 */
[----:B-1----:R1:W3:Y:S02]  /*13ea0*/  SHFL.IDX PT, R0, R5, RZ, 0x181f ;  /* 0x00181fff05007589 */ /* 0x0022e400000e0000 */
.L_x_992:
[C---:B---3--:R-:W-:Y:S04]  /*13eb0*/  LEA R6, P0, R132.reuse, R0, 0x1 ;  /* 0x0000000084067211 */ /* 0x048fe800078008ff */
[----:B--2---:R-:W-:Y:S02]  /*13ec0*/  LEA.HI.X R7, R132, R4, R133, 0x1, P0 ;  /* 0x0000000484077211 */ /* 0x004fe400000f0c85 */
[C---:B------:R-:W-:Y:S03]  /*13ed0*/  LEA R2, P0, R201.reuse, R0, 0x1 ;  /* 0x00000000c9027211 */ /* 0x040fe600078008ff */
[----:B------:R-:W-:Y:S01]  /*13ee0*/  @!PT LDS RZ, [RZ] ;  /* 0x00000000fffff984 */ /* 0x000fe20000000800 */
[----:B------:R-:W-:Y:S01]  /*13ef0*/  @!PT LDS RZ, [RZ] ;  /* 0x00000000fffff984 */ /* 0x000fe20000000800 */
[----:B------:R-:W-:Y:S01]  /*13f00*/  @!PT LDS RZ, [RZ] ;  /* 0x00000000fffff984 */ /* 0x000fe20000000800 */
[----:B------:R2:W-:Y:S01]  /*13f10*/  LDGSTS.E.BYPASS.LTC128B.128 [R194+0xc080], [R6.64], !P4 ;  /* 0x0c08000006c27fae */ /* 0x0005e2000e101d48 */
[----:B------:R-:W-:Y:S05]  /*13f20*/  LEA.HI.X R3, R201, R4, R205, 0x1, P0 ;  /* 0x00000004c9037211 */ /* 0x000fea00000f0ccd */
[----:B------:R3:W-:Y:S02]  /*13f30*/  LDGSTS.E.BYPASS.LTC128B.128 [R194+0xd080], [R2.64], !P3 ;  /* 0x0d08000002c27fae */ /* 0x0007e4000d901d48 */
[C---:B---3--:R-:W-:Y:S04]  /*13f40*/  LEA R2, P0, R200.reuse, R0, 0x1 ;  /* 0x00000000c8027211 */ /* 0x048fe800078008ff */
[----:B------:R-:W-:Y:S05]  /*13f50*/  LEA.HI.X R3, R200, R4, R207, 0x1, P0 ;  /* 0x00000004c8037211 */ /* 0x000fea00000f0ccf */
[----:B------:R3:W-:Y:S02]  /*13f60*/  LDGSTS.E.BYPASS.LTC128B.128 [R194+0xe080], [R2.64], !P2 ;  /* 0x0e08000002c27fae */ /* 0x0007e4000d101d48 */
[C---:B---3--:R-:W-:Y:S04]  /*13f70*/  LEA R2, P0, R199.reuse, R0, 0x1 ;  /* 0x00000000c7027211 */ /* 0x048fe800078008ff */
[C---:B------:R-:W-:Y:S02]  /*13f80*/  LEA.HI.X R3, R199.reuse, R4, R206, 0x1, P0 ;  /* 0x00000004c7037211 */ /* 0x040fe400000f0cce */
[----:B------:R-:W-:Y:S11]  /*13f90*/  ISETP.GE.AND P0, PT, R199, c[0x0][0x1d4], PT ;  /* 0x00007500c7007a0c */ /* 0x000ff60003f06270 */
[----:B------:R-:W-:Y:S02]  /*13fa0*/  @!UPT UIADD3 URZ, URZ, URZ, URZ ;  /* 0x0000003f3f3ff290 */ /* 0x000fe4000fffe03f */
[----:B------:R2:W-:Y:S02]  /*13fb0*/  LDGSTS.E.BYPASS.LTC128B.128 [R194+0xf080], [R2.64], !P0 ;  /* 0x0f08000002c27fae */ /* 0x0005e4000c101d48 */
.L_x_859:
[----:B--234-:R-:W-:Y:S05]  /*13fc0*/  BSYNC B0 ;  /* 0x0000000000007941 */ /* 0x01cfea0003800000 */
.L_x_858:
[----:B-1----:R-:W-:Y:S01]  /*13fd0*/  IMAD.MOV.U32 R0, RZ, RZ, c[0x0][0x2c4] ;  /* 0x0000b100ff007624 */ /* 0x002fe200078e00ff */
[----:B------:R-:W0:Y:S01]  /*13fe0*/  LDGDEPBAR ;  /* 0x00000000000079af */ /* 0x000e220000000000 */
[----:B------:R-:W-:Y:S01]  /*13ff0*/  IMAD.IADD R4, R231, 0x1, R227 ;  /* 0x00000001e7047824 */ /* 0x000fe200078e02e3 */
[----:B------:R-:W-:Y:S01]  /*14000*/  ULDC UR4, c[0x0][0x324] ;  /* 0x0000c90000047ab9 */ /* 0x000fe20000000800 */
[----:B------:R-:W-:Y:S01]  /*14010*/  IMAD.SHL.U32 R5, R196, 0x20, RZ ;  /* 0x00000020c4057824 */ /* 0x000fe200078e00ff */
[----:B------:R-:W-:Y:S01]  /*14020*/  ISETP.NE.AND P0, PT, R0, 0x1, PT ;  /* 0x000000010000780c */ /* 0x000fe20003f05270 */
[----:B------:R-:W-:Y:S11]  /*14030*/  ULOP3.LUT UR4, URZ, UR4, URZ, 0x33, !UPT ;  /* 0x000000043f047292 */ /* 0x000ff6000f8e333f */
[----:B------:R-:W-:Y:S01]  /*14040*/  @!UPT UIADD3 URZ, URZ, URZ, URZ ;  /* 0x0000003f3f3ff290 */ /* 0x000fe2000fffe03f */
[----:B------:R-:W-:Y:S05]  /*14050*/  @P0 IMAD.HI.U32 R0, R4, c[0x0][0x2c8], RZ ;  /* 0x0000b20004000a27 */ /* 0x000fea00078e00ff */
[----:B------:R-:W-:Y:S02]  /*14060*/  @P0 SHF.R.U32.HI R4, RZ, c[0x0][0x2cc], R0 ;  /* 0x0000b300ff040a19 */ /* 0x000fe40000011600 */
[----:B------:R-:W-:Y:S04]  /*14070*/  IADD3 R0, -R215, 0x1, -R5 ;  /* 0x00000001d7007810 */ /* 0x000fe80007ffe905 */
[----:B------:R-:W-:Y:S04]  /*14080*/  IADD3 R0, -R210, R0, R209 ;  /* 0x00000000d2007210 */ /* 0x000fe80007ffe1d1 */
[C---:B------:R-:W-:Y:S02]  /*14090*/  IADD3 R6, R0.reuse, UR4, RZ ;  /* 0x0000000400067c10 */ /* 0x040fe4000fffe0ff */
[----:B------:R-:W-:Y:S01]  /*140a0*/  IADD3 R7, R0, c[0x0][0x328], RZ ;  /* 0x0000ca0000077a10 */ /* 0x000fe20007ffe0ff */
[----:B------:R-:W-:-:S05]  /*140b0*/  BRA.DIV ~URZ, `(.L_x_862) ;  /* 0x0000d4727f007947 */ /* 0x000fca000b800000 */
[----:B------:R1:W2:Y:S02]  /*140c0*/  SHFL.IDX PT, R3, R4, RZ, 0x1c1f ;  /* 0x001c1fff04037589 */ /* 0x0002a400000e0000 */
.L_x_993:
[----:B--2---:R-:W-:Y:S01]  /*140d0*/  IADD3 R2, R7, R3, RZ ;  /* 0x0000000307027210 */ /* 0x004fe20007ffe0ff */
[----:B------:R-:W-:Y:S05]  /*140e0*/  IMAD.MOV.U32 R0, RZ, RZ, c[0x0][0x32c] ;  /* 0x0000cb00ff007624 */ /* 0x000fea00078e00ff */
[----:B------:R-:W-:Y:S01]  /*140f0*/  ISETP.GE.AND P0, PT, R0, 0x1, PT ;  /* 0x000000010000780c */ /* 0x000fe20003f06270 */
[----:B------:R-:W-:Y:S11]  /*14100*/  IMAD.IADD R0, R6, 0x1, R3 ;  /* 0x0000000106007824 */ /* 0x000ff600078e0203 */
[----:B------:R-:W-:Y:S01]  /*14110*/  @!UPT UIADD3 URZ, URZ, URZ, URZ ;  /* 0x0000003f3f3ff290 */ /* 0x000fe2000fffe03f */
[----:B------:R-:W-:-:S05]  /*14120*/  @!P0 BRA `(.L_x_863) ;  /* 0x0000018000008947 */ /* 0x000fca0003800000 */
[----:B------:R-:W-:Y:S01]  /*14130*/  IADD3 R3, -R210, R209, R3 ;  /* 0x000000d1d2037210 */ /* 0x000fe20007ffe103 */
[----:B------:R-:W-:Y:S03]  /*14140*/  BSSY B0, `(.L_x_864) ;  /* 0x0000011000007945 */ /* 0x000fe60003800000 */
        /* <DEDUP_REMOVED lines=11> */
.L_x_865:
[----:B------:R-:W-:Y:S04]  /*14200*/  MOV R8, c[0x0][0x32c] ;  /* 0x0000cb0000087a02 */ /* 0x000fe80000000f00 */
[----:B------:R-:W-:Y:S11]  /*14210*/  ISETP.NE.AND P0, PT, R8, 0x1, PT ;  /* 0x000000010800780c */ /* 0x000ff60003f05270 */
[----:B------:R-:W-:Y:S02]  /*14220*/  @!UPT UIADD3 URZ, URZ, URZ, URZ ;  /* 0x0000003f3f3ff290 */ /* 0x000fe4000fffe03f */
[----:B------:R-:W-:Y:S05]  /*14230*/  @P0 IMAD.HI.U32 R8, R3, c[0x0][0x330], RZ ;  /* 0x0000cc0003080a27 */ /* 0x000fea00078e00ff */
[----:B------:R-:W-:Y:S02]  /*14240*/  @P0 SHF.R.U32.HI R3, RZ, c[0x0][0x334], R8 ;  /* 0x0000cd00ff030a19 */ /* 0x000fe40000011608 */
.L_x_866:
[----:B------:R-:W-:Y:S05]  /*14250*/  BSYNC B0 ;  /* 0x0000000000007941 */ /* 0x000fea0003800000 */
.L_x_864:
[----:B------:R-:W-:Y:S04]  /*14260*/  IMAD R3, R3, c[0x0][0x32c], -R5 ;  /* 0x0000cb0003037a24 */ /* 0x000fe800078e0a05 */
[----:B------:R-:W-:Y:S05]  /*14270*/  IMAD.IADD R3, R3, 0x1, -R215 ;  /* 0x0000000103037824 */ /* 0x000fea00078e0ad7 */
[----:B------:R-:W-:Y:S02]  /*14280*/  IMNMX R0, R0, R3, !PT ;  /* 0x0000000300007217 */ /* 0x000fe40007800200 */
[----:B------:R-:W-:Y:S04]  /*14290*/  IADD3 R3, R3, c[0x0][0x32c], RZ ;  /* 0x0000cb0003037a10 */ /* 0x000fe80007ffe0ff */
[----:B------:R-:W-:Y:S02]  /*142a0*/  IMNMX R2, R2, R3, PT ;  /* 0x0000000302027217 */ /* 0x000fe40003800200 */
.L_x_863:
[----:B------:R-:W-:Y:S04]  /*142b0*/  ISETP.GT.AND P1, PT, R196, -0x1, PT ;  /* 0xffffffffc400780c */ /* 0x000fe80003f24270 */
[----:B------:R-:W-:Y:S04]  /*142c0*/  ISETP.GT.AND P0, PT, R0, RZ, P1 ;  /* 0x000000ff0000720c */ /* 0x000fe80000f04270 */
[----:B------:R-:W-:Y:S04]  /*142d0*/  ISETP.LT.OR P0, PT, R2, 0x1, P0 ;  /* 0x000000010200780c */ /* 0x000fe80000701670 */
[----:B------:R-:W-:Y:S02]  /*142e0*/  FSEL R14, R172, -INF , !P0 ;  /* 0xff800000ac0e7808 */ /* 0x000fe40004000000 */
[----:B------:R-:W-:Y:S04]  /*142f0*/  ISETP.GT.AND P0, PT, R0, 0x1, P1 ;  /* 0x000000010000780c */ /* 0x000fe80000f04270 */
        /* <DEDUP_REMOVED lines=19> */
[----:B------:R-:W-:Y:S01]  /*14430*/  FSEL R15, R9, -INF , !P0 ;  /* 0xff800000090f7808 */ /* 0x000fe20004000000 */
[----:B------:R-:W-:-:S06]  /*14440*/  BRA.DIV ~URZ, `(.L_x_867) ;  /* 0x0000d1527f007947 */ /* 0x000fcc000b800000 */
[----:B------:R2:W3:Y:S02]  /*14450*/  SHFL.IDX PT, R3, R4, 0x1, 0x1c1f ;  /* 0x003c1f0004037f89 */ /* 0x0004e400000e0000 */
.L_x_994:
[----:B---3--:R-:W-:Y:S01]  /*14460*/  IADD3 R2, R7, R3, RZ ;  /* 0x0000000307027210 */ /* 0x008fe20007ffe0ff */
        /* <DEDUP_REMOVED lines=11> */
[----:B-12---:R-:W-:Y:S05]  /*14520*/  IMAD.MOV.U32 R4, RZ, RZ, c[0x0][0x32c] ;  /* 0x0000cb00ff047624 */ /* 0x006fea00078e00ff */
[----:B------:R-:W-:Y:S11]  /*14530*/  ISETP.NE.AND P0, PT, R4, 0x1, PT ;  /* 0x000000010400780c */ /* 0x000ff60003f05270 */
[----:B------:R-:W-:Y:S02]  /*14540*/  @!UPT UIADD3 URZ, URZ, URZ, URZ ;  /* 0x0000003f3f3ff290 */ /* 0x000fe4000fffe03f */
[----:B------:R-:W-:Y:S05]  /*14550*/  @P0 IMAD.HI.U32 R4, R3, c[0x0][0x330], RZ ;  /* 0x0000cc0003040a27 */ /* 0x000fea00078e00ff */
[----:B------:R-:W-:Y:S04]  /*14560*/  @P0 SHF.R.U32.HI R3, RZ, c[0x0][0x334], R4 ;  /* 0x0000cd00ff030a19 */ /* 0x000fe80000011604 */
[----:B------:R-:W-:Y:S01]  /*14570*/  LOP3.LUT R3, RZ, R3, RZ, 0x33, !PT ;  /* 0x00000003ff037212 */ /* 0x000fe200078e33ff */
[----:B------:R-:W-:-:S05]  /*14580*/  BRA `(.L_x_871) ;  /* 0x0000005000007947 */ /* 0x000fca0003800000 */
.L_x_870:
[----:B-12---:R-:W-:Y:S04]  /*14590*/  MOV R4, c[0x0][0x32c] ;  /* 0x0000cb0000047a02 */ /* 0x006fe80000000f00 */
[----:B------:R-:W-:Y:S11]  /*145a0*/  ISETP.NE.AND P0, PT, R4, 0x1, PT ;  /* 0x000000010400780c */ /* 0x000ff60003f05270 */
[----:B------:R-:W-:Y:S02]  /*145b0*/  @!UPT UIADD3 URZ, URZ, URZ, URZ ;  /* 0x0000003f3f3ff290 */ /* 0x000fe4000fffe03f */
[----:B------:R-:W-:Y:S05]  /*145c0*/  @P0 IMAD.HI.U32 R4, R3, c[0x0][0x330], RZ ;  /* 0x0000cc0003040a27 */ /* 0x000fea00078e00ff */
[----:B------:R-:W-:Y:S02]  /*145d0*/  @P0 SHF.R.U32.HI R3, RZ, c[0x0][0x334], R4 ;  /* 0x0000cd00ff030a19 */ /* 0x000fe40000011604 */
.L_x_871:
[----:B------:R-:W-:Y:S05]  /*145e0*/  BSYNC B0 ;  /* 0x0000000000007941 */ /* 0x000fea0003800000 */
.L_x_869:
[----:B------:R-:W-:Y:S04]  /*145f0*/  IMAD R5, R3, c[0x0][0x32c], -R5 ;  /* 0x0000cb0003057a24 */ /* 0x000fe800078e0a05 */
[----:B------:R-:W-:Y:S05]  /*14600*/  IMAD.IADD R3, R5, 0x1, -R215 ;  /* 0x0000000105037824 */ /* 0x000fea00078e0ad7 */
[----:B------:R-:W-:Y:S02]  /*14610*/  IMNMX R0, R0, R3, !PT ;  /* 0x0000000300007217 */ /* 0x000fe40007800200 */
[----:B------:R-:W-:Y:S04]  /*14620*/  IADD3 R3, R3, c[0x0][0x32c], RZ ;  /* 0x0000cb0003037a10 */ /* 0x000fe80007ffe0ff */
[----:B------:R-:W-:Y:S02]  /*14630*/  IMNMX R2, R2, R3, PT ;  /* 0x0000000302027217 */ /* 0x000fe40003800200 */
.L_x_868:
        /* <DEDUP_REMOVED lines=21> */
[----:B------:R-:W-:Y:S02]  /*14790*/  ISETP.GT.AND P0, PT, R0, 0x19, P1 ;  /* 0x000000190000780c */ /* 0x000fe40000f04270 */
        /* <DEDUP_REMOVED lines=13> */
[----:B------:R-:W-:Y:S02]  /*14870*/  FSEL R7, R162, -INF , !P0 ;  /* 0xff800000a2077808 */ /* 0x000fe40004000000 */
[----:B------:R-:W-:Y:S02]  /*14880*/  FMNMX.FTZ R0, R16, R0, !PT ;  /* 0x0000000010007209 */ /* 0x000fe40007810000 */
[----:B------:R-:W-:Y:S02]  /*14890*/  FMNMX.FTZ R2, R8, R2, !PT ;  /* 0x0000000208027209 */ /* 0x000fe40007810000 */
[----:B-12---:R-:W-:Y:S02]  /*148a0*/  FMNMX.FTZ R4, R15, R0, !PT ;  /* 0x000000000f047209 */ /* 0x006fe40007810000 */
[----:B------:R-:W-:Y:S01]  /*148b0*/  FMNMX.FTZ R5, R7, R2, !PT ;  /* 0x0000000207057209 */ /* 0x000fe20007810000 */
[----:B------:R-:W-:-:S05]  /*148c0*/  BRA.DIV ~URZ, `(.L_x_872) ;  /* 0x0000cd427f007947 */ /* 0x000fca000b800000 */
[----:B------:R1:W2:Y:S02]  /*148d0*/  SHFL.BFLY PT, R0, R4, 0x2, 0x1f ;  /* 0x0c401f0004007f89 */ /* 0x0002a400000e0000 */
.L_x_995:
[----:B-12---:R-:W-:Y:S01]  /*148e0*/  FMNMX.FTZ R4, R4, R0, !PT ;  /* 0x0000000004047209 */ /* 0x006fe20007810000 */
[----:B------:R-:W-:-:S05]  /*148f0*/  BRA.DIV ~URZ, `(.L_x_873) ;  /* 0x0000cd527f007947 */ /* 0x000fca000b800000 */
[----:B------:R-:W1:Y:S02]  /*14900*/  SHFL.BFLY PT, R0, R4, 0x1, 0x1f ;  /* 0x0c201f0004007f89 */ /* 0x000e6400000e0000 */
[----:B-1----:R-:W-:Y:S02]  /*14910*/  FMNMX.FTZ R134, R4, R0, !PT ;  /* 0x0000000004867209 */ /* 0x002fe40007810000 */
[----:B------:R-:W1:Y:S02]  /*14920*/  SHFL.BFLY PT, R0, R5, 0x2, 0x1f ;  /* 0x0c401f0005007f89 */ /* 0x000e6400000e0000 */
[----:B-1----:R-:W-:Y:S05]  /*14930*/  FMNMX.FTZ R4, R5, R0, !PT ;  /* 0x0000000005047209 */ /* 0x002fea0007810000 */
[----:B------:R1:W2:Y:S02]  /*14940*/  SHFL.BFLY PT, R0, R4, 0x1, 0x1f ;  /* 0x0c201f0004007f89 */ /* 0x0002a400000e0000 */
.L_x_996:
[C---:B------:R-:W-:Y:S01]  /*14950*/  FSETP.NEU.FTZ.AND P0, PT, R134.reuse, -INF , PT ;  /* 0xff8000008600780b */ /* 0x040fe20003f1d000 */
[----:B------:R-:W-:Y:S01]  /*14960*/  FMUL.FTZ R2, R134, c[0x0][0x2d0] ;  /* 0x0000b40086027a20 */ /* 0x000fe20000410000 */
[----:B--2---:R-:W-:Y:S01]  /*14970*/  FMNMX.FTZ R3, R0, R4, !PT ;  /* 0x0000000400037209 */ /* 0x004fe20007810000 */
[----:B------:R-:W-:Y:S01]  /*14980*/  WARPSYNC 0xffffffff ;  /* 0xffffffff00007948 */ /* 0x000fe20003800000 */
[----:B------:R-:W-:Y:S02]  /*14990*/  FSEL R0, R134, RZ, P0 ;  /* 0x000000ff86007208 */ /* 0x000fe40000000000 */
[----:B------:R-:W-:Y:S02]  /*149a0*/  FSEL R2, R2, RZ, P0 ;  /* 0x000000ff02027208 */ /* 0x000fe40000000000 */
[----:B------:R-:W-:Y:S01]  /*149b0*/  FSETP.NEU.FTZ.AND P0, PT, R3, -INF , PT ;  /* 0xff8000000300780b */ /* 0x000fe20003f1d000 */
[----:B------:R-:W-:Y:S01]  /*149c0*/  FADD.FTZ R0, -R0, R135 ;  /* 0x0000008700007221 */ /* 0x000fe20000010100 */
[----:B------:R-:W-:Y:S01]  /*149d0*/  IADD3 R195, R196, -0x1, RZ ;  /* 0xffffffffc4c37810 */ /* 0x000fe20007ffe0ff */
[--C-:B-1----:R-:W-:Y:S02]  /*149e0*/  FFMA.FTZ R4, R14, c[0x0][0x2d0], -R2.reuse ;  /* 0x0000b4000e047a23 */ /* 0x102fe40000010802 */
[----:B------:R-:W-:Y:S02]  /*149f0*/  FMUL.FTZ R0, R0, c[0x0][0x2d0] ;  /* 0x0000b40000007a20 */ /* 0x000fe40000410000 */
[--C-:B------:R-:W-:Y:S02]  /*14a00*/  FFMA.FTZ R5, R161, c[0x0][0x2d0], -R2.reuse ;  /* 0x0000b400a1057a23 */ /* 0x100fe40000010802 */
[--C-:B------:R-:W-:Y:S02]  /*14a10*/  FFMA.FTZ R169, R15, c[0x0][0x2d0], -R2.reuse ;  /* 0x0000b4000fa97a23 */ /* 0x100fe40000010802 */
[----:B------:R-:W1:Y:S01]  /*14a20*/  MUFU.EX2 R0, R0 ;  /* 0x0000000000007308 */ /* 0x000e620000000800 */
[--C-:B------:R-:W-:Y:S02]  /*14a30*/  FFMA.FTZ R14, R19, c[0x0][0x2d0], -R2.reuse ;  /* 0x0000b400130e7a23 */ /* 0x100fe40000010802 */
[--C-:B------:R-:W-:Y:S02]  /*14a40*/  FFMA.FTZ R135, R160, c[0x0][0x2d0], -R2.reuse ;  /* 0x0000b400a0877a23 */ /* 0x100fe40000010802 */
[--C-:B------:R-:W-:Y:S02]  /*14a50*/  FFMA.FTZ R172, R18, c[0x0][0x2d0], -R2.reuse ;  /* 0x0000b40012ac7a23 */ /* 0x100fe40000010802 */
[--C-:B------:R-:W-:Y:S02]  /*14a60*/  FFMA.FTZ R171, R17, c[0x0][0x2d0], -R2.reuse ;  /* 0x0000b40011ab7a23 */ /* 0x100fe40000010802 */
[----:B------:R-:W-:Y:S01]  /*14a70*/  FFMA.FTZ R170, R16, c[0x0][0x2d0], -R2 ;  /* 0x0000b40010aa7a23 */ /* 0x000fe20000010802 */
[----:B------:R-:W2:Y:S10]  /*14a80*/  MUFU.EX2 R15, R4 ;  /* 0x00000004000f7308 */ /* 0x000eb40000000800 */
[----:B------:R-:W3:Y:S10]  /*14a90*/  MUFU.EX2 R4, R5 ;  /* 0x0000000500047308 */ /* 0x000ef40000000800 */
[----:B------:R4:W-:Y:S01]  /*14aa0*/  MUFU.EX2 R16, R135 ;  /* 0x0000008700107308 */ /* 0x0009e20000000800 */
[C---:B-1----:R-:W-:Y:S02]  /*14ab0*/  FMUL.FTZ R17, R0.reuse, R141 ;  /* 0x0000008d00117220 */ /* 0x042fe40000410000 */
[C---:B------:R-:W-:Y:S02]  /*14ac0*/  FMUL.FTZ R20, R0.reuse, R20 ;  /* 0x0000001400147220 */ /* 0x040fe40000410000 */
[C---:B--2---:R-:W-:Y:S02]  /*14ad0*/  FFMA.FTZ R2, R0.reuse, R204, R15 ;  /* 0x000000cc00027223 */ /* 0x044fe4000001000f */
[C---:B------:R-:W-:Y:S02]  /*14ae0*/  FMUL.FTZ R21, R0.reuse, R21 ;  /* 0x0000001500157220 */ /* 0x040fe40000410000 */
[C---:B------:R-:W-:Y:S02]  /*14af0*/  FMUL.FTZ R24, R0.reuse, R24 ;  /* 0x0000001800187220 */ /* 0x040fe40000410000 */
[C---:B------:R-:W-:Y:S02]  /*14b00*/  FMUL.FTZ R25, R0.reuse, R25 ;  /* 0x0000001900197220 */ /* 0x040fe40000410000 */
[----:B------:R-:W-:Y:S01]  /*14b10*/  FMUL.FTZ R28, R0, R28 ;  /* 0x0000001c001c7220 */ /* 0x000fe20000410000 */
[C---:B---3--:R-:W-:Y:S01]  /*14b20*/  F2FP.PACK_AB R160, R4.reuse, R15 ;  /* 0x0000000f04a0723e */ /* 0x048fe200000000ff */
[----:B------:R-:W-:Y:S01]  /*14b30*/  FADD.FTZ R5, R4, R2 ;  /* 0x0000000204057221 */ /* 0x000fe20000010000 */
[----:B------:R-:W1:Y:S01]  /*14b40*/  MUFU.EX2 R15, R14 ;  /* 0x0000000e000f7308 */ /* 0x000e620000000800 */
[C---:B------:R-:W-:Y:S01]  /*14b50*/  FSEL R2, R3.reuse, RZ, P0 ;  /* 0x000000ff03027208 */ /* 0x040fe20000000000 */
[----:B------:R-:W-:Y:S02]  /*14b60*/  FMUL.FTZ R4, R3, c[0x0][0x2d0] ;  /* 0x0000b40003047a20 */ /* 0x000fe40000410000 */
[----:B------:R-:W-:Y:S02]  /*14b70*/  FMUL.FTZ R29, R0, R29 ;  /* 0x0000001d001d7220 */ /* 0x000fe40000410000 */
[----:B------:R-:W-:Y:S01]  /*14b80*/  FADD.FTZ R2, -R2, R136 ;  /* 0x0000008802027221 */ /* 0x000fe20000010100 */
[----:B------:R-:W-:Y:S01]  /*14b90*/  FSEL R4, R4, RZ, P0 ;  /* 0x000000ff04047208 */ /* 0x000fe20000000000 */
[----:B------:R-:W-:Y:S01]  /*14ba0*/  FMUL.FTZ R32, R0, R32 ;  /* 0x0000002000207220 */ /* 0x000fe20000410000 */
[----:B------:R-:W-:Y:S01]  /*14bb0*/  ISETP.GT.AND P0, PT, R196, R214, PT ;  /* 0x000000d6c400720c */ /* 0x000fe20003f04270 */
[----:B------:R-:W-:Y:S01]  /*14bc0*/  FMUL.FTZ R2, R2, c[0x0][0x2d0] ;  /* 0x0000b40002027a20 */ /* 0x000fe20000410000 */
[----:B------:R-:W-:Y:S01]  /*14bd0*/  MOV R196, R195 ;  /* 0x000000c300c47202 */ /* 0x000fe20000000f00 */
[--C-:B------:R-:W-:Y:S02]  /*14be0*/  FFMA.FTZ R136, R11, c[0x0][0x2d0], -R4.reuse ;  /* 0x0000b4000b887a23 */ /* 0x100fe40000010804 */
[--C-:B------:R-:W-:Y:S02]  /*14bf0*/  FFMA.FTZ R166, R10, c[0x0][0x2d0], -R4.reuse ;  /* 0x0000b4000aa67a23 */ /* 0x100fe40000010804 */
[----:B------:R-:W2:Y:S01]  /*14c00*/  MUFU.EX2 R2, R2 ;  /* 0x0000000200027308 */ /* 0x000ea20000000800 */
[--C-:B------:R-:W-:Y:S02]  /*14c10*/  FFMA.FTZ R165, R9, c[0x0][0x2d0], -R4.reuse ;  /* 0x0000b40009a57a23 */ /* 0x100fe40000010804 */
[--C-:B------:R-:W-:Y:S02]  /*14c20*/  FFMA.FTZ R167, R8, c[0x0][0x2d0], -R4.reuse ;  /* 0x0000b40008a77a23 */ /* 0x100fe40000010804 */
[--C-:B------:R-:W-:Y:S02]  /*14c30*/  FFMA.FTZ R6, R6, c[0x0][0x2d0], -R4.reuse ;  /* 0x0000b40006067a23 */ /* 0x100fe40000010804 */
[--C-:B----4-:R-:W-:Y:S01]  /*14c40*/  FFMA.FTZ R135, R12, c[0x0][0x2d0], -R4.reuse ;  /* 0x0000b4000c877a23 */ /* 0x110fe20000010804 */
[----:B-1----:R-:W-:Y:S01]  /*14c50*/  F2FP.PACK_AB R162, R15, R16 ;  /* 0x000000100fa2723e */ /* 0x002fe200000000ff */
[--C-:B------:R-:W-:Y:S01]  /*14c60*/  FFMA.FTZ R14, R13, c[0x0][0x2d0], -R4.reuse ;  /* 0x0000b4000d0e7a23 */ /* 0x100fe20000010804 */
[----:B------:R1:W3:Y:S01]  /*14c70*/  MUFU.EX2 R161, R6 ;  /* 0x0000000600a17308 */ /* 0x0002e20000000800 */
[----:B------:R-:W-:Y:S02]  /*14c80*/  FFMA.FTZ R168, R7, c[0x0][0x2d0], -R4 ;  /* 0x0000b40007a87a23 */ /* 0x000fe40000010804 */
[----:B------:R-:W-:Y:S02]  /*14c90*/  FADD.FTZ R4, R16, R5 ;  /* 0x0000000510047221 */ /* 0x000fe40000010000 */
[C---:B------:R-:W-:Y:S02]  /*14ca0*/  FMUL.FTZ R16, R0.reuse, R140 ;  /* 0x0000008c00107220 */ /* 0x040fe40000410000 */
[----:B------:R-:W-:Y:S02]  /*14cb0*/  FADD.FTZ R164, R15, R4 ;  /* 0x000000040fa47221 */ /* 0x000fe40000010000 */
[C---:B------:R-:W-:Y:S01]  /*14cc0*/  FMUL.FTZ R4, R0.reuse, R152 ;  /* 0x0000009800047220 */ /* 0x040fe20000410000 */
[----:B------:R-:W-:Y:S01]  /*14cd0*/  MUFU.EX2 R173, R136 ;  /* 0x0000008800ad7308 */ /* 0x000fe20000000800 */
[C---:B------:R-:W-:Y:S02]  /*14ce0*/  FMUL.FTZ R5, R0.reuse, R153 ;  /* 0x0000009900057220 */ /* 0x040fe40000410000 */
[----:B------:R-:W-:Y:S02]  /*14cf0*/  FMUL.FTZ R13, R0, R145 ;  /* 0x00000091000d7220 */ /* 0x000fe40000410000 */
[C---:B--2---:R-:W-:Y:S02]  /*14d00*/  FMUL.FTZ R18, R2.reuse, R142 ;  /* 0x0000008e02127220 */ /* 0x044fe40000410000 */
[C---:B------:R-:W-:Y:S02]  /*14d10*/  FMUL.FTZ R19, R2.reuse, R143 ;  /* 0x0000008f02137220 */ /* 0x040fe40000410000 */
[----:B------:R-:W2:Y:S01]  /*14d20*/  LDSM.16.MT88.4 R140, [R178] ;  /* 0x00000000b28c783b */ /* 0x000ea20000004200 */
[----:B------:R-:W4:Y:S01]  /*14d30*/  MUFU.EX2 R152, R14 ;  /* 0x0000000e00987308 */ /* 0x000f220000000800 */
[----:B------:R-:W-:Y:S02]  /*14d40*/  FMUL.FTZ R7, R2, R155 ;  /* 0x0000009b02077220 */ /* 0x000fe40000410000 */
[----:B------:R-:W-:Y:S02]  /*14d50*/  FMUL.FTZ R8, R0, R148 ;  /* 0x0000009400087220 */ /* 0x000fe40000410000 */
[C---:B-1----:R-:W-:Y:S02]  /*14d60*/  FMUL.FTZ R6, R2.reuse, R154 ;  /* 0x0000009a02067220 */ /* 0x042fe40000410000 */
[----:B---3--:R-:W-:Y:S02]  /*14d70*/  FFMA.FTZ R145, R2, R203, R161 ;  /* 0x000000cb02917223 */ /* 0x008fe400000100a1 */
[----:B------:R-:W-:Y:S01]  /*14d80*/  FMUL.FTZ R9, R0, R149 ;  /* 0x0000009500097220 */ /* 0x000fe20000410000 */
[----:B------:R-:W-:Y:S01]  /*14d90*/  MUFU.EX2 R136, R169 ;  /* 0x000000a900887308 */ /* 0x000fe20000000800 */
[C---:B------:R-:W-:Y:S02]  /*14da0*/  FMUL.FTZ R10, R2.reuse, R150 ;  /* 0x00000096020a7220 */ /* 0x040fe40000410000 */
[----:B------:R-:W-:Y:S02]  /*14db0*/  FMUL.FTZ R11, R2, R151 ;  /* 0x00000097020b7220 */ /* 0x000fe40000410000 */
[----:B------:R-:W-:Y:S01]  /*14dc0*/  FMUL.FTZ R12, R0, R144 ;  /* 0x00000090000c7220 */ /* 0x000fe20000410000 */
[----:B------:R-:W-:Y:S01]  /*14dd0*/  LDSM.16.MT88.4 R148, [R178+0x800] ;  /* 0x00080000b294783b */ /* 0x000fe20000004200 */
[C---:B------:R-:W-:Y:S02]  /*14de0*/  FMUL.FTZ R15, R2.reuse, R147 ;  /* 0x00000093020f7220 */ /* 0x040fe40000410000 */
[C---:B------:R-:W-:Y:S01]  /*14df0*/  FMUL.FTZ R22, R2.reuse, R22 ;  /* 0x0000001602167220 */ /* 0x040fe20000410000 */
[----:B------:R-:W-:Y:S01]  /*14e00*/  MUFU.EX2 R144, R170 ;  /* 0x000000aa00907308 */ /* 0x000fe20000000800 */
[C---:B------:R-:W-:Y:S02]  /*14e10*/  FMUL.FTZ R23, R2.reuse, R23 ;  /* 0x0000001702177220 */ /* 0x040fe40000410000 */
[----:B------:R-:W-:Y:S01]  /*14e20*/  FMUL.FTZ R26, R2, R26 ;  /* 0x0000001a021a7220 */ /* 0x000fe20000410000 */
[----:B----4-:R-:W-:Y:S01]  /*14e30*/  F2FP.PACK_AB R161, R152, R161 ;  /* 0x000000a198a1723e */ /* 0x010fe200000000ff */
[C---:B------:R-:W-:Y:S02]  /*14e40*/  FMUL.FTZ R14, R2.reuse, R146 ;  /* 0x00000092020e7220 */ /* 0x040fe40000410000 */
[C---:B------:R-:W-:Y:S02]  /*14e50*/  FMUL.FTZ R27, R2.reuse, R27 ;  /* 0x0000001b021b7220 */ /* 0x040fe40000410000 */
[C---:B------:R-:W-:Y:S01]  /*14e60*/  FMUL.FTZ R30, R2.reuse, R30 ;  /* 0x0000001e021e7220 */ /* 0x040fe20000410000 */
[----:B------:R-:W1:Y:S01]  /*14e70*/  MUFU.EX2 R146, R135 ;  /* 0x0000008700927308 */ /* 0x000e620000000800 */
[----:B------:R-:W-:Y:S02]  /*14e80*/  FMUL.FTZ R31, R2, R31 ;  /* 0x0000001f021f7220 */ /* 0x000fe40000410000 */
        /* <DEDUP_REMOVED lines=12> */
[----:B------:R-:W-:Y:S01]  /*14f50*/  FMUL.FTZ R43, R2, R43 ;  /* 0x0000002b022b7220 */ /* 0x000fe20000410000 */
[----:B-1----:R-:W-:Y:S01]  /*14f60*/  F2FP.PACK_AB R163, R173, R146 ;  /* 0x00000092ada3723e */ /* 0x002fe200000000ff */
[C---:B------:R-:W-:Y:S02]  /*14f70*/  FMUL.FTZ R44, R0.reuse, R44 ;  /* 0x0000002c002c7220 */ /* 0x040fe40000410000 */
[----:B------:R-:W-:Y:S02]  /*14f80*/  FMUL.FTZ R45, R0, R45 ;  /* 0x0000002d002d7220 */ /* 0x000fe40000410000 */
[C---:B------:R-:W-:Y:S01]  /*14f90*/  FMUL.FTZ R46, R2.reuse, R46 ;  /* 0x0000002e022e7220 */ /* 0x040fe20000410000 */
[----:B------:R-:W1:Y:S01]  /*14fa0*/  MUFU.EX2 R169, R165 ;  /* 0x000000a500a97308 */ /* 0x000e620000000800 */
[C---:B--2---:R-:W-:Y:S05]  /*14fb0*/  HMMA.16816.F32 R4, R160.reuse, R140, R4 ;  /* 0x0000008ca004723c */ /* 0x044fea0000001804 */
[----:B------:R-:W-:Y:S02]  /*14fc0*/  FMUL.FTZ R47, R2, R47 ;  /* 0x0000002f022f7220 */ /* 0x000fe40000410000 */
[C---:B------:R-:W-:Y:S01]  /*14fd0*/  FMUL.FTZ R48, R0.reuse, R48 ;  /* 0x0000003000307220 */ /* 0x040fe20000410000 */
[C---:B------:R-:W-:Y:S01]  /*14fe0*/  HMMA.16816.F32 R8, R160.reuse, R142, R8 ;  /* 0x0000008ea008723c */ /* 0x040fe20000001808 */
[----:B------:R-:W2:Y:S03]  /*14ff0*/  LDSM.16.MT88.4 R140, [R179] ;  /* 0x00000000b38c783b */ /* 0x000ea60000004200 */
[----:B------:R-:W-:Y:S01]  /*15000*/  FMUL.FTZ R49, R0, R49 ;  /* 0x0000003100317220 */ /* 0x000fe20000410000 */
[----:B---3--:R-:W-:Y:S01]  /*15010*/  F2FP.PACK_AB R166, R136, R144 ;  /* 0x0000009088a6723e */ /* 0x008fe200000000ff */
[C---:B------:R-:W-:Y:S02]  /*15020*/  FMUL.FTZ R50, R2.reuse, R50 ;  /* 0x0000003202327220 */ /* 0x040fe40000410000 */
[----:B------:R-:W-:Y:S04]  /*15030*/  FMUL.FTZ R51, R2, R51 ;  /* 0x0000003302337220 */ /* 0x000fe80000410000 */
[C---:B------:R-:W-:Y:S02]  /*15040*/  FMUL.FTZ R52, R0.reuse, R52 ;  /* 0x0000003400347220 */ /* 0x040fe40000410000 */
[----:B------:R-:W-:Y:S01]  /*15050*/  FMUL.FTZ R53, R0, R53 ;  /* 0x0000003500357220 */ /* 0x000fe20000410000 */
[----:B-1----:R-:W-:Y:S01]  /*15060*/  F2FP.PACK_AB R165, R169, R170 ;  /* 0x000000aaa9a5723e */ /* 0x002fe200000000ff */
        /* <DEDUP_REMOVED lines=13> */
[C---:B--2---:R-:W-:Y:S03]  /*15140*/  HMMA.16816.F32 R12, R160.reuse, R140, R12 ;  /* 0x0000008ca00c723c */ /* 0x044fe6000000180c */
        /* <DEDUP_REMOVED lines=69> */
[C---:B------:R-:W-:Y:S01]  /*155a0*/  FMUL.FTZ R124, R0.reuse, R124 ;  /* 0x0000007c007c7220 */ /* 0x040fe20000410000 */
[----:B------:R-:W2:Y:S01]  /*155b0*/  MUFU.EX2 R2, R171 ;  /* 0x000000ab00027308 */ /* 0x000ea20000000800 */
[C---:B------:R-:W-:Y:S01]  /*155c0*/  FMUL.FTZ R125, R0.reuse, R125 ;  /* 0x0000007d007d7220 */ /* 0x040fe20000410000 */
[C---:B-1----:R-:W-:Y:S03]  /*155d0*/  HMMA.16816.F32 R36, R160.reuse, R140, R36 ;  /* 0x0000008ca024723c */ /* 0x042fe60000001824 */
[C---:B------:R-:W-:Y:S02]  /*155e0*/  FMUL.FTZ R128, R0.reuse, R128 ;  /* 0x0000008000807220 */ /* 0x040fe40000410000 */
[----:B------:R-:W-:Y:S02]  /*155f0*/  FMUL.FTZ R129, R0, R129 ;  /* 0x0000008100817220 */ /* 0x000fe40000410000 */
[----:B------:R-:W-:Y:S01]  /*15600*/  FADD.FTZ R0, R135, R164 ;  /* 0x000000a487007221 */ /* 0x000fe20000010000 */
[C---:B------:R-:W-:Y:S01]  /*15610*/  HMMA.16816.F32 R40, R160.reuse, R142, R40 ;  /* 0x0000008ea028723c */ /* 0x040fe20000001828 */
[----:B------:R-:W1:Y:S03]  /*15620*/  LDSM.16.MT88.4 R140, [R179+0x1000] ;  /* 0x00100000b38c783b */ /* 0x000e660000004200 */
[C---:B--2---:R-:W-:Y:S01]  /*15630*/  F2FP.PACK_AB R164, R2.reuse, R135 ;  /* 0x0000008702a4723e */ /* 0x044fe200000000ff */
[----:B------:R-:W-:Y:S01]  /*15640*/  FADD.FTZ R0, R2, R0 ;  /* 0x0000000002007221 */ /* 0x000fe20000010000 */
[----:B------:R-:W-:Y:S01]  /*15650*/  MUFU.EX2 R135, R168 ;  /* 0x000000a800877308 */ /* 0x000fe20000000800 */
[----:B------:R-:W-:Y:S02]  /*15660*/  FADD.FTZ R2, R152, R145 ;  /* 0x0000009198027221 */ /* 0x000fe40000010000 */
[----:B------:R-:W-:Y:S04]  /*15670*/  FADD.FTZ R0, R144, R0 ;  /* 0x0000000090007221 */ /* 0x000fe80000010000 */
[----:B------:R-:W-:Y:S01]  /*15680*/  FADD.FTZ R204, R136, R0 ;  /* 0x0000000088cc7221 */ /* 0x000fe20000010000 */
[-C--:B------:R-:W-:Y:S01]  /*15690*/  MOV R136, R3.reuse ;  /* 0x0000000300887202 */ /* 0x080fe20000000f00 */
        /* <DEDUP_REMOVED lines=36> */
[----:B------:R-:W1:Y:S01]  /*158e0*/  MUFU.EX2 R160, R167 ;  /* 0x000000a700a07308 */ /* 0x000e620000000800 */
[----:B------:R-:W2:Y:S02]  /*158f0*/  LDSM.16.MT88.4 R140, [R179+0x800] ;  /* 0x00080000b38c783b */ /* 0x000ea40000004200 */
[C---:B-1----:R-:W-:Y:S01]  /*15900*/  F2FP.PACK_AB R167, R135.reuse, R160 ;  /* 0x000000a087a7723e */ /* 0x042fe200000000ff */
[----:B------:R-:W-:Y:S04]  /*15910*/  FADD.FTZ R0, R160, R0 ;  /* 0x00000000a0007221 */ /* 0x000fe80000010000 */
[----:B------:R-:W-:Y:S03]  /*15920*/  FADD.FTZ R203, R135, R0 ;  /* 0x0000000087cb7221 */ /* 0x000fe60000010000 */
[----:B------:R-:W-:Y:S01]  /*15930*/  MOV R135, R134 ;  /* 0x0000008600877202 */ /* 0x000fe20000000f00 */
[C---:B------:R-:W-:Y:S01]  /*15940*/  HMMA.16816.F32 R152, R164.reuse, R148, R4 ;  /* 0x00000094a498723c */ /* 0x040fe20000001804 */
[----:B------:R-:W1:Y:S07]  /*15950*/  LDSM.16.MT88.4 R4, [R181+0x800] ;  /* 0x00080000b504783b */ /* 0x000e6e0000004200 */
[C---:B------:R-:W-:Y:S01]  /*15960*/  HMMA.16816.F32 R148, R164.reuse, R150, R8 ;  /* 0x00000096a494723c */ /* 0x040fe20000001808 */
[----:B------:R-:W3:Y:S07]  /*15970*/  LDSM.16.MT88.4 R8, [R180+0x800] ;  /* 0x00080000b408783b */ /* 0x000eee0000004200 */
[C---:B--2---:R-:W-:Y:S08]  /*15980*/  HMMA.16816.F32 R144, R164.reuse, R140, R12 ;  /* 0x0000008ca490723c */ /* 0x044ff0000000180c */
[C---:B------:R-:W-:Y:S08]  /*15990*/  HMMA.16816.F32 R140, R164.reuse, R142, R16 ;  /* 0x0000008ea48c723c */ /* 0x040ff00000001810 */
[C---:B-1----:R-:W-:Y:S08]  /*159a0*/  HMMA.16816.F32 R20, R164.reuse, R4, R20 ;  /* 0x00000004a414723c */ /* 0x042ff00000001814 */
[C---:B------:R-:W-:Y:S01]  /*159b0*/  HMMA.16816.F32 R24, R164.reuse, R6, R24 ;  /* 0x00000006a418723c */ /* 0x040fe20000001818 */
[----:B------:R-:W1:Y:S07]  /*159c0*/  LDSM.16.MT88.4 R4, [R178+0x1800] ;  /* 0x00180000b204783b */ /* 0x000e6e0000004200 */
        /* <DEDUP_REMOVED lines=33> */
[C---:B-1----:R-:W-:Y:S07]  /*15be0*/  HMMA.16816.F32 R116, R164.reuse, R4, R116 ;  /* 0x00000004a474723c */ /* 0x042fee0000001874 */
[----:B------:R-:W-:Y:S01]  /*15bf0*/  MOV R5, R3 ;  /* 0x0000000300057202 */ /* 0x000fe20000000f00 */
[C---:B------:R-:W-:Y:S08]  /*15c00*/  HMMA.16816.F32 R120, R164.reuse, R6, R120 ;  /* 0x00000006a478723c */ /* 0x040ff00000001878 */
[C---:B--2---:R-:W-:Y:S08]  /*15c10*/  HMMA.16816.F32 R124, R164.reuse, R8, R124 ;  /* 0x00000008a47c723c */ /* 0x044ff0000000187c */
[----:B------:R-:W-:Y:S01]  /*15c20*/  HMMA.16816.F32 R128, R164, R10, R128 ;  /* 0x0000000aa480723c */ /* 0x000fe20000001880 */
[----:B------:R-:W-:-:S07]  /*15c30*/  @P0 BRA `(.L_x_874) ;  /* 0xffffd47000000947 */ /* 0x000fce000383ffff */
.L_x_853:
[----:B------:R-:W-:Y:S02]  /*15c40*/  IMAD.MOV.U32 R0, RZ, RZ, c[0x0][0x2c4] ;  /* 0x0000b100ff007624 */ /* 0x000fe400078e00ff */
[----:B------:R-:W-:-:S03]  /*15c50*/  IMAD.MOV.U32 R3, RZ, RZ, c[0x0][0x32c] ;  /* 0x0000cb00ff037624 */ /* 0x000fc600078e00ff */
[----:B------:R-:W-:Y:S02]  /*15c60*/  ISETP.NE.AND P0, PT, R0, 0x1, PT ;  /* 0x000000010000780c */ /* 0x000fe40003f05270 */
[----:B------:R-:W-:-:S11]  /*15c70*/  IADD3 R0, R227, 0x7f, RZ ;  /* 0x0000007fe3007810 */ /* 0x000fd60007ffe0ff */
[----:B------:R-:W-:-:S05]  /*15c80*/  @P0 IMAD.HI.U32 R2, R0, c[0x0][0x2c8], RZ ;  /* 0x0000b20000020a27 */ /* 0x000fca00078e00ff */
[----:B------:R-:W-:Y:S02]  /*15c90*/  @P0 SHF.R.U32.HI R0, RZ, c[0x0][0x2cc], R2 ;  /* 0x0000b300ff000a19 */ /* 0x000fe40000011602 */
[----:B------:R-:W-:Y:S02]  /*15ca0*/  ISETP.GE.AND P0, PT, R3, 0x1, PT ;  /* 0x000000010300780c */ /* 0x000fe40003f06270 */
[----:B------:R-:W-:-:S05]  /*15cb0*/  IADD3 R2, R209, 0x1, -R210 ;  /* 0x00000001d1027810 */ /* 0x000fca0007ffe8d2 */
        /* <DEDUP_REMOVED lines=13> */
.L_x_877:
[----:B------:R-:W-:-:S04]  /*15d90*/  MOV R3, 0x1 ;  /* 0x0000000100037802 */ /* 0x000fc80000000f00 */
[----:B------:R-:W-:-:S13]  /*15da0*/  ISETP.NE.AND P0, PT, R3, c[0x0][0x32c], PT ;  /* 0x0000cb0003007a0c */ /* 0x000fda0003f05270 */
[----:B------:R-:W-:-:S05]  /*15db0*/  @P0 IMAD.HI.U32 R3, R0, c[0x0][0x330], RZ ;  /* 0x0000cc0000030a27 */ /* 0x000fca00078e00ff */
[----:B------:R-:W-:Y:S02]  /*15dc0*/  @P0 SHF.R.U32.HI R0, RZ, c[0x0][0x334], R3 ;  /* 0x0000cd00ff000a19 */ /* 0x000fe40000011603 */
.L_x_878:
[----:B------:R-:W-:Y:S05]  /*15dd0*/  BSYNC B0 ;  /* 0x0000000000007941 */ /* 0x000fea0003800000 */
.L_x_876:
[----:B------:R-:W-:-:S05]  /*15de0*/  IMAD R0, R0, c[0x0][0x32c], RZ ;  /* 0x0000cb0000007a24 */ /* 0x000fca00078e02ff */
[----:B------:R-:W-:-:S04]  /*15df0*/  IMNMX R2, R2, R0, !PT ;  /* 0x0000000002027217 */ /* 0x000fc80007800200 */
.L_x_875:
[----:B------:R-:W-:-:S04]  /*15e00*/  IADD3 R2, R2, 0x1f, RZ ;  /* 0x0000001f02027810 */ /* 0x000fc80007ffe0ff */
[----:B------:R-:W-:-:S04]  /*15e10*/  SHF.R.S32.HI R0, RZ, 0x1f, R2 ;  /* 0x0000001fff007819 */ /* 0x000fc80000011402 */
[----:B------:R-:W-:-:S04]  /*15e20*/  LEA.HI R0, R0, R2, RZ, 0x5 ;  /* 0x0000000200007211 */ /* 0x000fc800078f28ff */
[----:B------:R-:W-:-:S04]  /*15e30*/  SHF.R.S32.HI R0, RZ, 0x5, R0 ;  /* 0x00000005ff007819 */ /* 0x000fc80000011400 */
[----:B------:R-:W-:-:S04]  /*15e40*/  IMNMX R196, R208, R0, !PT ;  /* 0x00000000d0c47217 */ /* 0x000fc80007800200 */
[----:B------:R-:W-:-:S13]  /*15e50*/  ISETP.GE.AND P0, PT, R195, R196, PT ;  /* 0x000000c4c300720c */ /* 0x000fda0003f06270 */
[----:B------:R-:W-:Y:S05]  /*15e60*/  @!P0 BRA `(.L_x_879) ;  /* 0x000023c000008947 */ /* 0x000fea0003800000 */
[----:B------:R-:W-:Y:S02]  /*15e70*/  MOV R136, R5 ;  /* 0x0000000500887202 */ /* 0x000fe40000000f00 */
[----:B------:R-:W-:Y:S02]  /*15e80*/  MOV R135, R134 ;  /* 0x0000008600877202 */ /* 0x000fe40000000f00 */
.L_x_890:
        /* <DEDUP_REMOVED lines=27> */
.L_x_997:
[----:B------:R-:W-:-:S05]  /*16040*/  BRA.DIV ~URZ, `(.L_x_883) ;  /* 0x0000b7327f007947 */ /* 0x000fca000b800000 */
[----:B----4-:R4:W3:Y:S02]  /*16050*/  SHFL.IDX PT, R0, R5, RZ, 0x181f ;  /* 0x00181fff05007589 */ /* 0x0108e400000e0000 */
.L_x_998:
[C---:B------:R-:W-:Y:S02]  /*16060*/  ISETP.GE.AND P0, PT, R132.reuse, c[0x0][0x1d4], PT ;  /* 0x0000750084007a0c */ /* 0x040fe40003f06270 */
[C---:B---3--:R-:W-:Y:S04]  /*16070*/  LEA R6, P1, R132.reuse, R0, 0x1 ;  /* 0x0000000084067211 */ /* 0x048fe800078208ff */
[----:B------:R-:W-:Y:S02]  /*16080*/  LEA.HI.X R7, R132, R4, R133, 0x1, P1 ;  /* 0x0000000484077211 */ /* 0x000fe400008f0c85 */
[C---:B------:R-:W-:Y:S04]  /*16090*/  LEA R2, P1, R201.reuse, R0, 0x1 ;  /* 0x00000000c9027211 */ /* 0x040fe800078208ff */
[----:B------:R-:W-:Y:S01]  /*160a0*/  LEA.HI.X R3, R201, R4, R205, 0x1, P1 ;  /* 0x00000004c9037211 */ /* 0x000fe200008f0ccd */
[----:B------:R-:W-:Y:S01]  /*160b0*/  @!PT LDS RZ, [RZ] ;  /* 0x00000000fffff984 */ /* 0x000fe20000000800 */
[----:B------:R-:W-:Y:S01]  /*160c0*/  @!PT LDS RZ, [RZ] ;  /* 0x00000000fffff984 */ /* 0x000fe20000000800 */
[----:B------:R-:W-:Y:S01]  /*160d0*/  @!PT LDS RZ, [RZ] ;  /* 0x00000000fffff984 */ /* 0x000fe20000000800 */
[----:B------:R3:W-:Y:S01]  /*160e0*/  LDGSTS.E.BYPASS.LTC128B.128 [R194+0x8080], [R6.64], !P0 ;  /* 0x0808000006c27fae */ /* 0x0007e2000c101d48 */
[----:B------:R-:W-:Y:S11]  /*160f0*/  ISETP.GE.AND P0, PT, R137, c[0x0][0x1d4], PT ;  /* 0x0000750089007a0c */ /* 0x000ff60003f06270 */
[----:B------:R-:W-:Y:S02]  /*16100*/  @!UPT UIADD3 URZ, URZ, URZ, URZ ;  /* 0x0000003f3f3ff290 */ /* 0x000fe4000fffe03f */
[----:B------:R5:W-:Y:S01]  /*16110*/  LDGSTS.E.BYPASS.LTC128B.128 [R194+0x9080], [R2.64], !P0 ;  /* 0x0908000002c27fae */ /* 0x000be2000c101d48 */
[C---:B------:R-:W-:Y:S02]  /*16120*/  ISETP.GE.AND P0, PT, R200.reuse, c[0x0][0x1d4], PT ;  /* 0x00007500c8007a0c */ /* 0x040fe40003f06270 */
[C---:B-----5:R-:W-:Y:S04]  /*16130*/  LEA R2, P1, R200.reuse, R0, 0x1 ;  /* 0x00000000c8027211 */ /* 0x060fe800078208ff */
[----:B------:R-:W-:Y:S07]  /*16140*/  LEA.HI.X R3, R200, R4, R207, 0x1, P1 ;  /* 0x00000004c8037211 */ /* 0x000fee00008f0ccf */
[----:B------:R5:W-:Y:S01]  /*16150*/  LDGSTS.E.BYPASS.LTC128B.128 [R194+0xa080], [R2.64], !P0 ;  /* 0x0a08000002c27fae */ /* 0x000be2000c101d48 */
[C---:B------:R-:W-:Y:S02]  /*16160*/  ISETP.GE.AND P0, PT, R199.reuse, c[0x0][0x1d4], PT ;  /* 0x00007500c7007a0c */ /* 0x040fe40003f06270 */
[C---:B-----5:R-:W-:Y:S04]  /*16170*/  LEA R2, P1, R199.reuse, R0, 0x1 ;  /* 0x00000000c7027211 */ /* 0x060fe800078208ff */
[----:B------:R-:W-:Y:S07]  /*16180*/  LEA.HI.X R3, R199, R4, R206, 0x1, P1 ;  /* 0x00000004c7037211 */ /* 0x000fee00008f0cce */
[----:B------:R3:W-:Y:S02]  /*16190*/  LDGSTS.E.BYPASS.LTC128B.128 [R194+0xb080], [R2.64], !P0 ;  /* 0x0b08000002c27fae */ /* 0x0007e4000c101d48 */
.L_x_881:
[----:B------:R-:W-:Y:S05]  /*161a0*/  BSYNC B0 ;  /* 0x0000000000007941 */ /* 0x000fea0003800000 */
.L_x_880:
        /* <DEDUP_REMOVED lines=153> */
[C---:B------:R-:W-:Y:S02]  /*16b40*/  IADD3 R4, -R0.reuse, RZ, RZ ;  /* 0x000000ff00047210 */ /* 0x040fe40007ffe1ff */
[----:B------:R-:W-:Y:S03]  /*16b50*/  @!P5 IADD3 R3, P0, R0, R222, RZ ;  /* 0x000000de0003d210 */ /* 0x000fe60007f1e0ff */
[----:B------:R-:W-:Y:S01]  /*16b60*/  IMAD R198, R4, c[0x0][0x2b8], R2 ;  /* 0x0000ae0004c67a24 */ /* 0x000fe200078e0202 */
[----:B------:R-:W-:Y:S02]  /*16b70*/  @!P5 LEA.HI.X.SX32 R0, R0, R225, 0x1, P0 ;  /* 0x000000e10000d211 */ /* 0x000fe400000f0eff */
[C---:B------:R-:W-:Y:S04]  /*16b80*/  @!P5 LEA R2, P0, R3.reuse, c[0x0][0x2a0], 0x2 ;  /* 0x0000a8000302da11 */ /* 0x040fe800078010ff */
[----:B------:R-:W-:Y:S02]  /*16b90*/  @!P5 LEA.HI.X R3, R3, c[0x0][0x2a4], R0, 0x2, P0 ;  /* 0x0000a9000303da11 */ /* 0x000fe400000f1400 */
[----:B------:R-:W-:Y:S03]  /*16ba0*/  SHF.R.S32.HI R0, RZ, 0x1f, R198 ;  /* 0x0000001fff007819 */ /* 0x000fe600000114c6 */
[----:B------:R1:W2:Y:S02]  /*16bb0*/  @!P5 LDG.E R197, [R2.64] ;  /* 0x0000000802c5d981 */ /* 0x0002a4000c1e1900 */
[----:B------:R-:W-:Y:S04]  /*16bc0*/  IMAD R0, R0, c[0x0][0x1e0], RZ ;  /* 0x0000780000007a24 */ /* 0x000fe800078e02ff */
[C---:B------:R-:W-:Y:S02]  /*16bd0*/  IMAD R0, R198.reuse, c[0x0][0x1e4], R0 ;  /* 0x00007900c6007a24 */ /* 0x040fe400078e0200 */
[----:B-1----:R-:W-:Y:S05]  /*16be0*/  IMAD.WIDE.U32 R2, R198, c[0x0][0x1e0], RZ ;  /* 0x00007800c6027a25 */ /* 0x002fea00078e00ff */
        /* <DEDUP_REMOVED lines=11> */
.L_x_999:
[----:B------:R-:W-:-:S05]  /*16ca0*/  BRA.DIV ~URZ, `(.L_x_887) ;  /* 0x0000ab927f007947 */ /* 0x000fca000b800000 */
[----:B-1----:R1:W3:Y:S02]  /*16cb0*/  SHFL.IDX PT, R0, R5, RZ, 0x181f ;  /* 0x00181fff05007589 */ /* 0x0022e400000e0000 */
.L_x_1000:
[C---:B------:R-:W-:Y:S02]  /*16cc0*/  ISETP.GE.AND P0, PT, R132.reuse, c[0x0][0x1d4], PT ;  /* 0x0000750084007a0c */ /* 0x040fe40003f06270 */
[C---:B---3--:R-:W-:Y:S04]  /*16cd0*/  LEA R6, P1, R132.reuse, R0, 0x1 ;  /* 0x0000000084067211 */ /* 0x048fe800078208ff */
[----:B--2---:R-:W-:Y:S02]  /*16ce0*/  LEA.HI.X R7, R132, R4, R133, 0x1, P1 ;  /* 0x0000000484077211 */ /* 0x004fe400008f0c85 */
        /* <DEDUP_REMOVED lines=10> */
[C---:B---3--:R-:W-:Y:S04]  /*16d90*/  LEA R2, P1, R200.reuse, R0, 0x1 ;  /* 0x00000000c8027211 */ /* 0x048fe800078208ff */
[----:B------:R-:W-:Y:S07]  /*16da0*/  LEA.HI.X R3, R200, R4, R207, 0x1, P1 ;  /* 0x00000004c8037211 */ /* 0x000fee00008f0ccf */
[----:B------:R3:W-:Y:S01]  /*16db0*/  LDGSTS.E.BYPASS.LTC128B.128 [R194+0xe080], [R2.64], !P0 ;  /* 0x0e08000002c27fae */ /* 0x0007e2000c101d48 */
[C---:B------:R-:W-:Y:S02]  /*16dc0*/  ISETP.GE.AND P0, PT, R199.reuse, c[0x0][0x1d4], PT ;  /* 0x00007500c7007a0c */ /* 0x040fe40003f06270 */
[C---:B---3--:R-:W-:Y:S04]  /*16dd0*/  LEA R2, P1, R199.reuse, R0, 0x1 ;  /* 0x00000000c7027211 */ /* 0x048fe800078208ff */
[----:B------:R-:W-:Y:S07]  /*16de0*/  LEA.HI.X R3, R199, R4, R206, 0x1, P1 ;  /* 0x00000004c7037211 */ /* 0x000fee00008f0cce */
[----:B------:R2:W-:Y:S02]  /*16df0*/  LDGSTS.E.BYPASS.LTC128B.128 [R194+0xf080], [R2.64], !P0 ;  /* 0x0f08000002c27fae */ /* 0x0005e4000c101d48 */
.L_x_885:
[----:B--234-:R-:W-:Y:S05]  /*16e00*/  BSYNC B0 ;  /* 0x0000000000007941 */ /* 0x01cfea0003800000 */
.L_x_884:
        /* <DEDUP_REMOVED lines=19> */
.L_x_1001:
[----:B-12---:R-:W-:Y:S01]  /*16f40*/  FMNMX.FTZ R4, R4, R0, !PT ;  /* 0x0000000004047209 */ /* 0x006fe20007810000 */
[----:B------:R-:W-:-:S05]  /*16f50*/  BRA.DIV ~URZ, `(.L_x_889) ;  /* 0x0000a9827f007947 */ /* 0x000fca000b800000 */
[----:B------:R-:W1:Y:S02]  /*16f60*/  SHFL.BFLY PT, R0, R4, 0x1, 0x1f ;  /* 0x0c201f0004007f89 */ /* 0x000e6400000e0000 */
[----:B-1----:R-:W-:Y:S02]  /*16f70*/  FMNMX.FTZ R134, R4, R0, !PT ;  /* 0x0000000004867209 */ /* 0x002fe40007810000 */
[----:B------:R-:W1:Y:S02]  /*16f80*/  SHFL.BFLY PT, R0, R5, 0x2, 0x1f ;  /* 0x0c401f0005007f89 */ /* 0x000e6400000e0000 */
[----:B-1----:R-:W-:Y:S05]  /*16f90*/  FMNMX.FTZ R4, R5, R0, !PT ;  /* 0x0000000005047209 */ /* 0x002fea0007810000 */
[----:B------:R1:W2:Y:S02]  /*16fa0*/  SHFL.BFLY PT, R0, R4, 0x1, 0x1f ;  /* 0x0c201f0004007f89 */ /* 0x0002a400000e0000 */
.L_x_1002:
[----:B--2---:R-:W-:Y:S01]  /*16fb0*/  FMNMX.FTZ R3, R0, R4, !PT ;  /* 0x0000000400037209 */ /* 0x004fe20007810000 */
[C---:B------:R-:W-:Y:S01]  /*16fc0*/  FADD.FTZ R0, -R134.reuse, R135 ;  /* 0x0000008786007221 */ /* 0x040fe20000010100 */
[----:B------:R-:W-:Y:S01]  /*16fd0*/  WARPSYNC 0xffffffff ;  /* 0xffffffff00007948 */ /* 0x000fe20003800000 */
[----:B-1----:R-:W-:Y:S01]  /*16fe0*/  FMUL.FTZ R4, R134, c[0x0][0x2d0] ;  /* 0x0000b40086047a20 */ /* 0x002fe20000410000 */
[C---:B------:R-:W-:Y:S01]  /*16ff0*/  ISETP.GT.AND P0, PT, R195.reuse, R196, PT ;  /* 0x000000c4c300720c */ /* 0x040fe20003f04270 */
[----:B------:R-:W-:Y:S01]  /*17000*/  FMUL.FTZ R0, R0, c[0x0][0x2d0] ;  /* 0x0000b40000007a20 */ /* 0x000fe20000410000 */
[----:B------:R-:W-:Y:S01]  /*17010*/  IADD3 R195, R195, -0x1, RZ ;  /* 0xffffffffc3c37810 */ /* 0x000fe20007ffe0ff */
        /* <DEDUP_REMOVED lines=55> */
[----:B------:R-:W3:Y:S01]  /*17390*/  MUFU.EX2 R135, R171 ;  /* 0x000000ab00877308 */ /* 0x000ee20000000800 */
        /* <DEDUP_REMOVED lines=132> */
[----:B---3--:R-:W-:Y:S03]  /*17be0*/  FADD.FTZ R0, R135, R172 ;  /* 0x000000ac87007221 */ /* 0x008fe60000010000 */
[----:B------:R-:W3:Y:S01]  /*17bf0*/  MUFU.EX2 R170, R165 ;  /* 0x000000a500aa7308 */ /* 0x000ee20000000800 */
        /* <DEDUP_REMOVED lines=9> */
[----:B---3--:R-:W-:Y:S01]  /*17c90*/  F2FP.PACK_AB R165, R169, R170 ;  /* 0x000000aaa9a5723e */ /* 0x008fe200000000ff */
        /* <DEDUP_REMOVED lines=38> */
[-C--:B------:R-:W-:Y:S01]  /*17f00*/  MOV R136, R3.reuse ;  /* 0x0000000300887202 */ /* 0x080fe20000000f00 */
[----:B------:R-:W-:Y:S03]  /*17f10*/  FADD.FTZ R203, R135, R0 ;  /* 0x0000000087cb7221 */ /* 0x000fe60000010000 */
[----:B------:R-:W-:Y:S01]  /*17f20*/  MOV R135, R134 ;  /* 0x0000008600877202 */ /* 0x000fe20000000f00 */
[C---:B------:R-:W-:Y:S01]  /*17f30*/  HMMA.16816.F32 R152, R164.reuse, R148, R4 ;  /* 0x00000094a498723c */ /* 0x040fe20000001804 */
[----:B------:R-:W1:Y:S07]  /*17f40*/  LDSM.16.MT88.4 R4, [R181+0x800] ;  /* 0x00080000b504783b */ /* 0x000e6e0000004200 */
        /* <DEDUP_REMOVED lines=46> */
.L_x_879:
[----:B------:R-:W-:-:S13]  /*18230*/  ISETP.GE.AND P0, PT, R195, R208, PT ;  /* 0x000000d0c300720c */ /* 0x000fda0003f06270 */
[----:B------:R-:W-:Y:S05]  /*18240*/  @!P0 BRA `(.L_x_891) ;  /* 0x00002b3000008947 */ /* 0x000fea0003800000 */
[----:B------:R-:W-:Y:S02]  /*18250*/  MOV R136, R5 ;  /* 0x0000000500887202 */ /* 0x000fe40000000f00 */
[----:B------:R-:W-:Y:S02]  /*18260*/  MOV R135, R134 ;  /* 0x0000008600877202 */ /* 0x000fe40000000f00 */
.L_x_909:
[----:B------:R-:W-:Y:S04]  /*18270*/  DEPBAR.LE SB0, 0x0 ;  /* 0x000080000000791a */ /* 0x000fe80000000000 */
[----:B------:R-:W-:Y:S01]  /*18280*/  WARPSYNC 0xffffffff ;  /* 0xffffffff00007948 */ /* 0x000fe20003800000 */
[----:B------:R-:W-:Y:S01]  /*18290*/  BAR.SYNC.DEFER_BLOCKING 0x0 ;  /* 0x0000000000007b1d */ /* 0x000fe20000010000 */
[----:B------:R-:W-:Y:S01]  /*182a0*/  SHF.R.S32.HI R0, RZ, 0x1f, R198 ;  /* 0x0000001fff007819 */ /* 0x000fe200000114c6 */
[----:B------:R-:W-:Y:S01]  /*182b0*/  IMAD.WIDE.U32 R2, R198, c[0x0][0x208], RZ ;  /* 0x00008200c6027a25 */ /* 0x000fe200078e00ff */
[----:B------:R-:W-:Y:S03]  /*182c0*/  SHF.R.S32.HI R4, RZ, 0x1f, R197 ;  /* 0x0000001fff047819 */ /* 0x000fe600000114c5 */
[----:B------:R-:W-:Y:S02]  /*182d0*/  IMAD R0, R0, c[0x0][0x208], RZ ;  /* 0x0000820000007a24 */ /* 0x000fe400078e02ff */
[----:B------:R-:W-:Y:S02]  /*182e0*/  IMAD R4, R4, c[0x0][0x218], RZ ;  /* 0x0000860004047a24 */ /* 0x000fe400078e02ff */
[----:B------:R-:W-:Y:S02]  /*182f0*/  IMAD R0, R198, c[0x0][0x20c], R0 ;  /* 0x00008300c6007a24 */ /* 0x000fe400078e0200 */
[----:B------:R-:W-:Y:S03]  /*18300*/  IMAD R4, R197, c[0x0][0x21c], R4 ;  /* 0x00008700c5047a24 */ /* 0x000fe600078e0204 */
[----:B------:R-:W-:Y:S05]  /*18310*/  IADD3 R3, R3, R0, RZ ;  /* 0x0000000003037210 */ /* 0x000fea0007ffe0ff */
[----:B------:R-:W-:Y:S01]  /*18320*/  IMAD.WIDE.U32 R2, R197, c[0x0][0x218], R2 ;  /* 0x00008600c5027a25 */ /* 0x000fe200078e0002 */
[----:B------:R1:W2:Y:S04]  /*18330*/  LDSM.16.M88.4 R16, [R182] ;  /* 0x00000000b610783b */ /* 0x0002a80000000200 */
[----:B------:R-:W-:Y:S01]  /*18340*/  IADD3 R0, P0, R216, R2, RZ ;  /* 0x00000002d8007210 */ /* 0x000fe20007f1e0ff */
[----:B------:R1:W3:Y:S03]  /*18350*/  LDSM.16.M88.4 R8, [R177] ;  /* 0x00000000b108783b */ /* 0x0002e60000000200 */
[----:B------:R-:W-:Y:S02]  /*18360*/  IADD3.X R2, R218, R3, R4, P0, !PT ;  /* 0x00000003da027210 */ /* 0x000fe400007fe404 */
[C---:B------:R-:W-:Y:S01]  /*18370*/  LEA R134, P0, R0.reuse, c[0x0][0x1f8], 0x1 ;  /* 0x00007e0000867a11 */ /* 0x040fe200078008ff */
[----:B------:R1:W4:Y:S03]  /*18380*/  LDSM.16.M88.4 R160, [R177+0x800] ;  /* 0x00080000b1a0783b */ /* 0x0003260000000200 */
[----:B------:R-:W-:Y:S01]  /*18390*/  LEA.HI.X R0, R0, c[0x0][0x1fc], R2, 0x1, P0 ;  /* 0x00007f0000007a11 */ /* 0x000fe200000f0c02 */
[----:B------:R1:W1:Y:S04]  /*183a0*/  LDSM.16.M88.4 R164, [R183] ;  /* 0x00000000b7a4783b */ /* 0x0002680000000200 */
[----:B------:R1:W1:Y:S04]  /*183b0*/  LDSM.16.M88.4 R168, [R186] ;  /* 0x00000000baa8783b */ /* 0x0002680000000200 */
[----:B------:R1:W1:Y:S01]  /*183c0*/  LDSM.16.M88.4 R172, [R193] ;  /* 0x00000000c1ac783b */ /* 0x0002620000000200 */
[----:B------:R-:W-:-:S05]  /*183d0*/  BRA.DIV ~URZ, `(.L_x_892) ;  /* 0x000095d27f007947 */ /* 0x000fca000b800000 */
[----:B------:R-:W4:Y:S02]  /*183e0*/  SHFL.IDX PT, R0, R0, RZ, 0x181f ;  /* 0x00181fff00007589 */ /* 0x000f2400000e0000 */
.L_x_1003:
[C---:B--23--:R-:W-:Y:S01]  /*183f0*/  HMMA.16816.F32 R4, R16.reuse, R8, RZ ;  /* 0x000000081004723c */ /* 0x04cfe200000018ff */
[----:B------:R-:W2:Y:S01]  /*18400*/  SHFL.IDX PT, R2, R134, RZ, 0x181f ;  /* 0x00181fff86027589 */ /* 0x000ea200000e0000 */
[----:B------:R-:W-:Y:S01]  /*18410*/  BSSY B0, `(.L_x_893) ;  /* 0x00000d0000007945 */ /* 0x000fe20003800000 */
[----:B------:R-:W-:Y:S02]  /*18420*/  ISETP.GE.AND P4, PT, R132, c[0x0][0x1d4], PT ;  /* 0x0000750084007a0c */ /* 0x000fe40003f86270 */
[----:B------:R-:W-:Y:S02]  /*18430*/  ISETP.GE.AND P3, PT, R200, c[0x0][0x1d4], PT ;  /* 0x00007500c8007a0c */ /* 0x000fe40003f66270 */
[----:B------:R-:W-:Y:S01]  /*18440*/  ISETP.GE.AND P2, PT, R199, c[0x0][0x1d4], PT ;  /* 0x00007500c7007a0c */ /* 0x000fe20003f46270 */
[C---:B------:R-:W-:Y:S08]  /*18450*/  HMMA.16816.F32 R8, R16.reuse, R10, RZ ;  /* 0x0000000a1008723c */ /* 0x040ff000000018ff */
[C---:B----4-:R-:W-:Y:S08]  /*18460*/  HMMA.16816.F32 R12, R16.reuse, R160, RZ ;  /* 0x000000a0100c723c */ /* 0x050ff000000018ff */
[----:B------:R-:W-:Y:S01]  /*18470*/  HMMA.16816.F32 R16, R16, R162, RZ ;  /* 0x000000a21010723c */ /* 0x000fe200000018ff */
[C---:B--2---:R-:W-:Y:S04]  /*18480*/  LEA R160, P0, R132.reuse, R2, 0x1 ;  /* 0x0000000284a07211 */ /* 0x044fe800078008ff */
[----:B------:R-:W-:Y:S02]  /*18490*/  LEA.HI.X R161, R132, R0, R133, 0x1, P0 ;  /* 0x0000000084a17211 */ /* 0x000fe400000f0c85 */
[C---:B------:R-:W-:Y:S01]  /*184a0*/  LEA R162, P1, R200.reuse, R2, 0x1 ;  /* 0x00000002c8a27211 */ /* 0x040fe200078208ff */
[C---:B-1----:R-:W-:Y:S02]  /*184b0*/  HMMA.16816.F32 R4, R164.reuse, R168, R4 ;  /* 0x000000a8a404723c */ /* 0x042fe40000001804 */
[----:B------:R-:W-:Y:S01]  /*184c0*/  @!PT LDS RZ, [RZ] ;  /* 0x00000000fffff984 */ /* 0x000fe20000000800 */
[----:B------:R-:W-:Y:S01]  /*184d0*/  @!PT LDS RZ, [RZ] ;  /* 0x00000000fffff984 */ /* 0x000fe20000000800 */
[----:B------:R1:W-:Y:S03]  /*184e0*/  LDGSTS.E.BYPASS.LTC128B.128 [R219+0x8080], [R160.64], !P4 ;  /* 0x08080000a0db7fae */ /* 0x0003e6000e101d48 */
[----:B------:R-:W-:Y:S02]  /*184f0*/  LEA.HI.X R163, R200, R0, R207, 0x1, P1 ;  /* 0x00000000c8a37211 */ /* 0x000fe400008f0ccf */
[----:B------:R-:W-:Y:S01]  /*18500*/  ISETP.GE.AND P1, PT, R137, c[0x0][0x1d4], PT ;  /* 0x0000750089007a0c */ /* 0x000fe20003f26270 */
[C---:B------:R-:W-:Y:S08]  /*18510*/  HMMA.16816.F32 R8, R164.reuse, R170, R8 ;  /* 0x000000aaa408723c */ /* 0x040ff00000001808 */
[C---:B------:R-:W-:Y:S08]  /*18520*/  HMMA.16816.F32 R12, R164.reuse, R172, R12 ;  /* 0x000000aca40c723c */ /* 0x040ff0000000180c */
[----:B------:R-:W-:Y:S04]  /*18530*/  HMMA.16816.F32 R16, R164, R174, R16 ;  /* 0x000000aea410723c */ /* 0x000fe80000001810 */
[C---:B-1----:R-:W-:Y:S04]  /*18540*/  LEA R160, P0, R201.reuse, R2, 0x1 ;  /* 0x00000002c9a07211 */ /* 0x042fe800078008ff */
[----:B------:R-:W-:Y:S04]  /*18550*/  LEA.HI.X R161, R201, R0, R205, 0x1, P0 ;  /* 0x00000000c9a17211 */ /* 0x000fe800000f0ccd */
[C---:B------:R-:W-:Y:S01]  /*18560*/  LEA R2, P0, R199.reuse, R2, 0x1 ;  /* 0x00000002c7027211 */ /* 0x040fe200078008ff */
[----:B------:R1:W-:Y:S03]  /*18570*/  LDGSTS.E.BYPASS.LTC128B.128 [R219+0x9080], [R160.64], !P1 ;  /* 0x09080000a0db7fae */ /* 0x0003e6000c901d48 */
[----:B------:R-:W-:Y:S02]  /*18580*/  LEA.HI.X R3, R199, R0, R206, 0x1, P0 ;  /* 0x00000000c7037211 */ /* 0x000fe400000f0cce */
[----:B------:R-:W-:Y:S01]  /*18590*/  ISETP.GT.AND P0, PT, R195, R208, PT ;  /* 0x000000d0c300720c */ /* 0x000fe20003f04270 */
[----:B------:R1:W-:Y:S06]  /*185a0*/  LDGSTS.E.BYPASS.LTC128B.128 [R219+0xa080], [R162.64], !P3 ;  /* 0x0a080000a2db7fae */ /* 0x0003ec000d901d48 */
[----:B------:R2:W-:Y:S06]  /*185b0*/  LDGSTS.E.BYPASS.LTC128B.128 [R219+0xb080], [R2.64], !P2 ;  /* 0x0b08000002db7fae */ /* 0x0005ec000d101d48 */
[----:B------:R-:W-:Y:S06]  /*185c0*/  LDSM.16.M88.4 R168, [R176] ;  /* 0x00000000b0a8783b */ /* 0x000fec0000000200 */
[----:B------:R-:W-:Y:S06]  /*185d0*/  LDSM.16.M88.4 R164, [R176+0x800] ;  /* 0x00080000b0a4783b */ /* 0x000fec0000000200 */
[----:B------:R-:W-:Y:S06]  /*185e0*/  LDSM.16.M88.4 R172, [R159+-0x3000] ;  /* 0xffd000009fac783b */ /* 0x000fec0000000200 */
[----:B-1----:R-:W1:Y:S06]  /*185f0*/  LDSM.16.M88.4 R160, [R185] ;  /* 0x00000000b9a0783b */ /* 0x002e6c0000000200 */
[----:B------:R-:W0:Y:S01]  /*18600*/  LDGDEPBAR ;  /* 0x00000000000079af */ /* 0x000e220000000000 */
[C---:B-1----:R-:W-:Y:S08]  /*18610*/  HMMA.16816.F32 R4, R160.reuse, R168, R4 ;  /* 0x000000a8a004723c */ /* 0x042ff00000001804 */
[C---:B------:R-:W-:Y:S01]  /*18620*/  HMMA.16816.F32 R8, R160.reuse, R170, R8 ;  /* 0x000000aaa008723c */ /* 0x040fe20000001808 */
[----:B------:R-:W1:Y:S07]  /*18630*/  LDSM.16.M88.4 R168, [R184] ;  /* 0x00000000b8a8783b */ /* 0x000e6e0000000200 */
[C---:B------:R-:W-:Y:S08]  /*18640*/  HMMA.16816.F32 R12, R160.reuse, R164, R12 ;  /* 0x000000a4a00c723c */ /* 0x040ff0000000180c */
[----:B------:R-:W-:Y:S01]  /*18650*/  HMMA.16816.F32 R16, R160, R166, R16 ;  /* 0x000000a6a010723c */ /* 0x000fe20000001810 */
[----:B------:R-:W3:Y:S06]  /*18660*/  LDSM.16.M88.4 R160, [R159+-0x2800] ;  /* 0xffd800009fa0783b */ /* 0x000eec0000000200 */
[----:B------:R-:W-:Y:S01]  /*18670*/  LDSM.16.M88.4 R164, [R182+0x4000] ;  /* 0x00400000b6a4783b */ /* 0x000fe20000000200 */
[C---:B-1----:R-:W-:Y:S08]  /*18680*/  HMMA.16816.F32 R4, R168.reuse, R172, R4 ;  /* 0x000000aca804723c */ /* 0x042ff00000001804 */
[C---:B------:R-:W-:Y:S01]  /*18690*/  HMMA.16816.F32 R8, R168.reuse, R174, R8 ;  /* 0x000000aea808723c */ /* 0x040fe20000001808 */
[----:B------:R-:W1:Y:S07]  /*186a0*/  LDSM.16.M88.4 R172, [R177+0x1000] ;  /* 0x00100000b1ac783b */ /* 0x000e6e0000000200 */
[C---:B---3--:R-:W-:Y:S08]  /*186b0*/  HMMA.16816.F32 R12, R168.reuse, R160, R12 ;  /* 0x000000a0a80c723c */ /* 0x048ff0000000180c */
[----:B------:R-:W-:Y:S01]  /*186c0*/  HMMA.16816.F32 R16, R168, R162, R16 ;  /* 0x000000a2a810723c */ /* 0x000fe20000001810 */
[----:B------:R-:W3:Y:S06]  /*186d0*/  LDSM.16.M88.4 R160, [R177+0x1800] ;  /* 0x00180000b1a0783b */ /* 0x000eec0000000200 */
[----:B------:R-:W-:Y:S01]  /*186e0*/  LDSM.16.M88.4 R168, [R183+0x4000] ;  /* 0x00400000b7a8783b */ /* 0x000fe20000000200 */
[C---:B-1----:R-:W-:Y:S08]  /*186f0*/  HMMA.16816.F32 R4, R164.reuse, R172, R4 ;  /* 0x000000aca404723c */ /* 0x042ff00000001804 */
[C---:B------:R-:W-:Y:S01]  /*18700*/  HMMA.16816.F32 R8, R164.reuse, R174, R8 ;  /* 0x000000aea408723c */ /* 0x040fe20000001808 */
[----:B------:R-:W1:Y:S07]  /*18710*/  LDSM.16.M88.4 R172, [R189] ;  /* 0x00000000bdac783b */ /* 0x000e6e0000000200 */
[C---:B---3--:R-:W-:Y:S08]  /*18720*/  HMMA.16816.F32 R12, R164.reuse, R160, R12 ;  /* 0x000000a0a40c723c */ /* 0x048ff0000000180c */
[----:B------:R-:W-:Y:S01]  /*18730*/  HMMA.16816.F32 R16, R164, R162, R16 ;  /* 0x000000a2a410723c */ /* 0x000fe20000001810 */
[----:B------:R-:W3:Y:S06]  /*18740*/  LDSM.16.M88.4 R160, [R188] ;  /* 0x00000000bca0783b */ /* 0x000eec0000000200 */
        /* <DEDUP_REMOVED lines=10> */
[----:B------:R-:W1:Y:S07]  /*187f0*/  LDSM.16.M88.4 R172, [R159+-0x2000] ;  /* 0xffe000009fac783b */ /* 0x000e6e0000000200 */
[C---:B---3--:R-:W-:Y:S08]  /*18800*/  HMMA.16816.F32 R12, R164.reuse, R160, R12 ;  /* 0x000000a0a40c723c */ /* 0x048ff0000000180c */
        /* <DEDUP_REMOVED lines=57> */
[----:B------:R-:W3:Y:S01]  /*18ba0*/  LDSM.16.M88.4 R160, [R159+0x800] ;  /* 0x000800009fa0783b */ /* 0x000ee20000000200 */
[----:B------:R-:W-:Y:S05]  /*18bb0*/  DEPBAR.LE SB0, 0x0 ;  /* 0x000080000000791a */ /* 0x000fea0000000000 */
[----:B------:R-:W-:Y:S01]  /*18bc0*/  BAR.SYNC.DEFER_BLOCKING 0x0 ;  /* 0x0000000000007b1d */ /* 0x000fe20000010000 */
[C---:B-1----:R-:W-:Y:S08]  /*18bd0*/  HMMA.16816.F32 R4, R168.reuse, R172, R4 ;  /* 0x000000aca804723c */ /* 0x042ff00000001804 */
[C---:B------:R-:W-:Y:S08]  /*18be0*/  HMMA.16816.F32 R8, R168.reuse, R174, R8 ;  /* 0x000000aea808723c */ /* 0x040ff00000001808 */
[C---:B---3--:R-:W-:Y:S08]  /*18bf0*/  HMMA.16816.F32 R12, R168.reuse, R160, R12 ;  /* 0x000000a0a80c723c */ /* 0x048ff0000000180c */
[----:B------:R-:W-:Y:S01]  /*18c00*/  FMUL.FTZ R0, R4, c[0x0][0x320] ;  /* 0x0000c80004007a20 */ /* 0x000fe20000410000 */
[----:B------:R-:W-:Y:S03]  /*18c10*/  HMMA.16816.F32 R16, R168, R162, R16 ;  /* 0x000000a2a810723c */ /* 0x000fe60000001810 */
        /* <DEDUP_REMOVED lines=32> */
[----:B---34-:R-:W-:Y:S02]  /*18e20*/  IMAD.MOV.U32 R196, RZ, RZ, c[0x0][0x2b8] ;  /* 0x0000ae00ffc47624 */ /* 0x018fe400078e00ff */
[----:B------:R-:W-:Y:S02]  /*18e30*/  IMAD.MOV.U32 R197, RZ, RZ, RZ ;  /* 0x000000ffffc57224 */ /* 0x000fe400078e00ff */
[----:B--2---:R-:W-:Y:S01]  /*18e40*/  IMAD R2, R195, 0x20, R226 ;  /* 0x00000020c3027824 */ /* 0x004fe200078e02e2 */
[----:B------:R-:W-:Y:S04]  /*18e50*/  ISETP.NE.AND P6, PT, R196, 0x1, PT ;  /* 0x00000001c400780c */ /* 0x000fe80003fc5270 */
[----:B------:R-:W-:Y:S05]  /*18e60*/  IADD3 R2, R2, -0x20, R212 ;  /* 0xffffffe002027810 */ /* 0x000fea0007ffe0d4 */
[--C-:B------:R-:W-:Y:S04]  /*18e70*/  IMAD.MOV.U32 R0, RZ, RZ, R2.reuse ;  /* 0x000000ffff007224 */ /* 0x100fe800078e0002 */
        /* <DEDUP_REMOVED lines=24> */
.L_x_1004:
[----:B------:R-:W-:-:S05]  /*19000*/  BRA.DIV ~URZ, `(.L_x_896) ;  /* 0x00008a527f007947 */ /* 0x000fca000b800000 */
[----:B--2---:R2:W4:Y:S02]  /*19010*/  SHFL.IDX PT, R0, R5, RZ, 0x181f ;  /* 0x00181fff05007589 */ /* 0x00452400000e0000 */
.L_x_1005:
[C---:B----4-:R-:W-:Y:S04]  /*19020*/  LEA R2, P0, R132.reuse, R0, 0x1 ;  /* 0x0000000084027211 */ /* 0x050fe800078008ff */
[----:B---3--:R-:W-:Y:S05]  /*19030*/  LEA.HI.X R3, R132, R4, R133, 0x1, P0 ;  /* 0x0000000484037211 */ /* 0x008fea00000f0c85 */
[----:B------:R-:W-:Y:S01]  /*19040*/  @!PT LDS RZ, [RZ] ;  /* 0x00000000fffff984 */ /* 0x000fe20000000800 */
[----:B------:R-:W-:Y:S01]  /*19050*/  @!PT LDS RZ, [RZ] ;  /* 0x00000000fffff984 */ /* 0x000fe20000000800 */
[----:B------:R-:W-:Y:S01]  /*19060*/  @!PT LDS RZ, [RZ] ;  /* 0x00000000fffff984 */ /* 0x000fe20000000800 */
[----:B------:R3:W-:Y:S02]  /*19070*/  LDGSTS.E.BYPASS.LTC128B.128 [R194+0xc080], [R2.64], !P4 ;  /* 0x0c08000002c27fae */ /* 0x0007e4000e101d48 */
[C---:B---3--:R-:W-:Y:S04]  /*19080*/  LEA R2, P0, R201.reuse, R0, 0x1 ;  /* 0x00000000c9027211 */ /* 0x048fe800078008ff */
[----:B------:R-:W-:Y:S02]  /*19090*/  LEA.HI.X R3, R201, R4, R205, 0x1, P0 ;  /* 0x00000004c9037211 */ /* 0x000fe400000f0ccd */
[C---:B------:R-:W-:Y:S03]  /*190a0*/  LEA R6, P0, R200.reuse, R0, 0x1 ;  /* 0x00000000c8067211 */ /* 0x040fe600078008ff */
[----:B------:R3:W-:Y:S01]  /*190b0*/  LDGSTS.E.BYPASS.LTC128B.128 [R194+0xd080], [R2.64], !P1 ;  /* 0x0d08000002c27fae */ /* 0x0007e2000c901d48 */
[----:B------:R-:W-:Y:S05]  /*190c0*/  LEA.HI.X R7, R200, R4, R207, 0x1, P0 ;  /* 0x00000004c8077211 */ /* 0x000fea00000f0ccf */
[----:B------:R4:W-:Y:S01]  /*190d0*/  LDGSTS.E.BYPASS.LTC128B.128 [R194+0xe080], [R6.64], !P3 ;  /* 0x0e08000006c27fae */ /* 0x0009e2000d901d48 */
[C---:B---3--:R-:W-:Y:S04]  /*190e0*/  LEA R2, P0, R199.reuse, R0, 0x1 ;  /* 0x00000000c7027211 */ /* 0x048fe800078008ff */
[----:B------:R-:W-:Y:S05]  /*190f0*/  LEA.HI.X R3, R199, R4, R206, 0x1, P0 ;  /* 0x00000004c7037211 */ /* 0x000fea00000f0cce */
[----:B------:R4:W-:Y:S04]  /*19100*/  LDGSTS.E.BYPASS.LTC128B.128 [R194+0xf080], [R2.64], !P2 ;  /* 0x0f08000002c27fae */ /* 0x0009e8000d101d48 */
.L_x_894:
[----:B---34-:R-:W-:Y:S05]  /*19110*/  BSYNC B0 ;  /* 0x0000000000007941 */ /* 0x018fea0003800000 */
.L_x_893:
[----:B------:R-:W-:Y:S01]  /*19120*/  LOP3.LUT R8, RZ, c[0x0][0x324], RZ, 0x33, !PT ;  /* 0x0000c900ff087a12 */ /* 0x000fe200078e33ff */
[----:B--2---:R-:W-:Y:S01]  /*19130*/  IMAD.MOV.U32 R0, RZ, RZ, c[0x0][0x2c4] ;  /* 0x0000b100ff007624 */ /* 0x004fe200078e00ff */
[----:B------:R-:W0:Y:S01]  /*19140*/  LDGDEPBAR ;  /* 0x00000000000079af */ /* 0x000e220000000000 */
[----:B------:R-:W-:Y:S02]  /*19150*/  IMAD.IADD R4, R231, 0x1, R227 ;  /* 0x00000001e7047824 */ /* 0x000fe400078e02e3 */
[----:B------:R-:W-:Y:S01]  /*19160*/  IMAD.SHL.U32 R5, R195, 0x20, RZ ;  /* 0x00000020c3057824 */ /* 0x000fe200078e00ff */
[----:B------:R-:W-:Y:S11]  /*19170*/  ISETP.NE.AND P0, PT, R0, 0x1, PT ;  /* 0x000000010000780c */ /* 0x000ff60003f05270 */
[----:B------:R-:W-:Y:S02]  /*19180*/  @!UPT UIADD3 URZ, URZ, URZ, URZ ;  /* 0x0000003f3f3ff290 */ /* 0x000fe4000fffe03f */
[----:B------:R-:W-:Y:S05]  /*19190*/  @P0 IMAD.HI.U32 R0, R4, c[0x0][0x2c8], RZ ;  /* 0x0000b20004000a27 */ /* 0x000fea00078e00ff */
[----:B------:R-:W-:Y:S02]  /*191a0*/  @P0 SHF.R.U32.HI R4, RZ, c[0x0][0x2cc], R0 ;  /* 0x0000b300ff040a19 */ /* 0x000fe40000011600 */
[----:B------:R-:W-:Y:S04]  /*191b0*/  IADD3 R0, -R215, 0x1, -R5 ;  /* 0x00000001d7007810 */ /* 0x000fe80007ffe905 */
[----:B------:R-:W-:Y:S04]  /*191c0*/  IADD3 R6, -R210, R0, R209 ;  /* 0x00000000d2067210 */ /* 0x000fe80007ffe1d1 */
[----:B------:R-:W-:Y:S01]  /*191d0*/  IADD3 R7, R6, c[0x0][0x328], RZ ;  /* 0x0000ca0006077a10 */ /* 0x000fe20007ffe0ff */
[----:B------:R-:W-:-:S05]  /*191e0*/  BRA.DIV ~URZ, `(.L_x_897) ;  /* 0x000088d27f007947 */ /* 0x000fca000b800000 */
[----:B------:R2:W3:Y:S02]  /*191f0*/  SHFL.IDX PT, R3, R4, RZ, 0x1c1f ;  /* 0x001c1fff04037589 */ /* 0x0004e400000e0000 */
.L_x_1006:
[-C--:B---3--:R-:W-:Y:S01]  /*19200*/  IADD3 R2, R7, R3.reuse, RZ ;  /* 0x0000000307027210 */ /* 0x088fe20007ffe0ff */
[----:B------:R-:W-:Y:S02]  /*19210*/  IMAD.MOV.U32 R0, RZ, RZ, c[0x0][0x32c] ;  /* 0x0000cb00ff007624 */ /* 0x000fe400078e00ff */
[----:B------:R-:W-:Y:S03]  /*19220*/  IMAD.IADD R6, R8, 0x1, R6 ;  /* 0x0000000108067824 */ /* 0x000fe600078e0206 */
[----:B------:R-:W-:Y:S02]  /*19230*/  ISETP.GE.AND P0, PT, R0, 0x1, PT ;  /* 0x000000010000780c */ /* 0x000fe40003f06270 */
[----:B------:R-:W-:Y:S11]  /*19240*/  IADD3 R0, R6, R3, RZ ;  /* 0x0000000306007210 */ /* 0x000ff60007ffe0ff */
        /* <DEDUP_REMOVED lines=14> */
.L_x_900:
[----:B------:R-:W-:Y:S04]  /*19330*/  MOV R8, c[0x0][0x32c] ;  /* 0x0000cb0000087a02 */ /* 0x000fe80000000f00 */
[----:B------:R-:W-:Y:S11]  /*19340*/  ISETP.NE.AND P0, PT, R8, 0x1, PT ;  /* 0x000000010800780c */ /* 0x000ff60003f05270 */
[----:B------:R-:W-:Y:S02]  /*19350*/  @!UPT UIADD3 URZ, URZ, URZ, URZ ;  /* 0x0000003f3f3ff290 */ /* 0x000fe4000fffe03f */
[----:B------:R-:W-:Y:S05]  /*19360*/  @P0 IMAD.HI.U32 R8, R3, c[0x0][0x330], RZ ;  /* 0x0000cc0003080a27 */ /* 0x000fea00078e00ff */
[----:B------:R-:W-:Y:S02]  /*19370*/  @P0 SHF.R.U32.HI R3, RZ, c[0x0][0x334], R8 ;  /* 0x0000cd00ff030a19 */ /* 0x000fe40000011608 */
.L_x_901:
[----:B------:R-:W-:Y:S05]  /*19380*/  BSYNC B0 ;  /* 0x0000000000007941 */ /* 0x000fea0003800000 */
.L_x_899:
[----:B------:R-:W-:Y:S04]  /*19390*/  IMAD R3, R3, c[0x0][0x32c], -R5 ;  /* 0x0000cb0003037a24 */ /* 0x000fe800078e0a05 */
[----:B------:R-:W-:Y:S05]  /*193a0*/  IMAD.IADD R3, R3, 0x1, -R215 ;  /* 0x0000000103037824 */ /* 0x000fea00078e0ad7 */
[----:B------:R-:W-:Y:S02]  /*193b0*/  IMNMX R0, R0, R3, !PT ;  /* 0x0000000300007217 */ /* 0x000fe40007800200 */
[----:B------:R-:W-:Y:S04]  /*193c0*/  IADD3 R3, R3, c[0x0][0x32c], RZ ;  /* 0x0000cb0003037a10 */ /* 0x000fe80007ffe0ff */
[----:B------:R-:W-:Y:S02]  /*193d0*/  IMNMX R2, R2, R3, PT ;  /* 0x0000000302027217 */ /* 0x000fe40003800200 */
.L_x_898:
[----:B------:R-:W-:Y:S04]  /*193e0*/  ISETP.GT.AND P1, PT, R195, -0x1, PT ;  /* 0xffffffffc300780c */ /* 0x000fe80003f24270 */
[C---:B------:R-:W-:Y:S02]  /*193f0*/  ISETP.GT.AND P2, PT, R0.reuse, RZ, P1 ;  /* 0x000000ff0000720c */ /* 0x040fe40000f44270 */
[----:B------:R-:W-:Y:S02]  /*19400*/  ISETP.GT.AND P0, PT, R0, 0x1, P1 ;  /* 0x000000010000780c */ /* 0x000fe40000f04270 */
[C---:B------:R-:W-:Y:S02]  /*19410*/  ISETP.LT.OR P2, PT, R2.reuse, 0x1, P2 ;  /* 0x000000010200780c */ /* 0x040fe40001741670 */
[----:B------:R-:W-:Y:S02]  /*19420*/  ISETP.LT.OR P0, PT, R2, 0x2, P0 ;  /* 0x000000020200780c */ /* 0x000fe40000701670 */
[----:B------:R-:W-:Y:S02]  /*19430*/  FSEL R14, R167, -INF , !P2 ;  /* 0xff800000a70e7808 */ /* 0x000fe40005000000 */
[----:B------:R-:W-:Y:S02]  /*19440*/  ISETP.GT.AND P2, PT, R0, 0x8, P1 ;  /* 0x000000080000780c */ /* 0x000fe40000f44270 */
[----:B------:R-:W-:Y:S02]  /*19450*/  FSEL R161, R164, -INF , !P0 ;  /* 0xff800000a4a17808 */ /* 0x000fe40004000000 */
        /* <DEDUP_REMOVED lines=10> */
[C---:B------:R-:W-:Y:S02]  /*19500*/  ISETP.GT.AND P2, PT, R0.reuse, 0x18, P1 ;  /* 0x000000180000780c */ /* 0x040fe40000f44270 */
[----:B------:R-:W-:Y:S02]  /*19510*/  FSEL R17, R11, -INF , !P0 ;  /* 0xff8000000b117808 */ /* 0x000fe40004000000 */
[----:B------:R-:W-:Y:S02]  /*19520*/  ISETP.GT.AND P0, PT, R0, 0x19, P1 ;  /* 0x000000190000780c */ /* 0x000fe40000f04270 */
[C---:B------:R-:W-:Y:S02]  /*19530*/  ISETP.LT.OR P2, PT, R2.reuse, 0x19, P2 ;  /* 0x000000190200780c */ /* 0x040fe40001741670 */
[----:B------:R-:W-:Y:S02]  /*19540*/  ISETP.LT.OR P0, PT, R2, 0x1a, P0 ;  /* 0x0000001a0200780c */ /* 0x000fe40000701670 */
[----:B------:R-:W-:Y:S02]  /*19550*/  FSEL R16, R10, -INF , !P2 ;  /* 0xff8000000a107808 */ /* 0x000fe40005000000 */
[----:B------:R-:W-:Y:S01]  /*19560*/  FSEL R15, R9, -INF , !P0 ;  /* 0xff800000090f7808 */ /* 0x000fe20004000000 */
[----:B------:R-:W-:-:S06]  /*19570*/  BRA.DIV ~URZ, `(.L_x_902) ;  /* 0x000085b27f007947 */ /* 0x000fcc000b800000 */
[----:B------:R3:W4:Y:S02]  /*19580*/  SHFL.IDX PT, R3, R4, 0x1, 0x1c1f ;  /* 0x003c1f0004037f89 */ /* 0x00072400000e0000 */
.L_x_1007:
[----:B----4-:R-:W-:Y:S01]  /*19590*/  IADD3 R2, R7, R3, RZ ;  /* 0x0000000307027210 */ /* 0x010fe20007ffe0ff */
        /* <DEDUP_REMOVED lines=11> */
[----:B--23--:R-:W-:Y:S05]  /*19650*/  IMAD.MOV.U32 R4, RZ, RZ, c[0x0][0x32c] ;  /* 0x0000cb00ff047624 */ /* 0x00cfea00078e00ff */
[----:B------:R-:W-:Y:S11]  /*19660*/  ISETP.NE.AND P0, PT, R4, 0x1, PT ;  /* 0x000000010400780c */ /* 0x000ff60003f05270 */
[----:B------:R-:W-:Y:S02]  /*19670*/  @!UPT UIADD3 URZ, URZ, URZ, URZ ;  /* 0x0000003f3f3ff290 */ /* 0x000fe4000fffe03f */
[----:B------:R-:W-:Y:S05]  /*19680*/  @P0 IMAD.HI.U32 R4, R3, c[0x0][0x330], RZ ;  /* 0x0000cc0003040a27 */ /* 0x000fea00078e00ff */
[----:B------:R-:W-:Y:S04]  /*19690*/  @P0 SHF.R.U32.HI R3, RZ, c[0x0][0x334], R4 ;  /* 0x0000cd00ff030a19 */ /* 0x000fe80000011604 */
[----:B------:R-:W-:Y:S01]  /*196a0*/  LOP3.LUT R3, RZ, R3, RZ, 0x33, !PT ;  /* 0x00000003ff037212 */ /* 0x000fe200078e33ff */
[----:B------:R-:W-:-:S05]  /*196b0*/  BRA `(.L_x_906) ;  /* 0x0000005000007947 */ /* 0x000fca0003800000 */
.L_x_905:
[----:B--23--:R-:W-:Y:S04]  /*196c0*/  MOV R4, c[0x0][0x32c] ;  /* 0x0000cb0000047a02 */ /* 0x00cfe80000000f00 */
[----:B------:R-:W-:Y:S11]  /*196d0*/  ISETP.NE.AND P0, PT, R4, 0x1, PT ;  /* 0x000000010400780c */ /* 0x000ff60003f05270 */
[----:B------:R-:W-:Y:S02]  /*196e0*/  @!UPT UIADD3 URZ, URZ, URZ, URZ ;  /* 0x0000003f3f3ff290 */ /* 0x000fe4000fffe03f */
[----:B------:R-:W-:Y:S05]  /*196f0*/  @P0 IMAD.HI.U32 R4, R3, c[0x0][0x330], RZ ;  /* 0x0000cc0003040a27 */ /* 0x000fea00078e00ff */
[----:B------:R-:W-:Y:S02]  /*19700*/  @P0 SHF.R.U32.HI R3, RZ, c[0x0][0x334], R4 ;  /* 0x0000cd00ff030a19 */ /* 0x000fe40000011604 */
.L_x_906:
[----:B------:R-:W-:Y:S05]  /*19710*/  BSYNC B0 ;  /* 0x0000000000007941 */ /* 0x000fea0003800000 */
.L_x_904:
[----:B------:R-:W-:Y:S04]  /*19720*/  IMAD R5, R3, c[0x0][0x32c], -R5 ;  /* 0x0000cb0003057a24 */ /* 0x000fe800078e0a05 */
[----:B------:R-:W-:Y:S05]  /*19730*/  IMAD.IADD R3, R5, 0x1, -R215 ;  /* 0x0000000105037824 */ /* 0x000fea00078e0ad7 */
[----:B------:R-:W-:Y:S02]  /*19740*/  IMNMX R0, R0, R3, !PT ;  /* 0x0000000300007217 */ /* 0x000fe40007800200 */
[----:B------:R-:W-:Y:S04]  /*19750*/  IADD3 R3, R3, c[0x0][0x32c], RZ ;  /* 0x0000cb0003037a10 */ /* 0x000fe80007ffe0ff */
[----:B------:R-:W-:Y:S02]  /*19760*/  IMNMX R2, R2, R3, PT ;  /* 0x0000000302027217 */ /* 0x000fe40003800200 */
.L_x_903:
[C---:B------:R-:W-:Y:S02]  /*19770*/  ISETP.GT.AND P0, PT, R0.reuse, RZ, P1 ;  /* 0x000000ff0000720c */ /* 0x040fe40000f04270 */
[----:B------:R-:W-:Y:S02]  /*19780*/  ISETP.GT.AND P2, PT, R0, 0x1, P1 ;  /* 0x000000010000780c */ /* 0x000fe40000f44270 */
[C---:B------:R-:W-:Y:S02]  /*19790*/  ISETP.LT.OR P0, PT, R2.reuse, 0x1, P0 ;  /* 0x000000010200780c */ /* 0x040fe40000701670 */
[----:B------:R-:W-:Y:S02]  /*197a0*/  ISETP.LT.OR P2, PT, R2, 0x2, P2 ;  /* 0x000000020200780c */ /* 0x000fe40001741670 */
[----:B------:R-:W-:Y:S02]  /*197b0*/  FSEL R6, R175, -INF , !P0 ;  /* 0xff800000af067808 */ /* 0x000fe40004000000 */
[----:B------:R-:W-:Y:S02]  /*197c0*/  ISETP.GT.AND P0, PT, R0, 0x8, P1 ;  /* 0x000000080000780c */ /* 0x000fe40000f04270 */
[----:B------:R-:W-:Y:S02]  /*197d0*/  FSEL R13, R174, -INF , !P2 ;  /* 0xff800000ae0d7808 */ /* 0x000fe40005000000 */
[----:B------:R-:W-:Y:S02]  /*197e0*/  ISETP.LT.OR P0, PT, R2, 0x9, P0 ;  /* 0x000000090200780c */ /* 0x000fe40000701670 */
[C---:B------:R-:W-:Y:S02]  /*197f0*/  ISETP.GT.AND P2, PT, R0.reuse, 0x9, P1 ;  /* 0x000000090000780c */ /* 0x040fe40000f44270 */
[----:B------:R-:W-:Y:S02]  /*19800*/  FSEL R12, R173, -INF , !P0 ;  /* 0xff800000ad0c7808 */ /* 0x000fe40004000000 */
[----:B------:R-:W-:Y:S02]  /*19810*/  ISETP.GT.AND P0, PT, R0, 0x10, P1 ;  /* 0x000000100000780c */ /* 0x000fe40000f04270 */
[C---:B------:R-:W-:Y:S02]  /*19820*/  ISETP.LT.OR P2, PT, R2.reuse, 0xa, P2 ;  /* 0x0000000a0200780c */ /* 0x040fe40001741670 */
[----:B------:R-:W-:Y:S02]  /*19830*/  ISETP.LT.OR P0, PT, R2, 0x11, P0 ;  /* 0x000000110200780c */ /* 0x000fe40000701670 */
[----:B------:R-:W-:Y:S02]  /*19840*/  FSEL R11, R172, -INF , !P2 ;  /* 0xff800000ac0b7808 */ /* 0x000fe40005000000 */
[----:B------:R-:W-:Y:S02]  /*19850*/  ISETP.GT.AND P3, PT, R0, 0x11, P1 ;  /* 0x000000110000780c */ /* 0x000fe40000f64270 */
[----:B------:R-:W-:Y:S02]  /*19860*/  FSEL R10, R162, -INF , !P0 ;  /* 0xff800000a20a7808 */ /* 0x000fe40004000000 */
[C---:B------:R-:W-:Y:S02]  /*19870*/  ISETP.GT.AND P2, PT, R0.reuse, 0x18, P1 ;  /* 0x000000180000780c */ /* 0x040fe40000f44270 */
[----:B------:R-:W-:Y:S02]  /*19880*/  ISETP.GT.AND P0, PT, R0, 0x19, P1 ;  /* 0x000000190000780c */ /* 0x000fe40000f04270 */
[----:B------:R-:W-:Y:S02]  /*19890*/  FMNMX.FTZ R0, R14, R135, !PT ;  /* 0x000000870e007209 */ /* 0x000fe40007810000 */
[----:B------:R-:W-:Y:S02]  /*198a0*/  FMNMX.FTZ R3, R6, R136, !PT ;  /* 0x0000008806037209 */ /* 0x000fe40007810000 */
[----:B------:R-:W-:Y:S02]  /*198b0*/  FMNMX.FTZ R0, R161, R0, !PT ;  /* 0x00000000a1007209 */ /* 0x000fe40007810000 */
[----:B------:R-:W-:Y:S02]  /*198c0*/  FMNMX.FTZ R3, R13, R3, !PT ;  /* 0x000000030d037209 */ /* 0x000fe40007810000 */
[C---:B------:R-:W-:Y:S02]  /*198d0*/  ISETP.LT.OR P3, PT, R2.reuse, 0x12, P3 ;  /* 0x000000120200780c */ /* 0x040fe40001f61670 */
[C---:B------:R-:W-:Y:S02]  /*198e0*/  ISETP.LT.OR P1, PT, R2.reuse, 0x19, P2 ;  /* 0x000000190200780c */ /* 0x040fe40001721670 */
[----:B------:R-:W-:Y:S02]  /*198f0*/  ISETP.LT.OR P0, PT, R2, 0x1a, P0 ;  /* 0x0000001a0200780c */ /* 0x000fe40000701670 */
[----:B------:R-:W-:Y:S02]  /*19900*/  FMNMX.FTZ R2, R160, R0, !PT ;  /* 0x00000000a0027209 */ /* 0x000fe40007810000 */
[----:B------:R-:W-:Y:S02]  /*19910*/  FMNMX.FTZ R0, R12, R3, !PT ;  /* 0x000000030c007209 */ /* 0x000fe40007810000 */
[----:B------:R-:W-:Y:S02]  /*19920*/  FMNMX.FTZ R2, R19, R2, !PT ;  /* 0x0000000213027209 */ /* 0x000fe40007810000 */
[----:B------:R-:W-:Y:S02]  /*19930*/  FMNMX.FTZ R0, R11, R0, !PT ;  /* 0x000000000b007209 */ /* 0x000fe40007810000 */
[----:B------:R-:W-:Y:S02]  /*19940*/  FSEL R9, R165, -INF , !P3 ;  /* 0xff800000a5097808 */ /* 0x000fe40005800000 */
[----:B------:R-:W-:Y:S02]  /*19950*/  FMNMX.FTZ R2, R18, R2, !PT ;  /* 0x0000000212027209 */ /* 0x000fe40007810000 */
[----:B------:R-:W-:Y:S02]  /*19960*/  FMNMX.FTZ R0, R10, R0, !PT ;  /* 0x000000000a007209 */ /* 0x000fe40007810000 */
[----:B------:R-:W-:Y:S02]  /*19970*/  FSEL R8, R163, -INF , !P1 ;  /* 0xff800000a3087808 */ /* 0x000fe40004800000 */
[----:B------:R-:W-:Y:S02]  /*19980*/  FMNMX.FTZ R2, R17, R2, !PT ;  /* 0x0000000211027209 */ /* 0x000fe40007810000 */
[----:B------:R-:W-:Y:S02]  /*19990*/  FMNMX.FTZ R0, R9, R0, !PT ;  /* 0x0000000009007209 */ /* 0x000fe40007810000 */
[----:B-1----:R-:W-:Y:S02]  /*199a0*/  FSEL R7, R166, -INF , !P0 ;  /* 0xff800000a6077808 */ /* 0x002fe40004000000 */
[----:B------:R-:W-:Y:S02]  /*199b0*/  FMNMX.FTZ R2, R16, R2, !PT ;  /* 0x0000000210027209 */ /* 0x000fe40007810000 */
[----:B------:R-:W-:Y:S02]  /*199c0*/  FMNMX.FTZ R0, R8, R0, !PT ;  /* 0x0000000008007209 */ /* 0x000fe40007810000 */
[----:B--23--:R-:W-:Y:S02]  /*199d0*/  FMNMX.FTZ R4, R15, R2, !PT ;  /* 0x000000020f047209 */ /* 0x00cfe40007810000 */
[----:B------:R-:W-:Y:S01]  /*199e0*/  FMNMX.FTZ R5, R7, R0, !PT ;  /* 0x0000000007057209 */ /* 0x000fe20007810000 */
[----:B------:R-:W-:-:S05]  /*199f0*/  BRA.DIV ~URZ, `(.L_x_907) ;  /* 0x000081a27f007947 */ /* 0x000fca000b800000 */
[----:B------:R1:W2:Y:S02]  /*19a00*/  SHFL.BFLY PT, R0, R4, 0x2, 0x1f ;  /* 0x0c401f0004007f89 */ /* 0x0002a400000e0000 */
.L_x_1008:
[----:B-12---:R-:W-:Y:S01]  /*19a10*/  FMNMX.FTZ R4, R4, R0, !PT ;  /* 0x0000000004047209 */ /* 0x006fe20007810000 */
[----:B------:R-:W-:-:S05]  /*19a20*/  BRA.DIV ~URZ, `(.L_x_908) ;  /* 0x000081b27f007947 */ /* 0x000fca000b800000 */
[----:B------:R-:W1:Y:S02]  /*19a30*/  SHFL.BFLY PT, R0, R4, 0x1, 0x1f ;  /* 0x0c201f0004007f89 */ /* 0x000e6400000e0000 */
[----:B-1----:R-:W-:Y:S02]  /*19a40*/  FMNMX.FTZ R134, R4, R0, !PT ;  /* 0x0000000004867209 */ /* 0x002fe40007810000 */
[----:B------:R-:W1:Y:S02]  /*19a50*/  SHFL.BFLY PT, R0, R5, 0x2, 0x1f ;  /* 0x0c401f0005007f89 */ /* 0x000e6400000e0000 */
[----:B-1----:R-:W-:Y:S05]  /*19a60*/  FMNMX.FTZ R4, R5, R0, !PT ;  /* 0x0000000005047209 */ /* 0x002fea0007810000 */
[----:B------:R1:W2:Y:S02]  /*19a70*/  SHFL.BFLY PT, R0, R4, 0x1, 0x1f ;  /* 0x0c201f0004007f89 */ /* 0x0002a400000e0000 */
.L_x_1009:
[C---:B------:R-:W-:Y:S01]  /*19a80*/  FSETP.NEU.FTZ.AND P0, PT, R134.reuse, -INF , PT ;  /* 0xff8000008600780b */ /* 0x040fe20003f1d000 */
[----:B------:R-:W-:Y:S01]  /*19a90*/  FMUL.FTZ R2, R134, c[0x0][0x2d0] ;  /* 0x0000b40086027a20 */ /* 0x000fe20000410000 */
[----:B--2---:R-:W-:Y:S01]  /*19aa0*/  FMNMX.FTZ R3, R0, R4, !PT ;  /* 0x0000000400037209 */ /* 0x004fe20007810000 */
[----:B------:R-:W-:Y:S01]  /*19ab0*/  WARPSYNC 0xffffffff ;  /* 0xffffffff00007948 */ /* 0x000fe20003800000 */
[----:B------:R-:W-:Y:S02]  /*19ac0*/  FSEL R0, R134, RZ, P0 ;  /* 0x000000ff86007208 */ /* 0x000fe40000000000 */
[----:B------:R-:W-:Y:S02]  /*19ad0*/  FSEL R2, R2, RZ, P0 ;  /* 0x000000ff02027208 */ /* 0x000fe40000000000 */
[----:B------:R-:W-:Y:S01]  /*19ae0*/  FSETP.NEU.FTZ.AND P0, PT, R3, -INF , PT ;  /* 0xff8000000300780b */ /* 0x000fe20003f1d000 */
[----:B------:R-:W-:Y:S02]  /*19af0*/  FADD.FTZ R0, -R0, R135 ;  /* 0x0000008700007221 */ /* 0x000fe40000010100 */
        /* <DEDUP_REMOVED lines=20> */
[----:B---3--:R-:W-:Y:S01]  /*19c40*/  F2FP.PACK_AB R160, R4, R15 ;  /* 0x0000000f04a0723e */ /* 0x008fe200000000ff */
[C---:B------:R-:W-:Y:S01]  /*19c50*/  FMUL.FTZ R29, R0.reuse, R29 ;  /* 0x0000001d001d7220 */ /* 0x040fe20000410000 */
[----:B------:R-:W1:Y:S01]  /*19c60*/  MUFU.EX2 R15, R19 ;  /* 0x00000013000f7308 */ /* 0x000e620000000800 */
[C---:B------:R-:W-:Y:S02]  /*19c70*/  FMUL.FTZ R32, R0.reuse, R32 ;  /* 0x0000002000207220 */ /* 0x040fe40000410000 */
[C---:B------:R-:W-:Y:S02]  /*19c80*/  FMUL.FTZ R33, R0.reuse, R33 ;  /* 0x0000002100217220 */ /* 0x040fe40000410000 */
[C---:B------:R-:W-:Y:S02]  /*19c90*/  FMUL.FTZ R36, R0.reuse, R36 ;  /* 0x0000002400247220 */ /* 0x040fe40000410000 */
[----:B------:R-:W-:Y:S02]  /*19ca0*/  FMUL.FTZ R37, R0, R37 ;  /* 0x0000002500257220 */ /* 0x000fe40000410000 */
[----:B----4-:R-:W-:Y:S01]  /*19cb0*/  FADD.FTZ R5, R4, R2 ;  /* 0x0000000204057221 */ /* 0x010fe20000010000 */
[C---:B------:R-:W-:Y:S01]  /*19cc0*/  FSEL R2, R3.reuse, RZ, P0 ;  /* 0x000000ff03027208 */ /* 0x040fe20000000000 */
[----:B------:R-:W-:Y:S02]  /*19cd0*/  FMUL.FTZ R4, R3, c[0x0][0x2d0] ;  /* 0x0000b40003047a20 */ /* 0x000fe40000410000 */
[----:B------:R-:W-:Y:S02]  /*19ce0*/  FMUL.FTZ R40, R0, R40 ;  /* 0x0000002800287220 */ /* 0x000fe40000410000 */
[----:B------:R-:W-:Y:S01]  /*19cf0*/  FADD.FTZ R2, -R2, R136 ;  /* 0x0000008802027221 */ /* 0x000fe20000010100 */
[----:B------:R-:W-:Y:S01]  /*19d00*/  FSEL R4, R4, RZ, P0 ;  /* 0x000000ff04047208 */ /* 0x000fe20000000000 */
[----:B------:R-:W-:Y:S01]  /*19d10*/  FMUL.FTZ R41, R0, R41 ;  /* 0x0000002900297220 */ /* 0x000fe20000410000 */
[----:B------:R-:W-:Y:S01]  /*19d20*/  ISETP.GT.AND P0, PT, R195, R208, PT ;  /* 0x000000d0c300720c */ /* 0x000fe20003f04270 */
[----:B------:R-:W-:Y:S02]  /*19d30*/  FMUL.FTZ R2, R2, c[0x0][0x2d0] ;  /* 0x0000b40002027a20 */ /* 0x000fe40000410000 */
[--C-:B------:R-:W-:Y:S02]  /*19d40*/  FFMA.FTZ R136, R11, c[0x0][0x2d0], -R4.reuse ;  /* 0x0000b4000b887a23 */ /* 0x100fe40000010804 */
[--C-:B------:R-:W-:Y:S01]  /*19d50*/  FFMA.FTZ R166, R10, c[0x0][0x2d0], -R4.reuse ;  /* 0x0000b4000aa67a23 */ /* 0x100fe20000010804 */
[----:B-1----:R-:W-:Y:S01]  /*19d60*/  F2FP.PACK_AB R162, R15, R16 ;  /* 0x000000100fa2723e */ /* 0x002fe200000000ff */
[----:B------:R-:W1:Y:S01]  /*19d70*/  MUFU.EX2 R2, R2 ;  /* 0x0000000200027308 */ /* 0x000e620000000800 */
[--C-:B------:R-:W-:Y:S02]  /*19d80*/  FFMA.FTZ R165, R9, c[0x0][0x2d0], -R4.reuse ;  /* 0x0000b40009a57a23 */ /* 0x100fe40000010804 */
[--C-:B------:R-:W-:Y:S02]  /*19d90*/  FFMA.FTZ R167, R8, c[0x0][0x2d0], -R4.reuse ;  /* 0x0000b40008a77a23 */ /* 0x100fe40000010804 */
[--C-:B------:R-:W-:Y:S02]  /*19da0*/  FFMA.FTZ R6, R6, c[0x0][0x2d0], -R4.reuse ;  /* 0x0000b40006067a23 */ /* 0x100fe40000010804 */
[--C-:B------:R-:W-:Y:S02]  /*19db0*/  FFMA.FTZ R14, R13, c[0x0][0x2d0], -R4.reuse ;  /* 0x0000b4000d0e7a23 */ /* 0x100fe40000010804 */
        /* <DEDUP_REMOVED lines=10> */
[C---:B-1----:R-:W-:Y:S02]  /*19e60*/  FMUL.FTZ R18, R2.reuse, R142 ;  /* 0x0000008e02127220 */ /* 0x042fe40000410000 */
[C---:B------:R-:W-:Y:S02]  /*19e70*/  FMUL.FTZ R19, R2.reuse, R143 ;  /* 0x0000008f02137220 */ /* 0x040fe40000410000 */
[----:B------:R-:W1:Y:S01]  /*19e80*/  LDSM.16.MT88.4 R140, [R178] ;  /* 0x00000000b28c783b */ /* 0x000e620000004200 */
[----:B------:R-:W4:Y:S01]  /*19e90*/  MUFU.EX2 R152, R14 ;  /* 0x0000000e00987308 */ /* 0x000f220000000800 */
[----:B------:R-:W-:Y:S02]  /*19ea0*/  FMUL.FTZ R7, R2, R155 ;  /* 0x0000009b02077220 */ /* 0x000fe40000410000 */
[----:B------:R-:W-:Y:S02]  /*19eb0*/  FMUL.FTZ R8, R0, R148 ;  /* 0x0000009400087220 */ /* 0x000fe40000410000 */
[C---:B--2---:R-:W-:Y:S02]  /*19ec0*/  FMUL.FTZ R6, R2.reuse, R154 ;  /* 0x0000009a02067220 */ /* 0x044fe40000410000 */
        /* <DEDUP_REMOVED lines=16> */
[----:B------:R-:W2:Y:S01]  /*19fd0*/  MUFU.EX2 R146, R135 ;  /* 0x0000008700927308 */ /* 0x000ea20000000800 */
[C---:B------:R-:W-:Y:S02]  /*19fe0*/  FMUL.FTZ R31, R2.reuse, R31 ;  /* 0x0000001f021f7220 */ /* 0x040fe40000410000 */
[C---:B------:R-:W-:Y:S02]  /*19ff0*/  FMUL.FTZ R34, R2.reuse, R34 ;  /* 0x0000002202227220 */ /* 0x040fe40000410000 */
[C---:B------:R-:W-:Y:S02]  /*1a000*/  FMUL.FTZ R35, R2.reuse, R35 ;  /* 0x0000002302237220 */ /* 0x040fe40000410000 */
[C---:B------:R-:W-:Y:S02]  /*1a010*/  FMUL.FTZ R38, R2.reuse, R38 ;  /* 0x0000002602267220 */ /* 0x040fe40000410000 */
[C---:B------:R-:W-:Y:S01]  /*1a020*/  FMUL.FTZ R39, R2.reuse, R39 ;  /* 0x0000002702277220 */ /* 0x040fe20000410000 */
[----:B------:R-:W-:Y:S01]  /*1a030*/  MUFU.EX2 R135, R172 ;  /* 0x000000ac00877308 */ /* 0x000fe20000000800 */
[C---:B------:R-:W-:Y:S02]  /*1a040*/  FMUL.FTZ R42, R2.reuse, R42 ;  /* 0x0000002a022a7220 */ /* 0x040fe40000410000 */
[----:B------:R-:W-:Y:S02]  /*1a050*/  FMUL.FTZ R43, R2, R43 ;  /* 0x0000002b022b7220 */ /* 0x000fe40000410000 */
[C---:B------:R-:W-:Y:S02]  /*1a060*/  FMUL.FTZ R44, R0.reuse, R44 ;  /* 0x0000002c002c7220 */ /* 0x040fe40000410000 */
[----:B------:R-:W-:Y:S02]  /*1a070*/  FMUL.FTZ R45, R0, R45 ;  /* 0x0000002d002d7220 */ /* 0x000fe40000410000 */
[C---:B------:R-:W-:Y:S01]  /*1a080*/  FMUL.FTZ R46, R2.reuse, R46 ;  /* 0x0000002e022e7220 */ /* 0x040fe20000410000 */
[----:B------:R3:W-:Y:S01]  /*1a090*/  MUFU.EX2 R170, R166 ;  /* 0x000000a600aa7308 */ /* 0x0007e20000000800 */
[----:B------:R-:W-:Y:S02]  /*1a0a0*/  FMUL.FTZ R47, R2, R47 ;  /* 0x0000002f022f7220 */ /* 0x000fe40000410000 */
[C---:B------:R-:W-:Y:S01]  /*1a0b0*/  FMUL.FTZ R48, R0.reuse, R48 ;  /* 0x0000003000307220 */ /* 0x040fe20000410000 */
[----:B--2---:R-:W-:Y:S01]  /*1a0c0*/  F2FP.PACK_AB R163, R173, R146 ;  /* 0x00000092ada3723e */ /* 0x004fe200000000ff */
[----:B------:R-:W-:Y:S02]  /*1a0d0*/  FMUL.FTZ R49, R0, R49 ;  /* 0x0000003100317220 */ /* 0x000fe40000410000 */
[C---:B------:R-:W-:Y:S02]  /*1a0e0*/  FMUL.FTZ R50, R2.reuse, R50 ;  /* 0x0000003202327220 */ /* 0x040fe40000410000 */
[----:B------:R-:W-:Y:S01]  /*1a0f0*/  FMUL.FTZ R51, R2, R51 ;  /* 0x0000003302337220 */ /* 0x000fe20000410000 */
[----:B------:R-:W2:Y:S01]  /*1a100*/  MUFU.EX2 R169, R165 ;  /* 0x000000a500a97308 */ /* 0x000ea20000000800 */
[C---:B-1----:R-:W-:Y:S05]  /*1a110*/  HMMA.16816.F32 R4, R160.reuse, R140, R4 ;  /* 0x0000008ca004723c */ /* 0x042fea0000001804 */
[C---:B------:R-:W-:Y:S02]  /*1a120*/  FMUL.FTZ R52, R0.reuse, R52 ;  /* 0x0000003400347220 */ /* 0x040fe40000410000 */
[----:B------:R-:W-:Y:S01]  /*1a130*/  FMUL.FTZ R53, R0, R53 ;  /* 0x0000003500357220 */ /* 0x000fe20000410000 */
[C---:B------:R-:W-:Y:S01]  /*1a140*/  HMMA.16816.F32 R8, R160.reuse, R142, R8 ;  /* 0x0000008ea008723c */ /* 0x040fe20000001808 */
[----:B------:R-:W1:Y:S03]  /*1a150*/  LDSM.16.MT88.4 R140, [R179] ;  /* 0x00000000b38c783b */ /* 0x000e660000004200 */
[----:B------:R-:W-:Y:S01]  /*1a160*/  FMUL.FTZ R54, R2, R54 ;  /* 0x0000003602367220 */ /* 0x000fe20000410000 */
[----:B---3--:R-:W-:Y:S01]  /*1a170*/  F2FP.PACK_AB R166, R136, R144 ;  /* 0x0000009088a6723e */ /* 0x008fe200000000ff */
[----:B------:R-:W-:Y:S02]  /*1a180*/  FMUL.FTZ R55, R2, R55 ;  /* 0x0000003702377220 */ /* 0x000fe40000410000 */
[C---:B------:R-:W-:Y:S04]  /*1a190*/  FMUL.FTZ R56, R0.reuse, R56 ;  /* 0x0000003800387220 */ /* 0x040fe80000410000 */
[----:B------:R-:W-:Y:S02]  /*1a1a0*/  FMUL.FTZ R57, R0, R57 ;  /* 0x0000003900397220 */ /* 0x000fe40000410000 */
[C---:B------:R-:W-:Y:S01]  /*1a1b0*/  FMUL.FTZ R58, R2.reuse, R58 ;  /* 0x0000003a023a7220 */ /* 0x040fe20000410000 */
[----:B--2---:R-:W-:Y:S01]  /*1a1c0*/  F2FP.PACK_AB R165, R169, R170 ;  /* 0x000000aaa9a5723e */ /* 0x004fe200000000ff */
        /* <DEDUP_REMOVED lines=132> */
[----:B-1----:R-:W-:Y:S01]  /*1aa10*/  F2FP.PACK_AB R167, R135, R160 ;  /* 0x000000a087a7723e */ /* 0x002fe200000000ff */
[----:B------:R-:W-:Y:S01]  /*1aa20*/  FADD.FTZ R2, R160, R0 ;  /* 0x00000000a0027221 */ /* 0x000fe20000010000 */
[----:B------:R-:W-:Y:S03]  /*1aa30*/  IADD3 R0, R195, -0x1, RZ ;  /* 0xffffffffc3007810 */ /* 0x000fe60007ffe0ff */
[----:B------:R-:W-:Y:S03]  /*1aa40*/  FADD.FTZ R203, R135, R2 ;  /* 0x0000000287cb7221 */ /* 0x000fe60000010000 */
[----:B------:R-:W-:Y:S01]  /*1aa50*/  MOV R195, R0 ;  /* 0x0000000000c37202 */ /* 0x000fe20000000f00 */
[C---:B------:R-:W-:Y:S01]  /*1aa60*/  HMMA.16816.F32 R152, R164.reuse, R148, R4 ;  /* 0x00000094a498723c */ /* 0x040fe20000001804 */
[----:B------:R-:W1:Y:S04]  /*1aa70*/  LDSM.16.MT88.4 R4, [R181+0x800] ;  /* 0x00080000b504783b */ /* 0x000e680000004200 */
[----:B------:R-:W-:Y:S03]  /*1aa80*/  MOV R135, R134 ;  /* 0x0000008600877202 */ /* 0x000fe60000000f00 */
        /* <DEDUP_REMOVED lines=45> */
[----:B------:R-:W-:Y:S07]  /*1ad60*/  @!UPT UIADD3 URZ, URZ, URZ, URZ ;  /* 0x0000003f3f3ff290 */ /* 0x000fee000fffe03f */
[----:B------:R-:W-:-:S11]  /*1ad70*/  @P0 BRA `(.L_x_909) ;  /* 0xffffd4f000000947 */ /* 0x000fd6000383ffff */
.L_x_891:
[----:B------:R-:W-:Y:S05]  /*1ad80*/  BRA.DIV ~URZ, `(.L_x_910) ;  /* 0x00006f227f007947 */ /* 0x000fea000b800000 */
[----:B------:R1:W2:Y:S02]  /*1ad90*/  SHFL.BFLY PT, R0, R204, 0x2, 0x1f ;  /* 0x0c401f00cc007f89 */ /* 0x0002a400000e0000 */
.L_x_1010:
[----:B--2---:R-:W-:Y:S01]  /*1ada0*/  FADD.FTZ R6, R0, R204 ;  /* 0x000000cc00067221 */ /* 0x004fe20000010000 */
[----:B------:R-:W-:Y:S05]  /*1adb0*/  BRA.DIV ~URZ, `(.L_x_911) ;  /* 0x00006f427f007947 */ /* 0x000fea000b800000 */
[----:B------:R-:W2:Y:S02]  /*1adc0*/  SHFL.BFLY PT, R0, R6, 0x1, 0x1f ;  /* 0x0c201f0006007f89 */ /* 0x000ea400000e0000 */
[----:B--2---:R-:W-:-:S02]  /*1add0*/  FADD.FTZ R6, R6, R0 ;  /* 0x0000000006067221 */ /* 0x004fc40000010000 */
[----:B------:R-:W2:Y:S02]  /*1ade0*/  SHFL.BFLY PT, R0, R203, 0x2, 0x1f ;  /* 0x0c401f00cb007f89 */ /* 0x000ea400000e0000 */
[----:B--2---:R-:W-:-:S05]  /*1adf0*/  FADD.FTZ R4, R0, R203 ;  /* 0x000000cb00047221 */ /* 0x004fca0000010000 */
[----:B------:R2:W3:Y:S02]  /*1ae00*/  SHFL.BFLY PT, R3, R4, 0x1, 0x1f ;  /* 0x0c201f0004037f89 */ /* 0x0004e400000e0000 */
.L_x_1011:
        /* <DEDUP_REMOVED lines=10> */
[----:B------:R-:W-:Y:S02]  /*1aeb0*/  FMUL.FTZ R165, R2, R101 ;  /* 0x0000006502a57220 */ /* 0x000fe40000410000 */
        /* <DEDUP_REMOVED lines=24> */
[----:B------:R-:W-:Y:S02]  /*1b040*/  FMUL.FTZ R121, R0, R27 ;  /* 0x0000001b00797220 */ /* 0x000fe40000410000 */
[C---:B------:R-:W-:Y:S02]  /*1b050*/  FMUL.FTZ R160, R2.reuse, R48 ;  /* 0x0000003002a07220 */ /* 0x040fe40000410000 */
[----:B------:R-:W-:-:S02]  /*1b060*/  FMUL.FTZ R161, R2, R49 ;  /* 0x0000003102a17220 */ /* 0x000fc40000410000 */
[C---:B------:R-:W-:Y:S02]  /*1b070*/  FMUL.FTZ R168, R2.reuse, R116 ;  /* 0x0000007402a87220 */ /* 0x040fe40000410000 */
[C---:B------:R-:W-:Y:S02]  /*1b080*/  FMUL.FTZ R169, R2.reuse, R117 ;  /* 0x0000007502a97220 */ /* 0x040fe40000410000 */
[C---:B------:R-:W-:Y:S02]  /*1b090*/  FMUL.FTZ R112, R2.reuse, R124 ;  /* 0x0000007c02707220 */ /* 0x040fe40000410000 */
[----:B------:R-:W-:Y:S02]  /*1b0a0*/  FMUL.FTZ R113, R2, R125 ;  /* 0x0000007d02717220 */ /* 0x000fe40000410000 */
[C---:B------:R-:W-:Y:S02]  /*1b0b0*/  FMUL.FTZ R52, R0.reuse, R142 ;  /* 0x0000008e00347220 */ /* 0x040fe40000410000 */
[----:B------:R-:W-:-:S02]  /*1b0c0*/  FMUL.FTZ R53, R0, R143 ;  /* 0x0000008f00357220 */ /* 0x000fc40000410000 */
[C---:B------:R-:W-:Y:S02]  /*1b0d0*/  FMUL.FTZ R128, R0.reuse, R22 ;  /* 0x0000001600807220 */ /* 0x040fe40000410000 */
[C---:B------:R-:W-:Y:S02]  /*1b0e0*/  FMUL.FTZ R129, R0.reuse, R23 ;  /* 0x0000001700817220 */ /* 0x040fe40000410000 */
[C---:B------:R-:W-:Y:S02]  /*1b0f0*/  FMUL.FTZ R26, R0.reuse, R42 ;  /* 0x0000002a001a7220 */ /* 0x040fe40000410000 */
[----:B------:R-:W-:Y:S02]  /*1b100*/  FMUL.FTZ R27, R0, R43 ;  /* 0x0000002b001b7220 */ /* 0x000fe40000410000 */
[----:B---3--:R-:W-:Y:S02]  /*1b110*/  @P0 FMUL.FTZ R3, R3, 0.69314718246459960938 ;  /* 0x3f31721803030820 */ /* 0x008fe40000410000 */
        /* <DEDUP_REMOVED lines=56> */
[----:B------:R-:W-:Y:S01]  /*1b4a0*/  FMUL.FTZ R67, R0, R131 ;  /* 0x0000008300437220 */ /* 0x000fe20000410000 */
[----:B------:R-:W-:Y:S01]  /*1b4b0*/  MOV R0, 0x1 ;  /* 0x0000000100007802 */ /* 0x000fe20000000f00 */
[----:B------:R-:W-:Y:S02]  /*1b4c0*/  @P0 FFMA.FTZ R18, R4, R5, R3 ;  /* 0x0000000504120223 */ /* 0x000fe40000010003 */
        /* <DEDUP_REMOVED lines=40> */
.L_x_756:
[----:B------:R-:W2:Y:S01]  /*1b750*/  S2R R110, SR_TID.X ;  /* 0x00000000006e7919 */ /* 0x000ea20000002100 */
[----:B------:R-:W-:Y:S01]  /*1b760*/  BSSY B0, `(.L_x_912) ;  /* 0x0000010000007945 */ /* 0x000fe20003800000 */
[----:B--2---:R-:W-:-:S13]  /*1b770*/  LOP3.LUT P0, RZ, R110, 0xff, RZ, 0xc0, !PT ;  /* 0x000000ff6eff7812 */ /* 0x004fda000780c0ff */
[----:B------:R-:W-:Y:S05]  /*1b780*/  @P0 BRA `(.L_x_913) ;  /* 0x000000d000000947 */ /* 0x000fea0003800000 */
[----:B------:R-:W2:Y:S01]  /*1b790*/  S2R R2, SR_LANEID ;  /* 0x0000000000027919 */ /* 0x000ea20000000000 */
[----:B------:R-:W-:Y:S01]  /*1b7a0*/  VOTEU.ANY UR4, UPT, PT ;  /* 0x0000000000047886 */ /* 0x000fe200038e0100 */
[----:B------:R-:W-:Y:S01]  /*1b7b0*/  IMAD.MOV.U32 R4, RZ, RZ, c[0x0][0x560] ;  /* 0x00015800ff047624 */ /* 0x000fe200078e00ff */
[----:B------:R-:W2:Y:S01]  /*1b7c0*/  FLO.U32 R3, UR4 ;  /* 0x0000000400037d00 */ /* 0x000ea200080e0000 */
[----:B------:R-:W-:Y:S01]  /*1b7d0*/  IMAD.MOV.U32 R5, RZ, RZ, c[0x0][0x564] ;  /* 0x00015900ff057624 */ /* 0x000fe200078e00ff */
[----:B--2---:R-:W-:-:S06]  /*1b7e0*/  ISETP.EQ.U32.AND P0, PT, R3, R2, PT ;  /* 0x000000020300720c */ /* 0x004fcc0003f02070 */
[----:B------:R-:W2:Y:S07]  /*1b7f0*/  POPC R2, UR4 ;  /* 0x0000000400027d09 */ /* 0x000eae0008000000 */
[----:B--2---:R-:W2:Y:S04]  /*1b800*/  @P0 ATOMG.E.ADD.STRONG.GPU PT, R2, [R4.64], R2 ;  /* 0x00000002040209a8 */ /* 0x004ea800081ee1c8 */
[----:B--2---:R2:W3:Y:S04]  /*1b810*/  SHFL.IDX PT, R3, R2, R3, 0x1f ;  /* 0x00001f0302037589 */ /* 0x0044e800000e0000 */
[----:B--2---:R-:W2:Y:S02]  /*1b820*/  S2R R2, SR_LTMASK ;  /* 0x0000000000027919 */ /* 0x004ea40000003900 */
[----:B--2---:R-:W-:-:S06]  /*1b830*/  LOP3.LUT R2, R2, UR4, RZ, 0xc0, !PT ;  /* 0x0000000402027c12 */ /* 0x004fcc000f8ec0ff */
[----:B------:R-:W3:Y:S02]  /*1b840*/  POPC R2, R2 ;  /* 0x0000000200027309 */ /* 0x000ee40000000000 */
[----:B---3--:R-:W-:-:S06]  /*1b850*/  IADD3 R232, R3, c[0x0][0xc], R2 ;  /* 0x0000030003e87a10 */ /* 0x008fcc0007ffe002 */
.L_x_913:
[----:B------:R-:W-:Y:S05]  /*1b860*/  BSYNC B0 ;  /* 0x0000000000007941 */ /* 0x000fea0003800000 */
.L_x_912:
        /* <DEDUP_REMOVED lines=8> */
[----:B------:R-:W-:Y:S01]  /*1b8f0*/  IMAD.MOV.U32 R4, RZ, RZ, 0x4 ;  /* 0x00000004ff047424 */ /* 0x000fe200078e00ff */
[----:B------:R-:W-:Y:S01]  /*1b900*/  F2FP.PACK_AB R0, R49, R48 ;  /* 0x000000303100723e */ /* 0x000fe200000000ff */
[----:B------:R-:W-:Y:S01]  /*1b910*/  IMAD.MOV.U32 R12, RZ, RZ, c[0x0][0x388] ;  /* 0x0000e200ff0c7624 */ /* 0x000fe200078e00ff */
[----:B------:R-:W-:Y:S02]  /*1b920*/  ISETP.NE.U32.AND P0, PT, RZ, c[0x0][0x508], PT ;  /* 0x00014200ff007a0c */ /* 0x000fe40003f05070 */
[----:B------:R-:W-:Y:S02]  /*1b930*/  ISETP.NE.U32.AND P2, PT, RZ, c[0x0][0x500], PT ;  /* 0x00014000ff007a0c */ /* 0x000fe40003f45070 */
[----:B------:R-:W-:-:S02]  /*1b940*/  ISETP.NE.AND.EX P1, PT, RZ, c[0x0][0x50c], PT, P0 ;  /* 0x00014300ff007a0c */ /* 0x000fc40003f25300 */
        /* <DEDUP_REMOVED lines=127> */
[----:B--2---:R-:W-:-:S03]  /*1c140*/  @P1 IMAD.WIDE R2, R235, R4, c[0x0][0x508] ;  /* 0x00014200eb021625 */ /* 0x004fc600078e0204 */
[----:B------:R-:W-:Y:S01]  /*1c150*/  BAR.SYNC.DEFER_BLOCKING 0x1, 0x100 ;  /* 0x0044000000007b1d */ /* 0x000fe20000010000 */
[----:B------:R-:W-:-:S05]  /*1c160*/  IMAD.WIDE R4, R235, R4, c[0x0][0x500] ;  /* 0x00014000eb047625 */ /* 0x000fca00078e0204 */
[----:B------:R2:W5:Y:S02]  /*1c170*/  @P1 LDG.E R12, [R2.64] ;  /* 0x00000008020c1981 */ /* 0x000564000c1e1900 */
[----:B--2---:R-:W-:-:S06]  /*1c180*/  IMAD.MOV.U32 R2, RZ, RZ, RZ ;  /* 0x000000ffff027224 */ /* 0x004fcc00078e00ff */
[----:B------:R3:W5:Y:S01]  /*1c190*/  @P2 LDG.E R2, [R4.64] ;  /* 0x0000000804022981 */ /* 0x000762000c1e1900 */
[----:B------:R-:W-:-:S04]  /*1c1a0*/  ISETP.NE.AND P0, PT, R233, RZ, PT ;  /* 0x000000ffe900720c */ /* 0x000fc80003f05270 */
[----:B------:R-:W-:Y:S01]  /*1c1b0*/  SEL R3, R233, c[0x0][0x3d4], P0 ;  /* 0x0000f500e9037a07 */ /* 0x000fe20000000000 */
[----:B------:R-:W-:Y:S05]  /*1c1c0*/  @P1 BRA `(.L_x_916) ;  /* 0x0000004000001947 */ /* 0x000fea0003800000 */
[----:B------:R-:W-:Y:S05]  /*1c1d0*/  @!P2 BRA `(.L_x_916) ;  /* 0x000000300000a947 */ /* 0x000fea0003800000 */
[----:B---3--:R2:W3:Y:S04]  /*1c1e0*/  LDG.E R0, [R4.64] ;  /* 0x0000000804007981 */ /* 0x0084e8000c1e1900 */
[----:B--2---:R-:W3:Y:S02]  /*1c1f0*/  LDG.E R4, [R4.64+0x4] ;  /* 0x0000040804047981 */ /* 0x004ee4000c1e1900 */
[----:B---3-5:R-:W-:Y:S02]  /*1c200*/  IADD3 R12, -R0, R4, RZ ;  /* 0x00000004000c7210 */ /* 0x028fe40007ffe1ff */
.L_x_916:
[----:B-----5:R-:W2:Y:S01]  /*1c210*/  LDL R99, [R1+0x40] ;  /* 0x0000400001637983 */ /* 0x020ea20000100800 */
[----:B------:R-:W-:Y:S01]  /*1c220*/  IMAD.MOV.U32 R16, RZ, RZ, 0x368 ;  /* 0x00000368ff107424 */ /* 0x000fe200078e00ff */
[----:B------:R-:W-:Y:S01]  /*1c230*/  ISETP.GT.AND P2, PT, R3, 0x1, PT ;  /* 0x000000010300780c */ /* 0x000fe20003f44270 */
[----:B------:R-:W-:Y:S01]  /*1c240*/  IMAD R12, R12, c[0x0][0x4e8], RZ ;  /* 0x00013a000c0c7a24 */ /* 0x000fe200078e02ff */
[----:B------:R-:W-:-:S02]  /*1c250*/  ISETP.NE.U32.AND P0, PT, RZ, c[0x0][0x500], PT ;  /* 0x00014000ff007a0c */ /* 0x000fc40003f05070 */
[----:B------:R-:W-:Y:S02]  /*1c260*/  SEL R16, R16, 0x328, P2 ;  /* 0x0000032810107807 */ /* 0x000fe40001000000 */
[----:B------:R-:W-:Y:S02]  /*1c270*/  ISETP.NE.AND.EX P0, PT, RZ, c[0x0][0x504], PT, P0 ;  /* 0x00014100ff007a0c */ /* 0x000fe40003f05300 */
[----:B------:R-:W4:Y:S01]  /*1c280*/  LDC.64 R6, c[0x0][R16+0x170] ;  /* 0x00005c0010067b82 */ /* 0x000f220000000a00 */
[----:B------:R-:W-:Y:S02]  /*1c290*/  SHF.R.S32.HI R3, RZ, 0x1f, R235 ;  /* 0x0000001fff037819 */ /* 0x000fe400000114eb */
[----:B---3--:R-:W-:Y:S02]  /*1c2a0*/  SEL R0, R235, RZ, !P0 ;  /* 0x000000ffeb007207 */ /* 0x008fe40004000000 */
[----:B------:R-:W-:Y:S02]  /*1c2b0*/  SEL R5, R3, RZ, !P0 ;  /* 0x000000ff03057207 */ /* 0x000fe40004000000 */
[----:B------:R-:W-:Y:S01]  /*1c2c0*/  LOP3.LUT R4, R234, 0xffff, RZ, 0xc0, !PT ;  /* 0x0000ffffea047812 */ /* 0x000fe200078ec0ff */
[----:B------:R-:W3:Y:S01]  /*1c2d0*/  LDC.64 R10, c[0x0][R16+0x168] ;  /* 0x00005a00100a7b82 */ /* 0x000ee20000000a00 */
[----:B------:R-:W-:-:S04]  /*1c2e0*/  SHF.R.S32.HI R19, RZ, 0x1f, R110 ;  /* 0x0000001fff137819 */ /* 0x000fc8000001146e */
[----:B------:R-:W-:-:S03]  /*1c2f0*/  LEA.HI R19, R19, R110, RZ, 0x5 ;  /* 0x0000006e13137211 */ /* 0x000fc600078f28ff */
[----:B------:R-:W1:Y:S01]  /*1c300*/  LDC.64 R14, c[0x0][R16+0x178] ;  /* 0x00005e00100e7b82 */ /* 0x000e620000000a00 */
[----:B------:R-:W-:-:S05]  /*1c310*/  LOP3.LUT R19, R19, 0xffffffe0, RZ, 0xc0, !PT ;  /* 0xffffffe013137812 */ /* 0x000fca00078ec0ff */
[----:B------:R-:W-:Y:S02]  /*1c320*/  IMAD.IADD R19, R110, 0x1, -R19 ;  /* 0x000000016e137824 */ /* 0x000fe400078e0a13 */
[----:B----4-:R-:W-:-:S04]  /*1c330*/  IMAD R3, R7, R0, RZ ;  /* 0x0000000007037224 */ /* 0x010fc800078e02ff */
[C---:B------:R-:W-:Y:S02]  /*1c340*/  IMAD R5, R6.reuse, R5, R3 ;  /* 0x0000000506057224 */ /* 0x040fe400078e0203 */
[----:B------:R-:W-:-:S04]  /*1c350*/  IMAD.WIDE.U32 R6, R6, R0, RZ ;  /* 0x0000000006067225 */ /* 0x000fc800078e00ff */
[----:B---3--:R-:W-:-:S04]  /*1c360*/  IMAD.WIDE.U32 R8, R10, R4, RZ ;  /* 0x000000040a087225 */ /* 0x008fc800078e00ff */
[----:B------:R-:W-:Y:S01]  /*1c370*/  IMAD R3, R11, R4, RZ ;  /* 0x000000040b037224 */ /* 0x000fe200078e02ff */
[--C-:B------:R-:W-:Y:S01]  /*1c380*/  IADD3 R13, P1, P0, R6, R8, R2.reuse ;  /* 0x00000008060d7210 */ /* 0x100fe2000783e002 */
[----:B------:R-:W-:Y:S01]  /*1c390*/  IMAD.IADD R5, R7, 0x1, R5 ;  /* 0x0000000107057824 */ /* 0x000fe200078e0205 */
[----:B------:R-:W-:Y:S01]  /*1c3a0*/  SHF.R.S32.HI R11, RZ, 0x1f, R2 ;  /* 0x0000001fff0b7819 */ /* 0x000fe20000011402 */
[----:B------:R-:W-:Y:S01]  /*1c3b0*/  IMAD.IADD R8, R9, 0x1, R3 ;  /* 0x0000000109087824 */ /* 0x000fe200078e0203 */
[----:B------:R-:W-:Y:S01]  /*1c3c0*/  SEL R6, R244, RZ, P2 ;  /* 0x000000fff4067207 */ /* 0x000fe20001000000 */
[----:B------:R-:W-:-:S03]  /*1c3d0*/  IMAD.MOV.U32 R3, RZ, RZ, c[0x0][0x4e8] ;  /* 0x00013a00ff037624 */ /* 0x000fc600078e00ff */
[----:B------:R-:W-:Y:S01]  /*1c3e0*/  IADD3.X R10, R5, R8, R11, P1, P0 ;  /* 0x00000008050a7210 */ /* 0x000fe20000fe040b */
[-C--:B-1----:R-:W-:Y:S01]  /*1c3f0*/  IMAD R9, R15, R6.reuse, RZ ;  /* 0x000000060f097224 */ /* 0x082fe200078e02ff */
[----:B------:R-:W-:Y:S01]  /*1c400*/  ISETP.NE.AND P3, PT, R3, 0x1, PT ;  /* 0x000000010300780c */ /* 0x000fe20003f65270 */
[----:B------:R-:W-:Y:S02]  /*1c410*/  IMAD.IADD R3, R231, 0x1, R227 ;  /* 0x00000001e7037824 */ /* 0x000fe400078e02e3 */
[----:B------:R-:W-:-:S04]  /*1c420*/  IMAD.WIDE.U32 R6, R14, R6, RZ ;  /* 0x000000060e067225 */ /* 0x000fc800078e00ff */
[----:B------:R-:W-:Y:S02]  /*1c430*/  IMAD.MOV.U32 R5, RZ, RZ, R3 ;  /* 0x000000ffff057224 */ /* 0x000fe400078e0003 */
[----:B------:R-:W-:-:S04]  /*1c440*/  IMAD.IADD R9, R7, 0x1, R9 ;  /* 0x0000000107097824 */ /* 0x000fc800078e0209 */
[----:B------:R-:W-:-:S05]  /*1c450*/  @P3 IMAD.HI.U32 R8, R3, c[0x0][0x4ec], RZ ;  /* 0x00013b0003083a27 */ /* 0x000fca00078e00ff */
[----:B------:R-:W-:-:S04]  /*1c460*/  @P3 SHF.R.U32.HI R5, RZ, c[0x0][0x4f0], R8 ;  /* 0x00013c00ff053a19 */ /* 0x000fc80000011608 */
[----:B------:R-:W-:Y:S02]  /*1c470*/  IADD3 R6, P1, P0, R5, R13, R6 ;  /* 0x0000000d05067210 */ /* 0x000fe4000783e006 */
[--C-:B------:R-:W-:Y:S01]  /*1c480*/  SHF.R.S32.HI R7, RZ, 0x1f, R5.reuse ;  /* 0x0000001fff077819 */ /* 0x100fe20000011405 */
[----:B------:R-:W-:-:S03]  /*1c490*/  IMAD.MOV R5, RZ, RZ, -R5 ;  /* 0x000000ffff057224 */ /* 0x000fc600078e0a05 */
[----:B------:R-:W-:Y:S01]  /*1c4a0*/  IADD3.X R7, R7, R10, R9, P1, P0 ;  /* 0x0000000a07077210 */ /* 0x000fe20000fe0409 */
[----:B------:R-:W-:Y:S01]  /*1c4b0*/  IMAD R5, R5, c[0x0][0x4e8], R3 ;  /* 0x00013a0005057a24 */ /* 0x000fe200078e0203 */
[----:B------:R-:W1:Y:S04]  /*1c4c0*/  LDC.64 R8, c[0x0][R16+0x160] ;  /* 0x0000580010087b82 */ /* 0x000e680000000a00 */
[----:B------:R-:W-:Y:S01]  /*1c4d0*/  SHF.R.S32.HI R10, RZ, 0x1f, R5 ;  /* 0x0000001fff0a7819 */ /* 0x000fe20000011405 */
[----:B-1----:R-:W-:-:S04]  /*1c4e0*/  IMAD.WIDE.U32 R6, R8, R5, R6 ;  /* 0x0000000508067225 */ /* 0x002fc800078e0006 */
[----:B------:R-:W-:Y:S02]  /*1c4f0*/  IMAD R5, R9, R5, RZ ;  /* 0x0000000509057224 */ /* 0x000fe400078e02ff */
[----:B------:R-:W-:Y:S02]  /*1c500*/  IMAD.MOV.U32 R9, RZ, RZ, c[0x0][0x4ac] ;  /* 0x00012b00ff097624 */ /* 0x000fe400078e00ff */
[----:B------:R-:W-:Y:S02]  /*1c510*/  IMAD R5, R8, R10, R5 ;  /* 0x0000000a08057224 */ /* 0x000fe400078e0205 */
[----:B------:R-:W-:Y:S01]  /*1c520*/  IMAD.MOV.U32 R8, RZ, RZ, c[0x0][0x4a8] ;  /* 0x00012a00ff087624 */ /* 0x000fe200078e00ff */
[----:B------:R-:W-:Y:S01]  /*1c530*/  SEL R9, R9, c[0x0][0x454], P2 ;  /* 0x0001150009097a07 */ /* 0x000fe20001000000 */
[----:B------:R-:W-:-:S03]  /*1c540*/  IMAD.IADD R7, R7, 0x1, R5 ;  /* 0x0000000107077824 */ /* 0x000fc600078e0205 */
[----:B------:R-:W-:-:S04]  /*1c550*/  SEL R8, R8, c[0x0][0x450], P2 ;  /* 0x0001140008087a07 */ /* 0x000fc80001000000 */
[----:B------:R-:W-:-:S04]  /*1c560*/  LEA R5, P0, R6, R8, 0x2 ;  /* 0x0000000806057211 */ /* 0x000fc800078010ff */
[----:B------:R-:W-:Y:S01]  /*1c570*/  LEA.HI.X R7, R6, R9, R7, 0x2, P0 ;  /* 0x0000000906077211 */ /* 0x000fe200000f1407 */
[----:B------:R-:W-:Y:S01]  /*1c580*/  SHFL.IDX PT, R8, R5, RZ, 0x1c1f ;  /* 0x001c1fff05087589 */ /* 0x000fe200000e0000 */
[----:B------:R-:W-:-:S03]  /*1c590*/  LOP3.LUT P0, RZ, R19, 0x3, RZ, 0xc0, !PT ;  /* 0x0000000313ff7812 */ /* 0x000fc6000780c0ff */
[----:B------:R-:W1:Y:S04]  /*1c5a0*/  SHFL.IDX PT, R9, R7, RZ, 0x1c1f ;  /* 0x001c1fff07097589 */ /* 0x000e6800000e0000 */
[----:B------:R2:W-:Y:S04]  /*1c5b0*/  SHFL.IDX PT, R6, R5, 0x1, 0x1c1f ;  /* 0x003c1f0005067f89 */ /* 0x0005e800000e0000 */
        /* <DEDUP_REMOVED lines=11> */
[----:B------:R-:W-:Y:S01]  /*1c670*/  IMAD R11, R11, c[0x0][0x3a0], RZ ;  /* 0x0000e8000b0b7a24 */ /* 0x000fe200078e02ff */
[----:B-1----:R-:W-:Y:S01]  /*1c680*/  IADD3 R8, R212, R227, RZ ;  /* 0x000000e3d4087210 */ /* 0x002fe20007ffe0ff */
        /* <DEDUP_REMOVED lines=33> */
[----:B------:R-:W-:Y:S02]  /*1c8a0*/  IADD3 R5, R211, R227, RZ ;  /* 0x000000e3d3057210 */ /* 0x000fe40007ffe0ff */
        /* <DEDUP_REMOVED lines=14> */
.L_x_1012:
[----:B------:R-:W-:Y:S05]  /*1c990*/  BRA.DIV ~URZ, `(.L_x_919) ;  /* 0x000054c27f007947 */ /* 0x000fea000b800000 */
[----:B------:R4:W2:Y:S02]  /*1c9a0*/  SHFL.IDX PT, R0, R14, RZ, 0x181f ;  /* 0x00181fff0e007589 */ /* 0x0008a400000e0000 */
.L_x_1013:
        /* <DEDUP_REMOVED lines=9> */
[----:B------:R-:W-:Y:S02]  /*1ca40*/  @!P1 LEA R6, P5, R200, R0, 0x1 ;  /* 0x00000000c8069211 */ /* 0x000fe400078a08ff */
        /* <DEDUP_REMOVED lines=9> */
.L_x_921:
[----:B------:R-:W-:Y:S05]  /*1cae0*/  BSYNC B0 ;  /* 0x0000000000007941 */ /* 0x000fea0003800000 */
.L_x_920:
[----:B------:R-:W-:Y:S05]  /*1caf0*/  BRA.DIV ~URZ, `(.L_x_922) ;  /* 0x000053c27f007947 */ /* 0x000fea000b800000 */
[----:B---3--:R3:W4:Y:S04]  /*1cb00*/  SHFL.IDX PT, R4, R13, 0x1, 0x181f ;  /* 0x00381f000d047f89 */ /* 0x00872800000e0000 */
[----:B--2---:R3:W2:Y:S02]  /*1cb10*/  SHFL.IDX PT, R0, R14, 0x1, 0x181f ;  /* 0x00381f000e007f89 */ /* 0x0046a400000e0000 */
.L_x_1014:
        /* <DEDUP_REMOVED lines=20> */
.L_x_924:
[----:B------:R-:W-:Y:S05]  /*1cc60*/  BSYNC B0 ;  /* 0x0000000000007941 */ /* 0x000fea0003800000 */
.L_x_923:
[----:B------:R-:W-:Y:S05]  /*1cc70*/  BRA.DIV ~URZ, `(.L_x_925) ;  /* 0x000053027f007947 */ /* 0x000fea000b800000 */
[----:B----4-:R4:W3:Y:S02]  /*1cc80*/  SHFL.IDX PT, R4, R13, 0x2, 0x181f ;  /* 0x00581f000d047f89 */ /* 0x0108e400000e0000 */
.L_x_1015:
[----:B------:R-:W-:Y:S05]  /*1cc90*/  BRA.DIV ~URZ, `(.L_x_926) ;  /* 0x000053527f007947 */ /* 0x000fea000b800000 */
[----:B--2---:R2:W4:Y:S02]  /*1cca0*/  SHFL.IDX PT, R0, R14, 0x2, 0x181f ;  /* 0x00581f000e007f89 */ /* 0x00452400000e0000 */
.L_x_1016:
        /* <DEDUP_REMOVED lines=20> */
.L_x_928:
[----:B------:R-:W-:Y:S05]  /*1cdf0*/  BSYNC B0 ;  /* 0x0000000000007941 */ /* 0x000fea0003800000 */
.L_x_927:
[----:B------:R-:W-:Y:S05]  /*1ce00*/  BRA.DIV ~URZ, `(.L_x_929) ;  /* 0x000052427f007947 */ /* 0x000fea000b800000 */
[----:B---3--:R3:W2:Y:S04]  /*1ce10*/  SHFL.IDX PT, R4, R13, 0x3, 0x181f ;  /* 0x00781f000d047f89 */ /* 0x0086a800000e0000 */
[----:B----4-:R3:W4:Y:S02]  /*1ce20*/  SHFL.IDX PT, R0, R14, 0x3, 0x181f ;  /* 0x00781f000e007f89 */ /* 0x01072400000e0000 */
.L_x_1017:
[----:B------:R-:W-:-:S04]  /*1ce30*/  IADD3 R2, R5, 0x60, RZ ;  /* 0x0000006005027810 */ /* 0x000fc80007ffe0ff */
[----:B------:R-:W-:-:S13]  /*1ce40*/  ISETP.GE.AND P0, PT, R2, R12, PT ;  /* 0x0000000c0200720c */ /* 0x000fda0003f06270 */
[----:B------:R-:W-:Y:S05]  /*1ce50*/  @P0 BRA `(.L_x_930) ;  /* 0x00002b7000000947 */ /* 0x000fea0003800000 */
[----:B------:R-:W-:Y:S02]  /*1ce60*/  ISETP.GE.AND P2, PT, R132, c[0x0][0x3c8], PT ;  /* 0x0000f20084007a0c */ /* 0x000fe40003f46270 */
[----:B------:R-:W-:Y:S02]  /*1ce70*/  ISETP.GE.AND P1, PT, R137, c[0x0][0x3c8], PT ;  /* 0x0000f20089007a0c */ /* 0x000fe40003f26270 */
[----:B------:R-:W-:-:S09]  /*1ce80*/  ISETP.GE.AND P0, PT, R200, c[0x0][0x3c8], PT ;  /* 0x0000f200c8007a0c */ /* 0x000fd20003f06270 */
[-C--:B----4-:R-:W-:Y:S02]  /*1ce90*/  @!P2 LEA R8, P5, R132, R0.reuse, 0x1 ;  /* 0x000000008408a211 */ /* 0x090fe400078a08ff */
[CC--:B------:R-:W-:Y:S02]  /*1cea0*/  @!P1 LEA R6, P4, R201.reuse, R0.reuse, 0x1 ;  /* 0x00000000c9069211 */ /* 0x0c0fe400078808ff */
[----:B------:R-:W-:Y:S02]  /*1ceb0*/  @!P0 LEA R2, P3, R200, R0, 0x1 ;  /* 0x00000000c8028211 */ /* 0x000fe400078608ff */
        /* <DEDUP_REMOVED lines=12> */
.L_x_917:
        /* <DEDUP_REMOVED lines=33> */
.L_x_1018:
[----:B------:R-:W-:Y:S05]  /*1d190*/  BRA.DIV ~URZ, `(.L_x_932) ;  /* 0x00004fe27f007947 */ /* 0x000fea000b800000 */
[----:B------:R3:W4:Y:S02]  /*1d1a0*/  SHFL.IDX PT, R0, R12, RZ, 0x1c1f ;  /* 0x001c1fff0c007589 */ /* 0x00072400000e0000 */
.L_x_1019:
[----:B------:R-:W-:Y:S01]  /*1d1b0*/  BSSY B0, `(.L_x_933) ;  /* 0x00000d0000007945 */ /* 0x000fe20003800000 */
[----:B------:R-:W-:Y:S05]  /*1d1c0*/  @P0 BRA `(.L_x_934) ;  /* 0x00000ce000000947 */ /* 0x000fea0003800000 */
[C---:B------:R-:W-:Y:S02]  /*1d1d0*/  ISETP.GE.AND P0, PT, R215.reuse, c[0x0][0x3c8], PT ;  /* 0x0000f200d7007a0c */ /* 0x040fe40003f06270 */
[----:B------:R-:W-:Y:S02]  /*1d1e0*/  SHF.R.S32.HI R6, RZ, 0x1f, R215 ;  /* 0x0000001fff067819 */ /* 0x000fe400000114d7 */
[C---:B------:R-:W-:Y:S02]  /*1d1f0*/  IADD3 R8, R215.reuse, 0x8, RZ ;  /* 0x00000008d7087810 */ /* 0x040fe40007ffe0ff */
[C---:B------:R-:W-:Y:S02]  /*1d200*/  IADD3 R9, R215.reuse, 0x8, RZ ;  /* 0x00000008d7097810 */ /* 0x040fe40007ffe0ff */
[----:B------:R-:W-:-:S02]  /*1d210*/  IADD3 R7, R215, 0x10, RZ ;  /* 0x00000010d7077810 */ /* 0x000fc40007ffe0ff */
[----:B------:R-:W-:Y:S02]  /*1d220*/  SHF.R.S32.HI R9, RZ, 0x1f, R9 ;  /* 0x0000001fff097819 */ /* 0x000fe40000011409 */
[C---:B------:R-:W-:Y:S02]  /*1d230*/  IADD3 R10, R215.reuse, 0x60, RZ ;  /* 0x00000060d70a7810 */ /* 0x040fe40007ffe0ff */
[C---:B----4-:R-:W-:Y:S02]  /*1d240*/  @!P0 LEA R2, P1, R215.reuse, R0, 0x2 ;  /* 0x00000000d7028211 */ /* 0x050fe400078210ff */
[----:B------:R-:W-:Y:S02]  /*1d250*/  ISETP.GE.AND P3, PT, R10, c[0x0][0x3c8], PT ;  /* 0x0000f2000a007a0c */ /* 0x000fe40003f66270 */
[C---:B--2---:R-:W-:Y:S02]  /*1d260*/  @!P0 LEA.HI.X R3, R215.reuse, R4, R6, 0x2, P1 ;  /* 0x00000004d7038211 */ /* 0x044fe400008f1406 */
[----:B------:R-:W-:-:S02]  /*1d270*/  IADD3 R6, R215, 0x18, RZ ;  /* 0x00000018d7067810 */ /* 0x000fc40007ffe0ff */
[C---:B------:R-:W-:Y:S01]  /*1d280*/  IADD3 R14, R215.reuse, 0x70, RZ ;  /* 0x00000070d70e7810 */ /* 0x040fe20007ffe0ff */
[----:B------:R2:W-:Y:S01]  /*1d290*/  @!P0 ST.E.64 [R2.64], R134 ;  /* 0x0000008602008985 */ /* 0x0005e2000c101b08 */
[----:B------:R-:W-:Y:S02]  /*1d2a0*/  ISETP.GE.AND P0, PT, R8, c[0x0][0x3c8], PT ;  /* 0x0000f20008007a0c */ /* 0x000fe40003f06270 */
[----:B------:R-:W-:Y:S02]  /*1d2b0*/  ISETP.GE.AND P2, PT, R6, c[0x0][0x3c8], PT ;  /* 0x0000f20006007a0c */ /* 0x000fe40003f46270 */
[C---:B------:R-:W-:Y:S02]  /*1d2c0*/  IADD3 R15, R215.reuse, 0x60, RZ ;  /* 0x00000060d70f7810 */ /* 0x040fe40007ffe0ff */
[----:B------:R-:W-:Y:S02]  /*1d2d0*/  IADD3 R11, R215, 0x68, RZ ;  /* 0x00000068d70b7810 */ /* 0x000fe40007ffe0ff */
[----:B------:R-:W-:-:S02]  /*1d2e0*/  ISETP.GE.AND P4, PT, R14, c[0x0][0x3c8], PT ;  /* 0x0000f2000e007a0c */ /* 0x000fc40003f86270 */
[----:B------:R-:W-:Y:S02]  /*1d2f0*/  SHF.R.S32.HI R15, RZ, 0x1f, R15 ;  /* 0x0000001fff0f7819 */ /* 0x000fe4000001140f */
[----:B------:R-:W-:Y:S02]  /*1d300*/  SHF.R.S32.HI R11, RZ, 0x1f, R11 ;  /* 0x0000001fff0b7819 */ /* 0x000fe4000001140b */
[----:B------:R-:W-:Y:S02]  /*1d310*/  ISETP.GE.AND P6, PT, R252, c[0x0][0x3c8], PT ;  /* 0x0000f200fc007a0c */ /* 0x000fe40003fc6270 */
[----:B------:R-:W-:Y:S02]  /*1d320*/  SHF.R.S32.HI R16, RZ, 0x1f, R249 ;  /* 0x0000001fff107819 */ /* 0x000fe400000114f9 */
        /* <DEDUP_REMOVED lines=68> */
[----:B------:R-:W-:-:S03]  /*1d770*/  @!P3 LEA R6, P5, R10, R0, 0x2 ;  /* 0x000000000a06b211 */ /* 0x000fc600078a10ff */
[----:B------:R2:W-:Y:S01]  /*1d780*/  @!P2 ST.E.64 [R2.64], R160 ;  /* 0x000000a00200a985 */ /* 0x0005e2000c101b08 */
[----:B------:R-:W-:Y:S02]  /*1d790*/  ISETP.GE.AND P2, PT, R8, c[0x0][0x3c8], PT ;  /* 0x0000f20008007a0c */ /* 0x000fe40003f46270 */
[----:B------:R-:W-:Y:S02]  /*1d7a0*/  @!P3 LEA.HI.X R7, R10, R4, R15, 0x2, P5 ;  /* 0x000000040a07b211 */ /* 0x000fe400028f140f */
[C---:B------:R-:W-:Y:S02]  /*1d7b0*/  IADD3 R10, R215.reuse, 0x80, RZ ;  /* 0x00000080d70a7810 */ /* 0x040fe40007ffe0ff */
[----:B------:R-:W-:Y:S01]  /*1d7c0*/  IADD3 R15, R215, 0x70, RZ ;  /* 0x00000070d70f7810 */ /* 0x000fe20007ffe0ff */
[----:B------:R4:W-:Y:S01]  /*1d7d0*/  @!P3 ST.E.64 [R6.64], R162 ;  /* 0x000000a20600b985 */ /* 0x0009e2000c101b08 */
[----:B------:R-:W-:Y:S02]  /*1d7e0*/  ISETP.GE.AND P3, PT, R10, c[0x0][0x3c8], PT ;  /* 0x0000f2000a007a0c */ /* 0x000fe40003f66270 */
[----:B------:R-:W-:-:S02]  /*1d7f0*/  SHF.R.S32.HI R15, RZ, 0x1f, R15 ;  /* 0x0000001fff0f7819 */ /* 0x000fc4000001140f */
[----:B--2---:R-:W-:-:S04]  /*1d800*/  @!P1 LEA R2, P0, R9, R0, 0x2 ;  /* 0x0000000009029211 */ /* 0x004fc800078010ff */
[----:B------:R-:W-:Y:S02]  /*1d810*/  @!P1 LEA.HI.X R3, R9, R4, R11, 0x2, P0 ;  /* 0x0000000409039211 */ /* 0x000fe400000f140b */
[C---:B------:R-:W-:Y:S02]  /*1d820*/  IADD3 R9, R215.reuse, 0x88, RZ ;  /* 0x00000088d7097810 */ /* 0x040fe40007ffe0ff */
[----:B------:R-:W-:Y:S01]  /*1d830*/  IADD3 R11, R215, 0x78, RZ ;  /* 0x00000078d70b7810 */ /* 0x000fe20007ffe0ff */
[----:B------:R2:W-:Y:S01]  /*1d840*/  @!P1 ST.E.64 [R2.64], R56 ;  /* 0x0000003802009985 */ /* 0x0005e2000c101b08 */
[----:B------:R-:W-:Y:S02]  /*1d850*/  ISETP.GE.AND P1, PT, R9, c[0x0][0x3c8], PT ;  /* 0x0000f20009007a0c */ /* 0x000fe40003f26270 */
[----:B----4-:R-:W-:Y:S02]  /*1d860*/  @!P4 LEA R6, P5, R14, R0, 0x2 ;  /* 0x000000000e06c211 */ /* 0x010fe400078a10ff */
[----:B------:R-:W-:-:S02]  /*1d870*/  SHF.R.S32.HI R11, RZ, 0x1f, R11 ;  /* 0x0000001fff0b7819 */ /* 0x000fc4000001140b */
        /* <DEDUP_REMOVED lines=60> */
[----:B------:R-:W-:Y:S02]  /*1dc40*/  SHF.R.S32.HI R15, RZ, 0x1f, R15 ;  /* 0x0000001fff0f7819 */ /* 0x000fe4000001140f */
[----:B------:R-:W-:Y:S02]  /*1dc50*/  ISETP.GE.AND P5, PT, R251, c[0x0][0x3c8], PT ;  /* 0x0000f200fb007a0c */ /* 0x000fe40003fa6270 */
[----:B------:R-:W-:-:S02]  /*1dc60*/  SHF.R.S32.HI R14, RZ, 0x1f, R14 ;  /* 0x0000001fff0e7819 */ /* 0x000fc4000001140e */
[----:B------:R-:W-:Y:S02]  /*1dc70*/  ISETP.GE.AND P4, PT, R250, c[0x0][0x3c8], PT ;  /* 0x0000f200fa007a0c */ /* 0x000fe40003f86270 */
[----:B--2---:R-:W-:-:S04]  /*1dc80*/  @!P2 LEA R2, P0, R8, R0, 0x2 ;  /* 0x000000000802a211 */ /* 0x004fc800078010ff */
[----:B------:R-:W-:Y:S02]  /*1dc90*/  @!P2 LEA.HI.X R3, R8, R4, R9, 0x2, P0 ;  /* 0x000000040803a211 */ /* 0x000fe400000f1409 */
[----:B------:R-:W-:-:S03]  /*1dca0*/  @!P3 LEA R8, P0, R10, R0, 0x2 ;  /* 0x000000000a08b211 */ /* 0x000fc600078010ff */
[----:B------:R2:W-:Y:S01]  /*1dcb0*/  @!P2 ST.E.64 [R2.64], R96 ;  /* 0x000000600200a985 */ /* 0x0005e2000c101b08 */
[----:B------:R-:W-:Y:S02]  /*1dcc0*/  @!P3 LEA.HI.X R9, R10, R4, R15, 0x2, P0 ;  /* 0x000000040a09b211 */ /* 0x000fe400000f140f */
[C---:B----4-:R-:W-:Y:S02]  /*1dcd0*/  @!P6 LEA R6, P0, R252.reuse, R0, 0x2 ;  /* 0x00000000fc06e211 */ /* 0x050fe400078010ff */
[----:B------:R-:W-:Y:S01]  /*1dce0*/  SHF.R.S32.HI R10, RZ, 0x1f, R252 ;  /* 0x0000001fff0a7819 */ /* 0x000fe200000114fc */
[----:B------:R-:W-:Y:S01]  /*1dcf0*/  @!P3 ST.E.64 [R8.64], R164 ;  /* 0x000000a40800b985 */ /* 0x000fe2000c101b08 */
[----:B------:R-:W-:Y:S02]  /*1dd00*/  SHF.R.S32.HI R15, RZ, 0x1f, R248 ;  /* 0x0000001fff0f7819 */ /* 0x000fe400000114f8 */
[----:B------:R-:W-:Y:S02]  /*1dd10*/  @!P6 LEA.HI.X R7, R252, R4, R10, 0x2, P0 ;  /* 0x00000004fc07e211 */ /* 0x000fe400000f140a */
[----:B------:R-:W-:-:S02]  /*1dd20*/  ISETP.GE.AND P0, PT, R247, c[0x0][0x3c8], PT ;  /* 0x0000f200f7007a0c */ /* 0x000fc40003f06270 */
[----:B------:R-:W-:Y:S02]  /*1dd30*/  SHF.R.S32.HI R10, RZ, 0x1f, R251 ;  /* 0x0000001fff0a7819 */ /* 0x000fe400000114fb */
[----:B--2---:R-:W-:-:S04]  /*1dd40*/  @!P1 LEA R2, P2, R11, R0, 0x2 ;  /* 0x000000000b029211 */ /* 0x004fc800078410ff */
[----:B------:R-:W-:Y:S02]  /*1dd50*/  @!P1 LEA.HI.X R3, R11, R4, R14, 0x2, P2 ;  /* 0x000000040b039211 */ /* 0x000fe400010f140e */
[----:B------:R-:W-:Y:S02]  /*1dd60*/  ISETP.GE.AND P2, PT, R249, c[0x0][0x3c8], PT ;  /* 0x0000f200f9007a0c */ /* 0x000fe40003f46270 */
[----:B------:R-:W-:Y:S01]  /*1dd70*/  SHF.R.S32.HI R14, RZ, 0x1f, R250 ;  /* 0x0000001fff0e7819 */ /* 0x000fe200000114fa */
[----:B------:R2:W-:Y:S01]  /*1dd80*/  @!P1 ST.E.64 [R2.64], R100 ;  /* 0x0000006402009985 */ /* 0x0005e2000c101b08 */
[----:B------:R-:W-:-:S03]  /*1dd90*/  ISETP.GE.AND P1, PT, R248, c[0x0][0x3c8], PT ;  /* 0x0000f200f8007a0c */ /* 0x000fc60003f26270 */
        /* <DEDUP_REMOVED lines=17> */
.L_x_934:
[----:B------:R-:W-:Y:S05]  /*1deb0*/  BSYNC B0 ;  /* 0x0000000000007941 */ /* 0x000fea0003800000 */
.L_x_933:
[----:B------:R-:W-:Y:S05]  /*1dec0*/  BRA.DIV ~URZ, `(.L_x_935) ;  /* 0x000043127f007947 */ /* 0x000fea000b800000 */
[----:B--2---:R2:W1:Y:S04]  /*1ded0*/  SHFL.IDX PT, R4, R5, 0x1, 0x1c1f ;  /* 0x003c1f0005047f89 */ /* 0x00446800000e0000 */
[----:B----4-:R2:W4:Y:S02]  /*1dee0*/  SHFL.IDX PT, R0, R12, 0x1, 0x1c1f ;  /* 0x003c1f000c007f89 */ /* 0x01052400000e0000 */
.L_x_1020:
[----:B------:R-:W-:-:S13]  /*1def0*/  ISETP.NE.AND P0, PT, R13, RZ, PT ;  /* 0x000000ff0d00720c */ /* 0x000fda0003f05270 */
[----:B------:R-:W-:Y:S05]  /*1df00*/  @P0 BRA `(.L_x_930) ;  /* 0x00001ac000000947 */ /* 0x000fea0003800000 */
[C---:B------:R-:W-:Y:S02]  /*1df10*/  ISETP.GE.AND P3, PT, R215.reuse, c[0x0][0x3c8], PT ;  /* 0x0000f200d7007a0c */ /* 0x040fe40003f66270 */
[----:B------:R-:W-:Y:S02]  /*1df20*/  IADD3 R11, R215, 0x8, RZ ;  /* 0x00000008d70b7810 */ /* 0x000fe40007ffe0ff */
[----:B-12---:R-:W-:Y:S02]  /*1df30*/  SHF.R.S32.HI R5, RZ, 0x1f, R215 ;  /* 0x0000001fff057819 */ /* 0x006fe400000114d7 */
[----:B------:R-:W-:Y:S02]  /*1df40*/  ISETP.GE.AND P2, PT, R11, c[0x0][0x3c8], PT ;  /* 0x0000f2000b007a0c */ /* 0x000fe40003f46270 */
[C---:B---3--:R-:W-:Y:S02]  /*1df50*/  IADD3 R12, R215.reuse, 0x10, RZ ;  /* 0x00000010d70c7810 */ /* 0x048fe40007ffe0ff */
[----:B------:R-:W-:-:S02]  /*1df60*/  IADD3 R14, R215, 0x8, RZ ;  /* 0x00000008d70e7810 */ /* 0x000fc40007ffe0ff */
[----:B------:R-:W-:Y:S02]  /*1df70*/  ISETP.GE.AND P1, PT, R12, c[0x0][0x3c8], PT ;  /* 0x0000f2000c007a0c */ /* 0x000fe40003f26270 */
[C---:B----4-:R-:W-:Y:S02]  /*1df80*/  @!P3 LEA R2, P4, R215.reuse, R0, 0x2 ;  /* 0x00000000d702b211 */ /* 0x050fe400078810ff */
[C---:B------:R-:W-:Y:S02]  /*1df90*/  IADD3 R10, R215.reuse, 0x18, RZ ;  /* 0x00000018d70a7810 */ /* 0x040fe40007ffe0ff */
[----:B------:R-:W-:Y:S02]  /*1dfa0*/  @!P3 LEA.HI.X R3, R215, R4, R5, 0x2, P4 ;  /* 0x00000004d703b211 */ /* 0x000fe400020f1405 */
[----:B------:R-:W-:Y:S02]  /*1dfb0*/  SHF.R.S32.HI R14, RZ, 0x1f, R14 ;  /* 0x0000001fff0e7819 */ /* 0x000fe4000001140e */
[----:B------:R-:W-:Y:S01]  /*1dfc0*/  ISETP.GE.AND P0, PT, R10, c[0x0][0x3c8], PT ;  /* 0x0000f2000a007a0c */ /* 0x000fe20003f06270 */
[----:B------:R1:W-:Y:S01]  /*1dfd0*/  @!P3 ST.E.64 [R2.64], R48 ;  /* 0x000000300200b985 */ /* 0x0003e2000c101b08 */
[----:B------:R-:W-:-:S02]  /*1dfe0*/  @!P2 LEA R8, P3, R11, R0, 0x2 ;  /* 0x000000000b08a211 */ /* 0x000fc400078610ff */
[----:B------:R-:W-:Y:S02]  /*1dff0*/  @!P1 LEA R6, P4, R12, R0, 0x2 ;  /* 0x000000000c069211 */ /* 0x000fe400078810ff */
[----:B------:R-:W-:Y:S02]  /*1e000*/  @!P2 LEA.HI.X R9, R11, R4, R14, 0x2, P3 ;  /* 0x000000040b09a211 */ /* 0x000fe400018f140e */
[C---:B------:R-:W-:Y:S02]  /*1e010*/  IADD3 R14, R215.reuse, 0x10, RZ ;  /* 0x00000010d70e7810 */ /* 0x040fe40007ffe0ff */
[----:B------:R-:W-:Y:S01]  /*1e020*/  IADD3 R11, R215, 0x18, RZ ;  /* 0x00000018d70b7810 */ /* 0x000fe20007ffe0ff */
[----:B------:R2:W-:Y:S01]  /*1e030*/  @!P2 ST.E.64 [R8.64], R124 ;  /* 0x0000007c0800a985 */ /* 0x0005e2000c101b08 */
[----:B------:R-:W-:Y:S02]  /*1e040*/  SHF.R.S32.HI R14, RZ, 0x1f, R14 ;  /* 0x0000001fff0e7819 */ /* 0x000fe4000001140e */
[----:B------:R-:W-:-:S02]  /*1e050*/  SHF.R.S32.HI R11, RZ, 0x1f, R11 ;  /* 0x0000001fff0b7819 */ /* 0x000fc4000001140b */
[----:B------:R-:W-:Y:S02]  /*1e060*/  @!P1 LEA.HI.X R7, R12, R4, R14, 0x2, P4 ;  /* 0x000000040c079211 */ /* 0x000fe400020f140e */
[----:B------:R-:W-:Y:S02]  /*1e070*/  ISETP.GE.AND P4, PT, R246, c[0x0][0x3c8], PT ;  /* 0x0000f200f6007a0c */ /* 0x000fe40003f86270 */
[----:B------:R-:W-:Y:S01]  /*1e080*/  IADD3 R5, R215, 0x30, RZ ;  /* 0x00000030d7057810 */ /* 0x000fe20007ffe0ff */
[----:B------:R3:W-:Y:S01]  /*1e090*/  @!P1 ST.E.64 [R6.64], R116 ;  /* 0x0000007406009985 */ /* 0x0007e2000c101b08 */
[----:B------:R-:W-:Y:S02]  /*1e0a0*/  SHF.R.S32.HI R15, RZ, 0x1f, R245 ;  /* 0x0000001fff0f7819 */ /* 0x000fe400000114f5 */
[----:B------:R-:W-:Y:S02]  /*1e0b0*/  ISETP.GE.AND P6, PT, R5, c[0x0][0x3c8], PT ;  /* 0x0000f20005007a0c */ /* 0x000fe40003fc6270 */
[----:B------:R-:W-:-:S02]  /*1e0c0*/  IADD3 R14, R215, 0x40, RZ ;  /* 0x00000040d70e7810 */ /* 0x000fc40007ffe0ff */
[----:B------:R-:W-:Y:S02]  /*1e0d0*/  IADD3 R12, R215, 0x30, RZ ;  /* 0x00000030d70c7810 */ /* 0x000fe40007ffe0ff */
[C---:B-1----:R-:W-:Y:S02]  /*1e0e0*/  @!P0 LEA R2, P3, R10.reuse, R0, 0x2 ;  /* 0x000000000a028211 */ /* 0x042fe400078610ff */
[----:B------:R-:W-:Y:S02]  /*1e0f0*/  SHF.R.S32.HI R12, RZ, 0x1f, R12 ;  /* 0x0000001fff0c7819 */ /* 0x000fe4000001140c */
[----:B------:R-:W-:Y:S02]  /*1e100*/  @!P0 LEA.HI.X R3, R10, R4, R11, 0x2, P3 ;  /* 0x000000040a038211 */ /* 0x000fe400018f140b */
[----:B------:R-:W-:Y:S02]  /*1e110*/  ISETP.GE.AND P3, PT, R245, c[0x0][0x3c8], PT ;  /* 0x0000f200f5007a0c */ /* 0x000fe40003f66270 */
[----:B------:R-:W-:Y:S01]  /*1e120*/  SHF.R.S32.HI R11, RZ, 0x1f, R246 ;  /* 0x0000001fff0b7819 */ /* 0x000fe200000114f6 */
[----:B------:R1:W-:Y:S01]  /*1e130*/  @!P0 ST.E.64 [R2.64], R52 ;  /* 0x0000003402008985 */ /* 0x0003e2000c101b08 */
[----:B--2---:R-:W-:-:S02]  /*1e140*/  @!P4 LEA R8, P0, R246, R0, 0x2 ;  /* 0x00000000f608c211 */ /* 0x004fc400078010ff */
[----:B------:R-:W-:Y:S02]  /*1e150*/  IADD3 R10, R215, 0x38, RZ ;  /* 0x00000038d70a7810 */ /* 0x000fe40007ffe0ff */
[----:B------:R-:W-:Y:S02]  /*1e160*/  @!P4 LEA.HI.X R9, R246, R4, R11, 0x2, P0 ;  /* 0x00000004f609c211 */ /* 0x000fe400000f140b */
[C---:B------:R-:W-:Y:S02]  /*1e170*/  ISETP.GE.AND P0, PT, R245.reuse, c[0x0][0x3c8], PT ;  /* 0x0000f200f5007a0c */ /* 0x040fe40003f06270 */
[----:B------:R-:W-:Y:S02]  /*1e180*/  ISETP.GE.AND P4, PT, R14, c[0x0][0x3c8], PT ;  /* 0x0000f2000e007a0c */ /* 0x000fe40003f86270 */
[----:B---3--:R-:W-:Y:S02]  /*1e190*/  @!P3 LEA R6, P1, R245, R0, 0x2 ;  /* 0x00000000f506b211 */ /* 0x008fe400078210ff */
[----:B------:R-:W-:-:S02]  /*1e1a0*/  ISETP.GE.AND P5, PT, R10, c[0x0][0x3c8], PT ;  /* 0x0000f2000a007a0c */ /* 0x000fc40003fa6270 */
[C---:B------:R-:W-:Y:S02]  /*1e1b0*/  IADD3 R11, R215.reuse, 0x48, RZ ;  /* 0x00000048d70b7810 */ /* 0x040fe40007ffe0ff */
[----:B------:R-:W-:Y:S02]  /*1e1c0*/  IADD3 R13, R215, 0x58, RZ ;  /* 0x00000058d70d7810 */ /* 0x000fe40007ffe0ff */
[----:B------:R-:W-:-:S05]  /*1e1d0*/  ISETP.GE.AND P3, PT, R11, c[0x0][0x3c8], PT ;  /* 0x0000f2000b007a0c */ /* 0x000fca0003f66270 */
[----:B------:R-:W-:Y:S02]  /*1e1e0*/  @!P0 LEA.HI.X R7, R245, R4, R15, 0x2, P1 ;  /* 0x00000004f5078211 */ /* 0x000fe400008f140f */
[----:B------:R-:W-:Y:S02]  /*1e1f0*/  ISETP.GE.AND P1, PT, R246, c[0x0][0x3c8], PT ;  /* 0x0000f200f6007a0c */ /* 0x000fe40003f26270 */
[----:B------:R-:W-:Y:S02]  /*1e200*/  IADD3 R15, R215, 0x40, RZ ;  /* 0x00000040d70f7810 */ /* 0x000fe40007ffe0ff */
[C---:B-1----:R-:W-:Y:S02]  /*1e210*/  @!P6 LEA R2, P2, R5.reuse, R0, 0x2 ;  /* 0x000000000502e211 */ /* 0x042fe400078410ff */
[----:B------:R-:W-:Y:S02]  /*1e220*/  SHF.R.S32.HI R15, RZ, 0x1f, R15 ;  /* 0x0000001fff0f7819 */ /* 0x000fe4000001140f */
[----:B------:R-:W-:-:S02]  /*1e230*/  @!P6 LEA.HI.X R3, R5, R4, R12, 0x2, P2 ;  /* 0x000000040503e211 */ /* 0x000fc400010f140c */
        /* <DEDUP_REMOVED lines=26> */
[----:B------:R-:W-:Y:S02]  /*1e3e0*/  IADD3 R11, R215, 0x68, RZ ;  /* 0x00000068d70b7810 */ /* 0x000fe40007ffe0ff */
        /* <DEDUP_REMOVED lines=19> */
[----:B------:R-:W-:Y:S01]  /*1e520*/  IADD3 R13, R215, 0x88, RZ ;  /* 0x00000088d70d7810 */ /* 0x000fe20007ffe0ff */
[----:B------:R3:W-:Y:S01]  /*1e530*/  @!P0 ST.E.64 [R2.64], R30 ;  /* 0x0000001e02008985 */ /* 0x0007e2000c101b08 */
[----:B-1----:R-:W-:Y:S02]  /*1e540*/  @!P5 LEA R8, P0, R11, R0, 0x2 ;  /* 0x000000000b08d211 */ /* 0x002fe400078010ff */
[----:B------:R-:W-:Y:S02]  /*1e550*/  SHF.R.S32.HI R12, RZ, 0x1f, R12 ;  /* 0x0000001fff0c7819 */ /* 0x000fe4000001140c */
[----:B------:R-:W-:Y:S02]  /*1e560*/  IADD3 R15, R215, 0x70, RZ ;  /* 0x00000070d70f7810 */ /* 0x000fe40007ffe0ff */
[----:B------:R-:W-:Y:S02]  /*1e570*/  @!P5 LEA.HI.X R9, R11, R4, R12, 0x2, P0 ;  /* 0x000000040b09d211 */ /* 0x000fe400000f140c */
[----:B------:R-:W-:-:S02]  /*1e580*/  SHF.R.S32.HI R15, RZ, 0x1f, R15 ;  /* 0x0000001fff0f7819 */ /* 0x000fc4000001140f */
[C---:B------:R-:W-:Y:S01]  /*1e590*/  IADD3 R12, R215.reuse, 0x78, RZ ;  /* 0x00000078d70c7810 */ /* 0x040fe20007ffe0ff */
[----:B------:R1:W-:Y:S01]  /*1e5a0*/  @!P5 ST.E.64 [R8.64], R150 ;  /* 0x000000960800d985 */ /* 0x0003e2000c101b08 */
[C---:B------:R-:W-:Y:S02]  /*1e5b0*/  IADD3 R10, R215.reuse, 0x80, RZ ;  /* 0x00000080d70a7810 */ /* 0x040fe40007ffe0ff */
        /* <DEDUP_REMOVED lines=23> */
[----:B------:R-:W-:Y:S02]  /*1e730*/  IADD3 R12, R215, 0x90, RZ ;  /* 0x00000090d70c7810 */ /* 0x000fe40007ffe0ff */
        /* <DEDUP_REMOVED lines=19> */
[----:B------:R-:W-:Y:S02]  /*1e870*/  SHF.R.S32.HI R15, RZ, 0x1f, R15 ;  /* 0x0000001fff0f7819 */ /* 0x000fe4000001140f */
[C---:B------:R-:W-:Y:S01]  /*1e880*/  IADD3 R11, R215.reuse, 0xb0, RZ ;  /* 0x000000b0d70b7810 */ /* 0x040fe20007ffe0ff */
[----:B------:R1:W-:Y:S01]  /*1e890*/  @!P5 ST.E.64 [R8.64], R170 ;  /* 0x000000aa0800d985 */ /* 0x0003e2000c101b08 */
[----:B------:R-:W-:Y:S02]  /*1e8a0*/  IADD3 R13, R215, 0xa8, RZ ;  /* 0x000000a8d70d7810 */ /* 0x000fe40007ffe0ff */
        /* <DEDUP_REMOVED lines=9> */
[----:B------:R-:W-:Y:S01]  /*1e940*/  IADD3 R13, R215, 0xb0, RZ ;  /* 0x000000b0d70d7810 */ /* 0x000fe20007ffe0ff */
[----:B------:R2:W-:Y:S01]  /*1e950*/  @!P4 ST.E.64 [R6.64], R70 ;  /* 0x000000460600c985 */ /* 0x0005e2000c101b08 */
[----:B------:R-:W-:-:S02]  /*1e960*/  ISETP.GE.AND P0, PT, R5, c[0x0][0x3c8], PT ;  /* 0x0000f20005007a0c */ /* 0x000fc40003f06270 */
[----:B------:R-:W-:Y:S01]  /*1e970*/  SHF.R.S32.HI R13, RZ, 0x1f, R13 ;  /* 0x0000001fff0d7819 */ /* 0x000fe2000001140d */
[----:B------:R3:W-:Y:S01]  /*1e980*/  @!P3 ST.E.64 [R2.64], R54 ;  /* 0x000000360200b985 */ /* 0x0007e2000c101b08 */
[----:B-1----:R-:W-:Y:S02]  /*1e990*/  @!P2 LEA R8, P3, R11, R0, 0x2 ;  /* 0x000000000b08a211 */ /* 0x002fe400078610ff */
[----:B------:R-:W-:Y:S02]  /*1e9a0*/  IADD3 R10, R215, 0xc8, RZ ;  /* 0x000000c8d70a7810 */ /* 0x000fe40007ffe0ff */
[----:B------:R-:W-:Y:S02]  /*1e9b0*/  @!P2 LEA.HI.X R9, R11, R4, R13, 0x2, P3 ;  /* 0x000000040b09a211 */ /* 0x000fe400018f140d */
[C---:B------:R-:W-:Y:S02]  /*1e9c0*/  IADD3 R13, R215.reuse, 0xb8, RZ ;  /* 0x000000b8d70d7810 */ /* 0x040fe40007ffe0ff */
[----:B------:R-:W-:Y:S01]  /*1e9d0*/  IADD3 R11, R215, 0xc0, RZ ;  /* 0x000000c0d70b7810 */ /* 0x000fe20007ffe0ff */
[----:B------:R-:W-:Y:S01]  /*1e9e0*/  @!P2 ST.E.64 [R8.64], R94 ;  /* 0x0000005e0800a985 */ /* 0x000fe2000c101b08 */
[----:B------:R-:W-:-:S02]  /*1e9f0*/  ISETP.GE.AND P5, PT, R10, c[0x0][0x3c8], PT ;  /* 0x0000f2000a007a0c */ /* 0x000fc40003fa6270 */
[----:B------:R-:W-:Y:S02]  /*1ea00*/  SHF.R.S32.HI R13, RZ, 0x1f, R13 ;  /* 0x0000001fff0d7819 */ /* 0x000fe4000001140d */
[----:B------:R-:W-:Y:S02]  /*1ea10*/  SHF.R.S32.HI R11, RZ, 0x1f, R11 ;  /* 0x0000001fff0b7819 */ /* 0x000fe4000001140b */
[----:B------:R-:W-:Y:S02]  /*1ea20*/  ISETP.GE.AND P2, PT, R250, c[0x0][0x3c8], PT ;  /* 0x0000f200fa007a0c */ /* 0x000fe40003f46270 */
[-C--:B--2---:R-:W-:Y:S02]  /*1ea30*/  @!P1 LEA R6, P4, R12, R0.reuse, 0x2 ;  /* 0x000000000c069211 */ /* 0x084fe400078810ff */
[----:B---3--:R-:W-:-:S11]  /*1ea40*/  @!P0 LEA R2, P6, R5, R0, 0x2 ;  /* 0x0000000005028211 */ /* 0x008fd600078c10ff */
[----:B------:R-:W-:Y:S02]  /*1ea50*/  P2R R3, PR, RZ, 0x10 ;  /* 0x00000010ff037803 */ /* 0x000fe40000000000 */
[----:B------:R-:W-:Y:S02]  /*1ea60*/  ISETP.GE.AND P4, PT, R252, c[0x0][0x3c8], PT ;  /* 0x0000f200fc007a0c */ /* 0x000fe40003f86270 */
[----:B------:R-:W-:Y:S02]  /*1ea70*/  ISETP.NE.AND P3, PT, R3, RZ, PT ;  /* 0x000000ff0300720c */ /* 0x000fe40003f65270 */
[-C--:B------:R-:W-:Y:S02]  /*1ea80*/  @!P0 LEA.HI.X R3, R5, R4.reuse, R11, 0x2, P6 ;  /* 0x0000000405038211 */ /* 0x080fe400030f140b */
[----:B------:R-:W-:Y:S02]  /*1ea90*/  @!P1 LEA.HI.X R7, R12, R4, R13, 0x2, P3 ;  /* 0x000000040c079211 */ /* 0x000fe400018f140d */
[----:B------:R-:W-:-:S02]  /*1eaa0*/  IADD3 R11, R215, 0xc8, RZ ;  /* 0x000000c8d70b7810 */ /* 0x000fc40007ffe0ff */
[----:B------:R-:W-:Y:S01]  /*1eab0*/  ISETP.GE.AND P3, PT, R251, c[0x0][0x3c8], PT ;  /* 0x0000f200fb007a0c */ /* 0x000fe20003f66270 */
[----:B------:R1:W-:Y:S01]  /*1eac0*/  @!P1 ST.E.64 [R6.64], R78 ;  /* 0x0000004e06009985 */ /* 0x0003e2000c101b08 */
[----:B------:R-:W-:Y:S02]  /*1ead0*/  SHF.R.S32.HI R11, RZ, 0x1f, R11 ;  /* 0x0000001fff0b7819 */ /* 0x000fe4000001140b */
[----:B------:R-:W-:Y:S01]  /*1eae0*/  SHF.R.S32.HI R5, RZ, 0x1f, R252 ;  /* 0x0000001fff057819 */ /* 0x000fe200000114fc */
[----:B------:R2:W-:Y:S01]  /*1eaf0*/  @!P0 ST.E.64 [R2.64], R62 ;  /* 0x0000003e02008985 */ /* 0x0005e2000c101b08 */
[----:B------:R-:W-:Y:S02]  /*1eb00*/  ISETP.GE.AND P1, PT, R249, c[0x0][0x3c8], PT ;  /* 0x0000f200f9007a0c */ /* 0x000fe40003f26270 */
[----:B------:R-:W-:Y:S02]  /*1eb10*/  SHF.R.S32.HI R13, RZ, 0x1f, R250 ;  /* 0x0000001fff0d7819 */ /* 0x000fe400000114fa */
[----:B------:R-:W-:-:S02]  /*1eb20*/  SHF.R.S32.HI R12, RZ, 0x1f, R249 ;  /* 0x0000001fff0c7819 */ /* 0x000fc400000114f9 */
[----:B-1----:R-:W-:-:S04]  /*1eb30*/  @!P5 LEA R6, P0, R10, R0, 0x2 ;  /* 0x000000000a06d211 */ /* 0x002fc800078010ff */
[----:B------:R-:W-:Y:S02]  /*1eb40*/  @!P5 LEA.HI.X R7, R10, R4, R11, 0x2, P0 ;  /* 0x000000040a07d211 */ /* 0x000fe400000f140b */
[-C--:B--2---:R-:W-:Y:S02]  /*1eb50*/  @!P4 LEA R2, P6, R252, R0.reuse, 0x2 ;  /* 0x00000000fc02c211 */ /* 0x084fe400078c10ff */
[----:B------:R-:W-:Y:S01]  /*1eb60*/  ISETP.GE.AND P0, PT, R248, c[0x0][0x3c8], PT ;  /* 0x0000f200f8007a0c */ /* 0x000fe20003f06270 */
[----:B------:R-:W-:Y:S01]  /*1eb70*/  @!P5 ST.E.64 [R6.64], R82 ;  /* 0x000000520600d985 */ /* 0x000fe2000c101b08 */
[----:B------:R-:W-:Y:S02]  /*1eb80*/  @!P3 LEA R10, P5, R251, R0, 0x2 ;  /* 0x00000000fb0ab211 */ /* 0x000fe400078a10ff */
[----:B------:R-:W-:Y:S02]  /*1eb90*/  @!P4 LEA.HI.X R3, R252, R4, R5, 0x2, P6 ;  /* 0x00000004fc03c211 */ /* 0x000fe400030f1405 */
[----:B------:R-:W-:-:S02]  /*1eba0*/  SHF.R.S32.HI R5, RZ, 0x1f, R251 ;  /* 0x0000001fff057819 */ /* 0x000fc400000114fb */
[C---:B------:R-:W-:Y:S01]  /*1ebb0*/  @!P2 LEA R8, P6, R250.reuse, R0, 0x2 ;  /* 0x00000000fa08a211 */ /* 0x040fe200078c10ff */
[----:B------:R1:W-:Y:S03]  /*1ebc0*/  @!P4 ST.E.64 [R2.64], R86 ;  /* 0x000000560200c985 */ /* 0x0003e6000c101b08 */
[----:B------:R-:W-:-:S03]  /*1ebd0*/  @!P2 LEA.HI.X R9, R250, R4, R13, 0x2, P6 ;  /* 0x00000004fa09a211 */ /* 0x000fc600030f140d */
[----:B-1----:R-:W-:Y:S02]  /*1ebe0*/  P2R R2, PR, RZ, 0x20 ;  /* 0x00000020ff027803 */ /* 0x002fe40000000000 */
[C---:B------:R-:W-:Y:S02]  /*1ebf0*/  @!P1 LEA R6, P5, R249.reuse, R0, 0x2 ;  /* 0x00000000f9069211 */ /* 0x040fe400078a10ff */
[----:B------:R-:W-:Y:S02]  /*1ec00*/  ISETP.NE.AND P4, PT, R2, RZ, PT ;  /* 0x000000ff0200720c */ /* 0x000fe40003f85270 */
[-C--:B------:R-:W-:Y:S02]  /*1ec10*/  @!P1 LEA.HI.X R7, R249, R4.reuse, R12, 0x2, P5 ;  /* 0x00000004f9079211 */ /* 0x080fe400028f140c */
[----:B------:R-:W-:Y:S02]  /*1ec20*/  @!P3 LEA.HI.X R11, R251, R4, R5, 0x2, P4 ;  /* 0x00000004fb0bb211 */ /* 0x000fe400020f1405 */
[----:B------:R-:W-:-:S02]  /*1ec30*/  SHF.R.S32.HI R5, RZ, 0x1f, R248 ;  /* 0x0000001fff057819 */ /* 0x000fc400000114f8 */
[C---:B------:R-:W-:Y:S01]  /*1ec40*/  @!P0 LEA R2, P4, R248.reuse, R0, 0x2 ;  /* 0x00000000f8028211 */ /* 0x040fe200078810ff */
[----:B------:R1:W-:Y:S03]  /*1ec50*/  @!P3 ST.E.64 [R10.64], R106 ;  /* 0x0000006a0a00b985 */ /* 0x0003e6000c101b08 */
[----:B------:R-:W-:Y:S01]  /*1ec60*/  @!P0 LEA.HI.X R3, R248, R4, R5, 0x2, P4 ;  /* 0x00000004f8038211 */ /* 0x000fe200020f1405 */
[----:B------:R1:W-:Y:S04]  /*1ec70*/  @!P2 ST.E.64 [R8.64], R102 ;  /* 0x000000660800a985 */ /* 0x0003e8000c101b08 */
        /* <DEDUP_REMOVED lines=9> */
.L_x_915:
[----:B------:R-:W-:Y:S01]  /*1ed10*/  ISETP.NE.U32.AND P0, PT, RZ, c[0x0][0x508], PT ;  /* 0x00014200ff007a0c */ /* 0x000fe20003f05070 */
[----:B------:R-:W-:Y:S01]  /*1ed20*/  IMAD.MOV.U32 R4, RZ, RZ, 0x4 ;  /* 0x00000004ff047424 */ /* 0x000fe200078e00ff */
[----:B------:R-:W-:Y:S01]  /*1ed30*/  ISETP.NE.U32.AND P2, PT, RZ, c[0x0][0x500], PT ;  /* 0x00014000ff007a0c */ /* 0x000fe20003f45070 */
[----:B------:R-:W-:Y:S01]  /*1ed40*/  IMAD.MOV.U32 R20, RZ, RZ, c[0x0][0x388] ;  /* 0x0000e200ff147624 */ /* 0x000fe200078e00ff */
[----:B------:R-:W-:Y:S01]  /*1ed50*/  ISETP.NE.AND.EX P0, PT, RZ, c[0x0][0x50c], PT, P0 ;  /* 0x00014300ff007a0c */ /* 0x000fe20003f05300 */
[----:B------:R-:W-:Y:S01]  /*1ed60*/  IMAD.MOV.U32 R0, RZ, RZ, RZ ;  /* 0x000000ffff007224 */ /* 0x000fe200078e00ff */
[----:B------:R-:W-:Y:S01]  /*1ed70*/  ISETP.NE.AND.EX P2, PT, RZ, c[0x0][0x504], PT, P2 ;  /* 0x00014100ff007a0c */ /* 0x000fe20003f45320 */
[----:B------:R-:W-:-:S10]  /*1ed80*/  IMAD.WIDE R2, R235, R4, c[0x0][0x500] ;  /* 0x00014000eb027625 */ /* 0x000fd400078e0204 */
[----:B------:R-:W-:Y:S02]  /*1ed90*/  @P0 IMAD.WIDE R4, R235, R4, c[0x0][0x508] ;  /* 0x00014200eb040625 */ /* 0x000fe400078e0204 */
[----:B------:R2:W5:Y:S04]  /*1eda0*/  @P2 LDG.E R0, [R2.64] ;  /* 0x0000000802002981 */ /* 0x000568000c1e1900 */
[----:B------:R2:W5:Y:S01]  /*1edb0*/  @P0 LDG.E R20, [R4.64] ;  /* 0x0000000804140981 */ /* 0x000562000c1e1900 */
[----:B------:R-:W-:-:S04]  /*1edc0*/  ISETP.NE.AND P1, PT, R233, RZ, PT ;  /* 0x000000ffe900720c */ /* 0x000fc80003f25270 */
[----:B------:R-:W-:Y:S01]  /*1edd0*/  SEL R19, R233, c[0x0][0x3d4], P1 ;  /* 0x0000f500e9137a07 */ /* 0x000fe20000800000 */
[----:B------:R-:W-:Y:S05]  /*1ede0*/  @P0 BRA `(.L_x_936) ;  /* 0x0000004000000947 */ /* 0x000fea0003800000 */
[----:B------:R-:W-:Y:S05]  /*1edf0*/  @!P2 BRA `(.L_x_936) ;  /* 0x000000300000a947 */ /* 0x000fea0003800000 */
[----:B--2---:R2:W3:Y:S04]  /*1ee00*/  LDG.E R4, [R2.64] ;  /* 0x0000000802047981 */ /* 0x0044e8000c1e1900 */
[----:B--2---:R-:W3:Y:S02]  /*1ee10*/  LDG.E R2, [R2.64+0x4] ;  /* 0x0000040802027981 */ /* 0x004ee4000c1e1900 */
[----:B---3-5:R-:W-:Y:S02]  /*1ee20*/  IADD3 R20, -R4, R2, RZ ;  /* 0x0000000204147210 */ /* 0x028fe40007ffe1ff */
.L_x_936:
[----:B--2---:R-:W2:Y:S01]  /*1ee30*/  S2R R3, SR_TID.X ;  /* 0x0000000000037919 */ /* 0x004ea20000002100 */
[----:B------:R-:W-:Y:S01]  /*1ee40*/  SHF.R.S32.HI R2, RZ, 0x1f, R235 ;  /* 0x0000001fff027819 */ /* 0x000fe200000114eb */
[----:B------:R-:W-:Y:S01]  /*1ee50*/  BSSY B0, `(.L_x_937) ;  /* 0x0000036000007945 */ /* 0x000fe20003800000 */
[----:B------:R-:W-:-:S02]  /*1ee60*/  LOP3.LUT R12, R234, 0xffff, RZ, 0xc0, !PT ;  /* 0x0000ffffea0c7812 */ /* 0x000fc400078ec0ff */
[----:B-----5:R-:W-:Y:S02]  /*1ee70*/  SHF.R.S32.HI R18, RZ, 0x1f, R0 ;  /* 0x0000001fff127819 */ /* 0x020fe40000011400 */
[----:B------:R-:W-:Y:S02]  /*1ee80*/  SEL R13, R235, RZ, !P2 ;  /* 0x000000ffeb0d7207 */ /* 0x000fe40005000000 */
[----:B------:R-:W-:Y:S02]  /*1ee90*/  SEL R21, R2, RZ, !P2 ;  /* 0x000000ff02157207 */ /* 0x000fe40005000000 */
[----:B--2---:R-:W-:-:S13]  /*1eea0*/  ISETP.GT.AND P0, PT, R3, 0x7f, PT ;  /* 0x0000007f0300780c */ /* 0x004fda0003f04270 */
[----:B------:R-:W-:Y:S05]  /*1eeb0*/  @P0 BRA `(.L_x_938) ;  /* 0x000002f000000947 */ /* 0x000fea0003800000 */
[----:B------:R-:W-:Y:S01]  /*1eec0*/  IMAD R2, R20, c[0x0][0x4e8], RZ ;  /* 0x00013a0014027a24 */ /* 0x000fe200078e02ff */
[----:B------:R-:W-:-:S04]  /*1eed0*/  IADD3 R16, R227, R3, RZ ;  /* 0x00000003e3107210 */ /* 0x000fc80007ffe0ff */
[----:B------:R-:W-:-:S13]  /*1eee0*/  ISETP.GE.AND P0, PT, R16, R2, PT ;  /* 0x000000021000720c */ /* 0x000fda0003f06270 */
[----:B------:R-:W-:Y:S05]  /*1eef0*/  @P0 BRA `(.L_x_938) ;  /* 0x000002b000000947 */ /* 0x000fea0003800000 */
[----:B------:R-:W-:Y:S01]  /*1ef00*/  IMAD.MOV.U32 R2, RZ, RZ, 0x368 ;  /* 0x00000368ff027424 */ /* 0x000fe200078e00ff */
[----:B------:R-:W-:-:S04]  /*1ef10*/  ISETP.GT.AND P2, PT, R19, 0x1, PT ;  /* 0x000000011300780c */ /* 0x000fc80003f44270 */
[----:B------:R-:W-:-:S04]  /*1ef20*/  SEL R2, R2, 0x328, P2 ;  /* 0x0000032802027807 */ /* 0x000fc80001000000 */
[----:B------:R2:W3:Y:S08]  /*1ef30*/  LDC.64 R8, c[0x0][R2+0x170] ;  /* 0x00005c0002087b82 */ /* 0x0004f00000000a00 */
[----:B------:R2:W4:Y:S08]  /*1ef40*/  LDC.64 R6, c[0x0][R2+0x168] ;  /* 0x00005a0002067b82 */ /* 0x0005300000000a00 */
[----:B------:R2:W5:Y:S08]  /*1ef50*/  LDC.64 R14, c[0x0][R2+0x178] ;  /* 0x00005e00020e7b82 */ /* 0x0005700000000a00 */
[----:B------:R2:W1:Y:S02]  /*1ef60*/  LDC.64 R10, c[0x0][R2+0x160] ;  /* 0x00005800020a7b82 */ /* 0x0004640000000a00 */
[----:B--2---:R-:W-:-:S02]  /*1ef70*/  IMAD.MOV.U32 R2, RZ, RZ, c[0x0][0x4e8] ;  /* 0x00013a00ff027624 */ /* 0x004fc400078e00ff */
[-C--:B---3--:R-:W-:Y:S02]  /*1ef80*/  IMAD R3, R9, R13.reuse, RZ ;  /* 0x0000000d09037224 */ /* 0x088fe400078e02ff */
[----:B------:R-:W-:Y:S01]  /*1ef90*/  IMAD.WIDE.U32 R4, R8, R13, RZ ;  /* 0x0000000d08047225 */ /* 0x000fe200078e00ff */
[----:B------:R-:W-:Y:S02]  /*1efa0*/  ISETP.NE.AND P0, PT, R2, 0x1, PT ;  /* 0x000000010200780c */ /* 0x000fe40003f05270 */
[----:B------:R-:W-:Y:S01]  /*1efb0*/  MOV R2, R16 ;  /* 0x0000001000027202 */ /* 0x000fe20000000f00 */
[----:B------:R-:W-:Y:S01]  /*1efc0*/  IMAD R8, R8, R21, R3 ;  /* 0x0000001508087224 */ /* 0x000fe200078e0203 */
[----:B------:R-:W-:Y:S01]  /*1efd0*/  SEL R3, R244, RZ, P2 ;  /* 0x000000fff4037207 */ /* 0x000fe20001000000 */
[-C--:B----4-:R-:W-:Y:S02]  /*1efe0*/  IMAD R9, R7, R12.reuse, RZ ;  /* 0x0000000c07097224 */ /* 0x090fe400078e02ff */
[----:B------:R-:W-:-:S04]  /*1eff0*/  IMAD.WIDE.U32 R6, R6, R12, RZ ;  /* 0x0000000c06067225 */ /* 0x000fc800078e00ff */
[----:B------:R-:W-:Y:S01]  /*1f000*/  IMAD.IADD R9, R7, 0x1, R9 ;  /* 0x0000000107097824 */ /* 0x000fe200078e0209 */
[----:B------:R-:W-:Y:S01]  /*1f010*/  IADD3 R7, R5, R8, RZ ;  /* 0x0000000805077210 */ /* 0x000fe20007ffe0ff */
[----:B------:R-:W-:-:S04]  /*1f020*/  @P0 IMAD.HI.U32 R17, R16, c[0x0][0x4ec], RZ ;  /* 0x00013b0010110a27 */ /* 0x000fc800078e00ff */
[-C--:B-----5:R-:W-:Y:S01]  /*1f030*/  IMAD R8, R15, R3.reuse, RZ ;  /* 0x000000030f087224 */ /* 0x0a0fe200078e02ff */
[----:B------:R-:W-:Y:S02]  /*1f040*/  @P0 SHF.R.U32.HI R2, RZ, c[0x0][0x4f0], R17 ;  /* 0x00013c00ff020a19 */ /* 0x000fe40000011611 */
[----:B------:R-:W-:Y:S01]  /*1f050*/  IADD3 R17, P1, P0, R4, R6, R0 ;  /* 0x0000000604117210 */ /* 0x000fe2000783e000 */
[----:B------:R-:W-:-:S03]  /*1f060*/  IMAD.WIDE.U32 R4, R14, R3, RZ ;  /* 0x000000030e047225 */ /* 0x000fc600078e00ff */
[----:B------:R-:W-:Y:S01]  /*1f070*/  IADD3.X R9, R7, R9, R18, P1, P0 ;  /* 0x0000000907097210 */ /* 0x000fe20000fe0412 */
[----:B------:R-:W-:Y:S01]  /*1f080*/  IMAD.MOV R6, RZ, RZ, -R2 ;  /* 0x000000ffff067224 */ /* 0x000fe200078e0a02 */
[----:B------:R-:W-:Y:S02]  /*1f090*/  IADD3 R7, R5, R8, RZ ;  /* 0x0000000805077210 */ /* 0x000fe40007ffe0ff */
[----:B------:R-:W-:Y:S01]  /*1f0a0*/  IADD3 R4, P1, P0, R2, R17, R4 ;  /* 0x0000001102047210 */ /* 0x000fe2000783e004 */
[----:B------:R-:W-:Y:S01]  /*1f0b0*/  IMAD R3, R6, c[0x0][0x4e8], R16 ;  /* 0x00013a0006037a24 */ /* 0x000fe200078e0210 */
[----:B------:R-:W-:-:S03]  /*1f0c0*/  SHF.R.S32.HI R5, RZ, 0x1f, R2 ;  /* 0x0000001fff057819 */ /* 0x000fc60000011402 */
[----:B-1----:R-:W-:Y:S01]  /*1f0d0*/  IMAD R2, R11, R3, RZ ;  /* 0x000000030b027224 */ /* 0x002fe200078e02ff */
[----:B------:R-:W-:Y:S02]  /*1f0e0*/  SHF.R.S32.HI R6, RZ, 0x1f, R3 ;  /* 0x0000001fff067819 */ /* 0x000fe40000011403 */
[----:B------:R-:W-:Y:S01]  /*1f0f0*/  IADD3.X R5, R5, R9, R7, P1, P0 ;  /* 0x0000000905057210 */ /* 0x000fe20000fe0407 */
[----:B------:R-:W-:Y:S02]  /*1f100*/  IMAD.MOV.U32 R7, RZ, RZ, c[0x0][0x4a8] ;  /* 0x00012a00ff077624 */ /* 0x000fe400078e00ff */
[C---:B------:R-:W-:Y:S02]  /*1f110*/  IMAD R6, R10.reuse, R6, R2 ;  /* 0x000000060a067224 */ /* 0x040fe400078e0202 */
[----:B------:R-:W-:Y:S01]  /*1f120*/  IMAD.WIDE.U32 R2, R10, R3, R4 ;  /* 0x000000030a027225 */ /* 0x000fe200078e0004 */
[----:B------:R-:W-:Y:S02]  /*1f130*/  MOV R5, c[0x0][0x4ac] ;  /* 0x00012b0000057a02 */ /* 0x000fe40000000f00 */
[----:B------:R-:W-:Y:S01]  /*1f140*/  SEL R4, R7, c[0x0][0x450], P2 ;  /* 0x0001140007047a07 */ /* 0x000fe20001000000 */
[----:B------:R-:W-:Y:S01]  /*1f150*/  IMAD.IADD R3, R3, 0x1, R6 ;  /* 0x0000000103037824 */ /* 0x000fe200078e0206 */
[----:B------:R-:W-:-:S02]  /*1f160*/  SEL R5, R5, c[0x0][0x454], P2 ;  /* 0x0001150005057a07 */ /* 0x000fc40001000000 */
[----:B------:R-:W-:-:S04]  /*1f170*/  LEA R4, P0, R2, R4, 0x2 ;  /* 0x0000000402047211 */ /* 0x000fc800078010ff */
[----:B------:R-:W-:Y:S02]  /*1f180*/  LEA.HI.X R5, R2, R5, R3, 0x2, P0 ;  /* 0x0000000502057211 */ /* 0x000fe400000f1403 */
[----:B------:R-:W-:-:S05]  /*1f190*/  MOV R2, 0xff800000 ;  /* 0xff80000000027802 */ /* 0x000fca0000000f00 */
[----:B------:R1:W-:Y:S02]  /*1f1a0*/  STG.E [R4.64], R2 ;  /* 0x0000000204007986 */ /* 0x0003e4000c101908 */
.L_x_938:
[----:B------:R-:W-:Y:S05]  /*1f1b0*/  BSYNC B0 ;  /* 0x0000000000007941 */ /* 0x000fea0003800000 */
.L_x_937:
[----:B------:R-:W-:-:S13]  /*1f1c0*/  ISETP.GT.AND P0, PT, R19, 0x1, PT ;  /* 0x000000011300780c */ /* 0x000fda0003f04270 */
[----:B------:R-:W-:Y:S05]  /*1f1d0*/  @P0 BRA `(.L_x_930) ;  /* 0x000007f000000947 */ /* 0x000fea0003800000 */
[----:B-1----:R-:W-:Y:S01]  /*1f1e0*/  MOV R2, c[0x0][0x4e8] ;  /* 0x00013a0000027a02 */ /* 0x002fe20000000f00 */
[----:B------:R-:W-:Y:S02]  /*1f1f0*/  IMAD R4, R18, c[0x0][0x3a0], RZ ;  /* 0x0000e80012047a24 */ /* 0x000fe400078e02ff */
[----:B------:R-:W-:Y:S01]  /*1f200*/  IMAD R5, R21, c[0x0][0x3f0], RZ ;  /* 0x0000fc0015057a24 */ /* 0x000fe200078e02ff */
[----:B------:R-:W-:Y:S01]  /*1f210*/  ISETP.NE.AND P0, PT, R2, 0x1, PT ;  /* 0x000000010200780c */ /* 0x000fe20003f05270 */
[----:B------:R-:W-:-:S04]  /*1f220*/  IMAD.WIDE.U32 R2, R0, c[0x0][0x3a0], RZ ;  /* 0x0000e80000027a25 */ /* 0x000fc800078e00ff */
[----:B------:R-:W-:Y:S01]  /*1f230*/  IMAD R0, R0, c[0x0][0x3a4], R4 ;  /* 0x0000e90000007a24 */ /* 0x000fe200078e0204 */
[----:B------:R-:W-:Y:S01]  /*1f240*/  IADD3 R4, R212, R227, RZ ;  /* 0x000000e3d4047210 */ /* 0x000fe20007ffe0ff */
[----:B------:R-:W-:-:S03]  /*1f250*/  IMAD R7, R13, c[0x0][0x3f4], R5 ;  /* 0x0000fd000d077a24 */ /* 0x000fc600078e0205 */
[----:B------:R-:W-:Y:S02]  /*1f260*/  IADD3 R3, R3, R0, RZ ;  /* 0x0000000003037210 */ /* 0x000fe40007ffe0ff */
[----:B------:R-:W-:Y:S01]  /*1f270*/  MOV R0, R4 ;  /* 0x0000000400007202 */ /* 0x000fe20000000f00 */
[----:B------:R-:W-:-:S04]  /*1f280*/  @P0 IMAD.HI.U32 R6, R4, c[0x0][0x4ec], RZ ;  /* 0x00013b0004060a27 */ /* 0x000fc800078e00ff */
[----:B------:R-:W-:Y:S01]  /*1f290*/  IMAD.WIDE.U32 R2, R12, c[0x0][0x3e8], R2 ;  /* 0x0000fa000c027a25 */ /* 0x000fe200078e0002 */
[----:B------:R-:W-:-:S03]  /*1f2a0*/  @P0 SHF.R.U32.HI R0, RZ, c[0x0][0x4f0], R6 ;  /* 0x00013c00ff000a19 */ /* 0x000fc60000011606 */
[----:B------:R-:W-:Y:S01]  /*1f2b0*/  IMAD R3, R12, c[0x0][0x3ec], R3 ;  /* 0x0000fb000c037a24 */ /* 0x000fe200078e0203 */
[----:B------:R-:W-:Y:S02]  /*1f2c0*/  SHF.R.S32.HI R6, RZ, 0x1f, R0 ;  /* 0x0000001fff067819 */ /* 0x000fe40000011400 */
[----:B------:R-:W-:Y:S01]  /*1f2d0*/  IADD3 R5, -R0, RZ, RZ ;  /* 0x000000ff00057210 */ /* 0x000fe20007ffe1ff */
[----:B------:R-:W-:Y:S01]  /*1f2e0*/  IMAD.WIDE.U32 R2, R13, c[0x0][0x3f0], R2 ;  /* 0x0000fc000d027a25 */ /* 0x000fe200078e0002 */
[----:B------:R-:W-:-:S03]  /*1f2f0*/  IADD3 R13, R211, R227, RZ ;  /* 0x000000e3d30d7210 */ /* 0x000fc60007ffe0ff */
        /* <DEDUP_REMOVED lines=15> */
.L_x_1021:
[----:B------:R-:W-:Y:S05]  /*1f3f0*/  BRA.DIV ~URZ, `(.L_x_940) ;  /* 0x00002f127f007947 */ /* 0x000fea000b800000 */
[----:B------:R3:W4:Y:S02]  /*1f400*/  SHFL.IDX PT, R0, R14, RZ, 0x181f ;  /* 0x00181fff0e007589 */ /* 0x00072400000e0000 */
.L_x_1022:
        /* <DEDUP_REMOVED lines=20> */
.L_x_942:
[----:B------:R-:W-:Y:S05]  /*1f550*/  BSYNC B0 ;  /* 0x0000000000007941 */ /* 0x000fea0003800000 */
.L_x_941:
[----:B------:R-:W-:Y:S05]  /*1f560*/  BRA.DIV ~URZ, `(.L_x_943) ;  /* 0x00002e027f007947 */ /* 0x000fea000b800000 */
[----:B--2---:R2:W1:Y:S04]  /*1f570*/  SHFL.IDX PT, R4, R5, 0x1, 0x181f ;  /* 0x00381f0005047f89 */ /* 0x00446800000e0000 */
[----:B----4-:R2:W4:Y:S02]  /*1f580*/  SHFL.IDX PT, R0, R14, 0x1, 0x181f ;  /* 0x00381f000e007f89 */ /* 0x01052400000e0000 */
.L_x_1023:
        /* <DEDUP_REMOVED lines=20> */
.L_x_945:
[----:B------:R-:W-:Y:S05]  /*1f6d0*/  BSYNC B0 ;  /* 0x0000000000007941 */ /* 0x000fea0003800000 */
.L_x_944:
[----:B------:R-:W-:Y:S05]  /*1f6e0*/  BRA.DIV ~URZ, `(.L_x_946) ;  /* 0x00002d427f007947 */ /* 0x000fea000b800000 */
[----:B-1----:R1:W2:Y:S02]  /*1f6f0*/  SHFL.IDX PT, R4, R5, 0x2, 0x181f ;  /* 0x00581f0005047f89 */ /* 0x0022a400000e0000 */
.L_x_1024:
[----:B------:R-:W-:Y:S05]  /*1f700*/  BRA.DIV ~URZ, `(.L_x_947) ;  /* 0x00002d927f007947 */ /* 0x000fea000b800000 */
[----:B----4-:R4:W1:Y:S02]  /*1f710*/  SHFL.IDX PT, R0, R14, 0x2, 0x181f ;  /* 0x00581f000e007f89 */ /* 0x01086400000e0000 */
.L_x_1025:
        /* <DEDUP_REMOVED lines=20> */
.L_x_949:
[----:B------:R-:W-:Y:S05]  /*1f860*/  BSYNC B0 ;  /* 0x0000000000007941 */ /* 0x000fea0003800000 */
.L_x_948:
[----:B------:R-:W-:Y:S05]  /*1f870*/  BRA.DIV ~URZ, `(.L_x_950) ;  /* 0x00002c827f007947 */ /* 0x000fea000b800000 */
[----:B--2---:R2:W3:Y:S04]  /*1f880*/  SHFL.IDX PT, R4, R5, 0x3, 0x181f ;  /* 0x00781f0005047f89 */ /* 0x0044e800000e0000 */
[----:B-1----:R2:W1:Y:S02]  /*1f890*/  SHFL.IDX PT, R0, R14, 0x3, 0x181f ;  /* 0x00781f000e007f89 */ /* 0x00246400000e0000 */
.L_x_1026:
        /* <DEDUP_REMOVED lines=19> */
.L_x_930:
[----:B------:R-:W-:Y:S05]  /*1f9d0*/  BSYNC B1 ;  /* 0x0000000000017941 */ /* 0x000fea0003800000 */
.L_x_914:
        /* <DEDUP_REMOVED lines=13> */
.L_x_1027:
[----:B------:R-:W-:Y:S05]  /*1fab0*/  BRA.DIV ~URZ, `(.L_x_953) ;  /* 0x00002b727f007947 */ /* 0x000fea000b800000 */
[----:B------:R3:W4:Y:S02]  /*1fac0*/  SHFL.IDX PT, R6, R98, 0x1, 0x1f ;  /* 0x00201f0062067f89 */ /* 0x00072400000e0000 */
.L_x_1028:
        /* <DEDUP_REMOVED lines=18> */
.L_x_1029:
        /* <DEDUP_REMOVED lines=16> */
.L_x_1030:
[----:B--2---:R-:W-:Y:S01]  /*1fcf0*/  IMAD R0, R0, c[0x0][0x538], RZ ;  /* 0x00014e0000007a24 */ /* 0x004fe200078e02ff */
[----:B------:R-:W-:Y:S04]  /*1fd00*/  BSSY B1, `(.L_x_956) ;  /* 0x00000c8000017945 */ /* 0x000fe80003800000 */
[----:B----4-:R-:W-:-:S04]  /*1fd10*/  IADD3 R6, R0, R6, RZ ;  /* 0x0000000600067210 */ /* 0x010fc80007ffe0ff */
[----:B------:R-:W-:-:S13]  /*1fd20*/  ISETP.GT.AND P0, PT, R6, R9, PT ;  /* 0x000000090600720c */ /* 0x000fda0003f04270 */
[----:B------:R-:W-:Y:S05]  /*1fd30*/  @P0 BRA `(.L_x_957) ;  /* 0x0000025000000947 */ /* 0x000fea0003800000 */
.L_x_961:
        /* <DEDUP_REMOVED lines=17> */
.L_x_1031:
        /* <DEDUP_REMOVED lines=16> */
.L_x_1032:
[----:B--2---:R-:W-:-:S05]  /*1ff50*/  IMAD R0, R0, c[0x0][0x538], RZ ;  /* 0x00014e0000007a24 */ /* 0x004fca00078e02ff */
[----:B------:R-:W-:-:S04]  /*1ff60*/  IADD3 R6, R0, R6, RZ ;  /* 0x0000000600067210 */ /* 0x000fc80007ffe0ff */
[----:B------:R-:W-:-:S13]  /*1ff70*/  ISETP.GT.AND P0, PT, R6, R9, PT ;  /* 0x000000090600720c */ /* 0x000fda0003f04270 */
[----:B-1-3--:R-:W-:Y:S05]  /*1ff80*/  @!P0 BRA `(.L_x_961) ;  /* 0xfffffdb000008947 */ /* 0x00afea000383ffff */
.L_x_957:
[----:B------:R-:W-:-:S05]  /*1ff90*/  IADD3 R11, -R0, R6, RZ ;  /* 0x00000006000b7210 */ /* 0x000fca0007ffe1ff */
[----:B------:R-:W-:-:S05]  /*1ffa0*/  IMAD R0, R4, c[0x0][0x538], R11 ;  /* 0x00014e0004007a24 */ /* 0x000fca00078e020b */
[----:B------:R-:W-:Y:S01]  /*1ffb0*/  ISETP.GT.AND P0, PT, R0, R9, PT ;  /* 0x000000090000720c */ /* 0x000fe20003f04270 */
[----:B------:R-:W-:-:S12]  /*1ffc0*/  BRA.DIV ~URZ, `(.L_x_962) ;  /* 0x00002aa27f007947 */ /* 0x000fd8000b800000 */
[----:B------:R-:W-:-:S04]  /*1ffd0*/  VOTE.ANY R10, PT, !P0 ;  /* 0x00000000000a7806 */ /* 0x000fc800040e0100 */
.L_x_1033:
[----:B------:R-:W2:Y:S02]  /*1ffe0*/  POPC R6, R10 ;  /* 0x0000000a00067309 */ /* 0x000ea40000000000 */
[----:B--2---:R-:W-:Y:S01]  /*1fff0*/  IADD3 R235, R6, R235, RZ ;  /* 0x000000eb06eb7210 */ /* 0x004fe20007ffe0ff */
[----:B------:R-:W-:Y:S05]  /*20000*/  BRA.DIV ~URZ, `(.L_x_963) ;  /* 0x00002ab27f007947 */ /* 0x000fea000b800000 */
[----:B------:R2:W4:Y:S04]  /*20010*/  SHFL.IDX PT, R7, R7, R6, 0x1f ;  /* 0x00001f0607077589 */ /* 0x00052800000e0000 */
[----:B------:R2:W1:Y:S02]  /*20020*/  SHFL.IDX PT, R5, R8, R6, 0x1f ;  /* 0x00001f0608057589 */ /* 0x00046400000e0000 */
.L_x_1034:
[----:B------:R-:W-:Y:S01]  /*20030*/  ISETP.NE.AND P0, PT, R10, RZ, PT ;  /* 0x000000ff0a00720c */ /* 0x000fe20003f05270 */
[----:B------:R-:W-:-:S12]  /*20040*/  BSSY B0, `(.L_x_964) ;  /* 0x0000005000007945 */ /* 0x000fd80003800000 */
[----:B------:R-:W-:Y:S05]  /*20050*/  @!P0 BRA `(.L_x_965) ;  /* 0x0000003000008947 */ /* 0x000fea0003800000 */
[----:B--2---:R-:W-:Y:S01]  /*20060*/  IADD3 R6, R6, -0x1, RZ ;  /* 0xffffffff06067810 */ /* 0x004fe20007ffe0ff */
[----:B------:R-:W-:Y:S05]  /*20070*/  BRA.DIV ~URZ, `(.L_x_966) ;  /* 0x00002b127f007947 */ /* 0x000fea000b800000 */
[----:B------:R2:W3:Y:S02]  /*20080*/  SHFL.IDX PT, R12, R4, R6, 0x1f ;  /* 0x00001f06040c7589 */ /* 0x0004e400000e0000 */
.L_x_965:
[----:B------:R-:W-:Y:S05]  /*20090*/  BSYNC B0 ;  /* 0x0000000000007941 */ /* 0x000fea0003800000 */
.L_x_964:
[----:B-1----:R-:W-:Y:S01]  /*200a0*/  ISETP.NE.AND P0, PT, R5, 0x1, PT ;  /* 0x000000010500780c */ /* 0x002fe20003f05270 */
[----:B---3--:R-:W-:Y:S01]  /*200b0*/  IMAD R232, R12, c[0x0][0x538], R11 ;  /* 0x00014e000ce87a24 */ /* 0x008fe200078e020b */
[----:B------:R-:W-:Y:S04]  /*200c0*/  BSSY B0, `(.L_x_967) ;  /* 0x0000084000007945 */ /* 0x000fe80003800000 */
[----:B--2---:R-:W-:-:S07]  /*200d0*/  IADD3 R8, -R232, R9, RZ ;  /* 0x00000009e8087210 */ /* 0x004fce0007ffe1ff */
[----:B------:R-:W-:Y:S05]  /*200e0*/  @!P0 BRA `(.L_x_968) ;  /* 0x000003e000008947 */ /* 0x000fea0003800000 */
[-C--:B----4-:R-:W-:Y:S02]  /*200f0*/  IABS R0, R7.reuse ;  /* 0x0000000700007213 */ /* 0x090fe40000000000 */
        /* <DEDUP_REMOVED lines=15> */
[----:B------:R-:W-:-:S04]  /*201f0*/  IMAD.MOV R0, RZ, RZ, -R10 ;  /* 0x000000ffff007224 */ /* 0x000fc800078e0a0a */
[----:B------:R-:W-:Y:S02]  /*20200*/  IMAD.MOV.U32 R3, RZ, RZ, R0 ;  /* 0x000000ffff037224 */ /* 0x000fe400078e0000 */
        /* <DEDUP_REMOVED lines=13> */
[----:B-1----:R-:W-:-:S04]  /*202e0*/  IADD3 R2, RZ, -R3, RZ ;  /* 0x80000003ff027210 */ /* 0x002fc80007ffe0ff */
[----:B------:R-:W-:Y:S01]  /*202f0*/  @!P1 IMAD.MOV R0, RZ, RZ, -R0 ;  /* 0x000000ffff009224 */ /* 0x000fe200078e0a00 */
[----:B------:R-:W-:Y:S01]  /*20300*/  @!P0 LOP3.LUT R0, RZ, R7, RZ, 0x33, !PT ;  /* 0x00000007ff008212 */ /* 0x000fe200078e33ff */
[----:B------:R-:W-:Y:S01]  /*20310*/  IMAD.MOV.U32 R4, RZ, RZ, R2 ;  /* 0x000000ffff047224 */ /* 0x000fe200078e0002 */
[----:B------:R-:W-:Y:S02]  /*20320*/  IABS R2, R5 ;  /* 0x0000000500027213 */ /* 0x000fe40000000000 */
[----:B------:R-:W-:Y:S01]  /*20330*/  IABS R10, R0 ;  /* 0x00000000000a7213 */ /* 0x000fe20000000000 */
[----:B------:R-:W-:Y:S02]  /*20340*/  IMAD R4, R4, R6, RZ ;  /* 0x0000000604047224 */ /* 0x000fe400078e02ff */
[----:B------:R-:W-:Y:S01]  /*20350*/  IMAD.MOV R9, RZ, RZ, -R2 ;  /* 0x000000ffff097224 */ /* 0x000fe200078e0a02 */
[----:B------:R-:W-:-:S05]  /*20360*/  MOV R2, RZ ;  /* 0x000000ff00027202 */ /* 0x000fca0000000f00 */
        /* <DEDUP_REMOVED lines=22> */
.L_x_968:
[----:B------:R-:W-:-:S04]  /*204d0*/  IMAD.MOV.U32 R2, RZ, RZ, 0x4 ;  /* 0x00000004ff027424 */ /* 0x000fc800078e00ff */
[----:B------:R-:W-:-:S05]  /*204e0*/  IMAD.WIDE R2, R235, R2, c[0x0][0x590] ;  /* 0x00016400eb027625 */ /* 0x000fca00078e0202 */
        /* <DEDUP_REMOVED lines=64> */
[----:B------:R-:W-:Y:S02]  /*208f0*/  IMAD R234, R2, R3, R5 ;  /* 0x0000000302ea7224 */ /* 0x000fe400078e0205 */
.L_x_969:
[----:B------:R-:W-:Y:S05]  /*20900*/  BSYNC B0 ;  /* 0x0000000000007941 */ /* 0x000fea0003800000 */
.L_x_967:
[----:B------:R-:W-:-:S04]  /*20910*/  LOP3.LUT R2, RZ, R2, RZ, 0x33, !PT ;  /* 0x00000002ff027212 */ /* 0x000fc800078e33ff */
[----:B------:R-:W-:Y:S01]  /*20920*/  IADD3 R233, R2, R7, RZ ;  /* 0x0000000702e97210 */ /* 0x000fe20007ffe0ff */
[----:B------:R-:W-:Y:S05]  /*20930*/  BRA `(.L_x_970) ;  /* 0x0000004000007947 */ /* 0x000fea0003800000 */
.L_x_958:
[----:B------:R-:W-:Y:S01]  /*20940*/  IMAD.MOV.U32 R232, RZ, RZ, R9 ;  /* 0x000000ffffe87224 */ /* 0x000fe200078e0009 */
[----:B------:R-:W-:Y:S01]  /*20950*/  MOV R234, RZ ;  /* 0x000000ff00ea7202 */ /* 0x000fe20000000f00 */
[----:B------:R-:W-:Y:S01]  /*20960*/  IMAD.MOV.U32 R233, RZ, RZ, RZ ;  /* 0x000000ffffe97224 */ /* 0x000fe200078e00ff */
[----:B------:R-:W-:Y:S02]  /*20970*/  MOV R235, c[0x0][0x53c] ;  /* 0x00014f0000eb7a02 */ /* 0x000fe40000000f00 */
.L_x_970:
[----:B------:R-:W-:Y:S05]  /*20980*/  BSYNC B1 ;  /* 0x0000000000017941 */ /* 0x000fea0003800000 */
.L_x_956:
[----:B------:R-:W-:Y:S01]  /*20990*/  WARPSYNC 0xffffffff ;  /* 0xffffffff00007948 */ /* 0x000fe20003800000 */
[----:B------:R-:W-:Y:S01]  /*209a0*/  BAR.SYNC.DEFER_BLOCKING 0x4, 0x100 ;  /* 0x0104000000007b1d */ /* 0x000fe20000010000 */
[----:B------:R-:W-:-:S13]  /*209b0*/  ISETP.NE.AND P0, PT, R13, RZ, PT ;  /* 0x000000ff0d00720c */ /* 0x000fda0003f05270 */
[----:B------:R2:W-:Y:S04]  /*209c0*/  @!P0 STS.128 [0x20080], R232 ;  /* 0x020080e8ff008388 */ /* 0x0005e80000000c00 */
[----:B------:R-:W-:Y:S06]  /*209d0*/  BAR.ARV 0x5, 0x100 ;  /* 0x0144000000007b1d */ /* 0x000fec0000002000 */
.L_x_951:
[----:B-1----:R-:W-:-:S13]  /*209e0*/  ISETP.GE.AND P0, PT, R235, c[0x0][0x53c], PT ;  /* 0x00014f00eb007a0c */ /* 0x002fda0003f06270 */
[----:B--23--:R-:W-:Y:S01]  /*209f0*/  @P0 CALL.REL.NOINC `(.L_x_971) ;  /* 0x0000001000000944 */ /* 0x00cfe20003c00000 */
[----:B------:R-:W-:Y:S05]  /*20a00*/  BRA `(.L_x_972) ;  /* 0xfffe164000007947 */ /* 0x000fea000383ffff */
.L_x_971:
[----:B------:R-:W-:Y:S05]  /*20a10*/  EXIT ;  /* 0x000000000000794d */ /* 0x000fea0003800000 */
.L_x_701:
[----:B------:R-:W-:Y:S01]  /*20a20*/  IMAD.MOV.U32 R0, RZ, RZ, R5 ;  /* 0x000000ffff007224 */ /* 0x000fe200078e0005 */
[----:B------:R-:W-:Y:S02]  /*20a30*/  MOV R3, 0x1 ;  /* 0x0000000100037802 */ /* 0x000fe40000000f00 */
[----:B------:R-:W-:Y:S02]  /*20a40*/  MOV R2, 0x20a60 ;  /* 0x00020a6000027802 */ /* 0x000fe40000000f00 */
[----:B--2---:R-:W-:Y:S05]  /*20a50*/  CALL.REL.NOINC `($__internal_15_$__cuda_sm70_shflsync_up_p) ;  /* 0x0000228000007944 */ /* 0x004fea0003c00000 */
[----:B------:R-:W-:Y:S01]  /*20a60*/  MOV R0, R4 ;  /* 0x0000000400007202 */ /* 0x000fe20000000f00 */
[----:B------:R-:W-:Y:S05]  /*20a70*/  BRA `(.L_x_973) ;  /* 0xfffdf9c000007947 */ /* 0x000fea000383ffff */
.L_x_702:
[----:B------:R-:W-:Y:S01]  /*20a80*/  IMAD.MOV.U32 R0, RZ, RZ, R5 ;  /* 0x000000ffff007224 */ /* 0x000fe200078e0005 */
[----:B------:R-:W-:Y:S02]  /*20a90*/  MOV R3, 0x2 ;  /* 0x0000000200037802 */ /* 0x000fe40000000f00 */
[----:B------:R-:W-:Y:S02]  /*20aa0*/  MOV R2, 0x20ac0 ;  /* 0x00020ac000027802 */ /* 0x000fe40000000f00 */
[----:B--2---:R-:W-:Y:S05]  /*20ab0*/  CALL.REL.NOINC `($__internal_15_$__cuda_sm70_shflsync_up_p) ;  /* 0x0000222000007944 */ /* 0x004fea0003c00000 */
[----:B------:R-:W-:Y:S01]  /*20ac0*/  SEL R4, R4, RZ, P4 ;  /* 0x000000ff04047207 */ /* 0x000fe20002000000 */
[----:B------:R-:W-:Y:S01]  /*20ad0*/  IMAD.MOV.U32 R3, RZ, RZ, 0x4 ;  /* 0x00000004ff037424 */ /* 0x000fe200078e00ff */
[----:B------:R-:W-:-:S03]  /*20ae0*/  MOV R2, 0x20b10 ;  /* 0x00020b1000027802 */ /* 0x000fc60000000f00 */
[----:B------:R-:W-:Y:S02]  /*20af0*/  IMAD.IADD R0, R5, 0x1, R4 ;  /* 0x0000000105007824 */ /* 0x000fe400078e0204 */
[----:B------:R-:W-:Y:S05]  /*20b00*/  CALL.REL.NOINC `($__internal_15_$__cuda_sm70_shflsync_up_p) ;  /* 0x000021d000007944 */ /* 0x000fea0003c00000 */
        /* <DEDUP_REMOVED lines=12> */
[----:B------:R-:W-:Y:S02]  /*20bd0*/  MOV R202, 0x1f ;  /* 0x0000001f00ca7802 */ /* 0x000fe40000000f00 */
[----:B------:R-:W-:Y:S01]  /*20be0*/  MOV R3, 0x20c20 ;  /* 0x00020c2000037802 */ /* 0x000fe20000000f00 */
[----:B------:R-:W-:-:S04]  /*20bf0*/  IMAD.IADD R4, R0, 0x1, R4 ;  /* 0x0000000100047824 */ /* 0x000fc800078e0204 */
[----:B------:R-:W-:Y:S02]  /*20c00*/  IMAD.MOV.U32 R0, RZ, RZ, R4 ;  /* 0x000000ffff007224 */ /* 0x000fe400078e0004 */
[----:B------:R-:W-:Y:S05]  /*20c10*/  CALL.REL.NOINC `($__internal_14_$__cuda_sm70_shflsync_idx_p) ;  /* 0x0000204000007944 */ /* 0x000fea0003c00000 */
[----:B-1---5:R-:W-:Y:S05]  /*20c20*/  BRA `(.L_x_974) ;  /* 0xfffdf91000007947 */ /* 0x022fea000383ffff */
.L_x_704:
[----:B------:R-:W-:Y:S02]  /*20c30*/  SEL R0, RZ, 0x1, P0 ;  /* 0x00000001ff007807 */ /* 0x000fe40000000000 */
[----:B------:R-:W-:Y:S02]  /*20c40*/  MOV R2, 0x20c60 ;  /* 0x00020c6000027802 */ /* 0x000fe40000000f00 */
[----:B--2---:R-:W-:Y:S05]  /*20c50*/  CALL.REL.NOINC `($__internal_16_$__cuda_sm70_votesync_ballot) ;  /* 0x000020e000007944 */ /* 0x004fea0003c00000 */
[----:B------:R-:W-:Y:S01]  /*20c60*/  MOV R10, R0 ;  /* 0x00000000000a7202 */ /* 0x000fe20000000f00 */
[----:B------:R-:W-:Y:S05]  /*20c70*/  BRA `(.L_x_975) ;  /* 0xfffdf95000007947 */ /* 0x000fea000383ffff */
.L_x_705:
[----:B------:R-:W-:Y:S01]  /*20c80*/  IMAD.MOV.U32 R0, RZ, RZ, R9 ;  /* 0x000000ffff007224 */ /* 0x000fe200078e0009 */
[----:B------:R-:W-:Y:S01]  /*20c90*/  MOV R2, R5 ;  /* 0x0000000500027202 */ /* 0x000fe20000000f00 */
[----:B------:R-:W-:Y:S01]  /*20ca0*/  IMAD.MOV.U32 R202, RZ, RZ, 0x1f ;  /* 0x0000001fffca7424 */ /* 0x000fe200078e00ff */
[----:B------:R-:W-:Y:S02]  /*20cb0*/  MOV R3, 0x20cd0 ;  /* 0x00020cd000037802 */ /* 0x000fe40000000f00 */
[----:B------:R-:W-:Y:S05]  /*20cc0*/  CALL.REL.NOINC `($__internal_14_$__cuda_sm70_shflsync_idx_p) ;  /* 0x00001f9000007944 */ /* 0x000fea0003c00000 */
[----:B------:R-:W-:Y:S01]  /*20cd0*/  IMAD.MOV.U32 R12, RZ, RZ, R0 ;  /* 0x000000ffff0c7224 */ /* 0x000fe200078e0000 */
[----:B------:R-:W-:Y:S01]  /*20ce0*/  MOV R0, R8 ;  /* 0x0000000800007202 */ /* 0x000fe20000000f00 */
[----:B------:R-:W-:Y:S01]  /*20cf0*/  IMAD.MOV.U32 R6, RZ, RZ, RZ ;  /* 0x000000ffff067224 */ /* 0x000fe200078e00ff */
[----:B------:R-:W-:Y:S01]  /*20d00*/  MOV R2, R5 ;  /* 0x0000000500027202 */ /* 0x000fe20000000f00 */
[----:B------:R-:W-:Y:S01]  /*20d10*/  IMAD.MOV.U32 R202, RZ, RZ, 0x1f ;  /* 0x0000001fffca7424 */ /* 0x000fe200078e00ff */
[----:B------:R-:W-:-:S02]  /*20d20*/  MOV R3, 0x20d40 ;  /* 0x00020d4000037802 */ /* 0x000fc40000000f00 */
[----:B-1---5:R-:W-:Y:S05]  /*20d30*/  CALL.REL.NOINC `($__internal_14_$__cuda_sm70_shflsync_idx_p) ;  /* 0x00001f2000007944 */ /* 0x022fea0003c00000 */
[----:B------:R-:W-:Y:S01]  /*20d40*/  MOV R9, R0 ;  /* 0x0000000000097202 */ /* 0x000fe20000000f00 */
[----:B-1---5:R-:W-:Y:S05]  /*20d50*/  BRA `(.L_x_976) ;  /* 0xfffdf8d000007947 */ /* 0x022fea000383ffff */
.L_x_708:
[----:B------:R-:W-:Y:S01]  /*20d60*/  IMAD.MOV.U32 R0, RZ, RZ, R4 ;  /* 0x000000ffff007224 */ /* 0x000fe200078e0004 */
[----:B------:R-:W-:-:S02]  /*20d70*/  MOV R202, 0x1f ;  /* 0x0000001f00ca7802 */ /* 0x000fc40000000f00 */
[----:B------:R-:W-:Y:S02]  /*20d80*/  MOV R3, 0x20da0 ;  /* 0x00020da000037802 */ /* 0x000fe40000000f00 */
[----:B-123--:R-:W-:Y:S05]  /*20d90*/  CALL.REL.NOINC `($__internal_14_$__cuda_sm70_shflsync_idx_p) ;  /* 0x00001ec000007944 */ /* 0x00efea0003c00000 */
[----:B------:R-:W-:Y:S01]  /*20da0*/  MOV R6, R0 ;  /* 0x0000000000067202 */ /* 0x000fe20000000f00 */
[----:B-1---5:R-:W-:Y:S05]  /*20db0*/  BRA `(.L_x_707) ;  /* 0xfffdf8d000007947 */ /* 0x022fea000383ffff */
.L_x_757:
[----:B------:R-:W-:Y:S01]  /*20dc0*/  IMAD.MOV.U32 R0, RZ, RZ, R5 ;  /* 0x000000ffff007224 */ /* 0x000fe200078e0005 */
[----:B------:R-:W-:Y:S01]  /*20dd0*/  MOV R2, RZ ;  /* 0x000000ff00027202 */ /* 0x000fe20000000f00 */
[----:B------:R-:W-:Y:S01]  /*20de0*/  IMAD.MOV.U32 R202, RZ, RZ, 0x181f ;  /* 0x0000181fffca7424 */ /* 0x000fe200078e00ff */
[----:B------:R-:W-:Y:S02]  /*20df0*/  MOV R3, 0x20e10 ;  /* 0x00020e1000037802 */ /* 0x000fe40000000f00 */
[----:B-----5:R-:W-:Y:S05]  /*20e00*/  CALL.REL.NOINC `($__internal_14_$__cuda_sm70_shflsync_idx_p) ;  /* 0x00001e5000007944 */ /* 0x020fea0003c00000 */
[----:B-----5:R-:W-:Y:S01]  /*20e10*/  MOV R4, R0 ;  /* 0x0000000000047202 */ /* 0x020fe20000000f00 */
[----:B-1----:R-:W-:Y:S05]  /*20e20*/  BRA `(.L_x_977) ;  /* 0xfffe648000007947 */ /* 0x002fea000383ffff */
.L_x_758:
[----:B------:R-:W-:Y:S01]  /*20e30*/  IMAD.MOV.U32 R0, RZ, RZ, R12 ;  /* 0x000000ffff007224 */ /* 0x000fe200078e000c */
[----:B------:R-:W-:Y:S01]  /*20e40*/  MOV R2, RZ ;  /* 0x000000ff00027202 */ /* 0x000fe20000000f00 */
[----:B------:R-:W-:Y:S01]  /*20e50*/  IMAD.MOV.U32 R202, RZ, RZ, 0x181f ;  /* 0x0000181fffca7424 */ /* 0x000fe200078e00ff */
[----:B------:R-:W-:Y:S02]  /*20e60*/  MOV R3, 0x20e80 ;  /* 0x00020e8000037802 */ /* 0x000fe40000000f00 */
[----:B-12--5:R-:W-:Y:S05]  /*20e70*/  CALL.REL.NOINC `($__internal_14_$__cuda_sm70_shflsync_idx_p) ;  /* 0x00001de000007944 */ /* 0x026fea0003c00000 */
[----:B-1---5:R-:W-:Y:S05]  /*20e80*/  BRA `(.L_x_978) ;  /* 0xfffe644000007947 */ /* 0x022fea000383ffff */
.L_x_761:
[----:B----4-:R-:W-:Y:S01]  /*20e90*/  IMAD.MOV.U32 R0, RZ, RZ, R5 ;  /* 0x000000ffff007224 */ /* 0x010fe200078e0005 */
[----:B--2---:R-:W-:Y:S01]  /*20ea0*/  MOV R2, 0x1 ;  /* 0x0000000100027802 */ /* 0x004fe20000000f00 */
[----:B------:R-:W-:Y:S01]  /*20eb0*/  IMAD.MOV.U32 R202, RZ, RZ, 0x181f ;  /* 0x0000181fffca7424 */ /* 0x000fe200078e00ff */
[----:B------:R-:W-:-:S02]  /*20ec0*/  MOV R3, 0x20ee0 ;  /* 0x00020ee000037802 */ /* 0x000fc40000000f00 */
[----:B-1-3-5:R-:W-:Y:S05]  /*20ed0*/  CALL.REL.NOINC `($__internal_14_$__cuda_sm70_shflsync_idx_p) ;  /* 0x00001d8000007944 */ /* 0x02afea0003c00000 */
[----:B-----5:R-:W-:Y:S01]  /*20ee0*/  IMAD.MOV.U32 R4, RZ, RZ, R0 ;  /* 0x000000ffff047224 */ /* 0x020fe200078e0000 */
[----:B------:R-:W-:Y:S01]  /*20ef0*/  MOV R2, 0x1 ;  /* 0x0000000100027802 */ /* 0x000fe20000000f00 */
[----:B------:R-:W-:Y:S01]  /*20f00*/  IMAD.MOV.U32 R0, RZ, RZ, R12 ;  /* 0x000000ffff007224 */ /* 0x000fe200078e000c */
[----:B------:R-:W-:-:S02]  /*20f10*/  MOV R202, 0x181f ;  /* 0x0000181f00ca7802 */ /* 0x000fc40000000f00 */
[----:B------:R-:W-:Y:S02]  /*20f20*/  MOV R3, 0x20f40 ;  /* 0x00020f4000037802 */ /* 0x000fe40000000f00 */
[----:B-1----:R-:W-:Y:S05]  /*20f30*/  CALL.REL.NOINC `($__internal_14_$__cuda_sm70_shflsync_idx_p) ;  /* 0x00001d2000007944 */ /* 0x002fea0003c00000 */
[----:B-1---5:R-:W-:Y:S05]  /*20f40*/  BRA `(.L_x_979) ;  /* 0xfffe651000007947 */ /* 0x022fea000383ffff */
.L_x_764:
[----:B----4-:R-:W-:Y:S01]  /*20f50*/  IMAD.MOV.U32 R0, RZ, RZ, R5 ;  /* 0x000000ffff007224 */ /* 0x010fe200078e0005 */
[----:B-1----:R-:W-:Y:S01]  /*20f60*/  MOV R2, 0x2 ;  /* 0x0000000200027802 */ /* 0x002fe20000000f00 */
[----:B------:R-:W-:Y:S01]  /*20f70*/  IMAD.MOV.U32 R202, RZ, RZ, 0x181f ;  /* 0x0000181fffca7424 */ /* 0x000fe200078e00ff */
[----:B------:R-:W-:Y:S02]  /*20f80*/  MOV R3, 0x20fa0 ;  /* 0x00020fa000037802 */ /* 0x000fe40000000f00 */
[----:B--23-5:R-:W-:Y:S05]  /*20f90*/  CALL.REL.NOINC `($__internal_14_$__cuda_sm70_shflsync_idx_p) ;  /* 0x00001cc000007944 */ /* 0x02cfea0003c00000 */
[----:B-----5:R-:W-:Y:S01]  /*20fa0*/  MOV R4, R0 ;  /* 0x0000000000047202 */ /* 0x020fe20000000f00 */
[----:B-1----:R-:W-:Y:S05]  /*20fb0*/  BRA `(.L_x_980) ;  /* 0xfffe662000007947 */ /* 0x002fea000383ffff */
.L_x_765:
[----:B----4-:R-:W-:Y:S01]  /*20fc0*/  IMAD.MOV.U32 R0, RZ, RZ, R12 ;  /* 0x000000ffff007224 */ /* 0x010fe200078e000c */
[----:B------:R-:W-:Y:S01]  /*20fd0*/  MOV R2, 0x2 ;  /* 0x0000000200027802 */ /* 0x000fe20000000f00 */
[----:B------:R-:W-:Y:S01]  /*20fe0*/  IMAD.MOV.U32 R202, RZ, RZ, 0x181f ;  /* 0x0000181fffca7424 */ /* 0x000fe200078e00ff */
[----:B------:R-:W-:Y:S02]  /*20ff0*/  MOV R3, 0x21010 ;  /* 0x0002101000037802 */ /* 0x000fe40000000f00 */
[----:B-123-5:R-:W-:Y:S05]  /*21000*/  CALL.REL.NOINC `($__internal_14_$__cuda_sm70_shflsync_idx_p) ;  /* 0x00001c5000007944 */ /* 0x02efea0003c00000 */
[----:B-1---5:R-:W-:Y:S05]  /*21010*/  BRA `(.L_x_981) ;  /* 0xfffe65e000007947 */ /* 0x022fea000383ffff */
.L_x_768:
[----:B-1----:R-:W-:Y:S01]  /*21020*/  IMAD.MOV.U32 R0, RZ, RZ, R5 ;  /* 0x000000ffff007224 */ /* 0x002fe200078e0005 */
[----:B------:R-:W-:Y:S01]  /*21030*/  MOV R2, 0x3 ;  /* 0x0000000300027802 */ /* 0x000fe20000000f00 */
[----:B------:R-:W-:Y:S01]  /*21040*/  IMAD.MOV.U32 R202, RZ, RZ, 0x181f ;  /* 0x0000181fffca7424 */ /* 0x000fe200078e00ff */
[----:B------:R-:W-:-:S02]  /*21050*/  MOV R3, 0x21070 ;  /* 0x0002107000037802 */ /* 0x000fc40000000f00 */
[----:B--2345:R-:W-:Y:S05]  /*21060*/  CALL.REL.NOINC `($__internal_14_$__cuda_sm70_shflsync_idx_p) ;  /* 0x00001bf000007944 */ /* 0x03cfea0003c00000 */
[----:B-----5:R-:W-:Y:S01]  /*21070*/  IMAD.MOV.U32 R4, RZ, RZ, R0 ;  /* 0x000000ffff047224 */ /* 0x020fe200078e0000 */
[----:B------:R-:W-:Y:S01]  /*21080*/  MOV R2, 0x3 ;  /* 0x0000000300027802 */ /* 0x000fe20000000f00 */
[----:B------:R-:W-:Y:S01]  /*21090*/  IMAD.MOV.U32 R0, RZ, RZ, R12 ;  /* 0x000000ffff007224 */ /* 0x000fe200078e000c */
[----:B------:R-:W-:-:S02]  /*210a0*/  MOV R202, 0x181f ;  /* 0x0000181f00ca7802 */ /* 0x000fc40000000f00 */
[----:B------:R-:W-:Y:S02]  /*210b0*/  MOV R3, 0x210d0 ;  /* 0x000210d000037802 */ /* 0x000fe40000000f00 */
[----:B-1----:R-:W-:Y:S05]  /*210c0*/  CALL.REL.NOINC `($__internal_14_$__cuda_sm70_shflsync_idx_p) ;  /* 0x00001b9000007944 */ /* 0x002fea0003c00000 */
[----:B-1---5:R-:W-:Y:S05]  /*210d0*/  BRA `(.L_x_982) ;  /* 0xfffe66b000007947 */ /* 0x022fea000383ffff */
.L_x_835:
[----:B------:R-:W-:Y:S01]  /*210e0*/  IMAD.MOV.U32 R2, RZ, RZ, RZ ;  /* 0x000000ffff027224 */ /* 0x000fe200078e00ff */
[----:B------:R-:W-:Y:S02]  /*210f0*/  MOV R202, 0x181f ;  /* 0x0000181f00ca7802 */ /* 0x000fe40000000f00 */
[----:B------:R-:W-:Y:S02]  /*21100*/  MOV R3, 0x21120 ;  /* 0x0002112000037802 */ /* 0x000fe40000000f00 */
[----:B------:R-:W-:Y:S05]  /*21110*/  CALL.REL.NOINC `($__internal_14_$__cuda_sm70_shflsync_idx_p) ;  /* 0x00001b4000007944 */ /* 0x000fea0003c00000 */
[----:B-----5:R-:W-:Y:S01]  /*21120*/  MOV R4, R0 ;  /* 0x0000000000047202 */ /* 0x020fe20000000f00 */
[----:B-1----:R-:W-:Y:S05]  /*21130*/  BRA `(.L_x_983) ;  /* 0xffff087000007947 */ /* 0x002fea000383ffff */
.L_x_836:
[----:B-1----:R-:W-:Y:S01]  /*21140*/  IMAD.MOV.U32 R0, RZ, RZ, R5 ;  /* 0x000000ffff007224 */ /* 0x002fe200078e0005 */
[----:B------:R-:W-:Y:S01]  /*21150*/  MOV R2, RZ ;  /* 0x000000ff00027202 */ /* 0x000fe20000000f00 */
[----:B------:R-:W-:Y:S01]  /*21160*/  IMAD.MOV.U32 R202, RZ, RZ, 0x181f ;  /* 0x0000181fffca7424 */ /* 0x000fe200078e00ff */
[----:B------:R-:W-:Y:S02]  /*21170*/  MOV R3, 0x21190 ;  /* 0x0002119000037802 */ /* 0x000fe40000000f00 */
[----:B--2---:R-:W-:Y:S05]  /*21180*/  CALL.REL.NOINC `($__internal_14_$__cuda_sm70_shflsync_idx_p) ;  /* 0x00001ad000007944 */ /* 0x004fea0003c00000 */
[----:B-1---5:R-:W-:Y:S05]  /*21190*/  BRA `(.L_x_984) ;  /* 0xffff083000007947 */ /* 0x022fea000383ffff */
.L_x_837:
[----:B------:R-:W-:Y:S01]  /*211a0*/  IMAD.MOV.U32 R0, RZ, RZ, R4 ;  /* 0x000000ffff007224 */ /* 0x000fe200078e0004 */
[----:B------:R-:W-:Y:S01]  /*211b0*/  MOV R2, RZ ;  /* 0x000000ff00027202 */ /* 0x000fe20000000f00 */
[----:B------:R-:W-:Y:S01]  /*211c0*/  IMAD.MOV.U32 R202, RZ, RZ, 0x1c1f ;  /* 0x00001c1fffca7424 */ /* 0x000fe200078e00ff */
[----:B------:R-:W-:-:S02]  /*211d0*/  MOV R3, 0x211f0 ;  /* 0x000211f000037802 */ /* 0x000fc40000000f00 */
[----:B------:R-:W-:Y:S05]  /*211e0*/  CALL.REL.NOINC `($__internal_14_$__cuda_sm70_shflsync_idx_p) ;  /* 0x00001a7000007944 */ /* 0x000fea0003c00000 */
[----:B------:R-:W-:Y:S01]  /*211f0*/  MOV R3, R0 ;  /* 0x0000000000037202 */ /* 0x000fe20000000f00 */
[----:B-1---5:R-:W-:Y:S05]  /*21200*/  BRA `(.L_x_985) ;  /* 0xffff0a0000007947 */ /* 0x022fea000383ffff */
.L_x_842:
[----:B------:R-:W-:Y:S01]  /*21210*/  IMAD.MOV.U32 R0, RZ, RZ, R4 ;  /* 0x000000ffff007224 */ /* 0x000fe200078e0004 */
[----:B------:R-:W-:Y:S01]  /*21220*/  MOV R2, 0x1 ;  /* 0x0000000100027802 */ /* 0x000fe20000000f00 */
[----:B------:R-:W-:Y:S01]  /*21230*/  IMAD.MOV.U32 R202, RZ, RZ, 0x1c1f ;  /* 0x00001c1fffca7424 */ /* 0x000fe200078e00ff */
[----:B------:R-:W-:-:S02]  /*21240*/  MOV R3, 0x21260 ;  /* 0x0002126000037802 */ /* 0x000fc40000000f00 */
[----:B-1----:R-:W-:Y:S05]  /*21250*/  CALL.REL.NOINC `($__internal_14_$__cuda_sm70_shflsync_idx_p) ;  /* 0x00001a0000007944 */ /* 0x002fea0003c00000 */
[----:B------:R-:W-:Y:S01]  /*21260*/  MOV R3, R0 ;  /* 0x0000000000037202 */ /* 0x000fe20000000f00 */
[----:B-1---5:R-:W-:Y:S05]  /*21270*/  BRA `(.L_x_986) ;  /* 0xffff0cf000007947 */ /* 0x022fea000383ffff */
.L_x_847:
[----:B------:R-:W-:Y:S02]  /*21280*/  MOV R0, 0x2 ;  /* 0x0000000200007802 */ /* 0x000fe40000000f00 */
[----:B------:R-:W-:-:S02]  /*21290*/  MOV R2, 0x212b0 ;  /* 0x000212b000027802 */ /* 0x000fc40000000f00 */
[----:B------:R-:W-:Y:S05]  /*212a0*/  CALL.REL.NOINC `($__internal_13_$__cuda_sm70_shflsync_bfly_p) ;  /* 0x0000195000007944 */ /* 0x000fea0003c00000 */
[----:B------:R-:W-:Y:S05]  /*212b0*/  BRA `(.L_x_987) ;  /* 0xffff10e000007947 */ /* 0x000fea000383ffff */
.L_x_848:
[----:B------:R-:W-:Y:S02]  /*212c0*/  MOV R0, 0x1 ;  /* 0x0000000100007802 */ /* 0x000fe40000000f00 */
[----:B------:R-:W-:-:S02]  /*212d0*/  MOV R2, 0x212f0 ;  /* 0x000212f000027802 */ /* 0x000fc40000000f00 */
[----:B------:R-:W-:Y:S05]  /*212e0*/  CALL.REL.NOINC `($__internal_13_$__cuda_sm70_shflsync_bfly_p) ;  /* 0x0000191000007944 */ /* 0x000fea0003c00000 */
[----:B------:R-:W-:Y:S01]  /*212f0*/  FMNMX.FTZ R134, R4, R0, !PT ;  /* 0x0000000004867209 */ /* 0x000fe20007810000 */
[----:B------:R-:W-:Y:S01]  /*21300*/  IMAD.MOV.U32 R4, RZ, RZ, R5 ;  /* 0x000000ffff047224 */ /* 0x000fe200078e0005 */
[----:B------:R-:W-:Y:S01]  /*21310*/  MOV R2, 0x21340 ;  /* 0x0002134000027802 */ /* 0x000fe20000000f00 */
[----:B------:R-:W-:-:S02]  /*21320*/  IMAD.MOV.U32 R0, RZ, RZ, 0x2 ;  /* 0x00000002ff007424 */ /* 0x000fc400078e00ff */
[----:B------:R-:W-:Y:S05]  /*21330*/  CALL.REL.NOINC `($__internal_13_$__cuda_sm70_shflsync_bfly_p) ;  /* 0x000018c000007944 */ /* 0x000fea0003c00000 */
[----:B------:R-:W-:Y:S01]  /*21340*/  FMNMX.FTZ R5, R5, R0, !PT ;  /* 0x0000000005057209 */ /* 0x000fe20007810000 */
[----:B------:R-:W-:Y:S01]  /*21350*/  IMAD.MOV.U32 R0, RZ, RZ, 0x1 ;  /* 0x00000001ff007424 */ /* 0x000fe200078e00ff */
[----:B------:R-:W-:-:S03]  /*21360*/  MOV R2, 0x21390 ;  /* 0x0002139000027802 */ /* 0x000fc60000000f00 */
[----:B------:R-:W-:Y:S02]  /*21370*/  IMAD.MOV.U32 R4, RZ, RZ, R5 ;  /* 0x000000ffff047224 */ /* 0x000fe400078e0005 */
[----:B------:R-:W-:Y:S05]  /*21380*/  CALL.REL.NOINC `($__internal_13_$__cuda_sm70_shflsync_bfly_p) ;  /* 0x0000187000007944 */ /* 0x000fea0003c00000 */
[----:B------:R-:W-:Y:S01]  /*21390*/  MOV R3, R0 ;  /* 0x0000000000037202 */ /* 0x000fe20000000f00 */
[----:B------:R-:W-:Y:S05]  /*213a0*/  BRA `(.L_x_988) ;  /* 0xffff106000007947 */ /* 0x000fea000383ffff */
.L_x_856:
[----:B------:R-:W-:Y:S01]  /*213b0*/  MOV R202, 0x181f ;  /* 0x0000181f00ca7802 */ /* 0x000fe20000000f00 */
[----:B------:R-:W-:Y:S01]  /*213c0*/  IMAD.MOV.U32 R2, RZ, RZ, RZ ;  /* 0x000000ffff027224 */ /* 0x000fe200078e00ff */
[----:B------:R-:W-:Y:S02]  /*213d0*/  MOV R3, 0x213f0 ;  /* 0x000213f000037802 */ /* 0x000fe40000000f00 */
[----:B-1234-:R-:W-:Y:S05]  /*213e0*/  CALL.REL.NOINC `($__internal_14_$__cuda_sm70_shflsync_idx_p) ;  /* 0x0000187000007944 */ /* 0x01efea0003c00000 */
[----:B-----5:R-:W-:Y:S01]  /*213f0*/  MOV R4, R0 ;  /* 0x0000000000047202 */ /* 0x020fe20000000f00 */
[----:B-1----:R-:W-:-:S05]  /*21400*/  BRA `(.L_x_989) ;  /* 0xffff1e5000007947 */ /* 0x002fca000383ffff */
.L_x_857:
[----:B------:R-:W-:Y:S01]  /*21410*/  MOV R2, RZ ;  /* 0x000000ff00027202 */ /* 0x000fe20000000f00 */
[----:B----4-:R-:W-:Y:S01]  /*21420*/  IMAD.MOV.U32 R0, RZ, RZ, R5 ;  /* 0x000000ffff007224 */ /* 0x010fe200078e0005 */
[----:B------:R-:W-:Y:S01]  /*21430*/  MOV R3, 0x21460 ;  /* 0x0002146000037802 */ /* 0x000fe20000000f00 */
[----:B------:R-:W-:Y:S02]  /*21440*/  IMAD.MOV.U32 R202, RZ, RZ, 0x181f ;  /* 0x0000181fffca7424 */ /* 0x000fe400078e00ff */
[----:B-123--:R-:W-:Y:S05]  /*21450*/  CALL.REL.NOINC `($__internal_14_$__cuda_sm70_shflsync_idx_p) ;  /* 0x0000180000007944 */ /* 0x00efea0003c00000 */
[----:B-1---5:R-:W-:-:S05]  /*21460*/  BRA `(.L_x_990) ;  /* 0xffff1e1000007947 */ /* 0x022fca000383ffff */
.L_x_860:
[----:B------:R-:W-:Y:S01]  /*21470*/  MOV R202, 0x181f ;  /* 0x0000181f00ca7802 */ /* 0x000fe20000000f00 */
[----:B------:R-:W-:Y:S01]  /*21480*/  IMAD.MOV.U32 R2, RZ, RZ, RZ ;  /* 0x000000ffff027224 */ /* 0x000fe200078e00ff */
[----:B------:R-:W-:Y:S02]  /*21490*/  MOV R3, 0x214b0 ;  /* 0x000214b000037802 */ /* 0x000fe40000000f00 */
[----:B------:R-:W-:Y:S05]  /*214a0*/  CALL.REL.NOINC `($__internal_14_$__cuda_sm70_shflsync_idx_p) ;  /* 0x000017b000007944 */ /* 0x000fea0003c00000 */
[----:B-----5:R-:W-:Y:S01]  /*214b0*/  MOV R4, R0 ;  /* 0x0000000000047202 */ /* 0x020fe20000000f00 */
[----:B-1----:R-:W-:-:S05]  /*214c0*/  BRA `(.L_x_991) ;  /* 0xffff29c000007947 */ /* 0x002fca000383ffff */
.L_x_861:
[----:B------:R-:W-:Y:S01]  /*214d0*/  MOV R2, RZ ;  /* 0x000000ff00027202 */ /* 0x000fe20000000f00 */
[----:B-1----:R-:W-:Y:S01]  /*214e0*/  IMAD.MOV.U32 R0, RZ, RZ, R5 ;  /* 0x000000ffff007224 */ /* 0x002fe200078e0005 */
[----:B------:R-:W-:Y:S01]  /*214f0*/  MOV R3, 0x21520 ;  /* 0x0002152000037802 */ /* 0x000fe20000000f00 */
[----:B------:R-:W-:Y:S02]  /*21500*/  IMAD.MOV.U32 R202, RZ, RZ, 0x181f ;  /* 0x0000181fffca7424 */ /* 0x000fe400078e00ff */
[----:B--2---:R-:W-:Y:S05]  /*21510*/  CALL.REL.NOINC `($__internal_14_$__cuda_sm70_shflsync_idx_p) ;  /* 0x0000174000007944 */ /* 0x004fea0003c00000 */
[----:B-1---5:R-:W-:-:S05]  /*21520*/  BRA `(.L_x_992) ;  /* 0xffff298000007947 */ /* 0x022fca000383ffff */
.L_x_862:
[----:B------:R-:W-:Y:S01]  /*21530*/  MOV R2, RZ ;  /* 0x000000ff00027202 */ /* 0x000fe20000000f00 */
[----:B------:R-:W-:Y:S01]  /*21540*/  IMAD.MOV.U32 R0, RZ, RZ, R4 ;  /* 0x000000ffff007224 */ /* 0x000fe200078e0004 */
[----:B------:R-:W-:Y:S01]  /*21550*/  MOV R3, 0x21580 ;  /* 0x0002158000037802 */ /* 0x000fe20000000f00 */
[----:B------:R-:W-:Y:S02]  /*21560*/  IMAD.MOV.U32 R202, RZ, RZ, 0x1c1f ;  /* 0x00001c1fffca7424 */ /* 0x000fe400078e00ff */
[----:B------:R-:W-:Y:S05]  /*21570*/  CALL.REL.NOINC `($__internal_14_$__cuda_sm70_shflsync_idx_p) ;  /* 0x000016e000007944 */ /* 0x000fea0003c00000 */
[----:B------:R-:W-:Y:S01]  /*21580*/  MOV R3, R0 ;  /* 0x0000000000037202 */ /* 0x000fe20000000f00 */
[----:B-1---5:R-:W-:-:S05]  /*21590*/  BRA `(.L_x_993) ;  /* 0xffff2b3000007947 */ /* 0x022fca000383ffff */
.L_x_867:
[----:B------:R-:W-:Y:S01]  /*215a0*/  MOV R2, 0x1 ;  /* 0x0000000100027802 */ /* 0x000fe20000000f00 */
[----:B------:R-:W-:Y:S01]  /*215b0*/  IMAD.MOV.U32 R0, RZ, RZ, R4 ;  /* 0x000000ffff007224 */ /* 0x000fe200078e0004 */
[----:B------:R-:W-:Y:S01]  /*215c0*/  MOV R3, 0x215f0 ;  /* 0x000215f000037802 */ /* 0x000fe20000000f00 */
[----:B------:R-:W-:Y:S02]  /*215d0*/  IMAD.MOV.U32 R202, RZ, RZ, 0x1c1f ;  /* 0x00001c1fffca7424 */ /* 0x000fe400078e00ff */
[----:B-1----:R-:W-:Y:S05]  /*215e0*/  CALL.REL.NOINC `($__internal_14_$__cuda_sm70_shflsync_idx_p) ;  /* 0x0000167000007944 */ /* 0x002fea0003c00000 */
[----:B------:R-:W-:Y:S01]  /*215f0*/  MOV R3, R0 ;  /* 0x0000000000037202 */ /* 0x000fe20000000f00 */
[----:B-1---5:R-:W-:-:S05]  /*21600*/  BRA `(.L_x_994) ;  /* 0xffff2e5000007947 */ /* 0x022fca000383ffff */
.L_x_872:
[----:B------:R-:W-:Y:S02]  /*21610*/  MOV R0, 0x2 ;  /* 0x0000000200007802 */ /* 0x000fe40000000f00 */
[----:B------:R-:W-:Y:S02]  /*21620*/  MOV R2, 0x21640 ;  /* 0x0002164000027802 */ /* 0x000fe40000000f00 */
[----:B------:R-:W-:Y:S05]  /*21630*/  CALL.REL.NOINC `($__internal_13_$__cuda_sm70_shflsync_bfly_p) ;  /* 0x000015c000007944 */ /* 0x000fea0003c00000 */
[----:B------:R-:W-:-:S05]  /*21640*/  BRA `(.L_x_995) ;  /* 0xffff329000007947 */ /* 0x000fca000383ffff */
.L_x_873:
[----:B------:R-:W-:Y:S02]  /*21650*/  MOV R0, 0x1 ;  /* 0x0000000100007802 */ /* 0x000fe40000000f00 */
[----:B------:R-:W-:Y:S02]  /*21660*/  MOV R2, 0x21680 ;  /* 0x0002168000027802 */ /* 0x000fe40000000f00 */
[----:B------:R-:W-:Y:S05]  /*21670*/  CALL.REL.NOINC `($__internal_13_$__cuda_sm70_shflsync_bfly_p) ;  /* 0x0000158000007944 */ /* 0x000fea0003c00000 */
[----:B------:R-:W-:Y:S01]  /*21680*/  FMNMX.FTZ R134, R4, R0, !PT ;  /* 0x0000000004867209 */ /* 0x000fe20007810000 */
[----:B------:R-:W-:Y:S01]  /*21690*/  IMAD.MOV.U32 R4, RZ, RZ, R5 ;  /* 0x000000ffff047224 */ /* 0x000fe200078e0005 */
[----:B------:R-:W-:Y:S01]  /*216a0*/  MOV R2, 0x216d0 ;  /* 0x000216d000027802 */ /* 0x000fe20000000f00 */
[----:B------:R-:W-:Y:S02]  /*216b0*/  IMAD.MOV.U32 R0, RZ, RZ, 0x2 ;  /* 0x00000002ff007424 */ /* 0x000fe400078e00ff */
[----:B------:R-:W-:Y:S05]  /*216c0*/  CALL.REL.NOINC `($__internal_13_$__cuda_sm70_shflsync_bfly_p) ;  /* 0x0000153000007944 */ /* 0x000fea0003c00000 */
[----:B------:R-:W-:Y:S01]  /*216d0*/  FMNMX.FTZ R4, R5, R0, !PT ;  /* 0x0000000005047209 */ /* 0x000fe20007810000 */
[----:B------:R-:W-:Y:S01]  /*216e0*/  IMAD.MOV.U32 R0, RZ, RZ, 0x1 ;  /* 0x00000001ff007424 */ /* 0x000fe200078e00ff */
[----:B------:R-:W-:Y:S02]  /*216f0*/  MOV R2, 0x21710 ;  /* 0x0002171000027802 */ /* 0x000fe40000000f00 */
[----:B------:R-:W-:Y:S05]  /*21700*/  CALL.REL.NOINC `($__internal_13_$__cuda_sm70_shflsync_bfly_p) ;  /* 0x000014f000007944 */ /* 0x000fea0003c00000 */
[----:B------:R-:W-:-:S05]  /*21710*/  BRA `(.L_x_996) ;  /* 0xffff323000007947 */ /* 0x000fca000383ffff */
.L_x_882:
[----:B------:R-:W-:Y:S01]  /*21720*/  MOV R202, 0x181f ;  /* 0x0000181f00ca7802 */ /* 0x000fe20000000f00 */
[----:B------:R-:W-:Y:S01]  /*21730*/  IMAD.MOV.U32 R2, RZ, RZ, RZ ;  /* 0x000000ffff027224 */ /* 0x000fe200078e00ff */
[----:B------:R-:W-:Y:S02]  /*21740*/  MOV R3, 0x21760 ;  /* 0x0002176000037802 */ /* 0x000fe40000000f00 */
[----:B-1234-:R-:W-:Y:S05]  /*21750*/  CALL.REL.NOINC `($__internal_14_$__cuda_sm70_shflsync_idx_p) ;  /* 0x0000150000007944 */ /* 0x01efea0003c00000 */
[----:B-----5:R-:W-:Y:S01]  /*21760*/  MOV R4, R0 ;  /* 0x0000000000047202 */ /* 0x020fe20000000f00 */
[----:B-1----:R-:W-:-:S05]  /*21770*/  BRA `(.L_x_997) ;  /* 0xffff48c000007947 */ /* 0x002fca000383ffff */
.L_x_883:
[----:B------:R-:W-:Y:S01]  /*21780*/  MOV R2, RZ ;  /* 0x000000ff00027202 */ /* 0x000fe20000000f00 */
[----:B----4-:R-:W-:Y:S01]  /*21790*/  IMAD.MOV.U32 R0, RZ, RZ, R5 ;  /* 0x000000ffff007224 */ /* 0x010fe200078e0005 */
[----:B------:R-:W-:Y:S01]  /*217a0*/  MOV R3, 0x217d0 ;  /* 0x000217d000037802 */ /* 0x000fe20000000f00 */
[----:B------:R-:W-:Y:S02]  /*217b0*/  IMAD.MOV.U32 R202, RZ, RZ, 0x181f ;  /* 0x0000181fffca7424 */ /* 0x000fe400078e00ff */
[----:B-123--:R-:W-:Y:S05]  /*217c0*/  CALL.REL.NOINC `($__internal_14_$__cuda_sm70_shflsync_idx_p) ;  /* 0x0000149000007944 */ /* 0x00efea0003c00000 */
[----:B-1---5:R-:W-:-:S05]  /*217d0*/  BRA `(.L_x_998) ;  /* 0xffff488000007947 */ /* 0x022fca000383ffff */
.L_x_886:
[----:B------:R-:W-:Y:S01]  /*217e0*/  MOV R202, 0x181f ;  /* 0x0000181f00ca7802 */ /* 0x000fe20000000f00 */
[----:B------:R-:W-:Y:S01]  /*217f0*/  IMAD.MOV.U32 R2, RZ, RZ, RZ ;  /* 0x000000ffff027224 */ /* 0x000fe200078e00ff */
[----:B------:R-:W-:Y:S02]  /*21800*/  MOV R3, 0x21820 ;  /* 0x0002182000037802 */ /* 0x000fe40000000f00 */
[----:B------:R-:W-:Y:S05]  /*21810*/  CALL.REL.NOINC `($__internal_14_$__cuda_sm70_shflsync_idx_p) ;  /* 0x0000144000007944 */ /* 0x000fea0003c00000 */
[----:B-----5:R-:W-:Y:S01]  /*21820*/  MOV R4, R0 ;  /* 0x0000000000047202 */ /* 0x020fe20000000f00 */
[----:B-1----:R-:W-:-:S05]  /*21830*/  BRA `(.L_x_999) ;  /* 0xffff546000007947 */ /* 0x002fca000383ffff */
.L_x_887:
[----:B------:R-:W-:Y:S01]  /*21840*/  MOV R2, RZ ;  /* 0x000000ff00027202 */ /* 0x000fe20000000f00 */
[----:B-1----:R-:W-:Y:S01]  /*21850*/  IMAD.MOV.U32 R0, RZ, RZ, R5 ;  /* 0x000000ffff007224 */ /* 0x002fe200078e0005 */
[----:B------:R-:W-:Y:S01]  /*21860*/  MOV R3, 0x21890 ;  /* 0x0002189000037802 */ /* 0x000fe20000000f00 */
[----:B------:R-:W-:Y:S02]  /*21870*/  IMAD.MOV.U32 R202, RZ, RZ, 0x181f ;  /* 0x0000181fffca7424 */ /* 0x000fe400078e00ff */
[----:B--2---:R-:W-:Y:S05]  /*21880*/  CALL.REL.NOINC `($__internal_14_$__cuda_sm70_shflsync_idx_p) ;  /* 0x000013d000007944 */ /* 0x004fea0003c00000 */
[----:B-1---5:R-:W-:-:S05]  /*21890*/  BRA `(.L_x_1000) ;  /* 0xffff542000007947 */ /* 0x022fca000383ffff */
.L_x_888:
[----:B------:R-:W-:Y:S02]  /*218a0*/  MOV R0, 0x2 ;  /* 0x0000000200007802 */ /* 0x000fe40000000f00 */
[----:B------:R-:W-:Y:S02]  /*218b0*/  MOV R2, 0x218d0 ;  /* 0x000218d000027802 */ /* 0x000fe40000000f00 */
[----:B------:R-:W-:Y:S05]  /*218c0*/  CALL.REL.NOINC `($__internal_13_$__cuda_sm70_shflsync_bfly_p) ;  /* 0x0000133000007944 */ /* 0x000fea0003c00000 */
[----:B------:R-:W-:-:S05]  /*218d0*/  BRA `(.L_x_1001) ;  /* 0xffff566000007947 */ /* 0x000fca000383ffff */
.L_x_889:
        /* <DEDUP_REMOVED lines=13> */
.L_x_892:
[----:B------:R-:W-:Y:S01]  /*219b0*/  MOV R202, 0x181f ;  /* 0x0000181f00ca7802 */ /* 0x000fe20000000f00 */
[----:B------:R-:W-:Y:S01]  /*219c0*/  IMAD.MOV.U32 R2, RZ, RZ, RZ ;  /* 0x000000ffff027224 */ /* 0x000fe200078e00ff */
[----:B------:R-:W-:Y:S02]  /*219d0*/  MOV R3, 0x219f0 ;  /* 0x000219f000037802 */ /* 0x000fe40000000f00 */
[----:B-1234-:R-:W-:Y:S05]  /*219e0*/  CALL.REL.NOINC `($__internal_14_$__cuda_sm70_shflsync_idx_p) ;  /* 0x0000127000007944 */ /* 0x01efea0003c00000 */
[----:B-1---5:R-:W-:-:S05]  /*219f0*/  BRA `(.L_x_1003) ;  /* 0xffff69f000007947 */ /* 0x022fca000383ffff */
.L_x_895:
[----:B------:R-:W-:Y:S01]  /*21a00*/  MOV R202, 0x181f ;  /* 0x0000181f00ca7802 */ /* 0x000fe20000000f00 */
[----:B------:R-:W-:Y:S01]  /*21a10*/  IMAD.MOV.U32 R2, RZ, RZ, RZ ;  /* 0x000000ffff027224 */ /* 0x000fe200078e00ff */
[----:B------:R-:W-:Y:S02]  /*21a20*/  MOV R3, 0x21a40 ;  /* 0x00021a4000037802 */ /* 0x000fe40000000f00 */
[----:B-1----:R-:W-:Y:S05]  /*21a30*/  CALL.REL.NOINC `($__internal_14_$__cuda_sm70_shflsync_idx_p) ;  /* 0x0000122000007944 */ /* 0x002fea0003c00000 */
[----:B-----5:R-:W-:Y:S01]  /*21a40*/  MOV R4, R0 ;  /* 0x0000000000047202 */ /* 0x020fe20000000f00 */
[----:B-1----:R-:W-:-:S05]  /*21a50*/  BRA `(.L_x_1004) ;  /* 0xffff75a000007947 */ /* 0x002fca000383ffff */
.L_x_896:
[----:B------:R-:W-:Y:S01]  /*21a60*/  MOV R2, RZ ;  /* 0x000000ff00027202 */ /* 0x000fe20000000f00 */
[----:B--2---:R-:W-:Y:S01]  /*21a70*/  IMAD.MOV.U32 R0, RZ, RZ, R5 ;  /* 0x000000ffff007224 */ /* 0x004fe200078e0005 */
[----:B------:R-:W-:Y:S01]  /*21a80*/  MOV R3, 0x21ab0 ;  /* 0x00021ab000037802 */ /* 0x000fe20000000f00 */
[----:B------:R-:W-:Y:S02]  /*21a90*/  IMAD.MOV.U32 R202, RZ, RZ, 0x181f ;  /* 0x0000181fffca7424 */ /* 0x000fe400078e00ff */
[----:B-1-3--:R-:W-:Y:S05]  /*21aa0*/  CALL.REL.NOINC `($__internal_14_$__cuda_sm70_shflsync_idx_p) ;  /* 0x000011b000007944 */ /* 0x00afea0003c00000 */
[----:B-1---5:R-:W-:-:S05]  /*21ab0*/  BRA `(.L_x_1005) ;  /* 0xffff756000007947 */ /* 0x022fca000383ffff */
.L_x_897:
[----:B------:R-:W-:Y:S01]  /*21ac0*/  MOV R2, RZ ;  /* 0x000000ff00027202 */ /* 0x000fe20000000f00 */
[----:B------:R-:W-:Y:S01]  /*21ad0*/  IMAD.MOV.U32 R0, RZ, RZ, R4 ;  /* 0x000000ffff007224 */ /* 0x000fe200078e0004 */
[----:B------:R-:W-:Y:S01]  /*21ae0*/  MOV R3, 0x21b10 ;  /* 0x00021b1000037802 */ /* 0x000fe20000000f00 */
[----:B------:R-:W-:Y:S02]  /*21af0*/  IMAD.MOV.U32 R202, RZ, RZ, 0x1c1f ;  /* 0x00001c1fffca7424 */ /* 0x000fe400078e00ff */
[----:B-1----:R-:W-:Y:S05]  /*21b00*/  CALL.REL.NOINC `($__internal_14_$__cuda_sm70_shflsync_idx_p) ;  /* 0x0000115000007944 */ /* 0x002fea0003c00000 */
[----:B------:R-:W-:Y:S01]  /*21b10*/  MOV R3, R0 ;  /* 0x0000000000037202 */ /* 0x000fe20000000f00 */
[----:B-1---5:R-:W-:-:S05]  /*21b20*/  BRA `(.L_x_1006) ;  /* 0xffff76d000007947 */ /* 0x022fca000383ffff */
.L_x_902:
[----:B------:R-:W-:Y:S01]  /*21b30*/  MOV R2, 0x1 ;  /* 0x0000000100027802 */ /* 0x000fe20000000f00 */
[----:B------:R-:W-:Y:S01]  /*21b40*/  IMAD.MOV.U32 R0, RZ, RZ, R4 ;  /* 0x000000ffff007224 */ /* 0x000fe200078e0004 */
[----:B------:R-:W-:Y:S01]  /*21b50*/  MOV R3, 0x21b80 ;  /* 0x00021b8000037802 */ /* 0x000fe20000000f00 */
[----:B------:R-:W-:Y:S02]  /*21b60*/  IMAD.MOV.U32 R202, RZ, RZ, 0x1c1f ;  /* 0x00001c1fffca7424 */ /* 0x000fe400078e00ff */
[----:B-12---:R-:W-:Y:S05]  /*21b70*/  CALL.REL.NOINC `($__internal_14_$__cuda_sm70_shflsync_idx_p) ;  /* 0x000010e000007944 */ /* 0x006fea0003c00000 */
[----:B------:R-:W-:Y:S01]  /*21b80*/  MOV R3, R0 ;  /* 0x0000000000037202 */ /* 0x000fe20000000f00 */
[----:B-1---5:R-:W-:-:S05]  /*21b90*/  BRA `(.L_x_1007) ;  /* 0xffff79f000007947 */ /* 0x022fca000383ffff */
.L_x_907:
[----:B------:R-:W-:Y:S02]  /*21ba0*/  MOV R0, 0x2 ;  /* 0x0000000200007802 */ /* 0x000fe40000000f00 */
[----:B------:R-:W-:Y:S02]  /*21bb0*/  MOV R2, 0x21bd0 ;  /* 0x00021bd000027802 */ /* 0x000fe40000000f00 */
[----:B------:R-:W-:Y:S05]  /*21bc0*/  CALL.REL.NOINC `($__internal_13_$__cuda_sm70_shflsync_bfly_p) ;  /* 0x0000103000007944 */ /* 0x000fea0003c00000 */
[----:B------:R-:W-:-:S05]  /*21bd0*/  BRA `(.L_x_1008) ;  /* 0xffff7e3000007947 */ /* 0x000fca000383ffff */
.L_x_908:
        /* <DEDUP_REMOVED lines=13> */
.L_x_910:
[----:B------:R-:W-:Y:S01]  /*21cb0*/  IMAD.MOV.U32 R4, RZ, RZ, R204 ;  /* 0x000000ffff047224 */ /* 0x000fe200078e00cc */
[----:B------:R-:W-:-:S02]  /*21cc0*/  MOV R0, 0x2 ;  /* 0x0000000200007802 */ /* 0x000fc40000000f00 */
[----:B------:R-:W-:Y:S02]  /*21cd0*/  MOV R2, 0x21cf0 ;  /* 0x00021cf000027802 */ /* 0x000fe40000000f00 */
[----:B------:R-:W-:Y:S05]  /*21ce0*/  CALL.REL.NOINC `($__internal_13_$__cuda_sm70_shflsync_bfly_p) ;  /* 0x00000f1000007944 */ /* 0x000fea0003c00000 */
[----:B------:R-:W-:Y:S05]  /*21cf0*/  BRA `(.L_x_1010) ;  /* 0xffff90a000007947 */ /* 0x000fea000383ffff */
.L_x_911:
[----:B------:R-:W-:Y:S01]  /*21d00*/  IMAD.MOV.U32 R4, RZ, RZ, R6 ;  /* 0x000000ffff047224 */ /* 0x000fe200078e0006 */
[----:B------:R-:W-:Y:S02]  /*21d10*/  MOV R0, 0x1 ;  /* 0x0000000100007802 */ /* 0x000fe40000000f00 */
[----:B------:R-:W-:Y:S02]  /*21d20*/  MOV R2, 0x21d40 ;  /* 0x00021d4000027802 */ /* 0x000fe40000000f00 */
[----:B-1----:R-:W-:Y:S05]  /*21d30*/  CALL.REL.NOINC `($__internal_13_$__cuda_sm70_shflsync_bfly_p) ;  /* 0x00000ec000007944 */ /* 0x002fea0003c00000 */
[----:B------:R-:W-:Y:S01]  /*21d40*/  FADD.FTZ R6, R6, R0 ;  /* 0x0000000006067221 */ /* 0x000fe20000010000 */
[----:B------:R-:W-:Y:S02]  /*21d50*/  MOV R4, R203 ;  /* 0x000000cb00047202 */ /* 0x000fe40000000f00 */
[----:B------:R-:W-:Y:S02]  /*21d60*/  MOV R0, 0x2 ;  /* 0x0000000200007802 */ /* 0x000fe40000000f00 */
[----:B------:R-:W-:Y:S02]  /*21d70*/  MOV R2, 0x21d90 ;  /* 0x00021d9000027802 */ /* 0x000fe40000000f00 */
[----:B------:R-:W-:Y:S05]  /*21d80*/  CALL.REL.NOINC `($__internal_13_$__cuda_sm70_shflsync_bfly_p) ;  /* 0x00000e7000007944 */ /* 0x000fea0003c00000 */
[----:B------:R-:W-:Y:S01]  /*21d90*/  FADD.FTZ R4, R203, R0 ;  /* 0x00000000cb047221 */ /* 0x000fe20000010000 */
[----:B------:R-:W-:Y:S02]  /*21da0*/  MOV R0, 0x1 ;  /* 0x0000000100007802 */ /* 0x000fe40000000f00 */
[----:B------:R-:W-:-:S02]  /*21db0*/  MOV R2, 0x21dd0 ;  /* 0x00021dd000027802 */ /* 0x000fc40000000f00 */
[----:B------:R-:W-:Y:S05]  /*21dc0*/  CALL.REL.NOINC `($__internal_13_$__cuda_sm70_shflsync_bfly_p) ;  /* 0x00000e3000007944 */ /* 0x000fea0003c00000 */
[----:B------:R-:W-:Y:S01]  /*21dd0*/  MOV R3, R0 ;  /* 0x0000000000037202 */ /* 0x000fe20000000f00 */
[----:B------:R-:W-:Y:S05]  /*21de0*/  BRA `(.L_x_1011) ;  /* 0xffff902000007947 */ /* 0x000fea000383ffff */
.L_x_918:
[----:B--234-:R-:W-:Y:S01]  /*21df0*/  IMAD.MOV.U32 R0, RZ, RZ, R13 ;  /* 0x000000ffff007224 */ /* 0x01cfe200078e000d */
[----:B------:R-:W-:Y:S01]  /*21e00*/  MOV R2, RZ ;  /* 0x000000ff00027202 */ /* 0x000fe20000000f00 */
[----:B------:R-:W-:Y:S01]  /*21e10*/  IMAD.MOV.U32 R202, RZ, RZ, 0x181f ;  /* 0x0000181fffca7424 */ /* 0x000fe200078e00ff */
[----:B------:R-:W-:-:S02]  /*21e20*/  MOV R3, 0x21e40 ;  /* 0x00021e4000037802 */ /* 0x000fc40000000f00 */
[----:B-1----:R-:W-:Y:S05]  /*21e30*/  CALL.REL.NOINC `($__internal_14_$__cuda_sm70_shflsync_idx_p) ;  /* 0x00000e2000007944 */ /* 0x002fea0003c00000 */
[----:B-----5:R-:W-:Y:S01]  /*21e40*/  MOV R4, R0 ;  /* 0x0000000000047202 */ /* 0x020fe20000000f00 */
[----:B-1----:R-:W-:Y:S05]  /*21e50*/  BRA `(.L_x_1012) ;  /* 0xffffab3000007947 */ /* 0x002fea000383ffff */
.L_x_919:
[----:B------:R-:W-:Y:S01]  /*21e60*/  IMAD.MOV.U32 R0, RZ, RZ, R14 ;  /* 0x000000ffff007224 */ /* 0x000fe200078e000e */
[----:B------:R-:W-:Y:S01]  /*21e70*/  MOV R2, RZ ;  /* 0x000000ff00027202 */ /* 0x000fe20000000f00 */
[----:B------:R-:W-:Y:S01]  /*21e80*/  IMAD.MOV.U32 R202, RZ, RZ, 0x181f ;  /* 0x0000181fffca7424 */ /* 0x000fe200078e00ff */
[----:B------:R-:W-:-:S02]  /*21e90*/  MOV R3, 0x21eb0 ;  /* 0x00021eb000037802 */ /* 0x000fc40000000f00 */
[----:B-123--:R-:W-:Y:S05]  /*21ea0*/  CALL.REL.NOINC `($__internal_14_$__cuda_sm70_shflsync_idx_p) ;  /* 0x00000db000007944 */ /* 0x00efea0003c00000 */
[----:B-1---5:R-:W-:Y:S05]  /*21eb0*/  BRA `(.L_x_1013) ;  /* 0xffffaaf000007947 */ /* 0x022fea000383ffff */
.L_x_922:
[----:B--2---:R-:W-:Y:S01]  /*21ec0*/  IMAD.MOV.U32 R0, RZ, RZ, R13 ;  /* 0x000000ffff007224 */ /* 0x004fe200078e000d */
[----:B------:R-:W-:Y:S01]  /*21ed0*/  MOV R2, 0x1 ;  /* 0x0000000100027802 */ /* 0x000fe20000000f00 */
[----:B------:R-:W-:Y:S01]  /*21ee0*/  IMAD.MOV.U32 R202, RZ, RZ, 0x181f ;  /* 0x0000181fffca7424 */ /* 0x000fe200078e00ff */
[----:B------:R-:W-:-:S02]  /*21ef0*/  MOV R3, 0x21f10 ;  /* 0x00021f1000037802 */ /* 0x000fc40000000f00 */
[----:B-1-34-:R-:W-:Y:S05]  /*21f00*/  CALL.REL.NOINC `($__internal_14_$__cuda_sm70_shflsync_idx_p) ;  /* 0x00000d5000007944 */ /* 0x01afea0003c00000 */
[----:B-----5:R-:W-:Y:S01]  /*21f10*/  IMAD.MOV.U32 R4, RZ, RZ, R0 ;  /* 0x000000ffff047224 */ /* 0x020fe200078e0000 */
[----:B------:R-:W-:Y:S01]  /*21f20*/  MOV R2, 0x1 ;  /* 0x0000000100027802 */ /* 0x000fe20000000f00 */
[----:B------:R-:W-:Y:S01]  /*21f30*/  IMAD.MOV.U32 R0, RZ, RZ, R14 ;  /* 0x000000ffff007224 */ /* 0x000fe200078e000e */
[----:B------:R-:W-:-:S02]  /*21f40*/  MOV R202, 0x181f ;  /* 0x0000181f00ca7802 */ /* 0x000fc40000000f00 */
[----:B------:R-:W-:Y:S02]  /*21f50*/  MOV R3, 0x21f70 ;  /* 0x00021f7000037802 */ /* 0x000fe40000000f00 */
[----:B-1----:R-:W-:Y:S05]  /*21f60*/  CALL.REL.NOINC `($__internal_14_$__cuda_sm70_shflsync_idx_p) ;  /* 0x00000cf000007944 */ /* 0x002fea0003c00000 */
[----:B-1---5:R-:W-:Y:S05]  /*21f70*/  BRA `(.L_x_1014) ;  /* 0xffffaba000007947 */ /* 0x022fea000383ffff */
.L_x_925:
[----:B--2---:R-:W-:Y:S01]  /*21f80*/  IMAD.MOV.U32 R0, RZ, RZ, R13 ;  /* 0x000000ffff007224 */ /* 0x004fe200078e000d */
[----:B------:R-:W-:Y:S01]  /*21f90*/  MOV R2, 0x2 ;  /* 0x0000000200027802 */ /* 0x000fe20000000f00 */
[----:B------:R-:W-:Y:S01]  /*21fa0*/  IMAD.MOV.U32 R202, RZ, RZ, 0x181f ;  /* 0x0000181fffca7424 */ /* 0x000fe200078e00ff */
[----:B------:R-:W-:Y:S02]  /*21fb0*/  MOV R3, 0x21fd0 ;  /* 0x00021fd000037802 */ /* 0x000fe40000000f00 */
[----:B-1-34-:R-:W-:Y:S05]  /*21fc0*/  CALL.REL.NOINC `($__internal_14_$__cuda_sm70_shflsync_idx_p) ;  /* 0x00000c9000007944 */ /* 0x01afea0003c00000 */
[----:B-----5:R-:W-:Y:S01]  /*21fd0*/  MOV R4, R0 ;  /* 0x0000000000047202 */ /* 0x020fe20000000f00 */
[----:B-1----:R-:W-:Y:S05]  /*21fe0*/  BRA `(.L_x_1015) ;  /* 0xffffaca000007947 */ /* 0x002fea000383ffff */
.L_x_926:
[----:B--2---:R-:W-:Y:S01]  /*21ff0*/  IMAD.MOV.U32 R0, RZ, RZ, R14 ;  /* 0x000000ffff007224 */ /* 0x004fe200078e000e */
[----:B------:R-:W-:Y:S01]  /*22000*/  MOV R2, 0x2 ;  /* 0x0000000200027802 */ /* 0x000fe20000000f00 */
[----:B------:R-:W-:Y:S01]  /*22010*/  IMAD.MOV.U32 R202, RZ, RZ, 0x181f ;  /* 0x0000181fffca7424 */ /* 0x000fe200078e00ff */
[----:B------:R-:W-:Y:S02]  /*22020*/  MOV R3, 0x22040 ;  /* 0x0002204000037802 */ /* 0x000fe40000000f00 */
[----:B-1-34-:R-:W-:Y:S05]  /*22030*/  CALL.REL.NOINC `($__internal_14_$__cuda_sm70_shflsync_idx_p) ;  /* 0x00000c2000007944 */ /* 0x01afea0003c00000 */
[----:B-1---5:R-:W-:Y:S05]  /*22040*/  BRA `(.L_x_1016) ;  /* 0xffffac6000007947 */ /* 0x022fea000383ffff */
.L_x_929:
[----:B----4-:R-:W-:Y:S01]  /*22050*/  IMAD.MOV.U32 R0, RZ, RZ, R13 ;  /* 0x000000ffff007224 */ /* 0x010fe200078e000d */
[----:B---3--:R-:W-:Y:S01]  /*22060*/  MOV R2, 0x3 ;  /* 0x0000000300027802 */ /* 0x008fe20000000f00 */
[----:B------:R-:W-:Y:S01]  /*22070*/  IMAD.MOV.U32 R202, RZ, RZ, 0x181f ;  /* 0x0000181fffca7424 */ /* 0x000fe200078e00ff */
[----:B------:R-:W-:-:S02]  /*22080*/  MOV R3, 0x220a0 ;  /* 0x000220a000037802 */ /* 0x000fc40000000f00 */
[----:B-12---:R-:W-:Y:S05]  /*22090*/  CALL.REL.NOINC `($__internal_14_$__cuda_sm70_shflsync_idx_p) ;  /* 0x00000bc000007944 */ /* 0x006fea0003c00000 */
[----:B-----5:R-:W-:Y:S01]  /*220a0*/  IMAD.MOV.U32 R4, RZ, RZ, R0 ;  /* 0x000000ffff047224 */ /* 0x020fe200078e0000 */
[----:B------:R-:W-:Y:S01]  /*220b0*/  MOV R2, 0x3 ;  /* 0x0000000300027802 */ /* 0x000fe20000000f00 */
[----:B------:R-:W-:Y:S01]  /*220c0*/  IMAD.MOV.U32 R0, RZ, RZ, R14 ;  /* 0x000000ffff007224 */ /* 0x000fe200078e000e */
[----:B------:R-:W-:-:S02]  /*220d0*/  MOV R202, 0x181f ;  /* 0x0000181f00ca7802 */ /* 0x000fc40000000f00 */
[----:B------:R-:W-:Y:S02]  /*220e0*/  MOV R3, 0x22100 ;  /* 0x0002210000037802 */ /* 0x000fe40000000f00 */
[----:B-1----:R-:W-:Y:S05]  /*220f0*/  CALL.REL.NOINC `($__internal_14_$__cuda_sm70_shflsync_idx_p) ;  /* 0x00000b6000007944 */ /* 0x002fea0003c00000 */
[----:B-1---5:R-:W-:Y:S05]  /*22100*/  BRA `(.L_x_1017) ;  /* 0xffffad2000007947 */ /* 0x022fea000383ffff */
.L_x_931:
[----:B------:R-:W-:Y:S01]  /*22110*/  IMAD.MOV.U32 R0, RZ, RZ, R5 ;  /* 0x000000ffff007224 */ /* 0x000fe200078e0005 */
[----:B------:R-:W-:Y:S01]  /*22120*/  MOV R2, RZ ;  /* 0x000000ff00027202 */ /* 0x000fe20000000f00 */
[----:B------:R-:W-:Y:S01]  /*22130*/  IMAD.MOV.U32 R202, RZ, RZ, 0x1c1f ;  /* 0x00001c1fffca7424 */ /* 0x000fe200078e00ff */
[----:B------:R-:W-:Y:S02]  /*22140*/  MOV R3, 0x22160 ;  /* 0x0002216000037802 */ /* 0x000fe40000000f00 */
[----:B------:R-:W-:Y:S05]  /*22150*/  CALL.REL.NOINC `($__internal_14_$__cuda_sm70_shflsync_idx_p) ;  /* 0x00000b0000007944 */ /* 0x000fea0003c00000 */
[----:B-----5:R-:W-:Y:S01]  /*22160*/  MOV R4, R0 ;  /* 0x0000000000047202 */ /* 0x020fe20000000f00 */
[----:B-1----:R-:W-:Y:S05]  /*22170*/  BRA `(.L_x_1018) ;  /* 0xffffb01000007947 */ /* 0x002fea000383ffff */
.L_x_932:
[----:B------:R-:W-:Y:S01]  /*22180*/  IMAD.MOV.U32 R0, RZ, RZ, R12 ;  /* 0x000000ffff007224 */ /* 0x000fe200078e000c */
[----:B------:R-:W-:Y:S01]  /*22190*/  MOV R2, RZ ;  /* 0x000000ff00027202 */ /* 0x000fe20000000f00 */
[----:B------:R-:W-:Y:S01]  /*221a0*/  IMAD.MOV.U32 R202, RZ, RZ, 0x1c1f ;  /* 0x00001c1fffca7424 */ /* 0x000fe200078e00ff */
[----:B------:R-:W-:Y:S02]  /*221b0*/  MOV R3, 0x221d0 ;  /* 0x000221d000037802 */ /* 0x000fe40000000f00 */
[----:B-12---:R-:W-:Y:S05]  /*221c0*/  CALL.REL.NOINC `($__internal_14_$__cuda_sm70_shflsync_idx_p) ;  /* 0x00000a9000007944 */ /* 0x006fea0003c00000 */
[----:B-1---5:R-:W-:Y:S05]  /*221d0*/  BRA `(.L_x_1019) ;  /* 0xffffafd000007947 */ /* 0x022fea000383ffff */
.L_x_935:
[----:B----4-:R-:W-:Y:S01]  /*221e0*/  IMAD.MOV.U32 R0, RZ, RZ, R5 ;  /* 0x000000ffff007224 */ /* 0x010fe200078e0005 */
[----:B------:R-:W-:Y:S01]  /*221f0*/  MOV R2, 0x1 ;  /* 0x0000000100027802 */ /* 0x000fe20000000f00 */
[----:B------:R-:W-:Y:S01]  /*22200*/  IMAD.MOV.U32 R202, RZ, RZ, 0x1c1f ;  /* 0x00001c1fffca7424 */ /* 0x000fe200078e00ff */
[----:B------:R-:W-:-:S02]  /*22210*/  MOV R3, 0x22230 ;  /* 0x0002223000037802 */ /* 0x000fc40000000f00 */
[----:B-123--:R-:W-:Y:S05]  /*22220*/  CALL.REL.NOINC `($__internal_14_$__cuda_sm70_shflsync_idx_p) ;  /* 0x00000a3000007944 */ /* 0x00efea0003c00000 */
[----:B-----5:R-:W-:Y:S01]  /*22230*/  IMAD.MOV.U32 R4, RZ, RZ, R0 ;  /* 0x000000ffff047224 */ /* 0x020fe200078e0000 */
[----:B------:R-:W-:Y:S01]  /*22240*/  MOV R2, 0x1 ;  /* 0x0000000100027802 */ /* 0x000fe20000000f00 */
[----:B------:R-:W-:Y:S01]  /*22250*/  IMAD.MOV.U32 R0, RZ, RZ, R12 ;  /* 0x000000ffff007224 */ /* 0x000fe200078e000c */
[----:B------:R-:W-:-:S02]  /*22260*/  MOV R202, 0x1c1f ;  /* 0x00001c1f00ca7802 */ /* 0x000fc40000000f00 */
[----:B------:R-:W-:Y:S02]  /*22270*/  MOV R3, 0x22290 ;  /* 0x0002229000037802 */ /* 0x000fe40000000f00 */
[----:B-1----:R-:W-:Y:S05]  /*22280*/  CALL.REL.NOINC `($__internal_14_$__cuda_sm70_shflsync_idx_p) ;  /* 0x000009d000007944 */ /* 0x002fea0003c00000 */
[----:B-1---5:R-:W-:Y:S05]  /*22290*/  BRA `(.L_x_1020) ;  /* 0xffffbc5000007947 */ /* 0x022fea000383ffff */
.L_x_939:
[----:B------:R-:W-:Y:S01]  /*222a0*/  IMAD.MOV.U32 R0, RZ, RZ, R5 ;  /* 0x000000ffff007224 */ /* 0x000fe200078e0005 */
[----:B------:R-:W-:Y:S01]  /*222b0*/  MOV R2, RZ ;  /* 0x000000ff00027202 */ /* 0x000fe20000000f00 */
[----:B------:R-:W-:Y:S01]  /*222c0*/  IMAD.MOV.U32 R202, RZ, RZ, 0x181f ;  /* 0x0000181fffca7424 */ /* 0x000fe200078e00ff */
[----:B------:R-:W-:Y:S02]  /*222d0*/  MOV R3, 0x222f0 ;  /* 0x000222f000037802 */ /* 0x000fe40000000f00 */
[----:B------:R-:W-:Y:S05]  /*222e0*/  CALL.REL.NOINC `($__internal_14_$__cuda_sm70_shflsync_idx_p) ;  /* 0x0000097000007944 */ /* 0x000fea0003c00000 */
[----:B-----5:R-:W-:Y:S01]  /*222f0*/  MOV R4, R0 ;  /* 0x0000000000047202 */ /* 0x020fe20000000f00 */
[----:B-1----:R-:W-:Y:S05]  /*22300*/  BRA `(.L_x_1021) ;  /* 0xffffd0e000007947 */ /* 0x002fea000383ffff */
.L_x_940:
[----:B------:R-:W-:Y:S01]  /*22310*/  IMAD.MOV.U32 R0, RZ, RZ, R14 ;  /* 0x000000ffff007224 */ /* 0x000fe200078e000e */
[----:B------:R-:W-:Y:S01]  /*22320*/  MOV R2, RZ ;  /* 0x000000ff00027202 */ /* 0x000fe20000000f00 */
[----:B------:R-:W-:Y:S01]  /*22330*/  IMAD.MOV.U32 R202, RZ, RZ, 0x181f ;  /* 0x0000181fffca7424 */ /* 0x000fe200078e00ff */
[----:B------:R-:W-:Y:S02]  /*22340*/  MOV R3, 0x22360 ;  /* 0x0002236000037802 */ /* 0x000fe40000000f00 */
[----:B-12---:R-:W-:Y:S05]  /*22350*/  CALL.REL.NOINC `($__internal_14_$__cuda_sm70_shflsync_idx_p) ;  /* 0x0000090000007944 */ /* 0x006fea0003c00000 */
[----:B-1---5:R-:W-:Y:S05]  /*22360*/  BRA `(.L_x_1022) ;  /* 0xffffd0a000007947 */ /* 0x022fea000383ffff */
.L_x_943:
[----:B----4-:R-:W-:Y:S01]  /*22370*/  IMAD.MOV.U32 R0, RZ, RZ, R5 ;  /* 0x000000ffff007224 */ /* 0x010fe200078e0005 */
[----:B--2---:R-:W-:Y:S01]  /*22380*/  MOV R2, 0x1 ;  /* 0x0000000100027802 */ /* 0x004fe20000000f00 */
[----:B------:R-:W-:Y:S01]  /*22390*/  IMAD.MOV.U32 R202, RZ, RZ, 0x181f ;  /* 0x0000181fffca7424 */ /* 0x000fe200078e00ff */
[----:B------:R-:W-:-:S02]  /*223a0*/  MOV R3, 0x223c0 ;  /* 0x000223c000037802 */ /* 0x000fc40000000f00 */
[----:B-1-3--:R-:W-:Y:S05]  /*223b0*/  CALL.REL.NOINC `($__internal_14_$__cuda_sm70_shflsync_idx_p) ;  /* 0x000008a000007944 */ /* 0x00afea0003c00000 */
[----:B-----5:R-:W-:Y:S01]  /*223c0*/  IMAD.MOV.U32 R4, RZ, RZ, R0 ;  /* 0x000000ffff047224 */ /* 0x020fe200078e0000 */
[----:B------:R-:W-:Y:S01]  /*223d0*/  MOV R2, 0x1 ;  /* 0x0000000100027802 */ /* 0x000fe20000000f00 */
[----:B------:R-:W-:Y:S01]  /*223e0*/  IMAD.MOV.U32 R0, RZ, RZ, R14 ;  /* 0x000000ffff007224 */ /* 0x000fe200078e000e */
[----:B------:R-:W-:-:S02]  /*223f0*/  MOV R202, 0x181f ;  /* 0x0000181f00ca7802 */ /* 0x000fc40000000f00 */
[----:B------:R-:W-:Y:S02]  /*22400*/  MOV R3, 0x22420 ;  /* 0x0002242000037802 */ /* 0x000fe40000000f00 */
[----:B-1----:R-:W-:Y:S05]  /*22410*/  CALL.REL.NOINC `($__internal_14_$__cuda_sm70_shflsync_idx_p) ;  /* 0x0000084000007944 */ /* 0x002fea0003c00000 */
[----:B-1---5:R-:W-:Y:S05]  /*22420*/  BRA `(.L_x_1023) ;  /* 0xffffd16000007947 */ /* 0x022fea000383ffff */
.L_x_946:
[----:B----4-:R-:W-:Y:S01]  /*22430*/  IMAD.MOV.U32 R0, RZ, RZ, R5 ;  /* 0x000000ffff007224 */ /* 0x010fe200078e0005 */
[----:B-1----:R-:W-:Y:S01]  /*22440*/  MOV R2, 0x2 ;  /* 0x0000000200027802 */ /* 0x002fe20000000f00 */
[----:B------:R-:W-:Y:S01]  /*22450*/  IMAD.MOV.U32 R202, RZ, RZ, 0x181f ;  /* 0x0000181fffca7424 */ /* 0x000fe200078e00ff */
[----:B------:R-:W-:Y:S02]  /*22460*/  MOV R3, 0x22480 ;  /* 0x0002248000037802 */ /* 0x000fe40000000f00 */
[----:B--23--:R-:W-:Y:S05]  /*22470*/  CALL.REL.NOINC `($__internal_14_$__cuda_sm70_shflsync_idx_p) ;  /* 0x000007e000007944 */ /* 0x00cfea0003c00000 */
[----:B-----5:R-:W-:Y:S01]  /*22480*/  MOV R4, R0 ;  /* 0x0000000000047202 */ /* 0x020fe20000000f00 */
[----:B-1----:R-:W-:Y:S05]  /*22490*/  BRA `(.L_x_1024) ;  /* 0xffffd26000007947 */ /* 0x002fea000383ffff */
.L_x_947:
[----:B----4-:R-:W-:Y:S01]  /*224a0*/  IMAD.MOV.U32 R0, RZ, RZ, R14 ;  /* 0x000000ffff007224 */ /* 0x010fe200078e000e */
[----:B------:R-:W-:Y:S01]  /*224b0*/  MOV R2, 0x2 ;  /* 0x0000000200027802 */ /* 0x000fe20000000f00 */
[----:B------:R-:W-:Y:S01]  /*224c0*/  IMAD.MOV.U32 R202, RZ, RZ, 0x181f ;  /* 0x0000181fffca7424 */ /* 0x000fe200078e00ff */
[----:B------:R-:W-:Y:S02]  /*224d0*/  MOV R3, 0x224f0 ;  /* 0x000224f000037802 */ /* 0x000fe40000000f00 */
[----:B-123--:R-:W-:Y:S05]  /*224e0*/  CALL.REL.NOINC `($__internal_14_$__cuda_sm70_shflsync_idx_p) ;  /* 0x0000077000007944 */ /* 0x00efea0003c00000 */
[----:B-1---5:R-:W-:Y:S05]  /*224f0*/  BRA `(.L_x_1025) ;  /* 0xffffd22000007947 */ /* 0x022fea000383ffff */
.L_x_950:
[----:B-1----:R-:W-:Y:S01]  /*22500*/  IMAD.MOV.U32 R0, RZ, RZ, R5 ;  /* 0x000000ffff007224 */ /* 0x002fe200078e0005 */
[----:B------:R-:W-:Y:S01]  /*22510*/  MOV R2, 0x3 ;  /* 0x0000000300027802 */ /* 0x000fe20000000f00 */
[----:B------:R-:W-:Y:S01]  /*22520*/  IMAD.MOV.U32 R202, RZ, RZ, 0x181f ;  /* 0x0000181fffca7424 */ /* 0x000fe200078e00ff */
[----:B------:R-:W-:-:S02]  /*22530*/  MOV R3, 0x22550 ;  /* 0x0002255000037802 */ /* 0x000fc40000000f00 */
[----:B--234-:R-:W-:Y:S05]  /*22540*/  CALL.REL.NOINC `($__internal_14_$__cuda_sm70_shflsync_idx_p) ;  /* 0x0000071000007944 */ /* 0x01cfea0003c00000 */
[----:B-----5:R-:W-:Y:S01]  /*22550*/  IMAD.MOV.U32 R4, RZ, RZ, R0 ;  /* 0x000000ffff047224 */ /* 0x020fe200078e0000 */
[----:B------:R-:W-:Y:S01]  /*22560*/  MOV R2, 0x3 ;  /* 0x0000000300027802 */ /* 0x000fe20000000f00 */
[----:B------:R-:W-:Y:S01]  /*22570*/  IMAD.MOV.U32 R0, RZ, RZ, R14 ;  /* 0x000000ffff007224 */ /* 0x000fe200078e000e */
[----:B------:R-:W-:-:S02]  /*22580*/  MOV R202, 0x181f ;  /* 0x0000181f00ca7802 */ /* 0x000fc40000000f00 */
[----:B------:R-:W-:Y:S02]  /*22590*/  MOV R3, 0x225b0 ;  /* 0x000225b000037802 */ /* 0x000fe40000000f00 */
[----:B-1----:R-:W-:Y:S05]  /*225a0*/  CALL.REL.NOINC `($__internal_14_$__cuda_sm70_shflsync_idx_p) ;  /* 0x000006b000007944 */ /* 0x002fea0003c00000 */
[----:B-1---5:R-:W-:Y:S05]  /*225b0*/  BRA `(.L_x_1026) ;  /* 0xffffd2e000007947 */ /* 0x022fea000383ffff */
.L_x_952:
[----:B------:R-:W-:Y:S01]  /*225c0*/  IMAD.MOV.U32 R0, RZ, RZ, R98 ;  /* 0x000000ffff007224 */ /* 0x000fe200078e0062 */
[----:B------:R-:W-:Y:S01]  /*225d0*/  MOV R2, RZ ;  /* 0x000000ff00027202 */ /* 0x000fe20000000f00 */
[----:B------:R-:W-:Y:S01]  /*225e0*/  IMAD.MOV.U32 R202, RZ, RZ, 0x1f ;  /* 0x0000001fffca7424 */ /* 0x000fe200078e00ff */
[----:B------:R-:W-:Y:S02]  /*225f0*/  MOV R3, 0x22610 ;  /* 0x0002261000037802 */ /* 0x000fe40000000f00 */
[----:B-12---:R-:W-:Y:S05]  /*22600*/  CALL.REL.NOINC `($__internal_14_$__cuda_sm70_shflsync_idx_p) ;  /* 0x0000065000007944 */ /* 0x006fea0003c00000 */
[----:B------:R-:W-:Y:S01]  /*22610*/  MOV R9, R0 ;  /* 0x0000000000097202 */ /* 0x000fe20000000f00 */
[----:B-1---5:R-:W-:Y:S05]  /*22620*/  BRA `(.L_x_1027) ;  /* 0xffffd48000007947 */ /* 0x022fea000383ffff */
.L_x_953:
[----:B------:R-:W-:Y:S01]  /*22630*/  IMAD.MOV.U32 R0, RZ, RZ, R98 ;  /* 0x000000ffff007224 */ /* 0x000fe200078e0062 */
[----:B------:R-:W-:Y:S01]  /*22640*/  MOV R2, 0x1 ;  /* 0x0000000100027802 */ /* 0x000fe20000000f00 */
[----:B------:R-:W-:Y:S01]  /*22650*/  IMAD.MOV.U32 R202, RZ, RZ, 0x1f ;  /* 0x0000001fffca7424 */ /* 0x000fe200078e00ff */
[----:B------:R-:W-:Y:S02]  /*22660*/  MOV R3, 0x22680 ;  /* 0x0002268000037802 */ /* 0x000fe40000000f00 */
[----:B-1234-:R-:W-:Y:S05]  /*22670*/  CALL.REL.NOINC `($__internal_14_$__cuda_sm70_shflsync_idx_p) ;  /* 0x000005e000007944 */ /* 0x01efea0003c00000 */
[----:B------:R-:W-:Y:S01]  /*22680*/  MOV R6, R0 ;  /* 0x0000000000067202 */ /* 0x000fe20000000f00 */
[----:B-1---5:R-:W-:Y:S05]  /*22690*/  BRA `(.L_x_1028) ;  /* 0xffffd43000007947 */ /* 0x022fea000383ffff */
.L_x_954:
[----:B------:R-:W-:Y:S02]  /*226a0*/  MOV R3, 0x1 ;  /* 0x0000000100037802 */ /* 0x000fe40000000f00 */
[----:B------:R-:W-:-:S02]  /*226b0*/  MOV R2, 0x226d0 ;  /* 0x000226d000027802 */ /* 0x000fc40000000f00 */
[----:B---34-:R-:W-:Y:S05]  /*226c0*/  CALL.REL.NOINC `($__internal_15_$__cuda_sm70_shflsync_up_p) ;  /* 0x0000061000007944 */ /* 0x018fea0003c00000 */
[----:B------:R-:W-:Y:S05]  /*226d0*/  BRA `(.L_x_1029) ;  /* 0xffffd51000007947 */ /* 0x000fea000383ffff */
.L_x_955:
[----:B------:R-:W-:Y:S02]  /*226e0*/  MOV R3, 0x2 ;  /* 0x0000000200037802 */ /* 0x000fe40000000f00 */
[----:B------:R-:W-:-:S02]  /*226f0*/  MOV R2, 0x22710 ;  /* 0x0002271000027802 */ /* 0x000fc40000000f00 */
[----:B---34-:R-:W-:Y:S05]  /*22700*/  CALL.REL.NOINC `($__internal_15_$__cuda_sm70_shflsync_up_p) ;  /* 0x000005d000007944 */ /* 0x018fea0003c00000 */
[----:B------:R-:W-:Y:S02]  /*22710*/  SEL R3, R4, RZ, P1 ;  /* 0x000000ff04037207 */ /* 0x000fe40000800000 */
[----:B------:R-:W-:-:S03]  /*22720*/  MOV R2, 0x22760 ;  /* 0x0002276000027802 */ /* 0x000fc60000000f00 */
[----:B------:R-:W-:Y:S02]  /*22730*/  IMAD.IADD R0, R0, 0x1, R3 ;  /* 0x0000000100007824 */ /* 0x000fe400078e0203 */
[----:B------:R-:W-:Y:S02]  /*22740*/  IMAD.MOV.U32 R3, RZ, RZ, 0x4 ;  /* 0x00000004ff037424 */ /* 0x000fe400078e00ff */
        /* <DEDUP_REMOVED lines=19> */
.L_x_959:
[----:B------:R-:W-:Y:S02]  /*22880*/  MOV R3, 0x1 ;  /* 0x0000000100037802 */ /* 0x000fe40000000f00 */
[----:B------:R-:W-:Y:S02]  /*22890*/  MOV R2, 0x228b0 ;  /* 0x000228b000027802 */ /* 0x000fe40000000f00 */
[----:B---3--:R-:W-:Y:S05]  /*228a0*/  CALL.REL.NOINC `($__internal_15_$__cuda_sm70_shflsync_up_p) ;  /* 0x0000043000007944 */ /* 0x008fea0003c00000 */
[----:B------:R-:W-:Y:S01]  /*228b0*/  MOV R2, R4 ;  /* 0x0000000400027202 */ /* 0x000fe20000000f00 */
[----:B------:R-:W-:Y:S05]  /*228c0*/  BRA `(.L_x_1031) ;  /* 0xffffd58000007947 */ /* 0x000fea000383ffff */
.L_x_960:
[----:B------:R-:W-:Y:S02]  /*228d0*/  MOV R3, 0x2 ;  /* 0x0000000200037802 */ /* 0x000fe40000000f00 */
[----:B------:R-:W-:Y:S02]  /*228e0*/  MOV R2, 0x22900 ;  /* 0x0002290000027802 */ /* 0x000fe40000000f00 */
[----:B---3--:R-:W-:Y:S05]  /*228f0*/  CALL.REL.NOINC `($__internal_15_$__cuda_sm70_shflsync_up_p) ;  /* 0x000003e000007944 */ /* 0x008fea0003c00000 */
        /* <DEDUP_REMOVED lines=23> */
.L_x_962:
[----:B------:R-:W-:Y:S02]  /*22a70*/  SEL R0, RZ, 0x1, P0 ;  /* 0x00000001ff007807 */ /* 0x000fe40000000000 */
[----:B------:R-:W-:Y:S02]  /*22a80*/  MOV R2, 0x22aa0 ;  /* 0x00022aa000027802 */ /* 0x000fe40000000f00 */
[----:B-1-3--:R-:W-:Y:S05]  /*22a90*/  CALL.REL.NOINC `($__internal_16_$__cuda_sm70_votesync_ballot) ;  /* 0x000002a000007944 */ /* 0x00afea0003c00000 */
[----:B------:R-:W-:Y:S01]  /*22aa0*/  MOV R10, R0 ;  /* 0x00000000000a7202 */ /* 0x000fe20000000f00 */
[----:B------:R-:W-:Y:S05]  /*22ab0*/  BRA `(.L_x_1033) ;  /* 0xffffd52000007947 */ /* 0x000fea000383ffff */
.L_x_963:
[----:B------:R-:W-:Y:S01]  /*22ac0*/  IMAD.MOV.U32 R0, RZ, RZ, R7 ;  /* 0x000000ffff007224 */ /* 0x000fe200078e0007 */
[----:B------:R-:W-:Y:S01]  /*22ad0*/  MOV R2, R6 ;  /* 0x0000000600027202 */ /* 0x000fe20000000f00 */
[----:B------:R-:W-:Y:S01]  /*22ae0*/  IMAD.MOV.U32 R202, RZ, RZ, 0x1f ;  /* 0x0000001fffca7424 */ /* 0x000fe200078e00ff */
[----:B------:R-:W-:Y:S02]  /*22af0*/  MOV R3, 0x22b10 ;  /* 0x00022b1000037802 */ /* 0x000fe40000000f00 */
[----:B-1-3--:R-:W-:Y:S05]  /*22b00*/  CALL.REL.NOINC `($__internal_14_$__cuda_sm70_shflsync_idx_p) ;  /* 0x0000015000007944 */ /* 0x00afea0003c00000 */
[----:B------:R-:W-:Y:S01]  /*22b10*/  IMAD.MOV.U32 R7, RZ, RZ, R0 ;  /* 0x000000ffff077224 */ /* 0x000fe200078e0000 */
[----:B------:R-:W-:Y:S01]  /*22b20*/  MOV R2, R6 ;  /* 0x0000000600027202 */ /* 0x000fe20000000f00 */
[----:B------:R-:W-:Y:S01]  /*22b30*/  IMAD.MOV.U32 R0, RZ, RZ, R8 ;  /* 0x000000ffff007224 */ /* 0x000fe200078e0008 */
[----:B------:R-:W-:Y:S02]  /*22b40*/  MOV R202, 0x1f ;  /* 0x0000001f00ca7802 */ /* 0x000fe40000000f00 */
[----:B------:R-:W-:-:S02]  /*22b50*/  MOV R3, 0x22b70 ;  /* 0x00022b7000037802 */ /* 0x000fc40000000f00 */
[----:B-1---5:R-:W-:Y:S05]  /*22b60*/  CALL.REL.NOINC `($__internal_14_$__cuda_sm70_shflsync_idx_p) ;  /* 0x000000f000007944 */ /* 0x022fea0003c00000 */
[----:B------:R-:W-:Y:S01]  /*22b70*/  MOV R5, R0 ;  /* 0x0000000000057202 */ /* 0x000fe20000000f00 */
[----:B-1---5:R-:W-:Y:S05]  /*22b80*/  BRA `(.L_x_1034) ;  /* 0xffffd4a000007947 */ /* 0x022fea000383ffff */
.L_x_966:
[----:B------:R-:W-:Y:S01]  /*22b90*/  IMAD.MOV.U32 R0, RZ, RZ, R4 ;  /* 0x000000ffff007224 */ /* 0x000fe200078e0004 */
[----:B------:R-:W-:Y:S01]  /*22ba0*/  MOV R2, R6 ;  /* 0x0000000600027202 */ /* 0x000fe20000000f00 */
[----:B------:R-:W-:Y:S01]  /*22bb0*/  IMAD.MOV.U32 R202, RZ, RZ, 0x1f ;  /* 0x0000001fffca7424 */ /* 0x000fe200078e00ff */
[----:B------:R-:W-:-:S02]  /*22bc0*/  MOV R3, 0x22be0 ;  /* 0x00022be000037802 */ /* 0x000fc40000000f00 */
[----:B-1-34-:R-:W-:Y:S05]  /*22bd0*/  CALL.REL.NOINC `($__internal_14_$__cuda_sm70_shflsync_idx_p) ;  /* 0x0000008000007944 */ /* 0x01afea0003c00000 */
[----:B------:R-:W-:Y:S01]  /*22be0*/  MOV R12, R0 ;  /* 0x00000000000c7202 */ /* 0x000fe20000000f00 */
[----:B-1---5:R-:W-:Y:S05]  /*22bf0*/  BRA `(.L_x_965) ;  /* 0xffffd49000007947 */ /* 0x022fea000383ffff */
        .weak           $__internal_13_$__cuda_sm70_shflsync_bfly_p
        .type           $__internal_13_$__cuda_sm70_shflsync_bfly_p,@function
        .size           $__internal_13_$__cuda_sm70_shflsync_bfly_p,($__internal_14_$__cuda_sm70_shflsync_idx_p - $__internal_13_$__cuda_sm70_shflsync_bfly_p)
$__internal_13_$__cuda_sm70_shflsync_bfly_p:
[----:B------:R-:W-:Y:S02]  /*22c00*/  MOV R164, 0xffffffff ;  /* 0xffffffff00a47802 */ /* 0x000fe40000000f00 */
[----:B------:R-:W-:-:S02]  /*22c10*/  MOV R3, 0x1f ;  /* 0x0000001f00037802 */ /* 0x000fc40000000f00 */
[----:B------:R-:W-:Y:S04]  /*22c20*/  WARPSYNC R164 ;  /* 0x000000a400007348 */ /* 0x000fe80003800000 */
[----:B------:R1:W2:Y:S02]  /*22c30*/  SHFL.BFLY PT, R0, R4, R0, R3 ;  /* 0x0c00000004007389 */ /* 0x0002a400000e0003 */
[----:B-1----:R-:W-:-:S04]  /*22c40*/  MOV R3, 0x0 ;  /* 0x0000000000037802 */ /* 0x002fc80000000f00 */
[----:B--2---:R-:W-:Y:S05]  /*22c50*/  RET.REL.NODEC R2 `(_ZN7cutlass13device_kernelIN5flash19enable_sm80_to_sm89INS1_16FlashAttnFwdSm80INS1_25CollectiveMainloopFwdSm80ILi8ELi1ELb0EN4cute5tupleIJNS5_1CILi128EEENS7_ILi32EEENS7_ILi256EEEEEELi256ENS_6half_tEfNS_4arch4Sm80ELb0ELb1ELb1ELb1ELb1ELb1ELb1ELb1EEENS1_21CollectiveEpilogueFwdINS6_IJS8_SA_S9_EEENS6_IJNS7_ILi1EEESI_SI_EEESC_SE_Li256ELb1ELb1ELb1ELb0EEENS1_36VarlenDynamicPersistentTileSchedulerILi128ELi32ELi256ELi256ELb1ELb1ELb0ELb1ELb0ELb1EEEEEEEEEvNT_6ParamsE) ;  /* 0xfffdd3a002007950 */ /* 0x004fea0003c3ffff */
        .weak           $__internal_14_$__cuda_sm70_shflsync_idx_p
        .type           $__internal_14_$__cuda_sm70_shflsync_idx_p,@function
        .size           $__internal_14_$__cuda_sm70_shflsync_idx_p,($__internal_15_$__cuda_sm70_shflsync_up_p - $__internal_14_$__cuda_sm70_shflsync_idx_p)
$__internal_14_$__cuda_sm70_shflsync_idx_p:
[----:B------:R1:W-:Y:S02]  /*22c60*/  STL [R1+0x44], R4 ;  /* 0x0000440401007387 */ /* 0x0003e40000100800 */
[----:B-1----:R-:W-:-:S04]  /*22c70*/  MOV R4, 0xffffffff ;  /* 0xffffffff00047802 */ /* 0x002fc80000000f00 */
[----:B------:R-:W-:Y:S04]  /*22c80*/  WARPSYNC R4 ;  /* 0x0000000400007348 */ /* 0x000fe80003800000 */
[----:B------:R1:W2:Y:S04]  /*22c90*/  SHFL.IDX PT, R0, R0, R2, R202 ;  /* 0x0000000200007389 */ /* 0x0002a800000e00ca */
[----:B-1----:R1:W5:Y:S01]  /*22ca0*/  LDL.LU R4, [R1+0x44] ;  /* 0x0000440001047983 */ /* 0x0023620000300800 */
[----:B------:R-:W-:Y:S02]  /*22cb0*/  MOV R2, R3 ;  /* 0x0000000300027202 */ /* 0x000fe40000000f00 */
[----:B------:R-:W-:-:S04]  /*22cc0*/  MOV R3, 0x0 ;  /* 0x0000000000037802 */ /* 0x000fc80000000f00 */
[----:B--2---:R-:W-:Y:S05]  /*22cd0*/  RET.REL.NODEC R2 `(_ZN7cutlass13device_kernelIN5flash19enable_sm80_to_sm89INS1_16FlashAttnFwdSm80INS1_25CollectiveMainloopFwdSm80ILi8ELi1ELb0EN4cute5tupleIJNS5_1CILi128EEENS7_ILi32EEENS7_ILi256EEEEEELi256ENS_6half_tEfNS_4arch4Sm80ELb0ELb1ELb1ELb1ELb1ELb1ELb1ELb1EEENS1_21CollectiveEpilogueFwdINS6_IJS8_SA_S9_EEENS6_IJNS7_ILi1EEESI_SI_EEESC_SE_Li256ELb1ELb1ELb1ELb0EEENS1_36VarlenDynamicPersistentTileSchedulerILi128ELi32ELi256ELi256ELb1ELb1ELb0ELb1ELb0ELb1EEEEEEEEEvNT_6ParamsE) ;  /* 0xfffdd32002007950 */ /* 0x004fea0003c3ffff */
        .weak           $__internal_15_$__cuda_sm70_shflsync_up_p
        .type           $__internal_15_$__cuda_sm70_shflsync_up_p,@function
        .size           $__internal_15_$__cuda_sm70_shflsync_up_p,($__internal_16_$__cuda_sm70_votesync_ballot - $__internal_15_$__cuda_sm70_shflsync_up_p)
$__internal_15_$__cuda_sm70_shflsync_up_p:
[----:B------:R-:W-:Y:S02]  /*22ce0*/  MOV R4, RZ ;  /* 0x000000ff00047202 */ /* 0x000fe40000000f00 */
[----:B------:R-:W-:-:S04]  /*22cf0*/  MOV R10, 0xffffffff ;  /* 0xffffffff000a7802 */ /* 0x000fc80000000f00 */
[----:B------:R-:W-:Y:S04]  /*22d00*/  WARPSYNC R10 ;  /* 0x0000000a00007348 */ /* 0x000fe80003800000 */
[----:B------:R1:W2:Y:S02]  /*22d10*/  SHFL.UP PT, R4, R0, R3, R4 ;  /* 0x0400000300047389 */ /* 0x0002a400000e0004 */
[----:B-1----:R-:W-:-:S04]  /*22d20*/  MOV R3, 0x0 ;  /* 0x0000000000037802 */ /* 0x002fc80000000f00 */
[----:B--2---:R-:W-:Y:S05]  /*22d30*/  RET.REL.NODEC R2 `(_ZN7cutlass13device_kernelIN5flash19enable_sm80_to_sm89INS1_16FlashAttnFwdSm80INS1_25CollectiveMainloopFwdSm80ILi8ELi1ELb0EN4cute5tupleIJNS5_1CILi128EEENS7_ILi32EEENS7_ILi256EEEEEELi256ENS_6half_tEfNS_4arch4Sm80ELb0ELb1ELb1ELb1ELb1ELb1ELb1ELb1EEENS1_21CollectiveEpilogueFwdINS6_IJS8_SA_S9_EEENS6_IJNS7_ILi1EEESI_SI_EEESC_SE_Li256ELb1ELb1ELb1ELb0EEENS1_36VarlenDynamicPersistentTileSchedulerILi128ELi32ELi256ELi256ELb1ELb1ELb0ELb1ELb0ELb1EEEEEEEEEvNT_6ParamsE) ;  /* 0xfffdd2c002007950 */ /* 0x004fea0003c3ffff */
        .weak           $__internal_16_$__cuda_sm70_votesync_ballot
        .type           $__internal_16_$__cuda_sm70_votesync_ballot,@function
        .size           $__internal_16_$__cuda_sm70_votesync_ballot,(.L_x_6474 - $__internal_16_$__cuda_sm70_votesync_ballot)
$__internal_16_$__cuda_sm70_votesync_ballot:
[----:B------:R-:W-:Y:S01]  /*22d40*/  ISETP.NE.U32.AND P0, PT, R0, 0x1, PT ;  /* 0x000000010000780c */ /* 0x000fe20003f05070 */
[----:B------:R-:W-:-:S04]  /*22d50*/  IMAD.MOV.U32 R3, RZ, RZ, -0x1 ;  /* 0xffffffffff037424 */ /* 0x000fc800078e00ff */
[----:B------:R-:W-:Y:S08]  /*22d60*/  WARPSYNC R3 ;  /* 0x0000000300007348 */ /* 0x000ff00003800000 */
[----:B------:R-:W-:-:S04]  /*22d70*/  VOTE.ANY R0, PT, !P0 ;  /* 0x0000000000007806 */ /* 0x000fc800040e0100 */
[----:B------:R-:W-:Y:S01]  /*22d80*/  LOP3.LUT R0, R0, R3, RZ, 0xc0, !PT ;  /* 0x0000000300007212 */ /* 0x000fe200078ec0ff */
[----:B------:R-:W-:-:S04]  /*22d90*/  IMAD.MOV.U32 R3, RZ, RZ, 0x0 ;  /* 0x00000000ff037424 */ /* 0x000fc800078e00ff */
[----:B------:R-:W-:Y:S05]  /*22da0*/  RET.REL.NODEC R2 `(_ZN7cutlass13device_kernelIN5flash19enable_sm80_to_sm89INS1_16FlashAttnFwdSm80INS1_25CollectiveMainloopFwdSm80ILi8ELi1ELb0EN4cute5tupleIJNS5_1CILi128EEENS7_ILi32EEENS7_ILi256EEEEEELi256ENS_6half_tEfNS_4arch4Sm80ELb0ELb1ELb1ELb1ELb1ELb1ELb1ELb1EEENS1_21CollectiveEpilogueFwdINS6_IJS8_SA_S9_EEENS6_IJNS7_ILi1EEESI_SI_EEESC_SE_Li256ELb1ELb1ELb1ELb0EEENS1_36VarlenDynamicPersistentTileSchedulerILi128ELi32ELi256ELi256ELb1ELb1ELb0ELb1ELb0ELb1EEEEEEEEEvNT_6ParamsE) ;  /* 0xfffdd25002007950 */ /* 0x000fea0003c3ffff */
.L_x_1035:
        /* <DEDUP_REMOVED lines=13> */
.L_x_6474:


//--------------------- .text._ZN7cutlass13device_kernelIN5flash19enable_sm80_to_sm89INS1_16FlashAttnFwdSm80INS1_25CollectiveMainloopFwdSm80ILi8ELi1ELb1EN4cute5tupleIJNS5_1CILi128EEENS7_ILi64EEENS7_ILi256EEEEEELi256ENS_6half_tEfNS_4arch4Sm80ELb1ELb0ELb1ELb0ELb1ELb0ELb1ELb1EEENS1_21CollectiveEpilogueFwdINS6_IJS8_SA_S9_EEENS6_IJNS7_ILi1EEESI_SI_EEESC_SE_Li256ELb0ELb1ELb1ELb0EEENS1_30DynamicPersistentTileSchedulerILi256ELi256ELb1ELb1ELb0EEEEEEEEEvNT_6ParamsE --------------------------
	.section	.text._ZN7cutlass13device_kernelIN5flash19enable_sm80_to_sm89INS1_16FlashAttnFwdSm80INS1_25CollectiveMainloopFwdSm80ILi8ELi1ELb1EN4cute5tupleIJNS5_1CILi128EEENS7_ILi64EEENS7_ILi256EEEEEELi256ENS_6half_tEfNS_4arch4Sm80ELb1ELb0ELb1ELb0ELb1ELb0ELb1ELb1EEENS1_21CollectiveEpilogueFwdINS6_IJS8_SA_S9_EEENS6_IJNS7_ILi1EEESI_SI_EEESC_SE_Li256ELb0ELb1ELb1ELb0EEENS1_30DynamicPersistentTileSchedulerILi256ELi256ELb1ELb1ELb0EEEEEEEEEvNT_6ParamsE,"ax",@progbits
	.sectioninfo	@"SHI_REGISTERS=255"
	.align	128
.text._ZN7cutlass13device_kernelIN5flash19enable_sm80_to_sm89INS1_16FlashAttnFwdSm80INS1_25CollectiveMainloopFwdSm80ILi8ELi1ELb1EN4cute5tupleIJNS5_1CILi128EEENS7_ILi64EEENS7_ILi256EEEEEELi256ENS_6half_tEfNS_4arch4Sm80ELb1ELb0ELb1ELb0ELb1ELb0ELb1ELb1EEENS1_21CollectiveEpilogueFwdINS6_IJS8_SA_S9_EEENS6_IJNS7_ILi1EEESI_SI_EEESC_SE_Li256ELb0ELb1ELb1ELb0EEENS1_30DynamicPersistentTileSchedulerILi256ELi256ELb1ELb1ELb0EEEEEEEEEvNT_6ParamsE:
        .type           _ZN7cutlass13device_kernelIN5flash19enable_sm80_to_sm89INS1_16FlashAttnFwdSm80INS1_25CollectiveMainloopFwdSm80ILi8ELi1ELb1EN4cute5tupleIJNS5_1CILi128EEENS7_ILi64EEENS7_ILi256EEEEEELi256ENS_6half_tEfNS_4arch4Sm80ELb1ELb0ELb1ELb0ELb1ELb0ELb1ELb1EEENS1_21CollectiveEpilogueFwdINS6_IJS8_SA_S9_EEENS6_IJNS7_ILi1EEESI_SI_EEESC_SE_Li256ELb0ELb1ELb1ELb0EEENS1_30DynamicPersistentTileSchedulerILi256ELi256ELb1ELb1ELb0EEEEEEEEEvNT_6ParamsE,@function
        .size           _ZN7cutlass13device_kernelIN5flash19enable_sm80_to_sm89INS1_16FlashAttnFwdSm80INS1_25CollectiveMainloopFwdSm80ILi8ELi1ELb1EN4cute5tupleIJNS5_1CILi128EEENS7_ILi64EEENS7_ILi256EEEEEELi256ENS_6half_tEfNS_4arch4Sm80ELb1ELb0ELb1ELb0ELb1ELb0ELb1ELb1EEENS1_21CollectiveEpilogueFwdINS6_IJS8_SA_S9_EEENS6_IJNS7_ILi1EEESI_SI_EEESC_SE_Li256ELb0ELb1ELb1ELb0EEENS1_30DynamicPersistentTileSchedulerILi256ELi256ELb1ELb1ELb0EEEEEEEEEvNT_6ParamsE,(.L_x_6479 - _ZN7cutlass13device_kernelIN5flash19enable_sm80_to_sm89INS1_16FlashAttnFwdSm80INS1_25CollectiveMainloopFwdSm80ILi8ELi1ELb1EN4cute5tupleIJNS5_1CILi128EEENS7_ILi64EEENS7_ILi256EEEEEELi256ENS_6half_tEfNS_4arch4Sm80ELb1ELb0ELb1ELb0ELb1ELb0ELb1ELb1EEENS1_21CollectiveEpilogueFwdINS6_IJS8_SA_S9_EEENS6_IJNS7_ILi1EEESI_SI_EEESC_SE_Li256ELb0ELb1ELb1ELb0EEENS1_30DynamicPersistentTileSchedulerILi256ELi256ELb1ELb1ELb0EEEEEEEEEvNT_6ParamsE)
        .other          _ZN7cutlass13device_kernelIN5flash19enable_sm80_to_sm89INS1_16FlashAttnFwdSm80INS1_25CollectiveMainloopFwdSm80ILi8ELi1ELb1EN4cute5tupleIJNS5_1CILi128EEENS7_ILi64EEENS7_ILi256EEEEEELi256ENS_6half_tEfNS_4arch4Sm80ELb1ELb0ELb1ELb0ELb1ELb0ELb1ELb1EEENS1_21CollectiveEpilogueFwdINS6_IJS8_SA_S9_EEENS6_IJNS7_ILi1EEESI_SI_EEESC_SE_Li256ELb0ELb1ELb1ELb0EEENS1_30DynamicPersistentTileSchedulerILi256ELi256ELb1ELb1ELb0EEEEEEEEEvNT_6ParamsE,@"STO_CUDA_ENTRY STV_DEFAULT"
_ZN7cutlass13device_kernelIN5flash19enable_sm80_to_sm89INS1_16FlashAttnFwdSm80INS1_25CollectiveMainloopFwdSm80ILi8ELi1ELb1EN4cute5tupleIJNS5_1CILi128EEENS7_ILi64EEENS7_ILi256EEEEEELi256ENS_6half_tEfNS_4arch4Sm80ELb1ELb0ELb1ELb0ELb1ELb0ELb1ELb1EEENS1_21CollectiveEpilogueFwdINS6_IJS8_SA_S9_EEENS6_IJNS7_ILi1EEESI_SI_EEESC_SE_Li256ELb0ELb1ELb1ELb0EEENS1_30DynamicPersistentTileSchedulerILi256ELi256ELb1ELb1ELb0EEEEEEEEEvNT_6ParamsE:
[----:B------:R-:W-:-:S03]  /*0000*/  MOV R1, c[0x0][0x28] ;  /* 0x00000a0000017a02 */ /* 0x000fc60000000f00 */
[----:B------:R-:W1:Y:S01]  /*0010*/  S2R R17, SR_TID.X ;  /* 0x0000000000117919 */ /* 0x000e620000002100 */
[----:B------:R-:W-:-:S03]  /*0020*/  IADD3 R1, R1, -0x210, RZ ;  /* 0xfffffdf001017810 */ /* 0x000fc60007ffe0ff */
[----:B------:R-:W2:Y:S01]  /*0030*/  S2R R13, SR_CTAID.X ;  /* 0x00000000000d7919 */ /* 0x000ea20000002500 */
[----:B-1----:R-:W-:-:S05]  /*0040*/  SHF.R.U32.HI R2, RZ, 0x5, R17 ;  /* 0x00000005ff027819 */ /* 0x002fca0000011611 */
[----:B------:R-:W1:Y:S02]  /*0050*/  SHFL.IDX PT, R0, R2, RZ, 0x1f ;  /* 0x00001fff02007589 */ /* 0x000e6400000e0000 */
[----:B-1----:R-:W-:Y:S02]  /*0060*/  ISETP.GE.AND P0, PT, R0, 0x1, PT ;  /* 0x000000010000780c */ /* 0x002fe40003f06270 */
[----:B------:R1:W-:Y:S11]  /*0070*/  STL [R1+0x204], R0 ;  /* 0x0002040001007387 */ /* 0x0003f60000100800 */
[----:B------:R-:W-:Y:S06]  /*0080*/  @P0 BAR.ARV 0x4, 0x100 ;  /* 0x0104000000000b1d */ /* 0x000fec0000002000 */
[----:B--2---:R-:W-:-:S13]  /*0090*/  ISETP.GE.AND P0, PT, R13, c[0x0][0x538], PT ;  /* 0x00014e000d007a0c */ /* 0x004fda0003f06270 */
[----:B------:R-:W-:Y:S05]  /*00a0*/  @P0 EXIT ;  /* 0x000000000000094d */ /* 0x000fea0003800000 */
[----:B-1----:R-:W-:Y:S01]  /*00b0*/  SHF.R.S32.HI R11, RZ, 0x1f, R17 ;  /* 0x0000001fff0b7819 */ /* 0x002fe20000011411 */
[----:B------:R-:W-:Y:S01]  /*00c0*/  IMAD.MOV.U32 R12, RZ, RZ, 0x10 ;  /* 0x00000010ff0c7424 */ /* 0x000fe200078e00ff */
[----:B------:R-:W-:Y:S02]  /*00d0*/  ULDC.64 UR6, c[0x0][0x118] ;  /* 0x0000460000067ab9 */ /* 0x000fe40000000a00 */
[CC--:B------:R-:W-:Y:S02]  /*00e0*/  LEA.HI R2, R11.reuse, R17.reuse, RZ, 0x4 ;  /* 0x000000110b027211 */ /* 0x0c0fe400078f20ff */
[CC--:B------:R-:W-:Y:S02]  /*00f0*/  LEA.HI R8, R11.reuse, R17.reuse, RZ, 0x3 ;  /* 0x000000110b087211 */ /* 0x0c0fe400078f18ff */
[----:B------:R-:W-:Y:S02]  /*0100*/  SHF.R.S32.HI R3, RZ, 0x4, R2 ;  /* 0x00000004ff037819 */ /* 0x000fe40000011402 */
[----:B------:R-:W-:-:S02]  /*0110*/  LEA.HI R4, R11, R17, RZ, 0x2 ;  /* 0x000000110b047211 */ /* 0x000fc400078f10ff */
[----:B------:R-:W-:Y:S02]  /*0120*/  LEA.HI R0, R2, R3, RZ, 0x1 ;  /* 0x0000000302007211 */ /* 0x000fe400078f08ff */
[----:B------:R-:W-:Y:S02]  /*0130*/  SHF.R.S32.HI R6, RZ, 0x3, R8 ;  /* 0x00000003ff067819 */ /* 0x000fe40000011408 */
[----:B------:R-:W-:Y:S02]  /*0140*/  LOP3.LUT R0, R0, 0xfffffffe, RZ, 0xc0, !PT ;  /* 0xfffffffe00007812 */ /* 0x000fe400078ec0ff */
[----:B------:R-:W-:-:S03]  /*0150*/  LOP3.LUT R5, R8, 0xfffffff8, RZ, 0xc0, !PT ;  /* 0xfffffff808057812 */ /* 0x000fc600078ec0ff */
[----:B------:R-:W-:Y:S01]  /*0160*/  IMAD.IADD R9, R3, 0x1, -R0 ;  /* 0x0000000103097824 */ /* 0x000fe200078e0a00 */
[----:B------:R-:W-:Y:S01]  /*0170*/  LOP3.LUT R3, R4, 0xfffffffc, RZ, 0xc0, !PT ;  /* 0xfffffffc04037812 */ /* 0x000fe200078ec0ff */
[----:B------:R-:W-:Y:S01]  /*0180*/  IMAD.SHL.U32 R4, R6, 0x40, RZ ;  /* 0x0000004006047824 */ /* 0x000fe200078e00ff */
[----:B------:R-:W-:Y:S01]  /*0190*/  LOP3.LUT R0, R2, 0xfffffff0, RZ, 0xc0, !PT ;  /* 0xfffffff002007812 */ /* 0x000fe200078ec0ff */
[C---:B------:R-:W-:Y:S02]  /*01a0*/  IMAD.IADD R5, R17.reuse, 0x1, -R5 ;  /* 0x0000000111057824 */ /* 0x040fe400078e0a05 */
[C---:B------:R-:W-:Y:S02]  /*01b0*/  IMAD.IADD R3, R17.reuse, 0x1, -R3 ;  /* 0x0000000111037824 */ /* 0x040fe400078e0a03 */
[----:B------:R-:W-:Y:S01]  /*01c0*/  IMAD.IADD R2, R17, 0x1, -R0 ;  /* 0x0000000111027824 */ /* 0x000fe200078e0a00 */
[----:B------:R-:W-:Y:S01]  /*01d0*/  LOP3.LUT R0, R4, 0x1c0, RZ, 0xc0, !PT ;  /* 0x000001c004007812 */ /* 0x000fe200078ec0ff */
[----:B------:R-:W-:Y:S01]  /*01e0*/  IMAD.SHL.U32 R16, R5, 0x8, RZ ;  /* 0x0000000805107824 */ /* 0x000fe200078e00ff */
[----:B------:R-:W-:Y:S01]  /*01f0*/  LEA.HI R4, R3, R3, RZ, 0x1 ;  /* 0x0000000303047211 */ /* 0x000fe200078f08ff */
[----:B------:R-:W-:Y:S01]  /*0200*/  IMAD.SHL.U32 R6, R5, 0x40, RZ ;  /* 0x0000004005067824 */ /* 0x000fe200078e00ff */
[----:B------:R-:W-:-:S02]  /*0210*/  SHF.R.S32.HI R250, RZ, 0x1f, R2 ;  /* 0x0000001ffffa7819 */ /* 0x000fc40000011402 */
[----:B------:R-:W-:Y:S01]  /*0220*/  LOP3.LUT R4, R4, 0x1ffffffe, RZ, 0xc0, !PT ;  /* 0x1ffffffe04047812 */ /* 0x000fe200078ec0ff */
[----:B------:R-:W-:Y:S01]  /*0230*/  STL [R1+0x88], R16 ;  /* 0x0000881001007387 */ /* 0x000fe20000100800 */
[----:B------:R-:W-:Y:S02]  /*0240*/  SHF.R.U32.HI R7, RZ, 0x3, R0 ;  /* 0x00000003ff077819 */ /* 0x000fe40000011600 */
[----:B------:R-:W-:Y:S01]  /*0250*/  LOP3.LUT R5, R0, 0x38, R16, 0xf8, !PT ;  /* 0x0000003800057812 */ /* 0x000fe200078ef810 */
[----:B------:R-:W-:Y:S01]  /*0260*/  IMAD.IADD R10, R3, 0x1, -R4 ;  /* 0x00000001030a7824 */ /* 0x000fe200078e0a04 */
[----:B------:R-:W-:Y:S02]  /*0270*/  LEA.HI R250, R250, R2, RZ, 0x3 ;  /* 0x00000002fafa7211 */ /* 0x000fe400078f18ff */
[----:B------:R-:W-:Y:S02]  /*0280*/  LOP3.LUT R0, R6, 0x1c0, RZ, 0xc0, !PT ;  /* 0x000001c006007812 */ /* 0x000fe400078ec0ff */
[----:B------:R-:W-:-:S02]  /*0290*/  LOP3.LUT R7, R5, R7, RZ, 0x3c, !PT ;  /* 0x0000000705077212 */ /* 0x000fc400078e3cff */
[C---:B------:R-:W-:Y:S01]  /*02a0*/  LOP3.LUT R3, R250.reuse, 0xfffffff8, RZ, 0xc0, !PT ;  /* 0xfffffff8fa037812 */ /* 0x040fe200078ec0ff */
[----:B------:R-:W-:Y:S01]  /*02b0*/  IMAD.SHL.U32 R250, R250, 0x40, RZ ;  /* 0x00000040fafa7824 */ /* 0x000fe200078e00ff */
[----:B------:R-:W-:Y:S02]  /*02c0*/  LOP3.LUT R5, R0, 0x8, R8, 0xf8, !PT ;  /* 0x0000000800057812 */ /* 0x000fe400078ef808 */
[CC--:B------:R-:W-:Y:S02]  /*02d0*/  LEA.HI R8, R11.reuse, R17.reuse, RZ, 0x5 ;  /* 0x000000110b087211 */ /* 0x0c0fe400078f28ff */
[----:B------:R-:W-:Y:S01]  /*02e0*/  SHF.R.U32.HI R4, RZ, 0x3, R0 ;  /* 0x00000003ff047819 */ /* 0x000fe20000011600 */
[----:B------:R-:W-:Y:S01]  /*02f0*/  IMAD.IADD R0, R2, 0x1, -R3 ;  /* 0x0000000102007824 */ /* 0x000fe200078e0a03 */
[----:B------:R-:W-:Y:S02]  /*0300*/  LEA.HI R6, R11, R17, RZ, 0x6 ;  /* 0x000000110b067211 */ /* 0x000fe400078f30ff */
[----:B------:R-:W-:-:S02]  /*0310*/  LOP3.LUT R2, R8, 0xffffffe0, RZ, 0xc0, !PT ;  /* 0xffffffe008027812 */ /* 0x000fc400078ec0ff */
[----:B------:R-:W-:Y:S01]  /*0320*/  LOP3.LUT R135, R5, R4, RZ, 0x3c, !PT ;  /* 0x0000000405877212 */ /* 0x000fe200078e3cff */
[----:B------:R-:W-:Y:S01]  /*0330*/  IMAD.SHL.U32 R4, R6, 0x8, RZ ;  /* 0x0000000806047824 */ /* 0x000fe200078e00ff */
[----:B------:R-:W-:Y:S01]  /*0340*/  SHF.R.S32.HI R6, RZ, 0x5, R8 ;  /* 0x00000005ff067819 */ /* 0x000fe20000011408 */
[----:B------:R-:W-:Y:S01]  /*0350*/  IMAD.IADD R15, R17, 0x1, -R2 ;  /* 0x00000001110f7824 */ /* 0x000fe200078e0a02 */
[----:B------:R-:W-:Y:S01]  /*0360*/  SHF.R.S32.HI R3, RZ, 0x1f, R8 ;  /* 0x0000001fff037819 */ /* 0x000fe20000011408 */
[----:B------:R-:W-:Y:S01]  /*0370*/  IMAD.MOV.U32 R8, RZ, RZ, 0x20 ;  /* 0x00000020ff087424 */ /* 0x000fe200078e00ff */
[C---:B------:R-:W-:Y:S01]  /*0380*/  R2P PR, R0.reuse, 0x6 ;  /* 0x0000000600007804 */ /* 0x040fe20000000000 */
[----:B------:R-:W-:Y:S01]  /*0390*/  IMAD.SHL.U32 R0, R0, 0x40, RZ ;  /* 0x0000004000007824 */ /* 0x000fe200078e00ff */
[----:B------:R-:W-:Y:S01]  /*03a0*/  LEA.HI R2, R3, R6, RZ, 0x3 ;  /* 0x0000000603027211 */ /* 0x000fe200078f18ff */
[----:B------:R-:W-:Y:S01]  /*03b0*/  IMAD R135, R9, 0x200, R135 ;  /* 0x0000020009877824 */ /* 0x000fe200078e0287 */
[----:B------:R-:W-:-:S02]  /*03c0*/  SHF.R.S32.HI R5, RZ, 0x1f, R15 ;  /* 0x0000001fff057819 */ /* 0x000fc4000001140f */
[----:B------:R-:W-:Y:S02]  /*03d0*/  LOP3.LUT R2, R2, 0xffffff8, RZ, 0xc0, !PT ;  /* 0x0ffffff802027812 */ /* 0x000fe400078ec0ff */
[----:B------:R-:W-:Y:S02]  /*03e0*/  LEA.HI R5, R5, R15, RZ, 0x2 ;  /* 0x0000000f05057211 */ /* 0x000fe400078f10ff */
[----:B------:R-:W-:Y:S01]  /*03f0*/  LOP3.LUT R7, R7, 0x7ffffe00, R4, 0xf8, !PT ;  /* 0x7ffffe0007077812 */ /* 0x000fe200078ef804 */
[----:B------:R-:W-:Y:S01]  /*0400*/  IMAD.IADD R3, R6, 0x1, -R2 ;  /* 0x0000000106037824 */ /* 0x000fe200078e0a02 */
[----:B------:R-:W-:Y:S01]  /*0410*/  SHF.R.S32.HI R2, RZ, 0x2, R5 ;  /* 0x00000002ff027819 */ /* 0x000fe20000011405 */
[----:B------:R-:W-:Y:S01]  /*0420*/  IMAD.SHL.U32 R4, R9, 0x8, RZ ;  /* 0x0000000809047824 */ /* 0x000fe200078e00ff */
[----:B------:R-:W-:Y:S02]  /*0430*/  LOP3.LUT R0, R0, 0x1c0, RZ, 0xc0, !PT ;  /* 0x000001c000007812 */ /* 0x000fe400078ec0ff */
[----:B------:R-:W-:Y:S01]  /*0440*/  IADD3 R9, R16, 0x80, RZ ;  /* 0x0000008010097810 */ /* 0x000fe20007ffe0ff */
[----:B------:R-:W-:Y:S01]  /*0450*/  IMAD R14, R3, 0x10, R2 ;  /* 0x00000010030e7824 */ /* 0x000fe200078e0202 */
[----:B------:R-:W-:-:S02]  /*0460*/  LOP3.LUT R4, R0, 0x8, R4, 0xf8, !PT ;  /* 0x0000000800047812 */ /* 0x000fc400078ef804 */
[----:B------:R-:W-:Y:S02]  /*0470*/  SEL R2, R12, 0xfffffff0, !P1 ;  /* 0xfffffff00c027807 */ /* 0x000fe40004800000 */
[----:B------:R-:W-:Y:S01]  /*0480*/  SEL R3, R8, 0xffffffe0, !P2 ;  /* 0xffffffe008037807 */ /* 0x000fe20005000000 */
[----:B------:R-:W-:Y:S01]  /*0490*/  STL [R1+0x208], R14 ;  /* 0x0002080e01007387 */ /* 0x000fe20000100800 */
[----:B------:R-:W-:Y:S02]  /*04a0*/  SHF.R.U32.HI R0, RZ, 0x3, R0 ;  /* 0x00000003ff007819 */ /* 0x000fe40000011600 */
[----:B------:R-:W-:Y:S01]  /*04b0*/  LEA R135, R135, 0x10100, 0x1 ;  /* 0x0001010087877811 */ /* 0x000fe200078e08ff */
[----:B------:R-:W-:Y:S01]  /*04c0*/  IMAD.IADD R3, R2, 0x1, R3 ;  /* 0x0000000102037824 */ /* 0x000fe200078e0203 */
[----:B------:R-:W-:Y:S01]  /*04d0*/  LOP3.LUT R0, R4, R0, RZ, 0x3c, !PT ;  /* 0x0000000004007212 */ /* 0x000fe200078e3cff */
[----:B------:R-:W-:Y:S01]  /*04e0*/  STL [R1+0xf4], R13 ;  /* 0x0000f40d01007387 */ /* 0x000fe20000100800 */
[----:B------:R-:W-:Y:S01]  /*04f0*/  LEA.HI R2, R11, R17, RZ, 0x7 ;  /* 0x000000110b027211 */ /* 0x000fe200078f38ff */
[----:B------:R-:W-:Y:S01]  /*0500*/  IMAD.MOV.U32 R4, RZ, RZ, 0x40 ;  /* 0x00000040ff047424 */ /* 0x000fe200078e00ff */
[----:B------:R-:W-:-:S02]  /*0510*/  LOP3.LUT R250, R0, 0x7ffffe00, R250, 0xf8, !PT ;  /* 0x7ffffe0000fa7812 */ /* 0x000fc400078ef8fa */
[----:B------:R-:W-:Y:S02]  /*0520*/  SHF.R.S32.HI R0, RZ, 0x7, R2 ;  /* 0x00000007ff007819 */ /* 0x000fe40000011402 */
[----:B------:R-:W-:Y:S02]  /*0530*/  SHF.R.S32.HI R2, RZ, 0x1f, R16 ;  /* 0x0000001fff027819 */ /* 0x000fe40000011410 */
[----:B------:R-:W-:Y:S02]  /*0540*/  IADD3 R11, R16, 0x40, RZ ;  /* 0x00000040100b7810 */ /* 0x000fe40007ffe0ff */
[----:B------:R-:W-:Y:S01]  /*0550*/  LOP3.LUT R0, R5, 0x7ffffffc, RZ, 0xc0, !PT ;  /* 0x7ffffffc05007812 */ /* 0x000fe200078ec0ff */
[----:B------:R1:W-:Y:S01]  /*0560*/  STL [R1+0x180], R2 ;  /* 0x0001800201007387 */ /* 0x0003e20000100800 */
[----:B------:R-:W-:Y:S02]  /*0570*/  SHF.R.S32.HI R5, RZ, 0x1f, R11 ;  /* 0x0000001fff057819 */ /* 0x000fe4000001140b */
[----:B------:R-:W-:Y:S01]  /*0580*/  LEA R250, R250, 0x100, 0x1 ;  /* 0x00000100fafa7811 */ /* 0x000fe200078e08ff */
[----:B------:R-:W-:Y:S01]  /*0590*/  STL [R1+0x9c], R11 ;  /* 0x00009c0b01007387 */ /* 0x000fe20000100800 */
[----:B------:R-:W-:-:S03]  /*05a0*/  IMAD.IADD R0, R15, 0x1, -R0 ;  /* 0x000000010f007824 */ /* 0x000fc600078e0a00 */
[----:B------:R-:W-:Y:S01]  /*05b0*/  STL [R1+0x98], R9 ;  /* 0x0000980901007387 */ /* 0x000fe20000100800 */
[----:B------:R-:W-:Y:S01]  /*05c0*/  IMAD.SHL.U32 R38, R0, 0x2, RZ ;  /* 0x0000000200267824 */ /* 0x000fe200078e00ff */
[----:B------:R-:W-:Y:S01]  /*05d0*/  SEL R0, R8, 0xffffffe0, !P1 ;  /* 0xffffffe008007807 */ /* 0x000fe20004800000 */
[----:B------:R-:W-:Y:S01]  /*05e0*/  IMAD R3, R3, 0x2, R250 ;  /* 0x0000000203037824 */ /* 0x000fe200078e02fa */
[----:B------:R2:W-:Y:S02]  /*05f0*/  STL [R1+0x17c], R5 ;  /* 0x00017c0501007387 */ /* 0x0005e40000100800 */
[----:B------:R-:W-:Y:S01]  /*0600*/  IADD3 R37, R38, 0x8, RZ ;  /* 0x0000000826257810 */ /* 0x000fe20007ffe0ff */
[----:B------:R-:W-:Y:S01]  /*0610*/  IMAD.IADD R252, R250, 0x1, R0 ;  /* 0x00000001fafc7824 */ /* 0x000fe200078e0200 */
[C---:B------:R-:W-:Y:S02]  /*0620*/  IADD3 R36, R38.reuse, 0x10, RZ ;  /* 0x0000001026247810 */ /* 0x040fe40007ffe0ff */
[----:B------:R-:W-:-:S02]  /*0630*/  IADD3 R35, R38, 0x18, RZ ;  /* 0x0000001826237810 */ /* 0x000fc40007ffe0ff */
[C---:B------:R-:W-:Y:S02]  /*0640*/  IADD3 R34, R38.reuse, 0x20, RZ ;  /* 0x0000002026227810 */ /* 0x040fe40007ffe0ff */
[C---:B------:R-:W-:Y:S02]  /*0650*/  IADD3 R33, R38.reuse, 0x28, RZ ;  /* 0x0000002826217810 */ /* 0x040fe40007ffe0ff */
[----:B------:R-:W-:Y:S02]  /*0660*/  IADD3 R32, R38, 0x30, RZ ;  /* 0x0000003026207810 */ /* 0x000fe40007ffe0ff */
[----:B-1----:R-:W-:Y:S02]  /*0670*/  IADD3 R2, R16, 0xc0, RZ ;  /* 0x000000c010027810 */ /* 0x002fe40007ffe0ff */
[C---:B------:R-:W-:Y:S02]  /*0680*/  IADD3 R31, R38.reuse, 0x38, RZ ;  /* 0x00000038261f7810 */ /* 0x040fe40007ffe0ff */
[C---:B------:R-:W-:Y:S01]  /*0690*/  IADD3 R30, R38.reuse, 0x40, RZ ;  /* 0x00000040261e7810 */ /* 0x040fe20007ffe0ff */
[----:B------:R1:W-:Y:S01]  /*06a0*/  STL [R1+0x94], R2 ;  /* 0x0000940201007387 */ /* 0x0003e20000100800 */
[----:B------:R-:W-:-:S02]  /*06b0*/  IADD3 R29, R38, 0x48, RZ ;  /* 0x00000048261d7810 */ /* 0x000fc40007ffe0ff */
[C---:B------:R-:W-:Y:S02]  /*06c0*/  IADD3 R28, R38.reuse, 0x50, RZ ;  /* 0x00000050261c7810 */ /* 0x040fe40007ffe0ff */
[C---:B------:R-:W-:Y:S02]  /*06d0*/  IADD3 R27, R38.reuse, 0x58, RZ ;  /* 0x00000058261b7810 */ /* 0x040fe40007ffe0ff */
[----:B--2---:R-:W-:Y:S02]  /*06e0*/  SHF.R.S32.HI R5, RZ, 0x1f, R9 ;  /* 0x0000001fff057819 */ /* 0x004fe40000011409 */
[C---:B------:R-:W-:Y:S02]  /*06f0*/  IADD3 R26, R38.reuse, 0x60, RZ ;  /* 0x00000060261a7810 */ /* 0x040fe40007ffe0ff */
[C---:B------:R-:W-:Y:S01]  /*0700*/  IADD3 R25, R38.reuse, 0x68, RZ ;  /* 0x0000006826197810 */ /* 0x040fe20007ffe0ff */
[----:B------:R2:W-:Y:S01]  /*0710*/  STL [R1+0x178], R5 ;  /* 0x0001780501007387 */ /* 0x0005e20000100800 */
[----:B------:R-:W-:-:S02]  /*0720*/  IADD3 R24, R38, 0x70, RZ ;  /* 0x0000007026187810 */ /* 0x000fc40007ffe0ff */
[C---:B------:R-:W-:Y:S02]  /*0730*/  IADD3 R23, R38.reuse, 0x78, RZ ;  /* 0x0000007826177810 */ /* 0x040fe40007ffe0ff */
[C---:B------:R-:W-:Y:S02]  /*0740*/  IADD3 R22, R38.reuse, 0x80, RZ ;  /* 0x0000008026167810 */ /* 0x040fe40007ffe0ff */
[C---:B------:R-:W-:Y:S02]  /*0750*/  IADD3 R21, R38.reuse, 0x88, RZ ;  /* 0x0000008826157810 */ /* 0x040fe40007ffe0ff */
[C---:B------:R-:W-:Y:S02]  /*0760*/  IADD3 R20, R38.reuse, 0x90, RZ ;  /* 0x0000009026147810 */ /* 0x040fe40007ffe0ff */
[----:B------:R-:W-:Y:S02]  /*0770*/  IADD3 R19, R38, 0x98, RZ ;  /* 0x0000009826137810 */ /* 0x000fe40007ffe0ff */
[----:B-1----:R-:W-:-:S02]  /*0780*/  SHF.R.S32.HI R2, RZ, 0x1f, R2 ;  /* 0x0000001fff027819 */ /* 0x002fc40000011402 */
[C---:B------:R-:W-:Y:S02]  /*0790*/  IADD3 R18, R38.reuse, 0xa0, RZ ;  /* 0x000000a026127810 */ /* 0x040fe40007ffe0ff */
[C---:B------:R-:W-:Y:S01]  /*07a0*/  IADD3 R17, R38.reuse, 0xa8, RZ ;  /* 0x000000a826117810 */ /* 0x040fe20007ffe0ff */
[----:B------:R1:W-:Y:S01]  /*07b0*/  STL [R1+0x174], R2 ;  /* 0x0001740201007387 */ /* 0x0003e20000100800 */
[C---:B------:R-:W-:Y:S02]  /*07c0*/  IADD3 R16, R38.reuse, 0xb0, RZ ;  /* 0x000000b026107810 */ /* 0x040fe40007ffe0ff */
[C---:B------:R-:W-:Y:S02]  /*07d0*/  IADD3 R15, R38.reuse, 0xb8, RZ ;  /* 0x000000b8260f7810 */ /* 0x040fe40007ffe0ff */
[C---:B------:R-:W-:Y:S01]  /*07e0*/  IADD3 R13, R38.reuse, 0xc8, RZ ;  /* 0x000000c8260d7810 */ /* 0x040fe20007ffe0ff */
[----:B--2---:R-:W-:Y:S01]  /*07f0*/  IMAD.SHL.U32 R5, R7, 0x2, RZ ;  /* 0x0000000207057824 */ /* 0x004fe200078e00ff */
[----:B------:R-:W-:-:S02]  /*0800*/  IADD3 R12, R38, 0xd0, RZ ;  /* 0x000000d0260c7810 */ /* 0x000fc40007ffe0ff */
[C---:B------:R-:W-:Y:S02]  /*0810*/  IADD3 R11, R38.reuse, 0xd8, RZ ;  /* 0x000000d8260b7810 */ /* 0x040fe40007ffe0ff */
[----:B------:R2:W-:Y:S01]  /*0820*/  STL [R1+0x54], R5 ;  /* 0x0000540501007387 */ /* 0x0005e20000100800 */
[C---:B------:R-:W-:Y:S02]  /*0830*/  IADD3 R9, R38.reuse, 0xe0, RZ ;  /* 0x000000e026097810 */ /* 0x040fe40007ffe0ff */
[----:B------:R-:W-:Y:S02]  /*0840*/  IADD3 R7, R38, 0xe8, RZ ;  /* 0x000000e826077810 */ /* 0x000fe40007ffe0ff */
[----:B------:R-:W-:Y:S01]  /*0850*/  SHF.R.S32.HI R8, RZ, 0x1f, R37 ;  /* 0x0000001fff087819 */ /* 0x000fe20000011425 */
[----:B-1----:R-:W-:Y:S01]  /*0860*/  IMAD R2, R10, 0x8, R14 ;  /* 0x000000080a027824 */ /* 0x002fe200078e020e */
[----:B------:R-:W-:Y:S02]  /*0870*/  IADD3 R14, R38, 0xc0, RZ ;  /* 0x000000c0260e7810 */ /* 0x000fe40007ffe0ff */
[----:B------:R-:W-:-:S02]  /*0880*/  SHF.R.S32.HI R10, RZ, 0x1f, R36 ;  /* 0x0000001fff0a7819 */ /* 0x000fc40000011424 */
[----:B------:R1:W-:Y:S04]  /*0890*/  STL [R1+0x200], R2 ;  /* 0x0002000201007387 */ /* 0x0003e80000100800 */
[----:B------:R-:W-:Y:S01]  /*08a0*/  STL [R1+0xdc], R38 ;  /* 0x0000dc2601007387 */ /* 0x000fe20000100800 */
[----:B--2---:R-:W-:-:S03]  /*08b0*/  IADD3 R5, R38, 0xf0, RZ ;  /* 0x000000f026057810 */ /* 0x004fc60007ffe0ff */
[----:B------:R-:W-:Y:S04]  /*08c0*/  STL [R1+0x170], R37 ;  /* 0x0001702501007387 */ /* 0x000fe80000100800 */
[----:B------:R-:W-:Y:S04]  /*08d0*/  STL [R1+0x16c], R36 ;  /* 0x00016c2401007387 */ /* 0x000fe80000100800 */
[----:B------:R-:W-:Y:S04]  /*08e0*/  STL [R1+0x168], R35 ;  /* 0x0001682301007387 */ /* 0x000fe80000100800 */
[----:B------:R2:W-:Y:S04]  /*08f0*/  STL [R1+0x164], R34 ;  /* 0x0001642201007387 */ /* 0x0005e80000100800 */
[----:B------:R-:W-:Y:S01]  /*0900*/  STL [R1+0x160], R33 ;  /* 0x0001602101007387 */ /* 0x000fe20000100800 */
[----:B-1----:R-:W-:-:S02]  /*0910*/  SEL R2, R4, 0xffffffc0, !P2 ;  /* 0xffffffc004027807 */ /* 0x002fc40005000000 */
[----:B------:R-:W-:Y:S01]  /*0920*/  IADD3 R4, R38, 0xf8, RZ ;  /* 0x000000f826047810 */ /* 0x000fe20007ffe0ff */
[----:B------:R-:W-:Y:S02]  /*0930*/  STL [R1+0x15c], R32 ;  /* 0x00015c2001007387 */ /* 0x000fe40000100800 */
[----:B------:R-:W-:Y:S02]  /*0940*/  IMAD.IADD R251, R250, 0x1, R2 ;  /* 0x00000001fafb7824 */ /* 0x000fe400078e0202 */
[----:B------:R1:W-:Y:S04]  /*0950*/  STL [R1+0x158], R31 ;  /* 0x0001581f01007387 */ /* 0x0003e80000100800 */
[----:B------:R-:W-:Y:S04]  /*0960*/  STL [R1+0x154], R30 ;  /* 0x0001541e01007387 */ /* 0x000fe80000100800 */
[----:B------:R-:W-:Y:S04]  /*0970*/  STL [R1+0x150], R29 ;  /* 0x0001501d01007387 */ /* 0x000fe80000100800 */
[----:B------:R3:W-:Y:S01]  /*0980*/  STL [R1+0x14c], R28 ;  /* 0x00014c1c01007387 */ /* 0x0007e20000100800 */
[----:B--2---:R-:W-:-:S03]  /*0990*/  SHF.R.S32.HI R34, RZ, 0x1f, R34 ;  /* 0x0000001fff227819 */ /* 0x004fc60000011422 */
[----:B------:R-:W-:Y:S04]  /*09a0*/  STL [R1+0x148], R27 ;  /* 0x0001481b01007387 */ /* 0x000fe80000100800 */
[----:B------:R-:W-:Y:S04]  /*09b0*/  STL [R1+0x144], R26 ;  /* 0x0001441a01007387 */ /* 0x000fe80000100800 */
[----:B------:R2:W-:Y:S01]  /*09c0*/  STL [R1+0x140], R25 ;  /* 0x0001401901007387 */ /* 0x0005e20000100800 */
[----:B-1----:R-:W-:-:S03]  /*09d0*/  SHF.R.S32.HI R31, RZ, 0x1f, R31 ;  /* 0x0000001fff1f7819 */ /* 0x002fc6000001141f */
[----:B------:R-:W-:Y:S04]  /*09e0*/  STL [R1+0x13c], R24 ;  /* 0x00013c1801007387 */ /* 0x000fe80000100800 */
[----:B------:R-:W-:Y:S04]  /*09f0*/  STL [R1+0x138], R23 ;  /* 0x0001381701007387 */ /* 0x000fe80000100800 */
[----:B------:R1:W-:Y:S01]  /*0a00*/  STL [R1+0x134], R22 ;  /* 0x0001341601007387 */ /* 0x0003e20000100800 */
[----:B---3--:R-:W-:-:S03]  /*0a10*/  SHF.R.S32.HI R28, RZ, 0x1f, R28 ;  /* 0x0000001fff1c7819 */ /* 0x008fc6000001141c */
        /* <DEDUP_REMOVED lines=17> */
[----:B------:R2:W-:Y:S04]  /*0b30*/  STL [R1+0x1fc], R8 ;  /* 0x0001fc0801007387 */ /* 0x0005e80000100800 */
[----:B------:R-:W-:Y:S01]  /*0b40*/  STL [R1+0xfc], R5 ;  /* 0x0000fc0501007387 */ /* 0x000fe20000100800 */
[----:B-1----:R-:W-:-:S03]  /*0b50*/  SHF.R.S32.HI R13, RZ, 0x1f, R13 ;  /* 0x0000001fff0d7819 */ /* 0x002fc6000001140d */
[----:B------:R1:W-:Y:S04]  /*0b60*/  STL [R1+0x1f8], R10 ;  /* 0x0001f80a01007387 */ /* 0x0003e80000100800 */
[----:B------:R4:W-:Y:S01]  /*0b70*/  STL [R1+0xf8], R4 ;  /* 0x0000f80401007387 */ /* 0x0009e20000100800 */
[----:B---3--:R-:W-:Y:S02]  /*0b80*/  SHF.R.S32.HI R9, RZ, 0x1f, R9 ;  /* 0x0000001fff097819 */ /* 0x008fe40000011409 */
[----:B--2---:R-:W-:-:S05]  /*0b90*/  SHF.R.S32.HI R8, RZ, 0x1f, R35 ;  /* 0x0000001fff087819 */ /* 0x004fca0000011423 */
[----:B------:R2:W-:Y:S01]  /*0ba0*/  STL [R1+0x1f4], R8 ;  /* 0x0001f40801007387 */ /* 0x0005e20000100800 */
[----:B-1----:R-:W-:-:S03]  /*0bb0*/  SHF.R.S32.HI R10, RZ, 0x1f, R33 ;  /* 0x0000001fff0a7819 */ /* 0x002fc60000011421 */
[----:B------:R-:W-:Y:S01]  /*0bc0*/  STL [R1+0x1f0], R34 ;  /* 0x0001f02201007387 */ /* 0x000fe20000100800 */
[----:B----4-:R-:W-:-:S03]  /*0bd0*/  SHF.R.S32.HI R4, RZ, 0x1f, R4 ;  /* 0x0000001fff047819 */ /* 0x010fc60000011404 */
[----:B------:R1:W-:Y:S01]  /*0be0*/  STL [R1+0x1ec], R10 ;  /* 0x0001ec0a01007387 */ /* 0x0003e20000100800 */
[----:B--2---:R-:W-:-:S05]  /*0bf0*/  SHF.R.S32.HI R8, RZ, 0x1f, R32 ;  /* 0x0000001fff087819 */ /* 0x004fca0000011420 */
[----:B------:R2:W-:Y:S01]  /*0c00*/  STL [R1+0x1e8], R8 ;  /* 0x0001e80801007387 */ /* 0x0005e20000100800 */
[----:B-1----:R-:W-:-:S03]  /*0c10*/  SHF.R.S32.HI R10, RZ, 0x1f, R30 ;  /* 0x0000001fff0a7819 */ /* 0x002fc6000001141e */
[----:B------:R-:W-:Y:S04]  /*0c20*/  STL [R1+0x1e4], R31 ;  /* 0x0001e41f01007387 */ /* 0x000fe80000100800 */
        /* <DEDUP_REMOVED lines=30> */
[----:B------:R-:W-:Y:S01]  /*0e10*/  STL [R1+0x198], R10 ;  /* 0x0001980a01007387 */ /* 0x000fe20000100800 */
[----:B--2---:R-:W-:-:S05]  /*0e20*/  SHF.R.S32.HI R8, RZ, 0x1f, R11 ;  /* 0x0000001fff087819 */ /* 0x004fca000001140b */
[----:B------:R1:W-:Y:S04]  /*0e30*/  STL [R1+0x194], R8 ;  /* 0x0001940801007387 */ /* 0x0003e80000100800 */
[----:B------:R-:W-:Y:S01]  /*0e40*/  STL [R1+0x190], R9 ;  /* 0x0001900901007387 */ /* 0x000fe20000100800 */
[----:B-1----:R-:W-:Y:S02]  /*0e50*/  SHF.R.S32.HI R8, RZ, 0x1f, R7 ;  /* 0x0000001fff087819 */ /* 0x002fe40000011407 */
[----:B------:R-:W-:Y:S01]  /*0e60*/  SHF.R.S32.HI R7, RZ, 0x1f, R5 ;  /* 0x0000001fff077819 */ /* 0x000fe20000011405 */
[----:B------:R-:W-:Y:S02]  /*0e70*/  IMAD R5, R6, 0x800, R250 ;  /* 0x0000080006057824 */ /* 0x000fe400078e02fa */
[----:B------:R-:W-:Y:S04]  /*0e80*/  STL [R1+0x18c], R8 ;  /* 0x00018c0801007387 */ /* 0x000fe80000100800 */
[----:B------:R-:W-:Y:S04]  /*0e90*/  STL [R1+0x188], R7 ;  /* 0x0001880701007387 */ /* 0x000fe80000100800 */
[----:B------:R1:W-:Y:S04]  /*0ea0*/  STL [R1+0x184], R4 ;  /* 0x0001840401007387 */ /* 0x0003e80000100800 */
[----:B------:R2:W-:Y:S01]  /*0eb0*/  STL [R1+0x38], R3 ;  /* 0x0000380301007387 */ /* 0x0005e20000100800 */
[--C-:B-1----:R-:W-:Y:S01]  /*0ec0*/  IMAD.IADD R4, R0, 0x1, R5.reuse ;  /* 0x0000000100047824 */ /* 0x102fe200078e0205 */
[C---:B------:R-:W-:Y:S01]  /*0ed0*/  IADD3 R0, R2.reuse, R250, R0 ;  /* 0x000000fa02007210 */ /* 0x040fe20007ffe000 */
[----:B--2---:R-:W-:-:S04]  /*0ee0*/  IMAD.IADD R3, R2, 0x1, R5 ;  /* 0x0000000102037824 */ /* 0x004fc800078e0205 */
[----:B------:R1:W-:Y:S04]  /*0ef0*/  STL [R1], R0 ;  /* 0x0000000001007387 */ /* 0x0003e80000100800 */
[----:B------:R2:W-:Y:S04]  /*0f00*/  STL [R1+0x48], R4 ;  /* 0x0000480401007387 */ /* 0x0005e80000100800 */
[----:B------:R2:W-:Y:S01]  /*0f10*/  STL [R1+0x50], R3 ;  /* 0x0000500301007387 */ /* 0x0005e20000100800 */
[----:B-1----:R-:W-:-:S05]  /*0f20*/  IMAD.IADD R0, R2, 0x1, R4 ;  /* 0x0000000102007824 */ /* 0x002fca00078e0204 */
[----:B------:R2:W-:Y:S02]  /*0f30*/  STL [R1+0x4c], R0 ;  /* 0x00004c0001007387 */ /* 0x0005e40000100800 */
.L_x_1081:
[----:B--2---:R-:W2:Y:S01]  /*0f40*/  LDL R4, [R1+0xf4] ;  /* 0x0000f40001047983 */ /* 0x004ea20000100800 */
[----:B------:R-:W-:Y:S01]  /*0f50*/  IMAD.MOV.U32 R0, RZ, RZ, c[0x0][0x560] ;  /* 0x00015800ff007624 */ /* 0x000fe200078e00ff */
[----:B------:R-:W-:Y:S01]  /*0f60*/  YIELD ;  /* 0x0000000000007946 */ /* 0x000fe20003800000 */
[----:B------:R-:W-:Y:S03]  /*0f70*/  BSSY B0, `(.L_x_1036) ;  /* 0x0000016000007945 */ /* 0x000fe60003800000 */
[----:B------:R-:W-:-:S13]  /*0f80*/  ISETP.NE.AND P0, PT, R0, 0x1, PT ;  /* 0x000000010000780c */ /* 0x000fda0003f05270 */
[----:B--2---:R-:W-:Y:S01]  /*0f90*/  @P0 IMAD.HI.U32 R0, R4, c[0x0][0x564], RZ ;  /* 0x0001590004000a27 */ /* 0x004fe200078e00ff */
[----:B------:R-:W-:-:S04]  /*0fa0*/  MOV R3, R4 ;  /* 0x0000000400037202 */ /* 0x000fc80000000f00 */
[----:B------:R-:W-:-:S04]  /*0fb0*/  @P0 SHF.R.U32.HI R3, RZ, c[0x0][0x568], R0 ;  /* 0x00015a00ff030a19 */ /* 0x000fc80000011600 */
[----:B------:R-:W-:Y:S01]  /*0fc0*/  ISETP.GE.AND P0, PT, R3, c[0x0][0x578], PT ;  /* 0x00015e0003007a0c */ /* 0x000fe20003f06270 */
[----:B------:R-:W-:-:S04]  /*0fd0*/  IMAD.MOV R2, RZ, RZ, -R3 ;  /* 0x000000ffff027224 */ /* 0x000fc800078e0a03 */
[----:B------:R-:W-:-:S08]  /*0fe0*/  IMAD R2, R2, c[0x0][0x560], R4 ;  /* 0x0001580002027a24 */ /* 0x000fd000078e0204 */
[----:B------:R-:W-:Y:S05]  /*0ff0*/  @!P0 BRA `(.L_x_1037) ;  /* 0x0000007000008947 */ /* 0x000fea0003800000 */
[----:B------:R-:W-:-:S04]  /*1000*/  MOV R0, c[0x0][0x56c] ;  /* 0x00015b0000007a02 */ /* 0x000fc80000000f00 */
[----:B------:R-:W-:Y:S02]  /*1010*/  ISETP.NE.AND P0, PT, R0, 0x1, PT ;  /* 0x000000010000780c */ /* 0x000fe40003f05270 */
[----:B------:R-:W-:-:S11]  /*1020*/  MOV R0, R2 ;  /* 0x0000000200007202 */ /* 0x000fd60000000f00 */
[----:B------:R-:W-:-:S05]  /*1030*/  @P0 IMAD.HI.U32 R4, R2, c[0x0][0x570], RZ ;  /* 0x00015c0002040a27 */ /* 0x000fca00078e00ff */
[----:B------:R-:W-:-:S05]  /*1040*/  @P0 SHF.R.U32.HI R0, RZ, c[0x0][0x574], R4 ;  /* 0x00015d00ff000a19 */ /* 0x000fca0000011604 */
[----:B------:R-:W-:Y:S01]  /*1050*/  IMAD R4, R0, c[0x0][0x56c], RZ ;  /* 0x00015b0000047a24 */ /* 0x000fe200078e02ff */
[----:B------:R-:W-:Y:S05]  /*1060*/  BRA `(.L_x_1038) ;  /* 0x0000006000007947 */ /* 0x000fea0003800000 */
.L_x_1037:
[----:B------:R-:W-:-:S04]  /*1070*/  MOV R0, c[0x0][0x554] ;  /* 0x0001550000007a02 */ /* 0x000fc80000000f00 */
[----:B------:R-:W-:Y:S02]  /*1080*/  ISETP.NE.AND P0, PT, R0, 0x1, PT ;  /* 0x000000010000780c */ /* 0x000fe40003f05270 */
[----:B------:R-:W-:-:S11]  /*1090*/  MOV R0, R2 ;  /* 0x0000000200007202 */ /* 0x000fd60000000f00 */
[----:B------:R-:W-:-:S05]  /*10a0*/  @P0 IMAD.HI.U32 R4, R2, c[0x0][0x558], RZ ;  /* 0x0001560002040a27 */ /* 0x000fca00078e00ff */
[----:B------:R-:W-:-:S05]  /*10b0*/  @P0 SHF.R.U32.HI R0, RZ, c[0x0][0x55c], R4 ;  /* 0x00015700ff000a19 */ /* 0x000fca0000011604 */
[----:B------:R-:W-:Y:S02]  /*10c0*/  IMAD R4, R0, c[0x0][0x554], RZ ;  /* 0x0001550000047a24 */ /* 0x000fe400078e02ff */
.L_x_1038:
[----:B------:R-:W-:Y:S05]  /*10d0*/  BSYNC B0 ;  /* 0x0000000000007941 */ /* 0x000fea0003800000 */
.L_x_1036:
[----:B------:R-:W-:Y:S01]  /*10e0*/  IMAD.MOV.U32 R5, RZ, RZ, c[0x0][0x548] ;  /* 0x00015200ff057624 */ /* 0x000fe200078e00ff */
[----:B------:R-:W-:Y:S01]  /*10f0*/  ISETP.NE.U32.AND P0, PT, RZ, c[0x0][0x370], PT ;  /* 0x0000dc00ff007a0c */ /* 0x000fe20003f05070 */
[----:B------:R-:W2:Y:S01]  /*1100*/  LDL.LU R16, [R1+0xec] ;  /* 0x0000ec0001107983 */ /* 0x000ea20000300800 */
[----:B------:R-:W-:Y:S02]  /*1110*/  IMAD.IADD R4, R2, 0x1, -R4 ;  /* 0x0000000102047824 */ /* 0x000fe400078e0a04 */
[----:B------:R-:W-:Y:S01]  /*1120*/  ISETP.NE.AND P1, PT, R5, 0x1, PT ;  /* 0x000000010500780c */ /* 0x000fe20003f25270 */
[----:B------:R-:W-:Y:S01]  /*1130*/  IMAD.MOV.U32 R132, RZ, RZ, RZ ;  /* 0x000000ffff847224 */ /* 0x000fe200078e00ff */
[----:B------:R-:W-:Y:S01]  /*1140*/  ISETP.NE.AND.EX P0, PT, RZ, c[0x0][0x374], PT, P0 ;  /* 0x0000dd00ff007a0c */ /* 0x000fe20003f05300 */
[----:B------:R-:W-:-:S04]  /*1150*/  IMAD R4, R3, c[0x0][0x554], R4 ;  /* 0x0001550003047a24 */ /* 0x000fc800078e0204 */
[----:B------:R-:W-:-:S06]  /*1160*/  IMAD.MOV.U32 R15, RZ, RZ, R4 ;  /* 0x000000ffff0f7224 */ /* 0x000fcc00078e0004 */
[----:B------:R-:W-:-:S04]  /*1170*/  @P1 IMAD.HI.U32 R2, R4, c[0x0][0x54c], RZ ;  /* 0x0001530004021a27 */ /* 0x000fc800078e00ff */
[----:B------:R-:W-:Y:S01]  /*1180*/  @P0 IMAD.MOV.U32 R3, RZ, RZ, 0x4 ;  /* 0x00000004ff030424 */ /* 0x000fe200078e00ff */
[----:B------:R-:W-:-:S05]  /*1190*/  @P1 SHF.R.U32.HI R15, RZ, c[0x0][0x550], R2 ;  /* 0x00015400ff0f1a19 */ /* 0x000fca0000011602 */
[----:B------:R-:W-:Y:S01]  /*11a0*/  @P0 IMAD.WIDE R2, R15, R3, c[0x0][0x370] ;  /* 0x0000dc000f020625 */ /* 0x000fe200078e0203 */
[----:B------:R1:W-:Y:S04]  /*11b0*/  STL [R1+0xe0], R15 ;  /* 0x0000e00f01007387 */ /* 0x0003e80000100800 */
[----:B------:R3:W4:Y:S01]  /*11c0*/  @P0 LDG.E R132, [R2.64] ;  /* 0x0000000602840981 */ /* 0x000722000c1e1900 */
[----:B------:R-:W-:Y:S01]  /*11d0*/  IMAD.MOV.U32 R12, RZ, RZ, R0 ;  /* 0x000000ffff0c7224 */ /* 0x000fe200078e0000 */
[----:B------:R-:W-:Y:S01]  /*11e0*/  BSSY B0, `(.L_x_1039) ;  /* 0x0000047000007945 */ /* 0x000fe20003800000 */
[----:B------:R-:W-:Y:S02]  /*11f0*/  IMAD.MOV.U32 R14, RZ, RZ, c[0x0][0x2c4] ;  /* 0x0000b100ff0e7624 */ /* 0x000fe400078e00ff */
[----:B------:R-:W-:-:S03]  /*1200*/  IMAD.MOV.U32 R28, RZ, RZ, 0x40 ;  /* 0x00000040ff1c7424 */ /* 0x000fc600078e00ff */
[----:B------:R-:W-:Y:S02]  /*1210*/  ISETP.NE.AND P3, PT, R14, 0x1, PT ;  /* 0x000000010e00780c */ /* 0x000fe40003f65270 */
[----:B------:R-:W-:Y:S01]  /*1220*/  IADD3 R5, R28, -c[0x0][0x168], RZ ;  /* 0x80005a001c057a10 */ /* 0x000fe20007ffe0ff */
[----:B---3--:R-:W-:-:S05]  /*1230*/  IMAD.MOV.U32 R2, RZ, RZ, c[0x0][0x53c] ;  /* 0x00014f00ff027624 */ /* 0x008fca00078e00ff */
[----:B------:R-:W-:Y:S02]  /*1240*/  ISETP.NE.AND P0, PT, R2, 0x1, PT ;  /* 0x000000010200780c */ /* 0x000fe40003f05270 */
[----:B------:R-:W-:-:S11]  /*1250*/  LOP3.LUT R2, R0, 0x1ffffff, RZ, 0x3c, !PT ;  /* 0x01ffffff00027812 */ /* 0x000fd600078e3cff */
[----:B------:R-:W-:Y:S01]  /*1260*/  @P0 IMAD.HI.U32 R3, R0, c[0x0][0x540], RZ ;  /* 0x0001500000030a27 */ /* 0x000fe200078e00ff */
[----:B------:R-:W-:-:S03]  /*1270*/  IADD3 R0, R2, c[0x0][0x53c], RZ ;  /* 0x00014f0002007a10 */ /* 0x000fc60007ffe0ff */
[----:B------:R-:W-:Y:S01]  /*1280*/  IMAD.MOV.U32 R2, RZ, RZ, c[0x0][0x2ac] ;  /* 0x0000ab00ff027624 */ /* 0x000fe200078e00ff */
[----:B------:R-:W-:-:S03]  /*1290*/  @P0 SHF.R.U32.HI R12, RZ, c[0x0][0x544], R3 ;  /* 0x00015100ff0c0a19 */ /* 0x000fc60000011603 */
[----:B------:R-:W-:Y:S02]  /*12a0*/  IMAD R169, R2, c[0x0][0x1d0], RZ ;  /* 0x0000740002a97a24 */ /* 0x000fe400078e02ff */
[----:B------:R-:W-:Y:S01]  /*12b0*/  IMAD R0, R12, c[0x0][0x53c], R0 ;  /* 0x00014f000c007a24 */ /* 0x000fe200078e0200 */
[----:B------:R1:W-:Y:S01]  /*12c0*/  STL [R1+0xe8], R12 ;  /* 0x0000e80c01007387 */ /* 0x0003e20000100800 */
[----:B------:R-:W-:Y:S01]  /*12d0*/  IMAD R2, R2, c[0x0][0x1d0], R5 ;  /* 0x0000740002027a24 */ /* 0x000fe200078e0205 */
[----:B------:R-:W-:Y:S01]  /*12e0*/  IADD3 R5, R169, 0x3f, RZ ;  /* 0x0000003fa9057810 */ /* 0x000fe20007ffe0ff */
[----:B------:R-:W-:-:S05]  /*12f0*/  IMAD.SHL.U32 R11, R0, 0x80, RZ ;  /* 0x00000080000b7824 */ /* 0x000fca00078e00ff */
[----:B------:R-:W-:Y:S01]  /*1300*/  IADD3 R0, R11, 0x7f, RZ ;  /* 0x0000007f0b007810 */ /* 0x000fe20007ffe0ff */
[----:B------:R1:W-:Y:S04]  /*1310*/  STL [R1+0xf0], R11 ;  /* 0x0000f00b01007387 */ /* 0x0003e80000100800 */
[----:B------:R-:W-:-:S05]  /*1320*/  @P3 IMAD.HI.U32 R3, R0, c[0x0][0x2c8], RZ ;  /* 0x0000b20000033a27 */ /* 0x000fca00078e00ff */
[----:B------:R-:W-:-:S05]  /*1330*/  @P3 SHF.R.U32.HI R0, RZ, c[0x0][0x2cc], R3 ;  /* 0x0000b300ff003a19 */ /* 0x000fca0000011603 */
[----:B------:R-:W-:Y:S01]  /*1340*/  IMAD.IADD R0, R2, 0x1, R0 ;  /* 0x0000000102007824 */ /* 0x000fe200078e0200 */
[----:B------:R-:W-:-:S04]  /*1350*/  SHF.R.S32.HI R2, RZ, 0x1f, R5 ;  /* 0x0000001fff027819 */ /* 0x000fc80000011405 */
[----:B------:R-:W-:Y:S02]  /*1360*/  SHF.R.S32.HI R3, RZ, 0x1f, R0 ;  /* 0x0000001fff037819 */ /* 0x000fe40000011400 */
[----:B------:R-:W-:Y:S02]  /*1370*/  LEA.HI R2, R2, R5, RZ, 0x6 ;  /* 0x0000000502027211 */ /* 0x000fe400078f30ff */
[----:B------:R-:W-:Y:S02]  /*1380*/  LEA.HI R3, R3, R0, RZ, 0x6 ;  /* 0x0000000003037211 */ /* 0x000fe400078f30ff */
[----:B------:R-:W-:Y:S02]  /*1390*/  SHF.R.S32.HI R0, RZ, 0x6, R2 ;  /* 0x00000006ff007819 */ /* 0x000fe40000011402 */
[----:B------:R-:W-:-:S04]  /*13a0*/  SHF.R.S32.HI R2, RZ, 0x6, R3 ;  /* 0x00000006ff027819 */ /* 0x000fc80000011403 */
[----:B------:R-:W-:Y:S01]  /*13b0*/  IMNMX R7, R0, R2, PT ;  /* 0x0000000200077217 */ /* 0x000fe20003800200 */
[----:B------:R-:W-:Y:S02]  /*13c0*/  IMAD.MOV R0, RZ, RZ, -R15 ;  /* 0x000000ffff007224 */ /* 0x000fe400078e0a0f */
[----:B------:R-:W-:Y:S01]  /*13d0*/  IMAD.MOV.U32 R2, RZ, RZ, RZ ;  /* 0x000000ffff027224 */ /* 0x000fe200078e00ff */
[----:B------:R-:W-:Y:S01]  /*13e0*/  ISETP.GE.AND P0, PT, R7, 0x1, PT ;  /* 0x000000010700780c */ /* 0x000fe20003f06270 */
[----:B------:R-:W-:Y:S01]  /*13f0*/  IMAD R134, R0, c[0x0][0x548], R4 ;  /* 0x0001520000867a24 */ /* 0x000fe200078e0204 */
[----:B--2---:R-:W-:-:S04]  /*1400*/  LOP3.LUT R16, R16, 0xfffffffd, RZ, 0xc0, !PT ;  /* 0xfffffffd10107812 */ /* 0x004fc800078ec0ff */
[----:B------:R-:W-:-:S05]  /*1410*/  @P3 LOP3.LUT R16, R16, 0x2, RZ, 0xfc, !PT ;  /* 0x0000000210103812 */ /* 0x000fca00078efcff */
[----:B------:R1:W-:Y:S04]  /*1420*/  STL [R1+0xec], R16 ;  /* 0x0000ec1001007387 */ /* 0x0003e80000100800 */
[----:B----4-:R1:W-:Y:S04]  /*1430*/  STL [R1+0xb4], R132 ;  /* 0x0000b48401007387 */ /* 0x0103e80000100800 */
[----:B------:R1:W-:Y:S01]  /*1440*/  STL [R1+0xe4], R134 ;  /* 0x0000e48601007387 */ /* 0x0003e20000100800 */
[----:B------:R-:W-:Y:S05]  /*1450*/  @!P0 BRA `(.L_x_1040) ;  /* 0x000001f000008947 */ /* 0x000fea0003800000 */
[----:B------:R-:W-:-:S04]  /*1460*/  SHF.R.U32.HI R0, RZ, 0x10, R12 ;  /* 0x00000010ff007819 */ /* 0x000fc8000001160c */
[----:B------:R-:W-:-:S04]  /*1470*/  ISETP.NE.AND P0, PT, R0, RZ, PT ;  /* 0x000000ff0000720c */ /* 0x000fc80003f05270 */
[----:B------:R-:W-:-:S04]  /*1480*/  SEL R0, R0, c[0x0][0x338], P0 ;  /* 0x0000ce0000007a07 */ /* 0x000fc80000000000 */
[----:B------:R-:W-:Y:S02]  /*1490*/  IABS R3, R0 ;  /* 0x0000000000037213 */ /* 0x000fe40000000000 */
[----:B------:R-:W-:Y:S02]  /*14a0*/  IADD3 R6, R0, -0x1, R7 ;  /* 0xffffffff00067810 */ /* 0x000fe40007ffe007 */
[----:B------:R-:W2:Y:S02]  /*14b0*/  I2F.RP R4, R3 ;  /* 0x0000000300047306 */ /* 0x000ea40000209400 */
[----:B------:R-:W-:Y:S02]  /*14c0*/  IABS R10, R6 ;  /* 0x00000006000a7213 */ /* 0x000fe40000000000 */
[----:B------:R-:W-:-:S04]  /*14d0*/  LOP3.LUT R6, R6, R0, RZ, 0x3c, !PT ;  /* 0x0000000006067212 */ /* 0x000fc800078e3cff */
[----:B------:R-:W-:Y:S01]  /*14e0*/  ISETP.GE.AND P1, PT, R6, RZ, PT ;  /* 0x000000ff0600720c */ /* 0x000fe20003f26270 */
[----:B--2---:R-:W2:Y:S02]  /*14f0*/  MUFU.RCP R4, R4 ;  /* 0x0000000400047308 */ /* 0x004ea40000001000 */
[----:B--2---:R-:W-:-:S06]  /*1500*/  IADD3 R4, R4, 0xffffffe, RZ ;  /* 0x0ffffffe04047810 */ /* 0x004fcc0007ffe0ff */
[----:B------:R-:W2:Y:S02]  /*1510*/  F2I.FTZ.U32.TRUNC.NTZ R5, R4 ;  /* 0x0000000400057305 */ /* 0x000ea4000021f000 */
[----:B--2---:R-:W-:Y:S02]  /*1520*/  IMAD.MOV R2, RZ, RZ, -R5 ;  /* 0x000000ffff027224 */ /* 0x004fe400078e0a05 */
[----:B------:R-:W-:Y:S02]  /*1530*/  IMAD.MOV.U32 R4, RZ, RZ, RZ ;  /* 0x000000ffff047224 */ /* 0x000fe400078e00ff */
        /* <DEDUP_REMOVED lines=13> */
[----:B------:R-:W-:-:S13]  /*1610*/  ISETP.GE.U32.AND P2, PT, R4, R3, PT ;  /* 0x000000030400720c */ /* 0x000fda0003f46070 */
[----:B------:R-:W-:-:S05]  /*1620*/  @P2 IADD3 R2, R2, 0x1, RZ ;  /* 0x0000000102022810 */ /* 0x000fca0007ffe0ff */
[----:B------:R-:W-:Y:S01]  /*1630*/  @!P1 IMAD.MOV R2, RZ, RZ, -R2 ;  /* 0x000000ffff029224 */ /* 0x000fe200078e0a02 */
[----:B------:R-:W-:Y:S02]  /*1640*/  @!P0 LOP3.LUT R2, RZ, R0, RZ, 0x33, !PT ;  /* 0x00000000ff028212 */ /* 0x000fe400078e33ff */
.L_x_1040:
[----:B------:R-:W-:Y:S05]  /*1650*/  BSYNC B0 ;  /* 0x0000000000007941 */ /* 0x000fea0003800000 */
.L_x_1039:
[----:B------:R-:W-:Y:S01]  /*1660*/  LOP3.LUT R0, R12, 0xffff, RZ, 0xc0, !PT ;  /* 0x0000ffff0c007812 */ /* 0x000fe200078ec0ff */
[----:B------:R-:W-:Y:S01]  /*1670*/  CS2R R130, SRZ ;  /* 0x0000000000827805 */ /* 0x000fe2000001ff00 */
[----:B-1----:R-:W-:Y:S01]  /*1680*/  CS2R R12, SRZ ;  /* 0x00000000000c7805 */ /* 0x002fe2000001ff00 */
[----:B------:R-:W-:Y:S01]  /*1690*/  CS2R R128, SRZ ;  /* 0x0000000000807805 */ /* 0x000fe2000001ff00 */
[----:B------:R-:W-:Y:S01]  /*16a0*/  CS2R R126, SRZ ;  /* 0x00000000007e7805 */ /* 0x000fe2000001ff00 */
[----:B------:R-:W-:Y:S01]  /*16b0*/  IMAD R133, R0, R2, RZ ;  /* 0x0000000200857224 */ /* 0x000fe200078e02ff */
[----:B------:R-:W-:Y:S01]  /*16c0*/  PRMT R0, RZ, 0x7610, R0 ;  /* 0x00007610ff007816 */ /* 0x000fe20000000000 */
[----:B------:R-:W-:Y:S01]  /*16d0*/  CS2R R124, SRZ ;  /* 0x00000000007c7805 */ /* 0x000fe2000001ff00 */
        /* <DEDUP_REMOVED lines=66> */
[----:B-1----:R-:W-:-:S04]  /*1b00*/  ISETP.NE.U32.AND P0, PT, RZ, c[0x0][0x340], PT ;  /* 0x0000d000ff007a0c */ /* 0x002fc80003f05070 */
[----:B------:R-:W-:-:S13]  /*1b10*/  ISETP.NE.AND.EX P0, PT, RZ, c[0x0][0x344], PT, P0 ;  /* 0x0000d100ff007a0c */ /* 0x000fda0003f05300 */
[----:B------:R-:W-:-:S04]  /*1b20*/  @P0 IMAD.MOV.U32 R2, RZ, RZ, 0x4 ;  /* 0x00000004ff020424 */ /* 0x000fc800078e00ff */
[----:B------:R-:W-:-:S05]  /*1b30*/  @P0 IMAD.WIDE R2, R15, R2, c[0x0][0x340] ;  /* 0x0000d0000f020625 */ /* 0x000fca00078e0202 */
[----:B------:R1:W5:Y:S01]  /*1b40*/  @P0 LDG.E R0, [R2.64] ;  /* 0x0000000602000981 */ /* 0x000362000c1e1900 */
[----:B------:R-:W-:Y:S01]  /*1b50*/  WARPSYNC 0xffffffff ;  /* 0xffffffff00007948 */ /* 0x000fe20003800000 */
[----:B------:R-:W-:Y:S02]  /*1b60*/  @!P0 MOV R0, R15 ;  /* 0x0000000f00008202 */ /* 0x000fe40000000f00 */
[----:B-1----:R-:W1:Y:S01]  /*1b70*/  S2R R6, SR_TID.X ;  /* 0x0000000000067919 */ /* 0x002e620000002100 */
[----:B------:R-:W-:Y:S01]  /*1b80*/  IMAD.MOV.U32 R87, RZ, RZ, c[0x0][0x2b8] ;  /* 0x0000ae00ff577624 */ /* 0x000fe200078e00ff */
[----:B------:R-:W-:Y:S01]  /*1b90*/  IADD3 R72, R5, -0x1, RZ ;  /* 0xffffffff05487810 */ /* 0x000fe20007ffe0ff */
[----:B------:R-:W-:Y:S01]  /*1ba0*/  IMAD.MOV.U32 R4, RZ, RZ, R16 ;  /* 0x000000ffff047224 */ /* 0x000fe200078e0010 */
[----:B-----5:R-:W-:Y:S01]  /*1bb0*/  SHF.R.S32.HI R3, RZ, 0x1f, R0 ;  /* 0x0000001fff037819 */ /* 0x020fe20000011400 */
[----:B------:R-:W-:Y:S01]  /*1bc0*/  IMAD.WIDE.U32 R88, R0, c[0x0][0x2b0], RZ ;  /* 0x0000ac0000587a25 */ /* 0x000fe200078e00ff */
[----:B------:R-:W-:Y:S01]  /*1bd0*/  ISETP.NE.AND P1, PT, R87, 0x1, PT ;  /* 0x000000015700780c */ /* 0x000fe20003f25270 */
[----:B------:R-:W-:Y:S01]  /*1be0*/  BAR.SYNC.DEFER_BLOCKING 0x0 ;  /* 0x0000000000007b1d */ /* 0x000fe20000010000 */
[----:B------:R-:W-:Y:S01]  /*1bf0*/  LOP3.LUT R4, R4, 0xfffffffe, RZ, 0xc0, !PT ;  /* 0xfffffffe04047812 */ /* 0x000fe200078ec0ff */
[----:B------:R-:W-:-:S10]  /*1c00*/  IMAD.MOV.U32 R36, RZ, RZ, RZ ;  /* 0x000000ffff247224 */ /* 0x000fd400078e00ff */
[----:B------:R-:W-:Y:S02]  /*1c10*/  @P1 LOP3.LUT R4, R4, 0x1, RZ, 0xfc, !PT ;  /* 0x0000000104041812 */ /* 0x000fe400078efcff */
[----:B-1----:R-:W-:-:S03]  /*1c20*/  SHF.R.S32.HI R25, RZ, 0x1f, R6 ;  /* 0x0000001fff197819 */ /* 0x002fc60000011406 */
[----:B------:R1:W-:Y:S01]  /*1c30*/  STL [R1+0xec], R4 ;  /* 0x0000ec0401007387 */ /* 0x0003e20000100800 */
[----:B------:R-:W-:Y:S02]  /*1c40*/  SHF.R.S32.HI R168, RZ, 0x1f, R6 ;  /* 0x0000001fffa87819 */ /* 0x000fe40000011406 */
[-C--:B------:R-:W-:Y:S01]  /*1c50*/  LEA.HI R25, R25, R6.reuse, RZ, 0x3 ;  /* 0x0000000619197211 */ /* 0x080fe200078f18ff */
[----:B------:R-:W-:Y:S01]  /*1c60*/  STL.64 [R1+0xc0], R88 ;  /* 0x0000c05801007387 */ /* 0x000fe20000100a00 */
[----:B------:R-:W-:Y:S02]  /*1c70*/  LEA.HI R168, R168, R6, RZ, 0x3 ;  /* 0x00000006a8a87211 */ /* 0x000fe400078f18ff */
[----:B------:R-:W-:Y:S02]  /*1c80*/  LOP3.LUT R25, R25, 0xfffffff8, RZ, 0xc0, !PT ;  /* 0xfffffff819197812 */ /* 0x000fe400078ec0ff */
[----:B------:R-:W-:-:S03]  /*1c90*/  SHF.R.S32.HI R168, RZ, 0x3, R168 ;  /* 0x00000003ffa87819 */ /* 0x000fc600000114a8 */
[----:B------:R-:W-:-:S04]  /*1ca0*/  IMAD.IADD R25, R6, 0x1, -R25 ;  /* 0x0000000106197824 */ /* 0x000fc800078e0a19 */
[----:B------:R-:W-:-:S04]  /*1cb0*/  IMAD R77, R25, 0x20, R168 ;  /* 0x00000020194d7824 */ /* 0x000fc800078e02a8 */
[----:B------:R-:W-:-:S04]  /*1cc0*/  IMAD R2, R72, 0x40, R77 ;  /* 0x0000004048027824 */ /* 0x000fc800078e024d */
        /* <DEDUP_REMOVED lines=9> */
[----:B------:R-:W-:Y:S01]  /*1d60*/  STL [R1+0xd4], R86 ;  /* 0x0000d45601007387 */ /* 0x000fe20000100800 */
        /* <DEDUP_REMOVED lines=14> */
[----:B------:R-:W-:Y:S01]  /*1e50*/  SHF.R.S32.HI R23, RZ, 0x1f, R134 ;  /* 0x0000001fff177819 */ /* 0x000fe20000011486 */
[----:B-1----:R-:W-:Y:S01]  /*1e60*/  IMAD.IADD R4, R11, 0x1, R77 ;  /* 0x000000010b047824 */ /* 0x002fe200078e024d */
[----:B------:R-:W-:-:S03]  /*1e70*/  SHF.R.S32.HI R6, RZ, 0x1f, R15 ;  /* 0x0000001fff067819 */ /* 0x000fc6000001140f */
[----:B------:R-:W-:Y:S02]  /*1e80*/  IMAD R5, R23, c[0x0][0x1b8], RZ ;  /* 0x00006e0017057a24 */ /* 0x000fe400078e02ff */
[----:B------:R-:W-:-:S04]  /*1e90*/  @P3 IMAD.HI.U32 R7, R4, c[0x0][0x2c8], RZ ;  /* 0x0000b20004073a27 */ /* 0x000fc800078e00ff */
[C---:B------:R-:W-:Y:S02]  /*1ea0*/  IMAD R5, R134.reuse, c[0x0][0x1bc], R5 ;  /* 0x00006f0086057a24 */ /* 0x040fe400078e0205 */
[----:B------:R-:W-:Y:S01]  /*1eb0*/  IMAD.MOV.U32 R0, RZ, RZ, R4 ;  /* 0x000000ffff007224 */ /* 0x000fe200078e0004 */
[----:B------:R-:W-:Y:S01]  /*1ec0*/  @P3 SHF.R.U32.HI R0, RZ, c[0x0][0x2cc], R7 ;  /* 0x0000b300ff003a19 */ /* 0x000fe20000011607 */
[----:B------:R-:W-:-:S04]  /*1ed0*/  IMAD.WIDE.U32 R2, R134, c[0x0][0x1b8], RZ ;  /* 0x00006e0086027a25 */ /* 0x000fc800078e00ff */
[----:B------:R-:W-:Y:S02]  /*1ee0*/  IMAD.IADD R3, R3, 0x1, R5 ;  /* 0x0000000103037824 */ /* 0x000fe400078e0205 */
[----:B------:R-:W-:Y:S01]  /*1ef0*/  IMAD R5, R6, c[0x0][0x1c0], RZ ;  /* 0x0000700006057a24 */ /* 0x000fe200078e02ff */
[----:B------:R-:W-:Y:S01]  /*1f00*/  SHF.R.S32.HI R7, RZ, 0x1f, R0 ;  /* 0x0000001fff077819 */ /* 0x000fe20000011400 */
[----:B------:R-:W-:-:S04]  /*1f10*/  IMAD.WIDE.U32 R2, R15, c[0x0][0x1c0], R2 ;  /* 0x000070000f027a25 */ /* 0x000fc800078e0002 */
[----:B------:R-:W-:Y:S02]  /*1f20*/  IMAD R6, R15, c[0x0][0x1c4], R5 ;  /* 0x000071000f067a24 */ /* 0x000fe400078e0205 */
        /* <DEDUP_REMOVED lines=14> */
[----:B------:R-:W2:Y:S01]  /*2010*/  SHFL.IDX PT, R3, R17, RZ, 0x181f ;  /* 0x00181fff11037589 */ /* 0x000ea200000e0000 */
[----:B------:R-:W-:-:S03]  /*2020*/  IMAD R24, R14, c[0x0][0x168], RZ ;  /* 0x00005a000e187a24 */ /* 0x000fc600078e02ff */
[----:B------:R-:W3:Y:S01]  /*2030*/  SHFL.IDX PT, R4, R16, RZ, 0x181f ;  /* 0x00181fff10047589 */ /* 0x000ee200000e0000 */
[----:B------:R-:W-:-:S05]  /*2040*/  IMAD.IADD R20, R168, 0x1, R11 ;  /* 0x00000001a8147824 */ /* 0x000fca00078e020b */
[C---:B------:R-:W-:Y:S01]  /*2050*/  ISETP.GE.AND P0, PT, R20.reuse, R24, PT ;  /* 0x000000181400720c */ /* 0x040fe20003f06270 */
[----:B------:R-:W1:Y:S01]  /*2060*/  SHFL.IDX PT, R0, R17, 0x1, 0x181f ;  /* 0x00381f0011007f89 */ /* 0x000e6200000e0000 */
[----:B------:R-:W-:-:S03]  /*2070*/  IADD3 R5, R20, 0x20, RZ ;  /* 0x0000002014057810 */ /* 0x000fc60007ffe0ff */
[----:B------:R-:W1:Y:S01]  /*2080*/  SHFL.IDX PT, R2, R16, 0x1, 0x181f ;  /* 0x00381f0010027f89 */ /* 0x000e6200000e0000 */
[----:B------:R-:W-:Y:S01]  /*2090*/  ISETP.GE.AND P1, PT, R5, R24, PT ;  /* 0x000000180500720c */ /* 0x000fe20003f26270 */
[----:B------:R-:W-:-:S06]  /*20a0*/  IMAD.WIDE.U32 R84, R134, c[0x0][0x1e8], RZ ;  /* 0x00007a0086547a25 */ /* 0x000fcc00078e00ff */
[----:B--2---:R-:W-:-:S04]  /*20b0*/  @!P0 LEA R10, P3, R32, R3, 0x1 ;  /* 0x00000003200a8211 */ /* 0x004fc800078608ff */
[-C--:B---3--:R-:W-:Y:S02]  /*20c0*/  @!P0 LEA.HI.X R11, R32, R4.reuse, R35, 0x1, P3 ;  /* 0x00000004200b8211 */ /* 0x088fe400018f0c23 */
[-C--:B----4-:R-:W-:Y:S02]  /*20d0*/  @!P0 LEA R6, P3, R30, R3.reuse, 0x1 ;  /* 0x000000031e068211 */ /* 0x090fe400078608ff */
[----:B------:R-:W-:Y:S02]  /*20e0*/  ISETP.GE.AND P4, PT, R32, c[0x0][0x198], PT ;  /* 0x0000660020007a0c */ /* 0x000fe40003f86270 */
[----:B------:R-:W-:Y:S02]  /*20f0*/  @!P0 LEA.HI.X R7, R30, R4, R33, 0x1, P3 ;  /* 0x000000041e078211 */ /* 0x000fe400018f0c21 */
[C---:B------:R-:W-:Y:S02]  /*2100*/  ISETP.GE.AND P3, PT, R26.reuse, c[0x0][0x198], PT ;  /* 0x000066001a007a0c */ /* 0x040fe40003f66270 */
[----:B------:R-:W-:-:S02]  /*2110*/  @!P0 LEA R12, P2, R26, R3, 0x1 ;  /* 0x000000031a0c8211 */ /* 0x000fc400078408ff */
[C---:B------:R-:W-:Y:S02]  /*2120*/  ISETP.GE.AND P5, PT, R31.reuse, c[0x0][0x198], PT ;  /* 0x000066001f007a0c */ /* 0x040fe40003fa6270 */
        /* <DEDUP_REMOVED lines=18> */
[----:B------:R-:W3:Y:S02]  /*2250*/  SHFL.IDX PT, R0, R17, 0x2, 0x181f ;  /* 0x00581f0011007f89 */ /* 0x000ee400000e0000 */
[----:B------:R-:W-:Y:S02]  /*2260*/  @!P1 LEA.HI.X R5, R30, R2, R33, 0x1, P0 ;  /* 0x000000021e059211 */ /* 0x000fe400000f0c21 */
[----:B------:R-:W4:Y:S01]  /*2270*/  SHFL.IDX PT, R2, R16, 0x2, 0x181f ;  /* 0x00581f0010027f89 */ /* 0x000f2200000e0000 */
[----:B------:R-:W-:-:S03]  /*2280*/  ISETP.GE.AND P0, PT, R3, R24, PT ;  /* 0x000000180300720c */ /* 0x000fc60003f06270 */
[----:B------:R1:W-:Y:S04]  /*2290*/  @!P1 LDGSTS.E.BYPASS.LTC128B.128 [R29+0x9100], [R6.64], !P5 ;  /* 0x09100000061d9fae */ /* 0x0003e8000e901d46 */
[----:B------:R1:W-:Y:S04]  /*22a0*/  @!P1 LDGSTS.E.BYPASS.LTC128B.128 [R29+0xd100], [R4.64], !P6 ;  /* 0x0d100000041d9fae */ /* 0x0003e8000f101d46 */
[----:B------:R-:W1:Y:S02]  /*22b0*/  SHFL.IDX PT, R12, R17, 0x3, 0x181f ;  /* 0x00781f00110c7f89 */ /* 0x000e6400000e0000 */
[----:B---3--:R-:W-:-:S04]  /*22c0*/  @!P0 LEA R10, P1, R32, R0, 0x1 ;  /* 0x00000000200a8211 */ /* 0x008fc800078208ff */
[----:B----4-:R-:W-:Y:S02]  /*22d0*/  @!P0 LEA.HI.X R11, R32, R2, R35, 0x1, P1 ;  /* 0x00000002200b8211 */ /* 0x010fe400008f0c23 */
[CC--:B--2---:R-:W-:Y:S01]  /*22e0*/  @!P0 LEA R8, P1, R31.reuse, R0.reuse, 0x1 ;  /* 0x000000001f088211 */ /* 0x0c4fe200078208ff */
[----:B------:R-:W2:Y:S01]  /*22f0*/  SHFL.IDX PT, R13, R16, 0x3, 0x181f ;  /* 0x00781f00100d7f89 */ /* 0x000ea200000e0000 */
[----:B------:R-:W-:Y:S02]  /*2300*/  @!P0 LEA R14, P2, R26, R0, 0x1 ;  /* 0x000000001a0e8211 */ /* 0x000fe400078408ff */
[----:B------:R-:W-:Y:S02]  /*2310*/  @!P0 LEA.HI.X R9, R31, R2, R34, 0x1, P1 ;  /* 0x000000021f098211 */ /* 0x000fe400008f0c22 */
[----:B------:R-:W-:Y:S02]  /*2320*/  IADD3 R20, R20, 0x60, RZ ;  /* 0x0000006014147810 */ /* 0x000fe40007ffe0ff */
[----:B-1----:R-:W-:Y:S01]  /*2330*/  @!P0 LEA R4, P1, R30, R0, 0x1 ;  /* 0x000000001e048211 */ /* 0x002fe200078208ff */
[----:B------:R-:W-:Y:S01]  /*2340*/  IMAD.MOV R0, RZ, RZ, -R21 ;  /* 0x000000ffff007224 */ /* 0x000fe200078e0a15 */
[----:B------:R-:W-:-:S02]  /*2350*/  @!P0 LEA.HI.X R15, R26, R2, R27, 0x1, P2 ;  /* 0x000000021a0f8211 */ /* 0x000fc400010f0c1b */
[----:B------:R-:W-:Y:S01]  /*2360*/  ISETP.GE.AND P2, PT, R20, R24, PT ;  /* 0x000000181400720c */ /* 0x000fe20003f46270 */
[----:B------:R-:W-:Y:S02]  /*2370*/  IMAD R22, R0, c[0x0][0x2b8], R22 ;  /* 0x0000ae0000167a24 */ /* 0x000fe400078e0216 */
[----:B------:R1:W-:Y:S04]  /*2380*/  @!P0 LDGSTS.E.BYPASS.LTC128B.128 [R29+0x2100], [R14.64], !P3 ;  /* 0x021000000e1d8fae */ /* 0x0003e8000d901d46 */
[----:B------:R3:W-:Y:S04]  /*2390*/  @!P0 LDGSTS.E.BYPASS.LTC128B.128 [R29+0x6100], [R10.64], !P4 ;  /* 0x061000000a1d8fae */ /* 0x0007e8000e101d46 */
[----:B------:R4:W-:Y:S01]  /*23a0*/  @!P0 LDGSTS.E.BYPASS.LTC128B.128 [R29+0xa100], [R8.64], !P5 ;  /* 0x0a100000081d8fae */ /* 0x0009e2000e901d46 */
[----:B------:R-:W-:Y:S01]  /*23b0*/  @!P0 LEA.HI.X R5, R30, R2, R33, 0x1, P1 ;  /* 0x000000021e058211 */ /* 0x000fe200008f0c21 */
[----:B------:R-:W-:Y:S01]  /*23c0*/  IMAD.WIDE.U32 R2, R22, c[0x0][0x1e0], RZ ;  /* 0x0000780016027a25 */ /* 0x000fe200078e00ff */
[----:B------:R-:W-:-:S03]  /*23d0*/  @!P2 LEA R6, P1, R26, R12, 0x1 ;  /* 0x0000000c1a06a211 */ /* 0x000fc600078208ff */
[----:B------:R1:W-:Y:S01]  /*23e0*/  @!P0 LDGSTS.E.BYPASS.LTC128B.128 [R29+0xe100], [R4.64], !P6 ;  /* 0x0e100000041d8fae */ /* 0x0003e2000f101d46 */
[----:B--2---:R-:W-:-:S05]  /*23f0*/  @!P2 LEA.HI.X R7, R26, R13, R27, 0x1, P1 ;  /* 0x0000000d1a07a211 */ /* 0x004fca00008f0c1b */
[----:B------:R2:W-:Y:S01]  /*2400*/  @!P2 LDGSTS.E.BYPASS.LTC128B.128 [R29+0x3100], [R6.64], !P3 ;  /* 0x03100000061dafae */ /* 0x0005e2000d901d46 */
[----:B----4-:R-:W-:-:S05]  /*2410*/  SHF.R.S32.HI R8, RZ, 0x1f, R22 ;  /* 0x0000001fff087819 */ /* 0x010fca0000011416 */
[----:B------:R-:W-:-:S04]  /*2420*/  IMAD R0, R8, c[0x0][0x1e0], RZ ;  /* 0x0000780008007a24 */ /* 0x000fc800078e02ff */
[----:B------:R-:W-:Y:S01]  /*2430*/  IMAD R0, R22, c[0x0][0x1e4], R0 ;  /* 0x0000790016007a24 */ /* 0x000fe200078e0200 */
[----:B-1----:R-:W-:-:S03]  /*2440*/  SHF.R.S32.HI R15, RZ, 0x1f, R36 ;  /* 0x0000001fff0f7819 */ /* 0x002fc60000011424 */
[----:B------:R-:W-:Y:S02]  /*2450*/  IMAD.IADD R3, R3, 0x1, R0 ;  /* 0x0000000103037824 */ /* 0x000fe400078e0200 */
[----:B------:R-:W-:Y:S01]  /*2460*/  IMAD R0, R23, c[0x0][0x1e8], RZ ;  /* 0x00007a0017007a24 */ /* 0x000fe200078e02ff */
[----:B------:R-:W-:Y:S01]  /*2470*/  @!P2 LEA R4, P0, R32, R12, 0x1 ;  /* 0x0000000c2004a211 */ /* 0x000fe200078008ff */
[----:B--2---:R-:W-:Y:S02]  /*2480*/  IMAD R6, R15, c[0x0][0x1f0], RZ ;  /* 0x00007c000f067a24 */ /* 0x004fe400078e02ff */
[----:B------:R-:W-:Y:S02]  /*2490*/  IMAD R0, R134, c[0x0][0x1ec], R0 ;  /* 0x00007b0086007a24 */ /* 0x000fe400078e0200 */
[----:B------:R-:W-:Y:S01]  /*24a0*/  IMAD.WIDE.U32 R2, R36, c[0x0][0x1f0], R2 ;  /* 0x00007c0024027a25 */ /* 0x000fe200078e0002 */
[----:B------:R-:W-:-:S03]  /*24b0*/  @!P2 LEA.HI.X R5, R32, R13, R35, 0x1, P0 ;  /* 0x0000000d2005a211 */ /* 0x000fc600000f0c23 */
[----:B------:R-:W-:Y:S01]  /*24c0*/  IMAD.IADD R83, R85, 0x1, R0 ;  /* 0x0000000155537824 */ /* 0x000fe200078e0200 */
[----:B------:R-:W-:Y:S01]  /*24d0*/  IADD3 R0, P0, R2, R84, RZ ;  /* 0x0000005402007210 */ /* 0x000fe20007f1e0ff */
[----:B------:R-:W-:Y:S01]  /*24e0*/  IMAD R6, R36, c[0x0][0x1f4], R6 ;  /* 0x00007d0024067a24 */ /* 0x000fe200078e0206 */
[----:B------:R1:W-:Y:S04]  /*24f0*/  @!P2 LDGSTS.E.BYPASS.LTC128B.128 [R29+0x7100], [R4.64], !P4 ;  /* 0x07100000041dafae */ /* 0x0003e8000e101d46 */
[----:B------:R-:W-:Y:S02]  /*2500*/  IADD3.X R2, R83, R3, R6, P0, !PT ;  /* 0x0000000353027210 */ /* 0x000fe400007fe406 */
[----:B---3--:R-:W-:-:S04]  /*2510*/  LEA R10, P0, R0, c[0x0][0x1c8], 0x1 ;  /* 0x00007200000a7a11 */ /* 0x008fc800078008ff */
[----:B------:R-:W-:Y:S02]  /*2520*/  LEA.HI.X R11, R0, c[0x0][0x1cc], R2, 0x1, P0 ;  /* 0x00007300000b7a11 */ /* 0x000fe400000f0c02 */
[CC--:B------:R-:W-:Y:S01]  /*2530*/  @!P2 LEA R2, P0, R31.reuse, R12.reuse, 0x1 ;  /* 0x0000000c1f02a211 */ /* 0x0c0fe200078008ff */
[----:B------:R-:W-:Y:S03]  /*2540*/  STL [R1+0x84], R36 ;  /* 0x0000842401007387 */ /* 0x000fe60000100800 */
[----:B------:R-:W-:Y:S01]  /*2550*/  @!P2 LEA.HI.X R3, R31, R13, R34, 0x1, P0 ;  /* 0x0000000d1f03a211 */ /* 0x000fe200000f0c22 */
[----:B------:R-:W-:Y:S04]  /*2560*/  STL [R1+0x8c], R22 ;  /* 0x00008c1601007387 */ /* 0x000fe80000100800 */
[----:B------:R-:W-:Y:S01]  /*2570*/  STL.64 [R1+0xb8], R84 ;  /* 0x0000b85401007387 */ /* 0x000fe20000100a00 */
[----:B-1----:R-:W-:-:S03]  /*2580*/  @!P2 LEA R4, P0, R30, R12, 0x1 ;  /* 0x0000000c1e04a211 */ /* 0x002fc600078008ff */
[----:B------:R-:W-:Y:S01]  /*2590*/  STL [R1+0xd0], R83 ;  /* 0x0000d05301007387 */ /* 0x000fe20000100800 */
[----:B------:R-:W-:-:S03]  /*25a0*/  @!P2 LEA.HI.X R5, R30, R13, R33, 0x1, P0 ;  /* 0x0000000d1e05a211 */ /* 0x000fc600000f0c21 */
[----:B------:R-:W2:Y:S04]  /*25b0*/  LDL R16, [R1+0x48] ;  /* 0x0000480001107983 */ /* 0x000ea80000100800 */
[----:B------:R-:W3:Y:S04]  /*25c0*/  LDL R13, [R1+0x50] ;  /* 0x00005000010d7983 */ /* 0x000ee80000100800 */
[----:B------:R-:W4:Y:S01]  /*25d0*/  LDL R12, [R1+0x4c] ;  /* 0x00004c00010c7983 */ /* 0x000f220000100800 */
[----:B------:R-:W-:-:S03]  /*25e0*/  IMAD R78, R72, -0x40, R169 ;  /* 0xffffffc0484e7824 */ /* 0x000fc600078e02a9 */
[----:B------:R-:W1:Y:S01]  /*25f0*/  SHFL.IDX PT, R0, R10, RZ, 0x181f ;  /* 0x00181fff0a007589 */ /* 0x000e6200000e0000 */
[----:B------:R-:W-:-:S03]  /*2600*/  IMAD.IADD R14, R78, 0x1, -R168 ;  /* 0x000000014e0e7824 */ /* 0x000fc600078e0aa8 */
[----:B------:R-:W1:Y:S02]  /*2610*/  SHFL.IDX PT, R7, R11, RZ, 0x181f ;  /* 0x00181fff0b077589 */ /* 0x000e6400000e0000 */
[----:B------:R-:W-:Y:S02]  /*2620*/  ISETP.GE.AND P1, PT, R14, 0x1, PT ;  /* 0x000000010e00780c */ /* 0x000fe40003f26270 */
[----:B------:R1:W-:Y:S04]  /*2630*/  @!P2 LDGSTS.E.BYPASS.LTC128B.128 [R29+0xb100], [R2.64], !P5 ;  /* 0x0b100000021dafae */ /* 0x0003e8000e901d46 */
[----:B------:R1:W-:Y:S04]  /*2640*/  @!P2 LDGSTS.E.BYPASS.LTC128B.128 [R29+0xf100], [R4.64], !P6 ;  /* 0x0f100000041dafae */ /* 0x0003e8000f101d46 */
[----:B------:R-:W1:Y:S03]  /*2650*/  SHFL.IDX PT, R10, R10, 0x1, 0x181f ;  /* 0x00381f000a0a7f89 */ /* 0x000e6600000e0000 */
[----:B------:R-:W-:Y:S01]  /*2660*/  @P1 ISETP.GE.AND P4, PT, R26, c[0x0][0x1d4], PT ;  /* 0x000075001a001a0c */ /* 0x000fe20003f86270 */
[----:B------:R-:W1:Y:S01]  /*2670*/  SHFL.IDX PT, R11, R11, 0x1, 0x181f ;  /* 0x00381f000b0b7f89 */ /* 0x000e6200000e0000 */
[----:B------:R-:W-:-:S03]  /*2680*/  @P1 ISETP.GE.AND P3, PT, R32, c[0x0][0x1d4], PT ;  /* 0x0000750020001a0c */ /* 0x000fc60003f66270 */
[----:B------:R-:W0:Y:S01]  /*2690*/  LDGDEPBAR ;  /* 0x00000000000079af */ /* 0x000e220000000000 */
[-C--:B-1----:R-:W-:Y:S02]  /*26a0*/  @P1 LEA R2, P0, R26, R0.reuse, 0x1 ;  /* 0x000000001a021211 */ /* 0x082fe400078008ff */
[----:B------:R-:W-:Y:S02]  /*26b0*/  @P1 LEA R4, P2, R32, R0, 0x1 ;  /* 0x0000000020041211 */ /* 0x000fe400078408ff */
[-C--:B------:R-:W-:Y:S02]  /*26c0*/  @P1 LEA.HI.X R3, R26, R7.reuse, R27, 0x1, P0 ;  /* 0x000000071a031211 */ /* 0x080fe400000f0c1b */
[----:B------:R-:W-:-:S03]  /*26d0*/  @P1 LEA.HI.X R5, R32, R7, R35, 0x1, P2 ;  /* 0x0000000720051211 */ /* 0x000fc600010f0c23 */
[----:B------:R1:W-:Y:S01]  /*26e0*/  @P1 LDGSTS.E.BYPASS.LTC128B.128 [R29+0x10100], [R2.64], !P4 ;  /* 0x10100000021d1fae */ /* 0x0003e2000e101d46 */
[C---:B------:R-:W-:Y:S02]  /*26f0*/  @P1 ISETP.GE.AND P4, PT, R31.reuse, c[0x0][0x1d4], PT ;  /* 0x000075001f001a0c */ /* 0x040fe40003f86270 */
[----:B------:R-:W-:Y:S01]  /*2700*/  ISETP.GE.AND P0, PT, R14, 0x21, PT ;  /* 0x000000210e00780c */ /* 0x000fe20003f06270 */
[----:B------:R1:W-:Y:S01]  /*2710*/  @P1 LDGSTS.E.BYPASS.LTC128B.128 [R29+0x12100], [R4.64], !P3 ;  /* 0x12100000041d1fae */ /* 0x0003e2000d901d46 */
[----:B------:R-:W-:Y:S02]  /*2720*/  @P1 ISETP.GE.AND P3, PT, R30, c[0x0][0x1d4], PT ;  /* 0x000075001e001a0c */ /* 0x000fe40003f66270 */
[----:B-1----:R-:W-:-:S04]  /*2730*/  @P1 LEA R2, P2, R31, R0, 0x1 ;  /* 0x000000001f021211 */ /* 0x002fc800078408ff */
[----:B------:R-:W-:Y:S02]  /*2740*/  @P1 LEA.HI.X R3, R31, R7, R34, 0x1, P2 ;  /* 0x000000071f031211 */ /* 0x000fe400010f0c22 */
[----:B------:R-:W-:-:S03]  /*2750*/  @P1 LEA R6, P2, R30, R0, 0x1 ;  /* 0x000000001e061211 */ /* 0x000fc600078408ff */
[----:B------:R1:W-:Y:S01]  /*2760*/  @P1 LDGSTS.E.BYPASS.LTC128B.128 [R29+0x14100], [R2.64], !P4 ;  /* 0x14100000021d1fae */ /* 0x0003e2000e101d46 */
[----:B------:R-:W-:Y:S02]  /*2770*/  @P1 LEA.HI.X R7, R30, R7, R33, 0x1, P2 ;  /* 0x000000071e071211 */ /* 0x000fe400010f0c21 */
[----:B------:R-:W-:-:S03]  /*2780*/  @P0 ISETP.GE.AND P4, PT, R26, c[0x0][0x1d4], PT ;  /* 0x000075001a000a0c */ /* 0x000fc60003f86270 */
[----:B------:R1:W-:Y:S01]  /*2790*/  @P1 LDGSTS.E.BYPASS.LTC128B.128 [R29+0x16100], [R6.64], !P3 ;  /* 0x16100000061d1fae */ /* 0x0003e2000d901d46 */
[----:B------:R-:W-:Y:S01]  /*27a0*/  @P0 ISETP.GE.AND P1, PT, R32, c[0x0][0x1d4], PT ;  /* 0x0000750020000a0c */ /* 0x000fe20003f26270 */
[----:B------:R-:W-:Y:S01]  /*27b0*/  IMAD R0, R8, c[0x0][0x208], RZ ;  /* 0x0000820008007a24 */ /* 0x000fe200078e02ff */
[-C--:B------:R-:W-:Y:S02]  /*27c0*/  @P0 LEA R4, P2, R26, R10.reuse, 0x1 ;  /* 0x0000000a1a040211 */ /* 0x080fe400078408ff */
[----:B------:R-:W-:Y:S02]  /*27d0*/  @P0 LEA R8, P3, R32, R10, 0x1 ;  /* 0x0000000a20080211 */ /* 0x000fe400078608ff */
[----:B------:R-:W-:Y:S02]  /*27e0*/  @P0 ISETP.GE.AND P5, PT, R31, c[0x0][0x1d4], PT ;  /* 0x000075001f000a0c */ /* 0x000fe40003fa6270 */
[-C--:B------:R-:W-:Y:S02]  /*27f0*/  @P0 LEA.HI.X R5, R26, R11.reuse, R27, 0x1, P2 ;  /* 0x0000000b1a050211 */ /* 0x080fe400010f0c1b */
[----:B------:R-:W-:Y:S01]  /*2800*/  @P0 LEA.HI.X R9, R32, R11, R35, 0x1, P3 ;  /* 0x0000000b20090211 */ /* 0x000fe200018f0c23 */
[----:B------:R-:W-:-:S02]  /*2810*/  IMAD R0, R22, c[0x0][0x20c], R0 ;  /* 0x0000830016007a24 */ /* 0x000fc400078e0200 */
[----:B------:R1:W-:Y:S04]  /*2820*/  @P0 LDGSTS.E.BYPASS.LTC128B.128 [R29+0x11100], [R4.64], !P4 ;  /* 0x11100000041d0fae */ /* 0x0003e8000e101d46 */
[----:B------:R2:W-:Y:S01]  /*2830*/  @P0 LDGSTS.E.BYPASS.LTC128B.128 [R29+0x13100], [R8.64], !P1 ;  /* 0x13100000081d0fae */ /* 0x0005e2000c901d46 */
[----:B-1----:R-:W-:Y:S01]  /*2840*/  IMAD.WIDE.U32 R2, R22, c[0x0][0x208], RZ ;  /* 0x0000820016027a25 */ /* 0x002fe200078e00ff */
[----:B------:R-:W-:Y:S02]  /*2850*/  @P0 ISETP.GE.AND P1, PT, R30, c[0x0][0x1d4], PT ;  /* 0x000075001e000a0c */ /* 0x000fe40003f26270 */
[----:B------:R-:W-:Y:S01]  /*2860*/  @P0 LEA R6, P2, R31, R10, 0x1 ;  /* 0x0000000a1f060211 */ /* 0x000fe200078408ff */
[----:B------:R-:W-:-:S03]  /*2870*/  IMAD.IADD R3, R3, 0x1, R0 ;  /* 0x0000000103037824 */ /* 0x000fc600078e0200 */
[----:B------:R-:W-:Y:S01]  /*2880*/  @P0 LEA.HI.X R7, R31, R11, R34, 0x1, P2 ;  /* 0x0000000b1f070211 */ /* 0x000fe200010f0c22 */
[----:B------:R-:W-:-:S04]  /*2890*/  IMAD.WIDE.U32 R18, R134, c[0x0][0x210], RZ ;  /* 0x0000840086127a25 */ /* 0x000fc800078e00ff */
[----:B------:R-:W-:Y:S01]  /*28a0*/  IMAD.WIDE.U32 R2, R36, c[0x0][0x218], R2 ;  /* 0x0000860024027a25 */ /* 0x000fe200078e0002 */
[----:B------:R1:W-:Y:S01]  /*28b0*/  @P0 LDGSTS.E.BYPASS.LTC128B.128 [R29+0x15100], [R6.64], !P5 ;  /* 0x15100000061d0fae */ /* 0x0003e2000e901d46 */
[----:B------:R-:W-:-:S03]  /*28c0*/  @P0 LEA R4, P4, R30, R10, 0x1 ;  /* 0x0000000a1e040211 */ /* 0x000fc600078808ff */
[----:B------:R-:W-:Y:S02]  /*28d0*/  IADD3 R0, P3, R2, R18, RZ ;  /* 0x0000001202007210 */ /* 0x000fe40007f7e0ff */
[----:B------:R-:W-:Y:S01]  /*28e0*/  @P0 LEA.HI.X R5, R30, R11, R33, 0x1, P4 ;  /* 0x0000000b1e050211 */ /* 0x000fe200020f0c21 */
[----:B------:R-:W-:-:S04]  /*28f0*/  IMAD R2, R15, c[0x0][0x218], RZ ;  /* 0x000086000f027a24 */ /* 0x000fc800078e02ff */
[----:B------:R1:W-:Y:S01]  /*2900*/  @P0 LDGSTS.E.BYPASS.LTC128B.128 [R29+0x17100], [R4.64], !P1 ;  /* 0x17100000041d0fae */ /* 0x0003e2000c901d46 */
[----:B------:R-:W-:Y:S02]  /*2910*/  IMAD R2, R36, c[0x0][0x21c], R2 ;  /* 0x0000870024027a24 */ /* 0x000fe400078e0202 */
[----:B-1----:R-:W-:Y:S01]  /*2920*/  IMAD R6, R23, c[0x0][0x210], RZ ;  /* 0x0000840017067a24 */ /* 0x002fe200078e02ff */
[----:B------:R-:W0:Y:S03]  /*2930*/  LDGDEPBAR ;  /* 0x00000000000079af */ /* 0x000e260000000000 */
[----:B------:R-:W-:Y:S01]  /*2940*/  IMAD R6, R134, c[0x0][0x214], R6 ;  /* 0x0000850086067a24 */ /* 0x000fe200078e0206 */
[----:B------:R-:W-:-:S03]  /*2950*/  LEA R10, P2, R0, c[0x0][0x1f8], 0x1 ;  /* 0x00007e00000a7a11 */ /* 0x000fc600078408ff */
[----:B------:R-:W-:-:S05]  /*2960*/  IMAD.IADD R4, R19, 0x1, R6 ;  /* 0x0000000113047824 */ /* 0x000fca00078e0206 */
[----:B------:R-:W-:-:S04]  /*2970*/  IADD3.X R2, R4, R3, R2, P3, !PT ;  /* 0x0000000304027210 */ /* 0x000fc80001ffe402 */
[----:B------:R-:W-:Y:S02]  /*2980*/  LEA.HI.X R0, R0, c[0x0][0x1fc], R2, 0x1, P2 ;  /* 0x00007f0000007a11 */ /* 0x000fe400010f0c02 */
[----:B------:R-:W-:Y:S01]  /*2990*/  R2P PR, R25, 0x6 ;  /* 0x0000000619007804 */ /* 0x000fe20000000000 */
[----:B------:R-:W-:-:S04]  /*29a0*/  DEPBAR.LE SB0, 0x1 ;  /* 0x000080400000791a */ /* 0x000fc80000000000 */
[----:B------:R-:W1:Y:S04]  /*29b0*/  S2R R25, SR_TID.X ;  /* 0x0000000000197919 */ /* 0x000e680000002100 */
[----:B------:R-:W-:Y:S01]  /*29c0*/  BAR.SYNC.DEFER_BLOCKING 0x0 ;  /* 0x0000000000007b1d */ /* 0x000fe20000010000 */
[----:B-1----:R-:W-:-:S04]  /*29d0*/  SHF.R.S32.HI R17, RZ, 0x1f, R25 ;  /* 0x0000001fff117819 */ /* 0x002fc80000011419 */
        /* <DEDUP_REMOVED lines=8> */
[----:B------:R-:W-:Y:S04]  /*2a60*/  STL.64 [R1+0xc8], R18 ;  /* 0x0000c81201007387 */ /* 0x000fe80000100a00 */
[----:B------:R-:W-:Y:S04]  /*2a70*/  STL [R1+0xd8], R4 ;  /* 0x0000d80401007387 */ /* 0x000fe80000100800 */
[----:B--2---:R-:W-:Y:S04]  /*2a80*/  LDSM.16.M88.4 R172, [R16] ;  /* 0x0000000010ac783b */ /* 0x004fe80000000200 */
[----:B---3--:R-:W-:Y:S04]  /*2a90*/  LDSM.16.M88.4 R192, [R13] ;  /* 0x000000000dc0783b */ /* 0x008fe80000000200 */
[----:B----4-:R-:W-:Y:S04]  /*2aa0*/  LDSM.16.M88.4 R196, [R12] ;  /* 0x000000000cc4783b */ /* 0x010fe80000000200 */
[----:B------:R-:W-:Y:S04]  /*2ab0*/  LDSM.16.M88.4 R204, [R16+0x4000] ;  /* 0x0040000010cc783b */ /* 0x000fe80000000200 */
        /* <DEDUP_REMOVED lines=8> */
[----:B------:R-:W-:Y:S06]  /*2b40*/  BAR.SYNC.DEFER_BLOCKING 0x0 ;  /* 0x0000000000007b1d */ /* 0x000fec0000010000 */
[----:B------:R-:W2:Y:S01]  /*2b50*/  SHFL.IDX PT, R4, R0, RZ, 0x181f ;  /* 0x00181fff00047589 */ /* 0x000ea200000e0000 */
[----:B------:R-:W-:-:S04]  /*2b60*/  DEPBAR.LE SB0, 0x0 ;  /* 0x000080000000791a */ /* 0x000fc80000000000 */
[----:B------:R-:W-:Y:S01]  /*2b70*/  BAR.SYNC.DEFER_BLOCKING 0x0 ;  /* 0x0000000000007b1d */ /* 0x000fe20000010000 */
[C---:B------:R-:W-:Y:S01]  /*2b80*/  ISETP.GE.AND P5, PT, R26.reuse, c[0x0][0x1d4], PT ;  /* 0x000075001a007a0c */ /* 0x040fe20003fa6270 */
[----:B------:R-:W-:-:S04]  /*2b90*/  IMAD.SHL.U32 R80, R26, 0x2, RZ ;  /* 0x000000021a507824 */ /* 0x000fc800078e00ff */
[----:B------:R-:W3:Y:S01]  /*2ba0*/  SHFL.IDX PT, R2, R10, 0x1, 0x181f ;  /* 0x00381f000a027f89 */ /* 0x000ee200000e0000 */
[----:B------:R-:W-:-:S03]  /*2bb0*/  ISETP.LT.OR P3, PT, R14, 0x1, P5 ;  /* 0x000000010e00780c */ /* 0x000fc60002f61670 */
[----:B------:R-:W4:Y:S01]  /*2bc0*/  SHFL.IDX PT, R3, R0, 0x1, 0x181f ;  /* 0x00381f0000037f89 */ /* 0x000f2200000e0000 */
[----:B------:R-:W-:Y:S02]  /*2bd0*/  SHF.L.U64.HI R73, R26, 0x1, R27 ;  /* 0x000000011a497819 */ /* 0x000fe4000001021b */
[----:B-1----:R-:W-:Y:S01]  /*2be0*/  IADD3 R8, P0, R7, R80, RZ ;  /* 0x0000005007087210 */ /* 0x002fe20007f1e0ff */
[----:B------:R-:W1:Y:S01]  /*2bf0*/  LDSM.16.M88.4 R20, [R135] ;  /* 0x000000008714783b */ /* 0x000e620000000200 */
[----:B------:R-:W-:-:S03]  /*2c00*/  IADD3 R90, R135, 0x20, RZ ;  /* 0x00000020875a7810 */ /* 0x000fc60007ffe0ff */
[----:B--2---:R-:W-:Y:S01]  /*2c10*/  IMAD.X R9, R4, 0x1, R73, P0 ;  /* 0x0000000104097824 */ /* 0x004fe200000e0649 */
[----:B------:R-:W-:Y:S01]  /*2c20*/  @P1 IADD3 R90, R135, -0x20, RZ ;  /* 0xffffffe0875a1810 */ /* 0x000fe20007ffe0ff */
[----:B------:R-:W-:Y:S01]  /*2c30*/  IMAD.SHL.U32 R79, R32, 0x2, RZ ;  /* 0x00000002204f7824 */ /* 0x000fe200078e00ff */
[----:B------:R-:W2:Y:S01]  /*2c40*/  LDSM.16.M88.4 R24, [R135+0x800] ;  /* 0x000800008718783b */ /* 0x000ea20000000200 */
[----:B------:R-:W-:Y:S02]  /*2c50*/  IMAD.SHL.U32 R81, R31, 0x2, RZ ;  /* 0x000000021f517824 */ /* 0x000fe400078e00ff */
[----:B------:R-:W-:Y:S01]  /*2c60*/  IMAD.SHL.U32 R82, R30, 0x2, RZ ;  /* 0x000000021e527824 */ /* 0x000fe200078e00ff */
[----:B------:R-:W-:Y:S01]  /*2c70*/  LDSM.16.M88.4 R44, [R135+0x1000] ;  /* 0x00100000872c783b */ /* 0x000fe20000000200 */
[----:B------:R-:W-:-:S03]  /*2c80*/  SHF.L.U64.HI R74, R32, 0x1, R35 ;  /* 0x00000001204a7819 */ /* 0x000fc60000010223 */
[----:B------:R-:W-:Y:S01]  /*2c90*/  LDSM.16.M88.4 R64, [R135+0x1800] ;  /* 0x001800008740783b */ /* 0x000fe20000000200 */
[----:B------:R-:W-:-:S03]  /*2ca0*/  SHF.L.U64.HI R75, R31, 0x1, R34 ;  /* 0x000000011f4b7819 */ /* 0x000fc60000010222 */
[----:B------:R-:W1:Y:S01]  /*2cb0*/  LDSM.16.M88.4 R36, [R90] ;  /* 0x000000005a24783b */ /* 0x000e620000000200 */
[----:B------:R-:W-:-:S03]  /*2cc0*/  SHF.L.U64.HI R76, R30, 0x1, R33 ;  /* 0x000000011e4c7819 */ /* 0x000fc60000010221 */
[----:B------:R-:W1:Y:S01]  /*2cd0*/  LDSM.16.M88.4 R40, [R90+0x800] ;  /* 0x000800005a28783b */ /* 0x000e620000000200 */
[----:B------:R-:W-:-:S03]  /*2ce0*/  IADD3 R12, P1, R7, R81, RZ ;  /* 0x00000051070c7210 */ /* 0x000fc60007f3e0ff */
[----:B------:R-:W1:Y:S01]  /*2cf0*/  LDSM.16.M88.4 R52, [R90+0x1000] ;  /* 0x001000005a34783b */ /* 0x000e620000000200 */
[----:B------:R-:W-:-:S03]  /*2d00*/  IADD3 R6, P0, R7, R82, RZ ;  /* 0x0000005207067210 */ /* 0x000fc60007f1e0ff */
[----:B------:R-:W-:Y:S04]  /*2d10*/  LDSM.16.M88.4 R68, [R90+0x1800] ;  /* 0x001800005a44783b */ /* 0x000fe80000000200 */
[----:B------:R-:W-:Y:S01]  /*2d20*/  @!PT LDS RZ, [RZ] ;  /* 0x00000000fffff984 */ /* 0x000fe20000000800 */
[----:B------:R-:W-:Y:S01]  /*2d30*/  @!PT LDS RZ, [RZ] ;  /* 0x00000000fffff984 */ /* 0x000fe20000000800 */
[----:B------:R-:W-:Y:S01]  /*2d40*/  @!PT LDS RZ, [RZ] ;  /* 0x00000000fffff984 */ /* 0x000fe20000000800 */
[----:B------:R2:W-:Y:S01]  /*2d50*/  LDGSTS.E.BYPASS.LTC128B.128 [R29+0x100], [R8.64], !P3 ;  /* 0x00100000081d7fae */ /* 0x0005e2000d901d46 */
[----:B------:R-:W-:Y:S01]  /*2d60*/  IMAD.X R13, R4, 0x1, R75, P1 ;  /* 0x00000001040d7824 */ /* 0x000fe200008e064b */
[----:B------:R-:W-:Y:S02]  /*2d70*/  ISETP.GE.AND P4, PT, R32, c[0x0][0x1d4], PT ;  /* 0x0000750020007a0c */ /* 0x000fe40003f86270 */
[----:B--2---:R-:W-:Y:S01]  /*2d80*/  IADD3 R8, P3, R7, R79, RZ ;  /* 0x0000004f07087210 */ /* 0x004fe20007f7e0ff */
[----:B------:R-:W-:-:S04]  /*2d90*/  IMAD.X R7, R4, 0x1, R76, P0 ;  /* 0x0000000104077824 */ /* 0x000fc800000e064c */
[----:B------:R-:W-:Y:S01]  /*2da0*/  IMAD.X R9, R4, 0x1, R74, P3 ;  /* 0x0000000104097824 */ /* 0x000fe200018e064a */
[----:B---3--:R-:W-:-:S05]  /*2db0*/  IADD3 R4, P0, R2, R79, RZ ;  /* 0x0000004f02047210 */ /* 0x008fca0007f1e0ff */
[----:B----4-:R-:W-:Y:S01]  /*2dc0*/  IMAD.X R5, R3, 0x1, R74, P0 ;  /* 0x0000000103057824 */ /* 0x010fe200000e064a */
[----:B------:R-:W-:Y:S01]  /*2dd0*/  ISETP.LT.OR P0, PT, R14, 0x1, P4 ;  /* 0x000000010e00780c */ /* 0x000fe20002701670 */
[----:B-1----:R-:W-:Y:S01]  /*2de0*/  HMMA.16816.F32 R16, R168, R20, RZ ;  /* 0x00000014a810723c */ /* 0x002fe200000018ff */
[----:B------:R-:W-:-:S04]  /*2df0*/  ISETP.GE.AND P3, PT, R31, c[0x0][0x1d4], PT ;  /* 0x000075001f007a0c */ /* 0x000fc80003f66270 */
[----:B------:R-:W-:Y:S02]  /*2e00*/  ISETP.LT.OR P1, PT, R14, 0x1, P3 ;  /* 0x000000010e00780c */ /* 0x000fe40001f21670 */
[----:B------:R-:W-:-:S05]  /*2e10*/  SEL R0, R28, 0xffffffc0, !P2 ;  /* 0xffffffc01c007807 */ /* 0x000fca0005000000 */
[----:B------:R1:W-:Y:S01]  /*2e20*/  LDGSTS.E.BYPASS.LTC128B.128 [R29+0x2100], [R8.64], !P0 ;  /* 0x02100000081d7fae */ /* 0x0003e2000c101d46 */
[----:B------:R-:W-:Y:S02]  /*2e30*/  IADD3 R10, P2, R2, R80, RZ ;  /* 0x00000050020a7210 */ /* 0x000fe40007f5e0ff */
[----:B------:R-:W-:-:S03]  /*2e40*/  ISETP.LT.OR P5, PT, R14, 0x21, P5 ;  /* 0x000000210e00780c */ /* 0x000fc60002fa1670 */
[----:B------:R-:W-:Y:S01]  /*2e50*/  IMAD.X R11, R3, 0x1, R73, P2 ;  /* 0x00000001030b7824 */ /* 0x000fe200010e0649 */
[C---:B------:R-:W-:Y:S01]  /*2e60*/  ISETP.LT.OR P4, PT, R14.reuse, 0x21, P4 ;  /* 0x000000210e00780c */ /* 0x040fe20002781670 */
[----:B------:R2:W-:Y:S01]  /*2e70*/  LDGSTS.E.BYPASS.LTC128B.128 [R29+0x4100], [R12.64], !P1 ;  /* 0x041000000c1d7fae */ /* 0x0005e2000c901d46 */
[----:B------:R-:W-:Y:S02]  /*2e80*/  ISETP.LT.OR P3, PT, R14, 0x21, P3 ;  /* 0x000000210e00780c */ /* 0x000fe40001f61670 */
[----:B-1----:R-:W-:-:S05]  /*2e90*/  IADD3 R8, P0, R2, R81, RZ ;  /* 0x0000005102087210 */ /* 0x002fca0007f1e0ff */
[----:B------:R-:W-:Y:S01]  /*2ea0*/  IMAD.X R9, R3, 0x1, R75, P0 ;  /* 0x0000000103097824 */ /* 0x000fe200000e064b */
[----:B------:R-:W-:-:S04]  /*2eb0*/  ISETP.GE.AND P0, PT, R30, c[0x0][0x1d4], PT ;  /* 0x000075001e007a0c */ /* 0x000fc80003f06270 */
[C---:B------:R-:W-:Y:S02]  /*2ec0*/  ISETP.LT.OR P2, PT, R14.reuse, 0x1, P0 ;  /* 0x000000010e00780c */ /* 0x040fe40000741670 */
[----:B------:R-:W-:Y:S02]  /*2ed0*/  ISETP.LT.OR P1, PT, R14, 0x21, P0 ;  /* 0x000000210e00780c */ /* 0x000fe40000721670 */
[----:B------:R-:W-:Y:S01]  /*2ee0*/  IADD3 R2, P0, R2, R82, RZ ;  /* 0x0000005202027210 */ /* 0x000fe20007f1e0ff */
[----:B--2---:R-:W-:Y:S01]  /*2ef0*/  HMMA.16816.F32 R12, R168, R24, RZ ;  /* 0x00000018a80c723c */ /* 0x004fe200000018ff */
[----:B------:R-:W-:-:S03]  /*2f00*/  IMAD.IADD R249, R135, 0x1, R0 ;  /* 0x0000000187f97824 */ /* 0x000fc600078e0200 */
[----:B------:R-:W-:-:S04]  /*2f10*/  IMAD.X R3, R3, 0x1, R76, P0 ;  /* 0x0000000103037824 */ /* 0x000fc800000e064c */
[----:B------:R-:W-:Y:S01]  /*2f20*/  HMMA.16816.F32 R48, R172, R36, R16 ;  /* 0x00000024ac30723c */ /* 0x000fe20000001810 */
[----:B------:R1:W-:Y:S04]  /*2f30*/  LDGSTS.E.BYPASS.LTC128B.128 [R29+0x6100], [R6.64], !P2 ;  /* 0x06100000061d7fae */ /* 0x0003e8000d101d46 */
[----:B------:R2:W-:Y:S03]  /*2f40*/  LDGSTS.E.BYPASS.LTC128B.128 [R29+0x1100], [R10.64], !P5 ;  /* 0x011000000a1d7fae */ /* 0x0005e6000e901d46 */
[C---:B------:R-:W-:Y:S01]  /*2f50*/  HMMA.16816.F32 R16, R168.reuse, R22, RZ ;  /* 0x00000016a810723c */ /* 0x040fe200000018ff */
[----:B------:R1:W-:Y:S04]  /*2f60*/  LDGSTS.E.BYPASS.LTC128B.128 [R29+0x3100], [R4.64], !P4 ;  /* 0x03100000041d7fae */ /* 0x0003e8000e101d46 */
[----:B------:R2:W-:Y:S04]  /*2f70*/  LDGSTS.E.BYPASS.LTC128B.128 [R29+0x5100], [R8.64], !P3 ;  /* 0x05100000081d7fae */ /* 0x0005e8000d901d46 */
[----:B------:R2:W-:Y:S04]  /*2f80*/  LDGSTS.E.BYPASS.LTC128B.128 [R29+0x7100], [R2.64], !P1 ;  /* 0x07100000021d7fae */ /* 0x0005e8000c901d46 */
[----:B------:R-:W3:Y:S01]  /*2f90*/  LDSM.16.M88.4 R32, [R249] ;  /* 0x00000000f920783b */ /* 0x000ee20000000200 */
[----:B------:R-:W-:Y:S01]  /*2fa0*/  HMMA.16816.F32 R24, R168, R26, RZ ;  /* 0x0000001aa818723c */ /* 0x000fe200000018ff */
[----:B------:R-:W-:-:S02]  /*2fb0*/  IADD3 R91, R90, 0x6000, RZ ;  /* 0x000060005a5b7810 */ /* 0x000fc40007ffe0ff */
[----:B------:R-:W-:Y:S01]  /*2fc0*/  IADD3 R92, R90, 0x2000, RZ ;  /* 0x000020005a5c7810 */ /* 0x000fe20007ffe0ff */
[----:B------:R-:W-:Y:S04]  /*2fd0*/  STL [R1+0x4], R90 ;  /* 0x0000045a01007387 */ /* 0x000fe80000100800 */
[----:B------:R-:W0:Y:S02]  /*2fe0*/  LDGDEPBAR ;  /* 0x00000000000079af */ /* 0x000e240000000000 */
[C---:B------:R-:W-:Y:S08]  /*2ff0*/  HMMA.16816.F32 R20, R172.reuse, R38, R16 ;  /* 0x00000026ac14723c */ /* 0x040ff00000001810 */
[----:B-1----:R-:W-:Y:S01]  /*3000*/  HMMA.16816.F32 R4, R172, R40, R12 ;  /* 0x00000028ac04723c */ /* 0x002fe2000000180c */
[----:B--2---:R-:W1:Y:S07]  /*3010*/  LDSM.16.M88.4 R28, [R249+0x800] ;  /* 0x00080000f91c783b */ /* 0x004e6e0000000200 */
[C---:B------:R-:W-:Y:S08]  /*3020*/  HMMA.16816.F32 R12, R168.reuse, R44, RZ ;  /* 0x0000002ca80c723c */ /* 0x040ff000000018ff */
[----:B------:R-:W-:Y:S08]  /*3030*/  HMMA.16816.F32 R8, R168, R46, RZ ;  /* 0x0000002ea808723c */ /* 0x000ff000000018ff */
[C---:B------:R-:W-:Y:S08]  /*3040*/  HMMA.16816.F32 R16, R172.reuse, R42, R24 ;  /* 0x0000002aac10723c */ /* 0x040ff00000001818 */
[C---:B------:R-:W-:Y:S08]  /*3050*/  HMMA.16816.F32 R36, R172.reuse, R52, R12 ;  /* 0x00000034ac24723c */ /* 0x040ff0000000180c */
[----:B------:R-:W-:Y:S08]  /*3060*/  HMMA.16816.F32 R24, R172, R54, R8 ;  /* 0x00000036ac18723c */ /* 0x000ff00000001808 */
[----:B---3--:R-:W-:Y:S01]  /*3070*/  HMMA.16816.F32 R52, R192, R34, R20 ;  /* 0x00000022c034723c */ /* 0x008fe20000001814 */
[----:B------:R-:W2:Y:S01]  /*3080*/  LDSM.16.M88.4 R20, [R249+0x1000] ;  /* 0x00100000f914783b */ /* 0x000ea20000000200 */
[----:B------:R-:W-:-:S06]  /*3090*/  IMAD.IADD R248, R91, 0x1, R0 ;  /* 0x000000015bf87824 */ /* 0x000fcc00078e0200 */
[----:B-1----:R-:W-:Y:S08]  /*30a0*/  HMMA.16816.F32 R60, R192, R28, R4 ;  /* 0x0000001cc03c723c */ /* 0x002ff00000001804 */
[C---:B------:R-:W-:Y:S08]  /*30b0*/  HMMA.16816.F32 R4, R168.reuse, R64, RZ ;  /* 0x00000040a804723c */ /* 0x040ff000000018ff */
[----:B------:R-:W-:Y:S08]  /*30c0*/  HMMA.16816.F32 R12, R168, R66, RZ ;  /* 0x00000042a80c723c */ /* 0x000ff000000018ff */
[----:B------:R-:W-:Y:S01]  /*30d0*/  HMMA.16816.F32 R56, R192, R30, R16 ;  /* 0x0000001ec038723c */ /* 0x000fe20000001810 */
[----:B------:R-:W1:Y:S04]  /*30e0*/  LDSM.16.M88.4 R16, [R249+0x1800] ;  /* 0x00180000f910783b */ /* 0x000e680000000200 */
[----:B------:R-:W3:Y:S03]  /*30f0*/  LDSM.16.M88.4 R28, [R248+-0x6000] ;  /* 0xffa00000f81c783b */ /* 0x000ee60000000200 */
[----:B------:R-:W-:Y:S08]  /*3100*/  HMMA.16816.F32 R8, R172, R68, R4 ;  /* 0x00000044ac08723c */ /* 0x000ff00000001804 */
[----:B------:R-:W-:Y:S08]  /*3110*/  HMMA.16816.F32 R48, R192, R32, R48 ;  /* 0x00000020c030723c */ /* 0x000ff00000001830 */
[----:B------:R-:W-:Y:S01]  /*3120*/  HMMA.16816.F32 R4, R172, R70, R12 ;  /* 0x00000046ac04723c */ /* 0x000fe2000000180c */
[----:B------:R-:W-:Y:S07]  /*3130*/  LDSM.16.M88.4 R12, [R135+0x2000] ;  /* 0x00200000870c783b */ /* 0x000fee0000000200 */
[C---:B--2---:R-:W-:Y:S01]  /*3140*/  HMMA.16816.F32 R44, R192.reuse, R20, R36 ;  /* 0x00000014c02c723c */ /* 0x044fe20000001824 */
[----:B------:R-:W2:Y:S07]  /*3150*/  LDSM.16.M88.4 R36, [R248+-0x5800] ;  /* 0xffa80000f824783b */ /* 0x000eae0000000200 */
[C---:B------:R-:W-:Y:S01]  /*3160*/  HMMA.16816.F32 R40, R192.reuse, R22, R24 ;  /* 0x00000016c028723c */ /* 0x040fe20000001818 */
[----:B------:R-:W4:Y:S04]  /*3170*/  LDSM.16.M88.4 R24, [R248+-0x5000] ;  /* 0xffb00000f818783b */ /* 0x000f280000000200 */
[----:B------:R-:W4:Y:S03]  /*3180*/  LDSM.16.M88.4 R20, [R248+-0x4800] ;  /* 0xffb80000f814783b */ /* 0x000f260000000200 */
[C---:B-1----:R-:W-:Y:S08]  /*3190*/  HMMA.16816.F32 R32, R192.reuse, R16, R8 ;  /* 0x00000010c020723c */ /* 0x042ff00000001808 */
[----:B------:R-:W-:Y:S08]  /*31a0*/  HMMA.16816.F32 R16, R192, R18, R4 ;  /* 0x00000012c010723c */ /* 0x000ff00000001804 */
[C---:B---3--:R-:W-:Y:S08]  /*31b0*/  HMMA.16816.F32 R8, R196.reuse, R28, R48 ;  /* 0x0000001cc408723c */ /* 0x048ff00000001830 */
[----:B------:R-:W-:Y:S01]  /*31c0*/  HMMA.16816.F32 R4, R196, R30, R52 ;  /* 0x0000001ec404723c */ /* 0x000fe20000001834 */
[----:B------:R-:W1:Y:S01]  /*31d0*/  LDSM.16.M88.4 R52, [R135+0x2800] ;  /* 0x002800008734783b */ /* 0x000e620000000200 */
[----:B------:R-:W-:-:S06]  /*31e0*/  IADD3 R0, R90, 0x2800, RZ ;  /* 0x000028005a007810 */ /* 0x000fcc0007ffe0ff */
[C---:B--2---:R-:W-:Y:S08]  /*31f0*/  HMMA.16816.F32 R28, R196.reuse, R36, R60 ;  /* 0x00000024c41c723c */ /* 0x044ff0000000183c */
[C---:B------:R-:W-:Y:S08]  /*3200*/  HMMA.16816.F32 R36, R196.reuse, R38, R56 ;  /* 0x00000026c424723c */ /* 0x040ff00000001838 */
[C---:B----4-:R-:W-:Y:S08]  /*3210*/  HMMA.16816.F32 R56, R196.reuse, R24, R44 ;  /* 0x00000018c438723c */ /* 0x050ff0000000182c */
[C---:B------:R-:W-:Y:S08]  /*3220*/  HMMA.16816.F32 R48, R196.reuse, R26, R40 ;  /* 0x0000001ac430723c */ /* 0x040ff00000001828 */
[C---:B------:R-:W-:Y:S01]  /*3230*/  HMMA.16816.F32 R44, R196.reuse, R20, R32 ;  /* 0x00000014c42c723c */ /* 0x040fe20000001820 */
[----:B------:R-:W-:Y:S07]  /*3240*/  LDSM.16.M88.4 R32, [R0] ;  /* 0x000000000020783b */ /* 0x000fee0000000200 */
[----:B------:R-:W-:Y:S08]  /*3250*/  HMMA.16816.F32 R40, R196, R22, R16 ;  /* 0x00000016c428723c */ /* 0x000ff00000001810 */
[C---:B------:R-:W-:Y:S01]  /*3260*/  HMMA.16816.F32 R24, R200.reuse, R12, R8 ;  /* 0x0000000cc818723c */ /* 0x040fe20000001808 */
[----:B------:R-:W2:Y:S07]  /*3270*/  LDSM.16.M88.4 R8, [R135+0x3000] ;  /* 0x003000008708783b */ /* 0x000eae0000000200 */
[C---:B------:R-:W-:Y:S01]  /*3280*/  HMMA.16816.F32 R20, R200.reuse, R14, R4 ;  /* 0x0000000ec814723c */ /* 0x040fe20000001804 */
[----:B------:R-:W3:Y:S04]  /*3290*/  LDSM.16.M88.4 R4, [R135+0x3800] ;  /* 0x003800008704783b */ /* 0x000ee80000000200 */
[----:B------:R-:W4:Y:S03]  /*32a0*/  LDSM.16.M88.4 R12, [R92] ;  /* 0x000000005c0c783b */ /* 0x000f260000000200 */
[C---:B-1----:R-:W-:Y:S01]  /*32b0*/  HMMA.16816.F32 R16, R200.reuse, R52, R28 ;  /* 0x00000034c810723c */ /* 0x042fe2000000181c */
[----:B------:R-:W-:Y:S04]  /*32c0*/  STL [R1+0x8], R91 ;  /* 0x0000085b01007387 */ /* 0x000fe80000100800 */
[----:B------:R-:W-:Y:S04]  /*32d0*/  STL [R1+0x18], R92 ;  /* 0x0000185c01007387 */ /* 0x000fe80000100800 */
[----:B------:R1:W-:Y:S01]  /*32e0*/  STL [R1+0xc], R0 ;  /* 0x00000c0001007387 */ /* 0x0003e20000100800 */
[C---:B------:R-:W-:Y:S08]  /*32f0*/  HMMA.16816.F32 R36, R200.reuse, R54, R36 ;  /* 0x00000036c824723c */ /* 0x040ff00000001824 */
[----:B--2---:R-:W-:Y:S01]  /*3300*/  HMMA.16816.F32 R52, R200, R10, R48 ;  /* 0x0000000ac834723c */ /* 0x004fe20000001830 */
[----:B-1----:R-:W-:-:S07]  /*3310*/  IADD3 R0, R90, 0x3000, RZ ;  /* 0x000030005a007810 */ /* 0x002fce0007ffe0ff */
[C---:B---3--:R-:W-:Y:S01]  /*3320*/  HMMA.16816.F32 R48, R200.reuse, R4, R44 ;  /* 0x00000004c830723c */ /* 0x048fe2000000182c */
[----:B------:R-:W-:Y:S04]  /*3330*/  STL [R1+0x10], R0 ;  /* 0x0000100001007387 */ /* 0x000fe80000100800 */
[----:B------:R1:W2:Y:S03]  /*3340*/  LDSM.16.M88.4 R28, [R0] ;  /* 0x00000000001c783b */ /* 0x0002a60000000200 */
[----:B------:R-:W-:Y:S08]  /*3350*/  HMMA.16816.F32 R44, R200, R6, R40 ;  /* 0x00000006c82c723c */ /* 0x000ff00000001828 */
[----:B----4-:R-:W-:Y:S08]  /*3360*/  HMMA.16816.F32 R40, R204, R12, R24 ;  /* 0x0000000ccc28723c */ /* 0x010ff00000001818 */
[----:B------:R-:W-:Y:S01]  /*3370*/  HMMA.16816.F32 R60, R200, R8, R56 ;  /* 0x00000008c83c723c */ /* 0x000fe20000001838 */
[----:B------:R-:W-:Y:S01]  /*3380*/  LDSM.16.M88.4 R56, [R249+0x3000] ;  /* 0x00300000f938783b */ /* 0x000fe20000000200 */
[----:B-1----:R-:W-:-:S06]  /*3390*/  IADD3 R0, R90, 0x3800, RZ ;  /* 0x000038005a007810 */ /* 0x002fcc0007ffe0ff */
[C---:B------:R-:W-:Y:S01]  /*33a0*/  HMMA.16816.F32 R24, R204.reuse, R14, R20 ;  /* 0x0000000ecc18723c */ /* 0x040fe20000001814 */
[----:B------:R-:W1:Y:S04]  /*33b0*/  LDSM.16.M88.4 R12, [R249+0x2800] ;  /* 0x00280000f90c783b */ /* 0x000e680000000200 */
[----:B------:R-:W3:Y:S03]  /*33c0*/  LDSM.16.M88.4 R20, [R0] ;  /* 0x000000000014783b */ /* 0x000ee60000000200 */
[C---:B------:R-:W-:Y:S01]  /*33d0*/  HMMA.16816.F32 R8, R204.reuse, R32, R16 ;  /* 0x00000020cc08723c */ /* 0x040fe20000001810 */
[----:B------:R-:W4:Y:S07]  /*33e0*/  LDSM.16.M88.4 R16, [R249+0x2000] ;  /* 0x00200000f910783b */ /* 0x000f2e0000000200 */
[C---:B------:R-:W-:Y:S08]  /*33f0*/  HMMA.16816.F32 R4, R204.reuse, R34, R36 ;  /* 0x00000022cc04723c */ /* 0x040ff00000001824 */
[C---:B--2---:R-:W-:Y:S01]  /*3400*/  HMMA.16816.F32 R32, R204.reuse, R28, R60 ;  /* 0x0000001ccc20723c */ /* 0x044fe2000000183c */
[----:B------:R-:W-:Y:S07]  /*3410*/  LDSM.16.M88.4 R60, [R135+0x5800] ;  /* 0x00580000873c783b */ /* 0x000fee0000000200 */
[----:B------:R-:W-:Y:S08]  /*3420*/  HMMA.16816.F32 R52, R204, R30, R52 ;  /* 0x0000001ecc34723c */ /* 0x000ff00000001834 */
[----:B-1----:R-:W-:Y:S08]  /*3430*/  HMMA.16816.F32 R28, R208, R12, R8 ;  /* 0x0000000cd01c723c */ /* 0x002ff00000001808 */
[C---:B---3--:R-:W-:Y:S08]  /*3440*/  HMMA.16816.F32 R48, R204.reuse, R20, R48 ;  /* 0x00000014cc30723c */ /* 0x048ff00000001830 */
[----:B------:R-:W-:Y:S01]  /*3450*/  HMMA.16816.F32 R44, R204, R22, R44 ;  /* 0x00000016cc2c723c */ /* 0x000fe2000000182c */
[----:B------:R-:W1:Y:S07]  /*3460*/  LDSM.16.M88.4 R20, [R249+0x3800] ;  /* 0x00380000f914783b */ /* 0x000e6e0000000200 */
[C---:B----4-:R-:W-:Y:S08]  /*3470*/  HMMA.16816.F32 R40, R208.reuse, R16, R40 ;  /* 0x00000010d028723c */ /* 0x050ff00000001828 */
[C---:B------:R-:W-:Y:S01]  /*3480*/  HMMA.16816.F32 R36, R208.reuse, R18, R24 ;  /* 0x00000012d024723c */ /* 0x040fe20000001818 */
[----:B------:R-:W2:Y:S04]  /*3490*/  LDSM.16.M88.4 R16, [R248+-0x4000] ;  /* 0xffc00000f810783b */ /* 0x000ea80000000200 */
[----:B------:R-:W-:Y:S03]  /*34a0*/  LDSM.16.M88.4 R24, [R248+-0x3000] ;  /* 0xffd00000f818783b */ /* 0x000fe60000000200 */
[C---:B------:R-:W-:Y:S01]  /*34b0*/  HMMA.16816.F32 R8, R208.reuse, R14, R4 ;  /* 0x0000000ed008723c */ /* 0x040fe20000001804 */
[----:B------:R-:W3:Y:S07]  /*34c0*/  LDSM.16.M88.4 R12, [R248+-0x3800] ;  /* 0xffc80000f80c783b */ /* 0x000eee0000000200 */
[C---:B------:R-:W-:Y:S08]  /*34d0*/  HMMA.16816.F32 R4, R208.reuse, R56, R32 ;  /* 0x00000038d004723c */ /* 0x040ff00000001820 */
[C---:B------:R-:W-:Y:S08]  /*34e0*/  HMMA.16816.F32 R32, R208.reuse, R58, R52 ;  /* 0x0000003ad020723c */ /* 0x040ff00000001834 */
[C---:B-1----:R-:W-:Y:S08]  /*34f0*/  HMMA.16816.F32 R56, R208.reuse, R20, R48 ;  /* 0x00000014d038723c */ /* 0x042ff00000001830 */
[----:B------:R-:W-:Y:S01]  /*3500*/  HMMA.16816.F32 R52, R208, R22, R44 ;  /* 0x00000016d034723c */ /* 0x000fe2000000182c */
[----:B------:R-:W-:Y:S07]  /*3510*/  LDSM.16.M88.4 R20, [R135+0x4000] ;  /* 0x004000008714783b */ /* 0x000fee0000000200 */
[C---:B--2---:R-:W-:Y:S08]  /*3520*/  HMMA.16816.F32 R48, R212.reuse, R16, R40 ;  /* 0x00000010d430723c */ /* 0x044ff00000001828 */
[C---:B------:R-:W-:Y:S01]  /*3530*/  HMMA.16816.F32 R44, R212.reuse, R18, R36 ;  /* 0x00000012d42c723c */ /* 0x040fe20000001824 */
[----:B------:R-:W1:Y:S04]  /*3540*/  LDSM.16.M88.4 R16, [R135+0x4800] ;  /* 0x004800008710783b */ /* 0x000e680000000200 */
[----:B------:R-:W2:Y:S03]  /*3550*/  LDSM.16.M88.4 R36, [R248+-0x2800] ;  /* 0xffd80000f824783b */ /* 0x000ea60000000200 */
[C---:B---3--:R-:W-:Y:S08]  /*3560*/  HMMA.16816.F32 R40, R212.reuse, R12, R28 ;  /* 0x0000000cd428723c */ /* 0x048ff0000000181c */
[C---:B------:R-:W-:Y:S01]  /*3570*/  HMMA.16816.F32 R28, R212.reuse, R14, R8 ;  /* 0x0000000ed41c723c */ /* 0x040fe20000001808 */
[----:B------:R-:W3:Y:S07]  /*3580*/  LDSM.16.M88.4 R12, [R135+0x5000] ;  /* 0x00500000870c783b */ /* 0x000eee0000000200 */
[C---:B------:R-:W-:Y:S08]  /*3590*/  HMMA.16816.F32 R8, R212.reuse, R24, R4 ;  /* 0x00000018d408723c */ /* 0x040ff00000001804 */
[----:B------:R-:W-:Y:S01]  /*35a0*/  HMMA.16816.F32 R4, R212, R26, R32 ;  /* 0x0000001ad404723c */ /* 0x000fe20000001820 */
[----:B------:R-:W-:-:S02]  /*35b0*/  IADD3 R2, R90, 0x5000, RZ ;  /* 0x000050005a027810 */ /* 0x000fc40007ffe0ff */
[C---:B------:R-:W-:Y:S02]  /*35c0*/  IADD3 R64, R90.reuse, 0x4000, RZ ;  /* 0x000040005a407810 */ /* 0x040fe40007ffe0ff */
[----:B------:R-:W-:-:S03]  /*35d0*/  IADD3 R3, R90, 0x4800, RZ ;  /* 0x000048005a037810 */ /* 0x000fc60007ffe0ff */
[----:B-1----:R-:W-:Y:S08]  /*35e0*/  HMMA.16816.F32 R32, R216, R18, R28 ;  /* 0x00000012d820723c */ /* 0x002ff0000000181c */
[----:B--2---:R-:W-:Y:S08]  /*35f0*/  HMMA.16816.F32 R24, R212, R36, R56 ;  /* 0x00000024d418723c */ /* 0x004ff00000001838 */
[----:B---3--:R-:W-:Y:S01]  /*3600*/  HMMA.16816.F32 R28, R216, R12, R8 ;  /* 0x0000000cd81c723c */ /* 0x008fe20000001808 */
[----:B------:R-:W1:Y:S07]  /*3610*/  LDSM.16.M88.4 R8, [R2] ;  /* 0x000000000208783b */ /* 0x000e6e0000000200 */
[----:B------:R-:W-:Y:S08]  /*3620*/  HMMA.16816.F32 R56, R212, R38, R52 ;  /* 0x00000026d438723c */ /* 0x000ff00000001834 */
[C---:B------:R-:W-:Y:S01]  /*3630*/  HMMA.16816.F32 R36, R216.reuse, R16, R40 ;  /* 0x00000010d824723c */ /* 0x040fe20000001828 */
[----:B------:R-:W2:Y:S07]  /*3640*/  LDSM.16.M88.4 R16, [R64] ;  /* 0x000000004010783b */ /* 0x000eae0000000200 */
[C---:B------:R-:W-:Y:S01]  /*3650*/  HMMA.16816.F32 R4, R216.reuse, R14, R4 ;  /* 0x0000000ed804723c */ /* 0x040fe20000001804 */
[----:B------:R-:W3:Y:S04]  /*3660*/  LDSM.16.M88.4 R12, [R3] ;  /* 0x00000000030c783b */ /* 0x000ee80000000200 */
[----:B------:R4:W-:Y:S03]  /*3670*/  STL [R1+0x14], R0 ;  /* 0x0000140001007387 */ /* 0x0009e60000100800 */
[C---:B------:R-:W-:Y:S08]  /*3680*/  HMMA.16816.F32 R52, R216.reuse, R20, R48 ;  /* 0x00000014d834723c */ /* 0x040ff00000001830 */
[----:B------:R-:W-:Y:S01]  /*3690*/  HMMA.16816.F32 R44, R216, R22, R44 ;  /* 0x00000016d82c723c */ /* 0x000fe2000000182c */
[----:B----4-:R-:W-:-:S05]  /*36a0*/  IADD3 R0, R90, 0x5800, RZ ;  /* 0x000058005a007810 */ /* 0x010fca0007ffe0ff */
[----:B------:R-:W4:Y:S02]  /*36b0*/  LDSM.16.M88.4 R48, [R0] ;  /* 0x000000000030783b */ /* 0x000f240000000200 */
[----:B------:R-:W-:Y:S08]  /*36c0*/  HMMA.16816.F32 R20, R216, R60, R24 ;  /* 0x0000003cd814723c */ /* 0x000ff00000001818 */
[C---:B-1----:R-:W-:Y:S08]  /*36d0*/  HMMA.16816.F32 R24, R220.reuse, R8, R28 ;  /* 0x00000008dc18723c */ /* 0x042ff0000000181c */
[----:B------:R-:W-:Y:S01]  /*36e0*/  HMMA.16816.F32 R4, R220, R10, R4 ;  /* 0x0000000adc04723c */ /* 0x000fe20000001804 */
[----:B------:R-:W1:Y:S07]  /*36f0*/  LDSM.16.M88.4 R8, [R249+0x5000] ;  /* 0x00500000f908783b */ /* 0x000e6e0000000200 */
[----:B------:R-:W-:Y:S08]  /*3700*/  HMMA.16816.F32 R60, R216, R62, R56 ;  /* 0x0000003ed83c723c */ /* 0x000ff00000001838 */
[C---:B--2---:R-:W-:Y:S01]  /*3710*/  HMMA.16816.F32 R56, R220.reuse, R16, R52 ;  /* 0x00000010dc38723c */ /* 0x044fe20000001834 */
[----:B------:R-:W2:Y:S07]  /*3720*/  LDSM.16.M88.4 R52, [R249+0x5800] ;  /* 0x00580000f934783b */ /* 0x000eae0000000200 */
[C---:B------:R-:W-:Y:S01]  /*3730*/  HMMA.16816.F32 R40, R220.reuse, R18, R44 ;  /* 0x00000012dc28723c */ /* 0x040fe2000000182c */
[----:B------:R-:W2:Y:S07]  /*3740*/  LDSM.16.M88.4 R16, [R249+0x4000] ;  /* 0x00400000f910783b */ /* 0x000eae0000000200 */
[C---:B---3--:R-:W-:Y:S08]  /*3750*/  HMMA.16816.F32 R36, R220.reuse, R12, R36 ;  /* 0x0000000cdc24723c */ /* 0x048ff00000001824 */
[C---:B------:R-:W-:Y:S01]  /*3760*/  HMMA.16816.F32 R32, R220.reuse, R14, R32 ;  /* 0x0000000edc20723c */ /* 0x040fe20000001820 */
[----:B------:R-:W3:Y:S07]  /*3770*/  LDSM.16.M88.4 R12, [R249+0x4800] ;  /* 0x00480000f90c783b */ /* 0x000eee0000000200 */
[----:B----4-:R-:W-:Y:S08]  /*3780*/  HMMA.16816.F32 R20, R220, R48, R20 ;  /* 0x00000030dc14723c */ /* 0x010ff00000001814 */
[C---:B-1----:R-:W-:Y:S08]  /*3790*/  HMMA.16816.F32 R24, R224.reuse, R8, R24 ;  /* 0x00000008e018723c */ /* 0x042ff00000001818 */
[C---:B------:R-:W-:Y:S08]  /*37a0*/  HMMA.16816.F32 R8, R224.reuse, R10, R4 ;  /* 0x0000000ae008723c */ /* 0x040ff00000001804 */
[----:B--2---:R-:W-:Y:S01]  /*37b0*/  HMMA.16816.F32 R4, R224, R52, R20 ;  /* 0x00000034e004723c */ /* 0x004fe20000001814 */
[----:B------:R-:W1:Y:S07]  /*37c0*/  LDSM.16.M88.4 R20, [R248+-0x2000] ;  /* 0xffe00000f814783b */ /* 0x000e6e0000000200 */
[----:B------:R-:W-:Y:S08]  /*37d0*/  HMMA.16816.F32 R60, R220, R50, R60 ;  /* 0x00000032dc3c723c */ /* 0x000ff0000000183c */
[C---:B------:R-:W-:Y:S08]  /*37e0*/  HMMA.16816.F32 R48, R224.reuse, R16, R56 ;  /* 0x00000010e030723c */ /* 0x040ff00000001838 */
[C---:B------:R-:W-:Y:S01]  /*37f0*/  HMMA.16816.F32 R44, R224.reuse, R18, R40 ;  /* 0x00000012e02c723c */ /* 0x040fe20000001828 */
[----:B------:R-:W2:Y:S04]  /*3800*/  LDSM.16.M88.4 R16, [R248+-0x1800] ;  /* 0xffe80000f810783b */ /* 0x000ea80000000200 */
[----:B------:R-:W-:Y:S03]  /*3810*/  LDSM.16.M88.4 R40, [R248+-0x800] ;  /* 0xfff80000f828783b */ /* 0x000fe60000000200 */
[C---:B---3--:R-:W-:Y:S08]  /*3820*/  HMMA.16816.F32 R36, R224.reuse, R12, R36 ;  /* 0x0000000ce024723c */ /* 0x048ff00000001824 */
[C---:B------:R-:W-:Y:S01]  /*3830*/  HMMA.16816.F32 R28, R224.reuse, R14, R32 ;  /* 0x0000000ee01c723c */ /* 0x040fe20000001820 */
[----:B------:R-:W3:Y:S07]  /*3840*/  LDSM.16.M88.4 R12, [R248+-0x1000] ;  /* 0xfff00000f80c783b */ /* 0x000eee0000000200 */
[----:B------:R-:W-:Y:S08]  /*3850*/  HMMA.16816.F32 R56, R224, R54, R60 ;  /* 0x00000036e038723c */ /* 0x000ff0000000183c */
[C---:B-1----:R-:W-:Y:S08]  /*3860*/  HMMA.16816.F32 R52, R228.reuse, R20, R48 ;  /* 0x00000014e434723c */ /* 0x042ff00000001830 */
[C---:B------:R-:W-:Y:S01]  /*3870*/  HMMA.16816.F32 R48, R228.reuse, R22, R44 ;  /* 0x00000016e430723c */ /* 0x040fe2000000182c */
[----:B------:R-:W1:Y:S07]  /*3880*/  LDSM.16.M88.4 R20, [R135+0x6800] ;  /* 0x006800008714783b */ /* 0x000e6e0000000200 */
[C---:B--2---:R-:W-:Y:S08]  /*3890*/  HMMA.16816.F32 R44, R228.reuse, R16, R36 ;  /* 0x00000010e42c723c */ /* 0x044ff00000001824 */
[C---:B------:R-:W-:Y:S01]  /*38a0*/  HMMA.16816.F32 R36, R228.reuse, R18, R28 ;  /* 0x00000012e424723c */ /* 0x040fe2000000181c */
[----:B------:R-:W-:Y:S07]  /*38b0*/  LDSM.16.M88.4 R16, [R135+0x7000] ;  /* 0x007000008710783b */ /* 0x000fee0000000200 */
[C---:B---3--:R-:W-:Y:S01]  /*38c0*/  HMMA.16816.F32 R32, R228.reuse, R12, R24 ;  /* 0x0000000ce420723c */ /* 0x048fe20000001818 */
[----:B------:R-:W2:Y:S07]  /*38d0*/  LDSM.16.M88.4 R24, [R135+0x6000] ;  /* 0x006000008718783b */ /* 0x000eae0000000200 */
[C---:B------:R-:W-:Y:S01]  /*38e0*/  HMMA.16816.F32 R28, R228.reuse, R14, R8 ;  /* 0x0000000ee41c723c */ /* 0x040fe20000001808 */
[----:B------:R-:W3:Y:S07]  /*38f0*/  LDSM.16.M88.4 R12, [R135+0x7800] ;  /* 0x00780000870c783b */ /* 0x000eee0000000200 */
[C---:B------:R-:W-:Y:S08]  /*3900*/  HMMA.16816.F32 R8, R228.reuse, R40, R4 ;  /* 0x00000028e408723c */ /* 0x040ff00000001804 */
[----:B------:R-:W-:Y:S01]  /*3910*/  HMMA.16816.F32 R4, R228, R42, R56 ;  /* 0x0000002ae404723c */ /* 0x000fe20000001838 */
[----:B------:R-:W-:Y:S04]  /*3920*/  STL [R1+0x28], R64 ;  /* 0x0000284001007387 */ /* 0x000fe80000100800 */
[----:B------:R-:W-:Y:S04]  /*3930*/  STL [R1+0x1c], R3 ;  /* 0x00001c0301007387 */ /* 0x000fe80000100800 */
[----:B------:R4:W-:Y:S04]  /*3940*/  STL [R1+0x20], R2 ;  /* 0x0000200201007387 */ /* 0x0009e80000100800 */
[----:B------:R3:W-:Y:S01]  /*3950*/  STL [R1+0x24], R0 ;  /* 0x0000240001007387 */ /* 0x0007e20000100800 */
[C---:B-1----:R-:W-:Y:S08]  /*3960*/  HMMA.16816.F32 R40, R232.reuse, R20, R44 ;  /* 0x00000014e828723c */ /* 0x042ff0000000182c */
[C---:B--2---:R-:W-:Y:S08]  /*3970*/  HMMA.16816.F32 R52, R232.reuse, R24, R52 ;  /* 0x00000018e834723c */ /* 0x044ff00000001834 */
[----:B------:R-:W-:Y:S01]  /*3980*/  HMMA.16816.F32 R48, R232, R26, R48 ;  /* 0x0000001ae830723c */ /* 0x000fe20000001830 */
[----:B----4-:R-:W-:-:S02]  /*3990*/  IADD3 R2, R90, 0x7000, RZ ;  /* 0x000070005a027810 */ /* 0x010fc40007ffe0ff */
[----:B---3--:R-:W-:-:S05]  /*39a0*/  IADD3 R0, R90, 0x7800, RZ ;  /* 0x000078005a007810 */ /* 0x008fca0007ffe0ff */
[C---:B------:R-:W-:Y:S01]  /*39b0*/  HMMA.16816.F32 R36, R232.reuse, R22, R36 ;  /* 0x00000016e824723c */ /* 0x040fe20000001824 */
[----:B------:R-:W1:Y:S07]  /*39c0*/  LDSM.16.M88.4 R20, [R91] ;  /* 0x000000005b14783b */ /* 0x000e6e0000000200 */
[C---:B------:R-:W-:Y:S01]  /*39d0*/  HMMA.16816.F32 R24, R232.reuse, R12, R8 ;  /* 0x0000000ce818723c */ /* 0x040fe20000001808 */
[----:B------:R-:W-:Y:S07]  /*39e0*/  LDSM.16.M88.4 R8, [R0] ;  /* 0x000000000008783b */ /* 0x000fee0000000200 */
[----:B------:R-:W-:Y:S01]  /*39f0*/  HMMA.16816.F32 R4, R232, R14, R4 ;  /* 0x0000000ee804723c */ /* 0x000fe20000001804 */
[----:B------:R-:W2:Y:S01]  /*3a00*/  LDSM.16.M88.4 R12, [R2] ;  /* 0x00000000020c783b */ /* 0x000ea20000000200 */
[----:B------:R-:W-:-:S06]  /*3a10*/  IADD3 R3, R90, 0x6800, RZ ;  /* 0x000068005a037810 */ /* 0x000fcc0007ffe0ff */
[C---:B------:R-:W-:Y:S08]  /*3a20*/  HMMA.16816.F32 R32, R232.reuse, R16, R32 ;  /* 0x00000010e820723c */ /* 0x040ff00000001820 */
[----:B------:R-:W-:Y:S01]  /*3a30*/  HMMA.16816.F32 R28, R232, R18, R28 ;  /* 0x00000012e81c723c */ /* 0x000fe2000000181c */
[----:B------:R-:W3:Y:S07]  /*3a40*/  LDSM.16.M88.4 R16, [R3] ;  /* 0x000000000310783b */ /* 0x000eee0000000200 */
[C---:B-1----:R-:W-:Y:S08]  /*3a50*/  HMMA.16816.F32 R68, R236.reuse, R20, R52 ;  /* 0x00000014ec44723c */ /* 0x042ff00000001834 */
[C---:B------:R-:W-:Y:S08]  /*3a60*/  HMMA.16816.F32 R44, R236.reuse, R22, R48 ;  /* 0x00000016ec2c723c */ /* 0x040ff00000001830 */
[C---:B--2---:R-:W-:Y:S08]  /*3a70*/  HMMA.16816.F32 R32, R236.reuse, R12, R32 ;  /* 0x0000000cec20723c */ /* 0x044ff00000001820 */
[C---:B------:R-:W-:Y:S01]  /*3a80*/  HMMA.16816.F32 R28, R236.reuse, R14, R28 ;  /* 0x0000000eec1c723c */ /* 0x040fe2000000181c */
[----:B------:R-:W1:Y:S07]  /*3a90*/  LDSM.16.M88.4 R12, [R249+0x6000] ;  /* 0x00600000f90c783b */ /* 0x000e6e0000000200 */
[C---:B------:R-:W-:Y:S08]  /*3aa0*/  HMMA.16816.F32 R24, R236.reuse, R8, R24 ;  /* 0x00000008ec18723c */ /* 0x040ff00000001818 */
[C---:B------:R-:W-:Y:S01]  /*3ab0*/  HMMA.16816.F32 R20, R236.reuse, R10, R4 ;  /* 0x0000000aec14723c */ /* 0x040fe20000001804 */
[----:B------:R-:W2:Y:S04]  /*3ac0*/  LDSM.16.M88.4 R8, [R249+0x6800] ;  /* 0x00680000f908783b */ /* 0x000ea80000000200 */
[----:B------:R-:W4:Y:S03]  /*3ad0*/  LDSM.16.M88.4 R4, [R249+0x7000] ;  /* 0x00700000f904783b */ /* 0x000f260000000200 */
        /* <DEDUP_REMOVED lines=9> */
[C---:B----4-:R-:W-:Y:S08]  /*3b70*/  HMMA.16816.F32 R52, R240.reuse, R4, R32 ;  /* 0x00000004f034723c */ /* 0x050ff00000001820 */
[----:B------:R-:W-:Y:S01]  /*3b80*/  HMMA.16816.F32 R48, R240, R6, R28 ;  /* 0x00000006f030723c */ /* 0x000fe2000000181c */
[----:B------:R-:W4:Y:S04]  /*3b90*/  LDSM.16.M88.4 R4, [R248+0x1000] ;  /* 0x00100000f804783b */ /* 0x000f280000000200 */
[----:B------:R-:W4:Y:S01]  /*3ba0*/  LDSM.16.M88.4 R28, [R248+0x1800] ;  /* 0x00180000f81c783b */ /* 0x000f220000000200 */
[----:B------:R-:W-:Y:S01]  /*3bb0*/  ISETP.GT.AND P0, PT, R72, R133, PT ;  /* 0x000000854800720c */ /* 0x000fe20003f04270 */
[----:B------:R-:W-:-:S04]  /*3bc0*/  DEPBAR.LE SB0, 0x0 ;  /* 0x000080000000791a */ /* 0x000fc80000000000 */
[C---:B---3--:R-:W-:Y:S08]  /*3bd0*/  HMMA.16816.F32 R44, R240.reuse, R16, R24 ;  /* 0x00000010f02c723c */ /* 0x048ff00000001818 */
[----:B------:R-:W-:Y:S08]  /*3be0*/  HMMA.16816.F32 R36, R240, R18, R20 ;  /* 0x00000012f024723c */ /* 0x000ff00000001814 */
[C---:B-1----:R-:W-:Y:S08]  /*3bf0*/  HMMA.16816.F32 R40, R244.reuse, R12, R68 ;  /* 0x0000000cf428723c */ /* 0x042ff00000001844 */
[C---:B--2---:R-:W-:Y:S08]  /*3c00*/  HMMA.16816.F32 R24, R244.reuse, R8, R60 ;  /* 0x00000008f418723c */ /* 0x044ff0000000183c */
[C---:B------:R-:W-:Y:S08]  /*3c10*/  HMMA.16816.F32 R32, R244.reuse, R14, R64 ;  /* 0x0000000ef420723c */ /* 0x040ff00000001840 */
[C---:B------:R-:W-:Y:S08]  /*3c20*/  HMMA.16816.F32 R20, R244.reuse, R10, R56 ;  /* 0x0000000af414723c */ /* 0x040ff00000001838 */
[C---:B----4-:R-:W-:Y:S08]  /*3c30*/  HMMA.16816.F32 R16, R244.reuse, R4, R52 ;  /* 0x00000004f410723c */ /* 0x050ff00000001834 */
[C---:B------:R-:W-:Y:S08]  /*3c40*/  HMMA.16816.F32 R12, R244.reuse, R6, R48 ;  /* 0x00000006f40c723c */ /* 0x040ff00000001830 */
[C---:B------:R-:W-:Y:S08]  /*3c50*/  HMMA.16816.F32 R8, R244.reuse, R28, R44 ;  /* 0x0000001cf408723c */ /* 0x040ff0000000182c */
[----:B------:R-:W-:Y:S01]  /*3c60*/  HMMA.16816.F32 R4, R244, R30, R36 ;  /* 0x0000001ef404723c */ /* 0x000fe20000001824 */
[----:B------:R1:W-:Y:S04]  /*3c70*/  STL [R1+0x2c], R3 ;  /* 0x00002c0301007387 */ /* 0x0003e80000100800 */
[----:B------:R2:W-:Y:S04]  /*3c80*/  STL [R1+0x30], R2 ;  /* 0x0000300201007387 */ /* 0x0005e80000100800 */
[----:B------:R3:W-:Y:S01]  /*3c90*/  STL [R1+0x34], R0 ;  /* 0x0000340001007387 */ /* 0x0007e20000100800 */
[----:B------:R-:W-:-:S02]  /*3ca0*/  FMUL.FTZ R40, R40, c[0x0][0x320] ;  /* 0x0000c80028287a20 */ /* 0x000fc40000410000 */
[----:B------:R-:W-:Y:S02]  /*3cb0*/  FMUL.FTZ R42, R42, c[0x0][0x320] ;  /* 0x0000c8002a2a7a20 */ /* 0x000fe40000410000 */
[----:B------:R-:W-:Y:S02]  /*3cc0*/  FMUL.FTZ R43, R43, c[0x0][0x320] ;  /* 0x0000c8002b2b7a20 */ /* 0x000fe40000410000 */
[----:B------:R-:W-:Y:S02]  /*3cd0*/  FMUL.FTZ R24, R24, c[0x0][0x320] ;  /* 0x0000c80018187a20 */ /* 0x000fe40000410000 */
[----:B------:R-:W-:Y:S01]  /*3ce0*/  FMUL.FTZ R25, R25, c[0x0][0x320] ;  /* 0x0000c80019197a20 */ /* 0x000fe20000410000 */
[C---:B-1----:R-:W-:Y:S02]  /*3cf0*/  IADD3 R3, R90.reuse, 0x1800, RZ ;  /* 0x000018005a037810 */ /* 0x042fe40007ffe0ff */
[C---:B--2---:R-:W-:Y:S02]  /*3d00*/  IADD3 R2, R90.reuse, 0x1000, RZ ;  /* 0x000010005a027810 */ /* 0x044fe40007ffe0ff */
[----:B---3--:R-:W-:Y:S01]  /*3d10*/  IADD3 R0, R90, 0x800, RZ ;  /* 0x000008005a007810 */ /* 0x008fe20007ffe0ff */
[----:B------:R1:W-:Y:S01]  /*3d20*/  STL [R1+0x44], R3 ;  /* 0x0000440301007387 */ /* 0x0003e20000100800 */
[----:B------:R-:W-:-:S03]  /*3d30*/  FMUL.FTZ R41, R41, c[0x0][0x320] ;  /* 0x0000c80029297a20 */ /* 0x000fc60000410000 */
[----:B------:R1:W-:Y:S01]  /*3d40*/  STL [R1+0x3c], R0 ;  /* 0x00003c0001007387 */ /* 0x0003e20000100800 */
[----:B------:R-:W-:-:S03]  /*3d50*/  FMUL.FTZ R32, R32, c[0x0][0x320] ;  /* 0x0000c80020207a20 */ /* 0x000fc60000410000 */
[----:B------:R1:W-:Y:S01]  /*3d60*/  STL [R1+0x40], R2 ;  /* 0x0000400201007387 */ /* 0x0003e20000100800 */
[----:B------:R-:W-:Y:S02]  /*3d70*/  FMUL.FTZ R33, R33, c[0x0][0x320] ;  /* 0x0000c80021217a20 */ /* 0x000fe40000410000 */
[----:B------:R-:W-:Y:S02]  /*3d80*/  FMUL.FTZ R34, R34, c[0x0][0x320] ;  /* 0x0000c80022227a20 */ /* 0x000fe40000410000 */
[----:B------:R-:W-:Y:S02]  /*3d90*/  FMUL.FTZ R35, R35, c[0x0][0x320] ;  /* 0x0000c80023237a20 */ /* 0x000fe40000410000 */
[----:B------:R-:W-:Y:S02]  /*3da0*/  FMUL.FTZ R26, R26, c[0x0][0x320] ;  /* 0x0000c8001a1a7a20 */ /* 0x000fe40000410000 */
[----:B------:R-:W-:Y:S02]  /*3db0*/  FMUL.FTZ R27, R27, c[0x0][0x320] ;  /* 0x0000c8001b1b7a20 */ /* 0x000fe40000410000 */
[----:B------:R-:W-:-:S02]  /*3dc0*/  FMUL.FTZ R20, R20, c[0x0][0x320] ;  /* 0x0000c80014147a20 */ /* 0x000fc40000410000 */
        /* <DEDUP_REMOVED lines=18> */
[----:B------:R-:W-:Y:S01]  /*3ef0*/  FMUL.FTZ R7, R7, c[0x0][0x320] ;  /* 0x0000c80007077a20 */ /* 0x000fe20000410000 */
[----:B------:R1:W2:Y:S08]  /*3f00*/  MUFU.TANH R44, R40 ;  /* 0x00000028002c7308 */ /* 0x0002b00000002400 */
[----:B------:R1:W3:Y:S08]  /*3f10*/  MUFU.TANH R49, R42 ;  /* 0x0000002a00317308 */ /* 0x0002f00000002400 */
[----:B------:R1:W4:Y:S08]  /*3f20*/  MUFU.TANH R48, R43 ;  /* 0x0000002b00307308 */ /* 0x0003300000002400 */
[----:B------:R1:W1:Y:S08]  /*3f30*/  MUFU.TANH R31, R24 ;  /* 0x00000018001f7308 */ /* 0x0002700000002400 */
        /* <DEDUP_REMOVED lines=13> */
[----:B------:R-:W1:Y:S08]  /*4010*/  MUFU.TANH R41, R41 ;  /* 0x0000002900297308 */ /* 0x000e700000002400 */
        /* <DEDUP_REMOVED lines=13> */
[----:B------:R1:W1:Y:S01]  /*40f0*/  MUFU.TANH R26, R7 ;  /* 0x00000007001a7308 */ /* 0x0002620000002400 */
[----:B------:R-:W-:Y:S01]  /*4100*/  BSSY B0, `(.L_x_1042) ;  /* 0x000005c000007945 */ /* 0x000fe20003800000 */
[----:B------:R-:W-:Y:S01]  /*4110*/  BAR.SYNC.DEFER_BLOCKING 0x0 ;  /* 0x0000000000007b1d */ /* 0x000fe20000010000 */
[----:B------:R-:W-:-:S05]  /*4120*/  ISETP.GT.AND P6, PT, R77, 0x3f, PT ;  /* 0x0000003f4d00780c */ /* 0x000fca0003fc4270 */
[----:B------:R-:W-:Y:S05]  /*4130*/  @!P0 BRA `(.L_x_1043) ;  /* 0x0000058000008947 */ /* 0x000fea0003800000 */
[----:B--234-:R-:W-:Y:S01]  /*4140*/  ISETP.NE.AND P2, PT, R87, 0x1, PT ;  /* 0x000000015700780c */ /* 0x01cfe20003f45270 */
[----:B-1----:R-:W-:Y:S02]  /*4150*/  IMAD R2, R72, 0x40, R132 ;  /* 0x0000004048027824 */ /* 0x002fe400078e0284 */
[----:B------:R-:W-:-:S03]  /*4160*/  IMAD.MOV.U32 R6, RZ, RZ, RZ ;  /* 0x000000ffff067224 */ /* 0x000fc600078e00ff */
[----:B------:R-:W-:-:S05]  /*4170*/  IADD3 R2, R2, -0x40, R77 ;  /* 0xffffffc002027810 */ /* 0x000fca0007ffe04d */
[----:B------:R-:W-:Y:S02]  /*4180*/  IMAD.MOV.U32 R0, RZ, RZ, R2 ;  /* 0x000000ffff007224 */ /* 0x000fe400078e0002 */
        /* <DEDUP_REMOVED lines=8> */
[----:B------:R-:W-:-:S05]  /*4210*/  IMAD R2, R0, c[0x0][0x2b8], R2 ;  /* 0x0000ae0000027a24 */ /* 0x000fca00078e0202 */
[----:B------:R-:W-:Y:S01]  /*4220*/  SHF.R.S32.HI R0, RZ, 0x1f, R2 ;  /* 0x0000001fff007819 */ /* 0x000fe20000011402 */
[----:B------:R1:W-:Y:S04]  /*4230*/  STL [R1+0x8c], R2 ;  /* 0x00008c0201007387 */ /* 0x0003e80000100800 */
[----:B------:R-:W-:-:S04]  /*4240*/  IMAD R0, R0, c[0x0][0x1e0], RZ ;  /* 0x0000780000007a24 */ /* 0x000fc800078e02ff */
[C---:B------:R-:W-:Y:S02]  /*4250*/  IMAD R0, R2.reuse, c[0x0][0x1e4], R0 ;  /* 0x0000790002007a24 */ /* 0x040fe400078e0200 */
[----:B-1----:R-:W-:-:S04]  /*4260*/  IMAD.WIDE.U32 R2, R2, c[0x0][0x1e0], RZ ;  /* 0x0000780002027a25 */ /* 0x002fc800078e00ff */
[----:B------:R-:W-:Y:S01]  /*4270*/  IMAD.IADD R3, R3, 0x1, R0 ;  /* 0x0000000103037824 */ /* 0x000fe200078e0200 */
[----:B--2---:R1:W-:Y:S01]  /*4280*/  STL [R1+0x84], R6 ;  /* 0x0000840601007387 */ /* 0x0043e20000100800 */
[----:B------:R-:W-:Y:S02]  /*4290*/  SHF.R.S32.HI R0, RZ, 0x1f, R6 ;  /* 0x0000001fff007819 */ /* 0x000fe40000011406 */
[----:B------:R-:W-:-:S04]  /*42a0*/  IMAD.WIDE.U32 R2, R6, c[0x0][0x1f0], R2 ;  /* 0x00007c0006027a25 */ /* 0x000fc800078e0002 */
[----:B------:R-:W-:-:S04]  /*42b0*/  IMAD R0, R0, c[0x0][0x1f0], RZ ;  /* 0x00007c0000007a24 */ /* 0x000fc800078e02ff */
[----:B------:R-:W-:Y:S01]  /*42c0*/  IMAD R5, R6, c[0x0][0x1f4], R0 ;  /* 0x00007d0006057a24 */ /* 0x000fe200078e0200 */
[----:B------:R-:W-:-:S04]  /*42d0*/  IADD3 R0, P0, R84, R2, RZ ;  /* 0x0000000254007210 */ /* 0x000fc80007f1e0ff */
[----:B------:R-:W-:Y:S02]  /*42e0*/  IADD3.X R5, R83, R3, R5, P0, !PT ;  /* 0x0000000353057210 */ /* 0x000fe400007fe405 */
[----:B------:R-:W-:-:S04]  /*42f0*/  LEA R15, P0, R0, c[0x0][0x1c8], 0x1 ;  /* 0x00007200000f7a11 */ /* 0x000fc800078008ff */
[----:B------:R-:W-:Y:S01]  /*4300*/  LEA.HI.X R5, R0, c[0x0][0x1cc], R5, 0x1, P0 ;  /* 0x0000730000057a11 */ /* 0x000fe200000f0c05 */
[----:B------:R-:W-:Y:S06]  /*4310*/  BRA.DIV ~URZ, `(.L_x_1044) ;  /* 0x0000d7a27f007947 */ /* 0x000fec000b800000 */
[----:B------:R2:W3:Y:S02]  /*4320*/  SHFL.IDX PT, R4, R5, RZ, 0x181f ;  /* 0x00181fff05047589 */ /* 0x0004e400000e0000 */
.L_x_1082:
[----:B------:R-:W-:Y:S05]  /*4330*/  BRA.DIV ~URZ, `(.L_x_1045) ;  /* 0x0000d7f27f007947 */ /* 0x000fea000b800000 */
[----:B------:R-:W4:Y:S04]  /*4340*/  LDL R2, [R1+0x88] ;  /* 0x0000880001027983 */ /* 0x000f280000100800 */
[----:B------:R-:W5:Y:S04]  /*4350*/  LDL R51, [R1+0x9c] ;  /* 0x00009c0001337983 */ /* 0x000f680000100800 */
[----:B--2---:R-:W2:Y:S04]  /*4360*/  LDL R50, [R1+0x98] ;  /* 0x0000980001327983 */ /* 0x004ea80000100800 */
[----:B---3--:R-:W3:Y:S04]  /*4370*/  LDL R19, [R1+0x94] ;  /* 0x0000940001137983 */ /* 0x008ee80000100800 */
[----:B------:R-:W3:Y:S04]  /*4380*/  LDL R18, [R1+0x54] ;  /* 0x0000540001127983 */ /* 0x000ee80000100800 */
[----:B------:R-:W1:Y:S02]  /*4390*/  SHFL.IDX PT, R0, R15, RZ, 0x181f ;  /* 0x00181fff0f007589 */ /* 0x000e6400000e0000 */
[----:B-1----:R-:W-:-:S02]  /*43a0*/  IADD3 R10, P1, R0, R80, RZ ;  /* 0x00000050000a7210 */ /* 0x002fc40007f3e0ff */
[C---:B------:R-:W-:Y:S02]  /*43b0*/  IADD3 R8, P0, R0.reuse, R79, RZ ;  /* 0x0000004f00087210 */ /* 0x040fe40007f1e0ff */
[----:B------:R-:W-:Y:S01]  /*43c0*/  IADD3 R6, P5, R0, R81, RZ ;  /* 0x0000005100067210 */ /* 0x000fe20007fbe0ff */
[C---:B------:R-:W-:Y:S02]  /*43d0*/  IMAD.X R11, R4.reuse, 0x1, R73, P1 ;  /* 0x00000001040b7824 */ /* 0x040fe400008e0649 */
[C---:B------:R-:W-:Y:S02]  /*43e0*/  IMAD.X R9, R4.reuse, 0x1, R74, P0 ;  /* 0x0000000104097824 */ /* 0x040fe400000e064a */
[----:B------:R-:W-:Y:S01]  /*43f0*/  IMAD.X R7, R4, 0x1, R75, P5 ;  /* 0x0000000104077824 */ /* 0x000fe200028e064b */
[----:B----4-:R-:W-:Y:S02]  /*4400*/  ISETP.GE.AND P3, PT, R2, c[0x0][0x1d4], PT ;  /* 0x0000750002007a0c */ /* 0x010fe40003f66270 */
[----:B------:R-:W-:-:S02]  /*4410*/  IADD3 R2, P4, R0, R82, RZ ;  /* 0x0000005200027210 */ /* 0x000fc40007f9e0ff */
[----:B-----5:R-:W-:Y:S01]  /*4420*/  ISETP.GE.AND P2, PT, R51, c[0x0][0x1d4], PT ;  /* 0x0000750033007a0c */ /* 0x020fe20003f46270 */
[----:B------:R-:W1:Y:S01]  /*4430*/  SHFL.IDX PT, R0, R15, 0x1, 0x181f ;  /* 0x00381f000f007f89 */ /* 0x000e6200000e0000 */
[----:B------:R-:W-:Y:S01]  /*4440*/  SEL R14, RZ, 0x10, P3 ;  /* 0x00000010ff0e7807 */ /* 0x000fe20001800000 */
[----:B------:R-:W-:Y:S01]  /*4450*/  IMAD.X R3, R4, 0x1, R76, P4 ;  /* 0x0000000104037824 */ /* 0x000fe200020e064c */
[----:B--2---:R-:W-:Y:S01]  /*4460*/  ISETP.GE.AND P1, PT, R50, c[0x0][0x1d4], PT ;  /* 0x0000750032007a0c */ /* 0x004fe20003f26270 */
[----:B------:R2:W4:Y:S01]  /*4470*/  SHFL.IDX PT, R4, R5, 0x1, 0x181f ;  /* 0x00381f0005047f89 */ /* 0x00052200000e0000 */
[----:B------:R-:W-:Y:S02]  /*4480*/  SEL R13, RZ, 0x10, P2 ;  /* 0x00000010ff0d7807 */ /* 0x000fe40001000000 */
[----:B---3--:R-:W-:Y:S02]  /*4490*/  ISETP.GE.AND P0, PT, R19, c[0x0][0x1d4], PT ;  /* 0x0000750013007a0c */ /* 0x008fe40003f06270 */
[----:B------:R-:W-:Y:S01]  /*44a0*/  SEL R12, RZ, 0x10, P1 ;  /* 0x00000010ff0c7807 */ /* 0x000fe20000800000 */
[----:B------:R3:W-:Y:S04]  /*44b0*/  LDGSTS.E.BYPASS.LTC128B.128 [R18+0x10100], [R10.64], !P3 ;  /* 0x101000000a127fae */ /* 0x0007e8000d901d46 */
[----:B------:R3:W-:Y:S04]  /*44c0*/  LDGSTS.E.BYPASS.LTC128B.128 [R18+0x12100], [R8.64], !P2 ;  /* 0x1210000008127fae */ /* 0x0007e8000d101d46 */
[----:B------:R3:W-:Y:S04]  /*44d0*/  LDGSTS.E.BYPASS.LTC128B.128 [R18+0x14100], [R6.64], !P1 ;  /* 0x1410000006127fae */ /* 0x0007e8000c901d46 */
[----:B------:R3:W-:Y:S01]  /*44e0*/  LDGSTS.E.BYPASS.LTC128B.128 [R18+0x16100], [R2.64], !P0 ;  /* 0x1610000002127fae */ /* 0x0007e2000c101d46 */
[----:B--2---:R-:W-:-:S03]  /*44f0*/  SEL R5, RZ, 0x10, P0 ;  /* 0x00000010ff057807 */ /* 0x004fc60000000000 */
.L_x_1083:
[----:B-1----:R-:W2:Y:S01]  /*4500*/  LDL R15, [R1+0x54] ;  /* 0x00005400010f7983 */ /* 0x002ea20000100800 */
[----:B---3--:R-:W-:-:S02]  /*4510*/  IADD3 R2, -R13, 0x10, RZ ;  /* 0x000000100d027810 */ /* 0x008fc40007ffe1ff */
[----:B------:R-:W-:Y:S02]  /*4520*/  IADD3 R10, -R14, 0x10, RZ ;  /* 0x000000100e0a7810 */ /* 0x000fe40007ffe1ff */
[----:B------:R-:W-:Y:S02]  /*4530*/  LOP3.LUT R2, R2, 0xf, RZ, 0xc0, !PT ;  /* 0x0000000f02027812 */ /* 0x000fe400078ec0ff */
[----:B------:R-:W-:Y:S02]  /*4540*/  IADD3 R6, -R12, 0x10, RZ ;  /* 0x000000100c067810 */ /* 0x000fe40007ffe1ff */
[----:B------:R-:W-:Y:S02]  /*4550*/  LOP3.LUT R10, R10, 0xf, RZ, 0xc0, !PT ;  /* 0x0000000f0a0a7812 */ /* 0x000fe400078ec0ff */
[----:B------:R-:W-:Y:S02]  /*4560*/  IADD3 R8, P5, P4, R2, R0, R79 ;  /* 0x0000000002087210 */ /* 0x000fe40007cbe04f */
[----:B------:R-:W-:-:S02]  /*4570*/  IADD3 R2, -R5, 0x10, RZ ;  /* 0x0000001005027810 */ /* 0x000fc40007ffe1ff */
[----:B------:R-:W-:Y:S02]  /*4580*/  LOP3.LUT R6, R6, 0xf, RZ, 0xc0, !PT ;  /* 0x0000000f06067812 */ /* 0x000fe400078ec0ff */
[-C--:B------:R-:W-:Y:S02]  /*4590*/  IADD3 R10, P1, P0, R10, R0.reuse, R80 ;  /* 0x000000000a0a7210 */ /* 0x080fe4000783e050 */
[----:B------:R-:W-:Y:S02]  /*45a0*/  LOP3.LUT R2, R2, 0xf, RZ, 0xc0, !PT ;  /* 0x0000000f02027812 */ /* 0x000fe400078ec0ff */
[----:B------:R-:W-:Y:S02]  /*45b0*/  IADD3 R6, P3, P2, R6, R0, R81 ;  /* 0x0000000006067210 */ /* 0x000fe40007a7e051 */
[----:B----4-:R-:W-:Y:S02]  /*45c0*/  IADD3.X R11, RZ, R4, R73, P1, P0 ;  /* 0x00000004ff0b7210 */ /* 0x010fe40000fe0449 */
[----:B------:R-:W-:-:S02]  /*45d0*/  IADD3 R2, P1, P0, R2, R0, R82 ;  /* 0x0000000002027210 */ /* 0x000fc4000783e052 */
[-C--:B------:R-:W-:Y:S02]  /*45e0*/  IADD3.X R7, RZ, R4.reuse, R75, P3, P2 ;  /* 0x00000004ff077210 */ /* 0x080fe40001fe444b */
[----:B------:R-:W-:Y:S02]  /*45f0*/  ISETP.NE.U32.AND P3, PT, R14, RZ, PT ;  /* 0x000000ff0e00720c */ /* 0x000fe40003f65070 */
[----:B------:R-:W-:Y:S02]  /*4600*/  ISETP.NE.U32.AND P2, PT, R13, RZ, PT ;  /* 0x000000ff0d00720c */ /* 0x000fe40003f45070 */
[----:B------:R-:W-:Y:S02]  /*4610*/  IADD3.X R3, RZ, R4, R76, P1, P0 ;  /* 0x00000004ff037210 */ /* 0x000fe40000fe044c */
[----:B------:R-:W-:Y:S02]  /*4620*/  ISETP.NE.U32.AND P1, PT, R12, RZ, PT ;  /* 0x000000ff0c00720c */ /* 0x000fe40003f25070 */
[----:B------:R-:W-:-:S02]  /*4630*/  ISETP.NE.U32.AND P0, PT, R5, RZ, PT ;  /* 0x000000ff0500720c */ /* 0x000fc40003f05070 */
[----:B------:R-:W-:-:S03]  /*4640*/  IADD3.X R9, RZ, R4, R74, P5, P4 ;  /* 0x00000004ff097210 */ /* 0x000fc60002fe844a */
[----:B------:R-:W-:Y:S01]  /*4650*/  @!PT LDS RZ, [RZ] ;  /* 0x00000000fffff984 */ /* 0x000fe20000000800 */
[----:B------:R-:W-:Y:S01]  /*4660*/  @!PT LDS RZ, [RZ] ;  /* 0x00000000fffff984 */ /* 0x000fe20000000800 */
[----:B------:R-:W-:Y:S01]  /*4670*/  @!PT LDS RZ, [RZ] ;  /* 0x00000000fffff984 */ /* 0x000fe20000000800 */
[----:B--2---:R1:W-:Y:S04]  /*4680*/  LDGSTS.E.BYPASS.LTC128B.128.ZFILL [R15+0x11100], [R10.64], P3 ;  /* 0x111000000a0f7fae */ /* 0x0043e80009941d46 */
[----:B------:R1:W-:Y:S04]  /*4690*/  LDGSTS.E.BYPASS.LTC128B.128.ZFILL [R15+0x13100], [R8.64], P2 ;  /* 0x13100000080f7fae */ /* 0x0003e80009141d46 */
[----:B------:R1:W-:Y:S04]  /*46a0*/  LDGSTS.E.BYPASS.LTC128B.128.ZFILL [R15+0x15100], [R6.64], P1 ;  /* 0x15100000060f7fae */ /* 0x0003e80008941d46 */
[----:B------:R1:W-:Y:S02]  /*46b0*/  LDGSTS.E.BYPASS.LTC128B.128.ZFILL [R15+0x17100], [R2.64], P0 ;  /* 0x17100000020f7fae */ /* 0x0003e40008141d46 */
.L_x_1043:
[----:B--234-:R-:W-:Y:S05]  /*46c0*/  BSYNC B0 ;  /* 0x0000000000007941 */ /* 0x01cfea0003800000 */
.L_x_1042:
[----:B-1----:R-:W2:Y:S04]  /*46d0*/  LDL R3, [R1+0xf0] ;  /* 0x0000f00001037983 */ /* 0x002ea80000100800 */
[----:B------:R-:W2:Y:S01]  /*46e0*/  LDL R2, [R1+0x200] ;  /* 0x0002000001027983 */ /* 0x000ea20000100800 */
[----:B------:R-:W-:-:S03]  /*46f0*/  MOV R4, c[0x0][0x2c4] ;  /* 0x0000b10000047a02 */ /* 0x000fc60000000f00 */
[----:B------:R-:W3:Y:S01]  /*4700*/  LDL R5, [R1+0xdc] ;  /* 0x0000dc0001057983 */ /* 0x000ee20000100800 */
[----:B------:R-:W-:Y:S02]  /*4710*/  ISETP.NE.AND P0, PT, R4, 0x1, PT ;  /* 0x000000010400780c */ /* 0x000fe40003f05270 */
[----:B------:R-:W-:Y:S01]  /*4720*/  MOV R0, 0x1 ;  /* 0x0000000100007802 */ /* 0x000fe20000000f00 */
[----:B------:R-:W0:Y:S04]  /*4730*/  LDGDEPBAR ;  /* 0x00000000000079af */ /* 0x000e280000000000 */
[----:B------:R-:W-:Y:S02]  /*4740*/  IMAD R0, R72, -0x40, R0 ;  /* 0xffffffc048007824 */ /* 0x000fe400078e0200 */
[----:B--2---:R-:W-:Y:S01]  /*4750*/  IMAD.IADD R4, R2, 0x1, R3 ;  /* 0x0000000102047824 */ /* 0x004fe200078e0203 */
[----:B------:R-:W-:-:S03]  /*4760*/  MOV R3, c[0x0][0x2ac] ;  /* 0x0000ab0000037a02 */ /* 0x000fc60000000f00 */
[----:B------:R-:W-:Y:S01]  /*4770*/  @P0 IMAD.HI.U32 R2, R4, c[0x0][0x2c8], RZ ;  /* 0x0000b20004020a27 */ /* 0x000fe200078e00ff */
[----:B------:R1:W-:Y:S03]  /*4780*/  STL [R1+0xac], R4 ;  /* 0x0000ac0401007387 */ /* 0x0003e60000100800 */
[----:B------:R-:W-:Y:S02]  /*4790*/  IMAD R0, R3, c[0x0][0x1d0], R0 ;  /* 0x0000740003007a24 */ /* 0x000fe400078e0200 */
[----:B---3--:R-:W-:-:S03]  /*47a0*/  IMAD.IADD R6, R78, 0x1, -R5 ;  /* 0x000000014e067824 */ /* 0x008fc600078e0a05 */
[----:B------:R-:W-:Y:S02]  /*47b0*/  IADD3 R5, R0, -c[0x0][0x168], -R5 ;  /* 0x80005a0000057a10 */ /* 0x000fe40007ffe805 */
[----:B-1----:R-:W-:Y:S01]  /*47c0*/  @P0 SHF.R.U32.HI R4, RZ, c[0x0][0x2cc], R2 ;  /* 0x0000b300ff040a19 */ /* 0x002fe20000011602 */
[----:B------:R-:W-:Y:S05]  /*47d0*/  BRA.DIV ~URZ, `(.L_x_1046) ;  /* 0x0000d6227f007947 */ /* 0x000fea000b800000 */
[----:B------:R1:W2:Y:S02]  /*47e0*/  SHFL.IDX PT, R0, R4, RZ, 0x1c1f ;  /* 0x001c1fff04007589 */ /* 0x0002a400000e0000 */
.L_x_1084:
[----:B--2---:R-:W-:-:S05]  /*47f0*/  IMAD.IADD R0, R5, 0x1, R0 ;  /* 0x0000000105007824 */ /* 0x004fca00078e0200 */
[----:B------:R-:W-:-:S04]  /*4800*/  IMNMX R0, R6, R0, PT ;  /* 0x0000000006007217 */ /* 0x000fc80003800200 */
[C---:B------:R-:W-:Y:S02]  /*4810*/  ISETP.GT.AND P0, PT, R0.reuse, RZ, PT ;  /* 0x000000ff0000720c */ /* 0x040fe40003f04270 */
[----:B------:R-:W-:Y:S02]  /*4820*/  ISETP.GT.AND P2, PT, R0, 0x1, PT ;  /* 0x000000010000780c */ /* 0x000fe40003f44270 */
[----:B------:R-:W-:Y:S02]  /*4830*/  FSEL R13, R44, -INF , P0 ;  /* 0xff8000002c0d7808 */ /* 0x000fe40000000000 */
[C---:B------:R-:W-:Y:S02]  /*4840*/  ISETP.GT.AND P3, PT, R0.reuse, 0x8, PT ;  /* 0x000000080000780c */ /* 0x040fe40003f64270 */
[C---:B------:R-:W-:Y:S02]  /*4850*/  ISETP.GT.AND P4, PT, R0.reuse, 0x9, PT ;  /* 0x000000090000780c */ /* 0x040fe40003f84270 */
[----:B------:R-:W-:-:S02]  /*4860*/  ISETP.GT.AND P1, PT, R0, 0x10, PT ;  /* 0x000000100000780c */ /* 0x000fc40003f24270 */
[----:B------:R-:W-:Y:S02]  /*4870*/  ISETP.GT.AND P0, PT, R0, 0x11, PT ;  /* 0x000000110000780c */ /* 0x000fe40003f04270 */
[----:B------:R-:W-:Y:S02]  /*4880*/  FSEL R12, R41, -INF , P2 ;  /* 0xff800000290c7808 */ /* 0x000fe40001000000 */
        /* <DEDUP_REMOVED lines=11> */
[----:B------:R-:W-:Y:S02]  /*4940*/  FSEL R87, R25, -INF , P2 ;  /* 0xff80000019577808 */ /* 0x000fe40001000000 */
[----:B------:R-:W-:Y:S02]  /*4950*/  FSEL R86, R24, -INF , P1 ;  /* 0xff80000018567808 */ /* 0x000fe40000800000 */
[----:B------:R-:W-:Y:S02]  /*4960*/  FSEL R85, R23, -INF , P0 ;  /* 0xff80000017557808 */ /* 0x000fe40000000000 */
[C---:B------:R-:W-:Y:S02]  /*4970*/  ISETP.GT.AND P4, PT, R0.reuse, 0x29, PT ;  /* 0x000000290000780c */ /* 0x040fe40003f84270 */
[----:B------:R-:W-:-:S02]  /*4980*/  ISETP.GT.AND P3, PT, R0, 0x30, PT ;  /* 0x000000300000780c */ /* 0x000fc40003f64270 */
[C---:B------:R-:W-:Y:S02]  /*4990*/  ISETP.GT.AND P2, PT, R0.reuse, 0x31, PT ;  /* 0x000000310000780c */ /* 0x040fe40003f44270 */
[C---:B------:R-:W-:Y:S02]  /*49a0*/  ISETP.GT.AND P1, PT, R0.reuse, 0x38, PT ;  /* 0x000000380000780c */ /* 0x040fe40003f24270 */
[----:B------:R-:W-:Y:S02]  /*49b0*/  ISETP.GT.AND P0, PT, R0, 0x39, PT ;  /* 0x000000390000780c */ /* 0x000fe40003f04270 */
[----:B------:R-:W-:Y:S02]  /*49c0*/  FSEL R84, R22, -INF , P4 ;  /* 0xff80000016547808 */ /* 0x000fe40002000000 */
[----:B------:R-:W-:Y:S02]  /*49d0*/  FSEL R83, R21, -INF , P3 ;  /* 0xff80000015537808 */ /* 0x000fe40001800000 */
[----:B------:R-:W-:-:S02]  /*49e0*/  FSEL R82, R20, -INF , P2 ;  /* 0xff80000014527808 */ /* 0x000fc40001000000 */
[----:B------:R-:W-:Y:S02]  /*49f0*/  FSEL R81, R17, -INF , P1 ;  /* 0xff80000011517808 */ /* 0x000fe40000800000 */
[----:B------:R-:W-:Y:S01]  /*4a00*/  FSEL R80, R16, -INF , P0 ;  /* 0xff80000010507808 */ /* 0x000fe20000000000 */
[----:B------:R-:W-:Y:S05]  /*4a10*/  BRA.DIV ~URZ, `(.L_x_1047) ;  /* 0x0000d4427f007947 */ /* 0x000fea000b800000 */
[----:B------:R-:W2:Y:S01]  /*4a20*/  SHFL.IDX PT, R0, R4, 0x1, 0x1c1f ;  /* 0x003c1f0004007f89 */ /* 0x000ea200000e0000 */
[----:B------:R-:W-:-:S04]  /*4a30*/  FMNMX.FTZ R2, R13, R12, !PT ;  /* 0x0000000c0d027209 */ /* 0x000fc80007810000 */
[----:B------:R-:W-:-:S04]  /*4a40*/  FMNMX.FTZ R2, R14, R2, !PT ;  /* 0x000000020e027209 */ /* 0x000fc80007810000 */
[----:B------:R-:W-:-:S04]  /*4a50*/  FMNMX.FTZ R2, R15, R2, !PT ;  /* 0x000000020f027209 */ /* 0x000fc80007810000 */
[----:B------:R-:W-:-:S04]  /*4a60*/  FMNMX.FTZ R2, R18, R2, !PT ;  /* 0x0000000212027209 */ /* 0x000fc80007810000 */
[----:B------:R-:W-:-:S04]  /*4a70*/  FMNMX.FTZ R2, R19, R2, !PT ;  /* 0x0000000213027209 */ /* 0x000fc80007810000 */
[----:B------:R-:W-:Y:S01]  /*4a80*/  FMNMX.FTZ R2, R28, R2, !PT ;  /* 0x000000021c027209 */ /* 0x000fe20007810000 */
[----:B--2---:R-:W-:-:S03]  /*4a90*/  IMAD.IADD R0, R5, 0x1, R0 ;  /* 0x0000000105007824 */ /* 0x004fc600078e0200 */
[----:B------:R-:W-:Y:S02]  /*4aa0*/  FMNMX.FTZ R2, R29, R2, !PT ;  /* 0x000000021d027209 */ /* 0x000fe40007810000 */
[----:B------:R-:W-:Y:S02]  /*4ab0*/  IMNMX R0, R6, R0, PT ;  /* 0x0000000006007217 */ /* 0x000fe40003800200 */
[----:B------:R-:W-:Y:S02]  /*4ac0*/  FMNMX.FTZ R2, R87, R2, !PT ;  /* 0x0000000257027209 */ /* 0x000fe40007810000 */
[C---:B------:R-:W-:Y:S02]  /*4ad0*/  ISETP.GT.AND P1, PT, R0.reuse, RZ, PT ;  /* 0x000000ff0000720c */ /* 0x040fe40003f24270 */
[C---:B------:R-:W-:Y:S02]  /*4ae0*/  ISETP.GT.AND P0, PT, R0.reuse, 0x1, PT ;  /* 0x000000010000780c */ /* 0x040fe40003f04270 */
[----:B------:R-:W-:-:S02]  /*4af0*/  ISETP.GT.AND P2, PT, R0, 0x8, PT ;  /* 0x000000080000780c */ /* 0x000fc40003f44270 */
[----:B------:R-:W-:Y:S02]  /*4b00*/  FSEL R6, R49, -INF , P1 ;  /* 0xff80000031067808 */ /* 0x000fe40000800000 */
[----:B------:R-:W-:Y:S02]  /*4b10*/  FSEL R5, R48, -INF , P0 ;  /* 0xff80000030057808 */ /* 0x000fe40000000000 */
[----:B------:R-:W-:Y:S02]  /*4b20*/  ISETP.GT.AND P0, PT, R0, 0x9, PT ;  /* 0x000000090000780c */ /* 0x000fe40003f04270 */
[----:B------:R-:W-:Y:S02]  /*4b30*/  FSEL R8, R46, -INF , P2 ;  /* 0xff8000002e087808 */ /* 0x000fe40001000000 */
[----:B------:R-:W-:Y:S02]  /*4b40*/  FMNMX.FTZ R3, R6, R5, !PT ;  /* 0x0000000506037209 */ /* 0x000fe40007810000 */
[----:B------:R-:W-:-:S02]  /*4b50*/  ISETP.GT.AND P1, PT, R0, 0x10, PT ;  /* 0x000000100000780c */ /* 0x000fc40003f24270 */
[----:B------:R-:W-:Y:S02]  /*4b60*/  FSEL R7, R47, -INF , P0 ;  /* 0xff8000002f077808 */ /* 0x000fe40000000000 */
[----:B------:R-:W-:Y:S02]  /*4b70*/  FMNMX.FTZ R3, R8, R3, !PT ;  /* 0x0000000308037209 */ /* 0x000fe40007810000 */
[C---:B------:R-:W-:Y:S02]  /*4b80*/  ISETP.GT.AND P0, PT, R0.reuse, 0x11, PT ;  /* 0x000000110000780c */ /* 0x040fe40003f04270 */
[----:B------:R-:W-:Y:S02]  /*4b90*/  FSEL R17, R43, -INF , P1 ;  /* 0xff8000002b117808 */ /* 0x000fe40000800000 */
[----:B------:R-:W-:Y:S02]  /*4ba0*/  FMNMX.FTZ R3, R7, R3, !PT ;  /* 0x0000000307037209 */ /* 0x000fe40007810000 */
[----:B------:R-:W-:-:S02]  /*4bb0*/  ISETP.GT.AND P1, PT, R0, 0x18, PT ;  /* 0x000000180000780c */ /* 0x000fc40003f24270 */
[----:B------:R-:W-:Y:S02]  /*4bc0*/  FSEL R11, R45, -INF , P0 ;  /* 0xff8000002d0b7808 */ /* 0x000fe40000000000 */
[----:B------:R-:W-:Y:S02]  /*4bd0*/  FMNMX.FTZ R3, R17, R3, !PT ;  /* 0x0000000311037209 */ /* 0x000fe40007810000 */
[----:B------:R-:W-:Y:S02]  /*4be0*/  ISETP.GT.AND P0, PT, R0, 0x19, PT ;  /* 0x000000190000780c */ /* 0x000fe40003f04270 */
        /* <DEDUP_REMOVED lines=8> */
[----:B------:R-:W-:-:S02]  /*4c70*/  FMNMX.FTZ R2, R86, R2, !PT ;  /* 0x0000000256027209 */ /* 0x000fc40007810000 */
[----:B------:R-:W-:Y:S02]  /*4c80*/  ISETP.GT.AND P1, PT, R0, 0x28, PT ;  /* 0x000000280000780c */ /* 0x000fe40003f24270 */
[----:B------:R-:W-:Y:S02]  /*4c90*/  FSEL R78, R38, -INF , P0 ;  /* 0xff800000264e7808 */ /* 0x000fe40000000000 */
[----:B------:R-:W-:Y:S02]  /*4ca0*/  FMNMX.FTZ R3, R79, R3, !PT ;  /* 0x000000034f037209 */ /* 0x000fe40007810000 */
[----:B------:R-:W-:Y:S02]  /*4cb0*/  FMNMX.FTZ R2, R85, R2, !PT ;  /* 0x0000000255027209 */ /* 0x000fe40007810000 */
[----:B------:R-:W-:Y:S02]  /*4cc0*/  ISETP.GT.AND P0, PT, R0, 0x29, PT ;  /* 0x000000290000780c */ /* 0x000fe40003f04270 */
[----:B------:R-:W-:-:S02]  /*4cd0*/  FSEL R77, R35, -INF , P1 ;  /* 0xff800000234d7808 */ /* 0x000fc40000800000 */
[----:B------:R-:W-:Y:S02]  /*4ce0*/  FMNMX.FTZ R3, R78, R3, !PT ;  /* 0x000000034e037209 */ /* 0x000fe40007810000 */
        /* <DEDUP_REMOVED lines=17> */
[----:B------:R-:W-:Y:S02]  /*4e00*/  FSEL R72, R26, -INF , P0 ;  /* 0xff8000001a487808 */ /* 0x000fe40000000000 */
[----:B------:R-:W-:Y:S02]  /*4e10*/  FMNMX.FTZ R2, R73, R3, !PT ;  /* 0x0000000349027209 */ /* 0x000fe40007810000 */
[----:B------:R-:W2:Y:S02]  /*4e20*/  SHFL.BFLY PT, R3, R0, 0x2, 0x1f ;  /* 0x0c401f0000037f89 */ /* 0x000ea400000e0000 */
[----:B------:R-:W-:-:S05]  /*4e30*/  FMNMX.FTZ R2, R72, R2, !PT ;  /* 0x0000000248027209 */ /* 0x000fca0007810000 */
[----:B------:R-:W3:Y:S01]  /*4e40*/  SHFL.BFLY PT, R16, R2, 0x2, 0x1f ;  /* 0x0c401f0002107f89 */ /* 0x000ee200000e0000 */
[----:B--2---:R-:W-:-:S05]  /*4e50*/  FMNMX.FTZ R0, R3, R0, !PT ;  /* 0x0000000003007209 */ /* 0x004fca0007810000 */
[----:B------:R-:W2:Y:S01]  /*4e60*/  SHFL.BFLY PT, R132, R0, 0x1, 0x1f ;  /* 0x0c201f0000847f89 */ /* 0x000ea200000e0000 */
[----:B---3--:R-:W-:-:S05]  /*4e70*/  FMNMX.FTZ R16, R2, R16, !PT ;  /* 0x0000001002107209 */ /* 0x008fca0007810000 */
[----:B------:R3:W4:Y:S01]  /*4e80*/  SHFL.BFLY PT, R3, R16, 0x1, 0x1f ;  /* 0x0c201f0010037f89 */ /* 0x00072200000e0000 */
[----:B--2---:R-:W-:-:S03]  /*4e90*/  FMNMX.FTZ R132, R0, R132, !PT ;  /* 0x0000008400847209 */ /* 0x004fc60007810000 */
.L_x_1085:
[----:B------:R-:W2:Y:S04]  /*4ea0*/  LDL R56, [R1+0x38] ;  /* 0x0000380001387983 */ /* 0x000ea80000100800 */
[----:B------:R-:W5:Y:S01]  /*4eb0*/  LDL R93, [R1] ;  /* 0x00000000015d7983 */ /* 0x000f620000100800 */
[C---:B------:R-:W-:Y:S01]  /*4ec0*/  FMUL.FTZ R2, R132.reuse, c[0x0][0x2d0] ;  /* 0x0000b40084027a20 */ /* 0x040fe20000410000 */
[----:B------:R-:W-:Y:S01]  /*4ed0*/  FSETP.NEU.FTZ.AND P0, PT, R132, -INF , PT ;  /* 0xff8000008400780b */ /* 0x000fe20003f1d000 */
[----:B------:R-:W-:Y:S01]  /*4ee0*/  WARPSYNC 0xffffffff ;  /* 0xffffffff00007948 */ /* 0x000fe20003800000 */
[----:B---34-:R-:W-:Y:S01]  /*4ef0*/  FMNMX.FTZ R16, R3, R16, !PT ;  /* 0x0000001003107209 */ /* 0x018fe20007810000 */
[----:B------:R-:W3:Y:S01]  /*4f00*/  LDSM.16.MT88.4 R24, [R250] ;  /* 0x00000000fa18783b */ /* 0x000ee20000004200 */
[----:B------:R-:W-:-:S02]  /*4f10*/  FSEL R2, R2, RZ, P0 ;  /* 0x000000ff02027208 */ /* 0x000fc40000000000 */
[C---:B------:R-:W-:Y:S01]  /*4f20*/  FSETP.NEU.FTZ.AND P0, PT, R16.reuse, -INF , PT ;  /* 0xff8000001000780b */ /* 0x040fe20003f1d000 */
[----:B------:R-:W-:Y:S01]  /*4f30*/  FMUL.FTZ R0, R16, c[0x0][0x2d0] ;  /* 0x0000b40010007a20 */ /* 0x000fe20000410000 */
[----:B------:R-:W4:Y:S01]  /*4f40*/  LDSM.16.MT88.4 R20, [R252] ;  /* 0x00000000fc14783b */ /* 0x000f220000004200 */
[--C-:B------:R-:W-:Y:S02]  /*4f50*/  FFMA.FTZ R3, R14, c[0x0][0x2d0], -R2.reuse ;  /* 0x0000b4000e037a23 */ /* 0x100fe40000010802 */
[--C-:B------:R-:W-:Y:S01]  /*4f60*/  FFMA.FTZ R13, R13, c[0x0][0x2d0], -R2.reuse ;  /* 0x0000b4000d0d7a23 */ /* 0x100fe20000010802 */
[----:B------:R-:W-:Y:S01]  /*4f70*/  FSEL R0, R0, RZ, P0 ;  /* 0x000000ff00007208 */ /* 0x000fe20000000000 */
[----:B------:R1:W-:Y:S01]  /*4f80*/  MUFU.EX2 R117, R3 ;  /* 0x0000000300757308 */ /* 0x0003e20000000800 */
[----:B------:R-:W-:Y:S01]  /*4f90*/  FFMA.FTZ R12, R12, c[0x0][0x2d0], -R2 ;  /* 0x0000b4000c0c7a23 */ /* 0x000fe20000010802 */
[----:B------:R-:W-:Y:S02]  /*4fa0*/  LDSM.16.MT88.4 R44, [R250+0x800] ;  /* 0x00080000fa2c783b */ /* 0x000fe40000004200 */
[----:B------:R-:W-:-:S02]  /*4fb0*/  FFMA.FTZ R6, R6, c[0x0][0x2d0], -R0 ;  /* 0x0000b40006067a23 */ /* 0x000fc40000010800 */
[----:B------:R-:W-:Y:S02]  /*4fc0*/  LDSM.16.MT88.4 R40, [R252+0x800] ;  /* 0x00080000fc28783b */ /* 0x000fe40000004200 */
[----:B------:R-:W-:Y:S02]  /*4fd0*/  MUFU.EX2 R118, R13 ;  /* 0x0000000d00767308 */ /* 0x000fe40000000800 */
[----:B------:R-:W-:Y:S04]  /*4fe0*/  LDSM.16.MT88.4 R32, [R251+0x800] ;  /* 0x00080000fb20783b */ /* 0x000fe80000004200 */
[----:B------:R-:W-:Y:S01]  /*4ff0*/  LDSM.16.MT88.4 R64, [R252+0x2000] ;  /* 0x00200000fc40783b */ /* 0x000fe20000004200 */
[----:B-1----:R-:W-:Y:S01]  /*5000*/  FFMA.FTZ R3, R15, c[0x0][0x2d0], -R2 ;  /* 0x0000b4000f037a23 */ /* 0x002fe20000010802 */
[----:B------:R-:W1:Y:S02]  /*5010*/  MUFU.EX2 R116, R12 ;  /* 0x0000000c00747308 */ /* 0x000e640000000800 */
[----:B------:R-:W-:Y:S04]  /*5020*/  LDSM.16.MT88.4 R60, [R251+0x2800] ;  /* 0x00280000fb3c783b */ /* 0x000fe80000004200 */
[----:B------:R-:W-:Y:S02]  /*5030*/  LDSM.16.MT88.4 R68, [R250+0x4000] ;  /* 0x00400000fa44783b */ /* 0x000fe40000004200 */
[----:B------:R3:W3:Y:S08]  /*5040*/  MUFU.EX2 R121, R3 ;  /* 0x0000000300797308 */ /* 0x0006f00000000800 */
[----:B------:R-:W-:Y:S01]  /*5050*/  MUFU.EX2 R120, R6 ;  /* 0x0000000600787308 */ /* 0x000fe20000000800 */
[----:B-1----:R-:W-:Y:S01]  /*5060*/  F2FP.PACK_AB R12, R116, R118 ;  /* 0x00000076740c723e */ /* 0x002fe200000000ff */
[----:B---3--:R-:W-:Y:S01]  /*5070*/  FFMA.FTZ R3, R5, c[0x0][0x2d0], -R0 ;  /* 0x0000b40005037a23 */ /* 0x008fe20000010800 */
[----:B------:R-:W-:-:S05]  /*5080*/  F2FP.PACK_AB R14, R121, R117 ;  /* 0x00000075790e723e */ /* 0x000fca00000000ff */
[----:B------:R1:W3:Y:S02]  /*5090*/  MUFU.EX2 R119, R3 ;  /* 0x0000000300777308 */ /* 0x0002e40000000800 */
[----:B-1----:R-:W-:Y:S01]  /*50a0*/  FFMA.FTZ R3, R8, c[0x0][0x2d0], -R0 ;  /* 0x0000b40008037a23 */ /* 0x002fe20000010800 */
[----:B---3--:R-:W-:-:S05]  /*50b0*/  F2FP.PACK_AB R13, R119, R120 ;  /* 0x00000078770d723e */ /* 0x008fca00000000ff */
[----:B------:R1:W-:Y:S02]  /*50c0*/  MUFU.EX2 R123, R3 ;  /* 0x00000003007b7308 */ /* 0x0003e40000000800 */
[----:B-1----:R-:W-:Y:S02]  /*50d0*/  FFMA.FTZ R3, R7, c[0x0][0x2d0], -R0 ;  /* 0x0000b40007037a23 */ /* 0x002fe40000010800 */
[----:B------:R-:W1:Y:S04]  /*50e0*/  LDSM.16.MT88.4 R4, [R251] ;  /* 0x00000000fb04783b */ /* 0x000e680000004200 */
[----:B------:R3:W3:Y:S02]  /*50f0*/  MUFU.EX2 R128, R3 ;  /* 0x0000000300807308 */ /* 0x0006e40000000800 */
[----:B---3--:R-:W-:Y:S01]  /*5100*/  FFMA.FTZ R3, R18, c[0x0][0x2d0], -R2 ;  /* 0x0000b40012037a23 */ /* 0x008fe20000010802 */
[----:B------:R-:W-:-:S05]  /*5110*/  F2FP.PACK_AB R15, R128, R123 ;  /* 0x0000007b800f723e */ /* 0x000fca00000000ff */
[----:B------:R3:W-:Y:S02]  /*5120*/  MUFU.EX2 R18, R3 ;  /* 0x0000000300127308 */ /* 0x0007e40000000800 */
[C---:B------:R-:W-:Y:S08]  /*5130*/  HMMA.16816.F32 R48, R12.reuse, R26, RZ ;  /* 0x0000001a0c30723c */ /* 0x040ff000000018ff */
[----:B------:R-:W-:Y:S01]  /*5140*/  HMMA.16816.F32 R52, R12, R24, RZ ;  /* 0x000000180c34723c */ /* 0x000fe200000018ff */
[----:B---3--:R-:W-:-:S04]  /*5150*/  FFMA.FTZ R3, R19, c[0x0][0x2d0], -R2 ;  /* 0x0000b40013037a23 */ /* 0x008fc80000010802 */
[----:B------:R3:W1:Y:S03]  /*5160*/  MUFU.EX2 R129, R3 ;  /* 0x0000000300817308 */ /* 0x0006660000000800 */
[----:B----4-:R-:W-:Y:S01]  /*5170*/  HMMA.16816.F32 R36, R12, R20, RZ ;  /* 0x000000140c24723c */ /* 0x010fe200000018ff */
[----:B---3--:R-:W-:Y:S01]  /*5180*/  FFMA.FTZ R3, R28, c[0x0][0x2d0], -R2 ;  /* 0x0000b4001c037a23 */ /* 0x008fe20000010802 */
[----:B-1----:R-:W-:-:S03]  /*5190*/  F2FP.PACK_AB R8, R129, R18 ;  /* 0x000000128108723e */ /* 0x002fc600000000ff */
[----:B------:R1:W-:Y:S02]  /*51a0*/  MUFU.EX2 R133, R3 ;  /* 0x0000000300857308 */ /* 0x0003e40000000800 */
[----:B-1----:R-:W-:Y:S02]  /*51b0*/  FFMA.FTZ R3, R29, c[0x0][0x2d0], -R2 ;  /* 0x0000b4001d037a23 */ /* 0x002fe40000010802 */
[C---:B------:R-:W-:Y:S04]  /*51c0*/  HMMA.16816.F32 R28, R12.reuse, R22, RZ ;  /* 0x000000160c1c723c */ /* 0x040fe800000018ff */
[----:B------:R1:W3:Y:S04]  /*51d0*/  MUFU.EX2 R92, R3 ;  /* 0x00000003005c7308 */ /* 0x0002e80000000800 */
[C---:B------:R-:W-:Y:S08]  /*51e0*/  HMMA.16816.F32 R20, R12.reuse, R4, RZ ;  /* 0x000000040c14723c */ /* 0x040ff000000018ff */
[----:B------:R-:W-:Y:S01]  /*51f0*/  HMMA.16816.F32 R4, R12, R6, RZ ;  /* 0x000000060c04723c */ /* 0x000fe200000018ff */
[----:B-1----:R-:W-:-:S04]  /*5200*/  FFMA.FTZ R3, R17, c[0x0][0x2d0], -R0 ;  /* 0x0000b40011037a23 */ /* 0x002fc80000010800 */
[----:B------:R1:W-:Y:S02]  /*5210*/  MUFU.EX2 R122, R3 ;  /* 0x00000003007a7308 */ /* 0x0003e40000000800 */
[----:B-1----:R-:W-:-:S06]  /*5220*/  FFMA.FTZ R3, R11, c[0x0][0x2d0], -R0 ;  /* 0x0000b4000b037a23 */ /* 0x002fcc0000010800 */
[----:B------:R1:W4:Y:S02]  /*5230*/  MUFU.EX2 R130, R3 ;  /* 0x0000000300827308 */ /* 0x0003240000000800 */
[----:B-1----:R-:W-:Y:S01]  /*5240*/  FFMA.FTZ R3, R10, c[0x0][0x2d0], -R0 ;  /* 0x0000b4000a037a23 */ /* 0x002fe20000010800 */
[----:B---3--:R-:W-:-:S05]  /*5250*/  F2FP.PACK_AB R10, R92, R133 ;  /* 0x000000855c0a723e */ /* 0x008fca00000000ff */
[----:B------:R1:W-:Y:S02]  /*5260*/  MUFU.EX2 R134, R3 ;  /* 0x0000000300867308 */ /* 0x0003e40000000800 */
[----:B-1----:R-:W-:Y:S01]  /*5270*/  FFMA.FTZ R3, R9, c[0x0][0x2d0], -R0 ;  /* 0x0000b40009037a23 */ /* 0x002fe20000010800 */
[----:B----4-:R-:W-:-:S05]  /*5280*/  F2FP.PACK_AB R9, R130, R122 ;  /* 0x0000007a8209723e */ /* 0x010fca00000000ff */
[----:B------:R-:W1:Y:S02]  /*5290*/  MUFU.EX2 R131, R3 ;  /* 0x0000000300837308 */ /* 0x000e640000000800 */
[----:B-1----:R-:W-:-:S07]  /*52a0*/  F2FP.PACK_AB R11, R131, R134 ;  /* 0x00000086830b723e */ /* 0x002fce00000000ff */
[C---:B------:R-:W-:Y:S08]  /*52b0*/  HMMA.16816.F32 R48, R8.reuse, R46, R48 ;  /* 0x0000002e0830723c */ /* 0x040ff00000001830 */
[C---:B------:R-:W-:Y:S01]  /*52c0*/  HMMA.16816.F32 R164, R8.reuse, R44, R52 ;  /* 0x0000002c08a4723c */ /* 0x040fe20000001834 */
[----:B--2---:R-:W1:Y:S07]  /*52d0*/  LDSM.16.MT88.4 R24, [R56] ;  /* 0x000000003818783b */ /* 0x004e6e0000004200 */
[C---:B------:R-:W-:Y:S01]  /*52e0*/  HMMA.16816.F32 R28, R8.reuse, R42, R28 ;  /* 0x0000002a081c723c */ /* 0x040fe2000000181c */
[----:B------:R-:W2:Y:S04]  /*52f0*/  LDSM.16.MT88.4 R56, [R250+0x2000] ;  /* 0x00200000fa38783b */ /* 0x000ea80000004200 */
[----:B-----5:R-:W3:Y:S03]  /*5300*/  LDSM.16.MT88.4 R52, [R93+0x800] ;  /* 0x000800005d34783b */ /* 0x020ee60000004200 */
[----:B------:R-:W-:Y:S01]  /*5310*/  MOV R98, R51 ;  /* 0x0000003300627202 */ /* 0x000fe20000000f00 */
[----:B------:R-:W-:Y:S01]  /*5320*/  IMAD.MOV.U32 R95, RZ, RZ, R49 ;  /* 0x000000ffff5f7224 */ /* 0x000fe200078e0031 */
[----:B------:R-:W-:Y:S01]  /*5330*/  MOV R97, R48 ;  /* 0x0000003000617202 */ /* 0x000fe20000000f00 */
[----:B------:R-:W-:Y:S01]  /*5340*/  HMMA.16816.F32 R148, R8, R32, R20 ;  /* 0x000000200894723c */ /* 0x000fe20000001814 */
[----:B------:R-:W-:-:S02]  /*5350*/  MOV R96, R50 ;  /* 0x0000003200607202 */ /* 0x000fc40000000f00 */
[----:B------:R-:W4:Y:S05]  /*5360*/  LDSM.16.MT88.4 R48, [R251+0x2000] ;  /* 0x00200000fb30783b */ /* 0x000f2a0000004200 */
[C---:B------:R-:W-:Y:S05]  /*5370*/  HMMA.16816.F32 R4, R8.reuse, R34, R4 ;  /* 0x000000220804723c */ /* 0x040fea0000001804 */
[----:B------:R-:W-:Y:S01]  /*5380*/  MOV R94, R31 ;  /* 0x0000001f005e7202 */ /* 0x000fe20000000f00 */
[----:B------:R-:W-:Y:S01]  /*5390*/  IMAD.MOV.U32 R89, RZ, RZ, R29 ;  /* 0x000000ffff597224 */ /* 0x000fe200078e001d */
[----:B------:R-:W-:Y:S01]  /*53a0*/  MOV R91, R28 ;  /* 0x0000001c005b7202 */ /* 0x000fe20000000f00 */
[----:B------:R-:W-:Y:S01]  /*53b0*/  HMMA.16816.F32 R156, R8, R40, R36 ;  /* 0x00000028089c723c */ /* 0x000fe20000001824 */
[----:B------:R-:W5:Y:S01]  /*53c0*/  LDSM.16.MT88.4 R40, [R250+0x2800] ;  /* 0x00280000fa28783b */ /* 0x000f620000004200 */
[----:B------:R-:W-:-:S03]  /*53d0*/  MOV R90, R30 ;  /* 0x0000001e005a7202 */ /* 0x000fc60000000f00 */
[----:B------:R-:W3:Y:S03]  /*53e0*/  LDSM.16.MT88.4 R36, [R252+0x2800] ;  /* 0x00280000fc24783b */ /* 0x000ee60000004200 */
[C---:B------:R-:W-:Y:S08]  /*53f0*/  HMMA.16816.F32 R20, R12.reuse, R64, RZ ;  /* 0x000000400c14723c */ /* 0x040ff000000018ff */
[----:B-1----:R-:W-:Y:S01]  /*5400*/  HMMA.16816.F32 R32, R12, R26, RZ ;  /* 0x0000001a0c20723c */ /* 0x002fe200000018ff */
[----:B------:R-:W-:Y:S01]  /*5410*/  MOV R88, R4 ;  /* 0x0000000400587202 */ /* 0x000fe20000000f00 */
[----:B------:R-:W-:Y:S01]  /*5420*/  IMAD.MOV.U32 R3, RZ, RZ, R5 ;  /* 0x000000ffff037224 */ /* 0x000fe200078e0005 */
[----:B------:R-:W-:-:S02]  /*5430*/  MOV R19, R6 ;  /* 0x0000000600137202 */ /* 0x000fc40000000f00 */
[----:B------:R-:W-:-:S03]  /*5440*/  MOV R17, R7 ;  /* 0x0000000700117202 */ /* 0x000fc60000000f00 */
[C---:B------:R-:W-:Y:S08]  /*5450*/  HMMA.16816.F32 R44, R12.reuse, R24, RZ ;  /* 0x000000180c2c723c */ /* 0x040ff000000018ff */
[C---:B--2---:R-:W-:Y:S08]  /*5460*/  HMMA.16816.F32 R28, R12.reuse, R56, RZ ;  /* 0x000000380c1c723c */ /* 0x044ff000000018ff */
[----:B------:R-:W-:Y:S01]  /*5470*/  HMMA.16816.F32 R24, R12, R58, RZ ;  /* 0x0000003a0c18723c */ /* 0x000fe200000018ff */
[----:B------:R-:W1:Y:S07]  /*5480*/  LDSM.16.MT88.4 R56, [R93+0x2000] ;  /* 0x002000005d38783b */ /* 0x000e6e0000004200 */
[----:B---3--:R-:W-:Y:S08]  /*5490*/  HMMA.16816.F32 R100, R8, R54, R32 ;  /* 0x000000360864723c */ /* 0x008ff00000001820 */
[----:B------:R-:W-:Y:S01]  /*54a0*/  HMMA.16816.F32 R4, R12, R66, RZ ;  /* 0x000000420c04723c */ /* 0x000fe200000018ff */
[----:B------:R-:W2:Y:S07]  /*54b0*/  LDSM.16.MT88.4 R64, [R93+0x2800] ;  /* 0x002800005d40783b */ /* 0x000eae0000004200 */
[----:B------:R-:W-:Y:S08]  /*54c0*/  HMMA.16816.F32 R140, R8, R52, R44 ;  /* 0x00000034088c723c */ /* 0x000ff0000000182c */
[----:B----4-:R-:W-:Y:S01]  /*54d0*/  HMMA.16816.F32 R44, R12, R48, RZ ;  /* 0x000000300c2c723c */ /* 0x010fe200000018ff */
[----:B------:R-:W-:Y:S01]  /*54e0*/  MOV R35, R103 ;  /* 0x0000006700237202 */ /* 0x000fe20000000f00 */
[----:B------:R-:W-:Y:S01]  /*54f0*/  IMAD.MOV.U32 R32, RZ, RZ, R101 ;  /* 0x000000ffff207224 */ /* 0x000fe200078e0065 */
[----:B------:R-:W-:-:S02]  /*5500*/  MOV R34, R100 ;  /* 0x0000006400227202 */ /* 0x000fc40000000f00 */
[----:B------:R-:W-:-:S03]  /*5510*/  MOV R33, R102 ;  /* 0x0000006600217202 */ /* 0x000fc60000000f00 */
[C---:B-----5:R-:W-:Y:S08]  /*5520*/  HMMA.16816.F32 R100, R8.reuse, R42, R24 ;  /* 0x0000002a0864723c */ /* 0x060ff00000001818 */
[----:B------:R-:W-:Y:S08]  /*5530*/  HMMA.16816.F32 R188, R8, R38, R4 ;  /* 0x0000002608bc723c */ /* 0x000ff00000001804 */
[----:B-1----:R-:W-:Y:S07]  /*5540*/  HMMA.16816.F32 R4, R12, R56, RZ ;  /* 0x000000380c04723c */ /* 0x002fee00000018ff */
[----:B------:R-:W-:Y:S01]  /*5550*/  MOV R56, R35 ;  /* 0x0000002300387202 */ /* 0x000fe20000000f00 */
[C---:B------:R-:W-:Y:S01]  /*5560*/  HMMA.16816.F32 R52, R8.reuse, R40, R28 ;  /* 0x000000280834723c */ /* 0x040fe2000000181c */
[----:B------:R-:W-:Y:S01]  /*5570*/  IMAD.MOV.U32 R57, RZ, RZ, R34 ;  /* 0x000000ffff397224 */ /* 0x000fe200078e0022 */
[----:B------:R-:W-:Y:S01]  /*5580*/  LDSM.16.MT88.4 R40, [R250+0x4800] ;  /* 0x00480000fa28783b */ /* 0x000fe20000004200 */
[----:B------:R-:W-:Y:S01]  /*5590*/  MOV R25, R102 ;  /* 0x0000006600197202 */ /* 0x000fe20000000f00 */
[----:B------:R-:W-:Y:S01]  /*55a0*/  IMAD.MOV.U32 R48, RZ, RZ, R100 ;  /* 0x000000ffff307224 */ /* 0x000fe200078e0064 */
[----:B------:R-:W-:Y:S01]  /*55b0*/  MOV R24, R101 ;  /* 0x0000006500187202 */ /* 0x000fe20000000f00 */
[----:B------:R-:W-:Y:S01]  /*55c0*/  LDSM.16.MT88.4 R28, [R252+0x4800] ;  /* 0x00480000fc1c783b */ /* 0x000fe20000004200 */
[----:B------:R-:W-:Y:S01]  /*55d0*/  MOV R49, R103 ;  /* 0x0000006700317202 */ /* 0x000fe20000000f00 */
[C---:B------:R-:W-:Y:S07]  /*55e0*/  HMMA.16816.F32 R160, R8.reuse, R60, R44 ;  /* 0x0000003c08a0723c */ /* 0x040fee000000182c */
[----:B------:R-:W-:Y:S01]  /*55f0*/  MOV R60, R33 ;  /* 0x00000021003c7202 */ /* 0x000fe20000000f00 */
[----:B------:R-:W-:Y:S01]  /*5600*/  HMMA.16816.F32 R184, R8, R36, R20 ;  /* 0x0000002408b8723c */ /* 0x000fe20000001814 */
[----:B------:R-:W-:Y:S01]  /*5610*/  MOV R61, R32 ;  /* 0x00000020003d7202 */ /* 0x000fe20000000f00 */
[----:B------:R-:W-:Y:S04]  /*5620*/  LDSM.16.MT88.4 R36, [R251+0x4000] ;  /* 0x00400000fb24783b */ /* 0x000fe80000004200 */
[----:B------:R-:W1:Y:S02]  /*5630*/  LDSM.16.MT88.4 R32, [R252+0x4000] ;  /* 0x00400000fc20783b */ /* 0x000e640000004200 */
[----:B------:R-:W-:Y:S07]  /*5640*/  HMMA.16816.F32 R20, R12, R50, RZ ;  /* 0x000000320c14723c */ /* 0x000fee00000018ff */
[----:B------:R-:W-:Y:S01]  /*5650*/  MOV R51, R25 ;  /* 0x0000001900337202 */ /* 0x000fe20000000f00 */
[----:B--2---:R-:W-:Y:S01]  /*5660*/  HMMA.16816.F32 R144, R8, R64, R4 ;  /* 0x000000400890723c */ /* 0x004fe20000001804 */
[----:B------:R-:W-:-:S06]  /*5670*/  MOV R50, R24 ;  /* 0x0000001800327202 */ /* 0x000fcc0000000f00 */
[----:B------:R-:W-:Y:S01]  /*5680*/  MOV R65, R91 ;  /* 0x0000005b00417202 */ /* 0x000fe20000000f00 */
[----:B------:R-:W-:Y:S01]  /*5690*/  HMMA.16816.F32 R24, R12, R58, RZ ;  /* 0x0000003a0c18723c */ /* 0x000fe200000018ff */
[----:B------:R-:W-:-:S06]  /*56a0*/  MOV R64, R94 ;  /* 0x0000005e00407202 */ /* 0x000fcc0000000f00 */
[----:B------:R-:W-:Y:S01]  /*56b0*/  MOV R58, R98 ;  /* 0x00000062003a7202 */ /* 0x000fe20000000f00 */
[----:B------:R-:W-:Y:S01]  /*56c0*/  HMMA.16816.F32 R4, R12, R68, RZ ;  /* 0x000000440c04723c */ /* 0x000fe200000018ff */
[----:B------:R-:W-:-:S06]  /*56d0*/  IMAD.MOV.U32 R59, RZ, RZ, R97 ;  /* 0x000000ffff3b7224 */ /* 0x000fcc00078e0061 */
[----:B------:R-:W-:Y:S01]  /*56e0*/  MOV R68, R88 ;  /* 0x0000005800447202 */ /* 0x000fe20000000f00 */
[----:B------:R-:W-:Y:S01]  /*56f0*/  HMMA.16816.F32 R152, R8, R62, R20 ;  /* 0x0000003e0898723c */ /* 0x000fe20000001814 */
[----:B------:R-:W-:Y:S02]  /*5700*/  IMAD.MOV.U32 R69, RZ, RZ, R3 ;  /* 0x000000ffff457224 */ /* 0x000fe400078e0003 */
[----:B------:R-:W-:-:S04]  /*5710*/  FADD.FTZ R3, R118, R116 ;  /* 0x0000007476037221 */ /* 0x000fc80000010000 */
[----:B------:R-:W-:Y:S01]  /*5720*/  MOV R63, R96 ;  /* 0x00000060003f7202 */ /* 0x000fe20000000f00 */
[----:B------:R-:W-:Y:S01]  /*5730*/  HMMA.16816.F32 R136, R8, R66, R24 ;  /* 0x000000420888723c */ /* 0x000fe20000001818 */
[----:B------:R-:W-:Y:S01]  /*5740*/  MOV R62, R95 ;  /* 0x0000005f003e7202 */ /* 0x000fe20000000f00 */
[----:B------:R-:W-:-:S04]  /*5750*/  FADD.FTZ R3, R117, R3 ;  /* 0x0000000375037221 */ /* 0x000fc80000010000 */
[----:B------:R-:W-:Y:S01]  /*5760*/  FADD.FTZ R3, R121, R3 ;  /* 0x0000000379037221 */ /* 0x000fe20000010000 */
[----:B------:R-:W-:Y:S01]  /*5770*/  MOV R66, R89 ;  /* 0x0000005900427202 */ /* 0x000fe20000000f00 */
[----:B------:R-:W-:Y:S01]  /*5780*/  IMAD.MOV.U32 R67, RZ, RZ, R90 ;  /* 0x000000ffff437224 */ /* 0x000fe200078e005a */
[----:B-1----:R-:W-:Y:S01]  /*5790*/  HMMA.16816.F32 R20, R12, R32, RZ ;  /* 0x000000200c14723c */ /* 0x002fe200000018ff */
[----:B------:R-:W-:Y:S02]  /*57a0*/  FADD.FTZ R3, R18, R3 ;  /* 0x0000000312037221 */ /* 0x000fe40000010000 */
[----:B------:R-:W-:-:S05]  /*57b0*/  FFMA.FTZ R18, R87, c[0x0][0x2d0], -R2 ;  /* 0x0000b40057127a23 */ /* 0x000fca0000010802 */
[----:B------:R-:W-:Y:S07]  /*57c0*/  HMMA.16816.F32 R88, R8, R40, R4 ;  /* 0x000000280858723c */ /* 0x000fee0000001804 */
[----:B------:R-:W-:Y:S01]  /*57d0*/  MOV R41, R17 ;  /* 0x0000001100297202 */ /* 0x000fe20000000f00 */
[----:B------:R-:W-:Y:S01]  /*57e0*/  HMMA.16816.F32 R4, R12, R34, RZ ;  /* 0x000000220c04723c */ /* 0x000fe200000018ff */
[----:B------:R-:W-:Y:S01]  /*57f0*/  FADD.FTZ R17, R120, R119 ;  /* 0x0000007778117221 */ /* 0x000fe20000010000 */
[----:B------:R-:W-:Y:S01]  /*5800*/  MOV R40, R19 ;  /* 0x0000001300287202 */ /* 0x000fe20000000f00 */
[----:B------:R-:W-:-:S05]  /*5810*/  FFMA.FTZ R19, R85, c[0x0][0x2d0], -R2 ;  /* 0x0000b40055137a23 */ /* 0x000fca0000010802 */
[----:B------:R-:W-:Y:S07]  /*5820*/  HMMA.16816.F32 R24, R12, R70, RZ ;  /* 0x000000460c18723c */ /* 0x000fee00000018ff */
[----:B------:R-:W-:Y:S01]  /*5830*/  MOV R71, R93 ;  /* 0x0000005d00477202 */ /* 0x000fe20000000f00 */
[----:B------:R-:W-:Y:S01]  /*5840*/  HMMA.16816.F32 R96, R8, R28, R20 ;  /* 0x0000001c0860723c */ /* 0x000fe20000001814 */
[----:B------:R-:W-:-:S03]  /*5850*/  MOV R70, R92 ;  /* 0x0000005c00467202 */ /* 0x000fc60000000f00 */
[----:B------:R-:W1:Y:S04]  /*5860*/  LDSM.16.MT88.4 R44, [R71+0x4000] ;  /* 0x00400000472c783b */ /* 0x000e680000004200 */
[C---:B------:R-:W-:Y:S01]  /*5870*/  HMMA.16816.F32 R100, R8.reuse, R30, R4 ;  /* 0x0000001e0864723c */ /* 0x040fe20000001804 */
[----:B------:R-:W2:Y:S04]  /*5880*/  LDSM.16.MT88.4 R28, [R251+0x4800] ;  /* 0x00480000fb1c783b */ /* 0x000ea80000004200 */
[----:B------:R-:W3:Y:S03]  /*5890*/  LDSM.16.MT88.4 R32, [R71+0x4800] ;  /* 0x004800004720783b */ /* 0x000ee60000004200 */
[----:B------:R-:W-:Y:S07]  /*58a0*/  HMMA.16816.F32 R92, R8, R42, R24 ;  /* 0x0000002a085c723c */ /* 0x000fee0000001818 */
[----:B------:R-:W-:Y:S01]  /*58b0*/  MOV R42, R67 ;  /* 0x00000043002a7202 */ /* 0x000fe20000000f00 */
[----:B------:R-:W-:Y:S01]  /*58c0*/  HMMA.16816.F32 R24, R12, R36, RZ ;  /* 0x000000240c18723c */ /* 0x000fe200000018ff */
[----:B------:R-:W-:-:S06]  /*58d0*/  MOV R43, R64 ;  /* 0x00000040002b7202 */ /* 0x000fcc0000000f00 */
[--C-:B------:R-:W-:Y:S01]  /*58e0*/  FFMA.FTZ R37, R82, c[0x0][0x2d0], -R2.reuse ;  /* 0x0000b40052257a23 */ /* 0x100fe20000010802 */
[----:B------:R-:W-:Y:S01]  /*58f0*/  HMMA.16816.F32 R20, R12, R38, RZ ;  /* 0x000000260c14723c */ /* 0x000fe200000018ff */
[----:B------:R-:W-:-:S06]  /*5900*/  FFMA.FTZ R36, R81, c[0x0][0x2d0], -R2 ;  /* 0x0000b40051247a23 */ /* 0x000fcc0000010802 */
[----:B------:R-:W-:Y:S01]  /*5910*/  FFMA.FTZ R38, R83, c[0x0][0x2d0], -R2 ;  /* 0x0000b40053267a23 */ /* 0x000fe20000010802 */
[----:B------:R-:W-:Y:S02]  /*5920*/  MOV R39, R58 ;  /* 0x0000003a00277202 */ /* 0x000fe40000000f00 */
[----:B------:R-:W-:Y:S01]  /*5930*/  MOV R58, R51 ;  /* 0x00000033003a7202 */ /* 0x000fe20000000f00 */
[----:B-1----:R-:W-:Y:S07]  /*5940*/  HMMA.16816.F32 R4, R12, R44, RZ ;  /* 0x0000002c0c04723c */ /* 0x002fee00000018ff */
[----:B------:R-:W-:Y:S01]  /*5950*/  IMAD.MOV.U32 R45, RZ, RZ, R62 ;  /* 0x000000ffff2d7224 */ /* 0x000fe200078e003e */
[----:B--2---:R-:W-:Y:S01]  /*5960*/  HMMA.16816.F32 R104, R8, R28, R24 ;  /* 0x0000001c0868723c */ /* 0x004fe20000001818 */
[----:B------:R-:W1:Y:S01]  /*5970*/  LDSM.16.MT88.4 R24, [R250+0x6000] ;  /* 0x00600000fa18783b */ /* 0x000e620000004200 */
[----:B------:R-:W-:-:S02]  /*5980*/  MOV R62, R60 ;  /* 0x0000003c003e7202 */ /* 0x000fc40000000f00 */
[----:B------:R-:W-:Y:S02]  /*5990*/  MOV R44, R59 ;  /* 0x0000003b002c7202 */ /* 0x000fe40000000f00 */
[----:B------:R-:W-:Y:S01]  /*59a0*/  MOV R60, R57 ;  /* 0x00000039003c7202 */ /* 0x000fe20000000f00 */
[----:B------:R-:W-:Y:S01]  /*59b0*/  FFMA.FTZ R28, R84, c[0x0][0x2d0], -R2 ;  /* 0x0000b400541c7a23 */ /* 0x000fe20000010802 */
[----:B------:R-:W-:Y:S01]  /*59c0*/  HMMA.16816.F32 R108, R8, R30, R20 ;  /* 0x0000001e086c723c */ /* 0x000fe20000001814 */
[----:B------:R-:W2:Y:S01]  /*59d0*/  LDSM.16.MT88.4 R20, [R250+0x6800] ;  /* 0x00680000fa14783b */ /* 0x000ea20000004200 */
[----:B------:R-:W-:Y:S02]  /*59e0*/  MOV R57, R50 ;  /* 0x0000003200397202 */ /* 0x000fe40000000f00 */
[----:B------:R-:W-:-:S04]  /*59f0*/  MOV R59, R49 ;  /* 0x00000031003b7202 */ /* 0x000fc80000000f00 */
[----:B---3--:R-:W-:Y:S07]  /*5a00*/  HMMA.16816.F32 R112, R8, R32, R4 ;  /* 0x000000200870723c */ /* 0x008fee0000001804 */
[--C-:B------:R-:W-:Y:S01]  /*5a10*/  FFMA.FTZ R33, R75, c[0x0][0x2d0], -R0.reuse ;  /* 0x0000b4004b217a23 */ /* 0x100fe20000010800 */
[----:B------:R-:W-:Y:S01]  /*5a20*/  HMMA.16816.F32 R4, R12, R46, RZ ;  /* 0x0000002e0c04723c */ /* 0x000fe200000018ff */
[----:B------:R-:W-:-:S06]  /*5a30*/  FFMA.FTZ R32, R74, c[0x0][0x2d0], -R0 ;  /* 0x0000b4004a207a23 */ /* 0x000fcc0000010800 */
[----:B------:R-:W-:Y:S01]  /*5a40*/  MOV R47, R63 ;  /* 0x0000003f002f7202 */ /* 0x000fe20000000f00 */
[----:B------:R-:W-:Y:S02]  /*5a50*/  IMAD.MOV.U32 R63, RZ, RZ, R56 ;  /* 0x000000ffff3f7224 */ /* 0x000fe400078e0038 */
[----:B------:R-:W-:Y:S01]  /*5a60*/  IMAD.MOV.U32 R56, RZ, RZ, R48 ;  /* 0x000000ffff387224 */ /* 0x000fe200078e0030 */
[----:B------:R-:W-:Y:S02]  /*5a70*/  MOV R46, R47 ;  /* 0x0000002f002e7202 */ /* 0x000fe40000000f00 */
[----:B------:R-:W-:-:S11]  /*5a80*/  MOV R47, R39 ;  /* 0x00000027002f7202 */ /* 0x000fd60000000f00 */
[----:B------:R-:W-:Y:S07]  /*5a90*/  HMMA.16816.F32 R180, R8, R34, R4 ;  /* 0x0000002208b4723c */ /* 0x000fee0000001804 */
[----:B------:R-:W-:Y:S01]  /*5aa0*/  FFMA.FTZ R34, R80, c[0x0][0x2d0], -R2 ;  /* 0x0000b40050227a23 */ /* 0x000fe20000010802 */
[----:B-1----:R-:W-:Y:S01]  /*5ab0*/  HMMA.16816.F32 R4, R12, R24, RZ ;  /* 0x000000180c04723c */ /* 0x002fe200000018ff */
[----:B------:R-:W-:Y:S11]  /*5ac0*/  FFMA.FTZ R35, R72, c[0x0][0x2d0], -R0 ;  /* 0x0000b40048237a23 */ /* 0x000ff60000010800 */
[----:B------:R-:W-:Y:S11]  /*5ad0*/  @!UPT UIADD3 URZ, URZ, URZ, URZ ;  /* 0x0000003f3f3ff290 */ /* 0x000ff6000fffe03f */
[----:B------:R-:W-:Y:S01]  /*5ae0*/  @!UPT UIADD3 URZ, URZ, URZ, URZ ;  /* 0x0000003f3f3ff290 */ /* 0x000fe2000fffe03f */
[----:B--2---:R-:W-:Y:S08]  /*5af0*/  HMMA.16816.F32 R176, R8, R20, R4 ;  /* 0x0000001408b0723c */ /* 0x004ff00000001804 */
[----:B------:R-:W-:Y:S01]  /*5b00*/  HMMA.16816.F32 R4, R12, R26, RZ ;  /* 0x0000001a0c04723c */ /* 0x000fe200000018ff */
[----:B------:R-:W-:Y:S11]  /*5b10*/  LDSM.16.MT88.4 R24, [R252+0x6800] ;  /* 0x00680000fc18783b */ /* 0x000ff60000004200 */
[----:B------:R-:W-:Y:S11]  /*5b20*/  @!UPT UIADD3 URZ, URZ, URZ, URZ ;  /* 0x0000003f3f3ff290 */ /* 0x000ff6000fffe03f */
[----:B------:R-:W-:Y:S01]  /*5b30*/  @!UPT UIADD3 URZ, URZ, URZ, URZ ;  /* 0x0000003f3f3ff290 */ /* 0x000fe2000fffe03f */
[----:B------:R-:W-:Y:S01]  /*5b40*/  HMMA.16816.F32 R124, R8, R22, R4 ;  /* 0x00000016087c723c */ /* 0x000fe20000001804 */
[----:B------:R-:W1:Y:S06]  /*5b50*/  LDSM.16.MT88.4 R20, [R252+0x6000] ;  /* 0x00600000fc14783b */ /* 0x000e6c0000004200 */
[----:B------:R-:W-:Y:S02]  /*5b60*/  FADD.FTZ R4, R123, R17 ;  /* 0x000000117b047221 */ /* 0x000fe40000010000 */
[----:B------:R-:W-:Y:S02]  /*5b70*/  FFMA.FTZ R17, R86, c[0x0][0x2d0], -R2 ;  /* 0x0000b40056117a23 */ /* 0x000fe40000010802 */
[----:B------:R-:W-:-:S02]  /*5b80*/  FADD.FTZ R4, R128, R4 ;  /* 0x0000000480047221 */ /* 0x000fc40000010000 */
[----:B------:R-:W-:Y:S02]  /*5b90*/  FADD.FTZ R2, R129, R3 ;  /* 0x0000000381027221 */ /* 0x000fe40000010000 */
[----:B------:R-:W-:Y:S02]  /*5ba0*/  FADD.FTZ R3, R122, R4 ;  /* 0x000000047a037221 */ /* 0x000fe40000010000 */
[----:B------:R-:W-:Y:S01]  /*5bb0*/  FADD.FTZ R2, R133, R2 ;  /* 0x0000000285027221 */ /* 0x000fe20000010000 */
[----:B------:R-:W-:Y:S01]  /*5bc0*/  MOV R133, R71 ;  /* 0x0000004700857202 */ /* 0x000fe20000000f00 */
[----:B------:R-:W-:Y:S01]  /*5bd0*/  IMAD.MOV.U32 R71, RZ, RZ, R41 ;  /* 0x000000ffff477224 */ /* 0x000fe200078e0029 */
[----:B------:R-:W-:Y:S01]  /*5be0*/  MOV R41, R66 ;  /* 0x0000004200297202 */ /* 0x000fe20000000f00 */
[----:B------:R-:W-:Y:S01]  /*5bf0*/  FADD.FTZ R3, R130, R3 ;  /* 0x0000000382037221 */ /* 0x000fe20000010000 */
[----:B-1----:R-:W-:Y:S01]  /*5c00*/  HMMA.16816.F32 R4, R12, R20, RZ ;  /* 0x000000140c04723c */ /* 0x002fe200000018ff */
[----:B------:R1:W-:Y:S08]  /*5c10*/  MUFU.EX2 R21, R17 ;  /* 0x0000001100157308 */ /* 0x0003f00000000800 */
[----:B------:R2:W-:Y:S01]  /*5c20*/  MUFU.EX2 R20, R19 ;  /* 0x0000001300147308 */ /* 0x0005e20000000800 */
[--C-:B-1----:R-:W-:Y:S11]  /*5c30*/  FFMA.FTZ R17, R79, c[0x0][0x2d0], -R0.reuse ;  /* 0x0000b4004f117a23 */ /* 0x102ff60000010800 */
[----:B------:R-:W-:Y:S03]  /*5c40*/  @!UPT UIADD3 URZ, URZ, URZ, URZ ;  /* 0x0000003f3f3ff290 */ /* 0x000fe6000fffe03f */
[----:B------:R-:W-:Y:S01]  /*5c50*/  HMMA.16816.F32 R120, R8, R24, R4 ;  /* 0x000000180878723c */ /* 0x000fe20000001804 */
[----:B--2---:R-:W-:-:S06]  /*5c60*/  FFMA.FTZ R19, R73, c[0x0][0x2d0], -R0 ;  /* 0x0000b40049137a23 */ /* 0x004fcc0000010800 */
[----:B------:R-:W-:Y:S01]  /*5c70*/  MUFU.EX2 R19, R19 ;  /* 0x0000001300137308 */ /* 0x000fe20000000800 */
[----:B------:R-:W-:Y:S07]  /*5c80*/  HMMA.16816.F32 R4, R12, R22, RZ ;  /* 0x000000160c04723c */ /* 0x000fee00000018ff */
[----:B------:R1:W2:Y:S02]  /*5c90*/  MUFU.EX2 R22, R18 ;  /* 0x0000001200167308 */ /* 0x0002a40000000800 */
[--C-:B-1----:R-:W-:Y:S11]  /*5ca0*/  FFMA.FTZ R18, R76, c[0x0][0x2d0], -R0.reuse ;  /* 0x0000b4004c127a23 */ /* 0x102ff60000010800 */
[----:B------:R-:W-:Y:S04]  /*5cb0*/  @!UPT UIADD3 URZ, URZ, URZ, URZ ;  /* 0x0000003f3f3ff290 */ /* 0x000fe8000fffe03f */
[----:B------:R-:W-:Y:S01]  /*5cc0*/  HMMA.16816.F32 R116, R8, R26, R4 ;  /* 0x0000001a0874723c */ /* 0x000fe20000001804 */
[----:B------:R1:W3:Y:S01]  /*5cd0*/  MUFU.EX2 R6, R28 ;  /* 0x0000001c00067308 */ /* 0x0002e20000000800 */
[----:B------:R-:W-:Y:S05]  /*5ce0*/  LDSM.16.MT88.4 R24, [R251+0x6800] ;  /* 0x00680000fb18783b */ /* 0x000fea0000004200 */
[--C-:B------:R-:W-:Y:S01]  /*5cf0*/  FFMA.FTZ R7, R78, c[0x0][0x2d0], -R0.reuse ;  /* 0x0000b4004e077a23 */ /* 0x100fe20000010800 */
[----:B--2---:R-:W-:Y:S01]  /*5d00*/  F2FP.PACK_AB R4, R21, R22 ;  /* 0x000000161504723e */ /* 0x004fe200000000ff */
[----:B------:R-:W-:Y:S02]  /*5d10*/  FFMA.FTZ R5, R77, c[0x0][0x2d0], -R0 ;  /* 0x0000b4004d057a23 */ /* 0x000fe40000010800 */
[----:B------:R-:W-:Y:S01]  /*5d20*/  FADD.FTZ R0, R70, R2 ;  /* 0x0000000246007221 */ /* 0x000fe20000010000 */
[----:B------:R-:W-:Y:S01]  /*5d30*/  MOV R70, R40 ;  /* 0x0000002800467202 */ /* 0x000fe20000000f00 */
[----:B------:R-:W-:Y:S01]  /*5d40*/  MUFU.EX2 R7, R7 ;  /* 0x0000000700077308 */ /* 0x000fe20000000800 */
[----:B------:R-:W-:Y:S01]  /*5d50*/  MOV R40, R65 ;  /* 0x0000004100287202 */ /* 0x000fe20000000f00 */
[----:B------:R-:W-:Y:S01]  /*5d60*/  FADD.FTZ R0, R22, R0 ;  /* 0x0000000016007221 */ /* 0x000fe20000010000 */
[----:B-1----:R-:W1:Y:S01]  /*5d70*/  LDSM.16.MT88.4 R28, [R251+0x6000] ;  /* 0x00600000fb1c783b */ /* 0x002e620000004200 */
[----:B------:R-:W-:-:S02]  /*5d80*/  FADD.FTZ R2, R134, R3 ;  /* 0x0000000386027221 */ /* 0x000fc40000010000 */
[----:B------:R-:W-:Y:S02]  /*5d90*/  FADD.FTZ R0, R21, R0 ;  /* 0x0000000015007221 */ /* 0x000fe40000010000 */
[----:B------:R-:W-:Y:S01]  /*5da0*/  MUFU.EX2 R3, R18 ;  /* 0x0000001200037308 */ /* 0x000fe20000000800 */
[----:B------:R-:W-:Y:S02]  /*5db0*/  FADD.FTZ R2, R131, R2 ;  /* 0x0000000283027221 */ /* 0x000fe40000010000 */
[----:B------:R-:W-:-:S04]  /*5dc0*/  FADD.FTZ R0, R20, R0 ;  /* 0x0000000014007221 */ /* 0x000fc80000010000 */
[C---:B---3--:R-:W-:Y:S01]  /*5dd0*/  FADD.FTZ R0, R6.reuse, R0 ;  /* 0x0000000006007221 */ /* 0x048fe20000010000 */
[----:B------:R-:W-:Y:S02]  /*5de0*/  F2FP.PACK_AB R6, R6, R20 ;  /* 0x000000140606723e */ /* 0x000fe400000000ff */
[----:B-1----:R-:W-:Y:S01]  /*5df0*/  HMMA.16816.F32 R20, R12, R28, RZ ;  /* 0x0000001c0c14723c */ /* 0x002fe200000018ff */
[----:B------:R-:W1:Y:S08]  /*5e00*/  MUFU.EX2 R29, R17 ;  /* 0x00000011001d7308 */ /* 0x000e700000000800 */
[----:B------:R-:W-:Y:S08]  /*5e10*/  MUFU.EX2 R28, R34 ;  /* 0x00000022001c7308 */ /* 0x000ff00000000800 */
[----:B------:R2:W3:Y:S01]  /*5e20*/  MUFU.EX2 R17, R5 ;  /* 0x0000000500117308 */ /* 0x0004e20000000800 */
[----:B-1----:R-:W-:-:S04]  /*5e30*/  FADD.FTZ R2, R29, R2 ;  /* 0x000000021d027221 */ /* 0x002fc80000010000 */
[C---:B------:R-:W-:Y:S02]  /*5e40*/  FADD.FTZ R2, R7.reuse, R2 ;  /* 0x0000000207027221 */ /* 0x040fe40000010000 */
[----:B------:R-:W-:Y:S01]  /*5e50*/  HMMA.16816.F32 R64, R8, R24, R20 ;  /* 0x000000180840723c */ /* 0x000fe20000001814 */
[----:B------:R-:W1:Y:S07]  /*5e60*/  MUFU.EX2 R25, R38 ;  /* 0x0000002600197308 */ /* 0x000e6e0000000800 */
[----:B------:R-:W-:Y:S01]  /*5e70*/  HMMA.16816.F32 R20, R12, R30, RZ ;  /* 0x0000001e0c14723c */ /* 0x000fe200000018ff */
[----:B------:R-:W4:Y:S01]  /*5e80*/  MUFU.EX2 R24, R37 ;  /* 0x0000002500187308 */ /* 0x000f220000000800 */
[----:B--2---:R-:W-:-:S02]  /*5e90*/  F2FP.PACK_AB R5, R7, R29 ;  /* 0x0000001d0705723e */ /* 0x004fc400000000ff */
[----:B---3--:R-:W-:Y:S01]  /*5ea0*/  F2FP.PACK_AB R7, R3, R17 ;  /* 0x000000110307723e */ /* 0x008fe200000000ff */
[----:B-1----:R-:W-:-:S04]  /*5eb0*/  FADD.FTZ R0, R25, R0 ;  /* 0x0000000019007221 */ /* 0x002fc80000010000 */
[----:B------:R-:W1:Y:S01]  /*5ec0*/  MUFU.EX2 R30, R36 ;  /* 0x00000024001e7308 */ /* 0x000e620000000800 */
[C---:B----4-:R-:W-:Y:S01]  /*5ed0*/  FADD.FTZ R0, R24.reuse, R0 ;  /* 0x0000000018007221 */ /* 0x050fe20000010000 */
[----:B------:R-:W-:Y:S11]  /*5ee0*/  F2FP.PACK_AB R128, R24, R25 ;  /* 0x000000191880723e */ /* 0x000ff600000000ff */
[----:B------:R-:W-:Y:S02]  /*5ef0*/  @!UPT UIADD3 URZ, URZ, URZ, URZ ;  /* 0x0000003f3f3ff290 */ /* 0x000fe4000fffe03f */
[----:B------:R-:W-:Y:S01]  /*5f00*/  HMMA.16816.F32 R48, R8, R26, R20 ;  /* 0x0000001a0830723c */ /* 0x000fe20000001814 */
[----:B------:R-:W2:Y:S01]  /*5f10*/  LDSM.16.MT88.4 R20, [R133+0x6000] ;  /* 0x006000008514783b */ /* 0x000ea20000004200 */
[----:B-1----:R-:W-:Y:S01]  /*5f20*/  FADD.FTZ R0, R30, R0 ;  /* 0x000000001e007221 */ /* 0x002fe20000010000 */
[----:B------:R-:W-:-:S03]  /*5f30*/  F2FP.PACK_AB R130, R28, R30 ;  /* 0x0000001e1c82723e */ /* 0x000fc600000000ff */
[----:B------:R-:W-:-:S05]  /*5f40*/  FADD.FTZ R0, R28, R0 ;  /* 0x000000001c007221 */ /* 0x000fca0000010000 */
[----:B------:R1:W-:Y:S02]  /*5f50*/  STL [R1+0xa4], R0 ;  /* 0x0000a40001007387 */ /* 0x0003e40000100800 */
[----:B-1----:R-:W-:Y:S02]  /*5f60*/  FADD.FTZ R0, R17, R2 ;  /* 0x0000000211007221 */ /* 0x002fe40000010000 */
[----:B------:R-:W1:Y:S02]  /*5f70*/  MUFU.EX2 R17, R33 ;  /* 0x0000002100117308 */ /* 0x000e640000000800 */
[----:B------:R-:W-:Y:S01]  /*5f80*/  FADD.FTZ R0, R3, R0 ;  /* 0x0000000003007221 */ /* 0x000fe20000010000 */
[C---:B--2---:R-:W-:Y:S05]  /*5f90*/  HMMA.16816.F32 R24, R12.reuse, R20, RZ ;  /* 0x000000140c18723c */ /* 0x044fea00000018ff */
[----:B------:R-:W2:Y:S03]  /*5fa0*/  MUFU.EX2 R3, R32 ;  /* 0x0000002000037308 */ /* 0x000ea60000000800 */
[----:B------:R-:W-:Y:S01]  /*5fb0*/  HMMA.16816.F32 R20, R12, R22, RZ ;  /* 0x000000160c14723c */ /* 0x000fe200000018ff */
[----:B------:R-:W3:Y:S04]  /*5fc0*/  LDSM.16.MT88.4 R12, [R133+0x6800] ;  /* 0x00680000850c783b */ /* 0x000ee80000004200 */
[----:B------:R-:W4:Y:S01]  /*5fd0*/  MUFU.EX2 R2, R35 ;  /* 0x0000002300027308 */ /* 0x000f220000000800 */
[----:B-1----:R-:W-:-:S04]  /*5fe0*/  FADD.FTZ R0, R17, R0 ;  /* 0x0000000011007221 */ /* 0x002fc80000010000 */
[C---:B--2---:R-:W-:Y:S01]  /*5ff0*/  FADD.FTZ R0, R3.reuse, R0 ;  /* 0x0000000003007221 */ /* 0x044fe20000010000 */
[----:B------:R-:W-:-:S03]  /*6000*/  F2FP.PACK_AB R129, R3, R17 ;  /* 0x000000110381723e */ /* 0x000fc600000000ff */
[----:B------:R-:W-:-:S04]  /*6010*/  FADD.FTZ R0, R19, R0 ;  /* 0x0000000013007221 */ /* 0x000fc80000010000 */
[C---:B----4-:R-:W-:Y:S01]  /*6020*/  FADD.FTZ R0, R2.reuse, R0 ;  /* 0x0000000002007221 */ /* 0x050fe20000010000 */
[----:B------:R-:W-:-:S04]  /*6030*/  F2FP.PACK_AB R131, R2, R19 ;  /* 0x000000130283723e */ /* 0x000fc800000000ff */
[----:B------:R1:W-:Y:S01]  /*6040*/  STL [R1+0xa0], R0 ;  /* 0x0000a00001007387 */ /* 0x0003e20000100800 */
[C---:B---3--:R-:W-:Y:S08]  /*6050*/  HMMA.16816.F32 R32, R8.reuse, R12, R24 ;  /* 0x0000000c0820723c */ /* 0x048ff00000001818 */
[----:B------:R-:W-:Y:S01]  /*6060*/  HMMA.16816.F32 R24, R8, R14, R20 ;  /* 0x0000000e0818723c */ /* 0x000fe20000001814 */
[----:B------:R-:W2:Y:S04]  /*6070*/  LDSM.16.MT88.4 R12, [R252+0x1000] ;  /* 0x00100000fc0c783b */ /* 0x000ea80000004200 */
[----:B------:R-:W3:Y:S04]  /*6080*/  LDSM.16.MT88.4 R8, [R250+0x1000] ;  /* 0x00100000fa08783b */ /* 0x000ee80000004200 */
[----:B-1----:R-:W4:Y:S04]  /*6090*/  LDL R0, [R1+0xf0] ;  /* 0x0000f00001007983 */ /* 0x002f280000100800 */
[----:B------:R-:W5:Y:S04]  /*60a0*/  LDL.LU R3, [R1+0x7c] ;  /* 0x00007c0001037983 */ /* 0x000f680000300800 */
[----:B------:R-:W4:Y:S04]  /*60b0*/  LDL R17, [R1+0xa8] ;  /* 0x0000a80001117983 */ /* 0x000f280000100800 */
[----:B------:R-:W-:Y:S01]  /*60c0*/  LDSM.16.MT88.4 R20, [R252+0x7000] ;  /* 0x00700000fc14783b */ /* 0x000fe20000004200 */
[C---:B--2---:R-:W-:Y:S08]  /*60d0*/  HMMA.16816.F32 R156, R4.reuse, R12, R156 ;  /* 0x0000000c049c723c */ /* 0x044ff0000000189c */
        /* <DEDUP_REMOVED lines=16> */
[----:B------:R-:W-:Y:S07]  /*61e0*/  LDSM.16.MT88.4 R8, [R251+0x3000] ;  /* 0x00300000fb08783b */ /* 0x000fee0000004200 */
[C---:B-1----:R-:W-:Y:S01]  /*61f0*/  HMMA.16816.F32 R80, R4.reuse, R12, R144 ;  /* 0x0000000c0450723c */ /* 0x042fe20000001890 */
[----:B------:R-:W-:Y:S07]  /*6200*/  LDSM.16.MT88.4 R144, [R251+0x1800] ;  /* 0x00180000fb90783b */ /* 0x000fee0000004200 */
[C---:B------:R-:W-:Y:S01]  /*6210*/  HMMA.16816.F32 R84, R4.reuse, R14, R136 ;  /* 0x0000000e0454723c */ /* 0x040fe20000001888 */
[----:B------:R-:W1:Y:S04]  /*6220*/  LDSM.16.MT88.4 R12, [R252+0x5000] ;  /* 0x00500000fc0c783b */ /* 0x000e680000004200 */
[----:B------:R-:W-:Y:S03]  /*6230*/  LDSM.16.MT88.4 R136, [R133+0x1800] ;  /* 0x001800008588783b */ /* 0x000fe60000004200 */
[C---:B-1----:R-:W-:Y:S08]  /*6240*/  HMMA.16816.F32 R96, R4.reuse, R12, R96 ;  /* 0x0000000c0460723c */ /* 0x042ff00000001860 */
[C---:B------:R-:W-:Y:S01]  /*6250*/  HMMA.16816.F32 R100, R4.reuse, R14, R100 ;  /* 0x0000000e0464723c */ /* 0x040fe20000001864 */
[----:B------:R-:W1:Y:S07]  /*6260*/  LDSM.16.MT88.4 R12, [R133+0x5000] ;  /* 0x00500000850c783b */ /* 0x000e6e0000004200 */
[C---:B-1----:R-:W-:Y:S08]  /*6270*/  HMMA.16816.F32 R112, R4.reuse, R12, R112 ;  /* 0x0000000c0470723c */ /* 0x042ff00000001870 */
[C---:B------:R-:W-:Y:S01]  /*6280*/  HMMA.16816.F32 R180, R4.reuse, R14, R180 ;  /* 0x0000000e04b4723c */ /* 0x040fe200000018b4 */
[----:B------:R-:W1:Y:S07]  /*6290*/  LDSM.16.MT88.4 R12, [R251+0x7000] ;  /* 0x00700000fb0c783b */ /* 0x000e6e0000004200 */
[C---:B------:R-:W-:Y:S01]  /*62a0*/  HMMA.16816.F32 R76, R4.reuse, R10, R152 ;  /* 0x0000000a044c723c */ /* 0x040fe20000001898 */
[----:B------:R-:W2:Y:S07]  /*62b0*/  LDSM.16.MT88.4 R152, [R252+0x1800] ;  /* 0x00180000fc98783b */ /* 0x000eae0000004200 */
[----:B------:R-:W-:Y:S08]  /*62c0*/  HMMA.16816.F32 R120, R4, R20, R120 ;  /* 0x000000140478723c */ /* 0x000ff00000001878 */
[----:B------:R-:W-:Y:S08]  /*62d0*/  HMMA.16816.F32 R148, R128, R144, R148 ;  /* 0x000000908094723c */ /* 0x000ff00000001894 */
[----:B------:R-:W-:Y:S08]  /*62e0*/  HMMA.16816.F32 R20, R4, R22, R116 ;  /* 0x000000160414723c */ /* 0x000ff00000001874 */
[----:B------:R-:W-:Y:S01]  /*62f0*/  HMMA.16816.F32 R144, R128, R146, R40 ;  /* 0x000000928090723c */ /* 0x000fe20000001828 */
[----:B------:R-:W3:Y:S07]  /*6300*/  LDSM.16.MT88.4 R40, [R250+0x3800] ;  /* 0x00380000fa28783b */ /* 0x000eee0000004200 */
[C---:B-1----:R-:W-:Y:S01]  /*6310*/  HMMA.16816.F32 R116, R4.reuse, R12, R64 ;  /* 0x0000000c0474723c */ /* 0x042fe20000001840 */
[----:B------:R-:W-:Y:S07]  /*6320*/  LDSM.16.MT88.4 R64, [R133+0x3800] ;  /* 0x003800008540783b */ /* 0x000fee0000004200 */
[C---:B------:R-:W-:Y:S01]  /*6330*/  HMMA.16816.F32 R12, R4.reuse, R14, R48 ;  /* 0x0000000e040c723c */ /* 0x040fe20000001830 */
[----:B------:R-:W1:Y:S07]  /*6340*/  LDSM.16.MT88.4 R48, [R252+0x3800] ;  /* 0x00380000fc30783b */ /* 0x000e6e0000004200 */
[----:B------:R-:W-:Y:S01]  /*6350*/  HMMA.16816.F32 R72, R4, R8, R160 ;  /* 0x000000080448723c */ /* 0x000fe200000018a0 */
[----:B------:R-:W1:Y:S01]  /*6360*/  LDSM.16.MT88.4 R8, [R250+0x5000] ;  /* 0x00500000fa08783b */ /* 0x000e620000004200 */
[----:B------:R-:W-:-:S02]  /*6370*/  MOV R2, c[0x0][0x2c4] ;  /* 0x0000b10000027a02 */ /* 0x000fc40000000f00 */
[----:B------:R-:W-:Y:S01]  /*6380*/  MOV R18, c[0x0][0x2ac] ;  /* 0x0000ab0000127a02 */ /* 0x000fe20000000f00 */
[----:B------:R-:W-:Y:S03]  /*6390*/  LDSM.16.MT88.4 R160, [R250+0x1800] ;  /* 0x00180000faa0783b */ /* 0x000fe60000004200 */
[C---:B--2---:R-:W-:Y:S08]  /*63a0*/  HMMA.16816.F32 R156, R128.reuse, R152, R156 ;  /* 0x00000098809c723c */ /* 0x044ff0000000189c */
[C---:B------:R-:W-:Y:S08]  /*63b0*/  HMMA.16816.F32 R152, R128.reuse, R154, R36 ;  /* 0x0000009a8098723c */ /* 0x040ff00000001824 */
[C---:B------:R-:W-:Y:S08]  /*63c0*/  HMMA.16816.F32 R140, R128.reuse, R136, R140 ;  /* 0x00000088808c723c */ /* 0x040ff0000000188c */
[C---:B---3--:R-:W-:Y:S08]  /*63d0*/  HMMA.16816.F32 R36, R128.reuse, R40, R52 ;  /* 0x000000288024723c */ /* 0x048ff00000001834 */
[C---:B------:R-:W-:Y:S08]  /*63e0*/  HMMA.16816.F32 R136, R128.reuse, R138, R44 ;  /* 0x0000008a8088723c */ /* 0x040ff0000000182c */
[C---:B------:R-:W-:Y:S01]  /*63f0*/  HMMA.16816.F32 R40, R128.reuse, R42, R56 ;  /* 0x0000002a8028723c */ /* 0x040fe20000001838 */
[----:B------:R-:W2:Y:S07]  /*6400*/  LDSM.16.MT88.4 R56, [R251+0x3800] ;  /* 0x00380000fb38783b */ /* 0x000eae0000004200 */
[C---:B-1----:R-:W-:Y:S08]  /*6410*/  HMMA.16816.F32 R44, R128.reuse, R48, R60 ;  /* 0x00000030802c723c */ /* 0x042ff0000000183c */
[----:B------:R-:W-:Y:S01]  /*6420*/  HMMA.16816.F32 R60, R128, R64, R80 ;  /* 0x00000040803c723c */ /* 0x000fe20000001850 */
[----:B------:R-:W1:Y:S07]  /*6430*/  LDSM.16.MT88.4 R80, [R252+0x5800] ;  /* 0x00580000fc50783b */ /* 0x000e6e0000004200 */
[C---:B------:R-:W-:Y:S08]  /*6440*/  HMMA.16816.F32 R88, R4.reuse, R8, R88 ;  /* 0x000000080458723c */ /* 0x040ff00000001858 */
[----:B------:R-:W-:Y:S01]  /*6450*/  HMMA.16816.F32 R92, R4, R10, R92 ;  /* 0x0000000a045c723c */ /* 0x000fe2000000185c */
[----:B------:R-:W3:Y:S07]  /*6460*/  LDSM.16.MT88.4 R8, [R251+0x5000] ;  /* 0x00500000fb08783b */ /* 0x000eee0000004200 */
[C---:B--2---:R-:W-:Y:S01]  /*6470*/  HMMA.16816.F32 R52, R128.reuse, R56, R72 ;  /* 0x000000388034723c */ /* 0x044fe20000001848 */
[----:B------:R-:W2:Y:S07]  /*6480*/  LDSM.16.MT88.4 R72, [R250+0x5800] ;  /* 0x00580000fa48783b */ /* 0x000eae0000004200 */
[C---:B------:R-:W-:Y:S08]  /*6490*/  HMMA.16816.F32 R56, R128.reuse, R58, R76 ;  /* 0x0000003a8038723c */ /* 0x040ff0000000184c */
[----:B-1----:R-:W-:Y:S01]  /*64a0*/  HMMA.16816.F32 R76, R128, R80, R96 ;  /* 0x00000050804c723c */ /* 0x002fe20000001860 */
[----:B------:R-:W1:Y:S07]  /*64b0*/  LDSM.16.MT88.4 R96, [R133+0x5800] ;  /* 0x005800008560783b */ /* 0x000e6e0000004200 */
[C---:B---3--:R-:W-:Y:S08]  /*64c0*/  HMMA.16816.F32 R104, R4.reuse, R8, R104 ;  /* 0x000000080468723c */ /* 0x048ff00000001868 */
[----:B------:R-:W-:Y:S01]  /*64d0*/  HMMA.16816.F32 R108, R4, R10, R108 ;  /* 0x0000000a046c723c */ /* 0x000fe2000000186c */
[----:B------:R-:W3:Y:S07]  /*64e0*/  LDSM.16.MT88.4 R8, [R250+0x7000] ;  /* 0x00700000fa08783b */ /* 0x000eee0000004200 */
[C---:B------:R-:W-:Y:S08]  /*64f0*/  HMMA.16816.F32 R48, R128.reuse, R50, R68 ;  /* 0x000000328030723c */ /* 0x040ff00000001844 */
[C---:B--2---:R-:W-:Y:S01]  /*6500*/  HMMA.16816.F32 R68, R128.reuse, R72, R88 ;  /* 0x000000488044723c */ /* 0x044fe20000001858 */
[----:B------:R-:W2:Y:S07]  /*6510*/  LDSM.16.MT88.4 R88, [R251+0x5800] ;  /* 0x00580000fb58783b */ /* 0x000eae0000004200 */
[C---:B------:R-:W-:Y:S08]  /*6520*/  HMMA.16816.F32 R72, R128.reuse, R74, R92 ;  /* 0x0000004a8048723c */ /* 0x040ff0000000185c */
[----:B-1----:R-:W-:Y:S01]  /*6530*/  HMMA.16816.F32 R92, R128, R96, R112 ;  /* 0x00000060805c723c */ /* 0x002fe20000001870 */
[----:B------:R-:W1:Y:S07]  /*6540*/  LDSM.16.MT88.4 R112, [R252+0x7800] ;  /* 0x00780000fc70783b */ /* 0x000e6e0000004200 */
[C---:B---3--:R-:W-:Y:S08]  /*6550*/  HMMA.16816.F32 R176, R4.reuse, R8, R176 ;  /* 0x0000000804b0723c */ /* 0x048ff000000018b0 */
[----:B------:R-:W-:Y:S01]  /*6560*/  HMMA.16816.F32 R124, R4, R10, R124 ;  /* 0x0000000a047c723c */ /* 0x000fe2000000187c */
[----:B------:R-:W3:Y:S01]  /*6570*/  LDSM.16.MT88.4 R8, [R133+0x7000] ;  /* 0x007000008508783b */ /* 0x000ee20000004200 */
[----:B------:R-:W-:Y:S01]  /*6580*/  ISETP.NE.AND P1, PT, R2, 0x1, PT ;  /* 0x000000010200780c */ /* 0x000fe20003f25270 */
[----:B------:R-:W-:-:S05]  /*6590*/  IMAD R18, R18, c[0x0][0x1d0], RZ ;  /* 0x0000740012127a24 */ /* 0x000fca00078e02ff */
[C---:B------:R-:W-:Y:S07]  /*65a0*/  HMMA.16816.F32 R64, R128.reuse, R66, R84 ;  /* 0x000000428040723c */ /* 0x040fee0000001854 */
[----:B----4-:R-:W-:Y:S01]  /*65b0*/  @P1 IMAD.HI.U32 R2, R0, c[0x0][0x2c8], RZ ;  /* 0x0000b20000021a27 */ /* 0x010fe200078e00ff */
[----:B--2---:R-:W-:Y:S01]  /*65c0*/  HMMA.16816.F32 R84, R128, R88, R104 ;  /* 0x000000588054723c */ /* 0x004fe20000001868 */
[----:B------:R-:W2:Y:S03]  /*65d0*/  LDSM.16.MT88.4 R104, [R250+0x7800] ;  /* 0x00780000fa68783b */ /* 0x000ea60000004200 */
[----:B------:R-:W-:-:S04]  /*65e0*/  @P1 SHF.R.U32.HI R0, RZ, c[0x0][0x2cc], R2 ;  /* 0x0000b300ff001a19 */ /* 0x000fc80000011602 */
[----:B------:R-:W-:Y:S01]  /*65f0*/  HMMA.16816.F32 R88, R128, R90, R108 ;  /* 0x0000005a8058723c */ /* 0x000fe2000000186c */
[----:B------:R-:W-:-:S07]  /*6600*/  IADD3 R0, R0, -c[0x0][0x168], R18 ;  /* 0x80005a0000007a10 */ /* 0x000fce0007ffe012 */
[----:B-1----:R-:W-:Y:S01]  /*6610*/  HMMA.16816.F32 R108, R128, R112, R120 ;  /* 0x00000070806c723c */ /* 0x002fe20000001878 */
[----:B------:R-:W1:Y:S07]  /*6620*/  LDSM.16.MT88.4 R120, [R251+0x7800] ;  /* 0x00780000fb78783b */ /* 0x000e6e0000004200 */
[C---:B---3--:R-:W-:Y:S08]  /*6630*/  HMMA.16816.F32 R32, R4.reuse, R8, R32 ;  /* 0x000000080420723c */ /* 0x048ff00000001820 */
[----:B------:R-:W-:Y:S01]  /*6640*/  HMMA.16816.F32 R24, R4, R10, R24 ;  /* 0x0000000a0418723c */ /* 0x000fe20000001818 */
[----:B------:R-:W3:Y:S01]  /*6650*/  LDSM.16.MT88.4 R4, [R133+0x7800] ;  /* 0x007800008504783b */ /* 0x000ee20000004200 */
[----:B------:R-:W-:-:S04]  /*6660*/  SHF.R.S32.HI R2, RZ, 0x1f, R0 ;  /* 0x0000001fff027819 */ /* 0x000fc80000011400 */
[----:B------:R-:W-:-:S04]  /*6670*/  LEA.HI R0, R2, R0, RZ, 0x6 ;  /* 0x0000000002007211 */ /* 0x000fc800078f30ff */
[----:B------:R-:W-:Y:S02]  /*6680*/  SHF.R.S32.HI R0, RZ, 0x6, R0 ;  /* 0x00000006ff007819 */ /* 0x000fe40000011400 */
[----:B-----5:R-:W-:Y:S02]  /*6690*/  IADD3 R3, R3, -0x2, RZ ;  /* 0xfffffffe03037810 */ /* 0x020fe40007ffe0ff */
[----:B------:R-:W-:-:S03]  /*66a0*/  IMNMX R0, R17, R0, !PT ;  /* 0x0000000011007217 */ /* 0x000fc60007800200 */
[----:B------:R4:W-:Y:S04]  /*66b0*/  STL [R1+0x68], R3 ;  /* 0x0000680301007387 */ /* 0x0009e80000100800 */
[----:B------:R4:W-:Y:S01]  /*66c0*/  STL [R1+0xb0], R0 ;  /* 0x0000b00001007387 */ /* 0x0009e20000100800 */
[----:B------:R-:W-:Y:S01]  /*66d0*/  ISETP.GE.AND P0, PT, R3, R0, PT ;  /* 0x000000000300720c */ /* 0x000fe20003f06270 */
[C---:B------:R-:W-:Y:S08]  /*66e0*/  HMMA.16816.F32 R80, R128.reuse, R82, R100 ;  /* 0x000000528050723c */ /* 0x040ff00000001864 */
[C---:B--2---:R-:W-:Y:S08]  /*66f0*/  HMMA.16816.F32 R100, R128.reuse, R104, R176 ;  /* 0x000000688064723c */ /* 0x044ff000000018b0 */
[C---:B------:R-:W-:Y:S08]  /*6700*/  HMMA.16816.F32 R164, R128.reuse, R160, R164 ;  /* 0x000000a080a4723c */ /* 0x040ff000000018a4 */
[C---:B------:R-:W-:Y:S08]  /*6710*/  HMMA.16816.F32 R104, R128.reuse, R106, R124 ;  /* 0x0000006a8068723c */ /* 0x040ff0000000187c */
[C---:B-1----:R-:W-:Y:S08]  /*6720*/  HMMA.16816.F32 R116, R128.reuse, R120, R116 ;  /* 0x000000788074723c */ /* 0x042ff00000001874 */
[C---:B------:R-:W-:Y:S08]  /*6730*/  HMMA.16816.F32 R160, R128.reuse, R162, R28 ;  /* 0x000000a280a0723c */ /* 0x040ff0000000181c */
[C---:B------:R-:W-:Y:S08]  /*6740*/  HMMA.16816.F32 R96, R128.reuse, R98, R180 ;  /* 0x000000628060723c */ /* 0x040ff000000018b4 */
[C---:B------:R-:W-:Y:S08]  /*6750*/  HMMA.16816.F32 R112, R128.reuse, R114, R20 ;  /* 0x000000728070723c */ /* 0x040ff00000001814 */
[C---:B------:R-:W-:Y:S08]  /*6760*/  HMMA.16816.F32 R120, R128.reuse, R122, R12 ;  /* 0x0000007a8078723c */ /* 0x040ff0000000180c */
[C---:B---3--:R-:W-:Y:S08]  /*6770*/  HMMA.16816.F32 R124, R128.reuse, R4, R32 ;  /* 0x00000004807c723c */ /* 0x048ff00000001820 */
[----:B------:R-:W-:Y:S01]  /*6780*/  HMMA.16816.F32 R128, R128, R6, R24 ;  /* 0x000000068080723c */ /* 0x000fe20000001818 */
[----:B------:R-:W-:Y:S01]  /*6790*/  @!UPT UIADD3 URZ, URZ, URZ, URZ ;  /* 0x0000003f3f3ff290 */ /* 0x000fe2000fffe03f */
[----:B------:R-:W-:Y:S11]  /*67a0*/  @!P0 BRA `(.L_x_1048) ;  /* 0x0000482000008947 */ /* 0x000ff60003800000 */
[----:B----4-:R-:W-:Y:S02]  /*67b0*/  MOV R0, R3 ;  /* 0x0000000300007202 */ /* 0x010fe40000000f00 */
[----:B------:R-:W-:-:S02]  /*67c0*/  MOV R134, R16 ;  /* 0x0000001000867202 */ /* 0x000fc40000000f00 */
[----:B------:R-:W-:Y:S01]  /*67d0*/  MOV R133, R132 ;  /* 0x0000008400857202 */ /* 0x000fe20000000f00 */
[----:B------:R1:W-:Y:S06]  /*67e0*/  STL [R1+0x90], R0 ;  /* 0x0000900001007387 */ /* 0x0003ec0000100800 */
.L_x_1059:
[----:B------:R-:W2:Y:S01]  /*67f0*/  LDL R6, [R1+0x4] ;  /* 0x0000040001067983 */ /* 0x000ea20000100800 */
[----:B------:R-:W-:Y:S04]  /*6800*/  DEPBAR.LE SB0, 0x0 ;  /* 0x000080000000791a */ /* 0x000fe80000000000 */
[----:B------:R-:W3:Y:S01]  /*6810*/  LDL R2, [R1+0x90] ;  /* 0x0000900001027983 */ /* 0x000ee20000100800 */
[----:B------:R-:W-:Y:S01]  /*6820*/  WARPSYNC 0xffffffff ;  /* 0xffffffff00007948 */ /* 0x000fe20003800000 */
[----:B------:R-:W-:Y:S02]  /*6830*/  BSSY B0, `(.L_x_1049) ;  /* 0x0000072000007945 */ /* 0x000fe40003800000 */
[----:B------:R-:W4:Y:S04]  /*6840*/  LDL R5, [R1+0x3c] ;  /* 0x00003c0001057983 */ /* 0x000f280000100800 */
[----:B-1----:R-:W3:Y:S04]  /*6850*/  LDL R0, [R1+0xa8] ;  /* 0x0000a80001007983 */ /* 0x002ee80000100800 */
[----:B------:R-:W5:Y:S04]  /*6860*/  LDL R4, [R1+0x40] ;  /* 0x0000400001047983 */ /* 0x000f680000100800 */
[----:B------:R-:W5:Y:S04]  /*6870*/  LDL R3, [R1+0x44] ;  /* 0x0000440001037983 */ /* 0x000f680000100800 */
[----:B------:R-:W-:Y:S06]  /*6880*/  BAR.SYNC.DEFER_BLOCKING 0x0 ;  /* 0x0000000000007b1d */ /* 0x000fec0000010000 */
[----:B------:R1:W1:Y:S04]  /*6890*/  LDSM.16.M88.4 R8, [R135] ;  /* 0x000000008708783b */ /* 0x0002680000000200 */
[----:B------:R1:W1:Y:S04]  /*68a0*/  LDSM.16.M88.4 R16, [R135+0x800] ;  /* 0x000800008710783b */ /* 0x0002680000000200 */
[----:B------:R1:W1:Y:S04]  /*68b0*/  LDSM.16.M88.4 R24, [R135+0x1000] ;  /* 0x001000008718783b */ /* 0x0002680000000200 */
[----:B------:R1:W1:Y:S04]  /*68c0*/  LDSM.16.M88.4 R32, [R135+0x1800] ;  /* 0x001800008720783b */ /* 0x0002680000000200 */
[----:B--2---:R2:W1:Y:S04]  /*68d0*/  LDSM.16.M88.4 R176, [R6] ;  /* 0x0000000006b0783b */ /* 0x0044680000000200 */
[----:B----4-:R2:W4:Y:S01]  /*68e0*/  LDSM.16.M88.4 R180, [R5] ;  /* 0x0000000005b4783b */ /* 0x0105220000000200 */
[----:B---3--:R-:W-:Y:S03]  /*68f0*/  ISETP.GT.AND P0, PT, R0, R2, PT ;  /* 0x000000020000720c */ /* 0x008fe60003f04270 */
[----:B-----5:R2:W3:Y:S04]  /*6900*/  LDSM.16.M88.4 R184, [R4] ;  /* 0x0000000004b8783b */ /* 0x0204e80000000200 */
[----:B------:R2:W1:Y:S06]  /*6910*/  LDSM.16.M88.4 R188, [R3] ;  /* 0x0000000003bc783b */ /* 0x00046c0000000200 */
[----:B------:R-:W-:-:S05]  /*6920*/  @P0 BRA `(.L_x_1050) ;  /* 0x0000062000000947 */ /* 0x000fca0003800000 */
[----:B--2---:R-:W2:Y:S04]  /*6930*/  LDL R4, [R1+0x8c] ;  /* 0x00008c0001047983 */ /* 0x004ea80000100800 */
[----:B------:R-:W5:Y:S04]  /*6940*/  LDL R28, [R1+0x84] ;  /* 0x00008400011c7983 */ /* 0x000f680000100800 */
[----:B----4-:R-:W4:Y:S04]  /*6950*/  LDL.64 R22, [R1+0xc8] ;  /* 0x0000c80001167983 */ /* 0x010f280000100a00 */
[----:B---3--:R-:W3:Y:S04]  /*6960*/  LDL R5, [R1+0x94] ;  /* 0x0000940001057983 */ /* 0x008ee80000100800 */
[----:B------:R-:W3:Y:S04]  /*6970*/  LDL R21, [R1+0xd8] ;  /* 0x0000d80001157983 */ /* 0x000ee80000100800 */
[----:B------:R-:W3:Y:S04]  /*6980*/  LDL R20, [R1+0x174] ;  /* 0x0001740001147983 */ /* 0x000ee80000100800 */
[----:B------:R-:W4:Y:S04]  /*6990*/  LDL R15, [R1+0x178] ;  /* 0x00017800010f7983 */ /* 0x000f280000100800 */
[----:B------:R-:W4:Y:S04]  /*69a0*/  LDL R14, [R1+0x98] ;  /* 0x00009800010e7983 */ /* 0x000f280000100800 */
[----:B------:R-:W4:Y:S04]  /*69b0*/  LDL R13, [R1+0x17c] ;  /* 0x00017c00010d7983 */ /* 0x000f280000100800 */
[----:B------:R-:W4:Y:S04]  /*69c0*/  LDL R12, [R1+0x9c] ;  /* 0x00009c00010c7983 */ /* 0x000f280000100800 */
[----:B------:R-:W4:Y:S04]  /*69d0*/  LDL R7, [R1+0x180] ;  /* 0x0001800001077983 */ /* 0x000f280000100800 */
[----:B------:R-:W4:Y:S01]  /*69e0*/  LDL R6, [R1+0x88] ;  /* 0x0000880001067983 */ /* 0x000f220000100800 */
[----:B--2---:R-:W-:Y:S01]  /*69f0*/  SHF.R.S32.HI R0, RZ, 0x1f, R4 ;  /* 0x0000001fff007819 */ /* 0x004fe20000011404 */
[----:B------:R-:W-:Y:S04]  /*6a00*/  IMAD.WIDE.U32 R2, R4, c[0x0][0x208], RZ ;  /* 0x0000820004027a25 */ /* 0x000fe800078e00ff */
[----:B------:R-:W-:Y:S04]  /*6a10*/  IMAD R0, R0, c[0x0][0x208], RZ ;  /* 0x0000820000007a24 */ /* 0x000fe800078e02ff */
[----:B------:R-:W-:Y:S01]  /*6a20*/  IMAD R0, R4, c[0x0][0x20c], R0 ;  /* 0x0000830004007a24 */ /* 0x000fe200078e0200 */
[----:B-----5:R-:W-:Y:S03]  /*6a30*/  SHF.R.S32.HI R4, RZ, 0x1f, R28 ;  /* 0x0000001fff047819 */ /* 0x020fe6000001141c */
[----:B------:R-:W-:Y:S02]  /*6a40*/  IMAD.IADD R3, R3, 0x1, R0 ;  /* 0x0000000103037824 */ /* 0x000fe400078e0200 */
[----:B------:R-:W-:Y:S02]  /*6a50*/  IMAD R4, R4, c[0x0][0x218], RZ ;  /* 0x0000860004047a24 */ /* 0x000fe400078e02ff */
[C---:B------:R-:W-:Y:S01]  /*6a60*/  IMAD.WIDE.U32 R2, R28.reuse, c[0x0][0x218], R2 ;  /* 0x000086001c027a25 */ /* 0x040fe200078e0002 */
[C---:B---3--:R-:W-:Y:S03]  /*6a70*/  SHF.L.U64.HI R29, R5.reuse, 0x1, R20 ;  /* 0x00000001051d7819 */ /* 0x048fe60000010214 */
[----:B------:R-:W-:Y:S01]  /*6a80*/  IMAD R4, R28, c[0x0][0x21c], R4 ;  /* 0x000087001c047a24 */ /* 0x000fe200078e0204 */
[----:B----4-:R-:W-:Y:S01]  /*6a90*/  IADD3 R0, P0, R22, R2, RZ ;  /* 0x0000000216007210 */ /* 0x010fe20007f1e0ff */
[----:B------:R-:W-:Y:S03]  /*6aa0*/  IMAD.SHL.U32 R2, R5, 0x2, RZ ;  /* 0x0000000205027824 */ /* 0x000fe600078e00ff */
[----:B------:R-:W-:Y:S02]  /*6ab0*/  IADD3.X R4, R21, R3, R4, P0, !PT ;  /* 0x0000000315047210 */ /* 0x000fe400007fe404 */
[----:B------:R-:W-:Y:S01]  /*6ac0*/  LEA R21, P0, R0, c[0x0][0x1f8], 0x1 ;  /* 0x00007e0000157a11 */ /* 0x000fe200078008ff */
[----:B------:R2:W-:Y:S01]  /*6ad0*/  STL [R1+0x58], R2 ;  /* 0x0000580201007387 */ /* 0x0005e20000100800 */
[----:B------:R-:W-:Y:S02]  /*6ae0*/  SHF.L.U64.HI R28, R14, 0x1, R15 ;  /* 0x000000010e1c7819 */ /* 0x000fe4000001020f */
[----:B------:R-:W-:Y:S02]  /*6af0*/  LEA.HI.X R5, R0, c[0x0][0x1fc], R4, 0x1, P0 ;  /* 0x00007f0000057a11 */ /* 0x000fe400000f0c04 */
[----:B------:R-:W-:Y:S02]  /*6b00*/  SHF.L.U32 R132, R14, 0x1, RZ ;  /* 0x000000010e847819 */ /* 0x000fe400000006ff */
[C---:B------:R-:W-:Y:S01]  /*6b10*/  SHF.L.U64.HI R23, R12.reuse, 0x1, R13 ;  /* 0x000000010c177819 */ /* 0x040fe2000001020d */
[----:B------:R-:W-:Y:S01]  /*6b20*/  IMAD.SHL.U32 R31, R12, 0x2, RZ ;  /* 0x000000020c1f7824 */ /* 0x000fe200078e00ff */
[C---:B------:R-:W-:Y:S02]  /*6b30*/  SHF.L.U64.HI R22, R6.reuse, 0x1, R7 ;  /* 0x0000000106167819 */ /* 0x040fe40000010207 */
[----:B------:R-:W-:Y:S01]  /*6b40*/  SHF.L.U32 R30, R6, 0x1, RZ ;  /* 0x00000001061e7819 */ /* 0x000fe200000006ff */
[----:B------:R-:W-:-:S05]  /*6b50*/  BRA.DIV ~URZ, `(.L_x_1051) ;  /* 0x0000b8a27f007947 */ /* 0x000fca000b800000 */
[----:B------:R3:W4:Y:S02]  /*6b60*/  SHFL.IDX PT, R4, R5, RZ, 0x181f ;  /* 0x00181fff05047589 */ /* 0x00072400000e0000 */
.L_x_1086:
[----:B------:R-:W-:-:S05]  /*6b70*/  BRA.DIV ~URZ, `(.L_x_1052) ;  /* 0x0000b8f27f007947 */ /* 0x000fca000b800000 */
[----:B--2---:R-:W2:Y:S04]  /*6b80*/  LDL R2, [R1+0x88] ;  /* 0x0000880001027983 */ /* 0x004ea80000100800 */
[----:B------:R-:W5:Y:S04]  /*6b90*/  LDL R14, [R1+0x54] ;  /* 0x00005400010e7983 */ /* 0x000f680000100800 */
[----:B---3--:R-:W3:Y:S04]  /*6ba0*/  LDL R7, [R1+0x9c] ;  /* 0x00009c0001077983 */ /* 0x008ee80000100800 */
[----:B----4-:R-:W4:Y:S04]  /*6bb0*/  LDL R20, [R1+0x98] ;  /* 0x0000980001147983 */ /* 0x010f280000100800 */
[----:B------:R-:W2:Y:S04]  /*6bc0*/  LDL R15, [R1+0x94] ;  /* 0x00009400010f7983 */ /* 0x000ea80000100800 */
[----:B------:R-:W2:Y:S04]  /*6bd0*/  LDL R6, [R1+0x58] ;  /* 0x0000580001067983 */ /* 0x000ea80000100800 */
[----:B------:R-:W2:Y:S02]  /*6be0*/  SHFL.IDX PT, R0, R21, RZ, 0x181f ;  /* 0x00181fff15007589 */ /* 0x000ea400000e0000 */
[----:B--2---:R-:W-:Y:S02]  /*6bf0*/  IADD3 R6, P2, R0, R6, RZ ;  /* 0x0000000600067210 */ /* 0x004fe40007f5e0ff */
[----:B------:R-:W-:Y:S02]  /*6c00*/  ISETP.GE.AND P4, PT, R2, c[0x0][0x1d4], PT ;  /* 0x0000750002007a0c */ /* 0x000fe40003f86270 */
[----:B------:R-:W-:Y:S02]  /*6c10*/  IADD3 R2, P0, R0, R30, RZ ;  /* 0x0000001e00027210 */ /* 0x000fe40007f1e0ff */
[----:B---3--:R-:W-:Y:S01]  /*6c20*/  ISETP.GE.AND P3, PT, R7, c[0x0][0x1d4], PT ;  /* 0x0000750007007a0c */ /* 0x008fe20003f66270 */
[----:B------:R-:W-:Y:S01]  /*6c30*/  IMAD.X R7, R4, 0x1, R29, P2 ;  /* 0x0000000104077824 */ /* 0x000fe200010e061d */
[----:B----4-:R-:W-:Y:S01]  /*6c40*/  ISETP.GE.AND P1, PT, R20, c[0x0][0x1d4], PT ;  /* 0x0000750014007a0c */ /* 0x010fe20003f26270 */
[----:B------:R-:W-:Y:S01]  /*6c50*/  IMAD.X R3, R4, 0x1, R22, P0 ;  /* 0x0000000104037824 */ /* 0x000fe200000e0616 */
[----:B------:R-:W-:Y:S02]  /*6c60*/  IADD3 R12, P0, R0, R31, RZ ;  /* 0x0000001f000c7210 */ /* 0x000fe40007f1e0ff */
[----:B------:R-:W-:Y:S03]  /*6c70*/  SEL R20, RZ, 0x10, P3 ;  /* 0x00000010ff147807 */ /* 0x000fe60001800000 */
[----:B------:R-:W-:Y:S01]  /*6c80*/  @!PT LDS RZ, [RZ] ;  /* 0x00000000fffff984 */ /* 0x000fe20000000800 */
[----:B------:R-:W-:Y:S01]  /*6c90*/  @!PT LDS RZ, [RZ] ;  /* 0x00000000fffff984 */ /* 0x000fe20000000800 */
[----:B-----5:R2:W-:Y:S01]  /*6ca0*/  LDGSTS.E.BYPASS.LTC128B.128 [R14+0x100], [R2.64], !P4 ;  /* 0x00100000020e7fae */ /* 0x0205e2000e101d46 */
[----:B------:R-:W-:Y:S05]  /*6cb0*/  IMAD.X R13, R4, 0x1, R23, P0 ;  /* 0x00000001040d7824 */ /* 0x000fea00000e0617 */
[----:B------:R3:W-:Y:S01]  /*6cc0*/  LDGSTS.E.BYPASS.LTC128B.128 [R14+0x2100], [R12.64], !P3 ;  /* 0x021000000c0e7fae */ /* 0x0007e2000d901d46 */
[----:B--2---:R-:W-:Y:S03]  /*6cd0*/  IADD3 R2, P0, R0, R132, RZ ;  /* 0x0000008400027210 */ /* 0x004fe60007f1e0ff */
[----:B------:R-:W2:Y:S02]  /*6ce0*/  SHFL.IDX PT, R0, R21, 0x1, 0x181f ;  /* 0x00381f0015007f89 */ /* 0x000ea400000e0000 */
[----:B------:R-:W-:Y:S01]  /*6cf0*/  IMAD.X R3, R4, 0x1, R28, P0 ;  /* 0x0000000104037824 */ /* 0x000fe200000e061c */
[----:B------:R-:W-:Y:S01]  /*6d00*/  ISETP.GE.AND P0, PT, R15, c[0x0][0x1d4], PT ;  /* 0x000075000f007a0c */ /* 0x000fe20003f06270 */
[----:B------:R4:W1:Y:S01]  /*6d10*/  SHFL.IDX PT, R4, R5, 0x1, 0x181f ;  /* 0x00381f0005047f89 */ /* 0x00086200000e0000 */
[----:B------:R-:W-:Y:S03]  /*6d20*/  SEL R15, RZ, 0x10, P1 ;  /* 0x00000010ff0f7807 */ /* 0x000fe60000800000 */
[----:B------:R3:W-:Y:S08]  /*6d30*/  LDGSTS.E.BYPASS.LTC128B.128 [R14+0x4100], [R2.64], !P1 ;  /* 0x04100000020e7fae */ /* 0x0007f0000c901d46 */
[----:B------:R3:W-:Y:S01]  /*6d40*/  LDGSTS.E.BYPASS.LTC128B.128 [R14+0x6100], [R6.64], !P0 ;  /* 0x06100000060e7fae */ /* 0x0007e2000c101d46 */
[----:B----4-:R-:W-:Y:S02]  /*6d50*/  SEL R5, RZ, 0x10, P4 ;  /* 0x00000010ff057807 */ /* 0x010fe40002000000 */
[----:B---3--:R-:W-:Y:S02]  /*6d60*/  SEL R14, RZ, 0x10, P0 ;  /* 0x00000010ff0e7807 */ /* 0x008fe40000000000 */
.L_x_1087:
[C---:B-12---:R-:W-:Y:S01]  /*6d70*/  ISETP.NE.U32.AND P2, PT, R5.reuse, RZ, PT ;  /* 0x000000ff0500720c */ /* 0x046fe20003f45070 */
[----:B------:R-:W2:Y:S01]  /*6d80*/  LDL R21, [R1+0x54] ;  /* 0x0000540001157983 */ /* 0x000ea20000100800 */
[----:B------:R-:W-:Y:S02]  /*6d90*/  IADD3 R5, -R5, 0x10, RZ ;  /* 0x0000001005057810 */ /* 0x000fe40007ffe1ff */
[----:B------:R-:W-:Y:S02]  /*6da0*/  IADD3 R6, -R15, 0x10, RZ ;  /* 0x000000100f067810 */ /* 0x000fe40007ffe1ff */
[----:B------:R-:W-:Y:S02]  /*6db0*/  LOP3.LUT R5, R5, 0xf, RZ, 0xc0, !PT ;  /* 0x0000000f05057812 */ /* 0x000fe400078ec0ff */
[----:B------:R-:W-:Y:S02]  /*6dc0*/  IADD3 R12, -R20, 0x10, RZ ;  /* 0x00000010140c7810 */ /* 0x000fe40007ffe1ff */
[----:B------:R-:W-:Y:S02]  /*6dd0*/  IADD3 R2, P1, P0, R5, R0, R30 ;  /* 0x0000000005027210 */ /* 0x000fe4000783e01e */
[----:B------:R-:W-:Y:S01]  /*6de0*/  LOP3.LUT R6, R6, 0xf, RZ, 0xc0, !PT ;  /* 0x0000000f06067812 */ /* 0x000fe200078ec0ff */
[----:B------:R-:W3:Y:S01]  /*6df0*/  LDL.LU R30, [R1+0x58] ;  /* 0x00005800011e7983 */ /* 0x000ee20000300800 */
[----:B------:R-:W-:Y:S02]  /*6e00*/  IADD3.X R3, RZ, R4, R22, P1, P0 ;  /* 0x00000004ff037210 */ /* 0x000fe40000fe0416 */
[----:B------:R-:W-:Y:S04]  /*6e10*/  LOP3.LUT R12, R12, 0xf, RZ, 0xc0, !PT ;  /* 0x0000000f0c0c7812 */ /* 0x000fe800078ec0ff */
[----:B------:R-:W-:Y:S04]  /*6e20*/  IADD3 R12, P1, P0, R12, R0, R31 ;  /* 0x000000000c0c7210 */ /* 0x000fe8000783e01f */
[----:B------:R-:W-:Y:S01]  /*6e30*/  IADD3.X R13, RZ, R4, R23, P1, P0 ;  /* 0x00000004ff0d7210 */ /* 0x000fe20000fe0417 */
[----:B------:R-:W-:Y:S01]  /*6e40*/  @!PT LDS RZ, [RZ] ;  /* 0x00000000fffff984 */ /* 0x000fe20000000800 */
[----:B------:R-:W-:Y:S01]  /*6e50*/  @!PT LDS RZ, [RZ] ;  /* 0x00000000fffff984 */ /* 0x000fe20000000800 */
[----:B------:R-:W-:Y:S01]  /*6e60*/  @!PT LDS RZ, [RZ] ;  /* 0x00000000fffff984 */ /* 0x000fe20000000800 */
[----:B--2---:R1:W-:Y:S01]  /*6e70*/  LDGSTS.E.BYPASS.LTC128B.128.ZFILL [R21+0x1100], [R2.64], P2 ;  /* 0x0110000002157fae */ /* 0x0043e20009141d46 */
[----:B------:R-:W-:Y:S04]  /*6e80*/  IADD3 R6, P3, P2, R6, R0, R132 ;  /* 0x0000000006067210 */ /* 0x000fe80007a7e084 */
[----:B------:R-:W-:Y:S02]  /*6e90*/  IADD3.X R7, RZ, R4, R28, P3, P2 ;  /* 0x00000004ff077210 */ /* 0x000fe40001fe441c */
[----:B------:R-:W-:Y:S02]  /*6ea0*/  ISETP.NE.U32.AND P3, PT, R20, RZ, PT ;  /* 0x000000ff1400720c */ /* 0x000fe40003f65070 */
[----:B------:R-:W-:Y:S11]  /*6eb0*/  ISETP.NE.U32.AND P2, PT, R15, RZ, PT ;  /* 0x000000ff0f00720c */ /* 0x000ff60003f45070 */
[----:B------:R2:W-:Y:S04]  /*6ec0*/  LDGSTS.E.BYPASS.LTC128B.128.ZFILL [R21+0x3100], [R12.64], P3 ;  /* 0x031000000c157fae */ /* 0x0005e80009941d46 */
[----:B------:R2:W-:Y:S01]  /*6ed0*/  LDGSTS.E.BYPASS.LTC128B.128.ZFILL [R21+0x5100], [R6.64], P2 ;  /* 0x0510000006157fae */ /* 0x0005e20009141d46 */
[----:B-1----:R-:W-:Y:S04]  /*6ee0*/  IADD3 R2, -R14, 0x10, RZ ;  /* 0x000000100e027810 */ /* 0x002fe80007ffe1ff */
[----:B------:R-:W-:Y:S04]  /*6ef0*/  LOP3.LUT R2, R2, 0xf, RZ, 0xc0, !PT ;  /* 0x0000000f02027812 */ /* 0x000fe800078ec0ff */
[----:B---3--:R-:W-:Y:S04]  /*6f00*/  IADD3 R2, P1, P0, R2, R0, R30 ;  /* 0x0000000002027210 */ /* 0x008fe8000783e01e */
[----:B------:R-:W-:Y:S02]  /*6f10*/  IADD3.X R3, RZ, R4, R29, P1, P0 ;  /* 0x00000004ff037210 */ /* 0x000fe40000fe041d */
[----:B------:R-:W-:Y:S11]  /*6f20*/  ISETP.NE.U32.AND P0, PT, R14, RZ, PT ;  /* 0x000000ff0e00720c */ /* 0x000ff60003f05070 */
[----:B------:R-:W-:Y:S02]  /*6f30*/  @!UPT UIADD3 URZ, URZ, URZ, URZ ;  /* 0x0000003f3f3ff290 */ /* 0x000fe4000fffe03f */
[----:B------:R2:W-:Y:S02]  /*6f40*/  LDGSTS.E.BYPASS.LTC128B.128.ZFILL [R21+0x7100], [R2.64], P0 ;  /* 0x0710000002157fae */ /* 0x0005e40008141d46 */
.L_x_1050:
[----:B------:R-:W-:Y:S05]  /*6f50*/  BSYNC B0 ;  /* 0x0000000000007941 */ /* 0x000fea0003800000 */
.L_x_1049:
[----:B------:R-:W5:Y:S04]  /*6f60*/  LDL R132, [R1+0x18] ;  /* 0x0000180001847983 */ /* 0x000f680000100800 */
[----:B--2---:R-:W2:Y:S04]  /*6f70*/  LDL R3, [R1+0xc] ;  /* 0x00000c0001037983 */ /* 0x004ea80000100800 */
[----:B----4-:R-:W4:Y:S04]  /*6f80*/  LDL R2, [R1+0x10] ;  /* 0x0000100001027983 */ /* 0x010f280000100800 */
[----:B------:R-:W0:Y:S01]  /*6f90*/  LDGDEPBAR ;  /* 0x00000000000079af */ /* 0x000e220000000000 */
[----:B------:R-:W-:Y:S01]  /*6fa0*/  WARPSYNC 0xffffffff ;  /* 0xffffffff00007948 */ /* 0x000fe20003800000 */
[C---:B-1----:R-:W-:Y:S01]  /*6fb0*/  HMMA.16816.F32 R4, R168.reuse, R8, RZ ;  /* 0x00000008a804723c */ /* 0x042fe200000018ff */
[----:B------:R-:W-:Y:S05]  /*6fc0*/  BSSY B0, `(.L_x_1053) ;  /* 0x000018d000007945 */ /* 0x000fea0003800000 */
[----:B---3--:R-:W3:Y:S02]  /*6fd0*/  LDL R0, [R1+0x14] ;  /* 0x0000140001007983 */ /* 0x008ee40000100800 */
[C---:B------:R-:W-:Y:S08]  /*6fe0*/  HMMA.16816.F32 R8, R168.reuse, R10, RZ ;  /* 0x0000000aa808723c */ /* 0x040ff000000018ff */
[C---:B------:R-:W-:Y:S08]  /*6ff0*/  HMMA.16816.F32 R12, R168.reuse, R16, RZ ;  /* 0x00000010a80c723c */ /* 0x040ff000000018ff */
        /* <DEDUP_REMOVED lines=10> */
[----:B------:R-:W1:Y:S07]  /*70a0*/  LDSM.16.M88.4 R180, [R249+0x800] ;  /* 0x00080000f9b4783b */ /* 0x000e6e0000000200 */
[C---:B------:R-:W-:Y:S08]  /*70b0*/  HMMA.16816.F32 R20, R172.reuse, R184, R20 ;  /* 0x000000b8ac14723c */ /* 0x040ff00000001814 */
[C---:B------:R-:W-:Y:S01]  /*70c0*/  HMMA.16816.F32 R24, R172.reuse, R186, R24 ;  /* 0x000000baac18723c */ /* 0x040fe20000001818 */
[----:B------:R-:W1:Y:S07]  /*70d0*/  LDSM.16.M88.4 R184, [R249+0x1000] ;  /* 0x00100000f9b8783b */ /* 0x000e6e0000000200 */
[C---:B------:R-:W-:Y:S08]  /*70e0*/  HMMA.16816.F32 R28, R172.reuse, R188, R28 ;  /* 0x000000bcac1c723c */ /* 0x040ff0000000181c */
[----:B------:R-:W-:Y:S01]  /*70f0*/  HMMA.16816.F32 R32, R172, R190, R32 ;  /* 0x000000beac20723c */ /* 0x000fe20000001820 */
[----:B------:R-:W1:Y:S07]  /*7100*/  LDSM.16.M88.4 R188, [R249+0x1800] ;  /* 0x00180000f9bc783b */ /* 0x000e6e0000000200 */
[C---:B-1----:R-:W-:Y:S08]  /*7110*/  HMMA.16816.F32 R4, R192.reuse, R176, R4 ;  /* 0x000000b0c004723c */ /* 0x042ff00000001804 */
[C---:B------:R-:W-:Y:S01]  /*7120*/  HMMA.16816.F32 R8, R192.reuse, R178, R8 ;  /* 0x000000b2c008723c */ /* 0x040fe20000001808 */
[----:B------:R-:W1:Y:S07]  /*7130*/  LDSM.16.M88.4 R176, [R248+-0x6000] ;  /* 0xffa00000f8b0783b */ /* 0x000e6e0000000200 */
[C---:B------:R-:W-:Y:S08]  /*7140*/  HMMA.16816.F32 R12, R192.reuse, R180, R12 ;  /* 0x000000b4c00c723c */ /* 0x040ff0000000180c */
[C---:B------:R-:W-:Y:S01]  /*7150*/  HMMA.16816.F32 R16, R192.reuse, R182, R16 ;  /* 0x000000b6c010723c */ /* 0x040fe20000001810 */
[----:B------:R-:W1:Y:S07]  /*7160*/  LDSM.16.M88.4 R180, [R248+-0x5800] ;  /* 0xffa80000f8b4783b */ /* 0x000e6e0000000200 */
[C---:B------:R-:W-:Y:S08]  /*7170*/  HMMA.16816.F32 R20, R192.reuse, R184, R20 ;  /* 0x000000b8c014723c */ /* 0x040ff00000001814 */
[C---:B------:R-:W-:Y:S01]  /*7180*/  HMMA.16816.F32 R24, R192.reuse, R186, R24 ;  /* 0x000000bac018723c */ /* 0x040fe20000001818 */
[----:B------:R-:W1:Y:S07]  /*7190*/  LDSM.16.M88.4 R184, [R248+-0x5000] ;  /* 0xffb00000f8b8783b */ /* 0x000e6e0000000200 */
[C---:B------:R-:W-:Y:S08]  /*71a0*/  HMMA.16816.F32 R28, R192.reuse, R188, R28 ;  /* 0x000000bcc01c723c */ /* 0x040ff0000000181c */
[----:B------:R-:W-:Y:S01]  /*71b0*/  HMMA.16816.F32 R32, R192, R190, R32 ;  /* 0x000000bec020723c */ /* 0x000fe20000001820 */
[----:B------:R-:W1:Y:S07]  /*71c0*/  LDSM.16.M88.4 R188, [R248+-0x4800] ;  /* 0xffb80000f8bc783b */ /* 0x000e6e0000000200 */
[C---:B-1----:R-:W-:Y:S08]  /*71d0*/  HMMA.16816.F32 R4, R196.reuse, R176, R4 ;  /* 0x000000b0c404723c */ /* 0x042ff00000001804 */
[C---:B------:R-:W-:Y:S01]  /*71e0*/  HMMA.16816.F32 R8, R196.reuse, R178, R8 ;  /* 0x000000b2c408723c */ /* 0x040fe20000001808 */
[----:B------:R-:W1:Y:S07]  /*71f0*/  LDSM.16.M88.4 R176, [R135+0x2000] ;  /* 0x0020000087b0783b */ /* 0x000e6e0000000200 */
[C---:B------:R-:W-:Y:S08]  /*7200*/  HMMA.16816.F32 R12, R196.reuse, R180, R12 ;  /* 0x000000b4c40c723c */ /* 0x040ff0000000180c */
[C---:B------:R-:W-:Y:S01]  /*7210*/  HMMA.16816.F32 R16, R196.reuse, R182, R16 ;  /* 0x000000b6c410723c */ /* 0x040fe20000001810 */
[----:B------:R-:W1:Y:S07]  /*7220*/  LDSM.16.M88.4 R180, [R135+0x2800] ;  /* 0x0028000087b4783b */ /* 0x000e6e0000000200 */
[C---:B------:R-:W-:Y:S08]  /*7230*/  HMMA.16816.F32 R20, R196.reuse, R184, R20 ;  /* 0x000000b8c414723c */ /* 0x040ff00000001814 */
[C---:B------:R-:W-:Y:S01]  /*7240*/  HMMA.16816.F32 R24, R196.reuse, R186, R24 ;  /* 0x000000bac418723c */ /* 0x040fe20000001818 */
[----:B------:R-:W5:Y:S07]  /*7250*/  LDSM.16.M88.4 R184, [R135+0x3000] ;  /* 0x0030000087b8783b */ /* 0x000f6e0000000200 */
[C---:B------:R-:W-:Y:S08]  /*7260*/  HMMA.16816.F32 R28, R196.reuse, R188, R28 ;  /* 0x000000bcc41c723c */ /* 0x040ff0000000181c */
[----:B------:R-:W-:Y:S01]  /*7270*/  HMMA.16816.F32 R32, R196, R190, R32 ;  /* 0x000000bec420723c */ /* 0x000fe20000001820 */
[----:B------:R-:W2:Y:S07]  /*7280*/  LDSM.16.M88.4 R188, [R135+0x3800] ;  /* 0x0038000087bc783b */ /* 0x000eae0000000200 */
[C---:B-1----:R-:W-:Y:S08]  /*7290*/  HMMA.16816.F32 R4, R200.reuse, R176, R4 ;  /* 0x000000b0c804723c */ /* 0x042ff00000001804 */
[C---:B------:R-:W-:Y:S08]  /*72a0*/  HMMA.16816.F32 R8, R200.reuse, R178, R8 ;  /* 0x000000b2c808723c */ /* 0x040ff00000001808 */
[C---:B------:R-:W-:Y:S08]  /*72b0*/  HMMA.16816.F32 R12, R200.reuse, R180, R12 ;  /* 0x000000b4c80c723c */ /* 0x040ff0000000180c */
[C---:B------:R-:W-:Y:S01]  /*72c0*/  HMMA.16816.F32 R16, R200.reuse, R182, R16 ;  /* 0x000000b6c810723c */ /* 0x040fe20000001810 */
[----:B-----5:R1:W2:Y:S07]  /*72d0*/  LDSM.16.M88.4 R176, [R132] ;  /* 0x0000000084b0783b */ /* 0x0202ae0000000200 */
[C---:B------:R-:W-:Y:S01]  /*72e0*/  HMMA.16816.F32 R20, R200.reuse, R184, R20 ;  /* 0x000000b8c814723c */ /* 0x040fe20000001814 */
[----:B--2---:R2:W2:Y:S07]  /*72f0*/  LDSM.16.M88.4 R180, [R3] ;  /* 0x0000000003b4783b */ /* 0x0044ae0000000200 */
[C---:B------:R-:W-:Y:S01]  /*7300*/  HMMA.16816.F32 R24, R200.reuse, R186, R24 ;  /* 0x000000bac818723c */ /* 0x040fe20000001818 */
[----:B----4-:R4:W2:Y:S07]  /*7310*/  LDSM.16.M88.4 R184, [R2] ;  /* 0x0000000002b8783b */ /* 0x0108ae0000000200 */
[C---:B------:R-:W-:Y:S01]  /*7320*/  HMMA.16816.F32 R28, R200.reuse, R188, R28 ;  /* 0x000000bcc81c723c */ /* 0x040fe2000000181c */
[----:B-1----:R-:W5:Y:S07]  /*7330*/  LDL R132, [R1+0x28] ;  /* 0x0000280001847983 */ /* 0x002f6e0000100800 */
[----:B------:R-:W-:Y:S01]  /*7340*/  HMMA.16816.F32 R32, R200, R190, R32 ;  /* 0x000000bec820723c */ /* 0x000fe20000001820 */
[----:B---3--:R1:W3:Y:S08]  /*7350*/  LDSM.16.M88.4 R188, [R0] ;  /* 0x0000000000bc783b */ /* 0x0082f00000000200 */
[----:B--2---:R-:W2:Y:S01]  /*7360*/  LDL R3, [R1+0x1c] ;  /* 0x00001c0001037983 */ /* 0x004ea20000100800 */
[C---:B------:R-:W-:Y:S03]  /*7370*/  HMMA.16816.F32 R4, R204.reuse, R176, R4 ;  /* 0x000000b0cc04723c */ /* 0x040fe60000001804 */
[----:B----4-:R-:W4:Y:S05]  /*7380*/  LDL R2, [R1+0x20] ;  /* 0x0000200001027983 */ /* 0x010f2a0000100800 */
[C---:B------:R-:W-:Y:S01]  /*7390*/  HMMA.16816.F32 R8, R204.reuse, R178, R8 ;  /* 0x000000b2cc08723c */ /* 0x040fe20000001808 */
[----:B------:R-:W3:Y:S07]  /*73a0*/  LDSM.16.M88.4 R176, [R249+0x2000] ;  /* 0x00200000f9b0783b */ /* 0x000eee0000000200 */
[C---:B------:R-:W-:Y:S01]  /*73b0*/  HMMA.16816.F32 R12, R204.reuse, R180, R12 ;  /* 0x000000b4cc0c723c */ /* 0x040fe2000000180c */
[----:B-1----:R-:W4:Y:S07]  /*73c0*/  LDL R0, [R1+0x24] ;  /* 0x0000240001007983 */ /* 0x002f2e0000100800 */
[C---:B------:R-:W-:Y:S01]  /*73d0*/  HMMA.16816.F32 R16, R204.reuse, R182, R16 ;  /* 0x000000b6cc10723c */ /* 0x040fe20000001810 */
[----:B------:R-:W1:Y:S07]  /*73e0*/  LDSM.16.M88.4 R180, [R249+0x2800] ;  /* 0x00280000f9b4783b */ /* 0x000e6e0000000200 */
[C---:B------:R-:W-:Y:S08]  /*73f0*/  HMMA.16816.F32 R20, R204.reuse, R184, R20 ;  /* 0x000000b8cc14723c */ /* 0x040ff00000001814 */
[C---:B------:R-:W-:Y:S01]  /*7400*/  HMMA.16816.F32 R24, R204.reuse, R186, R24 ;  /* 0x000000bacc18723c */ /* 0x040fe20000001818 */
[----:B------:R-:W1:Y:S07]  /*7410*/  LDSM.16.M88.4 R184, [R249+0x3000] ;  /* 0x00300000f9b8783b */ /* 0x000e6e0000000200 */
[C---:B---3--:R-:W-:Y:S08]  /*7420*/  HMMA.16816.F32 R28, R204.reuse, R188, R28 ;  /* 0x000000bccc1c723c */ /* 0x048ff0000000181c */
[----:B------:R-:W-:Y:S01]  /*7430*/  HMMA.16816.F32 R32, R204, R190, R32 ;  /* 0x000000becc20723c */ /* 0x000fe20000001820 */
[----:B------:R-:W3:Y:S07]  /*7440*/  LDSM.16.M88.4 R188, [R249+0x3800] ;  /* 0x00380000f9bc783b */ /* 0x000eee0000000200 */
[C---:B------:R-:W-:Y:S08]  /*7450*/  HMMA.16816.F32 R4, R208.reuse, R176, R4 ;  /* 0x000000b0d004723c */ /* 0x040ff00000001804 */
[C---:B------:R-:W-:Y:S01]  /*7460*/  HMMA.16816.F32 R8, R208.reuse, R178, R8 ;  /* 0x000000b2d008723c */ /* 0x040fe20000001808 */
[----:B------:R-:W3:Y:S07]  /*7470*/  LDSM.16.M88.4 R176, [R248+-0x4000] ;  /* 0xffc00000f8b0783b */ /* 0x000eee0000000200 */
[C---:B-1----:R-:W-:Y:S08]  /*7480*/  HMMA.16816.F32 R12, R208.reuse, R180, R12 ;  /* 0x000000b4d00c723c */ /* 0x042ff0000000180c */
[C---:B------:R-:W-:Y:S01]  /*7490*/  HMMA.16816.F32 R16, R208.reuse, R182, R16 ;  /* 0x000000b6d010723c */ /* 0x040fe20000001810 */
[----:B------:R-:W1:Y:S07]  /*74a0*/  LDSM.16.M88.4 R180, [R248+-0x3800] ;  /* 0xffc80000f8b4783b */ /* 0x000e6e0000000200 */
[C---:B------:R-:W-:Y:S08]  /*74b0*/  HMMA.16816.F32 R20, R208.reuse, R184, R20 ;  /* 0x000000b8d014723c */ /* 0x040ff00000001814 */
[C---:B------:R-:W-:Y:S01]  /*74c0*/  HMMA.16816.F32 R24, R208.reuse, R186, R24 ;  /* 0x000000bad018723c */ /* 0x040fe20000001818 */
[----:B------:R-:W1:Y:S07]  /*74d0*/  LDSM.16.M88.4 R184, [R248+-0x3000] ;  /* 0xffd00000f8b8783b */ /* 0x000e6e0000000200 */
[C---:B---3--:R-:W-:Y:S08]  /*74e0*/  HMMA.16816.F32 R28, R208.reuse, R188, R28 ;  /* 0x000000bcd01c723c */ /* 0x048ff0000000181c */
[----:B------:R-:W-:Y:S01]  /*74f0*/  HMMA.16816.F32 R32, R208, R190, R32 ;  /* 0x000000bed020723c */ /* 0x000fe20000001820 */
[----:B------:R-:W-:Y:S07]  /*7500*/  LDSM.16.M88.4 R188, [R135+0x4000] ;  /* 0x0040000087bc783b */ /* 0x000fee0000000200 */
[C---:B------:R-:W-:Y:S08]  /*7510*/  HMMA.16816.F32 R4, R212.reuse, R176, R4 ;  /* 0x000000b0d404723c */ /* 0x040ff00000001804 */
[C---:B------:R-:W-:Y:S01]  /*7520*/  HMMA.16816.F32 R8, R212.reuse, R178, R8 ;  /* 0x000000b2d408723c */ /* 0x040fe20000001808 */
[----:B------:R-:W3:Y:S07]  /*7530*/  LDSM.16.M88.4 R176, [R248+-0x2800] ;  /* 0xffd80000f8b0783b */ /* 0x000eee0000000200 */
[C---:B-1----:R-:W-:Y:S08]  /*7540*/  HMMA.16816.F32 R12, R212.reuse, R180, R12 ;  /* 0x000000b4d40c723c */ /* 0x042ff0000000180c */
[C---:B------:R-:W-:Y:S01]  /*7550*/  HMMA.16816.F32 R16, R212.reuse, R182, R16 ;  /* 0x000000b6d410723c */ /* 0x040fe20000001810 */
[----:B------:R-:W1:Y:S07]  /*7560*/  LDSM.16.M88.4 R180, [R135+0x4800] ;  /* 0x0048000087b4783b */ /* 0x000e6e0000000200 */
[C---:B------:R-:W-:Y:S08]  /*7570*/  HMMA.16816.F32 R20, R212.reuse, R184, R20 ;  /* 0x000000b8d414723c */ /* 0x040ff00000001814 */
[C---:B------:R-:W-:Y:S01]  /*7580*/  HMMA.16816.F32 R24, R212.reuse, R186, R24 ;  /* 0x000000bad418723c */ /* 0x040fe20000001818 */
[----:B------:R-:W-:Y:S07]  /*7590*/  LDSM.16.M88.4 R184, [R135+0x5800] ;  /* 0x0058000087b8783b */ /* 0x000fee0000000200 */
[C---:B---3--:R-:W-:Y:S08]  /*75a0*/  HMMA.16816.F32 R28, R212.reuse, R176, R28 ;  /* 0x000000b0d41c723c */ /* 0x048ff0000000181c */
[----:B------:R-:W-:Y:S01]  /*75b0*/  HMMA.16816.F32 R32, R212, R178, R32 ;  /* 0x000000b2d420723c */ /* 0x000fe20000001820 */
[----:B------:R-:W3:Y:S07]  /*75c0*/  LDSM.16.M88.4 R176, [R135+0x5000] ;  /* 0x0050000087b0783b */ /* 0x000eee0000000200 */
[C---:B------:R-:W-:Y:S08]  /*75d0*/  HMMA.16816.F32 R4, R216.reuse, R188, R4 ;  /* 0x000000bcd804723c */ /* 0x040ff00000001804 */
[C---:B------:R-:W-:Y:S08]  /*75e0*/  HMMA.16816.F32 R8, R216.reuse, R190, R8 ;  /* 0x000000bed808723c */ /* 0x040ff00000001808 */
[C---:B-1----:R-:W-:Y:S08]  /*75f0*/  HMMA.16816.F32 R12, R216.reuse, R180, R12 ;  /* 0x000000b4d80c723c */ /* 0x042ff0000000180c */
[C---:B------:R-:W-:Y:S08]  /*7600*/  HMMA.16816.F32 R16, R216.reuse, R182, R16 ;  /* 0x000000b6d810723c */ /* 0x040ff00000001810 */
[C---:B---3--:R-:W-:Y:S08]  /*7610*/  HMMA.16816.F32 R20, R216.reuse, R176, R20 ;  /* 0x000000b0d814723c */ /* 0x048ff00000001814 */
[C---:B------:R-:W-:Y:S08]  /*7620*/  HMMA.16816.F32 R24, R216.reuse, R178, R24 ;  /* 0x000000b2d818723c */ /* 0x040ff00000001818 */
[C---:B------:R-:W-:Y:S08]  /*7630*/  HMMA.16816.F32 R28, R216.reuse, R184, R28 ;  /* 0x000000b8d81c723c */ /* 0x040ff0000000181c */
[----:B------:R-:W-:Y:S01]  /*7640*/  HMMA.16816.F32 R32, R216, R186, R32 ;  /* 0x000000bad820723c */ /* 0x000fe20000001820 */
[----:B-----5:R1:W3:Y:S08]  /*7650*/  LDSM.16.M88.4 R188, [R132] ;  /* 0x0000000084bc783b */ /* 0x0202f00000000200 */
[----:B--2---:R2:W2:Y:S08]  /*7660*/  LDSM.16.M88.4 R176, [R3] ;  /* 0x0000000003b0783b */ /* 0x0044b00000000200 */
[----:B----4-:R4:W2:Y:S08]  /*7670*/  LDSM.16.M88.4 R180, [R2] ;  /* 0x0000000002b4783b */ /* 0x0108b00000000200 */
[----:B-1----:R-:W5:Y:S04]  /*7680*/  LDL R132, [R1+0x8] ;  /* 0x0000080001847983 */ /* 0x002f680000100800 */
[----:B------:R1:W2:Y:S01]  /*7690*/  LDSM.16.M88.4 R184, [R0] ;  /* 0x0000000000b8783b */ /* 0x0002a20000000200 */
[C---:B---3--:R-:W-:Y:S07]  /*76a0*/  HMMA.16816.F32 R4, R220.reuse, R188, R4 ;  /* 0x000000bcdc04723c */ /* 0x048fee0000001804 */
[----:B--2---:R-:W2:Y:S04]  /*76b0*/  LDL R3, [R1+0x2c] ;  /* 0x00002c0001037983 */ /* 0x004ea80000100800 */
[----:B----4-:R-:W3:Y:S01]  /*76c0*/  LDL R2, [R1+0x30] ;  /* 0x0000300001027983 */ /* 0x010ee20000100800 */
[C---:B------:R-:W-:Y:S03]  /*76d0*/  HMMA.16816.F32 R8, R220.reuse, R190, R8 ;  /* 0x000000bedc08723c */ /* 0x040fe60000001808 */
[----:B------:R-:W-:Y:S05]  /*76e0*/  LDSM.16.M88.4 R188, [R249+0x4800] ;  /* 0x00480000f9bc783b */ /* 0x000fea0000000200 */
[C---:B------:R-:W-:Y:S03]  /*76f0*/  HMMA.16816.F32 R12, R220.reuse, R176, R12 ;  /* 0x000000b0dc0c723c */ /* 0x040fe6000000180c */
[----:B-1----:R-:W4:Y:S05]  /*7700*/  LDL R0, [R1+0x34] ;  /* 0x0000340001007983 */ /* 0x002f2a0000100800 */
[C---:B------:R-:W-:Y:S01]  /*7710*/  HMMA.16816.F32 R16, R220.reuse, R178, R16 ;  /* 0x000000b2dc10723c */ /* 0x040fe20000001810 */
[----:B------:R-:W1:Y:S07]  /*7720*/  LDSM.16.M88.4 R176, [R249+0x4000] ;  /* 0x00400000f9b0783b */ /* 0x000e6e0000000200 */
[C---:B------:R-:W-:Y:S08]  /*7730*/  HMMA.16816.F32 R20, R220.reuse, R180, R20 ;  /* 0x000000b4dc14723c */ /* 0x040ff00000001814 */
[C---:B------:R-:W-:Y:S01]  /*7740*/  HMMA.16816.F32 R24, R220.reuse, R182, R24 ;  /* 0x000000b6dc18723c */ /* 0x040fe20000001818 */
[----:B------:R-:W1:Y:S07]  /*7750*/  LDSM.16.M88.4 R180, [R249+0x5000] ;  /* 0x00500000f9b4783b */ /* 0x000e6e0000000200 */
[C---:B------:R-:W-:Y:S08]  /*7760*/  HMMA.16816.F32 R28, R220.reuse, R184, R28 ;  /* 0x000000b8dc1c723c */ /* 0x040ff0000000181c */
[----:B------:R-:W-:Y:S01]  /*7770*/  HMMA.16816.F32 R32, R220, R186, R32 ;  /* 0x000000badc20723c */ /* 0x000fe20000001820 */
[----:B------:R-:W-:Y:S07]  /*7780*/  LDSM.16.M88.4 R184, [R248+-0x2000] ;  /* 0xffe00000f8b8783b */ /* 0x000fee0000000200 */
[C---:B-1----:R-:W-:Y:S08]  /*7790*/  HMMA.16816.F32 R4, R224.reuse, R176, R4 ;  /* 0x000000b0e004723c */ /* 0x042ff00000001804 */
[C---:B------:R-:W-:Y:S01]  /*77a0*/  HMMA.16816.F32 R8, R224.reuse, R178, R8 ;  /* 0x000000b2e008723c */ /* 0x040fe20000001808 */
[----:B------:R-:W1:Y:S07]  /*77b0*/  LDSM.16.M88.4 R176, [R249+0x5800] ;  /* 0x00580000f9b0783b */ /* 0x000e6e0000000200 */
[C---:B------:R-:W-:Y:S08]  /*77c0*/  HMMA.16816.F32 R12, R224.reuse, R188, R12 ;  /* 0x000000bce00c723c */ /* 0x040ff0000000180c */
[C---:B------:R-:W-:Y:S01]  /*77d0*/  HMMA.16816.F32 R16, R224.reuse, R190, R16 ;  /* 0x000000bee010723c */ /* 0x040fe20000001810 */
[----:B------:R-:W1:Y:S07]  /*77e0*/  LDSM.16.M88.4 R188, [R248+-0x1800] ;  /* 0xffe80000f8bc783b */ /* 0x000e6e0000000200 */
[C---:B------:R-:W-:Y:S08]  /*77f0*/  HMMA.16816.F32 R20, R224.reuse, R180, R20 ;  /* 0x000000b4e014723c */ /* 0x040ff00000001814 */
[C---:B------:R-:W-:Y:S01]  /*7800*/  HMMA.16816.F32 R24, R224.reuse, R182, R24 ;  /* 0x000000b6e018723c */ /* 0x040fe20000001818 */
[----:B------:R-:W-:Y:S07]  /*7810*/  LDSM.16.M88.4 R180, [R248+-0x800] ;  /* 0xfff80000f8b4783b */ /* 0x000fee0000000200 */
[C---:B-1----:R-:W-:Y:S08]  /*7820*/  HMMA.16816.F32 R28, R224.reuse, R176, R28 ;  /* 0x000000b0e01c723c */ /* 0x042ff0000000181c */
[----:B------:R-:W-:Y:S01]  /*7830*/  HMMA.16816.F32 R32, R224, R178, R32 ;  /* 0x000000b2e020723c */ /* 0x000fe20000001820 */
[----:B------:R-:W1:Y:S07]  /*7840*/  LDSM.16.M88.4 R176, [R248+-0x1000] ;  /* 0xfff00000f8b0783b */ /* 0x000e6e0000000200 */
[C---:B------:R-:W-:Y:S08]  /*7850*/  HMMA.16816.F32 R4, R228.reuse, R184, R4 ;  /* 0x000000b8e404723c */ /* 0x040ff00000001804 */
[C---:B------:R-:W-:Y:S01]  /*7860*/  HMMA.16816.F32 R8, R228.reuse, R186, R8 ;  /* 0x000000bae408723c */ /* 0x040fe20000001808 */
        /* <DEDUP_REMOVED lines=9> */
[----:B------:R-:W1:Y:S07]  /*7900*/  LDSM.16.M88.4 R180, [R135+0x7800] ;  /* 0x0078000087b4783b */ /* 0x000e6e0000000200 */
        /* <DEDUP_REMOVED lines=8> */
[----:B------:R-:W-:Y:S08]  /*7990*/  LDSM.16.M88.4 R180, [R249+0x6000] ;  /* 0x00600000f9b4783b */ /* 0x000ff00000000200 */
[----:B-----5:R-:W1:Y:S08]  /*79a0*/  LDSM.16.M88.4 R176, [R132] ;  /* 0x0000000084b0783b */ /* 0x020e700000000200 */
[----:B--2---:R-:W2:Y:S08]  /*79b0*/  LDSM.16.M88.4 R184, [R3] ;  /* 0x0000000003b8783b */ /* 0x004eb00000000200 */
[----:B---3--:R-:W3:Y:S01]  /*79c0*/  LDSM.16.M88.4 R188, [R2] ;  /* 0x0000000002bc783b */ /* 0x008ee20000000200 */
[C---:B-1----:R-:W-:Y:S08]  /*79d0*/  HMMA.16816.F32 R4, R236.reuse, R176, R4 ;  /* 0x000000b0ec04723c */ /* 0x042ff00000001804 */
[C---:B------:R-:W-:Y:S01]  /*79e0*/  HMMA.16816.F32 R8, R236.reuse, R178, R8 ;  /* 0x000000b2ec08723c */ /* 0x040fe20000001808 */
[----:B----4-:R-:W1:Y:S07]  /*79f0*/  LDSM.16.M88.4 R176, [R0] ;  /* 0x0000000000b0783b */ /* 0x010e6e0000000200 */
[C---:B--2---:R-:W-:Y:S08]  /*7a00*/  HMMA.16816.F32 R12, R236.reuse, R184, R12 ;  /* 0x000000b8ec0c723c */ /* 0x044ff0000000180c */
[C---:B------:R-:W-:Y:S01]  /*7a10*/  HMMA.16816.F32 R16, R236.reuse, R186, R16 ;  /* 0x000000baec10723c */ /* 0x040fe20000001810 */
[----:B------:R-:W2:Y:S07]  /*7a20*/  LDSM.16.M88.4 R184, [R249+0x6800] ;  /* 0x00680000f9b8783b */ /* 0x000eae0000000200 */
[C---:B---3--:R-:W-:Y:S08]  /*7a30*/  HMMA.16816.F32 R20, R236.reuse, R188, R20 ;  /* 0x000000bcec14723c */ /* 0x048ff00000001814 */
[C---:B------:R-:W-:Y:S01]  /*7a40*/  HMMA.16816.F32 R24, R236.reuse, R190, R24 ;  /* 0x000000beec18723c */ /* 0x040fe20000001818 */
[----:B------:R-:W-:Y:S07]  /*7a50*/  LDSM.16.M88.4 R188, [R248] ;  /* 0x00000000f8bc783b */ /* 0x000fee0000000200 */
[C---:B-1----:R-:W-:Y:S08]  /*7a60*/  HMMA.16816.F32 R28, R236.reuse, R176, R28 ;  /* 0x000000b0ec1c723c */ /* 0x042ff0000000181c */
[----:B------:R-:W-:Y:S01]  /*7a70*/  HMMA.16816.F32 R32, R236, R178, R32 ;  /* 0x000000b2ec20723c */ /* 0x000fe20000001820 */
[----:B------:R-:W1:Y:S07]  /*7a80*/  LDSM.16.M88.4 R176, [R249+0x7000] ;  /* 0x00700000f9b0783b */ /* 0x000e6e0000000200 */
[C---:B------:R-:W-:Y:S08]  /*7a90*/  HMMA.16816.F32 R4, R240.reuse, R180, R4 ;  /* 0x000000b4f004723c */ /* 0x040ff00000001804 */
[C---:B------:R-:W-:Y:S01]  /*7aa0*/  HMMA.16816.F32 R8, R240.reuse, R182, R8 ;  /* 0x000000b6f008723c */ /* 0x040fe20000001808 */
[----:B------:R-:W3:Y:S07]  /*7ab0*/  LDSM.16.M88.4 R180, [R249+0x7800] ;  /* 0x00780000f9b4783b */ /* 0x000eee0000000200 */
[C---:B--2---:R-:W-:Y:S08]  /*7ac0*/  HMMA.16816.F32 R12, R240.reuse, R184, R12 ;  /* 0x000000b8f00c723c */ /* 0x044ff0000000180c */
[C---:B------:R-:W-:Y:S08]  /*7ad0*/  HMMA.16816.F32 R16, R240.reuse, R186, R16 ;  /* 0x000000baf010723c */ /* 0x040ff00000001810 */
[C---:B-1----:R-:W-:Y:S08]  /*7ae0*/  HMMA.16816.F32 R20, R240.reuse, R176, R20 ;  /* 0x000000b0f014723c */ /* 0x042ff00000001814 */
[C---:B------:R-:W-:Y:S01]  /*7af0*/  HMMA.16816.F32 R24, R240.reuse, R178, R24 ;  /* 0x000000b2f018723c */ /* 0x040fe20000001818 */
[----:B------:R-:W1:Y:S07]  /*7b00*/  LDSM.16.M88.4 R176, [R248+0x800] ;  /* 0x00080000f8b0783b */ /* 0x000e6e0000000200 */
[C---:B---3--:R-:W-:Y:S08]  /*7b10*/  HMMA.16816.F32 R28, R240.reuse, R180, R28 ;  /* 0x000000b4f01c723c */ /* 0x048ff0000000181c */
[----:B------:R-:W-:Y:S08]  /*7b20*/  HMMA.16816.F32 R32, R240, R182, R32 ;  /* 0x000000b6f020723c */ /* 0x000ff00000001820 */
[C---:B------:R-:W-:Y:S08]  /*7b30*/  HMMA.16816.F32 R4, R244.reuse, R188, R4 ;  /* 0x000000bcf404723c */ /* 0x040ff00000001804 */
[C---:B------:R-:W-:Y:S08]  /*7b40*/  HMMA.16816.F32 R8, R244.reuse, R190, R8 ;  /* 0x000000bef408723c */ /* 0x040ff00000001808 */
[C---:B-1----:R-:W-:Y:S08]  /*7b50*/  HMMA.16816.F32 R12, R244.reuse, R176, R12 ;  /* 0x000000b0f40c723c */ /* 0x042ff0000000180c */
[----:B------:R-:W-:Y:S01]  /*7b60*/  FMUL.FTZ R4, R4, c[0x0][0x320] ;  /* 0x0000c80004047a20 */ /* 0x000fe20000410000 */
[C---:B------:R-:W-:Y:S03]  /*7b70*/  HMMA.16816.F32 R16, R244.reuse, R178, R16 ;  /* 0x000000b2f410723c */ /* 0x040fe60000001810 */
[----:B------:R-:W1:Y:S01]  /*7b80*/  MUFU.TANH R2, R4 ;  /* 0x0000000400027308 */ /* 0x000e620000002400 */
[----:B------:R-:W-:Y:S02]  /*7b90*/  FMUL.FTZ R5, R5, c[0x0][0x320] ;  /* 0x0000c80005057a20 */ /* 0x000fe40000410000 */
[----:B------:R-:W-:Y:S02]  /*7ba0*/  FMUL.FTZ R6, R6, c[0x0][0x320] ;  /* 0x0000c80006067a20 */ /* 0x000fe40000410000 */
[----:B------:R-:W-:Y:S04]  /*7bb0*/  FMUL.FTZ R7, R7, c[0x0][0x320] ;  /* 0x0000c80007077a20 */ /* 0x000fe80000410000 */
[----:B------:R-:W-:Y:S01]  /*7bc0*/  FMUL.FTZ R10, R10, c[0x0][0x320] ;  /* 0x0000c8000a0a7a20 */ /* 0x000fe20000410000 */
[----:B------:R-:W2:Y:S01]  /*7bd0*/  MUFU.TANH R0, R5 ;  /* 0x0000000500007308 */ /* 0x000ea20000002400 */
[----:B------:R-:W-:Y:S02]  /*7be0*/  FMUL.FTZ R11, R11, c[0x0][0x320] ;  /* 0x0000c8000b0b7a20 */ /* 0x000fe40000410000 */
[----:B------:R-:W-:Y:S02]  /*7bf0*/  FMUL.FTZ R14, R14, c[0x0][0x320] ;  /* 0x0000c8000e0e7a20 */ /* 0x000fe40000410000 */
[----:B------:R-:W-:Y:S02]  /*7c00*/  FMUL.FTZ R8, R8, c[0x0][0x320] ;  /* 0x0000c80008087a20 */ /* 0x000fe40000410000 */
[----:B------:R-:W-:Y:S02]  /*7c10*/  FMUL.FTZ R9, R9, c[0x0][0x320] ;  /* 0x0000c80009097a20 */ /* 0x000fe40000410000 */
[----:B------:R-:W-:Y:S01]  /*7c20*/  FMUL.FTZ R15, R15, c[0x0][0x320] ;  /* 0x0000c8000f0f7a20 */ /* 0x000fe20000410000 */
[----:B------:R-:W-:Y:S01]  /*7c30*/  MUFU.TANH R190, R8 ;  /* 0x0000000800be7308 */ /* 0x000fe20000002400 */
[----:B------:R-:W-:Y:S02]  /*7c40*/  FMUL.FTZ R18, R18, c[0x0][0x320] ;  /* 0x0000c80012127a20 */ /* 0x000fe40000410000 */
[----:B------:R-:W-:Y:S01]  /*7c50*/  FMUL.FTZ R12, R12, c[0x0][0x320] ;  /* 0x0000c8000c0c7a20 */ /* 0x000fe20000410000 */
[----:B-1----:R1:W-:Y:S01]  /*7c60*/  STL [R1+0x70], R2 ;  /* 0x0000700201007387 */ /* 0x0023e20000100800 */
[----:B------:R-:W-:Y:S02]  /*7c70*/  FMUL.FTZ R13, R13, c[0x0][0x320] ;  /* 0x0000c8000d0d7a20 */ /* 0x000fe40000410000 */
[----:B------:R-:W-:Y:S02]  /*7c80*/  FMUL.FTZ R16, R16, c[0x0][0x320] ;  /* 0x0000c80010107a20 */ /* 0x000fe40000410000 */
[----:B------:R-:W-:Y:S01]  /*7c90*/  FMUL.FTZ R17, R17, c[0x0][0x320] ;  /* 0x0000c80011117a20 */ /* 0x000fe20000410000 */
[----:B------:R-:W-:Y:S01]  /*7ca0*/  MUFU.TANH R189, R9 ;  /* 0x0000000900bd7308 */ /* 0x000fe20000002400 */
[----:B------:R-:W-:Y:S01]  /*7cb0*/  FMUL.FTZ R19, R19, c[0x0][0x320] ;  /* 0x0000c80013137a20 */ /* 0x000fe20000410000 */
[----:B--2---:R2:W-:Y:S08]  /*7cc0*/  STL [R1+0x6c], R0 ;  /* 0x00006c0001007387 */ /* 0x0045f00000100800 */
[----:B------:R-:W-:Y:S10]  /*7cd0*/  MUFU.TANH R3, R15 ;  /* 0x0000000f00037308 */ /* 0x000ff40000002400 */
[----:B-1----:R-:W1:Y:S10]  /*7ce0*/  MUFU.TANH R2, R6 ;  /* 0x0000000600027308 */ /* 0x002e740000002400 */
[----:B--2---:R-:W2:Y:S10]  /*7cf0*/  MUFU.TANH R0, R7 ;  /* 0x0000000700007308 */ /* 0x004eb40000002400 */
[----:B------:R-:W-:Y:S01]  /*7d00*/  MUFU.TANH R188, R18 ;  /* 0x0000001200bc7308 */ /* 0x000fe20000002400 */
[----:B-1----:R1:W-:Y:S09]  /*7d10*/  STL [R1+0x80], R2 ;  /* 0x0000800201007387 */ /* 0x0023f20000100800 */
[----:B------:R-:W-:Y:S01]  /*7d20*/  MUFU.TANH R186, R12 ;  /* 0x0000000c00ba7308 */ /* 0x000fe20000002400 */
[----:B--2---:R2:W-:Y:S04]  /*7d30*/  STL [R1+0x7c], R0 ;  /* 0x00007c0001007387 */ /* 0x0045e80000100800 */
[----:B------:R-:W3:Y:S05]  /*7d40*/  LDSM.16.M88.4 R4, [R248+0x1000] ;  /* 0x00100000f804783b */ /* 0x000eea0000000200 */
[----:B------:R-:W-:Y:S10]  /*7d50*/  MUFU.TANH R185, R13 ;  /* 0x0000000d00b97308 */ /* 0x000ff40000002400 */
[----:B-1----:R-:W1:Y:S10]  /*7d60*/  MUFU.TANH R2, R10 ;  /* 0x0000000a00027308 */ /* 0x002e740000002400 */
[----:B--2---:R-:W2:Y:S10]  /*7d70*/  MUFU.TANH R0, R11 ;  /* 0x0000000b00007308 */ /* 0x004eb40000002400 */
[----:B------:R-:W-:Y:S01]  /*7d80*/  MUFU.TANH R182, R16 ;  /* 0x0000001000b67308 */ /* 0x000fe20000002400 */
[----:B-1----:R-:W-:Y:S01]  /*7d90*/  STL [R1+0x78], R2 ;  /* 0x0000780201007387 */ /* 0x002fe20000100800 */
[C---:B---3--:R-:W-:Y:S08]  /*7da0*/  HMMA.16816.F32 R20, R244.reuse, R4, R20 ;  /* 0x00000004f414723c */ /* 0x048ff00000001814 */
[----:B------:R-:W-:Y:S01]  /*7db0*/  MUFU.TANH R181, R17 ;  /* 0x0000001100b57308 */ /* 0x000fe20000002400 */
[----:B--2---:R1:W-:Y:S01]  /*7dc0*/  STL [R1+0x74], R0 ;  /* 0x0000740001007387 */ /* 0x0043e20000100800 */
[C---:B------:R-:W-:Y:S03]  /*7dd0*/  HMMA.16816.F32 R24, R244.reuse, R6, R24 ;  /* 0x00000006f418723c */ /* 0x040fe60000001818 */
[----:B------:R-:W2:Y:S01]  /*7de0*/  LDSM.16.M88.4 R8, [R248+0x1800] ;  /* 0x00180000f808783b */ /* 0x000ea20000000200 */
[----:B------:R-:W-:Y:S04]  /*7df0*/  DEPBAR.LE SB0, 0x0 ;  /* 0x000080000000791a */ /* 0x000fe80000000000 */
[----:B------:R-:W-:Y:S03]  /*7e00*/  MUFU.TANH R187, R19 ;  /* 0x0000001300bb7308 */ /* 0x000fe60000002400 */
[----:B------:R-:W-:Y:S03]  /*7e10*/  BAR.SYNC.DEFER_BLOCKING 0x0 ;  /* 0x0000000000007b1d */ /* 0x000fe60000010000 */
[----:B------:R-:W-:Y:S02]  /*7e20*/  FMUL.FTZ R18, R20, c[0x0][0x320] ;  /* 0x0000c80014127a20 */ /* 0x000fe40000410000 */
[----:B------:R-:W-:Y:S02]  /*7e30*/  FMUL.FTZ R21, R21, c[0x0][0x320] ;  /* 0x0000c80015157a20 */ /* 0x000fe40000410000 */
[----:B------:R-:W-:Y:S02]  /*7e40*/  FMUL.FTZ R22, R22, c[0x0][0x320] ;  /* 0x0000c80016167a20 */ /* 0x000fe40000410000 */
[----:B------:R-:W-:Y:S01]  /*7e50*/  MUFU.TANH R18, R18 ;  /* 0x0000001200127308 */ /* 0x000fe20000002400 */
[----:B------:R-:W-:Y:S03]  /*7e60*/  FMUL.FTZ R23, R23, c[0x0][0x320] ;  /* 0x0000c80017177a20 */ /* 0x000fe60000410000 */
[----:B------:R-:W-:Y:S02]  /*7e70*/  FMUL.FTZ R26, R26, c[0x0][0x320] ;  /* 0x0000c8001a1a7a20 */ /* 0x000fe40000410000 */
[----:B------:R-:W-:Y:S02]  /*7e80*/  FMUL.FTZ R27, R27, c[0x0][0x320] ;  /* 0x0000c8001b1b7a20 */ /* 0x000fe40000410000 */
[----:B------:R-:W-:Y:S02]  /*7e90*/  FMUL.FTZ R24, R24, c[0x0][0x320] ;  /* 0x0000c80018187a20 */ /* 0x000fe40000410000 */
[----:B------:R-:W-:Y:S01]  /*7ea0*/  FMUL.FTZ R25, R25, c[0x0][0x320] ;  /* 0x0000c80019197a20 */ /* 0x000fe20000410000 */
[----:B-1----:R-:W1:Y:S10]  /*7eb0*/  MUFU.TANH R0, R14 ;  /* 0x0000000e00007308 */ /* 0x002e740000002400 */
[----:B------:R-:W-:Y:S01]  /*7ec0*/  MUFU.TANH R180, R26 ;  /* 0x0000001a00b47308 */ /* 0x000fe20000002400 */
[C---:B--2---:R-:W-:Y:S08]  /*7ed0*/  HMMA.16816.F32 R28, R244.reuse, R8, R28 ;  /* 0x00000008f41c723c */ /* 0x044ff0000000181c */
[----:B------:R-:W-:Y:S01]  /*7ee0*/  HMMA.16816.F32 R32, R244, R10, R32 ;  /* 0x0000000af420723c */ /* 0x000fe20000001820 */
[----:B------:R2:W-:Y:S01]  /*7ef0*/  MUFU.TANH R179, R27 ;  /* 0x0000001b00b37308 */ /* 0x0005e20000002400 */
[----:B-1----:R1:W-:Y:S04]  /*7f00*/  STL [R1+0x68], R0 ;  /* 0x0000680001007387 */ /* 0x0023e80000100800 */
[----:B------:R-:W3:Y:S05]  /*7f10*/  LDL R2, [R1+0x90] ;  /* 0x0000900001027983 */ /* 0x000eea0000100800 */
[----:B------:R-:W-:Y:S05]  /*7f20*/  MUFU.TANH R178, R21 ;  /* 0x0000001500b27308 */ /* 0x000fea0000002400 */
[----:B------:R-:W-:Y:S02]  /*7f30*/  FMUL.FTZ R30, R30, c[0x0][0x320] ;  /* 0x0000c8001e1e7a20 */ /* 0x000fe40000410000 */
[----:B------:R-:W-:Y:S02]  /*7f40*/  FMUL.FTZ R31, R31, c[0x0][0x320] ;  /* 0x0000c8001f1f7a20 */ /* 0x000fe40000410000 */
[----:B------:R-:W-:Y:S01]  /*7f50*/  FMUL.FTZ R28, R28, c[0x0][0x320] ;  /* 0x0000c8001c1c7a20 */ /* 0x000fe20000410000 */
[----:B------:R-:W4:Y:S03]  /*7f60*/  MUFU.TANH R4, R30 ;  /* 0x0000001e00047308 */ /* 0x000f260000002400 */
[----:B------:R-:W-:Y:S02]  /*7f70*/  FMUL.FTZ R35, R35, c[0x0][0x320] ;  /* 0x0000c80023237a20 */ /* 0x000fe40000410000 */
[----:B--2---:R-:W-:Y:S02]  /*7f80*/  FMUL.FTZ R27, R32, c[0x0][0x320] ;  /* 0x0000c800201b7a20 */ /* 0x004fe40000410000 */
[----:B------:R-:W-:Y:S01]  /*7f90*/  FMUL.FTZ R26, R33, c[0x0][0x320] ;  /* 0x0000c800211a7a20 */ /* 0x000fe20000410000 */
[----:B-1----:R-:W3:Y:S02]  /*7fa0*/  LDL R0, [R1+0xa8] ;  /* 0x0000a80001007983 */ /* 0x002ee40000100800 */
[----:B------:R1:W-:Y:S01]  /*7fb0*/  MUFU.TANH R132, R28 ;  /* 0x0000001c00847308 */ /* 0x0003e20000002400 */
[----:B------:R-:W-:Y:S01]  /*7fc0*/  FMUL.FTZ R34, R34, c[0x0][0x320] ;  /* 0x0000c80022227a20 */ /* 0x000fe20000410000 */
[----:B------:R2:W-:Y:S08]  /*7fd0*/  STL [R1+0x64], R3 ;  /* 0x0000640301007387 */ /* 0x0005f00000100800 */
[----:B------:R-:W-:Y:S01]  /*7fe0*/  MUFU.TANH R184, R22 ;  /* 0x0000001600b87308 */ /* 0x000fe20000002400 */
[----:B----4-:R-:W-:Y:S09]  /*7ff0*/  STL [R1+0x58], R4 ;  /* 0x0000580401007387 */ /* 0x010ff20000100800 */
[----:B------:R-:W-:Y:S01]  /*8000*/  MUFU.TANH R183, R23 ;  /* 0x0000001700b77308 */ /* 0x000fe20000002400 */
[----:B-1----:R-:W-:Y:S09]  /*8010*/  FMUL.FTZ R28, R29, c[0x0][0x320] ;  /* 0x0000c8001d1c7a20 */ /* 0x002ff20000410000 */
[----:B--2---:R-:W1:Y:S10]  /*8020*/  MUFU.TANH R3, R31 ;  /* 0x0000001f00037308 */ /* 0x004e740000002400 */
[----:B------:R-:W-:Y:S10]  /*8030*/  MUFU.TANH R177, R24 ;  /* 0x0000001800b17308 */ /* 0x000ff40000002400 */
[----:B------:R-:W-:Y:S01]  /*8040*/  MUFU.TANH R176, R25 ;  /* 0x0000001900b07308 */ /* 0x000fe20000002400 */
[----:B-1----:R1:W-:Y:S09]  /*8050*/  STL [R1+0x60], R3 ;  /* 0x0000600301007387 */ /* 0x0023f20000100800 */
[----:B------:R-:W-:Y:S10]  /*8060*/  MUFU.TANH R28, R28 ;  /* 0x0000001c001c7308 */ /* 0x000ff40000002400 */
[----:B------:R-:W-:Y:S10]  /*8070*/  MUFU.TANH R27, R27 ;  /* 0x0000001b001b7308 */ /* 0x000ff40000002400 */
[----:B-1----:R-:W1:Y:S10]  /*8080*/  MUFU.TANH R3, R35 ;  /* 0x0000002300037308 */ /* 0x002e740000002400 */
[----:B------:R-:W2:Y:S10]  /*8090*/  MUFU.TANH R26, R26 ;  /* 0x0000001a001a7308 */ /* 0x000eb40000002400 */
[----:B------:R4:W2:Y:S01]  /*80a0*/  MUFU.TANH R191, R34 ;  /* 0x0000002200bf7308 */ /* 0x0008a20000002400 */
[----:B-1----:R4:W-:Y:S01]  /*80b0*/  STL [R1+0x5c], R3 ;  /* 0x00005c0301007387 */ /* 0x0029e20000100800 */
[----:B---3--:R-:W-:Y:S11]  /*80c0*/  ISETP.GT.AND P0, PT, R2, R0, PT ;  /* 0x000000000200720c */ /* 0x008ff60003f04270 */
[----:B------:R-:W-:Y:S02]  /*80d0*/  @!UPT UIADD3 URZ, URZ, URZ, URZ ;  /* 0x0000003f3f3ff290 */ /* 0x000fe4000fffe03f */
[----:B------:R-:W-:-:S05]  /*80e0*/  @!P0 BRA `(.L_x_1054) ;  /* 0x000007a000008947 */ /* 0x000fca0003800000 */
[----:B--2-4-:R-:W2:Y:S01]  /*80f0*/  LDL R3, [R1+0xb4] ;  /* 0x0000b40001037983 */ /* 0x014ea20000100800 */
[----:B------:R-:W-:Y:S03]  /*8100*/  IMAD.MOV.U32 R11, RZ, RZ, RZ ;  /* 0x000000ffff0b7224 */ /* 0x000fe600078e00ff */
[----:B------:R-:W3:Y:S04]  /*8110*/  LDL.64 R22, [R1+0xc0] ;  /* 0x0000c00001167983 */ /* 0x000ee80000100a00 */
[----:B------:R-:W4:Y:S04]  /*8120*/  LDL R4, [R1+0xd4] ;  /* 0x0000d40001047983 */ /* 0x000f280000100800 */
[----:B------:R-:W1:Y:S04]  /*8130*/  S2R R13, SR_TID.X ;  /* 0x00000000000d7919 */ /* 0x000e680000002100 */
[----:B------:R-:W5:Y:S04]  /*8140*/  LDL.64 R20, [R1+0xb8] ;  /* 0x0000b80001147983 */ /* 0x000f680000100a00 */
[----:B------:R-:W4:Y:S04]  /*8150*/  LDL R10, [R1+0xd0] ;  /* 0x0000d000010a7983 */ /* 0x000f280000100800 */
[----:B------:R-:W5:Y:S04]  /*8160*/  LDL R9, [R1+0x174] ;  /* 0x0001740001097983 */ /* 0x000f680000100800 */
[----:B------:R-:W5:Y:S04]  /*8170*/  LDL R16, [R1+0x94] ;  /* 0x0000940001107983 */ /* 0x000f680000100800 */
[----:B------:R-:W5:Y:S01]  /*8180*/  LDL R8, [R1+0x178] ;  /* 0x0001780001087983 */ /* 0x000f620000100800 */
[--C-:B-1----:R-:W-:Y:S03]  /*8190*/  SHF.R.S32.HI R0, RZ, 0x1f, R13.reuse ;  /* 0x0000001fff007819 */ /* 0x102fe6000001140d */
[----:B------:R-:W5:Y:S01]  /*81a0*/  LDL R15, [R1+0x98] ;  /* 0x00009800010f7983 */ /* 0x000f620000100800 */
[----:B------:R-:W-:Y:S02]  /*81b0*/  SHF.R.S32.HI R12, RZ, 0x1f, R13 ;  /* 0x0000001fff0c7819 */ /* 0x000fe4000001140d */
[-C--:B------:R-:W-:Y:S01]  /*81c0*/  LEA.HI R0, R0, R13.reuse, RZ, 0x3 ;  /* 0x0000000d00007211 */ /* 0x080fe200078f18ff */
[----:B------:R-:W5:Y:S01]  /*81d0*/  LDL R7, [R1+0x17c] ;  /* 0x00017c0001077983 */ /* 0x000f620000100800 */
[----:B------:R-:W-:Y:S02]  /*81e0*/  LEA.HI R12, R12, R13, RZ, 0x3 ;  /* 0x0000000d0c0c7211 */ /* 0x000fe400078f18ff */
[----:B------:R-:W-:Y:S01]  /*81f0*/  LOP3.LUT R0, R0, 0xfffffff8, RZ, 0xc0, !PT ;  /* 0xfffffff800007812 */ /* 0x000fe200078ec0ff */
[----:B------:R-:W5:Y:S01]  /*8200*/  LDL R14, [R1+0x9c] ;  /* 0x00009c00010e7983 */ /* 0x000f620000100800 */
[----:B------:R-:W-:Y:S03]  /*8210*/  SHF.R.S32.HI R12, RZ, 0x3, R12 ;  /* 0x00000003ff0c7819 */ /* 0x000fe6000001140c */
[----:B------:R-:W-:Y:S01]  /*8220*/  IMAD.IADD R0, R13, 0x1, -R0 ;  /* 0x000000010d007824 */ /* 0x000fe200078e0a00 */
[----:B------:R-:W5:Y:S01]  /*8230*/  LDL R6, [R1+0x180] ;  /* 0x0001800001067983 */ /* 0x000f620000100800 */
[----:B------:R-:W-:Y:S02]  /*8240*/  IMAD.MOV.U32 R13, RZ, RZ, c[0x0][0x2b8] ;  /* 0x0000ae00ff0d7624 */ /* 0x000fe400078e00ff */
[----:B------:R-:W-:Y:S02]  /*8250*/  IMAD R0, R0, 0x20, R12 ;  /* 0x0000002000007824 */ /* 0x000fe400078e020c */
[----:B------:R-:W5:Y:S01]  /*8260*/  LDL R12, [R1+0x88] ;  /* 0x00008800010c7983 */ /* 0x000f620000100800 */
[----:B------:R-:W-:Y:S01]  /*8270*/  ISETP.NE.AND P1, PT, R13, 0x1, PT ;  /* 0x000000010d00780c */ /* 0x000fe20003f25270 */
[----:B--2---:R-:W-:Y:S05]  /*8280*/  IMAD R2, R2, 0x40, R3 ;  /* 0x0000004002027824 */ /* 0x004fea00078e0203 */
[----:B------:R-:W-:Y:S07]  /*8290*/  IADD3 R2, R2, -0x40, R0 ;  /* 0xffffffc002027810 */ /* 0x000fee0007ffe000 */
[----:B------:R-:W-:Y:S04]  /*82a0*/  @P1 IMAD.HI.U32 R3, R2, c[0x0][0x2bc], RZ ;  /* 0x0000af0002031a27 */ /* 0x000fe800078e00ff */
[----:B------:R-:W-:Y:S01]  /*82b0*/  IMAD.MOV.U32 R0, RZ, RZ, R2 ;  /* 0x000000ffff007224 */ /* 0x000fe200078e0002 */
[----:B------:R-:W-:Y:S04]  /*82c0*/  @P1 SHF.R.U32.HI R0, RZ, c[0x0][0x2c0], R3 ;  /* 0x0000b000ff001a19 */ /* 0x000fe80000011603 */
[C---:B---3--:R-:W-:Y:S04]  /*82d0*/  @!P6 IADD3 R3, P0, R0.reuse, R22, RZ ;  /* 0x000000160003e210 */ /* 0x048fe80007f1e0ff */
[----:B----4-:R-:W-:Y:S01]  /*82e0*/  @!P6 LEA.HI.X.SX32 R5, R0, R4, 0x1, P0 ;  /* 0x000000040005e211 */ /* 0x010fe200000f0eff */
[----:B------:R-:W-:Y:S01]  /*82f0*/  IMAD.MOV R0, RZ, RZ, -R0 ;  /* 0x000000ffff007224 */ /* 0x000fe200078e0a00 */
[C---:B------:R-:W-:Y:S03]  /*8300*/  @!P6 LEA R4, P0, R3.reuse, c[0x0][0x2a0], 0x2 ;  /* 0x0000a8000304ea11 */ /* 0x040fe600078010ff */
[----:B------:R-:W-:Y:S01]  /*8310*/  IMAD R13, R0, c[0x0][0x2b8], R2 ;  /* 0x0000ae00000d7a24 */ /* 0x000fe200078e0202 */
[----:B------:R-:W-:Y:S01]  /*8320*/  @!P6 LEA.HI.X R5, R3, c[0x0][0x2a4], R5, 0x2, P0 ;  /* 0x0000a9000305ea11 */ /* 0x000fe200000f1405 */
[C---:B-----5:R-:W-:Y:S01]  /*8330*/  IMAD.SHL.U32 R22, R16.reuse, 0x2, RZ ;  /* 0x0000000210167824 */ /* 0x060fe200078e00ff */
[----:B------:R-:W-:Y:S01]  /*8340*/  SHF.L.U64.HI R17, R16, 0x1, R9 ;  /* 0x0000000110117819 */ /* 0x000fe20000010209 */
[----:B------:R-:W-:Y:S01]  /*8350*/  IMAD.WIDE.U32 R2, R13, c[0x0][0x1e0], RZ ;  /* 0x000078000d027a25 */ /* 0x000fe200078e00ff */
[----:B------:R-:W-:Y:S01]  /*8360*/  SHF.R.S32.HI R0, RZ, 0x1f, R13 ;  /* 0x0000001fff007819 */ /* 0x000fe2000001140d */
[----:B------:R-:W2:Y:S02]  /*8370*/  @!P6 LDG.E R11, [R4.64] ;  /* 0x00000006040be981 */ /* 0x000ea4000c1e1900 */
[C---:B------:R-:W-:Y:S02]  /*8380*/  IMAD.SHL.U32 R21, R15.reuse, 0x2, RZ ;  /* 0x000000020f157824 */ /* 0x040fe400078e00ff */
[----:B------:R1:W-:Y:S01]  /*8390*/  STL [R1+0x8c], R13 ;  /* 0x00008c0d01007387 */ /* 0x0003e20000100800 */
[----:B------:R-:W-:Y:S01]  /*83a0*/  IMAD R0, R0, c[0x0][0x1e0], RZ ;  /* 0x0000780000007a24 */ /* 0x000fe200078e02ff */
[----:B------:R-:W-:Y:S03]  /*83b0*/  SHF.L.U64.HI R16, R15, 0x1, R8 ;  /* 0x000000010f107819 */ /* 0x000fe60000010208 */
[----:B------:R-:W-:Y:S01]  /*83c0*/  IMAD R0, R13, c[0x0][0x1e4], R0 ;  /* 0x000079000d007a24 */ /* 0x000fe200078e0200 */
[----:B------:R-:W-:Y:S03]  /*83d0*/  SHF.L.U64.HI R15, R14, 0x1, R7 ;  /* 0x000000010e0f7819 */ /* 0x000fe60000010207 */
[----:B------:R-:W-:Y:S02]  /*83e0*/  IMAD.IADD R3, R3, 0x1, R0 ;  /* 0x0000000103037824 */ /* 0x000fe400078e0200 */
[----:B------:R-:W-:Y:S01]  /*83f0*/  IMAD.SHL.U32 R19, R12, 0x2, RZ ;  /* 0x000000020c137824 */ /* 0x000fe200078e00ff */
[----:B--2---:R-:W-:Y:S01]  /*8400*/  SHF.R.S32.HI R5, RZ, 0x1f, R11 ;  /* 0x0000001fff057819 */ /* 0x004fe2000001140b */
[----:B------:R2:W-:Y:S01]  /*8410*/  STL [R1+0x84], R11 ;  /* 0x0000840b01007387 */ /* 0x0005e20000100800 */
[----:B------:R-:W-:Y:S04]  /*8420*/  IMAD.WIDE.U32 R2, R11, c[0x0][0x1f0], R2 ;  /* 0x00007c000b027a25 */ /* 0x000fe800078e0002 */
[----:B------:R-:W-:Y:S01]  /*8430*/  IMAD R5, R5, c[0x0][0x1f0], RZ ;  /* 0x00007c0005057a24 */ /* 0x000fe200078e02ff */
[----:B------:R-:W-:Y:S01]  /*8440*/  IADD3 R0, P0, R20, R2, RZ ;  /* 0x0000000214007210 */ /* 0x000fe20007f1e0ff */
[----:B------:R-:W-:Y:S01]  /*8450*/  IMAD.SHL.U32 R20, R14, 0x2, RZ ;  /* 0x000000020e147824 */ /* 0x000fe200078e00ff */
[----:B------:R-:W-:Y:S01]  /*8460*/  SHF.L.U64.HI R14, R12, 0x1, R6 ;  /* 0x000000010c0e7819 */ /* 0x000fe20000010206 */
[----:B------:R-:W-:Y:S05]  /*8470*/  IMAD R5, R11, c[0x0][0x1f4], R5 ;  /* 0x00007d000b057a24 */ /* 0x000fea00078e0205 */
[----:B------:R-:W-:Y:S02]  /*8480*/  IADD3.X R5, R10, R3, R5, P0, !PT ;  /* 0x000000030a057210 */ /* 0x000fe400007fe405 */
[C---:B-1----:R-:W-:Y:S04]  /*8490*/  LEA R13, P0, R0.reuse, c[0x0][0x1c8], 0x1 ;  /* 0x00007200000d7a11 */ /* 0x042fe800078008ff */
[----:B------:R-:W-:Y:S01]  /*84a0*/  LEA.HI.X R5, R0, c[0x0][0x1cc], R5, 0x1, P0 ;  /* 0x0000730000057a11 */ /* 0x000fe200000f0c05 */
[----:B------:R-:W-:-:S06]  /*84b0*/  BRA.DIV ~URZ, `(.L_x_1055) ;  /* 0x0000a2927f007947 */ /* 0x000fcc000b800000 */
[----:B------:R1:W3:Y:S02]  /*84c0*/  SHFL.IDX PT, R4, R5, RZ, 0x181f ;  /* 0x00181fff05047589 */ /* 0x0002e400000e0000 */
.L_x_1088:
[----:B------:R-:W-:-:S05]  /*84d0*/  BRA.DIV ~URZ, `(.L_x_1056) ;  /* 0x0000a2e27f007947 */ /* 0x000fca000b800000 */
[----:B------:R-:W4:Y:S04]  /*84e0*/  LDL R2, [R1+0x88] ;  /* 0x0000880001027983 */ /* 0x000f280000100800 */
[----:B------:R-:W5:Y:S04]  /*84f0*/  LDL R23, [R1+0x54] ;  /* 0x0000540001177983 */ /* 0x000f680000100800 */
[----:B--2---:R-:W2:Y:S04]  /*8500*/  LDL R6, [R1+0x9c] ;  /* 0x00009c0001067983 */ /* 0x004ea80000100800 */
[----:B---3--:R-:W3:Y:S04]  /*8510*/  LDL R25, [R1+0x98] ;  /* 0x0000980001197983 */ /* 0x008ee80000100800 */
[----:B------:R-:W5:Y:S04]  /*8520*/  LDL R24, [R1+0x94] ;  /* 0x0000940001187983 */ /* 0x000f680000100800 */
[----:B------:R-:W1:Y:S01]  /*8530*/  SHFL.IDX PT, R0, R13, RZ, 0x181f ;  /* 0x00181fff0d007589 */ /* 0x000e6200000e0000 */
[----:B----4-:R-:W-:Y:S02]  /*8540*/  ISETP.GE.AND P4, PT, R2, c[0x0][0x1d4], PT ;  /* 0x0000750002007a0c */ /* 0x010fe40003f86270 */
[----:B-1----:R-:W-:Y:S05]  /*8550*/  IADD3 R2, P0, R0, R19, RZ ;  /* 0x0000001300027210 */ /* 0x002fea0007f1e0ff */
[----:B------:R-:W-:Y:S01]  /*8560*/  IMAD.X R3, R4, 0x1, R14, P0 ;  /* 0x0000000104037824 */ /* 0x000fe200000e060e */
[----:B------:R-:W-:Y:S02]  /*8570*/  IADD3 R8, P0, R0, R20, RZ ;  /* 0x0000001400087210 */ /* 0x000fe40007f1e0ff */
[----:B--2---:R-:W-:Y:S02]  /*8580*/  ISETP.GE.AND P3, PT, R6, c[0x0][0x1d4], PT ;  /* 0x0000750006007a0c */ /* 0x004fe40003f66270 */
[----:B---3--:R-:W-:Y:S01]  /*8590*/  ISETP.GE.AND P1, PT, R25, c[0x0][0x1d4], PT ;  /* 0x0000750019007a0c */ /* 0x008fe20003f26270 */
[----:B------:R-:W-:Y:S01]  /*85a0*/  @!PT LDS RZ, [RZ] ;  /* 0x00000000fffff984 */ /* 0x000fe20000000800 */
[----:B------:R-:W-:Y:S01]  /*85b0*/  @!PT LDS RZ, [RZ] ;  /* 0x00000000fffff984 */ /* 0x000fe20000000800 */
[----:B-----5:R1:W-:Y:S01]  /*85c0*/  LDGSTS.E.BYPASS.LTC128B.128 [R23+0x10100], [R2.64], !P4 ;  /* 0x1010000002177fae */ /* 0x0203e2000e101d46 */
[----:B------:R-:W-:Y:S01]  /*85d0*/  IMAD.X R9, R4, 0x1, R15, P0 ;  /* 0x0000000104097824 */ /* 0x000fe200000e060f */
[----:B------:R-:W-:Y:S02]  /*85e0*/  IADD3 R6, P2, R0, R22, RZ ;  /* 0x0000001600067210 */ /* 0x000fe40007f5e0ff */
[----:B------:R-:W-:Y:S02]  /*85f0*/  SEL R12, RZ, 0x10, P3 ;  /* 0x00000010ff0c7807 */ /* 0x000fe40001800000 */
[----:B------:R-:W-:Y:S01]  /*8600*/  SEL R11, RZ, 0x10, P1 ;  /* 0x00000010ff0b7807 */ /* 0x000fe20000800000 */
[----:B------:R-:W-:Y:S03]  /*8610*/  IMAD.X R7, R4, 0x1, R17, P2 ;  /* 0x0000000104077824 */ /* 0x000fe600010e0611 */
[----:B------:R2:W-:Y:S01]  /*8620*/  LDGSTS.E.BYPASS.LTC128B.128 [R23+0x12100], [R8.64], !P3 ;  /* 0x1210000008177fae */ /* 0x0005e2000d901d46 */
[----:B-1----:R-:W-:Y:S03]  /*8630*/  IADD3 R2, P0, R0, R21, RZ ;  /* 0x0000001500027210 */ /* 0x002fe60007f1e0ff */
[----:B------:R-:W1:Y:S02]  /*8640*/  SHFL.IDX PT, R0, R13, 0x1, 0x181f ;  /* 0x00381f000d007f89 */ /* 0x000e6400000e0000 */
[----:B------:R-:W-:Y:S01]  /*8650*/  IMAD.X R3, R4, 0x1, R16, P0 ;  /* 0x0000000104037824 */ /* 0x000fe200000e0610 */
[----:B------:R-:W-:Y:S01]  /*8660*/  ISETP.GE.AND P0, PT, R24, c[0x0][0x1d4], PT ;  /* 0x0000750018007a0c */ /* 0x000fe20003f06270 */
[----:B------:R3:W4:Y:S03]  /*8670*/  SHFL.IDX PT, R4, R5, 0x1, 0x181f ;  /* 0x00381f0005047f89 */ /* 0x00072600000e0000 */
[----:B------:R-:W-:Y:S01]  /*8680*/  SEL R10, RZ, 0x10, P0 ;  /* 0x00000010ff0a7807 */ /* 0x000fe20000000000 */
[----:B------:R2:W-:Y:S08]  /*8690*/  LDGSTS.E.BYPASS.LTC128B.128 [R23+0x14100], [R2.64], !P1 ;  /* 0x1410000002177fae */ /* 0x0005f0000c901d46 */
[----:B------:R2:W-:Y:S01]  /*86a0*/  LDGSTS.E.BYPASS.LTC128B.128 [R23+0x16100], [R6.64], !P0 ;  /* 0x1610000006177fae */ /* 0x0005e2000c101d46 */
[----:B---3--:R-:W-:Y:S04]  /*86b0*/  SEL R5, RZ, 0x10, P4 ;  /* 0x00000010ff057807 */ /* 0x008fe80002000000 */
.L_x_1089:
[C---:B-1----:R-:W-:Y:S01]  /*86c0*/  ISETP.NE.U32.AND P2, PT, R5.reuse, RZ, PT ;  /* 0x000000ff0500720c */ /* 0x042fe20003f45070 */
[----:B------:R-:W3:Y:S01]  /*86d0*/  LDL R13, [R1+0x54] ;  /* 0x00005400010d7983 */ /* 0x000ee20000100800 */
[----:B------:R-:W-:Y:S02]  /*86e0*/  IADD3 R5, -R5, 0x10, RZ ;  /* 0x0000001005057810 */ /* 0x000fe40007ffe1ff */
[----:B--2---:R-:W-:Y:S02]  /*86f0*/  IADD3 R6, -R11, 0x10, RZ ;  /* 0x000000100b067810 */ /* 0x004fe40007ffe1ff */
[----:B------:R-:W-:Y:S02]  /*8700*/  LOP3.LUT R5, R5, 0xf, RZ, 0xc0, !PT ;  /* 0x0000000f05057812 */ /* 0x000fe400078ec0ff */
[----:B------:R-:W-:Y:S02]  /*8710*/  IADD3 R8, -R12, 0x10, RZ ;  /* 0x000000100c087810 */ /* 0x000fe40007ffe1ff */
[----:B------:R-:W-:Y:S02]  /*8720*/  IADD3 R2, P1, P0, R5, R0, R19 ;  /* 0x0000000005027210 */ /* 0x000fe4000783e013 */
[----:B------:R-:W-:Y:S02]  /*8730*/  LOP3.LUT R6, R6, 0xf, RZ, 0xc0, !PT ;  /* 0x0000000f06067812 */ /* 0x000fe400078ec0ff */
[----:B----4-:R-:W-:Y:S02]  /*8740*/  IADD3.X R3, RZ, R4, R14, P1, P0 ;  /* 0x00000004ff037210 */ /* 0x010fe40000fe040e */
[----:B------:R-:W-:Y:S04]  /*8750*/  LOP3.LUT R8, R8, 0xf, RZ, 0xc0, !PT ;  /* 0x0000000f08087812 */ /* 0x000fe800078ec0ff */
[----:B------:R-:W-:Y:S04]  /*8760*/  IADD3 R8, P1, P0, R8, R0, R20 ;  /* 0x0000000008087210 */ /* 0x000fe8000783e014 */
[----:B------:R-:W-:Y:S01]  /*8770*/  IADD3.X R9, RZ, R4, R15, P1, P0 ;  /* 0x00000004ff097210 */ /* 0x000fe20000fe040f */
[----:B------:R-:W-:Y:S01]  /*8780*/  @!PT LDS RZ, [RZ] ;  /* 0x00000000fffff984 */ /* 0x000fe20000000800 */
[----:B------:R-:W-:Y:S01]  /*8790*/  @!PT LDS RZ, [RZ] ;  /* 0x00000000fffff984 */ /* 0x000fe20000000800 */
[----:B------:R-:W-:Y:S01]  /*87a0*/  @!PT LDS RZ, [RZ] ;  /* 0x00000000fffff984 */ /* 0x000fe20000000800 */
[----:B---3--:R1:W-:Y:S01]  /*87b0*/  LDGSTS.E.BYPASS.LTC128B.128.ZFILL [R13+0x11100], [R2.64], P2 ;  /* 0x11100000020d7fae */ /* 0x0083e20009141d46 */
        /* <DEDUP_REMOVED lines=8> */
[----:B------:R-:W-:Y:S04]  /*8840*/  IADD3 R2, P1, P0, R2, R0, R22 ;  /* 0x0000000002027210 */ /* 0x000fe8000783e016 */
[----:B------:R-:W-:Y:S02]  /*8850*/  IADD3.X R3, RZ, R4, R17, P1, P0 ;  /* 0x00000004ff037210 */ /* 0x000fe40000fe0411 */
[----:B------:R-:W-:Y:S11]  /*8860*/  ISETP.NE.U32.AND P0, PT, R10, RZ, PT ;  /* 0x000000ff0a00720c */ /* 0x000ff60003f05070 */
[----:B------:R-:W-:Y:S02]  /*8870*/  @!UPT UIADD3 URZ, URZ, URZ, URZ ;  /* 0x0000003f3f3ff290 */ /* 0x000fe4000fffe03f */
[----:B------:R2:W-:Y:S02]  /*8880*/  LDGSTS.E.BYPASS.LTC128B.128.ZFILL [R13+0x17100], [R2.64], P0 ;  /* 0x17100000020d7fae */ /* 0x0005e40008141d46 */
.L_x_1054:
[----:B--2-4-:R-:W-:Y:S05]  /*8890*/  BSYNC B0 ;  /* 0x0000000000007941 */ /* 0x014fea0003800000 */
.L_x_1053:
[----:B------:R-:W2:Y:S01]  /*88a0*/  LDL R4, [R1+0xac] ;  /* 0x0000ac0001047983 */ /* 0x000ea20000100800 */
[----:B------:R-:W-:Y:S02]  /*88b0*/  IMAD.MOV.U32 R0, RZ, RZ, c[0x0][0x2c4] ;  /* 0x0000b100ff007624 */ /* 0x000fe400078e00ff */
[----:B------:R-:W-:Y:S01]  /*88c0*/  IMAD.MOV.U32 R5, RZ, RZ, 0x1 ;  /* 0x00000001ff057424 */ /* 0x000fe200078e00ff */
[----:B------:R-:W3:Y:S02]  /*88d0*/  LDL R3, [R1+0x90] ;  /* 0x0000900001037983 */ /* 0x000ee40000100800 */
[----:B------:R-:W-:Y:S02]  /*88e0*/  ISETP.NE.AND P0, PT, R0, 0x1, PT ;  /* 0x000000010000780c */ /* 0x000fe40003f05270 */
[----:B------:R-:W4:Y:S04]  /*88f0*/  LDL R2, [R1+0xdc] ;  /* 0x0000dc0001027983 */ /* 0x000f280000100800 */
[----:B------:R-:W0:Y:S07]  /*8900*/  LDGDEPBAR ;  /* 0x00000000000079af */ /* 0x000e2e0000000000 */
[----:B--2---:R-:W-:Y:S04]  /*8910*/  @P0 IMAD.HI.U32 R0, R4, c[0x0][0x2c8], RZ ;  /* 0x0000b20004000a27 */ /* 0x004fe800078e00ff */
[----:B---3--:R-:W-:Y:S01]  /*8920*/  IMAD R5, R3, -0x40, R5 ;  /* 0xffffffc003057824 */ /* 0x008fe200078e0205 */
[----:B------:R-:W-:Y:S02]  /*8930*/  @P0 SHF.R.U32.HI R4, RZ, c[0x0][0x2cc], R0 ;  /* 0x0000b300ff040a19 */ /* 0x000fe40000011600 */
[----:B------:R-:W-:Y:S02]  /*8940*/  MOV R0, c[0x0][0x2ac] ;  /* 0x0000ab0000007a02 */ /* 0x000fe40000000f00 */
[----:B----4-:R-:W-:Y:S05]  /*8950*/  IADD3 R5, -R2, R5, RZ ;  /* 0x0000000502057210 */ /* 0x010fea0007ffe1ff */
[----:B------:R-:W-:Y:S05]  /*8960*/  IMAD R5, R0, c[0x0][0x1d0], R5 ;  /* 0x0000740000057a24 */ /* 0x000fea00078e0205 */
[----:B------:R-:W-:Y:S01]  /*8970*/  IADD3 R5, R5, -c[0x0][0x168], RZ ;  /* 0x80005a0005057a10 */ /* 0x000fe20007ffe0ff */
[----:B------:R-:W-:-:S05]  /*8980*/  BRA.DIV ~URZ, `(.L_x_1057) ;  /* 0x0000a1027f007947 */ /* 0x000fca000b800000 */
[----:B------:R1:W2:Y:S02]  /*8990*/  SHFL.IDX PT, R0, R4, RZ, 0x1c1f ;  /* 0x001c1fff04007589 */ /* 0x0002a400000e0000 */
.L_x_1090:
[----:B------:R-:W3:Y:S01]  /*89a0*/  LDL.LU R3, [R1+0x70] ;  /* 0x0000700001037983 */ /* 0x000ee20000300800 */
[----:B--2---:R-:W-:Y:S03]  /*89b0*/  IMAD.IADD R0, R5, 0x1, R0 ;  /* 0x0000000105007824 */ /* 0x004fe600078e0200 */
[----:B------:R-:W2:Y:S02]  /*89c0*/  LDL.LU R2, [R1+0x6c] ;  /* 0x00006c0001027983 */ /* 0x000ea40000300800 */
[C---:B------:R-:W-:Y:S02]  /*89d0*/  ISETP.GT.AND P0, PT, R0.reuse, RZ, PT ;  /* 0x000000ff0000720c */ /* 0x040fe40003f04270 */
[C---:B------:R-:W-:Y:S02]  /*89e0*/  ISETP.GT.AND P2, PT, R0.reuse, 0x1, PT ;  /* 0x000000010000780c */ /* 0x040fe40003f44270 */
[C---:B------:R-:W-:Y:S02]  /*89f0*/  ISETP.GT.AND P3, PT, R0.reuse, 0x8, PT ;  /* 0x000000080000780c */ /* 0x040fe40003f64270 */
[C---:B------:R-:W-:Y:S02]  /*8a00*/  ISETP.GT.AND P4, PT, R0.reuse, 0x9, PT ;  /* 0x000000090000780c */ /* 0x040fe40003f84270 */
[----:B------:R-:W-:Y:S02]  /*8a10*/  ISETP.GT.AND P1, PT, R0, 0x10, PT ;  /* 0x000000100000780c */ /* 0x000fe40003f24270 */
[----:B------:R-:W-:Y:S02]  /*8a20*/  FSEL R24, R190, -INF , P3 ;  /* 0xff800000be187808 */ /* 0x000fe40001800000 */
[C---:B------:R-:W-:Y:S02]  /*8a30*/  ISETP.GT.AND P3, PT, R0.reuse, 0x18, PT ;  /* 0x000000180000780c */ /* 0x040fe40003f64270 */
[----:B------:R-:W-:Y:S02]  /*8a40*/  FSEL R23, R189, -INF , P4 ;  /* 0xff800000bd177808 */ /* 0x000fe40002000000 */
[----:B------:R-:W-:Y:S02]  /*8a50*/  ISETP.GT.AND P4, PT, R0, 0x19, PT ;  /* 0x000000190000780c */ /* 0x000fe40003f84270 */
[----:B------:R-:W-:Y:S02]  /*8a60*/  FSEL R22, R186, -INF , P1 ;  /* 0xff800000ba167808 */ /* 0x000fe40000800000 */
[----:B------:R-:W-:Y:S02]  /*8a70*/  ISETP.GT.AND P1, PT, R0, 0x21, PT ;  /* 0x000000210000780c */ /* 0x000fe40003f24270 */
[----:B------:R-:W-:Y:S02]  /*8a80*/  FSEL R20, R182, -INF , P3 ;  /* 0xff800000b6147808 */ /* 0x000fe40001800000 */
[----:B------:R-:W-:Y:S02]  /*8a90*/  FSEL R19, R181, -INF , P4 ;  /* 0xff800000b5137808 */ /* 0x000fe40002000000 */
[C---:B------:R-:W-:Y:S02]  /*8aa0*/  ISETP.GT.AND P4, PT, R0.reuse, 0x29, PT ;  /* 0x000000290000780c */ /* 0x040fe40003f84270 */
[----:B------:R-:W-:Y:S02]  /*8ab0*/  ISETP.GT.AND P3, PT, R0, 0x30, PT ;  /* 0x000000300000780c */ /* 0x000fe40003f64270 */
[----:B------:R-:W-:Y:S02]  /*8ac0*/  FSEL R17, R178, -INF , P1 ;  /* 0xff800000b2117808 */ /* 0x000fe40000800000 */
[----:B------:R-:W-:Y:S02]  /*8ad0*/  ISETP.GT.AND P1, PT, R0, 0x38, PT ;  /* 0x000000380000780c */ /* 0x000fe40003f24270 */
[----:B------:R-:W-:Y:S02]  /*8ae0*/  FSEL R15, R176, -INF , P4 ;  /* 0xff800000b00f7808 */ /* 0x000fe40002000000 */
[----:B------:R-:W-:Y:S02]  /*8af0*/  FSEL R14, R132, -INF , P3 ;  /* 0xff800000840e7808 */ /* 0x000fe40001800000 */
[----:B------:R-:W-:Y:S02]  /*8b00*/  FSEL R12, R27, -INF , P1 ;  /* 0xff8000001b0c7808 */ /* 0x000fe40000800000 */
[----:B---3--:R-:W-:Y:S02]  /*8b10*/  FSEL R6, R3, -INF , P0 ;  /* 0xff80000003067808 */ /* 0x008fe40000000000 */
[----:B------:R-:W-:Y:S02]  /*8b20*/  ISETP.GT.AND P0, PT, R0, 0x11, PT ;  /* 0x000000110000780c */ /* 0x000fe40003f04270 */
[----:B--2---:R-:W-:Y:S02]  /*8b30*/  FSEL R25, R2, -INF , P2 ;  /* 0xff80000002197808 */ /* 0x004fe40001000000 */
[C---:B------:R-:W-:Y:S02]  /*8b40*/  ISETP.GT.AND P2, PT, R0.reuse, 0x20, PT ;  /* 0x000000200000780c */ /* 0x040fe40003f44270 */
[----:B------:R-:W-:Y:S02]  /*8b50*/  FSEL R21, R185, -INF , P0 ;  /* 0xff800000b9157808 */ /* 0x000fe40000000000 */
[----:B------:R-:W-:Y:S02]  /*8b60*/  ISETP.GT.AND P0, PT, R0, 0x28, PT ;  /* 0x000000280000780c */ /* 0x000fe40003f04270 */
[----:B------:R-:W-:Y:S02]  /*8b70*/  FSEL R18, R18, -INF , P2 ;  /* 0xff80000012127808 */ /* 0x000fe40001000000 */
[C---:B------:R-:W-:Y:S02]  /*8b80*/  ISETP.GT.AND P2, PT, R0.reuse, 0x31, PT ;  /* 0x000000310000780c */ /* 0x040fe40003f44270 */
[----:B------:R-:W-:Y:S02]  /*8b90*/  FSEL R16, R177, -INF , P0 ;  /* 0xff800000b1107808 */ /* 0x000fe40000000000 */
[----:B------:R-:W-:Y:S02]  /*8ba0*/  ISETP.GT.AND P0, PT, R0, 0x39, PT ;  /* 0x000000390000780c */ /* 0x000fe40003f04270 */
[----:B------:R-:W-:Y:S02]  /*8bb0*/  FSEL R13, R28, -INF , P2 ;  /* 0xff8000001c0d7808 */ /* 0x000fe40001000000 */
[----:B------:R-:W-:Y:S01]  /*8bc0*/  FSEL R11, R26, -INF , P0 ;  /* 0xff8000001a0b7808 */ /* 0x000fe20000000000 */
[----:B------:R-:W-:-:S05]  /*8bd0*/  BRA.DIV ~URZ, `(.L_x_1058) ;  /* 0x00009f127f007947 */ /* 0x000fca000b800000 */
[----:B------:R-:W2:Y:S04]  /*8be0*/  LDL.LU R182, [R1+0x80] ;  /* 0x0000800001b67983 */ /* 0x000ea80000300800 */
[----:B------:R-:W3:Y:S04]  /*8bf0*/  LDL.LU R181, [R1+0x7c] ;  /* 0x00007c0001b57983 */ /* 0x000ee80000300800 */
[----:B------:R-:W4:Y:S04]  /*8c00*/  LDL.LU R178, [R1+0x78] ;  /* 0x0000780001b27983 */ /* 0x000f280000300800 */
[----:B------:R-:W5:Y:S04]  /*8c10*/  LDL.LU R176, [R1+0x74] ;  /* 0x0000740001b07983 */ /* 0x000f680000300800 */
[----:B------:R-:W5:Y:S04]  /*8c20*/  LDL.LU R3, [R1+0x68] ;  /* 0x0000680001037983 */ /* 0x000f680000300800 */
[----:B------:R-:W5:Y:S04]  /*8c30*/  LDL.LU R2, [R1+0x64] ;  /* 0x0000640001027983 */ /* 0x000f680000300800 */
[----:B------:R1:W1:Y:S04]  /*8c40*/  SHFL.IDX PT, R0, R4, 0x1, 0x1c1f ;  /* 0x003c1f0004007f89 */ /* 0x00026800000e0000 */
[----:B------:R-:W5:Y:S04]  /*8c50*/  LDL.LU R7, [R1+0x58] ;  /* 0x0000580001077983 */ /* 0x000f680000300800 */
[----:B-1----:R-:W5:Y:S01]  /*8c60*/  LDL.LU R4, [R1+0x60] ;  /* 0x0000600001047983 */ /* 0x002f620000300800 */
[----:B------:R-:W-:Y:S05]  /*8c70*/  IMAD.IADD R0, R5, 0x1, R0 ;  /* 0x0000000105007824 */ /* 0x000fea00078e0200 */
[C---:B------:R-:W-:Y:S02]  /*8c80*/  ISETP.GT.AND P1, PT, R0.reuse, 0x10, PT ;  /* 0x000000100000780c */ /* 0x040fe40003f24270 */
[C---:B------:R-:W-:Y:S02]  /*8c90*/  ISETP.GT.AND P0, PT, R0.reuse, RZ, PT ;  /* 0x000000ff0000720c */ /* 0x040fe40003f04270 */
[C---:B------:R-:W-:Y:S02]  /*8ca0*/  ISETP.GT.AND P2, PT, R0.reuse, 0x1, PT ;  /* 0x000000010000780c */ /* 0x040fe40003f44270 */
[C---:B------:R-:W-:Y:S02]  /*8cb0*/  ISETP.GT.AND P3, PT, R0.reuse, 0x8, PT ;  /* 0x000000080000780c */ /* 0x040fe40003f64270 */
[----:B------:R-:W-:Y:S02]  /*8cc0*/  ISETP.GT.AND P4, PT, R0, 0x9, PT ;  /* 0x000000090000780c */ /* 0x000fe40003f84270 */
[----:B--2---:R-:W-:Y:S02]  /*8cd0*/  FSEL R5, R182, -INF , P0 ;  /* 0xff800000b6057808 */ /* 0x004fe40000000000 */
[C---:B------:R-:W-:Y:S02]  /*8ce0*/  ISETP.GT.AND P0, PT, R0.reuse, 0x11, PT ;  /* 0x000000110000780c */ /* 0x040fe40003f04270 */
[----:B---3--:R-:W-:Y:S02]  /*8cf0*/  FSEL R177, R181, -INF , P2 ;  /* 0xff800000b5b17808 */ /* 0x008fe40001000000 */
[----:B------:R-:W-:Y:S02]  /*8d00*/  ISETP.GT.AND P2, PT, R0, 0x20, PT ;  /* 0x000000200000780c */ /* 0x000fe40003f44270 */
[----:B----4-:R-:W-:Y:S02]  /*8d10*/  FSEL R35, R178, -INF , P3 ;  /* 0xff800000b2237808 */ /* 0x010fe40001800000 */
[----:B------:R-:W-:Y:S02]  /*8d20*/  ISETP.GT.AND P3, PT, R0, 0x18, PT ;  /* 0x000000180000780c */ /* 0x000fe40003f64270 */
[----:B-----5:R-:W-:Y:S02]  /*8d30*/  FSEL R34, R176, -INF , P4 ;  /* 0xff800000b0227808 */ /* 0x020fe40002000000 */
[C---:B------:R-:W-:Y:S02]  /*8d40*/  ISETP.GT.AND P4, PT, R0.reuse, 0x19, PT ;  /* 0x000000190000780c */ /* 0x040fe40003f84270 */
[----:B------:R-:W-:Y:S02]  /*8d50*/  FSEL R33, R3, -INF , P1 ;  /* 0xff80000003217808 */ /* 0x000fe40000800000 */
[----:B------:R-:W-:Y:S01]  /*8d60*/  ISETP.GT.AND P1, PT, R0, 0x21, PT ;  /* 0x000000210000780c */ /* 0x000fe20003f24270 */
[----:B------:R-:W2:Y:S01]  /*8d70*/  LDL.LU R3, [R1+0x5c] ;  /* 0x00005c0001037983 */ /* 0x000ea20000300800 */
[----:B------:R-:W-:Y:S02]  /*8d80*/  FSEL R32, R2, -INF , P0 ;  /* 0xff80000002207808 */ /* 0x000fe40000000000 */
[----:B------:R-:W-:Y:S02]  /*8d90*/  ISETP.GT.AND P0, PT, R0, 0x28, PT ;  /* 0x000000280000780c */ /* 0x000fe40003f04270 */
[----:B------:R-:W-:Y:S02]  /*8da0*/  FSEL R31, R188, -INF , P3 ;  /* 0xff800000bc1f7808 */ /* 0x000fe40001800000 */
[----:B------:R-:W-:Y:S02]  /*8db0*/  FSEL R30, R187, -INF , P4 ;  /* 0xff800000bb1e7808 */ /* 0x000fe40002000000 */
[----:B------:R-:W-:Y:S02]  /*8dc0*/  ISETP.GT.AND P4, PT, R0, 0x29, PT ;  /* 0x000000290000780c */ /* 0x000fe40003f84270 */
[----:B------:R-:W-:Y:S02]  /*8dd0*/  FSEL R29, R184, -INF , P2 ;  /* 0xff800000b81d7808 */ /* 0x000fe40001000000 */
[C---:B------:R-:W-:Y:S02]  /*8de0*/  ISETP.GT.AND P3, PT, R0.reuse, 0x30, PT ;  /* 0x000000300000780c */ /* 0x040fe40003f64270 */
[----:B------:R-:W-:Y:S02]  /*8df0*/  FSEL R28, R183, -INF , P1 ;  /* 0xff800000b71c7808 */ /* 0x000fe40000800000 */
[----:B------:R-:W-:Y:S02]  /*8e00*/  ISETP.GT.AND P2, PT, R0, 0x31, PT ;  /* 0x000000310000780c */ /* 0x000fe40003f44270 */
[----:B------:R-:W-:Y:S02]  /*8e10*/  FSEL R27, R180, -INF , P0 ;  /* 0xff800000b41b7808 */ /* 0x000fe40000000000 */
[C---:B------:R-:W-:Y:S02]  /*8e20*/  ISETP.GT.AND P1, PT, R0.reuse, 0x38, PT ;  /* 0x000000380000780c */ /* 0x040fe40003f24270 */
[----:B------:R-:W-:Y:S02]  /*8e30*/  ISETP.GT.AND P0, PT, R0, 0x39, PT ;  /* 0x000000390000780c */ /* 0x000fe40003f04270 */
[----:B------:R-:W-:Y:S02]  /*8e40*/  FMNMX.FTZ R0, R6, R133, !PT ;  /* 0x0000008506007209 */ /* 0x000fe40007810000 */
[----:B------:R-:W-:Y:S02]  /*8e50*/  FSEL R26, R179, -INF , P4 ;  /* 0xff800000b31a7808 */ /* 0x000fe40002000000 */
[----:B------:R-:W-:Y:S02]  /*8e60*/  FMNMX.FTZ R0, R25, R0, !PT ;  /* 0x0000000019007209 */ /* 0x000fe40007810000 */
[----:B------:R-:W-:Y:S02]  /*8e70*/  FSEL R10, R7, -INF , P3 ;  /* 0xff800000070a7808 */ /* 0x000fe40001800000 */
[----:B------:R-:W-:Y:S02]  /*8e80*/  FMNMX.FTZ R0, R24, R0, !PT ;  /* 0x0000000018007209 */ /* 0x000fe40007810000 */
[----:B------:R-:W-:Y:S02]  /*8e90*/  FSEL R9, R4, -INF , P2 ;  /* 0xff80000004097808 */ /* 0x000fe40001000000 */
[----:B------:R-:W-:Y:S02]  /*8ea0*/  FMNMX.FTZ R0, R23, R0, !PT ;  /* 0x0000000017007209 */ /* 0x000fe40007810000 */
[----:B------:R-:W-:Y:S02]  /*8eb0*/  FSEL R8, R191, -INF , P1 ;  /* 0xff800000bf087808 */ /* 0x000fe40000800000 */
        /* <DEDUP_REMOVED lines=13> */
[----:B-1----:R-:W-:Y:S05]  /*8f90*/  FMNMX.FTZ R0, R2, R0, !PT ;  /* 0x0000000002007209 */ /* 0x002fea0007810000 */
[----:B------:R-:W1:Y:S02]  /*8fa0*/  SHFL.BFLY PT, R132, R0, 0x1, 0x1f ;  /* 0x0c201f0000847f89 */ /* 0x000e6400000e0000 */
[----:B-1----:R-:W-:Y:S02]  /*8fb0*/  FMNMX.FTZ R132, R0, R132, !PT ;  /* 0x0000008400847209 */ /* 0x002fe40007810000 */
        /* <DEDUP_REMOVED lines=15> */
[----:B--2---:R-:W-:Y:S04]  /*90b0*/  FSEL R7, R3, -INF , P0 ;  /* 0xff80000003077808 */ /* 0x004fe80000000000 */
[----:B------:R-:W-:Y:S05]  /*90c0*/  FMNMX.FTZ R4, R7, R4, !PT ;  /* 0x0000000407047209 */ /* 0x000fea0007810000 */
[----:B------:R-:W1:Y:S02]  /*90d0*/  SHFL.BFLY PT, R0, R4, 0x2, 0x1f ;  /* 0x0c401f0004007f89 */ /* 0x000e6400000e0000 */
[----:B-1----:R-:W-:Y:S05]  /*90e0*/  FMNMX.FTZ R4, R4, R0, !PT ;  /* 0x0000000004047209 */ /* 0x002fea0007810000 */
[----:B------:R1:W2:Y:S02]  /*90f0*/  SHFL.BFLY PT, R0, R4, 0x1, 0x1f ;  /* 0x0c201f0004007f89 */ /* 0x0002a400000e0000 */
.L_x_1091:
[----:B------:R-:W3:Y:S01]  /*9100*/  LDL.LU R178, [R1+0xa4] ;  /* 0x0000a40001b27983 */ /* 0x000ee20000300800 */
[C---:B------:R-:W-:Y:S01]  /*9110*/  FSETP.NEU.FTZ.AND P0, PT, R132.reuse, -INF , PT ;  /* 0xff8000008400780b */ /* 0x040fe20003f1d000 */
[----:B------:R-:W-:Y:S01]  /*9120*/  FMUL.FTZ R2, R132, c[0x0][0x2d0] ;  /* 0x0000b40084027a20 */ /* 0x000fe20000410000 */
[----:B--2---:R-:W-:Y:S01]  /*9130*/  FMNMX.FTZ R3, R0, R4, !PT ;  /* 0x0000000400037209 */ /* 0x004fe20007810000 */
[----:B------:R-:W-:Y:S01]  /*9140*/  WARPSYNC 0xffffffff ;  /* 0xffffffff00007948 */ /* 0x000fe20003800000 */
[----:B------:R-:W-:Y:S02]  /*9150*/  FSEL R0, R132, RZ, P0 ;  /* 0x000000ff84007208 */ /* 0x000fe40000000000 */
[----:B------:R-:W-:Y:S01]  /*9160*/  FSEL R2, R2, RZ, P0 ;  /* 0x000000ff02027208 */ /* 0x000fe20000000000 */
[C---:B-1----:R-:W-:Y:S01]  /*9170*/  FMUL.FTZ R4, R3.reuse, c[0x0][0x2d0] ;  /* 0x0000b40003047a20 */ /* 0x042fe20000410000 */
[----:B------:R-:W-:Y:S01]  /*9180*/  FSETP.NEU.FTZ.AND P0, PT, R3, -INF , PT ;  /* 0xff8000000300780b */ /* 0x000fe20003f1d000 */
[----:B------:R-:W-:Y:S02]  /*9190*/  FADD.FTZ R0, -R0, R133 ;  /* 0x0000008500007221 */ /* 0x000fe40000010100 */
[--C-:B------:R-:W-:Y:S01]  /*91a0*/  FFMA.FTZ R6, R6, c[0x0][0x2d0], -R2.reuse ;  /* 0x0000b40006067a23 */ /* 0x100fe20000010802 */
[----:B------:R-:W-:Y:S01]  /*91b0*/  FSEL R4, R4, RZ, P0 ;  /* 0x000000ff04047208 */ /* 0x000fe20000000000 */
[----:B------:R-:W-:Y:S02]  /*91c0*/  FMUL.FTZ R0, R0, c[0x0][0x2d0] ;  /* 0x0000b40000007a20 */ /* 0x000fe40000410000 */
[----:B------:R-:W-:Y:S01]  /*91d0*/  FFMA.FTZ R25, R25, c[0x0][0x2d0], -R2 ;  /* 0x0000b40019197a23 */ /* 0x000fe20000010802 */
[----:B------:R-:W-:Y:S01]  /*91e0*/  MUFU.EX2 R176, R6 ;  /* 0x0000000600b07308 */ /* 0x000fe20000000800 */
[----:B------:R-:W-:Y:S02]  /*91f0*/  FFMA.FTZ R181, R32, c[0x0][0x2d0], -R4 ;  /* 0x0000b40020b57a23 */ /* 0x000fe40000010804 */
        /* <DEDUP_REMOVED lines=8> */
[--C-:B------:R-:W-:Y:S02]  /*9280*/  FFMA.FTZ R17, R17, c[0x0][0x2d0], -R2.reuse ;  /* 0x0000b40011117a23 */ /* 0x100fe40000010802 */
[--C-:B------:R-:W-:Y:S01]  /*9290*/  FFMA.FTZ R16, R16, c[0x0][0x2d0], -R2.reuse ;  /* 0x0000b40010107a23 */ /* 0x100fe20000010802 */
[----:B------:R-:W1:Y:S01]  /*92a0*/  MUFU.EX2 R25, R25 ;  /* 0x0000001900197308 */ /* 0x000e620000000800 */
[--C-:B------:R-:W-:Y:S02]  /*92b0*/  FFMA.FTZ R15, R15, c[0x0][0x2d0], -R2.reuse ;  /* 0x0000b4000f0f7a23 */ /* 0x100fe40000010802 */
[--C-:B------:R-:W-:Y:S02]  /*92c0*/  FFMA.FTZ R19, R12, c[0x0][0x2d0], -R2.reuse ;  /* 0x0000b4000c137a23 */ /* 0x100fe40000010802 */
[--C-:B------:R-:W-:Y:S02]  /*92d0*/  FFMA.FTZ R11, R11, c[0x0][0x2d0], -R2.reuse ;  /* 0x0000b4000b0b7a23 */ /* 0x100fe40000010802 */
[--C-:B------:R-:W-:Y:S02]  /*92e0*/  FFMA.FTZ R24, R24, c[0x0][0x2d0], -R2.reuse ;  /* 0x0000b40018187a23 */ /* 0x100fe40000010802 */
[----:B------:R-:W-:Y:S01]  /*92f0*/  FFMA.FTZ R18, R18, c[0x0][0x2d0], -R2 ;  /* 0x0000b40012127a23 */ /* 0x000fe20000010802 */
[----:B------:R-:W-:Y:S01]  /*9300*/  MUFU.EX2 R23, R23 ;  /* 0x0000001700177308 */ /* 0x000fe20000000800 */
[--C-:B------:R-:W-:Y:S02]  /*9310*/  FFMA.FTZ R10, R10, c[0x0][0x2d0], -R4.reuse ;  /* 0x0000b4000a0a7a23 */ /* 0x100fe40000010804 */
[--C-:B------:R-:W-:Y:S01]  /*9320*/  FFMA.FTZ R133, R35, c[0x0][0x2d0], -R4.reuse ;  /* 0x0000b40023857a23 */ /* 0x100fe20000010804 */
[----:B------:R-:W-:Y:S01]  /*9330*/  MOV R35, R15 ;  /* 0x0000000f00237202 */ /* 0x000fe20000000f00 */
[--C-:B------:R-:W-:Y:S02]  /*9340*/  FFMA.FTZ R15, R9, c[0x0][0x2d0], -R4.reuse ;  /* 0x0000b400090f7a23 */ /* 0x100fe40000010804 */
[--C-:B------:R-:W-:Y:S02]  /*9350*/  FFMA.FTZ R5, R5, c[0x0][0x2d0], -R4.reuse ;  /* 0x0000b40005057a23 */ /* 0x100fe40000010804 */
[--C-:B------:R-:W-:Y:S01]  /*9360*/  FFMA.FTZ R182, R33, c[0x0][0x2d0], -R4.reuse ;  /* 0x0000b40021b67a23 */ /* 0x100fe20000010804 */
[----:B------:R-:W2:Y:S01]  /*9370*/  MUFU.EX2 R24, R24 ;  /* 0x0000001800187308 */ /* 0x000ea20000000800 */
[----:B------:R-:W-:Y:S01]  /*9380*/  MOV R33, R17 ;  /* 0x0000001100217202 */ /* 0x000fe20000000f00 */
[--C-:B------:R-:W-:Y:S02]  /*9390*/  FFMA.FTZ R177, R177, c[0x0][0x2d0], -R4.reuse ;  /* 0x0000b400b1b17a23 */ /* 0x100fe40000010804 */
[--C-:B------:R-:W-:Y:S02]  /*93a0*/  FFMA.FTZ R183, R31, c[0x0][0x2d0], -R4.reuse ;  /* 0x0000b4001fb77a23 */ /* 0x100fe40000010804 */
[--C-:B------:R-:W-:Y:S02]  /*93b0*/  FFMA.FTZ R184, R30, c[0x0][0x2d0], -R4.reuse ;  /* 0x0000b4001eb87a23 */ /* 0x100fe40000010804 */
[--C-:B------:R-:W-:Y:S02]  /*93c0*/  FFMA.FTZ R191, R27, c[0x0][0x2d0], -R4.reuse ;  /* 0x0000b4001bbf7a23 */ /* 0x100fe40000010804 */
[----:B------:R4:W-:Y:S01]  /*93d0*/  MUFU.EX2 R179, R5 ;  /* 0x0000000500b37308 */ /* 0x0009e20000000800 */
[--C-:B------:R-:W-:Y:S02]  /*93e0*/  FFMA.FTZ R26, R26, c[0x0][0x2d0], -R4.reuse ;  /* 0x0000b4001a1a7a23 */ /* 0x100fe40000010804 */
[--C-:B------:R-:W-:Y:S02]  /*93f0*/  FFMA.FTZ R190, R29, c[0x0][0x2d0], -R4.reuse ;  /* 0x0000b4001dbe7a23 */ /* 0x100fe40000010804 */
[--C-:B------:R-:W-:Y:S02]  /*9400*/  FFMA.FTZ R189, R28, c[0x0][0x2d0], -R4.reuse ;  /* 0x0000b4001cbd7a23 */ /* 0x100fe40000010804 */
[----:B------:R-:W-:Y:S03]  /*9410*/  FFMA.FTZ R7, R7, c[0x0][0x2d0], -R4 ;  /* 0x0000b40007077a23 */ /* 0x000fe60000010804 */
[----:B------:R-:W-:Y:S10]  /*9420*/  MUFU.EX2 R190, R190 ;  /* 0x000000be00be7308 */ /* 0x000ff40000000800 */
[----:B------:R-:W-:Y:S10]  /*9430*/  MUFU.EX2 R189, R189 ;  /* 0x000000bd00bd7308 */ /* 0x000ff40000000800 */
[----:B------:R-:W-:Y:S10]  /*9440*/  MUFU.EX2 R191, R191 ;  /* 0x000000bf00bf7308 */ /* 0x000ff40000000800 */
[----:B------:R-:W-:Y:S01]  /*9450*/  MUFU.EX2 R184, R184 ;  /* 0x000000b800b87308 */ /* 0x000fe20000000800 */
[C---:B---3--:R-:W-:Y:S01]  /*9460*/  FFMA.FTZ R2, R0.reuse, R178, R176 ;  /* 0x000000b200027223 */ /* 0x048fe200000100b0 */
[----:B-1----:R-:W-:Y:S01]  /*9470*/  F2FP.PACK_AB R176, R25, R176 ;  /* 0x000000b019b0723e */ /* 0x002fe200000000ff */
[C---:B------:R-:W-:Y:S01]  /*9480*/  FMUL.FTZ R32, R0.reuse, R136 ;  /* 0x0000008800207220 */ /* 0x040fe20000410000 */
[----:B--2---:R-:W-:Y:S01]  /*9490*/  F2FP.PACK_AB R178, R23, R24 ;  /* 0x0000001817b2723e */ /* 0x004fe200000000ff */
[----:B------:R-:W2:Y:S01]  /*94a0*/  LDL.LU R136, [R1+0xa0] ;  /* 0x0000a00001887983 */ /* 0x000ea20000300800 */
[----:B------:R-:W-:Y:S01]  /*94b0*/  FADD.FTZ R6, R25, R2 ;  /* 0x0000000219067221 */ /* 0x000fe20000010000 */
[----:B------:R-:W-:Y:S01]  /*94c0*/  FSEL R2, R3, RZ, P0 ;  /* 0x000000ff03027208 */ /* 0x000fe20000000000 */
[C---:B------:R-:W-:Y:S01]  /*94d0*/  FMUL.FTZ R9, R0.reuse, R161 ;  /* 0x000000a100097220 */ /* 0x040fe20000410000 */
[----:B------:R-:W-:Y:S01]  /*94e0*/  MOV R161, R10 ;  /* 0x0000000a00a17202 */ /* 0x000fe20000000f00 */
[----:B------:R-:W-:Y:S01]  /*94f0*/  FMUL.FTZ R20, R0, R148 ;  /* 0x0000009400147220 */ /* 0x000fe20000410000 */
[----:B------:R-:W-:Y:S01]  /*9500*/  MOV R25, R18 ;  /* 0x0000001200197202 */ /* 0x000fe20000000f00 */
[----:B------:R-:W-:Y:S02]  /*9510*/  FADD.FTZ R2, -R2, R134 ;  /* 0x0000008602027221 */ /* 0x000fe40000010100 */
[--C-:B------:R-:W-:Y:S01]  /*9520*/  FFMA.FTZ R134, R34, c[0x0][0x2d0], -R4.reuse ;  /* 0x0000b40022867a23 */ /* 0x100fe20000010804 */
[----:B------:R-:W-:Y:S01]  /*9530*/  MOV R34, R16 ;  /* 0x0000001000227202 */ /* 0x000fe20000000f00 */
[----:B------:R-:W-:Y:S02]  /*9540*/  FMUL.FTZ R2, R2, c[0x0][0x2d0] ;  /* 0x0000b40002027a20 */ /* 0x000fe40000410000 */
[C---:B------:R-:W-:Y:S01]  /*9550*/  FMUL.FTZ R16, R0.reuse, R152 ;  /* 0x0000009800107220 */ /* 0x040fe20000410000 */
[----:B------:R-:W-:Y:S01]  /*9560*/  MOV R148, R34 ;  /* 0x0000002200947202 */ /* 0x000fe20000000f00 */
[----:B------:R-:W-:Y:S01]  /*9570*/  FMUL.FTZ R28, R0, R140 ;  /* 0x0000008c001c7220 */ /* 0x000fe20000410000 */
[----:B------:R-:W-:Y:S01]  /*9580*/  MOV R140, R35 ;  /* 0x00000023008c7202 */ /* 0x000fe20000000f00 */
[----:B------:R-:W1:Y:S01]  /*9590*/  MUFU.EX2 R2, R2 ;  /* 0x0000000200027308 */ /* 0x000e620000000800 */
[----:B------:R-:W-:Y:S02]  /*95a0*/  FFMA.FTZ R18, R8, c[0x0][0x2d0], -R4 ;  /* 0x0000b40008127a23 */ /* 0x000fe40000010804 */
[----:B------:R-:W-:Y:S02]  /*95b0*/  FADD.FTZ R4, R24, R6 ;  /* 0x0000000618047221 */ /* 0x000fe40000010000 */
        /* <DEDUP_REMOVED lines=9> */
[----:B------:R-:W-:Y:S02]  /*9650*/  FADD.FTZ R180, R23, R4 ;  /* 0x0000000417b47221 */ /* 0x000fe40000010000 */
[C---:B------:R-:W-:Y:S01]  /*9660*/  FMUL.FTZ R4, R0.reuse, R164 ;  /* 0x000000a400047220 */ /* 0x040fe20000410000 */
[----:B------:R-:W3:Y:S01]  /*9670*/  MUFU.EX2 R153, R177 ;  /* 0x000000b100997308 */ /* 0x000ee20000000800 */
[C---:B----4-:R-:W-:Y:S01]  /*9680*/  FMUL.FTZ R5, R0.reuse, R165 ;  /* 0x000000a500057220 */ /* 0x050fe20000410000 */
[----:B------:R-:W-:Y:S01]  /*9690*/  MOV R164, R7 ;  /* 0x0000000700a47202 */ /* 0x000fe20000000f00 */
[----:B------:R-:W-:Y:S01]  /*96a0*/  FMUL.FTZ R21, R0, R149 ;  /* 0x0000009500157220 */ /* 0x000fe20000410000 */
[----:B------:R-:W-:Y:S01]  /*96b0*/  MOV R149, R14 ;  /* 0x0000000e00957202 */ /* 0x000fe20000000f00 */
[C---:B-1----:R-:W-:Y:S01]  /*96c0*/  FMUL.FTZ R10, R2.reuse, R162 ;  /* 0x000000a2020a7220 */ /* 0x042fe20000410000 */
[----:B------:R-:W-:Y:S01]  /*96d0*/  MOV R165, R18 ;  /* 0x0000001200a57202 */ /* 0x000fe20000000f00 */
[----:B------:R-:W4:Y:S01]  /*96e0*/  LDL R162, [R1+0x38] ;  /* 0x0000380001a27983 */ /* 0x000f220000100800 */
[C---:B------:R-:W-:Y:S02]  /*96f0*/  FMUL.FTZ R34, R2.reuse, R138 ;  /* 0x0000008a02227220 */ /* 0x040fe40000410000 */
[C---:B------:R-:W-:Y:S01]  /*9700*/  FMUL.FTZ R35, R2.reuse, R139 ;  /* 0x0000008b02237220 */ /* 0x040fe20000410000 */
[----:B------:R-:W-:Y:S01]  /*9710*/  MUFU.EX2 R156, R133 ;  /* 0x00000085009c7308 */ /* 0x000fe20000000800 */
[C---:B------:R-:W-:Y:S01]  /*9720*/  FMUL.FTZ R6, R2.reuse, R166 ;  /* 0x000000a602067220 */ /* 0x040fe20000410000 */
[----:B------:R-:W-:Y:S01]  /*9730*/  MOV R166, R19 ;  /* 0x0000001300a67202 */ /* 0x000fe20000000f00 */
[C---:B------:R-:W-:Y:S01]  /*9740*/  FMUL.FTZ R7, R2.reuse, R167 ;  /* 0x000000a702077220 */ /* 0x040fe20000410000 */
[----:B------:R-:W-:Y:S01]  /*9750*/  MOV R167, R22 ;  /* 0x0000001600a77202 */ /* 0x000fe20000000f00 */
[----:B------:R-:W-:Y:S02]  /*9760*/  FMUL.FTZ R14, R2, R158 ;  /* 0x0000009e020e7220 */ /* 0x000fe40000410000 */
[----:B------:R-:W5:Y:S01]  /*9770*/  LDL R158, [R1] ;  /* 0x00000000019e7983 */ /* 0x000f620000100800 */
[C---:B------:R-:W-:Y:S01]  /*9780*/  FMUL.FTZ R8, R0.reuse, R160 ;  /* 0x000000a000087220 */ /* 0x040fe20000410000 */
[----:B------:R-:W-:Y:S01]  /*9790*/  MOV R160, R15 ;  /* 0x0000000f00a07202 */ /* 0x000fe20000000f00 */
[----:B------:R-:W1:Y:S01]  /*97a0*/  MUFU.EX2 R157, R134 ;  /* 0x00000086009d7308 */ /* 0x000e620000000800 */
[C---:B------:R-:W-:Y:S01]  /*97b0*/  FMUL.FTZ R29, R0.reuse, R141 ;  /* 0x0000008d001d7220 */ /* 0x040fe20000410000 */
[----:B------:R-:W-:Y:S01]  /*97c0*/  MOV R141, R26 ;  /* 0x0000001a008d7202 */ /* 0x000fe20000000f00 */
[C---:B------:R-:W-:Y:S01]  /*97d0*/  FMUL.FTZ R36, R0.reuse, R36 ;  /* 0x0000002400247220 */ /* 0x040fe20000410000 */
[----:B---3--:R-:W-:Y:S01]  /*97e0*/  F2FP.PACK_AB R177, R153, R179 ;  /* 0x000000b399b1723e */ /* 0x008fe200000000ff */
[C---:B------:R-:W-:Y:S02]  /*97f0*/  FMUL.FTZ R37, R0.reuse, R37 ;  /* 0x0000002500257220 */ /* 0x040fe40000410000 */
[C---:B------:R-:W-:Y:S02]  /*9800*/  FMUL.FTZ R40, R0.reuse, R40 ;  /* 0x0000002800287220 */ /* 0x040fe40000410000 */
[C---:B------:R-:W-:Y:S01]  /*9810*/  FMUL.FTZ R41, R0.reuse, R41 ;  /* 0x0000002900297220 */ /* 0x040fe20000410000 */
[----:B------:R3:W1:Y:S01]  /*9820*/  MUFU.EX2 R133, R188 ;  /* 0x000000bc00857308 */ /* 0x0006620000000800 */
        /* <DEDUP_REMOVED lines=13> */
[C---:B------:R-:W-:Y:S01]  /*9900*/  FMUL.FTZ R65, R0.reuse, R65 ;  /* 0x0000004100417220 */ /* 0x040fe20000410000 */
[----:B---3--:R-:W3:Y:S01]  /*9910*/  LDL.LU R188, [R1+0x90] ;  /* 0x0000900001bc7983 */ /* 0x008ee20000300800 */
        /* <DEDUP_REMOVED lines=49> */
[C---:B------:R-:W-:Y:S01]  /*9c30*/  FMUL.FTZ R38, R2.reuse, R38 ;  /* 0x0000002602267220 */ /* 0x040fe20000410000 */
[----:B------:R-:W-:Y:S01]  /*9c40*/  LDSM.16.MT88.4 R140, [R250+0x800] ;  /* 0x00080000fa8c783b */ /* 0x000fe20000004200 */
        /* <DEDUP_REMOVED lines=50> */
[----:B--2---:R-:W-:Y:S01]  /*9f70*/  FFMA.FTZ R152, R2, R136, R179 ;  /* 0x0000008802987223 */ /* 0x004fe200000100b3 */
[----:B------:R-:W-:Y:S01]  /*9f80*/  F2FP.PACK_AB R179, R157, R156 ;  /* 0x0000009c9db3723e */ /* 0x000fe200000000ff */
[----:B------:R-:W1:Y:S01]  /*9f90*/  LDSM.16.MT88.4 R136, [R250] ;  /* 0x00000000fa88783b */ /* 0x000e620000004200 */
[----:B------:R-:W2:Y:S10]  /*9fa0*/  MUFU.EX2 R2, R187 ;  /* 0x000000bb00027308 */ /* 0x000eb40000000800 */
[----:B------:R-:W1:Y:S10]  /*9fb0*/  MUFU.EX2 R187, R182 ;  /* 0x000000b600bb7308 */ /* 0x000e740000000800 */
[----:B------:R-:W2:Y:S01]  /*9fc0*/  MUFU.EX2 R182, R160 ;  /* 0x000000a000b67308 */ /* 0x000ea20000000800 */
        /* <DEDUP_REMOVED lines=8> */
[----:B----4-:R1:W4:Y:S03]  /*a050*/  LDSM.16.MT88.4 R136, [R162] ;  /* 0x00000000a288783b */ /* 0x0103260000004200 */
[----:B-1----:R-:W-:Y:S02]  /*a060*/  MOV R162, R167 ;  /* 0x000000a700a27202 */ /* 0x002fe40000000f00 */
[----:B------:R-:W-:Y:S02]  /*a070*/  MOV R167, R166 ;  /* 0x000000a600a77202 */ /* 0x000fe40000000f00 */
[----:B------:R-:W-:Y:S01]  /*a080*/  MOV R166, R0 ;  /* 0x0000000000a67202 */ /* 0x000fe20000000f00 */
[----:B------:R-:W-:Y:S02]  /*a090*/  FADD.FTZ R0, R133, R180 ;  /* 0x000000b485007221 */ /* 0x000fe40000010000 */
[----:B------:R-:W-:Y:S02]  /*a0a0*/  MUFU.EX2 R180, R165 ;  /* 0x000000a500b47308 */ /* 0x000fe40000000800 */
[----:B--2---:R-:W-:Y:S04]  /*a0b0*/  FADD.FTZ R0, R2, R0 ;  /* 0x0000000002007221 */ /* 0x004fe80000010000 */
[----:B------:R-:W-:Y:S01]  /*a0c0*/  FADD.FTZ R0, R144, R0 ;  /* 0x0000000090007221 */ /* 0x000fe20000010000 */
[C---:B----4-:R-:W-:Y:S03]  /*a0d0*/  HMMA.16816.F32 R28, R176.reuse, R136, R28 ;  /* 0x00000088b01c723c */ /* 0x050fe6000000181c */
[----:B------:R-:W-:Y:S05]  /*a0e0*/  FADD.FTZ R0, R134, R0 ;  /* 0x0000000086007221 */ /* 0x000fea0000010000 */
        /* <DEDUP_REMOVED lines=10> */
[----:B-----5:R-:W1:Y:S07]  /*a190*/  LDSM.16.MT88.4 R136, [R158+0x2000] ;  /* 0x002000009e88783b */ /* 0x020e6e0000004200 */
        /* <DEDUP_REMOVED lines=30> */
[----:B------:R-:W2:Y:S02]  /*a380*/  LDSM.16.MT88.4 R144, [R252+0x800] ;  /* 0x00080000fc90783b */ /* 0x000ea40000004200 */
[----:B------:R-:W4:Y:S01]  /*a390*/  MUFU.EX2 R2, R154 ;  /* 0x0000009a00027308 */ /* 0x000f220000000800 */
[----:B------:R-:W-:Y:S02]  /*a3a0*/  F2FP.PACK_AB R139, R184, R185 ;  /* 0x000000b9b88b723e */ /* 0x000fe400000000ff */
[----:B------:R-:W-:Y:S05]  /*a3b0*/  F2FP.PACK_AB R177, R182, R181 ;  /* 0x000000b5b6b1723e */ /* 0x000fea00000000ff */
[C---:B------:R-:W-:Y:S02]  /*a3c0*/  HMMA.16816.F32 R4, R136.reuse, R140, R4 ;  /* 0x0000008c8804723c */ /* 0x040fe40000001804 */
[----:B------:R-:W-:Y:S03]  /*a3d0*/  MUFU.EX2 R176, R162 ;  /* 0x000000a200b07308 */ /* 0x000fe60000000800 */
[----:B-1----:R-:W-:Y:S03]  /*a3e0*/  FADD.FTZ R0, R133, R0 ;  /* 0x0000000085007221 */ /* 0x002fe60000010000 */
[C---:B------:R-:W-:Y:S01]  /*a3f0*/  HMMA.16816.F32 R8, R136.reuse, R142, R8 ;  /* 0x0000008e8808723c */ /* 0x040fe20000001808 */
[----:B------:R-:W1:Y:S03]  /*a400*/  LDSM.16.MT88.4 R140, [R251+0x800] ;  /* 0x00080000fb8c783b */ /* 0x000e660000004200 */
[----:B------:R-:W5:Y:S01]  /*a410*/  MUFU.EX2 R134, R159 ;  /* 0x0000009f00867308 */ /* 0x000f620000000800 */
[----:B----4-:R-:W-:Y:S04]  /*a420*/  FADD.FTZ R0, R2, R0 ;  /* 0x0000000002007221 */ /* 0x010fe80000010000 */
[----:B------:R-:W-:Y:S05]  /*a430*/  FADD.FTZ R0, R148, R0 ;  /* 0x0000000094007221 */ /* 0x000fea0000010000 */
[----:B------:R-:W-:Y:S01]  /*a440*/  MUFU.EX2 R178, R166 ;  /* 0x000000a600b27308 */ /* 0x000fe20000000800 */
[C---:B--2---:R-:W-:Y:S03]  /*a450*/  HMMA.16816.F32 R12, R136.reuse, R144, R12 ;  /* 0x00000090880c723c */ /* 0x044fe6000000180c */
[C---:B-----5:R-:W-:Y:S05]  /*a460*/  FADD.FTZ R0, R134.reuse, R0 ;  /* 0x0000000086007221 */ /* 0x060fea0000010000 */
        /* <DEDUP_REMOVED lines=45> */
[----:B------:R-:W4:Y:S01]  /*a740*/  LDSM.16.MT88.4 R148, [R251+0x1000] ;  /* 0x00100000fb94783b */ /* 0x000f220000004200 */
[----:B------:R-:W5:Y:S02]  /*a750*/  MUFU.EX2 R134, R164 ;  /* 0x000000a400867308 */ /* 0x000f640000000800 */
[----:B------:R-:W-:Y:S02]  /*a760*/  F2FP.PACK_AB R136, R2, R133 ;  /* 0x000000850288723e */ /* 0x000fe400000000ff */
[----:B------:R-:W-:Y:S02]  /*a770*/  F2FP.PACK_AB R137, R189, R190 ;  /* 0x000000bebd89723e */ /* 0x000fe400000000ff */
[----:B------:R-:W-:Y:S04]  /*a780*/  F2FP.PACK_AB R139, R183, R191 ;  /* 0x000000bfb78b723e */ /* 0x000fe800000000ff */
[----:B------:R3:W3:Y:S03]  /*a790*/  MUFU.EX2 R2, R163 ;  /* 0x000000a300027308 */ /* 0x0006e60000000800 */
[C---:B-1----:R-:W-:Y:S07]  /*a7a0*/  HMMA.16816.F32 R4, R136.reuse, R140, R4 ;  /* 0x0000008c8804723c */ /* 0x042fee0000001804 */
[----:B------:R-:W1:Y:S01]  /*a7b0*/  MUFU.EX2 R133, R167 ;  /* 0x000000a700857308 */ /* 0x000e620000000800 */
[C---:B------:R-:W-:Y:S01]  /*a7c0*/  HMMA.16816.F32 R8, R136.reuse, R142, R8 ;  /* 0x0000008e8808723c */ /* 0x040fe20000001808 */
[----:B------:R-:W1:Y:S03]  /*a7d0*/  LDSM.16.MT88.4 R140, [R158+0x1000] ;  /* 0x001000009e8c783b */ /* 0x000e660000004200 */
[----:B-----5:R-:W-:Y:S04]  /*a7e0*/  F2FP.PACK_AB R179, R134, R180 ;  /* 0x000000b486b3723e */ /* 0x020fe800000000ff */
[C---:B--2---:R-:W-:Y:S01]  /*a7f0*/  HMMA.16816.F32 R12, R136.reuse, R144, R12 ;  /* 0x00000090880c723c */ /* 0x044fe2000000180c */
[----:B---3--:R-:W-:Y:S03]  /*a800*/  LDSM.16.MT88.4 R160, [R250+0x1800] ;  /* 0x00180000faa0783b */ /* 0x008fe60000004200 */
[----:B------:R-:W-:Y:S04]  /*a810*/  FADD.FTZ R0, R2, R0 ;  /* 0x0000000002007221 */ /* 0x000fe80000010000 */
[C---:B------:R-:W-:Y:S01]  /*a820*/  HMMA.16816.F32 R16, R136.reuse, R146, R16 ;  /* 0x000000928810723c */ /* 0x040fe20000001810 */
[----:B------:R-:W2:Y:S03]  /*a830*/  LDSM.16.MT88.4 R144, [R250+0x3000] ;  /* 0x00300000fa90783b */ /* 0x000ea60000004200 */
[C---:B------:R-:W-:Y:S01]  /*a840*/  FADD.FTZ R0, R176.reuse, R0 ;  /* 0x00000000b0007221 */ /* 0x040fe20000010000 */
[----:B------:R-:W-:Y:S01]  /*a850*/  F2FP.PACK_AB R176, R176, R2 ;  /* 0x00000002b0b0723e */ /* 0x000fe200000000ff */
[----:B------:R-:W-:Y:S02]  /*a860*/  FADD.FTZ R2, R153, R152 ;  /* 0x0000009899027221 */ /* 0x000fe40000010000 */
[C---:B----4-:R-:W-:Y:S01]  /*a870*/  HMMA.16816.F32 R20, R136.reuse, R148, R20 ;  /* 0x000000948814723c */ /* 0x050fe20000001814 */
[----:B------:R-:W-:Y:S03]  /*a880*/  LDSM.16.MT88.4 R152, [R252+0x1800] ;  /* 0x00180000fc98783b */ /* 0x000fe60000004200 */
[----:B-1----:R-:W-:Y:S04]  /*a890*/  FADD.FTZ R0, R133, R0 ;  /* 0x0000000085007221 */ /* 0x002fe80000010000 */
[C---:B------:R-:W-:Y:S01]  /*a8a0*/  HMMA.16816.F32 R24, R136.reuse, R150, R24 ;  /* 0x000000968818723c */ /* 0x040fe20000001818 */
[----:B------:R-:W1:Y:S03]  /*a8b0*/  LDSM.16.MT88.4 R148, [R252+0x3000] ;  /* 0x00300000fc94783b */ /* 0x000e660000004200 */
[C---:B------:R-:W-:Y:S01]  /*a8c0*/  FADD.FTZ R0, R178.reuse, R0 ;  /* 0x00000000b2007221 */ /* 0x040fe20000010000 */
[----:B------:R-:W-:Y:S03]  /*a8d0*/  F2FP.PACK_AB R178, R178, R133 ;  /* 0x00000085b2b2723e */ /* 0x000fe600000000ff */
[C---:B------:R-:W-:Y:S01]  /*a8e0*/  HMMA.16816.F32 R28, R136.reuse, R140, R28 ;  /* 0x0000008c881c723c */ /* 0x040fe2000000181c */
[----:B------:R3:W-:Y:S04]  /*a8f0*/  STL [R1+0xa4], R0 ;  /* 0x0000a40001007387 */ /* 0x0007e80000100800 */
[----:B------:R-:W4:Y:S03]  /*a900*/  LDL R133, [R1+0xb0] ;  /* 0x0000b00001857983 */ /* 0x000f260000100800 */
[C---:B------:R-:W-:Y:S01]  /*a910*/  HMMA.16816.F32 R32, R136.reuse, R142, R32 ;  /* 0x0000008e8820723c */ /* 0x040fe20000001820 */
[----:B------:R-:W5:Y:S07]  /*a920*/  LDSM.16.MT88.4 R140, [R251+0x3000] ;  /* 0x00300000fb8c783b */ /* 0x000f6e0000004200 */
[C---:B--2---:R-:W-:Y:S08]  /*a930*/  HMMA.16816.F32 R36, R136.reuse, R144, R36 ;  /* 0x000000908824723c */ /* 0x044ff00000001824 */
[C---:B------:R-:W-:Y:S01]  /*a940*/  HMMA.16816.F32 R40, R136.reuse, R146, R40 ;  /* 0x000000928828723c */ /* 0x040fe20000001828 */
[----:B------:R-:W2:Y:S03]  /*a950*/  LDSM.16.MT88.4 R144, [R158+0x3000] ;  /* 0x003000009e90783b */ /* 0x000ea60000004200 */
[----:B---3--:R-:W-:Y:S01]  /*a960*/  FADD.FTZ R0, R156, R2 ;  /* 0x000000029c007221 */ /* 0x008fe20000010000 */
[----:B------:R-:W-:Y:S03]  /*a970*/  MOV R2, R157 ;  /* 0x0000009d00027202 */ /* 0x000fe60000000f00 */
[C---:B-1----:R-:W-:Y:S04]  /*a980*/  HMMA.16816.F32 R44, R136.reuse, R148, R44 ;  /* 0x00000094882c723c */ /* 0x042fe8000000182c */
[----:B------:R-:W-:Y:S01]  /*a990*/  FADD.FTZ R0, R2, R0 ;  /* 0x0000000002007221 */ /* 0x000fe20000010000 */
[----:B------:R-:W-:Y:S03]  /*a9a0*/  IADD3 R2, R188, -0x1, RZ ;  /* 0xffffffffbc027810 */ /* 0x000fe60007ffe0ff */
[C---:B------:R-:W-:Y:S01]  /*a9b0*/  HMMA.16816.F32 R48, R136.reuse, R150, R48 ;  /* 0x000000968830723c */ /* 0x040fe20000001830 */
[----:B------:R-:W1:Y:S03]  /*a9c0*/  LDSM.16.MT88.4 R148, [R250+0x5000] ;  /* 0x00500000fa94783b */ /* 0x000e660000004200 */
[----:B------:R-:W-:Y:S04]  /*a9d0*/  FADD.FTZ R0, R187, R0 ;  /* 0x00000000bb007221 */ /* 0x000fe80000010000 */
[C---:B-----5:R-:W-:Y:S01]  /*a9e0*/  HMMA.16816.F32 R52, R136.reuse, R140, R52 ;  /* 0x0000008c8834723c */ /* 0x060fe20000001834 */
[----:B------:R-:W-:Y:S03]  /*a9f0*/  STL [R1+0x68], R2 ;  /* 0x0000680201007387 */ /* 0x000fe60000100800 */
[----:B------:R-:W-:Y:S04]  /*aa00*/  FADD.FTZ R0, R186, R0 ;  /* 0x00000000ba007221 */ /* 0x000fe80000010000 */
[C---:B------:R-:W-:Y:S01]  /*aa10*/  HMMA.16816.F32 R56, R136.reuse, R142, R56 ;  /* 0x0000008e8838723c */ /* 0x040fe20000001838 */
[----:B------:R-:W3:Y:S03]  /*aa20*/  LDSM.16.MT88.4 R140, [R252+0x5000] ;  /* 0x00500000fc8c783b */ /* 0x000ee60000004200 */
[----:B------:R-:W-:Y:S04]  /*aa30*/  FADD.FTZ R0, R185, R0 ;  /* 0x00000000b9007221 */ /* 0x000fe80000010000 */
[----:B------:R-:W-:Y:S01]  /*aa40*/  FADD.FTZ R0, R184, R0 ;  /* 0x00000000b8007221 */ /* 0x000fe20000010000 */
[C---:B--2---:R-:W-:Y:S03]  /*aa50*/  HMMA.16816.F32 R60, R136.reuse, R144, R60 ;  /* 0x00000090883c723c */ /* 0x044fe6000000183c */
[----:B------:R-:W-:Y:S04]  /*aa60*/  FADD.FTZ R0, R190, R0 ;  /* 0x00000000be007221 */ /* 0x000fe80000010000 */
[----:B------:R-:W-:Y:S01]  /*aa70*/  FADD.FTZ R0, R189, R0 ;  /* 0x00000000bd007221 */ /* 0x000fe20000010000 */
[C---:B------:R-:W-:Y:S01]  /*aa80*/  HMMA.16816.F32 R64, R136.reuse, R146, R64 ;  /* 0x000000928840723c */ /* 0x040fe20000001840 */
[----:B------:R-:W2:Y:S03]  /*aa90*/  LDSM.16.MT88.4 R144, [R251+0x5000] ;  /* 0x00500000fb90783b */ /* 0x000ea60000004200 */
[----:B------:R-:W-:Y:S04]  /*aaa0*/  FADD.FTZ R0, R191, R0 ;  /* 0x00000000bf007221 */ /* 0x000fe80000010000 */
[C---:B-1----:R-:W-:Y:S04]  /*aab0*/  HMMA.16816.F32 R68, R136.reuse, R148, R68 ;  /* 0x000000948844723c */ /* 0x042fe80000001844 */
[----:B------:R-:W-:Y:S04]  /*aac0*/  FADD.FTZ R0, R183, R0 ;  /* 0x00000000b7007221 */ /* 0x000fe80000010000 */
[C---:B------:R-:W-:Y:S01]  /*aad0*/  HMMA.16816.F32 R72, R136.reuse, R150, R72 ;  /* 0x000000968848723c */ /* 0x040fe20000001848 */
[----:B------:R-:W1:Y:S03]  /*aae0*/  LDSM.16.MT88.4 R148, [R158+0x5000] ;  /* 0x005000009e94783b */ /* 0x000e660000004200 */
[----:B------:R-:W-:Y:S04]  /*aaf0*/  FADD.FTZ R0, R181, R0 ;  /* 0x00000000b5007221 */ /* 0x000fe80000010000 */
[C---:B---3--:R-:W-:Y:S04]  /*ab00*/  HMMA.16816.F32 R76, R136.reuse, R140, R76 ;  /* 0x0000008c884c723c */ /* 0x048fe8000000184c */
[----:B------:R-:W-:Y:S04]  /*ab10*/  FADD.FTZ R0, R182, R0 ;  /* 0x00000000b6007221 */ /* 0x000fe80000010000 */
[C---:B------:R-:W-:Y:S01]  /*ab20*/  HMMA.16816.F32 R80, R136.reuse, R142, R80 ;  /* 0x0000008e8850723c */ /* 0x040fe20000001850 */
[----:B------:R-:W3:Y:S03]  /*ab30*/  LDSM.16.MT88.4 R140, [R250+0x7000] ;  /* 0x00700000fa8c783b */ /* 0x000ee60000004200 */
[----:B------:R-:W-:Y:S04]  /*ab40*/  FADD.FTZ R0, R180, R0 ;  /* 0x00000000b4007221 */ /* 0x000fe80000010000 */
[----:B------:R-:W-:Y:S01]  /*ab50*/  FADD.FTZ R0, R134, R0 ;  /* 0x0000000086007221 */ /* 0x000fe20000010000 */
[C---:B--2---:R-:W-:Y:S03]  /*ab60*/  HMMA.16816.F32 R84, R136.reuse, R144, R84 ;  /* 0x000000908854723c */ /* 0x044fe60000001854 */
[----:B------:R-:W-:Y:S01]  /*ab70*/  MOV R134, R3 ;  /* 0x0000000300867202 */ /* 0x000fe20000000f00 */
[----:B------:R2:W-:Y:S04]  /*ab80*/  STL [R1+0xa0], R0 ;  /* 0x0000a00001007387 */ /* 0x0005e80000100800 */
[C---:B------:R-:W-:Y:S01]  /*ab90*/  HMMA.16816.F32 R88, R136.reuse, R146, R88 ;  /* 0x000000928858723c */ /* 0x040fe20000001858 */
[----:B------:R-:W5:Y:S07]  /*aba0*/  LDSM.16.MT88.4 R144, [R252+0x7000] ;  /* 0x00700000fc90783b */ /* 0x000f6e0000004200 */
[C---:B-1----:R-:W-:Y:S08]  /*abb0*/  HMMA.16816.F32 R92, R136.reuse, R148, R92 ;  /* 0x00000094885c723c */ /* 0x042ff0000000185c */
[C---:B------:R-:W-:Y:S01]  /*abc0*/  HMMA.16816.F32 R96, R136.reuse, R150, R96 ;  /* 0x000000968860723c */ /* 0x040fe20000001860 */
[----:B------:R-:W1:Y:S03]  /*abd0*/  LDSM.16.MT88.4 R148, [R251+0x7000] ;  /* 0x00700000fb94783b */ /* 0x000e660000004200 */
[----:B--2---:R-:W-:Y:S04]  /*abe0*/  MOV R0, R2 ;  /* 0x0000000200007202 */ /* 0x004fe80000000f00 */
[C---:B---3--:R-:W-:Y:S01]  /*abf0*/  HMMA.16816.F32 R100, R136.reuse, R140, R100 ;  /* 0x0000008c8864723c */ /* 0x048fe20000001864 */
[----:B------:R-:W-:Y:S07]  /*ac00*/  STL [R1+0x90], R0 ;  /* 0x0000900001007387 */ /* 0x000fee0000100800 */
[C---:B------:R-:W-:Y:S01]  /*ac10*/  HMMA.16816.F32 R104, R136.reuse, R142, R104 ;  /* 0x0000008e8868723c */ /* 0x040fe20000001868 */
[----:B------:R-:W2:Y:S07]  /*ac20*/  LDSM.16.MT88.4 R140, [R158+0x7000] ;  /* 0x007000009e8c783b */ /* 0x000eae0000004200 */
[C---:B-----5:R-:W-:Y:S08]  /*ac30*/  HMMA.16816.F32 R108, R136.reuse, R144, R108 ;  /* 0x00000090886c723c */ /* 0x060ff0000000186c */
[C---:B------:R-:W-:Y:S01]  /*ac40*/  HMMA.16816.F32 R112, R136.reuse, R146, R112 ;  /* 0x000000928870723c */ /* 0x040fe20000001870 */
[----:B------:R-:W3:Y:S07]  /*ac50*/  LDSM.16.MT88.4 R144, [R251+0x1800] ;  /* 0x00180000fb90783b */ /* 0x000eee0000004200 */
[C---:B-1----:R-:W-:Y:S08]  /*ac60*/  HMMA.16816.F32 R116, R136.reuse, R148, R116 ;  /* 0x000000948874723c */ /* 0x042ff00000001874 */
[C---:B------:R-:W-:Y:S08]  /*ac70*/  HMMA.16816.F32 R120, R136.reuse, R150, R120 ;  /* 0x000000968878723c */ /* 0x040ff00000001878 */
[C---:B--2---:R-:W-:Y:S07]  /*ac80*/  HMMA.16816.F32 R124, R136.reuse, R140, R124 ;  /* 0x0000008c887c723c */ /* 0x044fee000000187c */
[----:B------:R-:W-:Y:S01]  /*ac90*/  MOV R141, R158 ;  /* 0x0000009e008d7202 */ /* 0x000fe20000000f00 */
[----:B------:R-:W-:Y:S04]  /*aca0*/  HMMA.16816.F32 R128, R136, R142, R128 ;  /* 0x0000008e8880723c */ /* 0x000fe80000001880 */
[----:B------:R-:W1:Y:S04]  /*acb0*/  LDSM.16.MT88.4 R136, [R141+0x1800] ;  /* 0x001800008d88783b */ /* 0x000e680000004200 */
[C---:B------:R-:W-:Y:S04]  /*acc0*/  HMMA.16816.F32 R164, R176.reuse, R160, R4 ;  /* 0x000000a0b0a4723c */ /* 0x040fe80000001804 */
[----:B------:R-:W2:Y:S04]  /*acd0*/  LDSM.16.MT88.4 R4, [R250+0x3800] ;  /* 0x00380000fa04783b */ /* 0x000ea80000004200 */
[C---:B------:R-:W-:Y:S04]  /*ace0*/  HMMA.16816.F32 R160, R176.reuse, R162, R8 ;  /* 0x000000a2b0a0723c */ /* 0x040fe80000001808 */
[----:B------:R-:W5:Y:S04]  /*acf0*/  LDSM.16.MT88.4 R8, [R252+0x3800] ;  /* 0x00380000fc08783b */ /* 0x000f680000004200 */
[C---:B------:R-:W-:Y:S04]  /*ad00*/  HMMA.16816.F32 R156, R176.reuse, R152, R12 ;  /* 0x00000098b09c723c */ /* 0x040fe8000000180c */
[----:B------:R-:W2:Y:S04]  /*ad10*/  LDSM.16.MT88.4 R12, [R251+0x3800] ;  /* 0x00380000fb0c783b */ /* 0x000ea80000004200 */
[C---:B------:R-:W-:Y:S08]  /*ad20*/  HMMA.16816.F32 R152, R176.reuse, R154, R16 ;  /* 0x0000009ab098723c */ /* 0x040ff00000001810 */
[C---:B---3--:R-:W-:Y:S07]  /*ad30*/  HMMA.16816.F32 R148, R176.reuse, R144, R20 ;  /* 0x00000090b094723c */ /* 0x048fee0000001814 */
[----:B------:R-:W-:Y:S01]  /*ad40*/  MOV R23, R141 ;  /* 0x0000008d00177202 */ /* 0x000fe20000000f00 */
[C---:B------:R-:W-:Y:S04]  /*ad50*/  HMMA.16816.F32 R144, R176.reuse, R146, R24 ;  /* 0x00000092b090723c */ /* 0x040fe80000001818 */
[----:B------:R-:W3:Y:S04]  /*ad60*/  LDSM.16.MT88.4 R16, [R23+0x3800] ;  /* 0x003800001710783b */ /* 0x000ee80000004200 */
[C---:B-1----:R-:W-:Y:S08]  /*ad70*/  HMMA.16816.F32 R140, R176.reuse, R136, R28 ;  /* 0x00000088b08c723c */ /* 0x042ff0000000181c */
[C---:B------:R-:W-:Y:S08]  /*ad80*/  HMMA.16816.F32 R136, R176.reuse, R138, R32 ;  /* 0x0000008ab088723c */ /* 0x040ff00000001820 */
[C---:B--2---:R-:W-:Y:S08]  /*ad90*/  HMMA.16816.F32 R36, R176.reuse, R4, R36 ;  /* 0x00000004b024723c */ /* 0x044ff00000001824 */
[C---:B------:R-:W-:Y:S01]  /*ada0*/  HMMA.16816.F32 R40, R176.reuse, R6, R40 ;  /* 0x00000006b028723c */ /* 0x040fe20000001828 */
[----:B------:R-:W1:Y:S07]  /*adb0*/  LDSM.16.MT88.4 R4, [R250+0x5800] ;  /* 0x00580000fa04783b */ /* 0x000e6e0000004200 */
[C---:B-----5:R-:W-:Y:S08]  /*adc0*/  HMMA.16816.F32 R44, R176.reuse, R8, R44 ;  /* 0x00000008b02c723c */ /* 0x060ff0000000182c */
[C---:B------:R-:W-:Y:S01]  /*add0*/  HMMA.16816.F32 R48, R176.reuse, R10, R48 ;  /* 0x0000000ab030723c */ /* 0x040fe20000001830 */
[----:B------:R-:W2:Y:S02]  /*ade0*/  LDSM.16.MT88.4 R8, [R252+0x5800] ;  /* 0x00580000fc08783b */ /* 0x000ea40000004200 */
[----:B----4-:R-:W-:Y:S02]  /*adf0*/  ISETP.GT.AND P0, PT, R188, R133, PT ;  /* 0x00000085bc00720c */ /* 0x010fe40003f04270 */
[----:B------:R-:W-:Y:S03]  /*ae00*/  MOV R133, R132 ;  /* 0x0000008400857202 */ /* 0x000fe60000000f00 */
[C---:B------:R-:W-:Y:S08]  /*ae10*/  HMMA.16816.F32 R52, R176.reuse, R12, R52 ;  /* 0x0000000cb034723c */ /* 0x040ff00000001834 */
[C---:B------:R-:W-:Y:S01]  /*ae20*/  HMMA.16816.F32 R56, R176.reuse, R14, R56 ;  /* 0x0000000eb038723c */ /* 0x040fe20000001838 */
[----:B------:R-:W4:Y:S07]  /*ae30*/  LDSM.16.MT88.4 R12, [R251+0x5800] ;  /* 0x00580000fb0c783b */ /* 0x000f2e0000004200 */
        /* <DEDUP_REMOVED lines=9> */
[C---:B----4-:R-:W-:Y:S08]  /*aed0*/  HMMA.16816.F32 R84, R176.reuse, R12, R84 ;  /* 0x0000000cb054723c */ /* 0x050ff00000001854 */
[C---:B------:R-:W-:Y:S01]  /*aee0*/  HMMA.16816.F32 R88, R176.reuse, R14, R88 ;  /* 0x0000000eb058723c */ /* 0x040fe20000001858 */
[----:B------:R-:W4:Y:S07]  /*aef0*/  LDSM.16.MT88.4 R12, [R251+0x7800] ;  /* 0x00780000fb0c783b */ /* 0x000f2e0000004200 */
[C---:B---3--:R-:W-:Y:S08]  /*af00*/  HMMA.16816.F32 R92, R176.reuse, R16, R92 ;  /* 0x00000010b05c723c */ /* 0x048ff0000000185c */
[C---:B------:R-:W-:Y:S01]  /*af10*/  HMMA.16816.F32 R96, R176.reuse, R18, R96 ;  /* 0x00000012b060723c */ /* 0x040fe20000001860 */
[----:B------:R-:W3:Y:S07]  /*af20*/  LDSM.16.MT88.4 R16, [R23+0x7800] ;  /* 0x007800001710783b */ /* 0x000eee0000004200 */
[C---:B-1----:R-:W-:Y:S08]  /*af30*/  HMMA.16816.F32 R100, R176.reuse, R4, R100 ;  /* 0x00000004b064723c */ /* 0x042ff00000001864 */
[C---:B------:R-:W-:Y:S08]  /*af40*/  HMMA.16816.F32 R104, R176.reuse, R6, R104 ;  /* 0x00000006b068723c */ /* 0x040ff00000001868 */
[C---:B--2---:R-:W-:Y:S08]  /*af50*/  HMMA.16816.F32 R108, R176.reuse, R8, R108 ;  /* 0x00000008b06c723c */ /* 0x044ff0000000186c */
[C---:B------:R-:W-:Y:S08]  /*af60*/  HMMA.16816.F32 R112, R176.reuse, R10, R112 ;  /* 0x0000000ab070723c */ /* 0x040ff00000001870 */
[C---:B----4-:R-:W-:Y:S08]  /*af70*/  HMMA.16816.F32 R116, R176.reuse, R12, R116 ;  /* 0x0000000cb074723c */ /* 0x050ff00000001874 */
[C---:B------:R-:W-:Y:S08]  /*af80*/  HMMA.16816.F32 R120, R176.reuse, R14, R120 ;  /* 0x0000000eb078723c */ /* 0x040ff00000001878 */
[C---:B---3--:R-:W-:Y:S07]  /*af90*/  HMMA.16816.F32 R124, R176.reuse, R16, R124 ;  /* 0x00000010b07c723c */ /* 0x048fee000000187c */
[----:B------:R-:W-:Y:S01]  /*afa0*/  MOV R16, R3 ;  /* 0x0000000300107202 */ /* 0x000fe20000000f00 */
[----:B------:R-:W-:Y:S01]  /*afb0*/  HMMA.16816.F32 R128, R176, R18, R128 ;  /* 0x00000012b080723c */ /* 0x000fe20000001880 */
[----:B------:R-:W-:-:S07]  /*afc0*/  @P0 BRA `(.L_x_1059) ;  /* 0xffffb82000000947 */ /* 0x000fce000383ffff */
.L_x_1048:
[----:B----4-:R-:W2:Y:S04]  /*afd0*/  LDL R2, [R1+0xa8] ;  /* 0x0000a80001027983 */ /* 0x010ea80000100800 */
[----:B------:R-:W2:Y:S02]  /*afe0*/  LDL R0, [R1+0x68] ;  /* 0x0000680001007983 */ /* 0x000ea40000100800 */
[----:B--2---:R-:W-:-:S13]  /*aff0*/  ISETP.GE.AND P0, PT, R0, R2, PT ;  /* 0x000000020000720c */ /* 0x004fda0003f06270 */
[----:B------:R-:W-:Y:S05]  /*b000*/  @!P0 BRA `(.L_x_1060) ;  /* 0x00003fe000008947 */ /* 0x000fea0003800000 */
[----:B------:R-:W-:Y:S02]  /*b010*/  MOV R134, R16 ;  /* 0x0000001000867202 */ /* 0x000fe40000000f00 */
[----:B------:R-:W-:Y:S02]  /*b020*/  MOV R133, R132 ;  /* 0x0000008400857202 */ /* 0x000fe40000000f00 */
.L_x_1067:
[----:B------:R-:W2:Y:S01]  /*b030*/  LDL R6, [R1+0x8c] ;  /* 0x00008c0001067983 */ /* 0x000ea20000100800 */
[----:B------:R-:W-:Y:S04]  /*b040*/  DEPBAR.LE SB0, 0x0 ;  /* 0x000080000000791a */ /* 0x000fe80000000000 */
[----:B------:R-:W3:Y:S01]  /*b050*/  LDL R12, [R1+0x4] ;  /* 0x00000400010c7983 */ /* 0x000ee20000100800 */
[----:B------:R-:W-:Y:S03]  /*b060*/  WARPSYNC 0xffffffff ;  /* 0xffffffff00007948 */ /* 0x000fe60003800000 */
[----:B------:R-:W4:Y:S04]  /*b070*/  LDL R28, [R1+0x84] ;  /* 0x00008400011c7983 */ /* 0x000f280000100800 */
[----:B------:R-:W5:Y:S04]  /*b080*/  LDL R7, [R1+0x3c] ;  /* 0x00003c0001077983 */ /* 0x000f680000100800 */
[----:B------:R-:W4:Y:S04]  /*b090*/  LDL.64 R22, [R1+0xc8] ;  /* 0x0000c80001167983 */ /* 0x000f280000100a00 */
[----:B------:R-:W4:Y:S04]  /*b0a0*/  LDL R4, [R1+0x44] ;  /* 0x0000440001047983 */ /* 0x000f280000100800 */
[----:B------:R-:W4:Y:S04]  /*b0b0*/  LDL R20, [R1+0x94] ;  /* 0x0000940001147983 */ /* 0x000f280000100800 */
[----:B------:R-:W4:Y:S04]  /*b0c0*/  LDL R5, [R1+0x40] ;  /* 0x0000400001057983 */ /* 0x000f280000100800 */
[----:B------:R-:W4:Y:S04]  /*b0d0*/  LDL R21, [R1+0x174] ;  /* 0x0001740001157983 */ /* 0x000f280000100800 */
[----:B------:R-:W4:Y:S04]  /*b0e0*/  LDL R15, [R1+0x178] ;  /* 0x00017800010f7983 */ /* 0x000f280000100800 */
[----:B------:R-:W4:Y:S04]  /*b0f0*/  LDL R14, [R1+0x98] ;  /* 0x00009800010e7983 */ /* 0x000f280000100800 */
[----:B------:R-:W4:Y:S04]  /*b100*/  LDL R13, [R1+0x17c] ;  /* 0x00017c00010d7983 */ /* 0x000f280000100800 */
[----:B------:R-:W-:Y:S06]  /*b110*/  BAR.SYNC.DEFER_BLOCKING 0x0 ;  /* 0x0000000000007b1d */ /* 0x000fec0000010000 */
[----:B------:R-:W1:Y:S04]  /*b120*/  LDSM.16.M88.4 R8, [R135] ;  /* 0x000000008708783b */ /* 0x000e680000000200 */
[----:B------:R-:W1:Y:S04]  /*b130*/  LDSM.16.M88.4 R16, [R135+0x800] ;  /* 0x000800008710783b */ /* 0x000e680000000200 */
[----:B------:R-:W1:Y:S04]  /*b140*/  LDSM.16.M88.4 R24, [R135+0x1000] ;  /* 0x001000008718783b */ /* 0x000e680000000200 */
[----:B------:R-:W1:Y:S04]  /*b150*/  LDSM.16.M88.4 R32, [R135+0x1800] ;  /* 0x001800008720783b */ /* 0x000e680000000200 */
[----:B---3--:R3:W1:Y:S01]  /*b160*/  LDSM.16.M88.4 R176, [R12] ;  /* 0x000000000cb0783b */ /* 0x0086620000000200 */
[----:B--2---:R-:W-:Y:S01]  /*b170*/  SHF.R.S32.HI R0, RZ, 0x1f, R6 ;  /* 0x0000001fff007819 */ /* 0x004fe20000011406 */
[----:B------:R-:W-:Y:S04]  /*b180*/  IMAD.WIDE.U32 R2, R6, c[0x0][0x208], RZ ;  /* 0x0000820006027a25 */ /* 0x000fe800078e00ff */
[----:B------:R-:W-:Y:S01]  /*b190*/  IMAD R0, R0, c[0x0][0x208], RZ ;  /* 0x0000820000007a24 */ /* 0x000fe200078e02ff */
[----:B-----5:R2:W1:Y:S03]  /*b1a0*/  LDSM.16.M88.4 R180, [R7] ;  /* 0x0000000007b4783b */ /* 0x0204660000000200 */
[----:B------:R-:W-:Y:S02]  /*b1b0*/  IMAD R0, R6, c[0x0][0x20c], R0 ;  /* 0x0000830006007a24 */ /* 0x000fe400078e0200 */
[----:B------:R-:W5:Y:S02]  /*b1c0*/  LDL R6, [R1+0xd8] ;  /* 0x0000d80001067983 */ /* 0x000f640000100800 */
[----:B------:R-:W-:Y:S02]  /*b1d0*/  IMAD.IADD R3, R3, 0x1, R0 ;  /* 0x0000000103037824 */ /* 0x000fe400078e0200 */
[----:B----4-:R4:W1:Y:S02]  /*b1e0*/  LDSM.16.M88.4 R188, [R4] ;  /* 0x0000000004bc783b */ /* 0x0108640000000200 */
[----:B------:R-:W-:Y:S05]  /*b1f0*/  IMAD.WIDE.U32 R2, R28, c[0x0][0x218], R2 ;  /* 0x000086001c027a25 */ /* 0x000fea00078e0002 */
[----:B------:R-:W-:Y:S01]  /*b200*/  IADD3 R0, P0, R22, R2, RZ ;  /* 0x0000000216007210 */ /* 0x000fe20007f1e0ff */
[----:B---3--:R-:W3:Y:S01]  /*b210*/  LDL R12, [R1+0x9c] ;  /* 0x00009c00010c7983 */ /* 0x008ee20000100800 */
[----:B------:R-:W-:Y:S03]  /*b220*/  SHF.L.U64.HI R29, R20, 0x1, R21 ;  /* 0x00000001141d7819 */ /* 0x000fe60000010215 */
[----:B------:R1:W3:Y:S04]  /*b230*/  LDSM.16.M88.4 R184, [R5] ;  /* 0x0000000005b8783b */ /* 0x0002e80000000200 */
[----:B--2---:R-:W2:Y:S01]  /*b240*/  LDL R7, [R1+0x180] ;  /* 0x0001800001077983 */ /* 0x004ea20000100800 */
[----:B------:R-:W-:Y:S03]  /*b250*/  SHF.L.U32 R31, R14, 0x1, RZ ;  /* 0x000000010e1f7819 */ /* 0x000fe600000006ff */
[----:B----4-:R-:W2:Y:S01]  /*b260*/  LDL R4, [R1+0x88] ;  /* 0x0000880001047983 */ /* 0x010ea20000100800 */
[----:B-1----:R-:W-:Y:S05]  /*b270*/  SHF.R.S32.HI R5, RZ, 0x1f, R28 ;  /* 0x0000001fff057819 */ /* 0x002fea000001141c */
[----:B------:R-:W-:Y:S04]  /*b280*/  IMAD R5, R5, c[0x0][0x218], RZ ;  /* 0x0000860005057a24 */ /* 0x000fe800078e02ff */
[----:B------:R-:W-:Y:S01]  /*b290*/  IMAD R5, R28, c[0x0][0x21c], R5 ;  /* 0x000087001c057a24 */ /* 0x000fe200078e0205 */
[----:B------:R-:W-:Y:S04]  /*b2a0*/  SHF.L.U64.HI R28, R14, 0x1, R15 ;  /* 0x000000010e1c7819 */ /* 0x000fe8000001020f */
[----:B-----5:R-:W-:Y:S02]  /*b2b0*/  IADD3.X R5, R6, R3, R5, P0, !PT ;  /* 0x0000000306057210 */ /* 0x020fe400007fe405 */
[C---:B------:R-:W-:Y:S04]  /*b2c0*/  LEA R6, P0, R0.reuse, c[0x0][0x1f8], 0x1 ;  /* 0x00007e0000067a11 */ /* 0x040fe800078008ff */
[----:B------:R-:W-:Y:S01]  /*b2d0*/  LEA.HI.X R5, R0, c[0x0][0x1fc], R5, 0x1, P0 ;  /* 0x00007f0000057a11 */ /* 0x000fe200000f0c05 */
[----:B------:R-:W-:Y:S01]  /*b2e0*/  IMAD.SHL.U32 R0, R20, 0x2, RZ ;  /* 0x0000000214007824 */ /* 0x000fe200078e00ff */
[C---:B---3--:R-:W-:Y:S04]  /*b2f0*/  SHF.L.U64.HI R15, R12.reuse, 0x1, R13 ;  /* 0x000000010c0f7819 */ /* 0x048fe8000001020d */
[----:B------:R1:W-:Y:S01]  /*b300*/  STL [R1+0x58], R0 ;  /* 0x0000580001007387 */ /* 0x0003e20000100800 */
[----:B------:R-:W-:Y:S01]  /*b310*/  IMAD.SHL.U32 R23, R12, 0x2, RZ ;  /* 0x000000020c177824 */ /* 0x000fe200078e00ff */
[C---:B--2---:R-:W-:Y:S02]  /*b320*/  SHF.L.U64.HI R14, R4.reuse, 0x1, R7 ;  /* 0x00000001040e7819 */ /* 0x044fe40000010207 */
[----:B------:R-:W-:Y:S01]  /*b330*/  SHF.L.U32 R20, R4, 0x1, RZ ;  /* 0x0000000104147819 */ /* 0x000fe200000006ff */
[----:B------:R-:W-:-:S05]  /*b340*/  BRA.DIV ~URZ, `(.L_x_1061) ;  /* 0x00007da27f007947 */ /* 0x000fca000b800000 */
[----:B-1----:R1:W2:Y:S02]  /*b350*/  SHFL.IDX PT, R0, R5, RZ, 0x181f ;  /* 0x00181fff05007589 */ /* 0x0022a400000e0000 */
.L_x_1092:
[----:B------:R-:W3:Y:S01]  /*b360*/  LDL R2, [R1+0x88] ;  /* 0x0000880001027983 */ /* 0x000ee20000100800 */
[----:B------:R-:W-:Y:S04]  /*b370*/  BSSY B0, `(.L_x_1062) ;  /* 0x00001b2000007945 */ /* 0x000fe80003800000 */
[----:B------:R-:W4:Y:S05]  /*b380*/  LDL R12, [R1+0x9c] ;  /* 0x00009c00010c7983 */ /* 0x000f2a0000100800 */
[----:B--2---:R-:W2:Y:S05]  /*b390*/  LDL R7, [R1+0x98] ;  /* 0x0000980001077983 */ /* 0x004eaa0000100800 */
[----:B------:R-:W2:Y:S05]  /*b3a0*/  LDL R22, [R1+0x94] ;  /* 0x0000940001167983 */ /* 0x000eaa0000100800 */
[----:B------:R-:W2:Y:S05]  /*b3b0*/  LDL.LU R21, [R1+0x58] ;  /* 0x0000580001157983 */ /* 0x000eaa0000300800 */
[----:B------:R1:W-:Y:S05]  /*b3c0*/  STL [R1+0x20c], R36 ;  /* 0x00020c2401007387 */ /* 0x0003ea0000100800 */
[----:B------:R-:W3:Y:S05]  /*b3d0*/  SHFL.IDX PT, R4, R6, RZ, 0x181f ;  /* 0x00181fff06047589 */ /* 0x000eea00000e0000 */
[----:B-1----:R-:W2:Y:S01]  /*b3e0*/  LDL R36, [R1+0x54] ;  /* 0x0000540001247983 */ /* 0x002ea20000100800 */
[----:B---3--:R-:W-:Y:S02]  /*b3f0*/  ISETP.GE.AND P1, PT, R2, c[0x0][0x1d4], PT ;  /* 0x0000750002007a0c */ /* 0x008fe40003f26270 */
[----:B------:R-:W-:Y:S02]  /*b400*/  IADD3 R2, P0, R4, R20, RZ ;  /* 0x0000001404027210 */ /* 0x000fe40007f1e0ff */
[----:B------:R-:W-:Y:S02]  /*b410*/  SEL R132, RZ, 0x10, P1 ;  /* 0x00000010ff847807 */ /* 0x000fe40000800000 */
[----:B----4-:R-:W-:Y:S01]  /*b420*/  ISETP.GE.AND P5, PT, R12, c[0x0][0x1d4], PT ;  /* 0x000075000c007a0c */ /* 0x010fe20003fa6270 */
[----:B------:R-:W-:Y:S01]  /*b430*/  IMAD.X R3, R0, 0x1, R14, P0 ;  /* 0x0000000100037824 */ /* 0x000fe200000e060e */
[----:B------:R-:W-:Y:S02]  /*b440*/  IADD3 R12, P0, R4, R23, RZ ;  /* 0x00000017040c7210 */ /* 0x000fe40007f1e0ff */
[----:B--2---:R-:W-:Y:S02]  /*b450*/  ISETP.GE.AND P4, PT, R7, c[0x0][0x1d4], PT ;  /* 0x0000750007007a0c */ /* 0x004fe40003f86270 */
[----:B------:R-:W-:Y:S02]  /*b460*/  IADD3.X R13, R0, R15, RZ, P0, !PT ;  /* 0x0000000f000d7210 */ /* 0x000fe400007fe4ff */
[----:B------:R-:W-:Y:S01]  /*b470*/  ISETP.GE.AND P3, PT, R22, c[0x0][0x1d4], PT ;  /* 0x0000750016007a0c */ /* 0x000fe20003f66270 */
[----:B------:R-:W-:Y:S01]  /*b480*/  @!PT LDS RZ, [RZ] ;  /* 0x00000000fffff984 */ /* 0x000fe20000000800 */
[----:B------:R-:W-:Y:S01]  /*b490*/  @!PT LDS RZ, [RZ] ;  /* 0x00000000fffff984 */ /* 0x000fe20000000800 */
[----:B------:R1:W-:Y:S05]  /*b4a0*/  LDGSTS.E.BYPASS.LTC128B.128 [R36+0x100], [R2.64], !P1 ;  /* 0x0010000002247fae */ /* 0x0003ea000c901d46 */
[----:B------:R2:W-:Y:S05]  /*b4b0*/  LDGSTS.E.BYPASS.LTC128B.128 [R36+0x2100], [R12.64], !P5 ;  /* 0x021000000c247fae */ /* 0x0005ea000e901d46 */
[----:B-1----:R1:W3:Y:S05]  /*b4c0*/  SHFL.IDX PT, R2, R6, 0x1, 0x181f ;  /* 0x00381f0006027f89 */ /* 0x0022ea00000e0000 */
[----:B------:R4:W3:Y:S01]  /*b4d0*/  SHFL.IDX PT, R3, R5, 0x1, 0x181f ;  /* 0x00381f0005037f89 */ /* 0x0008e200000e0000 */
[----:B--2---:R-:W-:Y:S04]  /*b4e0*/  IADD3 R12, -R132, 0x10, RZ ;  /* 0x00000010840c7810 */ /* 0x004fe80007ffe1ff */
[----:B------:R-:W-:Y:S02]  /*b4f0*/  LOP3.LUT R12, R12, 0xf, RZ, 0xc0, !PT ;  /* 0x0000000f0c0c7812 */ /* 0x000fe400078ec0ff */
[----:B-1----:R-:W-:Y:S05]  /*b500*/  IADD3 R6, P0, R4, R31, RZ ;  /* 0x0000001f04067210 */ /* 0x002fea0007f1e0ff */
[----:B------:R-:W-:Y:S01]  /*b510*/  IMAD.X R7, R0, 0x1, R28, P0 ;  /* 0x0000000100077824 */ /* 0x000fe200000e061c */
[----:B------:R-:W-:Y:S04]  /*b520*/  IADD3 R4, P0, R4, R21, RZ ;  /* 0x0000001504047210 */ /* 0x000fe80007f1e0ff */
[----:B------:R1:W-:Y:S01]  /*b530*/  LDGSTS.E.BYPASS.LTC128B.128 [R36+0x4100], [R6.64], !P4 ;  /* 0x0410000006247fae */ /* 0x0003e2000e101d46 */
[----:B----4-:R-:W-:Y:S02]  /*b540*/  IADD3.X R5, R0, R29, RZ, P0, !PT ;  /* 0x0000001d00057210 */ /* 0x010fe400007fe4ff */
[----:B------:R-:W-:Y:S02]  /*b550*/  SEL R0, RZ, 0x10, P5 ;  /* 0x00000010ff007807 */ /* 0x000fe40002800000 */
[-C--:B---3--:R-:W-:Y:S01]  /*b560*/  IADD3 R12, P1, P0, R12, R2.reuse, R20 ;  /* 0x000000020c0c7210 */ /* 0x088fe2000783e014 */
[----:B------:R2:W-:Y:S01]  /*b570*/  LDGSTS.E.BYPASS.LTC128B.128 [R36+0x6100], [R4.64], !P3 ;  /* 0x0610000004247fae */ /* 0x0005e2000d901d46 */
[----:B------:R-:W-:Y:S02]  /*b580*/  IADD3 R22, -R0, 0x10, RZ ;  /* 0x0000001000167810 */ /* 0x000fe40007ffe1ff */
[----:B------:R-:W-:Y:S02]  /*b590*/  SEL R20, RZ, 0x10, P3 ;  /* 0x00000010ff147807 */ /* 0x000fe40001800000 */
[----:B------:R-:W-:Y:S02]  /*b5a0*/  LOP3.LUT R22, R22, 0xf, RZ, 0xc0, !PT ;  /* 0x0000000f16167812 */ /* 0x000fe400078ec0ff */
[-C--:B------:R-:W-:Y:S02]  /*b5b0*/  IADD3.X R13, RZ, R3.reuse, R14, P1, P0 ;  /* 0x00000003ff0d7210 */ /* 0x080fe40000fe040e */
[-C--:B------:R-:W-:Y:S04]  /*b5c0*/  IADD3 R22, P1, P0, R22, R2.reuse, R23 ;  /* 0x0000000216167210 */ /* 0x080fe8000783e017 */
[-C--:B------:R-:W-:Y:S01]  /*b5d0*/  IADD3.X R23, RZ, R3.reuse, R15, P1, P0 ;  /* 0x00000003ff177210 */ /* 0x080fe20000fe040f */
[----:B-1----:R-:W-:Y:S01]  /*b5e0*/  IMAD.MOV.U32 R7, RZ, RZ, R21 ;  /* 0x000000ffff077224 */ /* 0x002fe200078e0015 */
[----:B------:R-:W-:Y:S04]  /*b5f0*/  SEL R21, RZ, 0x10, P4 ;  /* 0x00000010ff157807 */ /* 0x000fe80002000000 */
[C---:B------:R-:W-:Y:S02]  /*b600*/  IADD3 R30, -R21.reuse, 0x10, RZ ;  /* 0x00000010151e7810 */ /* 0x040fe40007ffe1ff */
[----:B--2---:R-:W-:Y:S02]  /*b610*/  IADD3 R4, -R20, 0x10, RZ ;  /* 0x0000001014047810 */ /* 0x004fe40007ffe1ff */
[----:B------:R-:W-:Y:S02]  /*b620*/  LOP3.LUT R30, R30, 0xf, RZ, 0xc0, !PT ;  /* 0x0000000f1e1e7812 */ /* 0x000fe400078ec0ff */
[----:B------:R-:W-:Y:S02]  /*b630*/  LOP3.LUT R4, R4, 0xf, RZ, 0xc0, !PT ;  /* 0x0000000f04047812 */ /* 0x000fe400078ec0ff */
[-C--:B------:R-:W-:Y:S04]  /*b640*/  IADD3 R30, P1, P0, R30, R2.reuse, R31 ;  /* 0x000000021e1e7210 */ /* 0x080fe8000783e01f */
[-C--:B------:R-:W-:Y:S02]  /*b650*/  IADD3.X R31, RZ, R3.reuse, R28, P1, P0 ;  /* 0x00000003ff1f7210 */ /* 0x080fe40000fe041c */
[----:B------:R-:W-:Y:S02]  /*b660*/  IADD3 R2, P1, P0, R4, R2, R7 ;  /* 0x0000000204027210 */ /* 0x000fe4000783e007 */
[C---:B------:R-:W-:Y:S03]  /*b670*/  HMMA.16816.F32 R4, R168.reuse, R8, RZ ;  /* 0x00000008a804723c */ /* 0x040fe600000018ff */
[----:B------:R-:W-:Y:S02]  /*b680*/  IADD3.X R3, RZ, R3, R29, P1, P0 ;  /* 0x00000003ff037210 */ /* 0x000fe40000fe041d */
[----:B------:R-:W-:Y:S02]  /*b690*/  ISETP.NE.U32.AND P1, PT, R132, RZ, PT ;  /* 0x000000ff8400720c */ /* 0x000fe40003f25070 */
[----:B------:R-:W-:Y:S01]  /*b6a0*/  ISETP.NE.U32.AND P0, PT, R0, RZ, PT ;  /* 0x000000ff0000720c */ /* 0x000fe20003f05070 */
[C---:B------:R-:W-:Y:S10]  /*b6b0*/  HMMA.16816.F32 R8, R168.reuse, R10, RZ ;  /* 0x0000000aa808723c */ /* 0x040ff400000018ff */
[----:B------:R1:W-:Y:S01]  /*b6c0*/  LDGSTS.E.BYPASS.LTC128B.128.ZFILL [R36+0x1100], [R12.64], P1 ;  /* 0x011000000c247fae */ /* 0x0003e20008941d46 */
[----:B------:R-:W-:Y:S04]  /*b6d0*/  ISETP.NE.U32.AND P1, PT, R21, RZ, PT ;  /* 0x000000ff1500720c */ /* 0x000fe80003f25070 */
[----:B------:R2:W-:Y:S01]  /*b6e0*/  LDGSTS.E.BYPASS.LTC128B.128.ZFILL [R36+0x3100], [R22.64], P0 ;  /* 0x0310000016247fae */ /* 0x0005e20008141d46 */
[----:B------:R-:W-:Y:S08]  /*b6f0*/  ISETP.NE.U32.AND P0, PT, R20, RZ, PT ;  /* 0x000000ff1400720c */ /* 0x000ff00003f05070 */
[----:B------:R3:W-:Y:S05]  /*b700*/  LDGSTS.E.BYPASS.LTC128B.128.ZFILL [R36+0x5100], [R30.64], P1 ;  /* 0x051000001e247fae */ /* 0x0007ea0008941d46 */
[----:B------:R3:W-:Y:S05]  /*b710*/  LDGSTS.E.BYPASS.LTC128B.128.ZFILL [R36+0x7100], [R2.64], P0 ;  /* 0x0710000002247fae */ /* 0x0007ea0008141d46 */
[----:B------:R-:W0:Y:S01]  /*b720*/  LDGDEPBAR ;  /* 0x00000000000079af */ /* 0x000e220000000000 */
[C---:B-1----:R-:W-:Y:S08]  /*b730*/  HMMA.16816.F32 R12, R168.reuse, R16, RZ ;  /* 0x00000010a80c723c */ /* 0x042ff000000018ff */
[C---:B------:R-:W-:Y:S08]  /*b740*/  HMMA.16816.F32 R16, R168.reuse, R18, RZ ;  /* 0x00000012a810723c */ /* 0x040ff000000018ff */
[C---:B--2---:R-:W-:Y:S01]  /*b750*/  HMMA.16816.F32 R20, R168.reuse, R24, RZ ;  /* 0x00000018a814723c */ /* 0x044fe200000018ff */
[----:B---3--:R1:W5:Y:S07]  /*b760*/  LDL.LU R36, [R1+0x20c] ;  /* 0x00020c0001247983 */ /* 0x00836e0000300800 */
[C---:B------:R-:W-:Y:S01]  /*b770*/  HMMA.16816.F32 R24, R168.reuse, R26, RZ ;  /* 0x0000001aa818723c */ /* 0x040fe200000018ff */
[----:B------:R-:W2:Y:S05]  /*b780*/  LDL R2, [R1+0xc] ;  /* 0x00000c0001027983 */ /* 0x000eaa0000100800 */
[----:B------:R-:W3:Y:S02]  /*b790*/  LDL R3, [R1+0x10] ;  /* 0x0000100001037983 */ /* 0x000ee40000100800 */
[C---:B------:R-:W-:Y:S03]  /*b7a0*/  HMMA.16816.F32 R28, R168.reuse, R32, RZ ;  /* 0x00000020a81c723c */ /* 0x040fe600000018ff */
[----:B------:R-:W3:Y:S05]  /*b7b0*/  LDL R0, [R1+0x14] ;  /* 0x0000140001007983 */ /* 0x000eea0000100800 */
        /* <DEDUP_REMOVED lines=37> */
[C---:B-1----:R-:W-:Y:S01]  /*ba10*/  HMMA.16816.F32 R4, R200.reuse, R176, R4 ;  /* 0x000000b0c804723c */ /* 0x042fe20000001804 */
[----:B------:R-:W4:Y:S07]  /*ba20*/  LDL R177, [R1+0x18] ;  /* 0x0000180001b17983 */ /* 0x000f2e0000100800 */
[C---:B------:R-:W-:Y:S08]  /*ba30*/  HMMA.16816.F32 R8, R200.reuse, R178, R8 ;  /* 0x000000b2c808723c */ /* 0x040ff00000001808 */
[C---:B------:R-:W-:Y:S08]  /*ba40*/  HMMA.16816.F32 R12, R200.reuse, R180, R12 ;  /* 0x000000b4c80c723c */ /* 0x040ff0000000180c */
[C---:B------:R-:W-:Y:S08]  /*ba50*/  HMMA.16816.F32 R16, R200.reuse, R182, R16 ;  /* 0x000000b6c810723c */ /* 0x040ff00000001810 */
[C---:B------:R-:W-:Y:S08]  /*ba60*/  HMMA.16816.F32 R20, R200.reuse, R184, R20 ;  /* 0x000000b8c814723c */ /* 0x040ff00000001814 */
[C---:B------:R-:W-:Y:S08]  /*ba70*/  HMMA.16816.F32 R24, R200.reuse, R186, R24 ;  /* 0x000000bac818723c */ /* 0x040ff00000001818 */
[C---:B------:R-:W-:Y:S08]  /*ba80*/  HMMA.16816.F32 R28, R200.reuse, R188, R28 ;  /* 0x000000bcc81c723c */ /* 0x040ff0000000181c */
[----:B------:R-:W-:Y:S01]  /*ba90*/  HMMA.16816.F32 R32, R200, R190, R32 ;  /* 0x000000bec820723c */ /* 0x000fe20000001820 */
[----:B--2---:R1:W-:Y:S05]  /*baa0*/  LDSM.16.M88.4 R180, [R2] ;  /* 0x0000000002b4783b */ /* 0x0043ea0000000200 */
[----:B---3--:R2:W-:Y:S05]  /*bab0*/  LDSM.16.M88.4 R184, [R3] ;  /* 0x0000000003b8783b */ /* 0x0085ea0000000200 */
[----:B------:R3:W-:Y:S05]  /*bac0*/  LDSM.16.M88.4 R188, [R0] ;  /* 0x0000000000bc783b */ /* 0x0007ea0000000200 */
[----:B-1----:R-:W4:Y:S05]  /*bad0*/  LDL R2, [R1+0x20] ;  /* 0x0000200001027983 */ /* 0x002f2a0000100800 */
[----:B--2---:R-:W2:Y:S05]  /*bae0*/  LDL R3, [R1+0x1c] ;  /* 0x00001c0001037983 */ /* 0x004eaa0000100800 */
[----:B---3--:R-:W3:Y:S05]  /*baf0*/  LDL R0, [R1+0x24] ;  /* 0x0000240001007983 */ /* 0x008eea0000100800 */
[----:B----4-:R-:W1:Y:S02]  /*bb00*/  LDSM.16.M88.4 R176, [R177] ;  /* 0x00000000b1b0783b */ /* 0x010e640000000200 */
[C---:B-1----:R-:W-:Y:S08]  /*bb10*/  HMMA.16816.F32 R4, R204.reuse, R176, R4 ;  /* 0x000000b0cc04723c */ /* 0x042ff00000001804 */
[C---:B------:R-:W-:Y:S01]  /*bb20*/  HMMA.16816.F32 R8, R204.reuse, R178, R8 ;  /* 0x000000b2cc08723c */ /* 0x040fe20000001808 */
[----:B------:R-:W1:Y:S07]  /*bb30*/  LDSM.16.M88.4 R176, [R249+0x2000] ;  /* 0x00200000f9b0783b */ /* 0x000e6e0000000200 */
[C---:B------:R-:W-:Y:S08]  /*bb40*/  HMMA.16816.F32 R12, R204.reuse, R180, R12 ;  /* 0x000000b4cc0c723c */ /* 0x040ff0000000180c */
[C---:B------:R-:W-:Y:S01]  /*bb50*/  HMMA.16816.F32 R16, R204.reuse, R182, R16 ;  /* 0x000000b6cc10723c */ /* 0x040fe20000001810 */
[----:B------:R-:W4:Y:S07]  /*bb60*/  LDSM.16.M88.4 R180, [R249+0x2800] ;  /* 0x00280000f9b4783b */ /* 0x000f2e0000000200 */
        /* <DEDUP_REMOVED lines=8> */
[----:B------:R-:W1:Y:S07]  /*bbf0*/  LDSM.16.M88.4 R176, [R248+-0x4000] ;  /* 0xffc00000f8b0783b */ /* 0x000e6e0000000200 */
[C---:B----4-:R-:W-:Y:S08]  /*bc00*/  HMMA.16816.F32 R12, R208.reuse, R180, R12 ;  /* 0x000000b4d00c723c */ /* 0x050ff0000000180c */
[C---:B------:R-:W-:Y:S01]  /*bc10*/  HMMA.16816.F32 R16, R208.reuse, R182, R16 ;  /* 0x000000b6d010723c */ /* 0x040fe20000001810 */
[----:B------:R-:W4:Y:S07]  /*bc20*/  LDSM.16.M88.4 R180, [R248+-0x3800] ;  /* 0xffc80000f8b4783b */ /* 0x000f2e0000000200 */
[C---:B--2---:R-:W-:Y:S08]  /*bc30*/  HMMA.16816.F32 R20, R208.reuse, R184, R20 ;  /* 0x000000b8d014723c */ /* 0x044ff00000001814 */
[C---:B------:R-:W-:Y:S01]  /*bc40*/  HMMA.16816.F32 R24, R208.reuse, R186, R24 ;  /* 0x000000bad018723c */ /* 0x040fe20000001818 */
[----:B------:R-:W2:Y:S07]  /*bc50*/  LDSM.16.M88.4 R184, [R248+-0x3000] ;  /* 0xffd00000f8b8783b */ /* 0x000eae0000000200 */
[C---:B---3--:R-:W-:Y:S08]  /*bc60*/  HMMA.16816.F32 R28, R208.reuse, R188, R28 ;  /* 0x000000bcd01c723c */ /* 0x048ff0000000181c */
[----:B------:R-:W-:Y:S01]  /*bc70*/  HMMA.16816.F32 R32, R208, R190, R32 ;  /* 0x000000bed020723c */ /* 0x000fe20000001820 */
[----:B------:R-:W-:Y:S07]  /*bc80*/  LDSM.16.M88.4 R188, [R135+0x4000] ;  /* 0x0040000087bc783b */ /* 0x000fee0000000200 */
[C---:B-1----:R-:W-:Y:S08]  /*bc90*/  HMMA.16816.F32 R4, R212.reuse, R176, R4 ;  /* 0x000000b0d404723c */ /* 0x042ff00000001804 */
[C---:B------:R-:W-:Y:S01]  /*bca0*/  HMMA.16816.F32 R8, R212.reuse, R178, R8 ;  /* 0x000000b2d408723c */ /* 0x040fe20000001808 */
[----:B------:R-:W1:Y:S07]  /*bcb0*/  LDSM.16.M88.4 R176, [R248+-0x2800] ;  /* 0xffd80000f8b0783b */ /* 0x000e6e0000000200 */
[C---:B----4-:R-:W-:Y:S08]  /*bcc0*/  HMMA.16816.F32 R12, R212.reuse, R180, R12 ;  /* 0x000000b4d40c723c */ /* 0x050ff0000000180c */
[C---:B------:R-:W-:Y:S01]  /*bcd0*/  HMMA.16816.F32 R16, R212.reuse, R182, R16 ;  /* 0x000000b6d410723c */ /* 0x040fe20000001810 */
[----:B------:R-:W3:Y:S07]  /*bce0*/  LDSM.16.M88.4 R180, [R135+0x4800] ;  /* 0x0048000087b4783b */ /* 0x000eee0000000200 */
[C---:B--2---:R-:W-:Y:S08]  /*bcf0*/  HMMA.16816.F32 R20, R212.reuse, R184, R20 ;  /* 0x000000b8d414723c */ /* 0x044ff00000001814 */
[C---:B------:R-:W-:Y:S01]  /*bd00*/  HMMA.16816.F32 R24, R212.reuse, R186, R24 ;  /* 0x000000bad418723c */ /* 0x040fe20000001818 */
[----:B------:R-:W-:Y:S07]  /*bd10*/  LDSM.16.M88.4 R184, [R135+0x5800] ;  /* 0x0058000087b8783b */ /* 0x000fee0000000200 */
[C---:B-1----:R-:W-:Y:S08]  /*bd20*/  HMMA.16816.F32 R28, R212.reuse, R176, R28 ;  /* 0x000000b0d41c723c */ /* 0x042ff0000000181c */
[----:B------:R-:W-:Y:S01]  /*bd30*/  HMMA.16816.F32 R32, R212, R178, R32 ;  /* 0x000000b2d420723c */ /* 0x000fe20000001820 */
[----:B------:R-:W1:Y:S07]  /*bd40*/  LDSM.16.M88.4 R176, [R135+0x5000] ;  /* 0x0050000087b0783b */ /* 0x000e6e0000000200 */
[C---:B------:R-:W-:Y:S01]  /*bd50*/  HMMA.16816.F32 R4, R216.reuse, R188, R4 ;  /* 0x000000bcd804723c */ /* 0x040fe20000001804 */
[----:B------:R-:W2:Y:S07]  /*bd60*/  LDL R189, [R1+0x28] ;  /* 0x0000280001bd7983 */ /* 0x000eae0000100800 */
[C---:B------:R-:W-:Y:S08]  /*bd70*/  HMMA.16816.F32 R8, R216.reuse, R190, R8 ;  /* 0x000000bed808723c */ /* 0x040ff00000001808 */
[C---:B---3--:R-:W-:Y:S08]  /*bd80*/  HMMA.16816.F32 R12, R216.reuse, R180, R12 ;  /* 0x000000b4d80c723c */ /* 0x048ff0000000180c */
[C---:B------:R-:W-:Y:S01]  /*bd90*/  HMMA.16816.F32 R16, R216.reuse, R182, R16 ;  /* 0x000000b6d810723c */ /* 0x040fe20000001810 */
[----:B------:R3:W-:Y:S07]  /*bda0*/  LDSM.16.M88.4 R180, [R2] ;  /* 0x0000000002b4783b */ /* 0x0007ee0000000200 */
[C---:B-1----:R-:W-:Y:S08]  /*bdb0*/  HMMA.16816.F32 R20, R216.reuse, R176, R20 ;  /* 0x000000b0d814723c */ /* 0x042ff00000001814 */
[C---:B------:R-:W-:Y:S01]  /*bdc0*/  HMMA.16816.F32 R24, R216.reuse, R178, R24 ;  /* 0x000000b2d818723c */ /* 0x040fe20000001818 */
[----:B------:R1:W-:Y:S05]  /*bdd0*/  LDSM.16.M88.4 R176, [R3] ;  /* 0x0000000003b0783b */ /* 0x0003ea0000000200 */
[----:B---3--:R-:W3:Y:S02]  /*bde0*/  LDL R2, [R1+0x30] ;  /* 0x0000300001027983 */ /* 0x008ee40000100800 */
[C---:B------:R-:W-:Y:S08]  /*bdf0*/  HMMA.16816.F32 R28, R216.reuse, R184, R28 ;  /* 0x000000b8d81c723c */ /* 0x040ff0000000181c */
[----:B------:R-:W-:Y:S01]  /*be00*/  HMMA.16816.F32 R32, R216, R186, R32 ;  /* 0x000000bad820723c */ /* 0x000fe20000001820 */
[----:B------:R4:W-:Y:S05]  /*be10*/  LDSM.16.M88.4 R184, [R0] ;  /* 0x0000000000b8783b */ /* 0x0009ea0000000200 */
[----:B-1----:R-:W3:Y:S05]  /*be20*/  LDL R3, [R1+0x2c] ;  /* 0x00002c0001037983 */ /* 0x002eea0000100800 */
[----:B----4-:R-:W4:Y:S05]  /*be30*/  LDL R0, [R1+0x34] ;  /* 0x0000340001007983 */ /* 0x010f2a0000100800 */
[----:B--2---:R-:W1:Y:S02]  /*be40*/  LDSM.16.M88.4 R188, [R189] ;  /* 0x00000000bdbc783b */ /* 0x004e640000000200 */
[C---:B-1----:R-:W-:Y:S08]  /*be50*/  HMMA.16816.F32 R4, R220.reuse, R188, R4 ;  /* 0x000000bcdc04723c */ /* 0x042ff00000001804 */
[C---:B------:R-:W-:Y:S01]  /*be60*/  HMMA.16816.F32 R8, R220.reuse, R190, R8 ;  /* 0x000000bedc08723c */ /* 0x040fe20000001808 */
[----:B------:R-:W-:Y:S07]  /*be70*/  LDSM.16.M88.4 R188, [R249+0x4800] ;  /* 0x00480000f9bc783b */ /* 0x000fee0000000200 */
[C---:B------:R-:W-:Y:S08]  /*be80*/  HMMA.16816.F32 R12, R220.reuse, R176, R12 ;  /* 0x000000b0dc0c723c */ /* 0x040ff0000000180c */
[C---:B------:R-:W-:Y:S01]  /*be90*/  HMMA.16816.F32 R16, R220.reuse, R178, R16 ;  /* 0x000000b2dc10723c */ /* 0x040fe20000001810 */
[----:B------:R-:W1:Y:S07]  /*bea0*/  LDSM.16.M88.4 R176, [R249+0x4000] ;  /* 0x00400000f9b0783b */ /* 0x000e6e0000000200 */
[C---:B------:R-:W-:Y:S08]  /*beb0*/  HMMA.16816.F32 R20, R220.reuse, R180, R20 ;  /* 0x000000b4dc14723c */ /* 0x040ff00000001814 */
[C---:B------:R-:W-:Y:S01]  /*bec0*/  HMMA.16816.F32 R24, R220.reuse, R182, R24 ;  /* 0x000000b6dc18723c */ /* 0x040fe20000001818 */
[----:B------:R-:W2:Y:S07]  /*bed0*/  LDSM.16.M88.4 R180, [R249+0x5000] ;  /* 0x00500000f9b4783b */ /* 0x000eae0000000200 */
        /* <DEDUP_REMOVED lines=8> */
[----:B------:R-:W3:Y:S07]  /*bf60*/  LDSM.16.M88.4 R188, [R248+-0x1800] ;  /* 0xffe80000f8bc783b */ /* 0x000eee0000000200 */
[C---:B--2---:R-:W-:Y:S08]  /*bf70*/  HMMA.16816.F32 R20, R224.reuse, R180, R20 ;  /* 0x000000b4e014723c */ /* 0x044ff00000001814 */
[C---:B------:R-:W-:Y:S01]  /*bf80*/  HMMA.16816.F32 R24, R224.reuse, R182, R24 ;  /* 0x000000b6e018723c */ /* 0x040fe20000001818 */
[----:B------:R-:W-:Y:S07]  /*bf90*/  LDSM.16.M88.4 R180, [R248+-0x800] ;  /* 0xfff80000f8b4783b */ /* 0x000fee0000000200 */
[C---:B-1----:R-:W-:Y:S08]  /*bfa0*/  HMMA.16816.F32 R28, R224.reuse, R176, R28 ;  /* 0x000000b0e01c723c */ /* 0x042ff0000000181c */
[----:B------:R-:W-:Y:S01]  /*bfb0*/  HMMA.16816.F32 R32, R224, R178, R32 ;  /* 0x000000b2e020723c */ /* 0x000fe20000001820 */
[----:B------:R-:W1:Y:S07]  /*bfc0*/  LDSM.16.M88.4 R176, [R248+-0x1000] ;  /* 0xfff00000f8b0783b */ /* 0x000e6e0000000200 */
[C---:B------:R-:W-:Y:S08]  /*bfd0*/  HMMA.16816.F32 R4, R228.reuse, R184, R4 ;  /* 0x000000b8e404723c */ /* 0x040ff00000001804 */
[C---:B------:R-:W-:Y:S01]  /*bfe0*/  HMMA.16816.F32 R8, R228.reuse, R186, R8 ;  /* 0x000000bae408723c */ /* 0x040fe20000001808 */
[----:B------:R-:W2:Y:S07]  /*bff0*/  LDSM.16.M88.4 R184, [R135+0x6000] ;  /* 0x0060000087b8783b */ /* 0x000eae0000000200 */
[C---:B---3--:R-:W-:Y:S08]  /*c000*/  HMMA.16816.F32 R12, R228.reuse, R188, R12 ;  /* 0x000000bce40c723c */ /* 0x048ff0000000180c */
[C---:B------:R-:W-:Y:S01]  /*c010*/  HMMA.16816.F32 R16, R228.reuse, R190, R16 ;  /* 0x000000bee410723c */ /* 0x040fe20000001810 */
[----:B------:R-:W-:Y:S07]  /*c020*/  LDSM.16.M88.4 R188, [R135+0x7000] ;  /* 0x0070000087bc783b */ /* 0x000fee0000000200 */
[C---:B-1----:R-:W-:Y:S08]  /*c030*/  HMMA.16816.F32 R20, R228.reuse, R176, R20 ;  /* 0x000000b0e414723c */ /* 0x042ff00000001814 */
[C---:B------:R-:W-:Y:S01]  /*c040*/  HMMA.16816.F32 R24, R228.reuse, R178, R24 ;  /* 0x000000b2e418723c */ /* 0x040fe20000001818 */
[----:B------:R-:W1:Y:S07]  /*c050*/  LDSM.16.M88.4 R176, [R135+0x6800] ;  /* 0x0068000087b0783b */ /* 0x000e6e0000000200 */
[C---:B------:R-:W-:Y:S08]  /*c060*/  HMMA.16816.F32 R28, R228.reuse, R180, R28 ;  /* 0x000000b4e41c723c */ /* 0x040ff0000000181c */
[----:B------:R-:W-:Y:S01]  /*c070*/  HMMA.16816.F32 R32, R228, R182, R32 ;  /* 0x000000b6e420723c */ /* 0x000fe20000001820 */
[----:B------:R-:W3:Y:S07]  /*c080*/  LDSM.16.M88.4 R180, [R135+0x7800] ;  /* 0x0078000087b4783b */ /* 0x000eee0000000200 */
[C---:B--2---:R-:W-:Y:S01]  /*c090*/  HMMA.16816.F32 R4, R232.reuse, R184, R4 ;  /* 0x000000b8e804723c */ /* 0x044fe20000001804 */
[----:B------:R-:W2:Y:S07]  /*c0a0*/  LDL R185, [R1+0x8] ;  /* 0x0000080001b97983 */ /* 0x000eae0000100800 */
[C---:B------:R-:W-:Y:S08]  /*c0b0*/  HMMA.16816.F32 R8, R232.reuse, R186, R8 ;  /* 0x000000bae808723c */ /* 0x040ff00000001808 */
[C---:B-1----:R-:W-:Y:S08]  /*c0c0*/  HMMA.16816.F32 R12, R232.reuse, R176, R12 ;  /* 0x000000b0e80c723c */ /* 0x042ff0000000180c */
[C---:B------:R-:W-:Y:S08]  /*c0d0*/  HMMA.16816.F32 R16, R232.reuse, R178, R16 ;  /* 0x000000b2e810723c */ /* 0x040ff00000001810 */
[C---:B------:R-:W-:Y:S08]  /*c0e0*/  HMMA.16816.F32 R20, R232.reuse, R188, R20 ;  /* 0x000000bce814723c */ /* 0x040ff00000001814 */
[C---:B------:R-:W-:Y:S01]  /*c0f0*/  HMMA.16816.F32 R24, R232.reuse, R190, R24 ;  /* 0x000000bee818723c */ /* 0x040fe20000001818 */
[----:B------:R-:W-:Y:S07]  /*c100*/  LDSM.16.M88.4 R188, [R2] ;  /* 0x0000000002bc783b */ /* 0x000fee0000000200 */
[C---:B---3--:R-:W-:Y:S08]  /*c110*/  HMMA.16816.F32 R28, R232.reuse, R180, R28 ;  /* 0x000000b4e81c723c */ /* 0x048ff0000000181c */
[----:B------:R-:W-:Y:S01]  /*c120*/  HMMA.16816.F32 R32, R232, R182, R32 ;  /* 0x000000b6e820723c */ /* 0x000fe20000001820 */
[----:B------:R-:W-:Y:S05]  /*c130*/  LDSM.16.M88.4 R180, [R249+0x6000] ;  /* 0x00600000f9b4783b */ /* 0x000fea0000000200 */
[----:B--2---:R-:W1:Y:S05]  /*c140*/  LDSM.16.M88.4 R176, [R185] ;  /* 0x00000000b9b0783b */ /* 0x004e6a0000000200 */
[----:B------:R-:W2:Y:S01]  /*c150*/  LDSM.16.M88.4 R184, [R3] ;  /* 0x0000000003b8783b */ /* 0x000ea20000000200 */
[C---:B-1----:R-:W-:Y:S08]  /*c160*/  HMMA.16816.F32 R4, R236.reuse, R176, R4 ;  /* 0x000000b0ec04723c */ /* 0x042ff00000001804 */
[C---:B------:R-:W-:Y:S01]  /*c170*/  HMMA.16816.F32 R8, R236.reuse, R178, R8 ;  /* 0x000000b2ec08723c */ /* 0x040fe20000001808 */
[----:B----4-:R-:W1:Y:S07]  /*c180*/  LDSM.16.M88.4 R176, [R0] ;  /* 0x0000000000b0783b */ /* 0x010e6e0000000200 */
[C---:B--2---:R-:W-:Y:S08]  /*c190*/  HMMA.16816.F32 R12, R236.reuse, R184, R12 ;  /* 0x000000b8ec0c723c */ /* 0x044ff0000000180c */
[C---:B------:R-:W-:Y:S01]  /*c1a0*/  HMMA.16816.F32 R16, R236.reuse, R186, R16 ;  /* 0x000000baec10723c */ /* 0x040fe20000001810 */
[----:B------:R-:W2:Y:S07]  /*c1b0*/  LDSM.16.M88.4 R184, [R249+0x6800] ;  /* 0x00680000f9b8783b */ /* 0x000eae0000000200 */
[C---:B------:R-:W-:Y:S08]  /*c1c0*/  HMMA.16816.F32 R20, R236.reuse, R188, R20 ;  /* 0x000000bcec14723c */ /* 0x040ff00000001814 */
        /* <DEDUP_REMOVED lines=43> */
[----:B------:R-:W3:Y:S10]  /*c480*/  MUFU.TANH R3, R10 ;  /* 0x0000000a00037308 */ /* 0x000ef40000002400 */
[----:B------:R4:W3:Y:S01]  /*c490*/  MUFU.TANH R190, R11 ;  /* 0x0000000b00be7308 */ /* 0x0008e20000002400 */
[----:B-1----:R1:W-:Y:S05]  /*c4a0*/  STL [R1+0x64], R0 ;  /* 0x0000640001007387 */ /* 0x0023ea0000100800 */
[----:B--2---:R-:W2:Y:S04]  /*c4b0*/  LDL R2, [R1+0x68] ;  /* 0x0000680001027983 */ /* 0x004ea80000100800 */
[----:B------:R-:W2:Y:S01]  /*c4c0*/  MUFU.TANH R184, R13 ;  /* 0x0000000d00b87308 */ /* 0x000ea20000002400 */
[----:B------:R-:W3:Y:S09]  /*c4d0*/  LDSM.16.M88.4 R4, [R248+0x1000] ;  /* 0x00100000f804783b */ /* 0x000ef20000000200 */
[----:B------:R-:W2:Y:S01]  /*c4e0*/  MUFU.TANH R187, R14 ;  /* 0x0000000e00bb7308 */ /* 0x000ea20000002400 */
[----:B----4-:R-:W4:Y:S01]  /*c4f0*/  LDSM.16.M88.4 R8, [R248+0x1800] ;  /* 0x00180000f808783b */ /* 0x010f220000000200 */
[----:B------:R-:W-:Y:S04]  /*c500*/  DEPBAR.LE SB0, 0x0 ;  /* 0x000080000000791a */ /* 0x000fe80000000000 */
[----:B-1----:R-:W2:Y:S04]  /*c510*/  LDL R0, [R1+0xa8] ;  /* 0x0000a80001007983 */ /* 0x002ea80000100800 */
[----:B------:R-:W1:Y:S01]  /*c520*/  MUFU.TANH R186, R15 ;  /* 0x0000000f00ba7308 */ /* 0x000e620000002400 */
[----:B---3--:R3:W-:Y:S09]  /*c530*/  STL [R1+0x5c], R3 ;  /* 0x00005c0301007387 */ /* 0x0087f20000100800 */
[----:B------:R-:W1:Y:S01]  /*c540*/  MUFU.TANH R183, R16 ;  /* 0x0000001000b77308 */ /* 0x000e620000002400 */
[----:B------:R-:W-:Y:S09]  /*c550*/  BAR.SYNC.DEFER_BLOCKING 0x0 ;  /* 0x0000000000007b1d */ /* 0x000ff20000010000 */
[----:B------:R1:W1:Y:S01]  /*c560*/  MUFU.TANH R180, R17 ;  /* 0x0000001100b47308 */ /* 0x0002620000002400 */
[C---:B------:R-:W-:Y:S09]  /*c570*/  HMMA.16816.F32 R20, R244.reuse, R4, R20 ;  /* 0x00000004f414723c */ /* 0x040ff20000001814 */
[----:B------:R-:W1:Y:S01]  /*c580*/  MUFU.TANH R182, R18 ;  /* 0x0000001200b67308 */ /* 0x000e620000002400 */
[C---:B------:R-:W-:Y:S09]  /*c590*/  HMMA.16816.F32 R24, R244.reuse, R6, R24 ;  /* 0x00000006f418723c */ /* 0x040ff20000001818 */
[----:B------:R1:W1:Y:S01]  /*c5a0*/  MUFU.TANH R181, R19 ;  /* 0x0000001300b57308 */ /* 0x0002620000002400 */
[C---:B----4-:R-:W-:Y:S04]  /*c5b0*/  HMMA.16816.F32 R28, R244.reuse, R8, R28 ;  /* 0x00000008f41c723c */ /* 0x050fe8000000181c */
[----:B------:R-:W-:Y:S04]  /*c5c0*/  FMUL.FTZ R20, R20, c[0x0][0x320] ;  /* 0x0000c80014147a20 */ /* 0x000fe80000410000 */
[----:B------:R-:W-:Y:S01]  /*c5d0*/  HMMA.16816.F32 R32, R244, R10, R32 ;  /* 0x0000000af420723c */ /* 0x000fe20000001820 */
[----:B------:R-:W4:Y:S03]  /*c5e0*/  MUFU.TANH R185, R12 ;  /* 0x0000000c00b97308 */ /* 0x000f260000002400 */
[----:B------:R-:W-:Y:S02]  /*c5f0*/  FMUL.FTZ R21, R21, c[0x0][0x320] ;  /* 0x0000c80015157a20 */ /* 0x000fe40000410000 */
[----:B------:R-:W-:Y:S02]  /*c600*/  FMUL.FTZ R22, R22, c[0x0][0x320] ;  /* 0x0000c80016167a20 */ /* 0x000fe40000410000 */
[----:B------:R-:W-:Y:S03]  /*c610*/  FMUL.FTZ R23, R23, c[0x0][0x320] ;  /* 0x0000c80017177a20 */ /* 0x000fe60000410000 */
[----:B------:R3:W2:Y:S05]  /*c620*/  MUFU.TANH R179, R20 ;  /* 0x0000001400b37308 */ /* 0x0006aa0000002400 */
[----:B-1----:R-:W-:Y:S02]  /*c630*/  FMUL.FTZ R17, R29, c[0x0][0x320] ;  /* 0x0000c8001d117a20 */ /* 0x002fe40000410000 */
[----:B------:R-:W-:Y:S02]  /*c640*/  FMUL.FTZ R19, R30, c[0x0][0x320] ;  /* 0x0000c8001e137a20 */ /* 0x000fe40000410000 */
[----:B------:R-:W-:Y:S01]  /*c650*/  FMUL.FTZ R18, R31, c[0x0][0x320] ;  /* 0x0000c8001f127a20 */ /* 0x000fe20000410000 */
[----:B------:R1:W1:Y:S03]  /*c660*/  MUFU.TANH R176, R21 ;  /* 0x0000001500b07308 */ /* 0x0002660000002400 */
[----:B------:R-:W-:Y:S02]  /*c670*/  FMUL.FTZ R14, R32, c[0x0][0x320] ;  /* 0x0000c800200e7a20 */ /* 0x000fe40000410000 */
[----:B------:R-:W-:Y:S02]  /*c680*/  FMUL.FTZ R13, R33, c[0x0][0x320] ;  /* 0x0000c800210d7a20 */ /* 0x000fe40000410000 */
[----:B------:R-:W-:Y:S02]  /*c690*/  FMUL.FTZ R16, R34, c[0x0][0x320] ;  /* 0x0000c80022107a20 */ /* 0x000fe40000410000 */
[----:B------:R-:W-:Y:S01]  /*c6a0*/  FMUL.FTZ R15, R35, c[0x0][0x320] ;  /* 0x0000c800230f7a20 */ /* 0x000fe20000410000 */
[----:B------:R4:W2:Y:S01]  /*c6b0*/  MUFU.TANH R178, R22 ;  /* 0x0000001600b27308 */ /* 0x0008a20000002400 */
[----:B---3--:R-:W-:Y:S09]  /*c6c0*/  FMUL.FTZ R20, R28, c[0x0][0x320] ;  /* 0x0000c8001c147a20 */ /* 0x008ff20000410000 */
[----:B------:R3:W2:Y:S01]  /*c6d0*/  MUFU.TANH R177, R23 ;  /* 0x0000001700b17308 */ /* 0x0006a20000002400 */
[----:B-1----:R-:W-:Y:S09]  /*c6e0*/  FMUL.FTZ R21, R25, c[0x0][0x320] ;  /* 0x0000c80019157a20 */ /* 0x002ff20000410000 */
[----:B------:R-:W1:Y:S01]  /*c6f0*/  MUFU.TANH R21, R21 ;  /* 0x0000001500157308 */ /* 0x000e620000002400 */
[----:B----4-:R-:W-:Y:S02]  /*c700*/  FMUL.FTZ R22, R24, c[0x0][0x320] ;  /* 0x0000c80018167a20 */ /* 0x010fe40000410000 */
[----:B------:R-:W-:Y:S07]  /*c710*/  FMUL.FTZ R24, R26, c[0x0][0x320] ;  /* 0x0000c8001a187a20 */ /* 0x000fee0000410000 */
[----:B------:R-:W4:Y:S01]  /*c720*/  MUFU.TANH R22, R22 ;  /* 0x0000001600167308 */ /* 0x000f220000002400 */
[----:B---3--:R-:W-:Y:S09]  /*c730*/  FMUL.FTZ R23, R27, c[0x0][0x320] ;  /* 0x0000c8001b177a20 */ /* 0x008ff20000410000 */
[----:B------:R-:W3:Y:S10]  /*c740*/  MUFU.TANH R24, R24 ;  /* 0x0000001800187308 */ /* 0x000ef40000002400 */
        /* <DEDUP_REMOVED lines=9> */
[----:B--2---:R-:W-:Y:S11]  /*c7e0*/  ISETP.GT.AND P0, PT, R2, R0, PT ;  /* 0x000000000200720c */ /* 0x004ff60003f04270 */
[----:B------:R-:W-:Y:S02]  /*c7f0*/  @!UPT UIADD3 URZ, URZ, URZ, URZ ;  /* 0x0000003f3f3ff290 */ /* 0x000fe4000fffe03f */
[----:B------:R-:W-:-:S05]  /*c800*/  @!P0 BRA `(.L_x_1063) ;  /* 0x0000068000008947 */ /* 0x000fca0003800000 */
[----:B-1-34-:R-:W1:Y:S01]  /*c810*/  S2R R12, SR_TID.X ;  /* 0x00000000000c7919 */ /* 0x01ae620000002100 */
[----:B------:R-:W-:Y:S03]  /*c820*/  IMAD.MOV.U32 R6, RZ, RZ, c[0x0][0x2b8] ;  /* 0x0000ae00ff067624 */ /* 0x000fe600078e00ff */
[----:B------:R-:W2:Y:S02]  /*c830*/  LDL R3, [R1+0xb4] ;  /* 0x0000b40001037983 */ /* 0x000ea40000100800 */
[----:B------:R-:W-:Y:S02]  /*c840*/  ISETP.NE.AND P2, PT, R6, 0x1, PT ;  /* 0x000000010600780c */ /* 0x000fe40003f45270 */
[----:B------:R-:W3:Y:S04]  /*c850*/  LDL.64 R4, [R1+0xc0] ;  /* 0x0000c00001047983 */ /* 0x000ee80000100a00 */
[----:B------:R-:W4:Y:S04]  /*c860*/  LDL.64 R28, [R1+0xb8] ;  /* 0x0000b800011c7983 */ /* 0x000f280000100a00 */
[----:B------:R-:W3:Y:S04]  /*c870*/  LDL R8, [R1+0xd0] ;  /* 0x0000d00001087983 */ /* 0x000ee80000100800 */
[----:B------:R-:W3:Y:S04]  /*c880*/  LDL R11, [R1+0x174] ;  /* 0x00017400010b7983 */ /* 0x000ee80000100800 */
[----:B------:R-:W4:Y:S01]  /*c890*/  LDL R26, [R1+0x94] ;  /* 0x00009400011a7983 */ /* 0x000f220000100800 */
[--C-:B-1----:R-:W-:Y:S02]  /*c8a0*/  SHF.R.S32.HI R0, RZ, 0x1f, R12.reuse ;  /* 0x0000001fff007819 */ /* 0x102fe4000001140c */
[----:B------:R-:W-:Y:S01]  /*c8b0*/  SHF.R.S32.HI R7, RZ, 0x1f, R12 ;  /* 0x0000001fff077819 */ /* 0x000fe2000001140c */
[----:B------:R-:W4:Y:S01]  /*c8c0*/  LDL R10, [R1+0x178] ;  /* 0x00017800010a7983 */ /* 0x000f220000100800 */
[-C--:B------:R-:W-:Y:S02]  /*c8d0*/  LEA.HI R0, R0, R12.reuse, RZ, 0x3 ;  /* 0x0000000c00007211 */ /* 0x080fe400078f18ff */
[----:B------:R-:W-:Y:S01]  /*c8e0*/  LEA.HI R7, R7, R12, RZ, 0x3 ;  /* 0x0000000c07077211 */ /* 0x000fe200078f18ff */
[----:B------:R-:W4:Y:S01]  /*c8f0*/  LDL R25, [R1+0x98] ;  /* 0x0000980001197983 */ /* 0x000f220000100800 */
[----:B------:R-:W-:Y:S02]  /*c900*/  LOP3.LUT R0, R0, 0xfffffff8, RZ, 0xc0, !PT ;  /* 0xfffffff800007812 */ /* 0x000fe400078ec0ff */
[----:B------:R-:W-:Y:S01]  /*c910*/  SHF.R.S32.HI R7, RZ, 0x3, R7 ;  /* 0x00000003ff077819 */ /* 0x000fe20000011407 */
[----:B------:R-:W4:Y:S02]  /*c920*/  LDL R6, [R1+0x9c] ;  /* 0x00009c0001067983 */ /* 0x000f240000100800 */
[----:B------:R-:W-:Y:S02]  /*c930*/  IMAD.IADD R0, R12, 0x1, -R0 ;  /* 0x000000010c007824 */ /* 0x000fe400078e0a00 */
[----:B------:R-:W4:Y:S02]  /*c940*/  LDL R12, [R1+0xd4] ;  /* 0x0000d400010c7983 */ /* 0x000f240000100800 */
[----:B------:R-:W-:Y:S02]  /*c950*/  IMAD R0, R0, 0x20, R7 ;  /* 0x0000002000007824 */ /* 0x000fe400078e0207 */
[----:B------:R-:W4:Y:S04]  /*c960*/  LDL R7, [R1+0x88] ;  /* 0x0000880001077983 */ /* 0x000f280000100800 */
[----:B------:R-:W4:Y:S01]  /*c970*/  LDL R9, [R1+0x17c] ;  /* 0x00017c0001097983 */ /* 0x000f220000100800 */
[----:B--2---:R-:W-:Y:S05]  /*c980*/  IMAD R2, R2, 0x40, R3 ;  /* 0x0000004002027824 */ /* 0x004fea00078e0203 */
[----:B------:R-:W-:Y:S05]  /*c990*/  IADD3 R2, R2, -0x40, R0 ;  /* 0xffffffc002027810 */ /* 0x000fea0007ffe000 */
[----:B------:R-:W-:Y:S04]  /*c9a0*/  @P2 IMAD.HI.U32 R3, R2, c[0x0][0x2bc], RZ ;  /* 0x0000af0002032a27 */ /* 0x000fe800078e00ff */
[----:B------:R-:W-:Y:S01]  /*c9b0*/  IMAD.MOV.U32 R0, RZ, RZ, R2 ;  /* 0x000000ffff007224 */ /* 0x000fe200078e0002 */
[----:B------:R-:W-:Y:S04]  /*c9c0*/  @P2 SHF.R.U32.HI R0, RZ, c[0x0][0x2c0], R3 ;  /* 0x0000b000ff002a19 */ /* 0x000fe80000011603 */
[C---:B---3--:R-:W-:Y:S04]  /*c9d0*/  @!P6 IADD3 R3, P0, R0.reuse, R4, RZ ;  /* 0x000000040003e210 */ /* 0x048fe80007f1e0ff */
[----:B----4-:R-:W-:Y:S01]  /*c9e0*/  @!P6 LEA.HI.X.SX32 R5, R0, R12, 0x1, P0 ;  /* 0x0000000c0005e211 */ /* 0x010fe200000f0eff */
[----:B------:R-:W-:Y:S01]  /*c9f0*/  IMAD.MOV.U32 R12, RZ, RZ, RZ ;  /* 0x000000ffff0c7224 */ /* 0x000fe200078e00ff */
[C---:B------:R-:W-:Y:S01]  /*ca00*/  @!P6 LEA R4, P0, R3.reuse, c[0x0][0x2a0], 0x2 ;  /* 0x0000a8000304ea11 */ /* 0x040fe200078010ff */
[----:B------:R-:W-:Y:S03]  /*ca10*/  IMAD.MOV R0, RZ, RZ, -R0 ;  /* 0x000000ffff007224 */ /* 0x000fe600078e0a00 */
[----:B------:R-:W-:Y:S01]  /*ca20*/  @!P6 LEA.HI.X R5, R3, c[0x0][0x2a4], R5, 0x2, P0 ;  /* 0x0000a9000305ea11 */ /* 0x000fe200000f1405 */
[----:B------:R-:W-:Y:S04]  /*ca30*/  IMAD R27, R0, c[0x0][0x2b8], R2 ;  /* 0x0000ae00001b7a24 */ /* 0x000fe800078e0202 */
[C---:B------:R-:W-:Y:S01]  /*ca40*/  IMAD.WIDE.U32 R2, R27.reuse, c[0x0][0x1e0], RZ ;  /* 0x000078001b027a25 */ /* 0x040fe200078e00ff */
[----:B------:R1:W2:Y:S01]  /*ca50*/  @!P6 LDG.E R12, [R4.64] ;  /* 0x00000006040ce981 */ /* 0x0002a2000c1e1900 */
[----:B------:R-:W-:Y:S03]  /*ca60*/  SHF.R.S32.HI R0, RZ, 0x1f, R27 ;  /* 0x0000001fff007819 */ /* 0x000fe6000001141b */
[----:B------:R3:W-:Y:S02]  /*ca70*/  STL [R1+0x8c], R27 ;  /* 0x00008c1b01007387 */ /* 0x0007e40000100800 */
[----:B------:R-:W-:Y:S04]  /*ca80*/  IMAD R0, R0, c[0x0][0x1e0], RZ ;  /* 0x0000780000007a24 */ /* 0x000fe800078e02ff */
[----:B------:R-:W-:Y:S04]  /*ca90*/  IMAD R0, R27, c[0x0][0x1e4], R0 ;  /* 0x000079001b007a24 */ /* 0x000fe800078e0200 */
[----:B------:R-:W-:Y:S01]  /*caa0*/  IMAD.IADD R3, R3, 0x1, R0 ;  /* 0x0000000103037824 */ /* 0x000fe200078e0200 */
[----:B-1----:R-:W4:Y:S01]  /*cab0*/  LDL R4, [R1+0x180] ;  /* 0x0001800001047983 */ /* 0x002f220000100800 */
[----:B---3--:R-:W-:Y:S01]  /*cac0*/  IMAD.SHL.U32 R27, R25, 0x2, RZ ;  /* 0x00000002191b7824 */ /* 0x008fe200078e00ff */
[----:B--2---:R-:W-:Y:S02]  /*cad0*/  SHF.R.S32.HI R5, RZ, 0x1f, R12 ;  /* 0x0000001fff057819 */ /* 0x004fe4000001140c */
[----:B------:R1:W-:Y:S01]  /*cae0*/  STL [R1+0x84], R12 ;  /* 0x0000840c01007387 */ /* 0x0003e20000100800 */
[----:B------:R-:W-:Y:S04]  /*caf0*/  IMAD.WIDE.U32 R2, R12, c[0x0][0x1f0], R2 ;  /* 0x00007c000c027a25 */ /* 0x000fe800078e0002 */
[----:B------:R-:W-:Y:S01]  /*cb00*/  IMAD R5, R5, c[0x0][0x1f0], RZ ;  /* 0x00007c0005057a24 */ /* 0x000fe200078e02ff */
[----:B------:R-:W-:Y:S01]  /*cb10*/  IADD3 R0, P0, R28, R2, RZ ;  /* 0x000000021c007210 */ /* 0x000fe20007f1e0ff */
[----:B------:R-:W-:Y:S02]  /*cb20*/  IMAD.SHL.U32 R28, R26, 0x2, RZ ;  /* 0x000000021a1c7824 */ /* 0x000fe400078e00ff */
[----:B------:R-:W-:Y:S05]  /*cb30*/  IMAD R5, R12, c[0x0][0x1f4], R5 ;  /* 0x00007d000c057a24 */ /* 0x000fea00078e0205 */
[----:B------:R-:W-:Y:S02]  /*cb40*/  IADD3.X R5, R8, R3, R5, P0, !PT ;  /* 0x0000000308057210 */ /* 0x000fe400007fe405 */
[C---:B------:R-:W-:Y:S04]  /*cb50*/  LEA R8, P0, R0.reuse, c[0x0][0x1c8], 0x1 ;  /* 0x0000720000087a11 */ /* 0x040fe800078008ff */
[----:B------:R-:W-:Y:S02]  /*cb60*/  LEA.HI.X R5, R0, c[0x0][0x1cc], R5, 0x1, P0 ;  /* 0x0000730000057a11 */ /* 0x000fe400000f0c05 */
[----:B-1----:R-:W-:Y:S01]  /*cb70*/  SHF.L.U64.HI R12, R26, 0x1, R11 ;  /* 0x000000011a0c7819 */ /* 0x002fe2000001020b */
[C---:B------:R-:W-:Y:S01]  /*cb80*/  IMAD.SHL.U32 R26, R6.reuse, 0x2, RZ ;  /* 0x00000002061a7824 */ /* 0x040fe200078e00ff */
[----:B------:R-:W-:Y:S01]  /*cb90*/  SHF.L.U64.HI R11, R25, 0x1, R10 ;  /* 0x00000001190b7819 */ /* 0x000fe2000001020a */
[C---:B------:R-:W-:Y:S01]  /*cba0*/  IMAD.SHL.U32 R25, R7.reuse, 0x2, RZ ;  /* 0x0000000207197824 */ /* 0x040fe200078e00ff */
[----:B------:R-:W-:Y:S02]  /*cbb0*/  SHF.L.U64.HI R10, R6, 0x1, R9 ;  /* 0x00000001060a7819 */ /* 0x000fe40000010209 */
[----:B----4-:R-:W-:Y:S01]  /*cbc0*/  SHF.L.U64.HI R9, R7, 0x1, R4 ;  /* 0x0000000107097819 */ /* 0x010fe20000010204 */
[----:B------:R-:W-:-:S05]  /*cbd0*/  BRA.DIV ~URZ, `(.L_x_1064) ;  /* 0x000065727f007947 */ /* 0x000fca000b800000 */
[----:B------:R1:W2:Y:S02]  /*cbe0*/  SHFL.IDX PT, R4, R5, RZ, 0x181f ;  /* 0x00181fff05047589 */ /* 0x0002a400000e0000 */
.L_x_1093:
[----:B------:R-:W-:-:S05]  /*cbf0*/  BRA.DIV ~URZ, `(.L_x_1065) ;  /* 0x000065c27f007947 */ /* 0x000fca000b800000 */
[----:B------:R-:W3:Y:S01]  /*cc00*/  LDL R29, [R1+0x54] ;  /* 0x00005400011d7983 */ /* 0x000ee20000100800 */
[----:B------:R-:W-:Y:S03]  /*cc10*/  IADD3 R2, -R132, 0x10, RZ ;  /* 0x0000001084027810 */ /* 0x000fe60007ffe1ff */
[----:B------:R-:W4:Y:S01]  /*cc20*/  SHFL.IDX PT, R0, R8, RZ, 0x181f ;  /* 0x00181fff08007589 */ /* 0x000f2200000e0000 */
[----:B------:R-:W-:Y:S04]  /*cc30*/  LOP3.LUT R2, R2, 0xf, RZ, 0xc0, !PT ;  /* 0x0000000f02027812 */ /* 0x000fe800078ec0ff */
[----:B----4-:R-:W-:Y:S04]  /*cc40*/  IADD3 R2, P1, P0, R2, R0, R25 ;  /* 0x0000000002027210 */ /* 0x010fe8000783e019 */
[----:B--2---:R-:W-:Y:S02]  /*cc50*/  IADD3.X R3, RZ, R4, R9, P1, P0 ;  /* 0x00000004ff037210 */ /* 0x004fe40000fe0409 */
[----:B------:R-:W-:Y:S11]  /*cc60*/  ISETP.NE.U32.AND P0, PT, R132, RZ, PT ;  /* 0x000000ff8400720c */ /* 0x000ff60003f05070 */
[----:B------:R-:W-:Y:S02]  /*cc70*/  @!UPT UIADD3 URZ, URZ, URZ, URZ ;  /* 0x0000003f3f3ff290 */ /* 0x000fe4000fffe03f */
[----:B------:R-:W-:Y:S01]  /*cc80*/  @!PT LDS RZ, [RZ] ;  /* 0x00000000fffff984 */ /* 0x000fe20000000800 */
[----:B------:R-:W-:Y:S01]  /*cc90*/  @!PT LDS RZ, [RZ] ;  /* 0x00000000fffff984 */ /* 0x000fe20000000800 */
[----:B---3--:R2:W-:Y:S02]  /*cca0*/  LDGSTS.E.BYPASS.LTC128B.128.ZFILL [R29+0x10100], [R2.64], P0 ;  /* 0x10100000021d7fae */ /* 0x0085e40008141d46 */
[----:B--2---:R-:W-:Y:S05]  /*ccb0*/  IADD3 R2, P0, R0, R26, RZ ;  /* 0x0000001a00027210 */ /* 0x004fea0007f1e0ff */
[----:B------:R-:W-:Y:S05]  /*ccc0*/  IMAD.X R3, R4, 0x1, R10, P0 ;  /* 0x0000000104037824 */ /* 0x000fea00000e060a */
[----:B------:R2:W-:Y:S02]  /*ccd0*/  LDGSTS.E.BYPASS.LTC128B.128 [R29+0x12100], [R2.64], !P5 ;  /* 0x12100000021d7fae */ /* 0x0005e4000e901d46 */
[----:B--2---:R-:W-:Y:S05]  /*cce0*/  IADD3 R2, P0, R0, R27, RZ ;  /* 0x0000001b00027210 */ /* 0x004fea0007f1e0ff */
[----:B------:R-:W-:Y:S01]  /*ccf0*/  IMAD.X R3, R4, 0x1, R11, P0 ;  /* 0x0000000104037824 */ /* 0x000fe200000e060b */
[----:B------:R-:W-:Y:S02]  /*cd00*/  IADD3 R6, P0, R0, R28, RZ ;  /* 0x0000001c00067210 */ /* 0x000fe40007f1e0ff */
[----:B------:R2:W3:Y:S03]  /*cd10*/  SHFL.IDX PT, R0, R8, 0x1, 0x181f ;  /* 0x00381f0008007f89 */ /* 0x0004e600000e0000 */
[----:B------:R-:W-:Y:S01]  /*cd20*/  IMAD.X R7, R4, 0x1, R12, P0 ;  /* 0x0000000104077824 */ /* 0x000fe200000e060c */
[----:B------:R2:W-:Y:S04]  /*cd30*/  LDGSTS.E.BYPASS.LTC128B.128 [R29+0x14100], [R2.64], !P4 ;  /* 0x14100000021d7fae */ /* 0x0005e8000e101d46 */
[----:B------:R2:W4:Y:S04]  /*cd40*/  SHFL.IDX PT, R4, R5, 0x1, 0x181f ;  /* 0x00381f0005047f89 */ /* 0x00052800000e0000 */
[----:B------:R2:W-:Y:S02]  /*cd50*/  LDGSTS.E.BYPASS.LTC128B.128 [R29+0x16100], [R6.64], !P3 ;  /* 0x16100000061d7fae */ /* 0x0005e4000d901d46 */
.L_x_1094:
[----:B-12---:R-:W2:Y:S01]  /*cd60*/  LDL R5, [R1+0x54] ;  /* 0x0000540001057983 */ /* 0x006ea20000100800 */
[C---:B------:R-:W-:Y:S02]  /*cd70*/  IADD3 R2, -R132.reuse, 0x10, RZ ;  /* 0x0000001084027810 */ /* 0x040fe40007ffe1ff */
[----:B------:R-:W-:Y:S02]  /*cd80*/  ISETP.NE.U32.AND P0, PT, R132, RZ, PT ;  /* 0x000000ff8400720c */ /* 0x000fe40003f05070 */
[----:B------:R-:W-:Y:S04]  /*cd90*/  LOP3.LUT R2, R2, 0xf, RZ, 0xc0, !PT ;  /* 0x0000000f02027812 */ /* 0x000fe800078ec0ff */
[----:B---3--:R-:W-:Y:S04]  /*cda0*/  IADD3 R2, P2, P1, R2, R0, R25 ;  /* 0x0000000002027210 */ /* 0x008fe8000795e019 */
[----:B----4-:R-:W-:Y:S02]  /*cdb0*/  IADD3.X R3, RZ, R4, R9, P2, P1 ;  /* 0x00000004ff037210 */ /* 0x010fe400017e2409 */
[----:B------:R-:W-:Y:S05]  /*cdc0*/  IADD3 R6, P1, R0, R27, RZ ;  /* 0x0000001b00067210 */ /* 0x000fea0007f3e0ff */
[----:B------:R-:W-:Y:S01]  /*cdd0*/  IMAD.X R7, R4, 0x1, R11, P1 ;  /* 0x0000000104077824 */ /* 0x000fe200008e060b */
[----:B------:R-:W-:Y:S01]  /*cde0*/  @!PT LDS RZ, [RZ] ;  /* 0x00000000fffff984 */ /* 0x000fe20000000800 */
[----:B------:R-:W-:Y:S01]  /*cdf0*/  @!PT LDS RZ, [RZ] ;  /* 0x00000000fffff984 */ /* 0x000fe20000000800 */
[----:B------:R-:W-:Y:S01]  /*ce00*/  @!PT LDS RZ, [RZ] ;  /* 0x00000000fffff984 */ /* 0x000fe20000000800 */
[----:B--2---:R1:W-:Y:S01]  /*ce10*/  LDGSTS.E.BYPASS.LTC128B.128.ZFILL [R5+0x11100], [R2.64], P0 ;  /* 0x1110000002057fae */ /* 0x0043e20008141d46 */
[----:B------:R-:W-:Y:S05]  /*ce20*/  IADD3 R8, P0, R0, R26, RZ ;  /* 0x0000001a00087210 */ /* 0x000fea0007f1e0ff */
[----:B------:R-:W-:Y:S05]  /*ce30*/  IMAD.X R9, R4, 0x1, R10, P0 ;  /* 0x0000000104097824 */ /* 0x000fea00000e060a */
[----:B------:R2:W-:Y:S04]  /*ce40*/  LDGSTS.E.BYPASS.LTC128B.128 [R5+0x13100], [R8.64], !P5 ;  /* 0x1310000008057fae */ /* 0x0005e8000e901d46 */
[----:B------:R2:W-:Y:S01]  /*ce50*/  LDGSTS.E.BYPASS.LTC128B.128 [R5+0x15100], [R6.64], !P4 ;  /* 0x1510000006057fae */ /* 0x0005e2000e101d46 */
[----:B-1----:R-:W-:Y:S05]  /*ce60*/  IADD3 R2, P0, R0, R28, RZ ;  /* 0x0000001c00027210 */ /* 0x002fea0007f1e0ff */
[----:B------:R-:W-:Y:S05]  /*ce70*/  IMAD.X R3, R4, 0x1, R12, P0 ;  /* 0x0000000104037824 */ /* 0x000fea00000e060c */
[----:B------:R2:W-:Y:S03]  /*ce80*/  LDGSTS.E.BYPASS.LTC128B.128 [R5+0x17100], [R2.64], !P3 ;  /* 0x1710000002057fae */ /* 0x0005e6000d901d46 */
.L_x_1063:
[----:B-1-34-:R-:W-:Y:S05]  /*ce90*/  BSYNC B0 ;  /* 0x0000000000007941 */ /* 0x01afea0003800000 */
.L_x_1062:
[----:B--2---:R-:W-:Y:S01]  /*cea0*/  FMNMX.FTZ R2, R188, R133, !PT ;  /* 0x00000085bc027209 */ /* 0x004fe20007810000 */
[----:B------:R-:W2:Y:S04]  /*ceb0*/  LDL R0, [R1+0x58] ;  /* 0x0000580001007983 */ /* 0x000ea80000100800 */
[----:B------:R-:W3:Y:S04]  /*cec0*/  LDL R5, [R1+0x60] ;  /* 0x0000600001057983 */ /* 0x000ee80000100800 */
[----:B------:R-:W4:Y:S04]  /*ced0*/  LDL R4, [R1+0x64] ;  /* 0x0000640001047983 */ /* 0x000f280000100800 */
[----:B------:R-:W4:Y:S04]  /*cee0*/  LDL R3, [R1+0x5c] ;  /* 0x00005c0001037983 */ /* 0x000f280000100800 */
[----:B------:R-:W0:Y:S01]  /*cef0*/  LDGDEPBAR ;  /* 0x00000000000079af */ /* 0x000e220000000000 */
[----:B--2---:R-:W-:Y:S02]  /*cf00*/  FMNMX.FTZ R0, R0, R134, !PT ;  /* 0x0000008600007209 */ /* 0x004fe40007810000 */
[----:B---3--:R-:W-:Y:S02]  /*cf10*/  FMNMX.FTZ R2, R5, R2, !PT ;  /* 0x0000000205027209 */ /* 0x008fe40007810000 */
[----:B----4-:R-:W-:Y:S02]  /*cf20*/  FMNMX.FTZ R0, R4, R0, !PT ;  /* 0x0000000004007209 */ /* 0x010fe40007810000 */
        /* <DEDUP_REMOVED lines=36> */
.L_x_1095:
[----:B------:R-:W3:Y:S01]  /*d170*/  LDL.LU R2, [R1+0x60] ;  /* 0x0000600001027983 */ /* 0x000ee20000300800 */
[----:B--2---:R-:W-:Y:S01]  /*d180*/  FMNMX.FTZ R3, R0, R4, !PT ;  /* 0x0000000400037209 */ /* 0x004fe20007810000 */
[C---:B-1----:R-:W-:Y:S01]  /*d190*/  FMUL.FTZ R4, R132.reuse, c[0x0][0x2d0] ;  /* 0x0000b40084047a20 */ /* 0x042fe20000410000 */
[----:B------:R-:W-:Y:S01]  /*d1a0*/  WARPSYNC 0xffffffff ;  /* 0xffffffff00007948 */ /* 0x000fe20003800000 */
[----:B------:R-:W2:Y:S01]  /*d1b0*/  LDL.LU R32, [R1+0xa4] ;  /* 0x0000a40001207983 */ /* 0x000ea20000300800 */
[----:B------:R-:W-:Y:S02]  /*d1c0*/  FADD.FTZ R0, -R132, R133 ;  /* 0x0000008584007221 */ /* 0x000fe40000010100 */
[--C-:B------:R-:W-:Y:S01]  /*d1d0*/  FFMA.FTZ R7, R188, c[0x0][0x2d0], -R4.reuse ;  /* 0x0000b400bc077a23 */ /* 0x100fe20000010804 */
[----:B------:R-:W4:Y:S01]  /*d1e0*/  LDL.LU R31, [R1+0x58] ;  /* 0x00005800011f7983 */ /* 0x000f220000300800 */
[----:B------:R-:W-:Y:S02]  /*d1f0*/  FMUL.FTZ R0, R0, c[0x0][0x2d0] ;  /* 0x0000b40000007a20 */ /* 0x000fe40000410000 */
[--C-:B------:R-:W-:Y:S01]  /*d200*/  FFMA.FTZ R29, R176, c[0x0][0x2d0], -R4.reuse ;  /* 0x0000b400b01d7a23 */ /* 0x100fe20000010804 */
[----:B------:R-:W2:Y:S01]  /*d210*/  LDL.LU R30, [R1+0x64] ;  /* 0x00006400011e7983 */ /* 0x000ea20000300800 */
[----:B------:R-:W-:Y:S01]  /*d220*/  MUFU.EX2 R7, R7 ;  /* 0x0000000700077308 */ /* 0x000fe20000000800 */
[--C-:B------:R-:W-:Y:S02]  /*d230*/  FFMA.FTZ R10, R20, c[0x0][0x2d0], -R4.reuse ;  /* 0x0000b400140a7a23 */ /* 0x100fe40000010804 */
[----:B------:R-:W2:Y:S01]  /*d240*/  LDL.LU R27, [R1+0x5c] ;  /* 0x00005c00011b7983 */ /* 0x000ea20000300800 */
[--C-:B------:R-:W-:Y:S02]  /*d250*/  FFMA.FTZ R28, R21, c[0x0][0x2d0], -R4.reuse ;  /* 0x0000b400151c7a23 */ /* 0x100fe40000010804 */
[--C-:B------:R-:W-:Y:S02]  /*d260*/  FFMA.FTZ R5, R191, c[0x0][0x2d0], -R4.reuse ;  /* 0x0000b400bf057a23 */ /* 0x100fe40000010804 */
[--C-:B------:R-:W-:Y:S02]  /*d270*/  FFMA.FTZ R183, R183, c[0x0][0x2d0], -R4.reuse ;  /* 0x0000b400b7b77a23 */ /* 0x100fe40000010804 */
[----:B------:R4:W-:Y:S01]  /*d280*/  MUFU.EX2 R9, R5 ;  /* 0x0000000500097308 */ /* 0x0009e20000000800 */
[--C-:B------:R-:W-:Y:S02]  /*d290*/  FFMA.FTZ R14, R14, c[0x0][0x2d0], -R4.reuse ;  /* 0x0000b4000e0e7a23 */ /* 0x100fe40000010804 */
[--C-:B------:R-:W-:Y:S02]  /*d2a0*/  FFMA.FTZ R26, R13, c[0x0][0x2d0], -R4.reuse ;  /* 0x0000b4000d1a7a23 */ /* 0x100fe40000010804 */
        /* <DEDUP_REMOVED lines=8> */
[----:B---3--:R-:W-:Y:S03]  /*d330*/  FFMA.FTZ R6, R2, c[0x0][0x2d0], -R4 ;  /* 0x0000b40002067a23 */ /* 0x008fe60000010804 */
[----:B------:R-:W1:Y:S01]  /*d340*/  MUFU.EX2 R2, R0 ;  /* 0x0000000000027308 */ /* 0x000e620000000800 */
[----:B------:R-:W-:Y:S04]  /*d350*/  FMUL.FTZ R4, R3, c[0x0][0x2d0] ;  /* 0x0000b40003047a20 */ /* 0x000fe80000410000 */
[--C-:B------:R-:W-:Y:S02]  /*d360*/  FFMA.FTZ R189, R177, c[0x0][0x2d0], -R4.reuse ;  /* 0x0000b400b1bd7a23 */ /* 0x100fe40000010804 */
[--C-:B----4-:R-:W-:Y:S02]  /*d370*/  FFMA.FTZ R5, R31, c[0x0][0x2d0], -R4.reuse ;  /* 0x0000b4001f057a23 */ /* 0x110fe40000010804 */
[--C-:B------:R-:W-:Y:S01]  /*d380*/  FFMA.FTZ R22, R16, c[0x0][0x2d0], -R4.reuse ;  /* 0x0000b40010167a23 */ /* 0x100fe20000010804 */
[----:B------:R-:W3:Y:S01]  /*d390*/  MUFU.EX2 R176, R6 ;  /* 0x0000000600b07308 */ /* 0x000ee20000000800 */
[--C-:B------:R-:W-:Y:S02]  /*d3a0*/  FFMA.FTZ R190, R190, c[0x0][0x2d0], -R4.reuse ;  /* 0x0000b400bebe7a23 */ /* 0x100fe40000010804 */
[--C-:B------:R-:W-:Y:S02]  /*d3b0*/  FFMA.FTZ R182, R182, c[0x0][0x2d0], -R4.reuse ;  /* 0x0000b400b6b67a23 */ /* 0x100fe40000010804 */
[--C-:B--2---:R-:W-:Y:S02]  /*d3c0*/  FFMA.FTZ R133, R27, c[0x0][0x2d0], -R4.reuse ;  /* 0x0000b4001b857a23 */ /* 0x104fe40000010804 */
[--C-:B------:R-:W-:Y:S02]  /*d3d0*/  FFMA.FTZ R181, R181, c[0x0][0x2d0], -R4.reuse ;  /* 0x0000b400b5b57a23 */ /* 0x100fe40000010804 */
[--C-:B------:R-:W-:Y:S01]  /*d3e0*/  FFMA.FTZ R27, R24, c[0x0][0x2d0], -R4.reuse ;  /* 0x0000b400181b7a23 */ /* 0x100fe20000010804 */
[----:B------:R2:W-:Y:S01]  /*d3f0*/  MUFU.EX2 R177, R5 ;  /* 0x0000000500b17308 */ /* 0x0005e20000000800 */
[--C-:B------:R-:W-:Y:S02]  /*d400*/  FFMA.FTZ R23, R23, c[0x0][0x2d0], -R4.reuse ;  /* 0x0000b40017177a23 */ /* 0x100fe40000010804 */
[----:B------:R-:W-:Y:S02]  /*d410*/  FFMA.FTZ R19, R19, c[0x0][0x2d0], -R4 ;  /* 0x0000b40013137a23 */ /* 0x000fe40000010804 */
[C---:B-1----:R-:W-:Y:S02]  /*d420*/  FFMA.FTZ R0, R2.reuse, R32, R7 ;  /* 0x0000002002007223 */ /* 0x042fe40000010007 */
[C---:B------:R-:W-:Y:S02]  /*d430*/  FMUL.FTZ R32, R2.reuse, R136 ;  /* 0x0000008802207220 */ /* 0x040fe40000410000 */
[----:B------:R-:W4:Y:S01]  /*d440*/  LDL.LU R136, [R1+0xa0] ;  /* 0x0000a00001887983 */ /* 0x000f220000300800 */
[C---:B------:R-:W-:Y:S01]  /*d450*/  FMUL.FTZ R21, R2.reuse, R149 ;  /* 0x0000009502157220 */ /* 0x040fe20000410000 */
[----:B------:R-:W-:Y:S01]  /*d460*/  MOV R149, R10 ;  /* 0x0000000a00957202 */ /* 0x000fe20000000f00 */
[----:B------:R-:W-:Y:S01]  /*d470*/  FMUL.FTZ R33, R2, R137 ;  /* 0x0000008902217220 */ /* 0x000fe20000410000 */
[----:B------:R-:W-:Y:S01]  /*d480*/  MUFU.EX2 R189, R189 ;  /* 0x000000bd00bd7308 */ /* 0x000fe20000000800 */
[C---:B---3--:R-:W-:Y:S01]  /*d490*/  FADD.FTZ R6, R176.reuse, R0 ;  /* 0x00000000b0067221 */ /* 0x048fe20000010000 */
[----:B------:R-:W-:Y:S01]  /*d4a0*/  F2FP.PACK_AB R176, R176, R7 ;  /* 0x00000007b0b0723e */ /* 0x000fe200000000ff */
[----:B------:R-:W-:Y:S01]  /*d4b0*/  FADD.FTZ R0, -R3, R134 ;  /* 0x0000008603007221 */ /* 0x000fe20000010100 */
[----:B------:R-:W-:Y:S01]  /*d4c0*/  MOV R134, R12 ;  /* 0x0000000c00867202 */ /* 0x000fe20000000f00 */
[----:B------:R-:W-:Y:S02]  /*d4d0*/  FMUL.FTZ R16, R2, R152 ;  /* 0x0000009802107220 */ /* 0x000fe40000410000 */
[----:B------:R-:W-:Y:S02]  /*d4e0*/  FMUL.FTZ R0, R0, c[0x0][0x2d0] ;  /* 0x0000b40000007a20 */ /* 0x000fe40000410000 */
[----:B------:R-:W-:Y:S02]  /*d4f0*/  FFMA.FTZ R7, R30, c[0x0][0x2d0], -R4 ;  /* 0x0000b4001e077a23 */ /* 0x000fe40000010804 */
[C---:B------:R-:W-:Y:S02]  /*d500*/  FMUL.FTZ R12, R2.reuse, R156 ;  /* 0x0000009c020c7220 */ /* 0x040fe40000410000 */
[----:B------:R-:W1:Y:S01]  /*d510*/  MUFU.EX2 R0, R0 ;  /* 0x0000000000007308 */ /* 0x000e620000000800 */
[C---:B------:R-:W-:Y:S02]  /*d520*/  FMUL.FTZ R13, R2.reuse, R157 ;  /* 0x0000009d020d7220 */ /* 0x040fe40000410000 */
[----:B------:R-:W-:Y:S02]  /*d530*/  FMUL.FTZ R17, R2, R153 ;  /* 0x0000009902117220 */ /* 0x000fe40000410000 */
[----:B------:R-:W-:Y:S02]  /*d540*/  FADD.FTZ R6, R9, R6 ;  /* 0x0000000609067221 */ /* 0x000fe40000010000 */
[----:B------:R-:W-:Y:S02]  /*d550*/  FFMA.FTZ R18, R18, c[0x0][0x2d0], -R4 ;  /* 0x0000b40012127a23 */ /* 0x000fe40000010804 */
[----:B------:R-:W-:Y:S01]  /*d560*/  FADD.FTZ R188, R8, R6 ;  /* 0x0000000608bc7221 */ /* 0x000fe20000010000 */
[----:B------:R3:W-:Y:S01]  /*d570*/  MUFU.EX2 R153, R7 ;  /* 0x0000000700997308 */ /* 0x0007e20000000800 */
[----:B--2---:R-:W-:Y:S01]  /*d580*/  FMUL.FTZ R5, R2, R165 ;  /* 0x000000a502057220 */ /* 0x004fe20000410000 */
[----:B------:R-:W-:Y:S01]  /*d590*/  MOV R165, R22 ;  /* 0x0000001600a57202 */ /* 0x000fe20000000f00 */
[--C-:B------:R-:W-:Y:S02]  /*d5a0*/  FFMA.FTZ R187, R187, c[0x0][0x2d0], -R4.reuse ;  /* 0x0000b400bbbb7a23 */ /* 0x100fe40000010804 */
[--C-:B------:R-:W-:Y:S02]  /*d5b0*/  FFMA.FTZ R186, R186, c[0x0][0x2d0], -R4.reuse ;  /* 0x0000b400baba7a23 */ /* 0x100fe40000010804 */
[--C-:B------:R-:W-:Y:S01]  /*d5c0*/  FFMA.FTZ R191, R178, c[0x0][0x2d0], -R4.reuse ;  /* 0x0000b400b2bf7a23 */ /* 0x100fe20000010804 */
[----:B------:R-:W-:Y:S01]  /*d5d0*/  F2FP.PACK_AB R178, R8, R9 ;  /* 0x0000000908b2723e */ /* 0x000fe200000000ff */
[----:B------:R-:W-:Y:S01]  /*d5e0*/  FFMA.FTZ R15, R15, c[0x0][0x2d0], -R4 ;  /* 0x0000b4000f0f7a23 */ /* 0x000fe20000010804 */
[----:B------:R-:W-:Y:S01]  /*d5f0*/  MUFU.EX2 R156, R133 ;  /* 0x00000085009c7308 */ /* 0x000fe20000000800 */
[C---:B------:R-:W-:Y:S02]  /*d600*/  FMUL.FTZ R4, R2.reuse, R164 ;  /* 0x000000a402047220 */ /* 0x040fe40000410000 */
[----:B------:R-:W-:Y:S01]  /*d610*/  FMUL.FTZ R8, R2, R160 ;  /* 0x000000a002087220 */ /* 0x000fe20000410000 */
[----:B------:R-:W-:Y:S01]  /*d620*/  MOV R164, R15 ;  /* 0x0000000f00a47202 */ /* 0x000fe20000000f00 */
[C---:B-1----:R-:W-:Y:S01]  /*d630*/  FMUL.FTZ R10, R0.reuse, R162 ;  /* 0x000000a2000a7220 */ /* 0x042fe20000410000 */
[----:B------:R-:W-:Y:S01]  /*d640*/  MOV R160, R18 ;  /* 0x0000001200a07202 */ /* 0x000fe20000000f00 */
[----:B------:R-:W2:Y:S01]  /*d650*/  LDL R162, [R1+0x38] ;  /* 0x0000380001a27983 */ /* 0x000ea20000100800 */
[C---:B------:R-:W-:Y:S02]  /*d660*/  FMUL.FTZ R34, R0.reuse, R138 ;  /* 0x0000008a00227220 */ /* 0x040fe40000410000 */
[C---:B------:R-:W-:Y:S01]  /*d670*/  FMUL.FTZ R35, R0.reuse, R139 ;  /* 0x0000008b00237220 */ /* 0x040fe20000410000 */
[----:B------:R-:W1:Y:S01]  /*d680*/  MUFU.EX2 R157, R190 ;  /* 0x000000be009d7308 */ /* 0x000e620000000800 */
[C---:B------:R-:W-:Y:S01]  /*d690*/  FMUL.FTZ R6, R0.reuse, R166 ;  /* 0x000000a600067220 */ /* 0x040fe20000410000 */
[----:B------:R-:W-:Y:S01]  /*d6a0*/  MOV R166, R14 ;  /* 0x0000000e00a67202 */ /* 0x000fe20000000f00 */
[C---:B---3--:R-:W-:Y:S01]  /*d6b0*/  FMUL.FTZ R7, R0.reuse, R167 ;  /* 0x000000a700077220 */ /* 0x048fe20000410000 */
[----:B------:R-:W-:Y:S01]  /*d6c0*/  MOV R167, R11 ;  /* 0x0000000b00a77202 */ /* 0x000fe20000000f00 */
[----:B------:R-:W-:Y:S02]  /*d6d0*/  FMUL.FTZ R14, R0, R158 ;  /* 0x0000009e000e7220 */ /* 0x000fe40000410000 */
[----:B------:R-:W3:Y:S01]  /*d6e0*/  LDL R158, [R1] ;  /* 0x00000000019e7983 */ /* 0x000ee20000100800 */
[----:B------:R-:W-:Y:S01]  /*d6f0*/  FMUL.FTZ R9, R2, R161 ;  /* 0x000000a102097220 */ /* 0x000fe20000410000 */
[----:B------:R-:W-:Y:S01]  /*d700*/  MOV R161, R19 ;  /* 0x0000001300a17202 */ /* 0x000fe20000000f00 */
[C---:B------:R-:W-:Y:S01]  /*d710*/  FMUL.FTZ R11, R0.reuse, R163 ;  /* 0x000000a3000b7220 */ /* 0x040fe20000410000 */
[----:B------:R-:W4:Y:S01]  /*d720*/  MUFU.EX2 R133, R185 ;  /* 0x000000b900857308 */ /* 0x000f220000000800 */
[C---:B------:R-:W-:Y:S02]  /*d730*/  FMUL.FTZ R15, R0.reuse, R159 ;  /* 0x0000009f000f7220 */ /* 0x040fe40000410000 */
[C---:B------:R-:W-:Y:S02]  /*d740*/  FMUL.FTZ R18, R0.reuse, R154 ;  /* 0x0000009a00127220 */ /* 0x040fe40000410000 */
[----:B------:R-:W-:Y:S02]  /*d750*/  FMUL.FTZ R19, R0, R155 ;  /* 0x0000009b00137220 */ /* 0x000fe40000410000 */
[C---:B------:R-:W-:Y:S01]  /*d760*/  FMUL.FTZ R20, R2.reuse, R148 ;  /* 0x0000009402147220 */ /* 0x040fe20000410000 */
[----:B------:R-:W-:Y:S01]  /*d770*/  MOV R148, R25 ;  /* 0x0000001900947202 */ /* 0x000fe20000000f00 */
[C---:B------:R-:W-:Y:S01]  /*d780*/  FMUL.FTZ R24, R2.reuse, R144 ;  /* 0x0000009002187220 */ /* 0x040fe20000410000 */
[----:B------:R-:W-:Y:S01]  /*d790*/  MOV R144, R29 ;  /* 0x0000001d00907202 */ /* 0x000fe20000000f00 */
[----:B------:R-:W-:Y:S01]  /*d7a0*/  FMUL.FTZ R29, R2, R141 ;  /* 0x0000008d021d7220 */ /* 0x000fe20000410000 */
[----:B------:R-:W-:Y:S01]  /*d7b0*/  MOV R141, R23 ;  /* 0x00000017008d7202 */ /* 0x000fe20000000f00 */
[C---:B------:R-:W-:Y:S01]  /*d7c0*/  FMUL.FTZ R23, R0.reuse, R151 ;  /* 0x0000009700177220 */ /* 0x040fe20000410000 */
[----:B-1----:R-:W-:Y:S01]  /*d7d0*/  F2FP.PACK_AB R179, R157, R156 ;  /* 0x0000009c9db3723e */ /* 0x002fe200000000ff */
[----:B------:R-:W-:Y:S01]  /*d7e0*/  FMUL.FTZ R22, R0, R150 ;  /* 0x0000009600167220 */ /* 0x000fe20000410000 */
[----:B------:R-:W-:Y:S01]  /*d7f0*/  MOV R155, R144 ;  /* 0x00000090009b7202 */ /* 0x000fe20000000f00 */
[C---:B------:R-:W-:Y:S01]  /*d800*/  FMUL.FTZ R25, R2.reuse, R145 ;  /* 0x0000009102197220 */ /* 0x040fe20000410000 */
[----:B------:R-:W-:Y:S01]  /*d810*/  MOV R145, R28 ;  /* 0x0000001c00917202 */ /* 0x000fe20000000f00 */
[----:B------:R-:W-:Y:S01]  /*d820*/  FMUL.FTZ R28, R2, R140 ;  /* 0x0000008c021c7220 */ /* 0x000fe20000410000 */
[----:B------:R-:W-:Y:S01]  /*d830*/  MOV R140, R27 ;  /* 0x0000001b008c7202 */ /* 0x000fe20000000f00 */
[----:B------:R-:W-:Y:S01]  /*d840*/  FMUL.FTZ R27, R0, R147 ;  /* 0x00000093001b7220 */ /* 0x000fe20000410000 */
[----:B------:R-:W-:Y:S01]  /*d850*/  MOV R150, R134 ;  /* 0x0000008600967202 */ /* 0x000fe20000000f00 */
[C---:B-----5:R-:W-:Y:S01]  /*d860*/  FMUL.FTZ R36, R2.reuse, R36 ;  /* 0x0000002402247220 */ /* 0x060fe20000410000 */
[----:B------:R-:W-:Y:S01]  /*d870*/  MUFU.EX2 R144, R183 ;  /* 0x000000b700907308 */ /* 0x000fe20000000800 */
[C---:B------:R-:W-:Y:S01]  /*d880*/  FMUL.FTZ R37, R2.reuse, R37 ;  /* 0x0000002502257220 */ /* 0x040fe20000410000 */
[----:B------:R-:W-:Y:S01]  /*d890*/  MOV R163, R141 ;  /* 0x0000008d00a37202 */ /* 0x000fe20000000f00 */
[C---:B------:R-:W-:Y:S01]  /*d8a0*/  FMUL.FTZ R40, R2.reuse, R40 ;  /* 0x0000002802287220 */ /* 0x040fe20000410000 */
[----:B------:R-:W-:Y:S01]  /*d8b0*/  MOV R159, R140 ;  /* 0x0000008c009f7202 */ /* 0x000fe20000000f00 */
[C---:B------:R-:W-:Y:S01]  /*d8c0*/  FMUL.FTZ R41, R2.reuse, R41 ;  /* 0x0000002902297220 */ /* 0x040fe20000410000 */
[----:B------:R-:W-:Y:S01]  /*d8d0*/  MOV R154, R145 ;  /* 0x00000091009a7202 */ /* 0x000fe20000000f00 */
        /* <DEDUP_REMOVED lines=41> */
[----:B-1----:R-:W-:Y:S01]  /*db70*/  MOV R163, R149 ;  /* 0x0000009500a37202 */ /* 0x002fe20000000f00 */
        /* <DEDUP_REMOVED lines=12> */
[----:B------:R-:W-:Y:S01]  /*dc40*/  MOV R2, R26 ;  /* 0x0000001a00027202 */ /* 0x000fe20000000f00 */
        /* <DEDUP_REMOVED lines=54> */
[----:B----4-:R-:W-:Y:S01]  /*dfb0*/  FFMA.FTZ R152, R0, R136, R177 ;  /* 0x0000008800987223 */ /* 0x010fe200000100b1 */
[----:B------:R-:W-:Y:S01]  /*dfc0*/  F2FP.PACK_AB R177, R153, R177 ;  /* 0x000000b199b1723e */ /* 0x000fe200000000ff */
[----:B------:R-:W1:Y:S01]  /*dfd0*/  LDSM.16.MT88.4 R136, [R250] ;  /* 0x00000000fa88783b */ /* 0x000e620000004200 */
[----:B------:R-:W-:Y:S07]  /*dfe0*/  FADD.FTZ R0, R133, R188 ;  /* 0x000000bc85007221 */ /* 0x000fee0000010000 */
[----:B------:R-:W4:Y:S01]  /*dff0*/  LDL.LU R188, [R1+0x68] ;  /* 0x0000680001bc7983 */ /* 0x000f220000300800 */
        /* <DEDUP_REMOVED lines=9> */
[----:B-1----:R-:W-:Y:S02]  /*e090*/  MOV R162, R167 ;  /* 0x000000a700a27202 */ /* 0x002fe40000000f00 */
[----:B------:R-:W-:Y:S02]  /*e0a0*/  MOV R167, R166 ;  /* 0x000000a600a77202 */ /* 0x000fe40000000f00 */
[----:B------:R-:W-:Y:S02]  /*e0b0*/  MOV R166, R2 ;  /* 0x0000000200a67202 */ /* 0x000fe40000000f00 */
[----:B------:R-:W1:Y:S10]  /*e0c0*/  MUFU.EX2 R2, R184 ;  /* 0x000000b800027308 */ /* 0x000e740000000800 */
[----:B------:R-:W-:Y:S01]  /*e0d0*/  MUFU.EX2 R184, R159 ;  /* 0x0000009f00b87308 */ /* 0x000fe20000000800 */
[C---:B--2---:R-:W-:Y:S08]  /*e0e0*/  HMMA.16816.F32 R28, R176.reuse, R136, R28 ;  /* 0x00000088b01c723c */ /* 0x044ff0000000181c */
[C---:B------:R-:W-:Y:S01]  /*e0f0*/  HMMA.16816.F32 R32, R176.reuse, R138, R32 ;  /* 0x0000008ab020723c */ /* 0x040fe20000001820 */
[----:B------:R-:W2:Y:S03]  /*e100*/  LDSM.16.MT88.4 R136, [R250+0x2000] ;  /* 0x00200000fa88783b */ /* 0x000ea60000004200 */
[----:B-1----:R-:W-:Y:S04]  /*e110*/  FADD.FTZ R0, R2, R0 ;  /* 0x0000000002007221 */ /* 0x002fe80000010000 */
[----:B------:R-:W-:Y:S04]  /*e120*/  FADD.FTZ R0, R144, R0 ;  /* 0x0000000090007221 */ /* 0x000fe80000010000 */
[----:B------:R-:W-:Y:S01]  /*e130*/  FADD.FTZ R0, R134, R0 ;  /* 0x0000000086007221 */ /* 0x000fe20000010000 */
        /* <DEDUP_REMOVED lines=8> */
[----:B---3--:R-:W1:Y:S07]  /*e1c0*/  LDSM.16.MT88.4 R136, [R158+0x2000] ;  /* 0x002000009e88783b */ /* 0x008e6e0000004200 */
        /* <DEDUP_REMOVED lines=31> */
[----:B------:R-:W3:Y:S01]  /*e3c0*/  MUFU.EX2 R2, R155 ;  /* 0x0000009b00027308 */ /* 0x000ee20000000800 */
[----:B------:R-:W-:Y:S02]  /*e3d0*/  F2FP.PACK_AB R139, R185, R186 ;  /* 0x000000bab98b723e */ /* 0x000fe400000000ff */
[----:B------:R-:W-:Y:S05]  /*e3e0*/  F2FP.PACK_AB R177, R182, R181 ;  /* 0x000000b5b6b1723e */ /* 0x000fea00000000ff */
[C---:B------:R-:W-:Y:S02]  /*e3f0*/  HMMA.16816.F32 R4, R136.reuse, R140, R4 ;  /* 0x0000008c8804723c */ /* 0x040fe40000001804 */
[----:B------:R-:W4:Y:S03]  /*e400*/  MUFU.EX2 R134, R154 ;  /* 0x0000009a00867308 */ /* 0x000f260000000800 */
[----:B-1----:R-:W-:Y:S03]  /*e410*/  FADD.FTZ R0, R133, R0 ;  /* 0x0000000085007221 */ /* 0x002fe60000010000 */
[C---:B------:R-:W-:Y:S01]  /*e420*/  HMMA.16816.F32 R8, R136.reuse, R142, R8 ;  /* 0x0000008e8808723c */ /* 0x040fe20000001808 */
[----:B------:R-:W1:Y:S03]  /*e430*/  LDSM.16.MT88.4 R140, [R251+0x800] ;  /* 0x00080000fb8c783b */ /* 0x000e660000004200 */
[----:B------:R-:W-:Y:S01]  /*e440*/  MUFU.EX2 R176, R162 ;  /* 0x000000a200b07308 */ /* 0x000fe20000000800 */
[----:B---3--:R-:W-:Y:S04]  /*e450*/  FADD.FTZ R0, R2, R0 ;  /* 0x0000000002007221 */ /* 0x008fe80000010000 */
[----:B------:R-:W-:Y:S05]  /*e460*/  FADD.FTZ R0, R148, R0 ;  /* 0x0000000094007221 */ /* 0x000fea0000010000 */
[----:B------:R-:W-:Y:S01]  /*e470*/  MUFU.EX2 R178, R166 ;  /* 0x000000a600b27308 */ /* 0x000fe20000000800 */
[C---:B----4-:R-:W-:Y:S01]  /*e480*/  FADD.FTZ R0, R134.reuse, R0 ;  /* 0x0000000086007221 */ /* 0x050fe20000010000 */
        /* <DEDUP_REMOVED lines=47> */
[----:B------:R-:W4:Y:S02]  /*e780*/  MUFU.EX2 R134, R164 ;  /* 0x000000a400867308 */ /* 0x000f240000000800 */
[----:B------:R-:W-:Y:S02]  /*e790*/  F2FP.PACK_AB R136, R2, R133 ;  /* 0x000000850288723e */ /* 0x000fe400000000ff */
[----:B------:R-:W-:Y:S02]  /*e7a0*/  F2FP.PACK_AB R137, R189, R191 ;  /* 0x000000bfbd89723e */ /* 0x000fe400000000ff */
[----:B------:R-:W-:Y:S04]  /*e7b0*/  F2FP.PACK_AB R139, R183, R184 ;  /* 0x000000b8b78b723e */ /* 0x000fe800000000ff */
[----:B------:R2:W2:Y:S03]  /*e7c0*/  MUFU.EX2 R2, R163 ;  /* 0x000000a300027308 */ /* 0x0004a60000000800 */
[C---:B-1----:R-:W-:Y:S07]  /*e7d0*/  HMMA.16816.F32 R4, R136.reuse, R140, R4 ;  /* 0x0000008c8804723c */ /* 0x042fee0000001804 */
[----:B------:R-:W1:Y:S01]  /*e7e0*/  MUFU.EX2 R133, R167 ;  /* 0x000000a700857308 */ /* 0x000e620000000800 */
[C---:B------:R-:W-:Y:S01]  /*e7f0*/  HMMA.16816.F32 R8, R136.reuse, R142, R8 ;  /* 0x0000008e8808723c */ /* 0x040fe20000001808 */
[----:B------:R-:W1:Y:S03]  /*e800*/  LDSM.16.MT88.4 R140, [R158+0x1000] ;  /* 0x001000009e8c783b */ /* 0x000e660000004200 */
[----:B----4-:R-:W-:Y:S04]  /*e810*/  F2FP.PACK_AB R179, R134, R180 ;  /* 0x000000b486b3723e */ /* 0x010fe800000000ff */
[C---:B--2---:R-:W-:Y:S01]  /*e820*/  HMMA.16816.F32 R12, R136.reuse, R144, R12 ;  /* 0x00000090880c723c */ /* 0x044fe2000000180c */
[----:B------:R-:W-:Y:S03]  /*e830*/  LDSM.16.MT88.4 R160, [R250+0x1800] ;  /* 0x00180000faa0783b */ /* 0x000fe60000004200 */
[----:B------:R-:W-:Y:S04]  /*e840*/  FADD.FTZ R0, R2, R0 ;  /* 0x0000000002007221 */ /* 0x000fe80000010000 */
[C---:B------:R-:W-:Y:S01]  /*e850*/  HMMA.16816.F32 R16, R136.reuse, R146, R16 ;  /* 0x000000928810723c */ /* 0x040fe20000001810 */
[----:B------:R-:W2:Y:S03]  /*e860*/  LDSM.16.MT88.4 R144, [R250+0x3000] ;  /* 0x00300000fa90783b */ /* 0x000ea60000004200 */
[C---:B------:R-:W-:Y:S01]  /*e870*/  FADD.FTZ R0, R176.reuse, R0 ;  /* 0x00000000b0007221 */ /* 0x040fe20000010000 */
[----:B------:R-:W-:Y:S01]  /*e880*/  F2FP.PACK_AB R176, R176, R2 ;  /* 0x00000002b0b0723e */ /* 0x000fe200000000ff */
[----:B------:R-:W-:Y:S02]  /*e890*/  FADD.FTZ R2, R153, R152 ;  /* 0x0000009899027221 */ /* 0x000fe40000010000 */
[C---:B---3--:R-:W-:Y:S01]  /*e8a0*/  HMMA.16816.F32 R20, R136.reuse, R148, R20 ;  /* 0x000000948814723c */ /* 0x048fe20000001814 */
        /* <DEDUP_REMOVED lines=10> */
[----:B------:R-:W1:Y:S07]  /*e950*/  LDSM.16.MT88.4 R140, [R251+0x3000] ;  /* 0x00300000fb8c783b */ /* 0x000e6e0000004200 */
[C---:B--2---:R-:W-:Y:S08]  /*e960*/  HMMA.16816.F32 R36, R136.reuse, R144, R36 ;  /* 0x000000908824723c */ /* 0x044ff00000001824 */
[C---:B------:R-:W-:Y:S01]  /*e970*/  HMMA.16816.F32 R40, R136.reuse, R146, R40 ;  /* 0x000000928828723c */ /* 0x040fe20000001828 */
[----:B------:R-:W2:Y:S03]  /*e980*/  LDSM.16.MT88.4 R144, [R158+0x3000] ;  /* 0x003000009e90783b */ /* 0x000ea60000004200 */
[----:B---3--:R-:W-:Y:S01]  /*e990*/  FADD.FTZ R0, R156, R2 ;  /* 0x000000029c007221 */ /* 0x008fe20000010000 */
[----:B------:R-:W-:Y:S03]  /*e9a0*/  MOV R2, R157 ;  /* 0x0000009d00027202 */ /* 0x000fe60000000f00 */
[C---:B-1----:R-:W-:Y:S04]  /*e9b0*/  HMMA.16816.F32 R44, R136.reuse, R148, R44 ;  /* 0x00000094882c723c */ /* 0x042fe8000000182c */
[----:B------:R-:W-:Y:S04]  /*e9c0*/  FADD.FTZ R0, R2, R0 ;  /* 0x0000000002007221 */ /* 0x000fe80000010000 */
[C---:B------:R-:W-:Y:S01]  /*e9d0*/  HMMA.16816.F32 R48, R136.reuse, R150, R48 ;  /* 0x000000968830723c */ /* 0x040fe20000001830 */
[----:B------:R-:W1:Y:S03]  /*e9e0*/  LDSM.16.MT88.4 R148, [R250+0x5000] ;  /* 0x00500000fa94783b */ /* 0x000e660000004200 */
[----:B------:R-:W-:Y:S04]  /*e9f0*/  FADD.FTZ R0, R190, R0 ;  /* 0x00000000be007221 */ /* 0x000fe80000010000 */
[C---:B------:R-:W-:Y:S04]  /*ea00*/  HMMA.16816.F32 R52, R136.reuse, R140, R52 ;  /* 0x0000008c8834723c */ /* 0x040fe80000001834 */
        /* <DEDUP_REMOVED lines=20> */
[----:B------:R-:W-:Y:S01]  /*eb50*/  FADD.FTZ R2, R180, R0 ;  /* 0x00000000b4027221 */ /* 0x000fe20000010000 */
[----:B------:R-:W-:Y:S03]  /*eb60*/  IADD3 R0, R188, -0x1, RZ ;  /* 0xffffffffbc007810 */ /* 0x000fe60007ffe0ff */
[----:B------:R-:W-:Y:S01]  /*eb70*/  FADD.FTZ R2, R134, R2 ;  /* 0x0000000286027221 */ /* 0x000fe20000010000 */
[C---:B--2---:R-:W-:Y:S01]  /*eb80*/  HMMA.16816.F32 R84, R136.reuse, R144, R84 ;  /* 0x000000908854723c */ /* 0x044fe20000001854 */
[----:B------:R-:W-:Y:S02]  /*eb90*/  STL [R1+0x68], R0 ;  /* 0x0000680001007387 */ /* 0x000fe40000100800 */
[----:B------:R-:W-:Y:S02]  /*eba0*/  MOV R134, R3 ;  /* 0x0000000300867202 */ /* 0x000fe40000000f00 */
[----:B------:R-:W-:Y:S03]  /*ebb0*/  STL [R1+0xa0], R2 ;  /* 0x0000a00201007387 */ /* 0x000fe60000100800 */
        /* <DEDUP_REMOVED lines=12> */
[C---:B------:R-:W-:Y:S08]  /*ec80*/  HMMA.16816.F32 R120, R136.reuse, R150, R120 ;  /* 0x000000968878723c */ /* 0x040ff00000001878 */
[C---:B---3--:R-:W-:Y:S07]  /*ec90*/  HMMA.16816.F32 R124, R136.reuse, R140, R124 ;  /* 0x0000008c887c723c */ /* 0x048fee000000187c */
[----:B------:R-:W-:Y:S01]  /*eca0*/  MOV R141, R158 ;  /* 0x0000009e008d7202 */ /* 0x000fe20000000f00 */
[----:B------:R-:W-:Y:S04]  /*ecb0*/  HMMA.16816.F32 R128, R136, R142, R128 ;  /* 0x0000008e8880723c */ /* 0x000fe80000001880 */
[----:B------:R-:W1:Y:S04]  /*ecc0*/  LDSM.16.MT88.4 R136, [R141+0x1800] ;  /* 0x001800008d88783b */ /* 0x000e680000004200 */
[C---:B------:R-:W-:Y:S04]  /*ecd0*/  HMMA.16816.F32 R164, R176.reuse, R160, R4 ;  /* 0x000000a0b0a4723c */ /* 0x040fe80000001804 */
[----:B------:R-:W3:Y:S04]  /*ece0*/  LDSM.16.MT88.4 R4, [R250+0x3800] ;  /* 0x00380000fa04783b */ /* 0x000ee80000004200 */
[C---:B------:R-:W-:Y:S04]  /*ecf0*/  HMMA.16816.F32 R160, R176.reuse, R162, R8 ;  /* 0x000000a2b0a0723c */ /* 0x040fe80000001808 */
[----:B------:R-:W3:Y:S04]  /*ed00*/  LDSM.16.MT88.4 R8, [R252+0x3800] ;  /* 0x00380000fc08783b */ /* 0x000ee80000004200 */
[C---:B------:R-:W-:Y:S04]  /*ed10*/  HMMA.16816.F32 R156, R176.reuse, R152, R12 ;  /* 0x00000098b09c723c */ /* 0x040fe8000000180c */
[----:B------:R-:W3:Y:S04]  /*ed20*/  LDSM.16.MT88.4 R12, [R251+0x3800] ;  /* 0x00380000fb0c783b */ /* 0x000ee80000004200 */
[C---:B------:R-:W-:Y:S08]  /*ed30*/  HMMA.16816.F32 R152, R176.reuse, R154, R16 ;  /* 0x0000009ab098723c */ /* 0x040ff00000001810 */
[C---:B--2---:R-:W-:Y:S07]  /*ed40*/  HMMA.16816.F32 R148, R176.reuse, R144, R20 ;  /* 0x00000090b094723c */ /* 0x044fee0000001814 */
[----:B------:R-:W-:Y:S01]  /*ed50*/  MOV R23, R141 ;  /* 0x0000008d00177202 */ /* 0x000fe20000000f00 */
[C---:B------:R-:W-:Y:S04]  /*ed60*/  HMMA.16816.F32 R144, R176.reuse, R146, R24 ;  /* 0x00000092b090723c */ /* 0x040fe80000001818 */
[----:B------:R-:W2:Y:S04]  /*ed70*/  LDSM.16.MT88.4 R16, [R23+0x3800] ;  /* 0x003800001710783b */ /* 0x000ea80000004200 */
[C---:B-1----:R-:W-:Y:S08]  /*ed80*/  HMMA.16816.F32 R140, R176.reuse, R136, R28 ;  /* 0x00000088b08c723c */ /* 0x042ff0000000181c */
[C---:B------:R-:W-:Y:S08]  /*ed90*/  HMMA.16816.F32 R136, R176.reuse, R138, R32 ;  /* 0x0000008ab088723c */ /* 0x040ff00000001820 */
[C---:B---3--:R-:W-:Y:S08]  /*eda0*/  HMMA.16816.F32 R36, R176.reuse, R4, R36 ;  /* 0x00000004b024723c */ /* 0x048ff00000001824 */
[C---:B------:R-:W-:Y:S01]  /*edb0*/  HMMA.16816.F32 R40, R176.reuse, R6, R40 ;  /* 0x00000006b028723c */ /* 0x040fe20000001828 */
[----:B------:R-:W1:Y:S07]  /*edc0*/  LDSM.16.MT88.4 R4, [R250+0x5800] ;  /* 0x00580000fa04783b */ /* 0x000e6e0000004200 */
[C---:B------:R-:W-:Y:S08]  /*edd0*/  HMMA.16816.F32 R44, R176.reuse, R8, R44 ;  /* 0x00000008b02c723c */ /* 0x040ff0000000182c */
[C---:B------:R-:W-:Y:S01]  /*ede0*/  HMMA.16816.F32 R48, R176.reuse, R10, R48 ;  /* 0x0000000ab030723c */ /* 0x040fe20000001830 */
[----:B------:R-:W3:Y:S02]  /*edf0*/  LDSM.16.MT88.4 R8, [R252+0x5800] ;  /* 0x00580000fc08783b */ /* 0x000ee40000004200 */
[----:B----4-:R-:W-:Y:S02]  /*ee00*/  ISETP.GT.AND P0, PT, R188, R133, PT ;  /* 0x00000085bc00720c */ /* 0x010fe40003f04270 */
[----:B------:R-:W-:Y:S03]  /*ee10*/  MOV R133, R132 ;  /* 0x0000008400857202 */ /* 0x000fe60000000f00 */
[C---:B------:R-:W-:Y:S08]  /*ee20*/  HMMA.16816.F32 R52, R176.reuse, R12, R52 ;  /* 0x0000000cb034723c */ /* 0x040ff00000001834 */
[C---:B------:R-:W-:Y:S01]  /*ee30*/  HMMA.16816.F32 R56, R176.reuse, R14, R56 ;  /* 0x0000000eb038723c */ /* 0x040fe20000001838 */
[----:B------:R-:W4:Y:S07]  /*ee40*/  LDSM.16.MT88.4 R12, [R251+0x5800] ;  /* 0x00580000fb0c783b */ /* 0x000f2e0000004200 */
        /* <DEDUP_REMOVED lines=9> */
[C---:B----4-:R-:W-:Y:S08]  /*eee0*/  HMMA.16816.F32 R84, R176.reuse, R12, R84 ;  /* 0x0000000cb054723c */ /* 0x050ff00000001854 */
[C---:B------:R-:W-:Y:S01]  /*eef0*/  HMMA.16816.F32 R88, R176.reuse, R14, R88 ;  /* 0x0000000eb058723c */ /* 0x040fe20000001858 */
[----:B------:R-:W4:Y:S07]  /*ef00*/  LDSM.16.MT88.4 R12, [R251+0x7800] ;  /* 0x00780000fb0c783b */ /* 0x000f2e0000004200 */
[C---:B--2---:R-:W-:Y:S08]  /*ef10*/  HMMA.16816.F32 R92, R176.reuse, R16, R92 ;  /* 0x00000010b05c723c */ /* 0x044ff0000000185c */
[C---:B------:R-:W-:Y:S01]  /*ef20*/  HMMA.16816.F32 R96, R176.reuse, R18, R96 ;  /* 0x00000012b060723c */ /* 0x040fe20000001860 */
[----:B------:R-:W2:Y:S07]  /*ef30*/  LDSM.16.MT88.4 R16, [R23+0x7800] ;  /* 0x007800001710783b */ /* 0x000eae0000004200 */
[C---:B-1----:R-:W-:Y:S08]  /*ef40*/  HMMA.16816.F32 R100, R176.reuse, R4, R100 ;  /* 0x00000004b064723c */ /* 0x042ff00000001864 */
[C---:B------:R-:W-:Y:S08]  /*ef50*/  HMMA.16816.F32 R104, R176.reuse, R6, R104 ;  /* 0x00000006b068723c */ /* 0x040ff00000001868 */
[C---:B---3--:R-:W-:Y:S08]  /*ef60*/  HMMA.16816.F32 R108, R176.reuse, R8, R108 ;  /* 0x00000008b06c723c */ /* 0x048ff0000000186c */
[C---:B------:R-:W-:Y:S08]  /*ef70*/  HMMA.16816.F32 R112, R176.reuse, R10, R112 ;  /* 0x0000000ab070723c */ /* 0x040ff00000001870 */
[C---:B----4-:R-:W-:Y:S08]  /*ef80*/  HMMA.16816.F32 R116, R176.reuse, R12, R116 ;  /* 0x0000000cb074723c */ /* 0x050ff00000001874 */
[C---:B------:R-:W-:Y:S08]  /*ef90*/  HMMA.16816.F32 R120, R176.reuse, R14, R120 ;  /* 0x0000000eb078723c */ /* 0x040ff00000001878 */
[C---:B--2---:R-:W-:Y:S07]  /*efa0*/  HMMA.16816.F32 R124, R176.reuse, R16, R124 ;  /* 0x00000010b07c723c */ /* 0x044fee000000187c */
[----:B------:R-:W-:Y:S01]  /*efb0*/  MOV R16, R3 ;  /* 0x0000000300107202 */ /* 0x000fe20000000f00 */
[----:B------:R-:W-:Y:S01]  /*efc0*/  HMMA.16816.F32 R128, R176, R18, R128 ;  /* 0x00000012b080723c */ /* 0x000fe20000001880 */
[----:B------:R-:W-:Y:S07]  /*efd0*/  @!UPT UIADD3 URZ, URZ, URZ, URZ ;  /* 0x0000003f3f3ff290 */ /* 0x000fee000fffe03f */
[----:B------:R-:W-:-:S11]  /*efe0*/  @P0 BRA `(.L_x_1067) ;  /* 0xffffc04000000947 */ /* 0x000fd6000383ffff */
.L_x_1060:
[----:B------:R-:W-:Y:S05]  /*eff0*/  BRA.DIV ~URZ, `(.L_x_1068) ;  /* 0x000045227f007947 */ /* 0x000fea000b800000 */
[----:B------:R-:W2:Y:S04]  /*f000*/  LDL R0, [R1+0xa4] ;  /* 0x0000a40001007983 */ /* 0x000ea80000100800 */
[----:B--2---:R1:W2:Y:S02]  /*f010*/  SHFL.BFLY PT, R5, R0, 0x2, 0x1f ;  /* 0x0c401f0000057f89 */ /* 0x0042a400000e0000 */
.L_x_1096:
[----:B-1----:R-:W3:Y:S02]  /*f020*/  LDL.LU R0, [R1+0xa4] ;  /* 0x0000a40001007983 */ /* 0x002ee40000300800 */
[----:B--23--:R-:W-:Y:S01]  /*f030*/  FADD.FTZ R5, R5, R0 ;  /* 0x0000000005057221 */ /* 0x00cfe20000010000 */
[----:B------:R-:W-:Y:S05]  /*f040*/  BRA.DIV ~URZ, `(.L_x_1069) ;  /* 0x000045327f007947 */ /* 0x000fea000b800000 */
[----:B------:R-:W2:Y:S04]  /*f050*/  LDL.LU R2, [R1+0xa0] ;  /* 0x0000a00001027983 */ /* 0x000ea80000300800 */
[----:B------:R-:W1:Y:S02]  /*f060*/  SHFL.BFLY PT, R0, R5, 0x1, 0x1f ;  /* 0x0c201f0005007f89 */ /* 0x000e6400000e0000 */
[----:B-1----:R-:W-:-:S02]  /*f070*/  FADD.FTZ R5, R5, R0 ;  /* 0x0000000005057221 */ /* 0x002fc40000010000 */
[----:B--2---:R-:W1:Y:S02]  /*f080*/  SHFL.BFLY PT, R4, R2, 0x2, 0x1f ;  /* 0x0c401f0002047f89 */ /* 0x004e6400000e0000 */
[----:B-1----:R-:W-:-:S05]  /*f090*/  FADD.FTZ R4, R4, R2 ;  /* 0x0000000204047221 */ /* 0x002fca0000010000 */
[----:B------:R1:W2:Y:S02]  /*f0a0*/  SHFL.BFLY PT, R3, R4, 0x1, 0x1f ;  /* 0x0c201f0004037f89 */ /* 0x0002a400000e0000 */
.L_x_1097:
[----:B------:R-:W-:Y:S01]  /*f0b0*/  FSETP.NE.FTZ.AND P1, PT, R5, RZ, PT ;  /* 0x000000ff0500720b */ /* 0x000fe20003f35000 */
[----:B--2---:R-:W-:Y:S01]  /*f0c0*/  FADD.FTZ R3, R3, R4 ;  /* 0x0000000403037221 */ /* 0x004fe20000010000 */
[----:B------:R-:W-:Y:S02]  /*f0d0*/  MOV R2, RZ ;  /* 0x000000ff00027202 */ /* 0x000fe40000000f00 */
[----:B------:R-:W-:Y:S02]  /*f0e0*/  MOV R0, RZ ;  /* 0x000000ff00007202 */ /* 0x000fe40000000f00 */
[----:B------:R-:W-:Y:S02]  /*f0f0*/  FSETP.NE.FTZ.AND P0, PT, R3, RZ, PT ;  /* 0x000000ff0300720b */ /* 0x000fe40003f15000 */
[----:B------:R-:W-:Y:S02]  /*f100*/  MOV R13, 0xff800000 ;  /* 0xff800000000d7802 */ /* 0x000fe40000000f00 */
[----:B------:R-:W-:-:S03]  /*f110*/  MOV R12, 0xff800000 ;  /* 0xff800000000c7802 */ /* 0x000fc60000000f00 */
[----:B------:R-:W2:Y:S01]  /*f120*/  @P1 MUFU.RCP R2, R5 ;  /* 0x0000000500021308 */ /* 0x000ea20000001000 */
[----:B-1----:R-:W-:-:S05]  /*f130*/  @P1 MOV R4, 0x3f317218 ;  /* 0x3f31721800041802 */ /* 0x002fca0000000f00 */
[----:B------:R-:W-:Y:S02]  /*f140*/  @P1 FMUL.FTZ R4, R4, c[0x0][0x2d0] ;  /* 0x0000b40004041a20 */ /* 0x000fe40000410000 */
[----:B------:R-:W1:Y:S01]  /*f150*/  @P1 MUFU.LG2 R6, R5 ;  /* 0x0000000500061308 */ /* 0x000e620000000c00 */
[----:B--2---:R-:W-:-:S07]  /*f160*/  FMUL.FTZ R164, R2, R164 ;  /* 0x000000a402a47220 */ /* 0x004fce0000410000 */
[----:B------:R-:W2:Y:S01]  /*f170*/  @P0 MUFU.RCP R0, R3 ;  /* 0x0000000300000308 */ /* 0x000ea20000001000 */
        /* <DEDUP_REMOVED lines=63> */
[----:B------:R3:W4:Y:S01]  /*f570*/  @P0 MUFU.LG2 R2, R3 ;  /* 0x0000000300020308 */ /* 0x0007220000000c00 */
[----:B-1----:R-:W-:Y:S02]  /*f580*/  @P1 FMUL.FTZ R6, R6, 0.69314718246459960938 ;  /* 0x3f31721806061820 */ /* 0x002fe40000410000 */
[----:B--2---:R-:W-:Y:S02]  /*f590*/  FMUL.FTZ R166, R0, R166 ;  /* 0x000000a600a67220 */ /* 0x004fe40000410000 */
[----:B------:R-:W-:Y:S01]  /*f5a0*/  @P1 FFMA.FTZ R13, R4, R132, R6 ;  /* 0x00000084040d1223 */ /* 0x000fe20000010006 */
[----:B------:R-:W-:Y:S01]  /*f5b0*/  MOV R4, 0x1 ;  /* 0x0000000100047802 */ /* 0x000fe20000000f00 */
[----:B------:R-:W-:-:S02]  /*f5c0*/  FMUL.FTZ R167, R0, R167 ;  /* 0x000000a700a77220 */ /* 0x000fc40000410000 */
[C---:B------:R-:W-:Y:S02]  /*f5d0*/  FMUL.FTZ R162, R0.reuse, R162 ;  /* 0x000000a200a27220 */ /* 0x040fe40000410000 */
[C---:B------:R-:W-:Y:S02]  /*f5e0*/  FMUL.FTZ R163, R0.reuse, R163 ;  /* 0x000000a300a37220 */ /* 0x040fe40000410000 */
[C---:B------:R-:W-:Y:S02]  /*f5f0*/  FMUL.FTZ R158, R0.reuse, R158 ;  /* 0x0000009e009e7220 */ /* 0x040fe40000410000 */
[----:B------:R-:W-:Y:S01]  /*f600*/  FMUL.FTZ R159, R0, R159 ;  /* 0x0000009f009f7220 */ /* 0x000fe20000410000 */
[----:B---3--:R-:W-:Y:S01]  /*f610*/  @P0 MOV R3, 0x3f317218 ;  /* 0x3f31721800030802 */ /* 0x008fe20000000f00 */
[----:B----4-:R-:W-:Y:S02]  /*f620*/  @P0 FMUL.FTZ R2, R2, 0.69314718246459960938 ;  /* 0x3f31721802020820 */ /* 0x010fe40000410000 */
[----:B------:R-:W-:-:S02]  /*f630*/  FMUL.FTZ R154, R0, R154 ;  /* 0x0000009a009a7220 */ /* 0x000fc40000410000 */
[----:B------:R-:W-:Y:S02]  /*f640*/  @P0 FMUL.FTZ R3, R3, c[0x0][0x2d0] ;  /* 0x0000b40003030a20 */ /* 0x000fe40000410000 */
        /* <DEDUP_REMOVED lines=57> */
[----:B------:R-:W-:Y:S01]  /*f9e0*/  PRMT R0, R4, 0x7610, R0 ;  /* 0x0000761004007816 */ /* 0x000fe20000000000 */
[----:B------:R-:W-:Y:S02]  /*f9f0*/  @P0 FFMA.FTZ R12, R3, R16, R2 ;  /* 0x00000010030c0223 */ /* 0x000fe40000010002 */
.L_x_1041:
[----:B-1----:R-:W2:Y:S04]  /*fa00*/  LDL.LU R2, [R1+0xec] ;  /* 0x0000ec0001027983 */ /* 0x002ea80000300800 */
[----:B------:R-:W1:Y:S04]  /*fa10*/  S2R R6, SR_TID.X ;  /* 0x0000000000067919 */ /* 0x000e680000002100 */
[----:B------:R3:W5:Y:S01]  /*fa20*/  LDL R7, [R1+0xf4] ;  /* 0x0000f40001077983 */ /* 0x0007620000100800 */
[----:B------:R-:W-:Y:S01]  /*fa30*/  BSSY B0, `(.L_x_1070) ;  /* 0x0000014000007945 */ /* 0x000fe20003800000 */
[----:B-1----:R-:W-:-:S02]  /*fa40*/  LOP3.LUT P0, RZ, R6, 0xff, RZ, 0xc0, !PT ;  /* 0x000000ff06ff7812 */ /* 0x002fc4000780c0ff */
[----:B--2---:R-:W-:-:S11]  /*fa50*/  LOP3.LUT R2, R2, 0xfffffffd, RZ, 0xc0, !PT ;  /* 0xfffffffd02027812 */ /* 0x004fd600078ec0ff */
[----:B------:R-:W-:-:S05]  /*fa60*/  @P0 LOP3.LUT R2, R2, 0x2, RZ, 0xfc, !PT ;  /* 0x0000000202020812 */ /* 0x000fca00078efcff */
[----:B------:R3:W-:Y:S01]  /*fa70*/  STL [R1+0xec], R2 ;  /* 0x0000ec0201007387 */ /* 0x0007e20000100800 */
[----:B------:R-:W-:Y:S05]  /*fa80*/  @P0 BRA `(.L_x_1071) ;  /* 0x000000e000000947 */ /* 0x000fea0003800000 */
[----:B------:R-:W1:Y:S01]  /*fa90*/  S2R R4, SR_LANEID ;  /* 0x0000000000047919 */ /* 0x000e620000000000 */
[----:B------:R-:W-:Y:S01]  /*faa0*/  VOTEU.ANY UR4, UPT, PT ;  /* 0x0000000000047886 */ /* 0x000fe200038e0100 */
[----:B------:R-:W-:Y:S01]  /*fab0*/  IMAD.MOV.U32 R5, RZ, RZ, c[0x0][0x584] ;  /* 0x00016100ff057624 */ /* 0x000fe200078e00ff */
[----:B------:R-:W1:Y:S08]  /*fac0*/  FLO.U32 R3, UR4 ;  /* 0x0000000400037d00 */ /* 0x000e7000080e0000 */
[----:B---3--:R-:W2:Y:S01]  /*fad0*/  POPC R2, UR4 ;  /* 0x0000000400027d09 */ /* 0x008ea20008000000 */
[----:B-1----:R-:W-:Y:S01]  /*fae0*/  ISETP.EQ.U32.AND P0, PT, R3, R4, PT ;  /* 0x000000040300720c */ /* 0x002fe20003f02070 */
[----:B------:R-:W-:-:S12]  /*faf0*/  IMAD.MOV.U32 R4, RZ, RZ, c[0x0][0x580] ;  /* 0x00016000ff047624 */ /* 0x000fd800078e00ff */
[----:B--2---:R1:W2:Y:S04]  /*fb00*/  @P0 ATOMG.E.ADD.STRONG.GPU PT, R2, [R4.64], R2 ;  /* 0x00000002040209a8 */ /* 0x0042a800081ee1c6 */
[----:B-1----:R-:W1:Y:S04]  /*fb10*/  S2R R4, SR_LTMASK ;  /* 0x0000000000047919 */ /* 0x002e680000003900 */
[----:B--2---:R1:W2:Y:S02]  /*fb20*/  SHFL.IDX PT, R3, R2, R3, 0x1f ;  /* 0x00001f0302037589 */ /* 0x0042a400000e0000 */
[----:B-1----:R-:W-:-:S06]  /*fb30*/  LOP3.LUT R2, R4, UR4, RZ, 0xc0, !PT ;  /* 0x0000000404027c12 */ /* 0x002fcc000f8ec0ff */
[----:B------:R-:W2:Y:S02]  /*fb40*/  POPC R2, R2 ;  /* 0x0000000200027309 */ /* 0x000ea40000000000 */
[----:B--2--5:R-:W-:-:S05]  /*fb50*/  IADD3 R7, R3, c[0x0][0xc], R2 ;  /* 0x0000030003077a10 */ /* 0x024fca0007ffe002 */
[----:B------:R1:W-:Y:S02]  /*fb60*/  STL [R1+0xf4], R7 ;  /* 0x0000f40701007387 */ /* 0x0003e40000100800 */
.L_x_1071:
[----:B------:R-:W-:Y:S05]  /*fb70*/  BSYNC B0 ;  /* 0x0000000000007941 */ /* 0x000fea0003800000 */
.L_x_1070:
[----:B------:R-:W-:Y:S01]  /*fb80*/  PRMT R0, R0, 0x9910, RZ ;  /* 0x0000991000007816 */ /* 0x000fe200000000ff */
[----:B------:R-:W-:Y:S01]  /*fb90*/  BSSY B1, `(.L_x_1072) ;  /* 0x00001dc000017945 */ /* 0x000fe20003800000 */
[----:B-----5:R-:W-:Y:S02]  /*fba0*/  IMAD.MOV.U32 R14, RZ, RZ, R7 ;  /* 0x000000ffff0e7224 */ /* 0x020fe400078e0007 */
[----:B------:R-:W-:-:S13]  /*fbb0*/  ISETP.NE.AND P0, PT, R0, RZ, PT ;  /* 0x000000ff0000720c */ /* 0x000fda0003f05270 */
[----:B------:R-:W-:Y:S05]  /*fbc0*/  @!P0 BRA `(.L_x_1073) ;  /* 0x00001ac000008947 */ /* 0x000fea0003800000 */
[----:B------:R-:W-:Y:S01]  /*fbd0*/  WARPSYNC 0xffffffff ;  /* 0xffffffff00007948 */ /* 0x000fe20003800000 */
[----:B------:R-:W-:Y:S06]  /*fbe0*/  BAR.SYNC.DEFER_BLOCKING 0x1, 0x100 ;  /* 0x0044000000007b1d */ /* 0x000fec0000010000 */
[----:B------:R-:W-:Y:S05]  /*fbf0*/  BRA.CONV ~URZ, `(.L_x_1074) ;  /* 0x000000837f007947 */ /* 0x000fea000b800000 */
[----:B---3--:R-:W-:Y:S01]  /*fc00*/  SHF.R.S32.HI R2, RZ, 0x1f, R6 ;  /* 0x0000001fff027819 */ /* 0x008fe20000011406 */
[----:B-1----:R-:W-:Y:S02]  /*fc10*/  IMAD.MOV.U32 R7, RZ, RZ, RZ ;  /* 0x000000ffff077224 */ /* 0x002fe400078e00ff */
[----:B------:R-:W-:Y:S01]  /*fc20*/  IMAD.MOV.U32 R3, RZ, RZ, 0x1f ;  /* 0x0000001fff037424 */ /* 0x000fe200078e00ff */
[----:B------:R-:W-:-:S04]  /*fc30*/  LEA.HI R2, R2, R6, RZ, 0x7 ;  /* 0x0000000602027211 */ /* 0x000fc800078f38ff */
[----:B------:R-:W-:-:S05]  /*fc40*/  SHF.R.S32.HI R2, RZ, 0x7, R2 ;  /* 0x00000007ff027819 */ /* 0x000fca0000011402 */
[----:B------:R-:W-:Y:S01]  /*fc50*/  IMAD.MOV.U32 R0, RZ, RZ, R2 ;  /* 0x000000ffff007224 */ /* 0x000fe200078e0002 */
[----:B------:R-:W-:Y:S02]  /*fc60*/  MOV R2, 0xfc80 ;  /* 0x0000fc8000027802 */ /* 0x000fe40000000f00 */
[----:B------:R-:W-:Y:S05]  /*fc70*/  CALL.REL.NOINC `($__internal_18_$__cuda_sm70_shflsync_idx_p) ;  /* 0x00003ae000007944 */ /* 0x000fea0003c00000 */
.L_x_1074:
[----:B------:R-:W2:Y:S04]  /*fc80*/  LDL R6, [R1+0x200] ;  /* 0x0002000001067983 */ /* 0x000ea80000100800 */
[----:B------:R-:W4:Y:S04]  /*fc90*/  LDL.LU R18, [R1+0xe4] ;  /* 0x0000e40001127983 */ /* 0x000f280000300800 */
[----:B---3--:R-:W3:Y:S04]  /*fca0*/  LDL.LU R16, [R1+0xe0] ;  /* 0x0000e00001107983 */ /* 0x008ee80000300800 */
[----:B------:R-:W2:Y:S04]  /*fcb0*/  LDL.LU R15, [R1+0xe8] ;  /* 0x0000e800010f7983 */ /* 0x000ea80000300800 */
[----:B------:R-:W2:Y:S01]  /*fcc0*/  LDL.LU R17, [R1+0xf0] ;  /* 0x0000f00001117983 */ /* 0x000ea20000300800 */
[----:B------:R-:W-:-:S03]  /*fcd0*/  MOV R5, 0x1 ;  /* 0x0000000100057802 */ /* 0x000fc60000000f00 */
[----:B------:R1:W5:Y:S01]  /*fce0*/  LDL R206, [R1+0xdc] ;  /* 0x0000dc0001ce7983 */ /* 0x0003620000100800 */
[----:B------:R-:W-:-:S03]  /*fcf0*/  ISETP.NE.AND P0, PT, R5, c[0x0][0x4e8], PT ;  /* 0x00013a0005007a0c */ /* 0x000fc60003f05270 */
[----:B------:R1:W5:Y:S04]  /*fd00*/  LDL R205, [R1+0x1fc] ;  /* 0x0001fc0001cd7983 */ /* 0x0003680000100800 */
        /* <DEDUP_REMOVED lines=56> */
[----:B------:R1:W5:Y:S02]  /*10090*/  LDL R19, [R1+0x100] ;  /* 0x0001000001137983 */ /* 0x0003640000100800 */
[----:B-1--4-:R-:W-:Y:S01]  /*100a0*/  SHF.R.S32.HI R7, RZ, 0x1f, R18 ;  /* 0x0000001fff077819 */ /* 0x012fe20000011412 */
[----:B------:R-:W-:Y:S01]  /*100b0*/  IMAD.WIDE.U32 R2, R18, c[0x0][0x4d0], RZ ;  /* 0x0001340012027a25 */ /* 0x000fe200078e00ff */
[----:B---3--:R-:W-:-:S03]  /*100c0*/  SHF.R.S32.HI R10, RZ, 0x1f, R16 ;  /* 0x0000001fff0a7819 */ /* 0x008fc60000011410 */
[----:B------:R-:W-:Y:S01]  /*100d0*/  IMAD R0, R7, c[0x0][0x4d0], RZ ;  /* 0x0001340007007a24 */ /* 0x000fe200078e02ff */
[----:B--2---:R-:W-:-:S03]  /*100e0*/  SHF.R.S32.HI R11, RZ, 0x1f, R15 ;  /* 0x0000001fff0b7819 */ /* 0x004fc6000001140f */
[----:B------:R-:W-:Y:S02]  /*100f0*/  IMAD R0, R18, c[0x0][0x4d4], R0 ;  /* 0x0001350012007a24 */ /* 0x000fe400078e0200 */
[----:B-----5:R-:W-:Y:S01]  /*10100*/  IMAD R4, R10, c[0x0][0x4d8], RZ ;  /* 0x000136000a047a24 */ /* 0x020fe200078e02ff */
[----:B------:R-:W-:Y:S02]  /*10110*/  IADD3 R6, R6, R17, RZ ;  /* 0x0000001106067210 */ /* 0x000fe40007ffe0ff */
[----:B------:R-:W-:Y:S01]  /*10120*/  IADD3 R3, R3, R0, RZ ;  /* 0x0000000003037210 */ /* 0x000fe20007ffe0ff */
[C---:B------:R-:W-:Y:S02]  /*10130*/  IMAD R4, R16.reuse, c[0x0][0x4dc], R4 ;  /* 0x0001370010047a24 */ /* 0x040fe400078e0204 */
[----:B------:R-:W-:Y:S02]  /*10140*/  IMAD.MOV.U32 R0, RZ, RZ, R6 ;  /* 0x000000ffff007224 */ /* 0x000fe400078e0006 */
[----:B------:R-:W-:-:S04]  /*10150*/  IMAD.WIDE.U32 R2, R16, c[0x0][0x4d8], R2 ;  /* 0x0001360010027a25 */ /* 0x000fc800078e0002 */
[----:B------:R-:W-:Y:S02]  /*10160*/  IMAD.IADD R3, R3, 0x1, R4 ;  /* 0x0000000103037824 */ /* 0x000fe400078e0204 */
[----:B------:R-:W-:-:S04]  /*10170*/  @P0 IMAD.HI.U32 R4, R6, c[0x0][0x4ec], RZ ;  /* 0x00013b0006040a27 */ /* 0x000fc800078e00ff */
[----:B------:R-:W-:Y:S01]  /*10180*/  IMAD.WIDE.U32 R2, R15, c[0x0][0x4e0], R2 ;  /* 0x000138000f027a25 */ /* 0x000fe200078e0002 */
[----:B------:R-:W-:-:S03]  /*10190*/  @P0 SHF.R.U32.HI R0, RZ, c[0x0][0x4f0], R4 ;  /* 0x00013c00ff000a19 */ /* 0x000fc60000011604 */
[----:B------:R-:W-:Y:S01]  /*101a0*/  IMAD R4, R11, c[0x0][0x4e0], RZ ;  /* 0x000138000b047a24 */ /* 0x000fe200078e02ff */
[----:B------:R-:W-:Y:S02]  /*101b0*/  SHF.R.S32.HI R5, RZ, 0x1f, R0 ;  /* 0x0000001fff057819 */ /* 0x000fe40000011400 */
[----:B------:R-:W-:Y:S01]  /*101c0*/  IADD3 R8, P1, R0, R2, RZ ;  /* 0x0000000200087210 */ /* 0x000fe20007f3e0ff */
[----:B------:R-:W-:Y:S02]  /*101d0*/  IMAD R4, R15, c[0x0][0x4e4], R4 ;  /* 0x000139000f047a24 */ /* 0x000fe400078e0204 */
[----:B------:R-:W-:-:S03]  /*101e0*/  IMAD R2, R7, c[0x0][0x438], RZ ;  /* 0x00010e0007027a24 */ /* 0x000fc600078e02ff */
[----:B------:R-:W-:Y:S01]  /*101f0*/  IADD3.X R9, R5, R3, R4, P1, !PT ;  /* 0x0000000305097210 */ /* 0x000fe20000ffe404 */
[C---:B------:R-:W-:Y:S02]  /*10200*/  IMAD R4, R18.reuse, c[0x0][0x43c], R2 ;  /* 0x00010f0012047a24 */ /* 0x040fe400078e0202 */
[----:B------:R-:W-:-:S05]  /*10210*/  IMAD.WIDE.U32 R2, R18, c[0x0][0x438], RZ ;  /* 0x00010e0012027a25 */ /* 0x000fca00078e00ff */
[----:B------:R-:W-:Y:S01]  /*10220*/  IADD3 R3, R3, R4, RZ ;  /* 0x0000000403037210 */ /* 0x000fe20007ffe0ff */
[----:B------:R-:W-:-:S04]  /*10230*/  IMAD R4, R10, c[0x0][0x440], RZ ;  /* 0x000110000a047a24 */ /* 0x000fc800078e02ff */
[C---:B------:R-:W-:Y:S01]  /*10240*/  IMAD R5, R16.reuse, c[0x0][0x444], R4 ;  /* 0x0001110010057a24 */ /* 0x040fe200078e0204 */
[----:B------:R-:W1:Y:S01]  /*10250*/  S2R R18, SR_TID.X ;  /* 0x0000000000127919 */ /* 0x000e620000002100 */
[----:B------:R-:W-:Y:S01]  /*10260*/  IMAD.WIDE.U32 R2, R16, c[0x0][0x440], R2 ;  /* 0x0001100010027a25 */ /* 0x000fe200078e0002 */
[----:B------:R-:W-:Y:S02]  /*10270*/  IADD3 R4, -R0, RZ, RZ ;  /* 0x000000ff00047210 */ /* 0x000fe40007ffe1ff */
[----:B------:R-:W2:Y:S01]  /*10280*/  LDL R16, [R1+0x208] ;  /* 0x0002080001107983 */ /* 0x000ea20000100800 */
[----:B------:R-:W-:Y:S01]  /*10290*/  IMAD.IADD R3, R3, 0x1, R5 ;  /* 0x0000000103037824 */ /* 0x000fe200078e0205 */
[----:B------:R-:W-:Y:S01]  /*102a0*/  MOV R0, R6 ;  /* 0x0000000600007202 */ /* 0x000fe20000000f00 */
[----:B------:R-:W-:Y:S01]  /*102b0*/  IMAD R4, R4, c[0x0][0x4e8], R6 ;  /* 0x00013a0004047a24 */ /* 0x000fe200078e0206 */
[----:B------:R-:W-:Y:S01]  /*102c0*/  ULDC UR5, c[0x0][0x4e8] ;  /* 0x00013a0000057ab9 */ /* 0x000fe20000000800 */
[----:B------:R-:W-:Y:S01]  /*102d0*/  IMAD R7, R11, c[0x0][0x448], RZ ;  /* 0x000112000b077a24 */ /* 0x000fe200078e02ff */
[----:B------:R-:W-:Y:S01]  /*102e0*/  ULDC UR4, c[0x0][0x388] ;  /* 0x0000e20000047ab9 */ /* 0x000fe20000000800 */
[----:B------:R-:W-:Y:S01]  /*102f0*/  @P0 IMAD.HI.U32 R5, R6, c[0x0][0x4ec], RZ ;  /* 0x00013b0006050a27 */ /* 0x000fe200078e00ff */
[----:B------:R-:W-:Y:S01]  /*10300*/  SHF.R.S32.HI R10, RZ, 0x1f, R4 ;  /* 0x0000001fff0a7819 */ /* 0x000fe20000011404 */
[----:B------:R-:W-:-:S02]  /*10310*/  UIMAD UR4, UR5, UR4, URZ ;  /* 0x00000004050472a4 */ /* 0x000fc4000f8e023f */
[C---:B------:R-:W-:Y:S01]  /*10320*/  IMAD R7, R15.reuse, c[0x0][0x44c], R7 ;  /* 0x000113000f077a24 */ /* 0x040fe200078e0207 */
[----:B------:R-:W-:Y:S01]  /*10330*/  @P0 SHF.R.U32.HI R0, RZ, c[0x0][0x4f0], R5 ;  /* 0x00013c00ff000a19 */ /* 0x000fe20000011605 */
[----:B------:R-:W-:-:S03]  /*10340*/  IMAD.WIDE.U32 R2, R15, c[0x0][0x448], R2 ;  /* 0x000112000f027a25 */ /* 0x000fc600078e0002 */
[----:B------:R-:W-:Y:S01]  /*10350*/  SHF.R.S32.HI R11, RZ, 0x1f, R0 ;  /* 0x0000001fff0b7819 */ /* 0x000fe20000011400 */
[----:B------:R-:W-:Y:S02]  /*10360*/  IMAD R10, R10, c[0x0][0x4c8], RZ ;  /* 0x000132000a0a7a24 */ /* 0x000fe400078e02ff */
[----:B------:R-:W-:Y:S01]  /*10370*/  IMAD.IADD R3, R3, 0x1, R7 ;  /* 0x0000000103037824 */ /* 0x000fe200078e0207 */
[----:B-1----:R-:W-:Y:S01]  /*10380*/  SHF.R.S32.HI R15, RZ, 0x1f, R18 ;  /* 0x0000001fff0f7819 */ /* 0x002fe20000011412 */
[C---:B------:R-:W-:Y:S02]  /*10390*/  IMAD R10, R4.reuse, c[0x0][0x4cc], R10 ;  /* 0x00013300040a7a24 */ /* 0x040fe400078e020a */
[----:B------:R-:W-:Y:S01]  /*103a0*/  IMAD.WIDE.U32 R4, R4, c[0x0][0x4c8], R8 ;  /* 0x0001320004047a25 */ /* 0x000fe200078e0008 */
[----:B------:R-:W-:Y:S02]  /*103b0*/  LEA.HI R15, R15, R18, RZ, 0x5 ;  /* 0x000000120f0f7211 */ /* 0x000fe400078f28ff */
[C---:B------:R-:W-:Y:S01]  /*103c0*/  IADD3 R8, -R0.reuse, RZ, RZ ;  /* 0x000000ff00087210 */ /* 0x040fe20007ffe1ff */
[----:B------:R-:W-:Y:S01]  /*103d0*/  IMAD.WIDE.U32 R2, R0, c[0x0][0x430], R2 ;  /* 0x00010c0000027a25 */ /* 0x000fe200078e0002 */
[----:B------:R-:W-:-:S02]  /*103e0*/  LOP3.LUT R15, R15, 0xffffffe0, RZ, 0xc0, !PT ;  /* 0xffffffe00f0f7812 */ /* 0x000fc400078ec0ff */
[----:B------:R-:W-:Y:S01]  /*103f0*/  IADD3 R7, R5, R10, RZ ;  /* 0x0000000a05077210 */ /* 0x000fe20007ffe0ff */
[----:B------:R-:W-:Y:S01]  /*10400*/  IMAD R5, R11, c[0x0][0x430], RZ ;  /* 0x00010c000b057a24 */ /* 0x000fe200078e02ff */
[----:B------:R-:W-:Y:S01]  /*10410*/  LEA R9, P0, R4, c[0x0][0x4a8], 0x2 ;  /* 0x00012a0004097a11 */ /* 0x000fe200078010ff */
[----:B------:R-:W-:Y:S01]  /*10420*/  IMAD R8, R8, c[0x0][0x4e8], R6 ;  /* 0x00013a0008087a24 */ /* 0x000fe200078e0206 */
[----:B------:R-:W-:Y:S01]  /*10430*/  IADD3 R15, -R15, R18, RZ ;  /* 0x000000120f0f7210 */ /* 0x000fe20007ffe1ff */
[----:B------:R-:W-:Y:S01]  /*10440*/  IMAD R10, R0, c[0x0][0x434], R5 ;  /* 0x00010d00000a7a24 */ /* 0x000fe200078e0205 */
[----:B------:R-:W-:Y:S01]  /*10450*/  LEA.HI.X R7, R4, c[0x0][0x4ac], R7, 0x2, P0 ;  /* 0x00012b0004077a11 */ /* 0x000fe200000f1407 */
[----:B------:R1:W5:Y:S01]  /*10460*/  LDL R18, [R1+0x188] ;  /* 0x0001880001127983 */ /* 0x0003620000100800 */
[----:B------:R-:W-:Y:S01]  /*10470*/  LOP3.LUT P0, RZ, R15, 0x3, RZ, 0xc0, !PT ;  /* 0x000000030fff7812 */ /* 0x000fe2000780c0ff */
[----:B------:R-:W-:Y:S02]  /*10480*/  IMAD.IADD R3, R3, 0x1, R10 ;  /* 0x0000000103037824 */ /* 0x000fe400078e020a */
[----:B------:R1:W5:Y:S04]  /*10490*/  LDL R15, [R1+0xf8] ;  /* 0x0000f800010f7983 */ /* 0x0003680000100800 */
[----:B------:R-:W-:Y:S04]  /*104a0*/  SHFL.IDX PT, R4, R9, RZ, 0x1c1f ;  /* 0x001c1fff09047589 */ /* 0x000fe800000e0000 */
[----:B------:R3:W-:Y:S04]  /*104b0*/  SHFL.IDX PT, R6, R9, 0x1, 0x1c1f ;  /* 0x003c1f0009067f89 */ /* 0x0007e800000e0000 */
[----:B------:R-:W4:Y:S04]  /*104c0*/  SHFL.IDX PT, R5, R7, RZ, 0x1c1f ;  /* 0x001c1fff07057589 */ /* 0x000f2800000e0000 */
[----:B------:R-:W1:Y:S01]  /*104d0*/  SHFL.IDX PT, R7, R7, 0x1, 0x1c1f ;  /* 0x003c1f0007077f89 */ /* 0x000e6200000e0000 */
[----:B--2---:R-:W-:-:S03]  /*104e0*/  IADD3 R0, R16, R17, RZ ;  /* 0x0000001110007210 */ /* 0x004fc60007ffe0ff */
[----:B------:R2:W5:Y:S01]  /*104f0*/  LDL R17, [R1+0xfc] ;  /* 0x0000fc0001117983 */ /* 0x0005620000100800 */
[----:B---3--:R-:W-:-:S03]  /*10500*/  SHF.R.S32.HI R9, RZ, 0x1f, R8 ;  /* 0x0000001fff097819 */ /* 0x008fc60000011408 */
[----:B------:R2:W5:Y:S02]  /*10510*/  LDL R16, [R1+0x184] ;  /* 0x0001840001107983 */ /* 0x0005640000100800 */
[----:B------:R-:W-:Y:S01]  /*10520*/  IMAD R10, R9, c[0x0][0x428], RZ ;  /* 0x00010a00090a7a24 */ /* 0x000fe200078e02ff */
[----:B------:R-:W-:Y:S01]  /*10530*/  IADD3 R9, R0, 0x8, RZ ;  /* 0x0000000800097810 */ /* 0x000fe20007ffe0ff */
[----:B------:R-:W-:-:S04]  /*10540*/  IMAD.WIDE.U32 R2, R8, c[0x0][0x428], R2 ;  /* 0x00010a0008027a25 */ /* 0x000fc800078e0002 */
[----:B------:R-:W-:Y:S01]  /*10550*/  IMAD R10, R8, c[0x0][0x42c], R10 ;  /* 0x00010b00080a7a24 */ /* 0x000fe200078e020a */
[----:B------:R-:W-:Y:S02]  /*10560*/  ISETP.GE.OR P2, PT, R0, UR4, P0 ;  /* 0x0000000400007c0c */ /* 0x000fe40008746670 */
[----:B------:R-:W-:Y:S02]  /*10570*/  ISETP.GE.OR P1, PT, R9, UR4, P0 ;  /* 0x0000000409007c0c */ /* 0x000fe40008726670 */
[----:B------:R-:W-:Y:S02]  /*10580*/  IADD3 R3, R3, R10, RZ ;  /* 0x0000000a03037210 */ /* 0x000fe40007ffe0ff */
[----:B------:R-:W-:-:S04]  /*10590*/  LEA R11, P0, R2, c[0x0][0x400], 0x2 ;  /* 0x00010000020b7a11 */ /* 0x000fc800078010ff */
[----:B------:R-:W-:Y:S02]  /*105a0*/  LEA.HI.X R10, R2, c[0x0][0x404], R3, 0x2, P0 ;  /* 0x00010100020a7a11 */ /* 0x000fe400000f1403 */
[----:B------:R-:W-:Y:S01]  /*105b0*/  ISETP.GE.AND P0, PT, R0, UR4, PT ;  /* 0x0000000400007c0c */ /* 0x000fe2000bf06270 */
[----:B----4-:R2:W-:Y:S01]  /*105c0*/  @!P2 ST.E [R4.64], R13 ;  /* 0x0000000d0400a985 */ /* 0x0105e2000c101906 */
[----:B------:R-:W-:Y:S03]  /*105d0*/  BSSY B0, `(.L_x_1075) ;  /* 0x0000086000007945 */ /* 0x000fe60003800000 */
[----:B-1----:R2:W-:Y:S01]  /*105e0*/  @!P1 ST.E [R6.64], R12 ;  /* 0x0000000c06009985 */ /* 0x0025e2000c101906 */
[----:B------:R-:W-:-:S03]  /*105f0*/  ISETP.GE.AND P1, PT, R9, UR4, PT ;  /* 0x0000000409007c0c */ /* 0x000fc6000bf26270 */
[----:B------:R2:W1:Y:S01]  /*10600*/  SHFL.IDX PT, R2, R11, RZ, 0x1c1f ;  /* 0x001c1fff0b027589 */ /* 0x00046200000e0000 */
[----:B------:R-:W-:-:S03]  /*10610*/  P2R R0, PR, RZ, 0x2 ;  /* 0x00000002ff007803 */ /* 0x000fc60000000000 */
[----:B------:R2:W3:Y:S01]  /*10620*/  SHFL.IDX PT, R3, R10, RZ, 0x1c1f ;  /* 0x001c1fff0a037589 */ /* 0x0004e200000e0000 */
[----:B------:R-:W-:Y:S05]  /*10630*/  @P0 BRA `(.L_x_1076) ;  /* 0x000007f000000947 */ /* 0x000fea0003800000 */
[----:B------:R-:W-:Y:S02]  /*10640*/  ISETP.GE.AND P1, PT, R204, c[0x0][0x3c8], PT ;  /* 0x0000f200cc007a0c */ /* 0x000fe40003f26270 */
[----:B------:R-:W-:Y:S02]  /*10650*/  ISETP.GE.AND P0, PT, R206, c[0x0][0x3c8], PT ;  /* 0x0000f200ce007a0c */ /* 0x000fe40003f06270 */
[----:B------:R-:W-:Y:S02]  /*10660*/  ISETP.GE.AND P2, PT, R202, c[0x0][0x3c8], PT ;  /* 0x0000f200ca007a0c */ /* 0x000fe40003f46270 */
[----:B------:R-:W-:Y:S02]  /*10670*/  ISETP.GE.AND P4, PT, R200, c[0x0][0x3c8], PT ;  /* 0x0000f200c8007a0c */ /* 0x000fe40003f86270 */
[----:B------:R-:W-:Y:S02]  /*10680*/  ISETP.GE.AND P5, PT, R196, c[0x0][0x3c8], PT ;  /* 0x0000f200c4007a0c */ /* 0x000fe40003fa6270 */
[----:B------:R-:W-:-:S03]  /*10690*/  ISETP.GE.AND P6, PT, R21, c[0x0][0x3c8], PT ;  /* 0x0000f20015007a0c */ /* 0x000fc60003fc6270 */
[----:B-12---:R-:W-:Y:S02]  /*106a0*/  @!P1 LEA R4, P3, R204, R2, 0x2 ;  /* 0x00000002cc049211 */ /* 0x006fe400078610ff */
[----:B---3--:R-:W-:Y:S02]  /*106b0*/  @!P0 IMAD.WIDE R6, R206, 0x4, R2 ;  /* 0x00000004ce068825 */ /* 0x008fe400078e0202 */
[----:B------:R-:W-:Y:S02]  /*106c0*/  @!P1 LEA.HI.X R5, R204, R3, R205, 0x2, P3 ;  /* 0x00000003cc059211 */ /* 0x000fe400018f14cd */
[----:B------:R-:W-:Y:S01]  /*106d0*/  ISETP.GE.AND P3, PT, R198, c[0x0][0x3c8], PT ;  /* 0x0000f200c6007a0c */ /* 0x000fe20003f66270 */
[----:B------:R1:W-:Y:S04]  /*106e0*/  @!P0 ST.E.64 [R6.64], R164 ;  /* 0x000000a406008985 */ /* 0x0003e8000c101b06 */
[----:B------:R2:W-:Y:S01]  /*106f0*/  @!P1 ST.E.64 [R4.64], R160 ;  /* 0x000000a004009985 */ /* 0x0005e2000c101b06 */
[----:B------:R-:W-:-:S02]  /*10700*/  ISETP.GE.AND P1, PT, R194, c[0x0][0x3c8], PT ;  /* 0x0000f200c2007a0c */ /* 0x000fc40003f26270 */
[----:B-1----:R-:W-:-:S04]  /*10710*/  @!P2 LEA R6, P0, R202, R2, 0x2 ;  /* 0x00000002ca06a211 */ /* 0x002fc800078010ff */
[----:B------:R-:W-:Y:S02]  /*10720*/  @!P2 LEA.HI.X R7, R202, R3, R203, 0x2, P0 ;  /* 0x00000003ca07a211 */ /* 0x000fe400000f14cb */
[----:B--2---:R-:W-:-:S03]  /*10730*/  @!P4 LEA R4, P0, R200, R2, 0x2 ;  /* 0x00000002c804c211 */ /* 0x004fc600078010ff */
[----:B------:R1:W-:Y:S01]  /*10740*/  @!P2 ST.E.64 [R6.64], R156 ;  /* 0x0000009c0600a985 */ /* 0x0003e2000c101b06 */
[----:B------:R-:W-:Y:S02]  /*10750*/  @!P4 LEA.HI.X R5, R200, R3, R201, 0x2, P0 ;  /* 0x00000003c805c211 */ /* 0x000fe400000f14c9 */
[----:B------:R-:W-:-:S03]  /*10760*/  ISETP.GE.AND P2, PT, R190, c[0x0][0x3c8], PT ;  /* 0x0000f200be007a0c */ /* 0x000fc60003f46270 */
[----:B------:R2:W-:Y:S01]  /*10770*/  @!P4 ST.E.64 [R4.64], R152 ;  /* 0x000000980400c985 */ /* 0x0005e2000c101b06 */
[----:B------:R-:W-:Y:S02]  /*10780*/  ISETP.GE.AND P4, PT, R192, c[0x0][0x3c8], PT ;  /* 0x0000f200c0007a0c */ /* 0x000fe40003f86270 */
        /* <DEDUP_REMOVED lines=12> */
[----:B------:R-:W-:Y:S02]  /*10850*/  ISETP.GE.AND P1, PT, R186, c[0x0][0x3c8], PT ;  /* 0x0000f200ba007a0c */ /* 0x000fe40003f26270 */
[----:B------:R-:W-:-:S05]  /*10860*/  @!P4 LEA.HI.X R5, R192, R3, R193, 0x2, P0 ;  /* 0x00000003c005c211 */ /* 0x000fca00000f14c1 */
        /* <DEDUP_REMOVED lines=72> */
[----:B-1----:R-:W-:-:S04]  /*10cf0*/  @!P2 LEA R6, P1, R25, R2, 0x2 ;  /* 0x000000021906a211 */ /* 0x002fc800078210ff */
[-C--:B------:R-:W-:Y:S02]  /*10d00*/  @!P2 LEA.HI.X R7, R25, R3.reuse, R26, 0x2, P1 ;  /* 0x000000031907a211 */ /* 0x080fe400008f141a */
[----:B-----5:R-:W-:Y:S02]  /*10d10*/  ISETP.GE.AND P1, PT, R15, c[0x0][0x3c8], PT ;  /* 0x0000f2000f007a0c */ /* 0x020fe40003f26270 */
[-C--:B--2---:R-:W-:Y:S01]  /*10d20*/  @!P5 LEA R4, P0, R23, R2.reuse, 0x2 ;  /* 0x000000021704d211 */ /* 0x084fe200078010ff */
[----:B------:R1:W-:Y:S01]  /*10d30*/  @!P2 ST.E.64 [R6.64], R108 ;  /* 0x0000006c0600a985 */ /* 0x0003e2000c101b06 */
[----:B------:R-:W-:Y:S02]  /*10d40*/  ISETP.GE.AND P2, PT, R17, c[0x0][0x3c8], PT ;  /* 0x0000f20011007a0c */ /* 0x000fe40003f46270 */
[----:B------:R-:W-:Y:S02]  /*10d50*/  @!P5 LEA.HI.X R5, R23, R3, R24, 0x2, P0 ;  /* 0x000000031705d211 */ /* 0x000fe400000f1418 */
[----:B------:R-:W-:-:S03]  /*10d60*/  @!P6 LEA R8, P0, R21, R2, 0x2 ;  /* 0x000000021508e211 */ /* 0x000fc600078010ff */
[----:B------:R2:W-:Y:S01]  /*10d70*/  @!P5 ST.E.64 [R4.64], R112 ;  /* 0x000000700400d985 */ /* 0x0005e2000c101b06 */
[----:B------:R-:W-:-:S05]  /*10d80*/  @!P6 LEA.HI.X R9, R21, R3, R22, 0x2, P0 ;  /* 0x000000031509e211 */ /* 0x000fca00000f1416 */
[----:B------:R3:W-:Y:S01]  /*10d90*/  @!P6 ST.E.64 [R8.64], R116 ;  /* 0x000000740800e985 */ /* 0x0007e2000c101b06 */
[----:B-1----:R-:W-:-:S04]  /*10da0*/  @!P3 LEA R6, P0, R19, R2, 0x2 ;  /* 0x000000021306b211 */ /* 0x002fc800078010ff */
[----:B------:R-:W-:Y:S02]  /*10db0*/  @!P3 LEA.HI.X R7, R19, R3, R20, 0x2, P0 ;  /* 0x000000031307b211 */ /* 0x000fe400000f1414 */
[----:B--2---:R-:W-:-:S03]  /*10dc0*/  @!P2 LEA R4, P0, R17, R2, 0x2 ;  /* 0x000000021104a211 */ /* 0x004fc600078010ff */
[----:B------:R3:W-:Y:S01]  /*10dd0*/  @!P3 ST.E.64 [R6.64], R120 ;  /* 0x000000780600b985 */ /* 0x0007e2000c101b06 */
[----:B------:R-:W-:Y:S02]  /*10de0*/  @!P2 LEA.HI.X R5, R17, R3, R18, 0x2, P0 ;  /* 0x000000031105a211 */ /* 0x000fe400000f1412 */
[----:B------:R-:W-:-:S03]  /*10df0*/  @!P1 LEA R2, P0, R15, R2, 0x2 ;  /* 0x000000020f029211 */ /* 0x000fc600078010ff */
[----:B------:R3:W-:Y:S01]  /*10e00*/  @!P2 ST.E.64 [R4.64], R124 ;  /* 0x0000007c0400a985 */ /* 0x0007e2000c101b06 */
[----:B------:R-:W-:-:S05]  /*10e10*/  @!P1 LEA.HI.X R3, R15, R3, R16, 0x2, P0 ;  /* 0x000000030f039211 */ /* 0x000fca00000f1410 */
[----:B------:R3:W-:Y:S04]  /*10e20*/  @!P1 ST.E.64 [R2.64], R128 ;  /* 0x0000008002009985 */ /* 0x0007e8000c101b06 */
.L_x_1076:
[----:B------:R-:W-:Y:S05]  /*10e30*/  BSYNC B0 ;  /* 0x0000000000007941 */ /* 0x000fea0003800000 */
.L_x_1075:
[----:B------:R-:W-:Y:S01]  /*10e40*/  ISETP.NE.AND P0, PT, R0, RZ, PT ;  /* 0x000000ff0000720c */ /* 0x000fe20003f05270 */
[----:B---3--:R3:W4:Y:S04]  /*10e50*/  SHFL.IDX PT, R3, R10, 0x1, 0x1c1f ;  /* 0x003c1f000a037f89 */ /* 0x00872800000e0000 */
[----:B-1----:R3:W1:Y:S08]  /*10e60*/  SHFL.IDX PT, R2, R11, 0x1, 0x1c1f ;  /* 0x003c1f000b027f89 */ /* 0x00267000000e0000 */
[----:B------:R-:W-:Y:S05]  /*10e70*/  @P0 BRA `(.L_x_1077) ;  /* 0x00000ad000000947 */ /* 0x000fea0003800000 */
[----:B------:R-:W-:Y:S02]  /*10e80*/  ISETP.GE.AND P0, PT, R206, c[0x0][0x3c8], PT ;  /* 0x0000f200ce007a0c */ /* 0x000fe40003f06270 */
[----:B------:R-:W-:-:S02]  /*10e90*/  ISETP.GE.AND P1, PT, R204, c[0x0][0x3c8], PT ;  /* 0x0000f200cc007a0c */ /* 0x000fc40003f26270 */
[----:B------:R-:W-:Y:S02]  /*10ea0*/  ISETP.GE.AND P2, PT, R202, c[0x0][0x3c8], PT ;  /* 0x0000f200ca007a0c */ /* 0x000fe40003f46270 */
[----:B------:R-:W-:Y:S02]  /*10eb0*/  ISETP.GE.AND P4, PT, R200, c[0x0][0x3c8], PT ;  /* 0x0000f200c8007a0c */ /* 0x000fe40003f86270 */
[----:B------:R-:W-:-:S05]  /*10ec0*/  ISETP.GE.AND P6, PT, R27, c[0x0][0x3c8], PT ;  /* 0x0000f2001b007a0c */ /* 0x000fca0003fc6270 */
[----:B-12-4-:R-:W-:Y:S02]  /*10ed0*/  @!P0 IMAD.WIDE R6, R206, 0x4, R2 ;  /* 0x00000004ce068825 */ /* 0x016fe400078e0202 */
[----:B------:R-:W-:-:S03]  /*10ee0*/  @!P1 LEA R4, P5, R204, R2, 0x2 ;  /* 0x00000002cc049211 */ /* 0x000fc600078a10ff */
[----:B------:R1:W-:Y:S01]  /*10ef0*/  @!P0 ST.E.64 [R6.64], R166 ;  /* 0x000000a606008985 */ /* 0x0003e2000c101b06 */
[----:B------:R-:W-:Y:S02]  /*10f00*/  ISETP.GE.AND P0, PT, R198, c[0x0][0x3c8], PT ;  /* 0x0000f200c6007a0c */ /* 0x000fe40003f06270 */
[----:B------:R-:W-:-:S05]  /*10f10*/  @!P1 LEA.HI.X R5, R204, R3, R205, 0x2, P5 ;  /* 0x00000003cc059211 */ /* 0x000fca00028f14cd */
[----:B------:R2:W-:Y:S01]  /*10f20*/  @!P1 ST.E.64 [R4.64], R162 ;  /* 0x000000a204009985 */ /* 0x0005e2000c101b06 */
[----:B------:R-:W-:Y:S02]  /*10f30*/  ISETP.GE.AND P1, PT, R196, c[0x0][0x3c8], PT ;  /* 0x0000f200c4007a0c */ /* 0x000fe40003f26270 */
[----:B-1----:R-:W-:-:S04]  /*10f40*/  @!P2 LEA R6, P3, R202, R2, 0x2 ;  /* 0x00000002ca06a211 */ /* 0x002fc800078610ff */
[-C--:B------:R-:W-:Y:S02]  /*10f50*/  @!P2 LEA.HI.X R7, R202, R3.reuse, R203, 0x2, P3 ;  /* 0x00000003ca07a211 */ /* 0x080fe400018f14cb */
[----:B------:R-:W-:Y:S02]  /*10f60*/  ISETP.GE.AND P3, PT, R194, c[0x0][0x3c8], PT ;  /* 0x0000f200c2007a0c */ /* 0x000fe40003f66270 */
[C---:B--2---:R-:W-:Y:S01]  /*10f70*/  @!P4 LEA R4, P5, R200.reuse, R2, 0x2 ;  /* 0x00000002c804c211 */ /* 0x044fe200078a10ff */
[----:B------:R1:W-:Y:S03]  /*10f80*/  @!P2 ST.E.64 [R6.64], R158 ;  /* 0x0000009e0600a985 */ /* 0x0003e6000c101b06 */
        /* <DEDUP_REMOVED lines=12> */
[----:B------:R-:W-:Y:S02]  /*11050*/  ISETP.GE.AND P2, PT, R188, c[0x0][0x3c8], PT ;  /* 0x0000f200bc007a0c */ /* 0x000fe40003f46270 */
[----:B--2---:R-:W-:Y:S01]  /*11060*/  @!P4 LEA R4, P5, R192, R2, 0x2 ;  /* 0x00000002c004c211 */ /* 0x004fe200078a10ff */
        /* <DEDUP_REMOVED lines=48> */
[CC--:B--2---:R-:W-:Y:S01]  /*11370*/  @!P4 LEA R4, P5, R168.reuse, R2.reuse, 0x2 ;  /* 0x00000002a804c211 */ /* 0x0c4fe200078a10ff */
[----:B------:R1:W-:Y:S01]  /*11380*/  @!P0 ST.E.64 [R6.64], R78 ;  /* 0x0000004e06008985 */ /* 0x0003e2000c101b06 */
[C---:B------:R-:W-:Y:S02]  /*11390*/  @!P3 LEA R8, P0, R133.reuse, R2, 0x2 ;  /* 0x000000028508b211 */ /* 0x040fe400078010ff */
[-C--:B------:R-:W-:Y:S02]  /*113a0*/  @!P4 LEA.HI.X R5, R168, R3.reuse, R169, 0x2, P5 ;  /* 0x00000003a805c211 */ /* 0x080fe400028f14a9 */
[----:B------:R-:W-:-:S02]  /*113b0*/  @!P3 LEA.HI.X R9, R133, R3, R134, 0x2, P0 ;  /* 0x000000038509b211 */ /* 0x000fc400000f1486 */
[----:B------:R-:W-:Y:S01]  /*113c0*/  ISETP.GE.AND P0, PT, R31, c[0x0][0x3c8], PT ;  /* 0x0000f2001f007a0c */ /* 0x000fe20003f06270 */
[----:B------:R2:W-:Y:S01]  /*113d0*/  @!P4 ST.E.64 [R4.64], R82 ;  /* 0x000000520400c985 */ /* 0x0005e2000c101b06 */
[----:B------:R-:W-:-:S03]  /*113e0*/  ISETP.GE.AND P4, PT, R29, c[0x0][0x3c8], PT ;  /* 0x0000f2001d007a0c */ /* 0x000fc60003f86270 */
[----:B------:R4:W-:Y:S01]  /*113f0*/  @!P3 ST.E.64 [R8.64], R86 ;  /* 0x000000560800b985 */ /* 0x0009e2000c101b06 */
[----:B-1----:R-:W-:-:S04]  /*11400*/  @!P2 LEA R6, P5, R35, R2, 0x2 ;  /* 0x000000022306a211 */ /* 0x002fc800078a10ff */
[-C--:B------:R-:W-:Y:S02]  /*11410*/  @!P2 LEA.HI.X R7, R35, R3.reuse, R132, 0x2, P5 ;  /* 0x000000032307a211 */ /* 0x080fe400028f1484 */
[----:B------:R-:W-:Y:S02]  /*11420*/  ISETP.GE.AND P5, PT, R25, c[0x0][0x3c8], PT ;  /* 0x0000f20019007a0c */ /* 0x000fe40003fa6270 */
[-C--:B--2---:R-:W-:Y:S01]  /*11430*/  @!P1 LEA R4, P3, R33, R2.reuse, 0x2 ;  /* 0x0000000221049211 */ /* 0x084fe200078610ff */
[----:B------:R1:W-:Y:S01]  /*11440*/  @!P2 ST.E.64 [R6.64], R90 ;  /* 0x0000005a0600a985 */ /* 0x0003e2000c101b06 */
[----:B----4-:R-:W-:Y:S02]  /*11450*/  @!P0 LEA R8, P2, R31, R2, 0x2 ;  /* 0x000000021f088211 */ /* 0x010fe400078410ff */
[-C--:B------:R-:W-:Y:S02]  /*11460*/  @!P1 LEA.HI.X R5, R33, R3.reuse, R34, 0x2, P3 ;  /* 0x0000000321059211 */ /* 0x080fe400018f1422 */
[----:B------:R-:W-:-:S02]  /*11470*/  @!P0 LEA.HI.X R9, R31, R3, R32, 0x2, P2 ;  /* 0x000000031f098211 */ /* 0x000fc400010f1420 */
[----:B------:R-:W-:Y:S01]  /*11480*/  ISETP.GE.AND P3, PT, R23, c[0x0][0x3c8], PT ;  /* 0x0000f20017007a0c */ /* 0x000fe20003f66270 */
[----:B------:R2:W-:Y:S04]  /*11490*/  @!P1 ST.E.64 [R4.64], R94 ;  /* 0x0000005e04009985 */ /* 0x0005e8000c101b06 */
[----:B------:R-:W-:Y:S01]  /*114a0*/  @!P0 ST.E.64 [R8.64], R98 ;  /* 0x0000006208008985 */ /* 0x000fe2000c101b06 */
[----:B-----5:R-:W-:Y:S02]  /*114b0*/  ISETP.GE.AND P0, PT, R17, c[0x0][0x3c8], PT ;  /* 0x0000f20011007a0c */ /* 0x020fe40003f06270 */
[----:B-1----:R-:W-:-:S04]  /*114c0*/  @!P6 LEA R6, P2, R27, R2, 0x2 ;  /* 0x000000021b06e211 */ /* 0x002fc800078410ff */
[----:B------:R-:W-:Y:S02]  /*114d0*/  @!P6 LEA.HI.X R7, R27, R3, R28, 0x2, P2 ;  /* 0x000000031b07e211 */ /* 0x000fe400010f141c */
[----:B------:R-:W-:Y:S02]  /*114e0*/  ISETP.GE.AND P2, PT, R21, c[0x0][0x3c8], PT ;  /* 0x0000f20015007a0c */ /* 0x000fe40003f46270 */
[----:B--2---:R-:W-:-:S04]  /*114f0*/  @!P4 LEA R4, P1, R29, R2, 0x2 ;  /* 0x000000021d04c211 */ /* 0x004fc800078210ff */
[----:B------:R-:W-:Y:S02]  /*11500*/  @!P4 LEA.HI.X R5, R29, R3, R30, 0x2, P1 ;  /* 0x000000031d05c211 */ /* 0x000fe400008f141e */
[----:B------:R-:W-:-:S03]  /*11510*/  ISETP.GE.AND P1, PT, R19, c[0x0][0x3c8], PT ;  /* 0x0000f20013007a0c */ /* 0x000fc60003f26270 */
[----:B------:R1:W-:Y:S04]  /*11520*/  @!P4 ST.E.64 [R4.64], R102 ;  /* 0x000000660400c985 */ /* 0x0003e8000c101b06 */
[----:B------:R2:W-:Y:S01]  /*11530*/  @!P6 ST.E.64 [R6.64], R106 ;  /* 0x0000006a0600e985 */ /* 0x0005e2000c101b06 */
[----:B---3--:R-:W-:-:S04]  /*11540*/  @!P3 LEA R10, P6, R23, R2, 0x2 ;  /* 0x00000002170ab211 */ /* 0x008fc800078c10ff */
[----:B------:R-:W-:Y:S02]  /*11550*/  @!P3 LEA.HI.X R11, R23, R3, R24, 0x2, P6 ;  /* 0x00000003170bb211 */ /* 0x000fe400030f1418 */
[----:B-1----:R-:W-:-:S04]  /*11560*/  @!P5 LEA R4, P4, R25, R2, 0x2 ;  /* 0x000000021904d211 */ /* 0x002fc800078810ff */
[----:B------:R-:W-:Y:S02]  /*11570*/  @!P5 LEA.HI.X R5, R25, R3, R26, 0x2, P4 ;  /* 0x000000031905d211 */ /* 0x000fe400020f141a */
[----:B------:R-:W-:-:S03]  /*11580*/  @!P2 LEA R8, P4, R21, R2, 0x2 ;  /* 0x000000021508a211 */ /* 0x000fc600078810ff */
[----:B------:R1:W-:Y:S01]  /*11590*/  @!P5 ST.E.64 [R4.64], R110 ;  /* 0x0000006e0400d985 */ /* 0x0003e2000c101b06 */
[----:B--2---:R-:W-:Y:S02]  /*115a0*/  @!P1 LEA R6, P5, R19, R2, 0x2 ;  /* 0x0000000213069211 */ /* 0x004fe400078a10ff */
[-C--:B------:R-:W-:Y:S01]  /*115b0*/  @!P2 LEA.HI.X R9, R21, R3.reuse, R22, 0x2, P4 ;  /* 0x000000031509a211 */ /* 0x080fe200020f1416 */
[----:B------:R2:W-:Y:S01]  /*115c0*/  @!P3 ST.E.64 [R10.64], R114 ;  /* 0x000000720a00b985 */ /* 0x0005e2000c101b06 */
[----:B------:R-:W-:-:S03]  /*115d0*/  @!P1 LEA.HI.X R7, R19, R3, R20, 0x2, P5 ;  /* 0x0000000313079211 */ /* 0x000fc600028f1414 */
[----:B------:R2:W-:Y:S04]  /*115e0*/  @!P2 ST.E.64 [R8.64], R118 ;  /* 0x000000760800a985 */ /* 0x0005e8000c101b06 */
[----:B------:R2:W-:Y:S01]  /*115f0*/  @!P1 ST.E.64 [R6.64], R122 ;  /* 0x0000007a06009985 */ /* 0x0005e2000c101b06 */
[----:B-1----:R-:W-:-:S04]  /*11600*/  @!P0 LEA R4, P4, R17, R2, 0x2 ;  /* 0x0000000211048211 */ /* 0x002fc800078810ff */
[----:B------:R-:W-:-:S05]  /*11610*/  @!P0 LEA.HI.X R5, R17, R3, R18, 0x2, P4 ;  /* 0x0000000311058211 */ /* 0x000fca00020f1412 */
[----:B------:R2:W-:Y:S01]  /*11620*/  @!P0 ST.E.64 [R4.64], R126 ;  /* 0x0000007e04008985 */ /* 0x0005e2000c101b06 */
[----:B------:R-:W-:-:S13]  /*11630*/  ISETP.GE.AND P0, PT, R15, c[0x0][0x3c8], PT ;  /* 0x0000f2000f007a0c */ /* 0x000fda0003f06270 */
[----:B------:R-:W-:Y:S05]  /*11640*/  @P0 BRA `(.L_x_1077) ;  /* 0x0000030000000947 */ /* 0x000fea0003800000 */
[----:B------:R-:W-:-:S04]  /*11650*/  LEA R2, P0, R15, R2, 0x2 ;  /* 0x000000020f027211 */ /* 0x000fc800078010ff */
[----:B------:R-:W-:-:S05]  /*11660*/  LEA.HI.X R3, R15, R3, R16, 0x2, P0 ;  /* 0x000000030f037211 */ /* 0x000fca00000f1410 */
[----:B------:R1:W-:Y:S01]  /*11670*/  ST.E.64 [R2.64], R130 ;  /* 0x0000008202007985 */ /* 0x0003e2000c101b06 */
[----:B------:R-:W-:Y:S05]  /*11680*/  BRA `(.L_x_1077) ;  /* 0x000002c000007947 */ /* 0x000fea0003800000 */
.L_x_1073:
[----:B------:R-:W2:Y:S02]  /*11690*/  S2R R4, SR_TID.X ;  /* 0x0000000000047919 */ /* 0x000ea40000002100 */
[----:B--2---:R-:W-:-:S13]  /*116a0*/  ISETP.GT.AND P0, PT, R4, 0x7f, PT ;  /* 0x0000007f0400780c */ /* 0x004fda0003f04270 */
[----:B------:R-:W-:Y:S05]  /*116b0*/  @P0 BRA `(.L_x_1077) ;  /* 0x0000029000000947 */ /* 0x000fea0003800000 */
[----:B------:R-:W2:Y:S01]  /*116c0*/  LDL.LU R3, [R1+0xf0] ;  /* 0x0000f00001037983 */ /* 0x000ea20000300800 */
[----:B---3--:R-:W-:-:S05]  /*116d0*/  MOV R2, c[0x0][0x4e8] ;  /* 0x00013a0000027a02 */ /* 0x008fca0000000f00 */
[----:B------:R-:W-:Y:S01]  /*116e0*/  IMAD R0, R2, c[0x0][0x388], RZ ;  /* 0x0000e20002007a24 */ /* 0x000fe200078e02ff */
[----:B--2---:R-:W-:-:S04]  /*116f0*/  IADD3 R6, R3, R4, RZ ;  /* 0x0000000403067210 */ /* 0x004fc80007ffe0ff */
[----:B------:R-:W-:-:S13]  /*11700*/  ISETP.GE.AND P0, PT, R6, R0, PT ;  /* 0x000000000600720c */ /* 0x000fda0003f06270 */
[----:B------:R-:W-:Y:S05]  /*11710*/  @P0 BRA `(.L_x_1077) ;  /* 0x0000023000000947 */ /* 0x000fea0003800000 */
[----:B------:R-:W2:Y:S04]  /*11720*/  LDL.LU R3, [R1+0xe4] ;  /* 0x0000e40001037983 */ /* 0x000ea80000300800 */
[----:B------:R-:W3:Y:S04]  /*11730*/  LDL.LU R9, [R1+0xe0] ;  /* 0x0000e00001097983 */ /* 0x000ee80000300800 */
[----:B------:R-:W4:Y:S01]  /*11740*/  LDL.LU R8, [R1+0xe8] ;  /* 0x0000e80001087983 */ /* 0x000f220000300800 */
[----:B------:R-:W-:-:S13]  /*11750*/  ISETP.NE.AND P0, PT, R2, 0x1, PT ;  /* 0x000000010200780c */ /* 0x000fda0003f05270 */
[----:B-1----:R-:W-:Y:S01]  /*11760*/  @P0 IMAD.HI.U32 R7, R6, c[0x0][0x4ec], RZ ;  /* 0x00013b0006070a27 */ /* 0x002fe200078e00ff */
[----:B--2---:R-:W-:Y:S02]  /*11770*/  SHF.R.S32.HI R0, RZ, 0x1f, R3 ;  /* 0x0000001fff007819 */ /* 0x004fe40000011403 */
[----:B---3--:R-:W-:-:S03]  /*11780*/  SHF.R.S32.HI R5, RZ, 0x1f, R9 ;  /* 0x0000001fff057819 */ /* 0x008fc60000011409 */
[----:B------:R-:W-:-:S04]  /*11790*/  IMAD R0, R0, c[0x0][0x4d0], RZ ;  /* 0x0001340000007a24 */ /* 0x000fc800078e02ff */
[C---:B------:R-:W-:Y:S01]  /*117a0*/  IMAD R4, R3.reuse, c[0x0][0x4d4], R0 ;  /* 0x0001350003047a24 */ /* 0x040fe200078e0200 */
[----:B------:R-:W-:Y:S01]  /*117b0*/  MOV R0, R6 ;  /* 0x0000000600007202 */ /* 0x000fe20000000f00 */
[----:B------:R-:W-:Y:S01]  /*117c0*/  IMAD.WIDE.U32 R2, R3, c[0x0][0x4d0], RZ ;  /* 0x0001340003027a25 */ /* 0x000fe200078e00ff */
[----:B------:R-:W-:-:S03]  /*117d0*/  @P0 SHF.R.U32.HI R0, RZ, c[0x0][0x4f0], R7 ;  /* 0x00013c00ff000a19 */ /* 0x000fc60000011607 */
[----:B------:R-:W-:Y:S01]  /*117e0*/  IMAD R5, R5, c[0x0][0x4d8], RZ ;  /* 0x0001360005057a24 */ /* 0x000fe200078e02ff */
[----:B------:R-:W-:Y:S02]  /*117f0*/  IADD3 R3, R3, R4, RZ ;  /* 0x0000000403037210 */ /* 0x000fe40007ffe0ff */
[----:B----4-:R-:W-:Y:S01]  /*11800*/  SHF.R.S32.HI R4, RZ, 0x1f, R8 ;  /* 0x0000001fff047819 */ /* 0x010fe20000011408 */
[C---:B------:R-:W-:Y:S01]  /*11810*/  IMAD R7, R9.reuse, c[0x0][0x4dc], R5 ;  /* 0x0001370009077a24 */ /* 0x040fe200078e0205 */
[----:B------:R-:W-:Y:S01]  /*11820*/  IADD3 R5, -R0, RZ, RZ ;  /* 0x000000ff00057210 */ /* 0x000fe20007ffe1ff */
[----:B------:R-:W-:-:S05]  /*11830*/  IMAD.WIDE.U32 R2, R9, c[0x0][0x4d8], R2 ;  /* 0x0001360009027a25 */ /* 0x000fca00078e0002 */
[----:B------:R-:W-:Y:S01]  /*11840*/  IADD3 R3, R3, R7, RZ ;  /* 0x0000000703037210 */ /* 0x000fe20007ffe0ff */
[----:B------:R-:W-:Y:S02]  /*11850*/  IMAD R7, R4, c[0x0][0x4e0], RZ ;  /* 0x0001380004077a24 */ /* 0x000fe400078e02ff */
[----:B------:R-:W-:Y:S02]  /*11860*/  IMAD R4, R5, c[0x0][0x4e8], R6 ;  /* 0x00013a0005047a24 */ /* 0x000fe400078e0206 */
[----:B------:R-:W-:-:S03]  /*11870*/  IMAD.WIDE.U32 R2, R8, c[0x0][0x4e0], R2 ;  /* 0x0001380008027a25 */ /* 0x000fc600078e0002 */
[----:B------:R-:W-:Y:S01]  /*11880*/  SHF.R.S32.HI R5, RZ, 0x1f, R4 ;  /* 0x0000001fff057819 */ /* 0x000fe20000011404 */
[----:B------:R-:W-:Y:S01]  /*11890*/  IMAD R6, R8, c[0x0][0x4e4], R7 ;  /* 0x0001390008067a24 */ /* 0x000fe200078e0207 */
[----:B------:R-:W-:Y:S02]  /*118a0*/  SHF.R.S32.HI R7, RZ, 0x1f, R0 ;  /* 0x0000001fff077819 */ /* 0x000fe40000011400 */
[----:B------:R-:W-:Y:S01]  /*118b0*/  IADD3 R2, P0, R0, R2, RZ ;  /* 0x0000000200027210 */ /* 0x000fe20007f1e0ff */
[----:B------:R-:W-:-:S03]  /*118c0*/  IMAD R0, R5, c[0x0][0x4c8], RZ ;  /* 0x0001320005007a24 */ /* 0x000fc600078e02ff */
[----:B------:R-:W-:Y:S01]  /*118d0*/  IADD3.X R3, R7, R3, R6, P0, !PT ;  /* 0x0000000307037210 */ /* 0x000fe200007fe406 */
[----:B------:R-:W-:-:S04]  /*118e0*/  IMAD R0, R4, c[0x0][0x4cc], R0 ;  /* 0x0001330004007a24 */ /* 0x000fc800078e0200 */
[----:B------:R-:W-:-:S05]  /*118f0*/  IMAD.WIDE.U32 R2, R4, c[0x0][0x4c8], R2 ;  /* 0x0001320004027a25 */ /* 0x000fca00078e0002 */
[----:B------:R-:W-:Y:S02]  /*11900*/  IADD3 R0, R3, R0, RZ ;  /* 0x0000000003007210 */ /* 0x000fe40007ffe0ff */
[----:B------:R-:W-:-:S04]  /*11910*/  LEA R4, P0, R2, c[0x0][0x4a8], 0x2 ;  /* 0x00012a0002047a11 */ /* 0x000fc800078010ff */
[----:B------:R-:W-:Y:S02]  /*11920*/  LEA.HI.X R5, R2, c[0x0][0x4ac], R0, 0x2, P0 ;  /* 0x00012b0002057a11 */ /* 0x000fe400000f1400 */
[----:B------:R-:W-:-:S05]  /*11930*/  MOV R0, 0xff800000 ;  /* 0xff80000000007802 */ /* 0x000fca0000000f00 */
[----:B------:R1:W-:Y:S02]  /*11940*/  STG.E [R4.64], R0 ;  /* 0x0000000004007986 */ /* 0x0003e4000c101906 */
.L_x_1077:
[----:B------:R-:W-:Y:S05]  /*11950*/  BSYNC B1 ;  /* 0x0000000000017941 */ /* 0x000fea0003800000 */
.L_x_1072:
[----:B-12---:R-:W2:Y:S02]  /*11960*/  LDL R0, [R1+0x204] ;  /* 0x0002040001007983 */ /* 0x006ea40000100800 */
[----:B--2---:R-:W-:-:S13]  /*11970*/  ISETP.NE.AND P0, PT, R0, RZ, PT ;  /* 0x000000ff0000720c */ /* 0x004fda0003f05270 */
[----:B------:R-:W-:Y:S01]  /*11980*/  @P0 WARPSYNC 0xffffffff ;  /* 0xffffffff00000948 */ /* 0x000fe20003800000 */
[----:B------:R-:W-:Y:S06]  /*11990*/  @P0 BAR.SYNC.DEFER_BLOCKING 0x5, 0x100 ;  /* 0x0144000000000b1d */ /* 0x000fec0000010000 */
[----:B------:R-:W1:Y:S04]  /*119a0*/  @P0 LDS R0, [0x18100] ;  /* 0x01810000ff000984 */ /* 0x000e680000000800 */
[----:B-1----:R1:W-:Y:S04]  /*119b0*/  @P0 STL [R1+0xf4], R0 ;  /* 0x0000f40001000387 */ /* 0x0023e80000100800 */
[----:B------:R-:W-:Y:S06]  /*119c0*/  @P0 BAR.ARV 0x4, 0x100 ;  /* 0x0104000000000b1d */ /* 0x000fec0000002000 */
[----:B------:R-:W-:Y:S05]  /*119d0*/  @P0 BRA `(.L_x_1078) ;  /* 0x0000009000000947 */ /* 0x000fea0003800000 */
[----:B------:R-:W-:Y:S05]  /*119e0*/  BRA.DIV ~URZ, `(.L_x_1079) ;  /* 0x00001c927f007947 */ /* 0x000fea000b800000 */
[----:B-1----:R1:W2:Y:S02]  /*119f0*/  SHFL.IDX PT, R0, R14, RZ, 0x1f ;  /* 0x00001fff0e007589 */ /* 0x0022a400000e0000 */
.L_x_1098:
[----:B---3--:R-:W3:Y:S01]  /*11a00*/  S2R R2, SR_TID.X ;  /* 0x0000000000027919 */ /* 0x008ee20000002100 */
[----:B------:R-:W-:Y:S03]  /*11a10*/  WARPSYNC 0xffffffff ;  /* 0xffffffff00007948 */ /* 0x000fe60003800000 */
[----:B------:R-:W-:Y:S06]  /*11a20*/  BAR.SYNC.DEFER_BLOCKING 0x4, 0x100 ;  /* 0x0104000000007b1d */ /* 0x000fec0000010000 */
[----:B--2---:R2:W-:Y:S01]  /*11a30*/  STL [R1+0xf4], R0 ;  /* 0x0000f40001007387 */ /* 0x0045e20000100800 */
[----:B---3--:R-:W-:-:S13]  /*11a40*/  LOP3.LUT P0, RZ, R2, 0xff, RZ, 0xc0, !PT ;  /* 0x000000ff02ff7812 */ /* 0x008fda000780c0ff */
[----:B------:R2:W-:Y:S04]  /*11a50*/  @!P0 STS [0x18100], R14 ;  /* 0x0181000eff008388 */ /* 0x0005e80000000800 */
[----:B------:R-:W-:Y:S06]  /*11a60*/  BAR.ARV 0x5, 0x100 ;  /* 0x0144000000007b1d */ /* 0x000fec0000002000 */
.L_x_1078:
[----:B-12---:R-:W2:Y:S02]  /*11a70*/  LDL R0, [R1+0xf4] ;  /* 0x0000f40001007983 */ /* 0x006ea40000100800 */
[----:B--2---:R-:W-:-:S13]  /*11a80*/  ISETP.GE.AND P0, PT, R0, c[0x0][0x538], PT ;  /* 0x00014e0000007a0c */ /* 0x004fda0003f06270 */
[----:B---345:R-:W-:Y:S01]  /*11a90*/  @P0 CALL.REL.NOINC `(.L_x_1080) ;  /* 0x0000001000000944 */ /* 0x038fe20003c00000 */
[----:B------:R-:W-:Y:S05]  /*11aa0*/  BRA `(.L_x_1081) ;  /* 0xfffef49000007947 */ /* 0x000fea000383ffff */
.L_x_1080:
[----:B------:R-:W-:Y:S05]  /*11ab0*/  EXIT ;  /* 0x000000000000794d */ /* 0x000fea0003800000 */
.L_x_1044:
[----:B------:R-:W-:Y:S01]  /*11ac0*/  IMAD.MOV.U32 R0, RZ, RZ, R5 ;  /* 0x000000ffff007224 */ /* 0x000fe200078e0005 */
[----:B------:R-:W-:Y:S01]  /*11ad0*/  MOV R7, RZ ;  /* 0x000000ff00077202 */ /* 0x000fe20000000f00 */
[----:B------:R-:W-:Y:S01]  /*11ae0*/  IMAD.MOV.U32 R3, RZ, RZ, 0x181f ;  /* 0x0000181fff037424 */ /* 0x000fe200078e00ff */
[----:B------:R-:W-:Y:S02]  /*11af0*/  MOV R2, 0x11b10 ;  /* 0x00011b1000027802 */ /* 0x000fe40000000f00 */
[----:B-1----:R-:W-:Y:S05]  /*11b00*/  CALL.REL.NOINC `($__internal_18_$__cuda_sm70_shflsync_idx_p) ;  /* 0x00001c5000007944 */ /* 0x002fea0003c00000 */
[----:B-----5:R-:W-:Y:S01]  /*11b10*/  MOV R4, R0 ;  /* 0x0000000000047202 */ /* 0x020fe20000000f00 */
[----:B-1----:R-:W-:Y:S05]  /*11b20*/  BRA `(.L_x_1082) ;  /* 0xffff280000007947 */ /* 0x002fea000383ffff */
.L_x_1045:
[----:B------:R-:W-:Y:S01]  /*11b30*/  IMAD.MOV.U32 R0, RZ, RZ, R15 ;  /* 0x000000ffff007224 */ /* 0x000fe200078e000f */
[----:B------:R-:W-:Y:S01]  /*11b40*/  MOV R7, RZ ;  /* 0x000000ff00077202 */ /* 0x000fe20000000f00 */
[----:B------:R-:W-:Y:S01]  /*11b50*/  IMAD.MOV.U32 R3, RZ, RZ, 0x181f ;  /* 0x0000181fff037424 */ /* 0x000fe200078e00ff */
[----:B------:R-:W-:Y:S02]  /*11b60*/  MOV R2, 0x11b80 ;  /* 0x00011b8000027802 */ /* 0x000fe40000000f00 */
[----:B-123--:R-:W-:Y:S05]  /*11b70*/  CALL.REL.NOINC `($__internal_18_$__cuda_sm70_shflsync_idx_p) ;  /* 0x00001be000007944 */ /* 0x00efea0003c00000 */
[----:B------:R-:W2:Y:S04]  /*11b80*/  LDL R2, [R1+0x88] ;  /* 0x0000880001027983 */ /* 0x000ea80000100800 */
[----:B------:R-:W3:Y:S04]  /*11b90*/  LDL R9, [R1+0x9c] ;  /* 0x00009c0001097983 */ /* 0x000ee80000100800 */
[----:B------:R-:W4:Y:S04]  /*11ba0*/  LDL R6, [R1+0x54] ;  /* 0x0000540001067983 */ /* 0x000f280000100800 */
[----:B------:R-:W4:Y:S04]  /*11bb0*/  LDL R8, [R1+0x98] ;  /* 0x0000980001087983 */ /* 0x000f280000100800 */
[----:B------:R-:W4:Y:S01]  /*11bc0*/  LDL R7, [R1+0x94] ;  /* 0x0000940001077983 */ /* 0x000f220000100800 */
[----:B--2---:R-:W-:-:S02]  /*11bd0*/  ISETP.GE.AND P3, PT, R2, c[0x0][0x1d4], PT ;  /* 0x0000750002007a0c */ /* 0x004fc40003f66270 */
[----:B------:R-:W-:Y:S02]  /*11be0*/  IADD3 R2, P0, R0, R80, RZ ;  /* 0x0000005000027210 */ /* 0x000fe40007f1e0ff */
[----:B---3--:R-:W-:-:S03]  /*11bf0*/  ISETP.GE.AND P2, PT, R9, c[0x0][0x1d4], PT ;  /* 0x0000750009007a0c */ /* 0x008fc60003f46270 */
[----:B-----5:R-:W-:-:S06]  /*11c00*/  IMAD.X R3, R4, 0x1, R73, P0 ;  /* 0x0000000104037824 */ /* 0x020fcc00000e0649 */
[----:B------:R-:W-:Y:S01]  /*11c10*/  @!PT LDS RZ, [RZ] ;  /* 0x00000000fffff984 */ /* 0x000fe20000000800 */
[----:B------:R-:W-:Y:S01]  /*11c20*/  @!PT LDS RZ, [RZ] ;  /* 0x00000000fffff984 */ /* 0x000fe20000000800 */
[----:B------:R-:W-:Y:S01]  /*11c30*/  @!PT LDS RZ, [RZ] ;  /* 0x00000000fffff984 */ /* 0x000fe20000000800 */
[----:B----4-:R2:W-:Y:S01]  /*11c40*/  LDGSTS.E.BYPASS.LTC128B.128 [R6+0x10100], [R2.64], !P3 ;  /* 0x1010000002067fae */ /* 0x0105e2000d901d46 */
[----:B------:R-:W-:Y:S02]  /*11c50*/  ISETP.GE.AND P1, PT, R8, c[0x0][0x1d4], PT ;  /* 0x0000750008007a0c */ /* 0x000fe40003f26270 */
[----:B--2---:R-:W-:-:S05]  /*11c60*/  IADD3 R2, P0, R0, R79, RZ ;  /* 0x0000004f00027210 */ /* 0x004fca0007f1e0ff */
[----:B------:R-:W-:-:S05]  /*11c70*/  IMAD.X R3, R4, 0x1, R74, P0 ;  /* 0x0000000104037824 */ /* 0x000fca00000e064a */
[----:B------:R2:W-:Y:S02]  /*11c80*/  LDGSTS.E.BYPASS.LTC128B.128 [R6+0x12100], [R2.64], !P2 ;  /* 0x1210000002067fae */ /* 0x0005e4000d101d46 */
[----:B--2---:R-:W-:-:S05]  /*11c90*/  IADD3 R2, P0, R0, R81, RZ ;  /* 0x0000005100027210 */ /* 0x004fca0007f1e0ff */
[----:B------:R-:W-:-:S05]  /*11ca0*/  IMAD.X R3, R4, 0x1, R75, P0 ;  /* 0x0000000104037824 */ /* 0x000fca00000e064b */
[----:B------:R2:W-:Y:S01]  /*11cb0*/  LDGSTS.E.BYPASS.LTC128B.128 [R6+0x14100], [R2.64], !P1 ;  /* 0x1410000002067fae */ /* 0x0005e2000c901d46 */
[----:B------:R-:W-:Y:S02]  /*11cc0*/  SEL R14, RZ, 0x10, P3 ;  /* 0x00000010ff0e7807 */ /* 0x000fe40001800000 */
[----:B------:R-:W-:Y:S02]  /*11cd0*/  SEL R13, RZ, 0x10, P2 ;  /* 0x00000010ff0d7807 */ /* 0x000fe40001000000 */
[----:B------:R-:W-:Y:S02]  /*11ce0*/  SEL R12, RZ, 0x10, P1 ;  /* 0x00000010ff0c7807 */ /* 0x000fe40000800000 */
[----:B--2---:R-:W-:-:S05]  /*11cf0*/  IADD3 R2, P0, R0, R82, RZ ;  /* 0x0000005200027210 */ /* 0x004fca0007f1e0ff */
[----:B------:R-:W-:Y:S01]  /*11d00*/  IMAD.X R3, R4, 0x1, R76, P0 ;  /* 0x0000000104037824 */ /* 0x000fe200000e064c */
[----:B------:R-:W-:Y:S01]  /*11d10*/  ISETP.GE.AND P0, PT, R7, c[0x0][0x1d4], PT ;  /* 0x0000750007007a0c */ /* 0x000fe20003f06270 */
[----:B------:R-:W-:Y:S02]  /*11d20*/  IMAD.MOV.U32 R0, RZ, RZ, R5 ;  /* 0x000000ffff007224 */ /* 0x000fe400078e0005 */
[----:B------:R-:W-:Y:S01]  /*11d30*/  IMAD.MOV.U32 R7, RZ, RZ, 0x1 ;  /* 0x00000001ff077424 */ /* 0x000fe200078e00ff */
[----:B------:R-:W-:-:S09]  /*11d40*/  SEL R5, RZ, 0x10, P0 ;  /* 0x00000010ff057807 */ /* 0x000fd20000000000 */
[----:B------:R2:W-:Y:S02]  /*11d50*/  LDGSTS.E.BYPASS.LTC128B.128 [R6+0x16100], [R2.64], !P0 ;  /* 0x1610000002067fae */ /* 0x0005e4000c101d46 */
[----:B--2---:R-:W-:Y:S01]  /*11d60*/  IMAD.MOV.U32 R3, RZ, RZ, 0x181f ;  /* 0x0000181fff037424 */ /* 0x004fe200078e00ff */
[----:B------:R-:W-:Y:S02]  /*11d70*/  MOV R2, 0x11d90 ;  /* 0x00011d9000027802 */ /* 0x000fe40000000f00 */
[----:B-1----:R-:W-:Y:S05]  /*11d80*/  CALL.REL.NOINC `($__internal_18_$__cuda_sm70_shflsync_idx_p) ;  /* 0x000019d000007944 */ /* 0x002fea0003c00000 */
[----:B-----5:R-:W-:Y:S01]  /*11d90*/  IMAD.MOV.U32 R4, RZ, RZ, R0 ;  /* 0x000000ffff047224 */ /* 0x020fe200078e0000 */
[----:B------:R-:W-:Y:S01]  /*11da0*/  MOV R7, 0x1 ;  /* 0x0000000100077802 */ /* 0x000fe20000000f00 */
[----:B------:R-:W-:Y:S01]  /*11db0*/  IMAD.MOV.U32 R0, RZ, RZ, R15 ;  /* 0x000000ffff007224 */ /* 0x000fe200078e000f */
[----:B------:R-:W-:Y:S02]  /*11dc0*/  MOV R3, 0x181f ;  /* 0x0000181f00037802 */ /* 0x000fe40000000f00 */
[----:B------:R-:W-:Y:S02]  /*11dd0*/  MOV R2, 0x11df0 ;  /* 0x00011df000027802 */ /* 0x000fe40000000f00 */
[----:B-1----:R-:W-:Y:S05]  /*11de0*/  CALL.REL.NOINC `($__internal_18_$__cuda_sm70_shflsync_idx_p) ;  /* 0x0000197000007944 */ /* 0x002fea0003c00000 */
[----:B-1---5:R-:W-:Y:S05]  /*11df0*/  BRA `(.L_x_1083) ;  /* 0xffff270000007947 */ /* 0x022fea000383ffff */
.L_x_1046:
[----:B------:R-:W-:Y:S01]  /*11e00*/  IMAD.MOV.U32 R0, RZ, RZ, R4 ;  /* 0x000000ffff007224 */ /* 0x000fe200078e0004 */
[----:B------:R-:W-:Y:S01]  /*11e10*/  MOV R7, RZ ;  /* 0x000000ff00077202 */ /* 0x000fe20000000f00 */
[----:B------:R-:W-:Y:S01]  /*11e20*/  IMAD.MOV.U32 R3, RZ, RZ, 0x1c1f ;  /* 0x00001c1fff037424 */ /* 0x000fe200078e00ff */
[----:B------:R-:W-:-:S02]  /*11e30*/  MOV R2, 0x11e50 ;  /* 0x00011e5000027802 */ /* 0x000fc40000000f00 */
[----:B------:R-:W-:Y:S05]  /*11e40*/  CALL.REL.NOINC `($__internal_18_$__cuda_sm70_shflsync_idx_p) ;  /* 0x0000191000007944 */ /* 0x000fea0003c00000 */
[----:B-1---5:R-:W-:Y:S05]  /*11e50*/  BRA `(.L_x_1084) ;  /* 0xffff299000007947 */ /* 0x022fea000383ffff */
.L_x_1047:
[----:B------:R-:W-:Y:S01]  /*11e60*/  IMAD.MOV.U32 R0, RZ, RZ, R4 ;  /* 0x000000ffff007224 */ /* 0x000fe200078e0004 */
[----:B------:R-:W-:Y:S01]  /*11e70*/  MOV R7, 0x1 ;  /* 0x0000000100077802 */ /* 0x000fe20000000f00 */
[----:B------:R-:W-:Y:S01]  /*11e80*/  IMAD.MOV.U32 R3, RZ, RZ, 0x1c1f ;  /* 0x00001c1fff037424 */ /* 0x000fe200078e00ff */
[----:B------:R-:W-:-:S02]  /*11e90*/  MOV R2, 0x11eb0 ;  /* 0x00011eb000027802 */ /* 0x000fc40000000f00 */
[----:B-1----:R-:W-:Y:S05]  /*11ea0*/  CALL.REL.NOINC `($__internal_18_$__cuda_sm70_shflsync_idx_p) ;  /* 0x000018b000007944 */ /* 0x002fea0003c00000 */
[----:B------:R-:W-:-:S05]  /*11eb0*/  IMAD.IADD R0, R5, 0x1, R0 ;  /* 0x0000000105007824 */ /* 0x000fca00078e0200 */
[----:B------:R-:W-:-:S04]  /*11ec0*/  IMNMX R0, R6, R0, PT ;  /* 0x0000000006007217 */ /* 0x000fc80003800200 */
[C---:B------:R-:W-:Y:S02]  /*11ed0*/  ISETP.GT.AND P0, PT, R0.reuse, RZ, PT ;  /* 0x000000ff0000720c */ /* 0x040fe40003f04270 */
[C---:B------:R-:W-:Y:S02]  /*11ee0*/  ISETP.GT.AND P2, PT, R0.reuse, 0x1, PT ;  /* 0x000000010000780c */ /* 0x040fe40003f44270 */
        /* <DEDUP_REMOVED lines=44> */
[----:B------:R-:W-:Y:S02]  /*121b0*/  FSEL R76, R34, -INF , P4 ;  /* 0xff800000224c7808 */ /* 0x000fe40002000000 */
[----:B------:R-:W-:-:S02]  /*121c0*/  FMNMX.FTZ R0, R84, R0, !PT ;  /* 0x0000000054007209 */ /* 0x000fc40007810000 */
[----:B------:R-:W-:Y:S02]  /*121d0*/  FMNMX.FTZ R3, R77, R2, !PT ;  /* 0x000000024d037209 */ /* 0x000fe40007810000 */
[----:B------:R-:W-:Y:S02]  /*121e0*/  FMNMX.FTZ R0, R83, R0, !PT ;  /* 0x0000000053007209 */ /* 0x000fe40007810000 */
[----:B------:R-:W-:Y:S02]  /*121f0*/  FSEL R75, R33, -INF , P3 ;  /* 0xff800000214b7808 */ /* 0x000fe40001800000 */
[----:B------:R-:W-:Y:S02]  /*12200*/  FMNMX.FTZ R16, R76, R3, !PT ;  /* 0x000000034c107209 */ /* 0x000fe40007810000 */
[----:B------:R-:W-:Y:S02]  /*12210*/  FMNMX.FTZ R0, R82, R0, !PT ;  /* 0x0000000052007209 */ /* 0x000fe40007810000 */
[----:B------:R-:W-:-:S02]  /*12220*/  FSEL R74, R32, -INF , P2 ;  /* 0xff800000204a7808 */ /* 0x000fc40001000000 */
[----:B------:R-:W-:Y:S02]  /*12230*/  FMNMX.FTZ R16, R75, R16, !PT ;  /* 0x000000104b107209 */ /* 0x000fe40007810000 */
[----:B------:R-:W-:Y:S02]  /*12240*/  FMNMX.FTZ R0, R81, R0, !PT ;  /* 0x0000000051007209 */ /* 0x000fe40007810000 */
[----:B------:R-:W-:Y:S02]  /*12250*/  FSEL R73, R27, -INF , P1 ;  /* 0xff8000001b497808 */ /* 0x000fe40000800000 */
[----:B------:R-:W-:Y:S02]  /*12260*/  FMNMX.FTZ R16, R74, R16, !PT ;  /* 0x000000104a107209 */ /* 0x000fe40007810000 */
[----:B------:R-:W-:Y:S01]  /*12270*/  FMNMX.FTZ R132, R80, R0, !PT ;  /* 0x0000000050847209 */ /* 0x000fe20007810000 */
[----:B------:R-:W-:Y:S01]  /*12280*/  IMAD.MOV.U32 R0, RZ, RZ, 0x2 ;  /* 0x00000002ff007424 */ /* 0x000fe200078e00ff */
[----:B------:R-:W-:-:S02]  /*12290*/  FSEL R72, R26, -INF , P0 ;  /* 0xff8000001a487808 */ /* 0x000fc40000000000 */
[----:B------:R-:W-:Y:S01]  /*122a0*/  FMNMX.FTZ R16, R73, R16, !PT ;  /* 0x0000001049107209 */ /* 0x000fe20007810000 */
[----:B-----5:R-:W-:Y:S01]  /*122b0*/  IMAD.MOV.U32 R4, RZ, RZ, R132 ;  /* 0x000000ffff047224 */ /* 0x020fe200078e0084 */
[----:B------:R-:W-:Y:S02]  /*122c0*/  MOV R2, 0x122f0 ;  /* 0x000122f000027802 */ /* 0x000fe40000000f00 */
[----:B------:R-:W-:Y:S02]  /*122d0*/  FMNMX.FTZ R16, R72, R16, !PT ;  /* 0x0000001048107209 */ /* 0x000fe40007810000 */
[----:B-1----:R-:W-:Y:S05]  /*122e0*/  CALL.REL.NOINC `($__internal_17_$__cuda_sm70_shflsync_bfly_p) ;  /* 0x000013f000007944 */ /* 0x002fea0003c00000 */
[----:B------:R-:W-:Y:S01]  /*122f0*/  FMNMX.FTZ R132, R132, R0, !PT ;  /* 0x0000000084847209 */ /* 0x000fe20007810000 */
[----:B------:R-:W-:Y:S01]  /*12300*/  IMAD.MOV.U32 R0, RZ, RZ, 0x1 ;  /* 0x00000001ff007424 */ /* 0x000fe200078e00ff */
[----:B------:R-:W-:-:S03]  /*12310*/  MOV R2, 0x12340 ;  /* 0x0001234000027802 */ /* 0x000fc60000000f00 */
[----:B------:R-:W-:Y:S02]  /*12320*/  IMAD.MOV.U32 R4, RZ, RZ, R132 ;  /* 0x000000ffff047224 */ /* 0x000fe400078e0084 */
[----:B-1---5:R-:W-:Y:S05]  /*12330*/  CALL.REL.NOINC `($__internal_17_$__cuda_sm70_shflsync_bfly_p) ;  /* 0x000013a000007944 */ /* 0x022fea0003c00000 */
[----:B------:R-:W-:Y:S01]  /*12340*/  FMNMX.FTZ R132, R132, R0, !PT ;  /* 0x0000000084847209 */ /* 0x000fe20007810000 */
[----:B------:R-:W-:Y:S01]  /*12350*/  IMAD.MOV.U32 R4, RZ, RZ, R16 ;  /* 0x000000ffff047224 */ /* 0x000fe200078e0010 */
[----:B------:R-:W-:Y:S01]  /*12360*/  MOV R2, 0x12390 ;  /* 0x0001239000027802 */ /* 0x000fe20000000f00 */
[----:B------:R-:W-:Y:S02]  /*12370*/  IMAD.MOV.U32 R0, RZ, RZ, 0x2 ;  /* 0x00000002ff007424 */ /* 0x000fe400078e00ff */
[----:B-1---5:R-:W-:Y:S05]  /*12380*/  CALL.REL.NOINC `($__internal_17_$__cuda_sm70_shflsync_bfly_p) ;  /* 0x0000135000007944 */ /* 0x022fea0003c00000 */
[----:B------:R-:W-:Y:S01]  /*12390*/  FMNMX.FTZ R16, R16, R0, !PT ;  /* 0x0000000010107209 */ /* 0x000fe20007810000 */
[----:B------:R-:W-:Y:S01]  /*123a0*/  IMAD.MOV.U32 R0, RZ, RZ, 0x1 ;  /* 0x00000001ff007424 */ /* 0x000fe200078e00ff */
[----:B------:R-:W-:-:S03]  /*123b0*/  MOV R2, 0x123e0 ;  /* 0x000123e000027802 */ /* 0x000fc60000000f00 */
[----:B------:R-:W-:Y:S02]  /*123c0*/  IMAD.MOV.U32 R4, RZ, RZ, R16 ;  /* 0x000000ffff047224 */ /* 0x000fe400078e0010 */
[----:B-1---5:R-:W-:Y:S05]  /*123d0*/  CALL.REL.NOINC `($__internal_17_$__cuda_sm70_shflsync_bfly_p) ;  /* 0x0000130000007944 */ /* 0x022fea0003c00000 */
[----:B------:R-:W-:Y:S01]  /*123e0*/  MOV R3, R0 ;  /* 0x0000000000037202 */ /* 0x000fe20000000f00 */
[----:B-1---5:R-:W-:Y:S05]  /*123f0*/  BRA `(.L_x_1085) ;  /* 0xffff2aa000007947 */ /* 0x022fea000383ffff */
.L_x_1051:
[----:B------:R-:W-:Y:S01]  /*12400*/  MOV R7, RZ ;  /* 0x000000ff00077202 */ /* 0x000fe20000000f00 */
[----:B------:R-:W-:Y:S01]  /*12410*/  IMAD.MOV.U32 R0, RZ, RZ, R5 ;  /* 0x000000ffff007224 */ /* 0x000fe200078e0005 */
[----:B--2---:R-:W-:Y:S01]  /*12420*/  MOV R2, 0x12450 ;  /* 0x0001245000027802 */ /* 0x004fe20000000f00 */
[----:B------:R-:W-:Y:S02]  /*12430*/  IMAD.MOV.U32 R3, RZ, RZ, 0x181f ;  /* 0x0000181fff037424 */ /* 0x000fe400078e00ff */
[----:B-1----:R-:W-:Y:S05]  /*12440*/  CALL.REL.NOINC `($__internal_18_$__cuda_sm70_shflsync_idx_p) ;  /* 0x0000131000007944 */ /* 0x002fea0003c00000 */
[----:B-----5:R-:W-:Y:S01]  /*12450*/  MOV R4, R0 ;  /* 0x0000000000047202 */ /* 0x020fe20000000f00 */
[----:B-1----:R-:W-:-:S05]  /*12460*/  BRA `(.L_x_1086) ;  /* 0xffff470000007947 */ /* 0x002fca000383ffff */
.L_x_1052:
[----:B------:R-:W-:Y:S01]  /*12470*/  MOV R7, RZ ;  /* 0x000000ff00077202 */ /* 0x000fe20000000f00 */
[----:B------:R-:W-:Y:S01]  /*12480*/  IMAD.MOV.U32 R0, RZ, RZ, R21 ;  /* 0x000000ffff007224 */ /* 0x000fe200078e0015 */
[----:B--2---:R-:W-:Y:S01]  /*12490*/  MOV R2, 0x124c0 ;  /* 0x000124c000027802 */ /* 0x004fe20000000f00 */
[----:B------:R-:W-:Y:S02]  /*124a0*/  IMAD.MOV.U32 R3, RZ, RZ, 0x181f ;  /* 0x0000181fff037424 */ /* 0x000fe400078e00ff */
[----:B-1-34-:R-:W-:Y:S05]  /*124b0*/  CALL.REL.NOINC `($__internal_18_$__cuda_sm70_shflsync_idx_p) ;  /* 0x000012a000007944 */ /* 0x01afea0003c00000 */
[----:B------:R-:W2:Y:S01]  /*124c0*/  LDL R3, [R1+0x88] ;  /* 0x0000880001037983 */ /* 0x000ea20000100800 */
[----:B------:R-:W-:Y:S03]  /*124d0*/  IADD3 R6, P0, R0, R30, RZ ;  /* 0x0000001e00067210 */ /* 0x000fe60007f1e0ff */
[----:B------:R-:W3:Y:S02]  /*124e0*/  LDL R2, [R1+0x9c] ;  /* 0x00009c0001027983 */ /* 0x000ee40000100800 */
[----:B-----5:R-:W-:Y:S02]  /*124f0*/  IMAD.X R7, R4, 0x1, R22, P0 ;  /* 0x0000000104077824 */ /* 0x020fe400000e0616 */
[----:B------:R-:W4:Y:S04]  /*12500*/  LDL R12, [R1+0x54] ;  /* 0x00005400010c7983 */ /* 0x000f280000100800 */
[----:B------:R-:W4:Y:S04]  /*12510*/  LDL R15, [R1+0x98] ;  /* 0x00009800010f7983 */ /* 0x000f280000100800 */
[----:B------:R-:W4:Y:S04]  /*12520*/  LDL R14, [R1+0x58] ;  /* 0x00005800010e7983 */ /* 0x000f280000100800 */
[----:B------:R-:W4:Y:S01]  /*12530*/  LDL R13, [R1+0x94] ;  /* 0x00009400010d7983 */ /* 0x000f220000100800 */
[----:B--2---:R-:W-:Y:S02]  /*12540*/  ISETP.GE.AND P3, PT, R3, c[0x0][0x1d4], PT ;  /* 0x0000750003007a0c */ /* 0x004fe40003f66270 */
[----:B---3--:R-:W-:Y:S02]  /*12550*/  ISETP.GE.AND P2, PT, R2, c[0x0][0x1d4], PT ;  /* 0x0000750002007a0c */ /* 0x008fe40003f46270 */
[----:B------:R-:W-:Y:S02]  /*12560*/  IADD3 R2, P0, R0, R31, RZ ;  /* 0x0000001f00027210 */ /* 0x000fe40007f1e0ff */
[----:B------:R-:W-:Y:S03]  /*12570*/  SEL R20, RZ, 0x10, P2 ;  /* 0x00000010ff147807 */ /* 0x000fe60001000000 */
[----:B------:R-:W-:Y:S01]  /*12580*/  IMAD.X R3, R4, 0x1, R23, P0 ;  /* 0x0000000104037824 */ /* 0x000fe200000e0617 */
[----:B----4-:R-:W-:Y:S03]  /*12590*/  ISETP.GE.AND P1, PT, R15, c[0x0][0x1d4], PT ;  /* 0x000075000f007a0c */ /* 0x010fe60003f26270 */
[----:B------:R-:W-:Y:S01]  /*125a0*/  @!PT LDS RZ, [RZ] ;  /* 0x00000000fffff984 */ /* 0x000fe20000000800 */
[----:B------:R-:W-:Y:S01]  /*125b0*/  @!PT LDS RZ, [RZ] ;  /* 0x00000000fffff984 */ /* 0x000fe20000000800 */
[----:B------:R-:W-:Y:S01]  /*125c0*/  @!PT LDS RZ, [RZ] ;  /* 0x00000000fffff984 */ /* 0x000fe20000000800 */
[----:B------:R2:W-:Y:S01]  /*125d0*/  LDGSTS.E.BYPASS.LTC128B.128 [R12+0x100], [R6.64], !P3 ;  /* 0x00100000060c7fae */ /* 0x0005e2000d901d46 */
[----:B------:R-:W-:Y:S03]  /*125e0*/  SEL R15, RZ, 0x10, P1 ;  /* 0x00000010ff0f7807 */ /* 0x000fe60000800000 */
[----:B------:R3:W-:Y:S01]  /*125f0*/  LDGSTS.E.BYPASS.LTC128B.128 [R12+0x2100], [R2.64], !P2 ;  /* 0x02100000020c7fae */ /* 0x0007e2000d101d46 */
[----:B--2---:R-:W-:Y:S01]  /*12600*/  IMAD.MOV.U32 R7, RZ, RZ, 0x1 ;  /* 0x00000001ff077424 */ /* 0x004fe200078e00ff */
[----:B---3--:R-:W-:Y:S05]  /*12610*/  IADD3 R2, P0, R0, R132, RZ ;  /* 0x0000008400027210 */ /* 0x008fea0007f1e0ff */
[----:B------:R-:W-:Y:S05]  /*12620*/  IMAD.X R3, R4, 0x1, R28, P0 ;  /* 0x0000000104037824 */ /* 0x000fea00000e061c */
[----:B------:R2:W-:Y:S02]  /*12630*/  LDGSTS.E.BYPASS.LTC128B.128 [R12+0x4100], [R2.64], !P1 ;  /* 0x04100000020c7fae */ /* 0x0005e4000c901d46 */
[----:B--2---:R-:W-:Y:S01]  /*12640*/  IADD3 R2, P0, R0, R14, RZ ;  /* 0x0000000e00027210 */ /* 0x004fe20007f1e0ff */
[----:B------:R-:W-:Y:S01]  /*12650*/  IMAD.MOV.U32 R0, RZ, RZ, R5 ;  /* 0x000000ffff007224 */ /* 0x000fe200078e0005 */
[----:B------:R-:W-:Y:S03]  /*12660*/  SEL R5, RZ, 0x10, P3 ;  /* 0x00000010ff057807 */ /* 0x000fe60001800000 */
[----:B------:R-:W-:Y:S01]  /*12670*/  IMAD.X R3, R4, 0x1, R29, P0 ;  /* 0x0000000104037824 */ /* 0x000fe200000e061d */
[----:B------:R-:W-:Y:S04]  /*12680*/  ISETP.GE.AND P0, PT, R13, c[0x0][0x1d4], PT ;  /* 0x000075000d007a0c */ /* 0x000fe80003f06270 */
[----:B------:R-:W-:Y:S09]  /*12690*/  SEL R14, RZ, 0x10, P0 ;  /* 0x00000010ff0e7807 */ /* 0x000ff20000000000 */
[----:B------:R2:W-:Y:S02]  /*126a0*/  LDGSTS.E.BYPASS.LTC128B.128 [R12+0x6100], [R2.64], !P0 ;  /* 0x06100000020c7fae */ /* 0x0005e4000c101d46 */
[----:B--2---:R-:W-:Y:S01]  /*126b0*/  MOV R2, 0x126e0 ;  /* 0x000126e000027802 */ /* 0x004fe20000000f00 */
[----:B------:R-:W-:Y:S02]  /*126c0*/  IMAD.MOV.U32 R3, RZ, RZ, 0x181f ;  /* 0x0000181fff037424 */ /* 0x000fe400078e00ff */
[----:B-1----:R-:W-:Y:S05]  /*126d0*/  CALL.REL.NOINC `($__internal_18_$__cuda_sm70_shflsync_idx_p) ;  /* 0x0000108000007944 */ /* 0x002fea0003c00000 */
[----:B------:R-:W-:Y:S01]  /*126e0*/  MOV R7, 0x1 ;  /* 0x0000000100077802 */ /* 0x000fe20000000f00 */
[----:B-----5:R-:W-:Y:S01]  /*126f0*/  IMAD.MOV.U32 R4, RZ, RZ, R0 ;  /* 0x000000ffff047224 */ /* 0x020fe200078e0000 */
[----:B------:R-:W-:Y:S01]  /*12700*/  MOV R3, 0x181f ;  /* 0x0000181f00037802 */ /* 0x000fe20000000f00 */
[----:B------:R-:W-:Y:S01]  /*12710*/  IMAD.MOV.U32 R0, RZ, RZ, R21 ;  /* 0x000000ffff007224 */ /* 0x000fe200078e0015 */
[----:B------:R-:W-:Y:S02]  /*12720*/  MOV R2, 0x12740 ;  /* 0x0001274000027802 */ /* 0x000fe40000000f00 */
[----:B-1----:R-:W-:Y:S05]  /*12730*/  CALL.REL.NOINC `($__internal_18_$__cuda_sm70_shflsync_idx_p) ;  /* 0x0000102000007944 */ /* 0x002fea0003c00000 */
[----:B-1---5:R-:W-:-:S05]  /*12740*/  BRA `(.L_x_1087) ;  /* 0xffff462000007947 */ /* 0x022fca000383ffff */
.L_x_1055:
[----:B------:R-:W-:Y:S01]  /*12750*/  MOV R7, RZ ;  /* 0x000000ff00077202 */ /* 0x000fe20000000f00 */
[----:B------:R-:W-:Y:S01]  /*12760*/  IMAD.MOV.U32 R0, RZ, RZ, R5 ;  /* 0x000000ffff007224 */ /* 0x000fe200078e0005 */
[----:B------:R-:W-:Y:S01]  /*12770*/  MOV R2, 0x127a0 ;  /* 0x000127a000027802 */ /* 0x000fe20000000f00 */
[----:B------:R-:W-:Y:S02]  /*12780*/  IMAD.MOV.U32 R3, RZ, RZ, 0x181f ;  /* 0x0000181fff037424 */ /* 0x000fe400078e00ff */
[----:B--2---:R-:W-:Y:S05]  /*12790*/  CALL.REL.NOINC `($__internal_18_$__cuda_sm70_shflsync_idx_p) ;  /* 0x00000fc000007944 */ /* 0x004fea0003c00000 */
[----:B-----5:R-:W-:Y:S01]  /*127a0*/  MOV R4, R0 ;  /* 0x0000000000047202 */ /* 0x020fe20000000f00 */
[----:B-1----:R-:W-:-:S05]  /*127b0*/  BRA `(.L_x_1088) ;  /* 0xffff5d1000007947 */ /* 0x002fca000383ffff */
.L_x_1056:
[----:B------:R-:W-:Y:S01]  /*127c0*/  MOV R7, RZ ;  /* 0x000000ff00077202 */ /* 0x000fe20000000f00 */
[----:B------:R-:W-:Y:S01]  /*127d0*/  IMAD.MOV.U32 R0, RZ, RZ, R13 ;  /* 0x000000ffff007224 */ /* 0x000fe200078e000d */
[----:B------:R-:W-:Y:S01]  /*127e0*/  MOV R2, 0x12810 ;  /* 0x0001281000027802 */ /* 0x000fe20000000f00 */
[----:B------:R-:W-:Y:S02]  /*127f0*/  IMAD.MOV.U32 R3, RZ, RZ, 0x181f ;  /* 0x0000181fff037424 */ /* 0x000fe400078e00ff */
[----:B-123--:R-:W-:Y:S05]  /*12800*/  CALL.REL.NOINC `($__internal_18_$__cuda_sm70_shflsync_idx_p) ;  /* 0x00000f5000007944 */ /* 0x00efea0003c00000 */
[----:B------:R-:W2:Y:S01]  /*12810*/  LDL R3, [R1+0x88] ;  /* 0x0000880001037983 */ /* 0x000ea20000100800 */
[----:B------:R-:W-:Y:S03]  /*12820*/  IADD3 R6, P0, R0, R19, RZ ;  /* 0x0000001300067210 */ /* 0x000fe60007f1e0ff */
[----:B------:R-:W3:Y:S02]  /*12830*/  LDL R2, [R1+0x9c] ;  /* 0x00009c0001027983 */ /* 0x000ee40000100800 */
[----:B-----5:R-:W-:Y:S02]  /*12840*/  IMAD.X R7, R4, 0x1, R14, P0 ;  /* 0x0000000104077824 */ /* 0x020fe400000e060e */
        /* <DEDUP_REMOVED lines=36> */
.L_x_1057:
[----:B------:R-:W-:Y:S01]  /*12a90*/  MOV R7, RZ ;  /* 0x000000ff00077202 */ /* 0x000fe20000000f00 */
[----:B------:R-:W-:Y:S01]  /*12aa0*/  IMAD.MOV.U32 R0, RZ, RZ, R4 ;  /* 0x000000ffff007224 */ /* 0x000fe200078e0004 */
[----:B------:R-:W-:Y:S01]  /*12ab0*/  MOV R2, 0x12ae0 ;  /* 0x00012ae000027802 */ /* 0x000fe20000000f00 */
[----:B------:R-:W-:Y:S02]  /*12ac0*/  IMAD.MOV.U32 R3, RZ, RZ, 0x1c1f ;  /* 0x00001c1fff037424 */ /* 0x000fe400078e00ff */
[----:B------:R-:W-:Y:S05]  /*12ad0*/  CALL.REL.NOINC `($__internal_18_$__cuda_sm70_shflsync_idx_p) ;  /* 0x00000c8000007944 */ /* 0x000fea0003c00000 */
[----:B-1---5:R-:W-:-:S05]  /*12ae0*/  BRA `(.L_x_1090) ;  /* 0xffff5eb000007947 */ /* 0x022fca000383ffff */
.L_x_1058:
[----:B------:R-:W-:Y:S01]  /*12af0*/  MOV R7, 0x1 ;  /* 0x0000000100077802 */ /* 0x000fe20000000f00 */
[----:B------:R-:W-:Y:S01]  /*12b00*/  IMAD.MOV.U32 R0, RZ, RZ, R4 ;  /* 0x000000ffff007224 */ /* 0x000fe200078e0004 */
[----:B------:R-:W-:Y:S01]  /*12b10*/  MOV R2, 0x12b40 ;  /* 0x00012b4000027802 */ /* 0x000fe20000000f00 */
[----:B------:R-:W-:Y:S02]  /*12b20*/  IMAD.MOV.U32 R3, RZ, RZ, 0x1c1f ;  /* 0x00001c1fff037424 */ /* 0x000fe400078e00ff */
[----:B-1----:R-:W-:Y:S05]  /*12b30*/  CALL.REL.NOINC `($__internal_18_$__cuda_sm70_shflsync_idx_p) ;  /* 0x00000c2000007944 */ /* 0x002fea0003c00000 */
[----:B------:R-:W2:Y:S01]  /*12b40*/  LDL.LU R9, [R1+0x80] ;  /* 0x0000800001097983 */ /* 0x000ea20000300800 */
[----:B------:R-:W-:Y:S03]  /*12b50*/  IMAD.IADD R0, R5, 0x1, R0 ;  /* 0x0000000105007824 */ /* 0x000fe600078e0200 */
[----:B------:R-:W3:Y:S02]  /*12b60*/  LDL.LU R8, [R1+0x7c] ;  /* 0x00007c0001087983 */ /* 0x000ee40000300800 */
[C---:B------:R-:W-:Y:S02]  /*12b70*/  ISETP.GT.AND P4, PT, R0.reuse, 0x9, PT ;  /* 0x000000090000780c */ /* 0x040fe40003f84270 */
[C---:B------:R-:W-:Y:S01]  /*12b80*/  ISETP.GT.AND P3, PT, R0.reuse, 0x8, PT ;  /* 0x000000080000780c */ /* 0x040fe20003f64270 */
[----:B------:R-:W4:Y:S01]  /*12b90*/  LDL.LU R7, [R1+0x78] ;  /* 0x0000780001077983 */ /* 0x000f220000300800 */
[C---:B------:R-:W-:Y:S02]  /*12ba0*/  ISETP.GT.AND P1, PT, R0.reuse, 0x10, PT ;  /* 0x000000100000780c */ /* 0x040fe40003f24270 */
[C---:B------:R-:W-:Y:S01]  /*12bb0*/  ISETP.GT.AND P0, PT, R0.reuse, RZ, PT ;  /* 0x000000ff0000720c */ /* 0x040fe20003f04270 */
[----:B-----5:R-:W4:Y:S01]  /*12bc0*/  LDL.LU R4, [R1+0x74] ;  /* 0x0000740001047983 */ /* 0x020f220000300800 */
[C---:B------:R-:W-:Y:S03]  /*12bd0*/  ISETP.GT.AND P2, PT, R0.reuse, 0x1, PT ;  /* 0x000000010000780c */ /* 0x040fe60003f44270 */
[----:B------:R-:W4:Y:S04]  /*12be0*/  LDL.LU R3, [R1+0x68] ;  /* 0x0000680001037983 */ /* 0x000f280000300800 */
[----:B------:R-:W4:Y:S01]  /*12bf0*/  LDL.LU R2, [R1+0x64] ;  /* 0x0000640001027983 */ /* 0x000f220000300800 */
[----:B--2---:R-:W-:Y:S02]  /*12c00*/  FSEL R5, R9, -INF , P0 ;  /* 0xff80000009057808 */ /* 0x004fe40000000000 */
[----:B------:R-:W-:Y:S02]  /*12c10*/  ISETP.GT.AND P0, PT, R0, 0x11, PT ;  /* 0x000000110000780c */ /* 0x000fe40003f04270 */
[----:B---3--:R-:W-:Y:S02]  /*12c20*/  FSEL R177, R8, -INF , P2 ;  /* 0xff80000008b17808 */ /* 0x008fe40001000000 */
[C---:B------:R-:W-:Y:S02]  /*12c30*/  ISETP.GT.AND P2, PT, R0.reuse, 0x20, PT ;  /* 0x000000200000780c */ /* 0x040fe40003f44270 */
[----:B----4-:R-:W-:Y:S02]  /*12c40*/  FSEL R35, R7, -INF , P3 ;  /* 0xff80000007237808 */ /* 0x010fe40001800000 */
[----:B------:R-:W-:Y:S02]  /*12c50*/  ISETP.GT.AND P3, PT, R0, 0x18, PT ;  /* 0x000000180000780c */ /* 0x000fe40003f64270 */
[----:B------:R-:W-:Y:S02]  /*12c60*/  FSEL R34, R4, -INF , P4 ;  /* 0xff80000004227808 */ /* 0x000fe40002000000 */
[C---:B------:R-:W-:Y:S01]  /*12c70*/  ISETP.GT.AND P4, PT, R0.reuse, 0x19, PT ;  /* 0x000000190000780c */ /* 0x040fe20003f84270 */
[----:B------:R-:W2:Y:S01]  /*12c80*/  LDL.LU R4, [R1+0x58] ;  /* 0x0000580001047983 */ /* 0x000ea20000300800 */
[----:B------:R-:W-:Y:S02]  /*12c90*/  FSEL R33, R3, -INF , P1 ;  /* 0xff80000003217808 */ /* 0x000fe40000800000 */
[----:B------:R-:W-:Y:S01]  /*12ca0*/  ISETP.GT.AND P1, PT, R0, 0x21, PT ;  /* 0x000000210000780c */ /* 0x000fe20003f24270 */
[----:B------:R-:W3:Y:S01]  /*12cb0*/  LDL.LU R7, [R1+0x60] ;  /* 0x0000600001077983 */ /* 0x000ee20000300800 */
[----:B------:R-:W-:Y:S02]  /*12cc0*/  FSEL R32, R2, -INF , P0 ;  /* 0xff80000002207808 */ /* 0x000fe40000000000 */
[----:B------:R-:W-:Y:S01]  /*12cd0*/  ISETP.GT.AND P0, PT, R0, 0x28, PT ;  /* 0x000000280000780c */ /* 0x000fe20003f04270 */
[----:B------:R-:W4:Y:S01]  /*12ce0*/  LDL.LU R3, [R1+0x5c] ;  /* 0x00005c0001037983 */ /* 0x000f220000300800 */
        /* <DEDUP_REMOVED lines=30> */
[----:B------:R-:W-:Y:S02]  /*12ed0*/  FSEL R26, R179, -INF , P4 ;  /* 0xff800000b31a7808 */ /* 0x000fe40002000000 */
[----:B------:R-:W-:Y:S02]  /*12ee0*/  FMNMX.FTZ R0, R16, R0, !PT ;  /* 0x0000000010007209 */ /* 0x000fe40007810000 */
[----:B------:R-:W-:Y:S02]  /*12ef0*/  FMNMX.FTZ R2, R27, R2, !PT ;  /* 0x000000021b027209 */ /* 0x000fe40007810000 */
[----:B------:R-:W-:Y:S02]  /*12f00*/  FMNMX.FTZ R0, R15, R0, !PT ;  /* 0x000000000f007209 */ /* 0x000fe40007810000 */
[----:B------:R-:W-:Y:S02]  /*12f10*/  FMNMX.FTZ R176, R26, R2, !PT ;  /* 0x000000021ab07209 */ /* 0x000fe40007810000 */
[----:B------:R-:W-:Y:S02]  /*12f20*/  FSEL R8, R191, -INF , P1 ;  /* 0xff800000bf087808 */ /* 0x000fe40000800000 */
[----:B------:R-:W-:Y:S02]  /*12f30*/  MOV R2, 0x13010 ;  /* 0x0001301000027802 */ /* 0x000fe40000000f00 */
[----:B--2---:R-:W-:Y:S02]  /*12f40*/  FSEL R10, R4, -INF , P3 ;  /* 0xff800000040a7808 */ /* 0x004fe40001800000 */
[----:B------:R-:W-:Y:S01]  /*12f50*/  FMNMX.FTZ R4, R14, R0, !PT ;  /* 0x000000000e047209 */ /* 0x000fe20007810000 */
[----:B------:R-:W-:Y:S01]  /*12f60*/  IMAD.MOV.U32 R0, RZ, RZ, 0x2 ;  /* 0x00000002ff007424 */ /* 0x000fe200078e00ff */
[----:B---3--:R-:W-:Y:S02]  /*12f70*/  FSEL R9, R7, -INF , P2 ;  /* 0xff80000007097808 */ /* 0x008fe40001000000 */
[----:B------:R-:W-:Y:S02]  /*12f80*/  FMNMX.FTZ R176, R10, R176, !PT ;  /* 0x000000b00ab07209 */ /* 0x000fe40007810000 */
[----:B------:R-:W-:Y:S02]  /*12f90*/  FMNMX.FTZ R4, R13, R4, !PT ;  /* 0x000000040d047209 */ /* 0x000fe40007810000 */
[----:B------:R-:W-:Y:S02]  /*12fa0*/  FMNMX.FTZ R176, R9, R176, !PT ;  /* 0x000000b009b07209 */ /* 0x000fe40007810000 */
[----:B------:R-:W-:Y:S02]  /*12fb0*/  FMNMX.FTZ R4, R12, R4, !PT ;  /* 0x000000040c047209 */ /* 0x000fe40007810000 */
[----:B----4-:R-:W-:Y:S02]  /*12fc0*/  FSEL R7, R3, -INF , P0 ;  /* 0xff80000003077808 */ /* 0x010fe40000000000 */
[----:B------:R-:W-:Y:S02]  /*12fd0*/  FMNMX.FTZ R176, R8, R176, !PT ;  /* 0x000000b008b07209 */ /* 0x000fe40007810000 */
[----:B------:R-:W-:Y:S02]  /*12fe0*/  FMNMX.FTZ R4, R11, R4, !PT ;  /* 0x000000040b047209 */ /* 0x000fe40007810000 */
[----:B------:R-:W-:Y:S02]  /*12ff0*/  FMNMX.FTZ R176, R7, R176, !PT ;  /* 0x000000b007b07209 */ /* 0x000fe40007810000 */
[----:B-1----:R-:W-:Y:S05]  /*13000*/  CALL.REL.NOINC `($__internal_17_$__cuda_sm70_shflsync_bfly_p) ;  /* 0x000006d000007944 */ /* 0x002fea0003c00000 */
[----:B------:R-:W-:Y:S01]  /*13010*/  FMNMX.FTZ R4, R4, R0, !PT ;  /* 0x0000000004047209 */ /* 0x000fe20007810000 */
[----:B------:R-:W-:Y:S01]  /*13020*/  IMAD.MOV.U32 R0, RZ, RZ, 0x1 ;  /* 0x00000001ff007424 */ /* 0x000fe200078e00ff */
[----:B------:R-:W-:Y:S02]  /*13030*/  MOV R2, 0x13050 ;  /* 0x0001305000027802 */ /* 0x000fe40000000f00 */
        /* <DEDUP_REMOVED lines=8> */
[----:B------:R-:W-:Y:S02]  /*130c0*/  MOV R2, 0x130e0 ;  /* 0x000130e000027802 */ /* 0x000fe40000000f00 */
[----:B-1---5:R-:W-:Y:S05]  /*130d0*/  CALL.REL.NOINC `($__internal_17_$__cuda_sm70_shflsync_bfly_p) ;  /* 0x0000060000007944 */ /* 0x022fea0003c00000 */
[----:B-1---5:R-:W-:-:S05]  /*130e0*/  BRA `(.L_x_1091) ;  /* 0xffff601000007947 */ /* 0x022fca000383ffff */
.L_x_1061:
[----:B------:R-:W-:Y:S01]  /*130f0*/  MOV R7, RZ ;  /* 0x000000ff00077202 */ /* 0x000fe20000000f00 */
[----:B-1----:R-:W-:Y:S01]  /*13100*/  IMAD.MOV.U32 R0, RZ, RZ, R5 ;  /* 0x000000ffff007224 */ /* 0x002fe200078e0005 */
[----:B------:R-:W-:Y:S01]  /*13110*/  MOV R2, 0x13140 ;  /* 0x0001314000027802 */ /* 0x000fe20000000f00 */
[----:B------:R-:W-:Y:S02]  /*13120*/  IMAD.MOV.U32 R3, RZ, RZ, 0x181f ;  /* 0x0000181fff037424 */ /* 0x000fe400078e00ff */
[----:B------:R-:W-:Y:S05]  /*13130*/  CALL.REL.NOINC `($__internal_18_$__cuda_sm70_shflsync_idx_p) ;  /* 0x0000062000007944 */ /* 0x000fea0003c00000 */
[----:B-1---5:R-:W-:-:S05]  /*13140*/  BRA `(.L_x_1092) ;  /* 0xffff821000007947 */ /* 0x022fca000383ffff */
.L_x_1064:
[----:B------:R-:W-:Y:S01]  /*13150*/  MOV R7, RZ ;  /* 0x000000ff00077202 */ /* 0x000fe20000000f00 */
[----:B------:R-:W-:Y:S01]  /*13160*/  IMAD.MOV.U32 R0, RZ, RZ, R5 ;  /* 0x000000ffff007224 */ /* 0x000fe200078e0005 */
[----:B------:R-:W-:Y:S01]  /*13170*/  MOV R2, 0x131a0 ;  /* 0x000131a000027802 */ /* 0x000fe20000000f00 */
[----:B------:R-:W-:Y:S02]  /*13180*/  IMAD.MOV.U32 R3, RZ, RZ, 0x181f ;  /* 0x0000181fff037424 */ /* 0x000fe400078e00ff */
[----:B-----5:R-:W-:Y:S05]  /*13190*/  CALL.REL.NOINC `($__internal_18_$__cuda_sm70_shflsync_idx_p) ;  /* 0x000005c000007944 */ /* 0x020fea0003c00000 */
[----:B-----5:R-:W-:Y:S01]  /*131a0*/  MOV R4, R0 ;  /* 0x0000000000047202 */ /* 0x020fe20000000f00 */
[----:B-1----:R-:W-:-:S05]  /*131b0*/  BRA `(.L_x_1093) ;  /* 0xffff9a3000007947 */ /* 0x002fca000383ffff */
.L_x_1065:
[----:B------:R-:W-:Y:S01]  /*131c0*/  MOV R7, RZ ;  /* 0x000000ff00077202 */ /* 0x000fe20000000f00 */
[----:B------:R-:W-:Y:S01]  /*131d0*/  IMAD.MOV.U32 R0, RZ, RZ, R8 ;  /* 0x000000ffff007224 */ /* 0x000fe200078e0008 */
[----:B------:R-:W-:Y:S01]  /*131e0*/  MOV R2, 0x13210 ;  /* 0x0001321000027802 */ /* 0x000fe20000000f00 */
[----:B------:R-:W-:Y:S02]  /*131f0*/  IMAD.MOV.U32 R3, RZ, RZ, 0x181f ;  /* 0x0000181fff037424 */ /* 0x000fe400078e00ff */
[----:B-12--5:R-:W-:Y:S05]  /*13200*/  CALL.REL.NOINC `($__internal_18_$__cuda_sm70_shflsync_idx_p) ;  /* 0x0000055000007944 */ /* 0x026fea0003c00000 */
[----:B------:R-:W2:Y:S01]  /*13210*/  LDL R29, [R1+0x54] ;  /* 0x00005400011d7983 */ /* 0x000ea20000100800 */
[----:B------:R-:W-:Y:S04]  /*13220*/  IADD3 R2, -R132, 0x10, RZ ;  /* 0x0000001084027810 */ /* 0x000fe80007ffe1ff */
[----:B------:R-:W-:Y:S04]  /*13230*/  LOP3.LUT R2, R2, 0xf, RZ, 0xc0, !PT ;  /* 0x0000000f02027812 */ /* 0x000fe800078ec0ff */
[----:B------:R-:W-:Y:S04]  /*13240*/  IADD3 R2, P1, P0, R2, R0, R25 ;  /* 0x0000000002027210 */ /* 0x000fe8000783e019 */
[----:B-----5:R-:W-:Y:S02]  /*13250*/  IADD3.X R3, RZ, R4, R9, P1, P0 ;  /* 0x00000004ff037210 */ /* 0x020fe40000fe0409 */
[----:B------:R-:W-:Y:S11]  /*13260*/  ISETP.NE.U32.AND P0, PT, R132, RZ, PT ;  /* 0x000000ff8400720c */ /* 0x000ff60003f05070 */
[----:B------:R-:W-:Y:S02]  /*13270*/  @!UPT UIADD3 URZ, URZ, URZ, URZ ;  /* 0x0000003f3f3ff290 */ /* 0x000fe4000fffe03f */
[----:B------:R-:W-:Y:S01]  /*13280*/  @!PT LDS RZ, [RZ] ;  /* 0x00000000fffff984 */ /* 0x000fe20000000800 */
[----:B------:R-:W-:Y:S01]  /*13290*/  @!PT LDS RZ, [RZ] ;  /* 0x00000000fffff984 */ /* 0x000fe20000000800 */
[----:B------:R-:W-:Y:S01]  /*132a0*/  @!PT LDS RZ, [RZ] ;  /* 0x00000000fffff984 */ /* 0x000fe20000000800 */
[----:B--2---:R2:W-:Y:S02]  /*132b0*/  LDGSTS.E.BYPASS.LTC128B.128.ZFILL [R29+0x10100], [R2.64], P0 ;  /* 0x10100000021d7fae */ /* 0x0045e40008141d46 */
[----:B--2---:R-:W-:Y:S05]  /*132c0*/  IADD3 R2, P0, R0, R26, RZ ;  /* 0x0000001a00027210 */ /* 0x004fea0007f1e0ff */
[----:B------:R-:W-:Y:S01]  /*132d0*/  IMAD.X R3, R4, 0x1, R10, P0 ;  /* 0x0000000104037824 */ /* 0x000fe200000e060a */
[----:B------:R-:W-:Y:S04]  /*132e0*/  IADD3 R6, P0, R0, R27, RZ ;  /* 0x0000001b00067210 */ /* 0x000fe80007f1e0ff */
[----:B------:R2:W-:Y:S01]  /*132f0*/  LDGSTS.E.BYPASS.LTC128B.128 [R29+0x12100], [R2.64], !P5 ;  /* 0x12100000021d7fae */ /* 0x0005e2000e901d46 */
[----:B------:R-:W-:Y:S05]  /*13300*/  IMAD.X R7, R4, 0x1, R11, P0 ;  /* 0x0000000104077824 */ /* 0x000fea00000e060b */
[----:B------:R3:W-:Y:S01]  /*13310*/  LDGSTS.E.BYPASS.LTC128B.128 [R29+0x14100], [R6.64], !P4 ;  /* 0x14100000061d7fae */ /* 0x0007e2000e101d46 */
[----:B--2---:R-:W-:Y:S01]  /*13320*/  IADD3 R2, P0, R0, R28, RZ ;  /* 0x0000001c00027210 */ /* 0x004fe20007f1e0ff */
[----:B------:R-:W-:Y:S04]  /*13330*/  IMAD.MOV.U32 R0, RZ, RZ, R5 ;  /* 0x000000ffff007224 */ /* 0x000fe800078e0005 */
[----:B------:R-:W-:Y:S02]  /*13340*/  IMAD.X R3, R4, 0x1, R12, P0 ;  /* 0x0000000104037824 */ /* 0x000fe400000e060c */
[----:B---3--:R-:W-:Y:S03]  /*13350*/  IMAD.MOV.U32 R7, RZ, RZ, 0x1 ;  /* 0x00000001ff077424 */ /* 0x008fe600078e00ff */
        /* <DEDUP_REMOVED lines=11> */
.L_x_1066:
[----:B------:R-:W-:Y:S02]  /*13410*/  MOV R0, 0x2 ;  /* 0x0000000200007802 */ /* 0x000fe40000000f00 */
[----:B------:R-:W-:Y:S02]  /*13420*/  MOV R2, 0x13440 ;  /* 0x0001344000027802 */ /* 0x000fe40000000f00 */
[----:B-----5:R-:W-:Y:S05]  /*13430*/  CALL.REL.NOINC `($__internal_17_$__cuda_sm70_shflsync_bfly_p) ;  /* 0x000002a000007944 */ /* 0x020fea0003c00000 */
[----:B------:R-:W-:Y:S01]  /*13440*/  FMNMX.FTZ R4, R4, R0, !PT ;  /* 0x0000000004047209 */ /* 0x000fe20007810000 */
[----:B------:R-:W-:Y:S01]  /*13450*/  IMAD.MOV.U32 R0, RZ, RZ, 0x1 ;  /* 0x00000001ff007424 */ /* 0x000fe200078e00ff */
[----:B------:R-:W-:Y:S02]  /*13460*/  MOV R2, 0x13480 ;  /* 0x0001348000027802 */ /* 0x000fe40000000f00 */
[----:B-1---5:R-:W-:Y:S05]  /*13470*/  CALL.REL.NOINC `($__internal_17_$__cuda_sm70_shflsync_bfly_p) ;  /* 0x0000026000007944 */ /* 0x022fea0003c00000 */
[----:B------:R-:W-:Y:S01]  /*13480*/  FMNMX.FTZ R132, R4, R0, !PT ;  /* 0x0000000004847209 */ /* 0x000fe20007810000 */
[----:B-----5:R-:W-:Y:S01]  /*13490*/  IMAD.MOV.U32 R4, RZ, RZ, R5 ;  /* 0x000000ffff047224 */ /* 0x020fe200078e0005 */
[----:B------:R-:W-:Y:S01]  /*134a0*/  MOV R2, 0x134d0 ;  /* 0x000134d000027802 */ /* 0x000fe20000000f00 */
[----:B------:R-:W-:Y:S02]  /*134b0*/  IMAD.MOV.U32 R0, RZ, RZ, 0x2 ;  /* 0x00000002ff007424 */ /* 0x000fe400078e00ff */
[----:B-1----:R-:W-:Y:S05]  /*134c0*/  CALL.REL.NOINC `($__internal_17_$__cuda_sm70_shflsync_bfly_p) ;  /* 0x0000021000007944 */ /* 0x002fea0003c00000 */
[----:B-----5:R-:W-:Y:S01]  /*134d0*/  FMNMX.FTZ R4, R5, R0, !PT ;  /* 0x0000000005047209 */ /* 0x020fe20007810000 */
[----:B------:R-:W-:Y:S01]  /*134e0*/  IMAD.MOV.U32 R0, RZ, RZ, 0x1 ;  /* 0x00000001ff007424 */ /* 0x000fe200078e00ff */
[----:B------:R-:W-:Y:S02]  /*134f0*/  MOV R2, 0x13510 ;  /* 0x0001351000027802 */ /* 0x000fe40000000f00 */
[----:B-1----:R-:W-:Y:S05]  /*13500*/  CALL.REL.NOINC `($__internal_17_$__cuda_sm70_shflsync_bfly_p) ;  /* 0x000001d000007944 */ /* 0x002fea0003c00000 */
[----:B-1---5:R-:W-:-:S05]  /*13510*/  BRA `(.L_x_1095) ;  /* 0xffff9c5000007947 */ /* 0x022fca000383ffff */
.L_x_1068:
[----:B------:R1:W5:Y:S01]  /*13520*/  LDL R4, [R1+0xa4] ;  /* 0x0000a40001047983 */ /* 0x0003620000100800 */
[----:B------:R-:W-:-:S02]  /*13530*/  MOV R0, 0x2 ;  /* 0x0000000200007802 */ /* 0x000fc40000000f00 */
[----:B------:R-:W-:Y:S02]  /*13540*/  MOV R2, 0x13560 ;  /* 0x0001356000027802 */ /* 0x000fe40000000f00 */
[----:B-1---5:R-:W-:Y:S05]  /*13550*/  CALL.REL.NOINC `($__internal_17_$__cuda_sm70_shflsync_bfly_p) ;  /* 0x0000018000007944 */ /* 0x022fea0003c00000 */
[----:B-----5:R-:W-:Y:S01]  /*13560*/  MOV R5, R0 ;  /* 0x0000000000057202 */ /* 0x020fe20000000f00 */
[----:B-1----:R-:W-:Y:S05]  /*13570*/  BRA `(.L_x_1096) ;  /* 0xffffbaa000007947 */ /* 0x002fea000383ffff */
.L_x_1069:
[----:B------:R-:W-:Y:S01]  /*13580*/  IMAD.MOV.U32 R4, RZ, RZ, R5 ;  /* 0x000000ffff047224 */ /* 0x000fe200078e0005 */
[----:B------:R-:W-:Y:S02]  /*13590*/  MOV R0, 0x1 ;  /* 0x0000000100007802 */ /* 0x000fe40000000f00 */
[----:B------:R-:W-:Y:S02]  /*135a0*/  MOV R2, 0x135c0 ;  /* 0x000135c000027802 */ /* 0x000fe40000000f00 */
[----:B------:R-:W-:Y:S05]  /*135b0*/  CALL.REL.NOINC `($__internal_17_$__cuda_sm70_shflsync_bfly_p) ;  /* 0x0000012000007944 */ /* 0x000fea0003c00000 */
[----:B------:R2:W5:Y:S02]  /*135c0*/  LDL R4, [R1+0xa0] ;  /* 0x0000a00001047983 */ /* 0x0005640000100800 */
[----:B-----5:R-:W-:Y:S01]  /*135d0*/  FADD.FTZ R5, R5, R0 ;  /* 0x0000000005057221 */ /* 0x020fe20000010000 */
[----:B------:R-:W-:Y:S02]  /*135e0*/  MOV R0, 0x2 ;  /* 0x0000000200007802 */ /* 0x000fe40000000f00 */
[----:B------:R-:W-:Y:S02]  /*135f0*/  MOV R2, 0x13610 ;  /* 0x0001361000027802 */ /* 0x000fe40000000f00 */
[----:B-12---:R-:W-:Y:S05]  /*13600*/  CALL.REL.NOINC `($__internal_17_$__cuda_sm70_shflsync_bfly_p) ;  /* 0x000000d000007944 */ /* 0x006fea0003c00000 */
[----:B------:R-:W2:Y:S02]  /*13610*/  LDL.LU R2, [R1+0xa0] ;  /* 0x0000a00001027983 */ /* 0x000ea40000300800 */
[----:B--2---:R-:W-:Y:S01]  /*13620*/  FADD.FTZ R4, R2, R0 ;  /* 0x0000000002047221 */ /* 0x004fe20000010000 */
[----:B------:R-:W-:-:S02]  /*13630*/  MOV R0, 0x1 ;  /* 0x0000000100007802 */ /* 0x000fc40000000f00 */
[----:B------:R-:W-:Y:S02]  /*13640*/  MOV R2, 0x13660 ;  /* 0x0001366000027802 */ /* 0x000fe40000000f00 */
[----:B-1---5:R-:W-:Y:S05]  /*13650*/  CALL.REL.NOINC `($__internal_17_$__cuda_sm70_shflsync_bfly_p) ;  /* 0x0000008000007944 */ /* 0x022fea0003c00000 */
[----:B------:R-:W-:Y:S01]  /*13660*/  MOV R3, R0 ;  /* 0x0000000000037202 */ /* 0x000fe20000000f00 */
[----:B-1---5:R-:W-:Y:S05]  /*13670*/  BRA `(.L_x_1097) ;  /* 0xffffba3000007947 */ /* 0x022fea000383ffff */
.L_x_1079:
[----:B-1----:R-:W-:Y:S01]  /*13680*/  IMAD.MOV.U32 R0, RZ, RZ, R14 ;  /* 0x000000ffff007224 */ /* 0x002fe200078e000e */
[----:B------:R-:W-:Y:S01]  /*13690*/  MOV R7, RZ ;  /* 0x000000ff00077202 */ /* 0x000fe20000000f00 */
[----:B----4-:R-:W-:Y:S01]  /*136a0*/  IMAD.MOV.U32 R3, RZ, RZ, 0x1f ;  /* 0x0000001fff037424 */ /* 0x010fe200078e00ff */
[----:B---3--:R-:W-:Y:S02]  /*136b0*/  MOV R2, 0x136d0 ;  /* 0x000136d000027802 */ /* 0x008fe40000000f00 */
[----:B-----5:R-:W-:Y:S05]  /*136c0*/  CALL.REL.NOINC `($__internal_18_$__cuda_sm70_shflsync_idx_p) ;  /* 0x0000009000007944 */ /* 0x020fea0003c00000 */
[----:B-1---5:R-:W-:Y:S05]  /*136d0*/  BRA `(.L_x_1098) ;  /* 0xffffe32000007947 */ /* 0x022fea000383ffff */
        .weak           $__internal_17_$__cuda_sm70_shflsync_bfly_p
        .type           $__internal_17_$__cuda_sm70_shflsync_bfly_p,@function
        .size           $__internal_17_$__cuda_sm70_shflsync_bfly_p,($__internal_18_$__cuda_sm70_shflsync_idx_p - $__internal_17_$__cuda_sm70_shflsync_bfly_p)
$__internal_17_$__cuda_sm70_shflsync_bfly_p:
[----:B------:R1:W-:Y:S01]  /*136e0*/  STL [R1+0x20c], R5 ;  /* 0x00020c0501007387 */ /* 0x0003e20000100800 */
[----:B------:R-:W-:Y:S02]  /*136f0*/  MOV R3, 0x1f ;  /* 0x0000001f00037802 */ /* 0x000fe40000000f00 */
[----:B-1----:R-:W-:-:S04]  /*13700*/  MOV R5, 0xffffffff ;  /* 0xffffffff00057802 */ /* 0x002fc80000000f00 */
[----:B------:R-:W-:Y:S04]  /*13710*/  WARPSYNC R5 ;  /* 0x0000000500007348 */ /* 0x000fe80003800000 */
[----:B------:R1:W2:Y:S04]  /*13720*/  SHFL.BFLY PT, R0, R4, R0, R3 ;  /* 0x0c00000004007389 */ /* 0x0002a800000e0003 */
[----:B-1----:R1:W5:Y:S01]  /*13730*/  LDL.LU R5, [R1+0x20c] ;  /* 0x00020c0001057983 */ /* 0x0023620000300800 */
[----:B------:R-:W-:-:S04]  /*13740*/  MOV R3, 0x0 ;  /* 0x0000000000037802 */ /* 0x000fc80000000f00 */
[----:B--2---:R-:W-:Y:S05]  /*13750*/  RET.REL.NODEC R2 `(_ZN7cutlass13device_kernelIN5flash19enable_sm80_to_sm89INS1_16FlashAttnFwdSm80INS1_25CollectiveMainloopFwdSm80ILi8ELi1ELb1EN4cute5tupleIJNS5_1CILi128EEENS7_ILi64EEENS7_ILi256EEEEEELi256ENS_6half_tEfNS_4arch4Sm80ELb1ELb0ELb1ELb0ELb1ELb0ELb1ELb1EEENS1_21CollectiveEpilogueFwdINS6_IJS8_SA_S9_EEENS6_IJNS7_ILi1EEESI_SI_EEESC_SE_Li256ELb0ELb1ELb1ELb0EEENS1_30DynamicPersistentTileSchedulerILi256ELi256ELb1ELb1ELb0EEEEEEEEEvNT_6ParamsE) ;  /* 0xfffec8a002007950 */ /* 0x004fea0003c3ffff */
        .weak           $__internal_18_$__cuda_sm70_shflsync_idx_p
        .type           $__internal_18_$__cuda_sm70_shflsync_idx_p,@function
        .size           $__internal_18_$__cuda_sm70_shflsync_idx_p,(.L_x_6479 - $__internal_18_$__cuda_sm70_shflsync_idx_p)
$__internal_18_$__cuda_sm70_shflsync_idx_p:
[----:B------:R1:W-:Y:S02]  /*13760*/  STL [R1+0x20c], R4 ;  /* 0x00020c0401007387 */ /* 0x0003e40000100800 */
[----:B-1----:R-:W-:-:S04]  /*13770*/  MOV R4, 0xffffffff ;  /* 0xffffffff00047802 */ /* 0x002fc80000000f00 */
[----:B------:R-:W-:Y:S04]  /*13780*/  WARPSYNC R4 ;  /* 0x0000000400007348 */ /* 0x000fe80003800000 */
[----:B------:R1:W2:Y:S04]  /*13790*/  SHFL.IDX PT, R0, R0, R7, R3 ;  /* 0x0000000700007389 */ /* 0x0002a800000e0003 */
[----:B-1----:R1:W5:Y:S01]  /*137a0*/  LDL.LU R4, [R1+0x20c] ;  /* 0x00020c0001047983 */ /* 0x0023620000300800 */
[----:B------:R-:W-:-:S04]  /*137b0*/  MOV R3, 0x0 ;  /* 0x0000000000037802 */ /* 0x000fc80000000f00 */
[----:B--2---:R-:W-:Y:S05]  /*137c0*/  RET.REL.NODEC R2 `(_ZN7cutlass13device_kernelIN5flash19enable_sm80_to_sm89INS1_16FlashAttnFwdSm80INS1_25CollectiveMainloopFwdSm80ILi8ELi1ELb1EN4cute5tupleIJNS5_1CILi128EEENS7_ILi64EEENS7_ILi256EEEEEELi256ENS_6half_tEfNS_4arch4Sm80ELb1ELb0ELb1ELb0ELb1ELb0ELb1ELb1EEENS1_21CollectiveEpilogueFwdINS6_IJS8_SA_S9_EEENS6_IJNS7_ILi1EEESI_SI_EEESC_SE_Li256ELb0ELb1ELb1ELb0EEENS1_30DynamicPersistentTileSchedulerILi256ELi256ELb1ELb1ELb0EEEEEEEEEvNT_6ParamsE) ;  /* 0xfffec83002007950 */ /* 0x004fea0003c3ffff */
.L_x_1099:
        /* <DEDUP_REMOVED lines=11> */
.L_x_6479:


//--------------------- .text._ZN7cutlass13device_kernelIN5flash19enable_sm80_to_sm89INS1_16FlashAttnFwdSm80INS1_25CollectiveMainloopFwdSm80ILi8ELi1ELb1EN4cute5tupleIJNS5_1CILi128EEENS7_ILi48EEENS7_ILi256EEEEEELi256ENS_6half_tEfNS_4arch4Sm80ELb1ELb0ELb1ELb1ELb1ELb0ELb1ELb1EEENS1_21CollectiveEpilogueFwdINS6_IJS8_SA_S9_EEENS6_IJNS7_ILi1EEESI_SI_EEESC_SE_Li256ELb1ELb1ELb1ELb0EEENS1_36VarlenDynamicPersistentTileSchedulerILi128ELi48ELi256ELi256ELb1ELb1ELb0ELb1ELb1ELb1EEEEEEEEEvNT_6ParamsE --------------------------
	.section	.text._ZN7cutlass13device_kernelIN5flash19enable_sm80_to_sm89INS1_16FlashAttnFwdSm80INS1_25CollectiveMainloopFwdSm80ILi8ELi1ELb1EN4cute5tupleIJNS5_1CILi128EEENS7_ILi48EEENS7_ILi256EEEEEELi256ENS_6half_tEfNS_4arch4Sm80ELb1ELb0ELb1ELb1ELb1ELb0ELb1ELb1EEENS1_21CollectiveEpilogueFwdINS6_IJS8_SA_S9_EEENS6_IJNS7_ILi1EEESI_SI_EEESC_SE_Li256ELb1ELb1ELb1ELb0EEENS1_36VarlenDynamicPersistentTileSchedulerILi128ELi48ELi256ELi256ELb1ELb1ELb0ELb1ELb1ELb1EEEEEEEEEvNT_6ParamsE,"ax",@progbits
	.sectioninfo	@"SHI_REGISTERS=255"
	.align	128
.text._ZN7cutlass13device_kernelIN5flash19enable_sm80_to_sm89INS1_16FlashAttnFwdSm80INS1_25CollectiveMainloopFwdSm80ILi8ELi1ELb1EN4cute5tupleIJNS5_1CILi128EEENS7_ILi48EEENS7_ILi256EEEEEELi256ENS_6half_tEfNS_4arch4Sm80ELb1ELb0ELb1ELb1ELb1ELb0ELb1ELb1EEENS1_21CollectiveEpilogueFwdINS6_IJS8_SA_S9_EEENS6_IJNS7_ILi1EEESI_SI_EEESC_SE_Li256ELb1ELb1ELb1ELb0EEENS1_36VarlenDynamicPersistentTileSchedulerILi128ELi48ELi256ELi256ELb1ELb1ELb0ELb1ELb1ELb1EEEEEEEEEvNT_6ParamsE:
        .type           _ZN7cutlass13device_kernelIN5flash19enable_sm80_to_sm89INS1_16FlashAttnFwdSm80INS1_25CollectiveMainloopFwdSm80ILi8ELi1ELb1EN4cute5tupleIJNS5_1CILi128EEENS7_ILi48EEENS7_ILi256EEEEEELi256ENS_6half_tEfNS_4arch4Sm80ELb1ELb0ELb1ELb1ELb1ELb0ELb1ELb1EEENS1_21CollectiveEpilogueFwdINS6_IJS8_SA_S9_EEENS6_IJNS7_ILi1EEESI_SI_EEESC_SE_Li256ELb1ELb1ELb1ELb0EEENS1_36VarlenDynamicPersistentTileSchedulerILi128ELi48ELi256ELi256ELb1ELb1ELb0ELb1ELb1ELb1EEEEEEEEEvNT_6ParamsE,@function
        .size           _ZN7cutlass13device_kernelIN5flash19enable_sm80_to_sm89INS1_16FlashAttnFwdSm80INS1_25CollectiveMainloopFwdSm80ILi8ELi1ELb1EN4cute5tupleIJNS5_1CILi128EEENS7_ILi48EEENS7_ILi256EEEEEELi256ENS_6half_tEfNS_4arch4Sm80ELb1ELb0ELb1ELb1ELb1ELb0ELb1ELb1EEENS1_21CollectiveEpilogueFwdINS6_IJS8_SA_S9_EEENS6_IJNS7_ILi1EEESI_SI_EEESC_SE_Li256ELb1ELb1ELb1ELb0EEENS1_36VarlenDynamicPersistentTileSchedulerILi128ELi48ELi256ELi256ELb1ELb1ELb0ELb1ELb1ELb1EEEEEEEEEvNT_6ParamsE,(.L_x_6482 - _ZN7cutlass13device_kernelIN5flash19enable_sm80_to_sm89INS1_16FlashAttnFwdSm80INS1_25CollectiveMainloopFwdSm80ILi8ELi1ELb1EN4cute5tupleIJNS5_1CILi128EEENS7_ILi48EEENS7_ILi256EEEEEELi256ENS_6half_tEfNS_4arch4Sm80ELb1ELb0ELb1ELb1ELb1ELb0ELb1ELb1EEENS1_21CollectiveEpilogueFwdINS6_IJS8_SA_S9_EEENS6_IJNS7_ILi1EEESI_SI_EEESC_SE_Li256ELb1ELb1ELb1ELb0EEENS1_36VarlenDynamicPersistentTileSchedulerILi128ELi48ELi256ELi256ELb1ELb1ELb0ELb1ELb1ELb1EEEEEEEEEvNT_6ParamsE)
        .other          _ZN7cutlass13device_kernelIN5flash19enable_sm80_to_sm89INS1_16FlashAttnFwdSm80INS1_25CollectiveMainloopFwdSm80ILi8ELi1ELb1EN4cute5tupleIJNS5_1CILi128EEENS7_ILi48EEENS7_ILi256EEEEEELi256ENS_6half_tEfNS_4arch4Sm80ELb1ELb0ELb1ELb1ELb1ELb0ELb1ELb1EEENS1_21CollectiveEpilogueFwdINS6_IJS8_SA_S9_EEENS6_IJNS7_ILi1EEESI_SI_EEESC_SE_Li256ELb1ELb1ELb1ELb0EEENS1_36VarlenDynamicPersistentTileSchedulerILi128ELi48ELi256ELi256ELb1ELb1ELb0ELb1ELb1ELb1EEEEEEEEEvNT_6ParamsE,@"STO_CUDA_ENTRY STV_DEFAULT"
_ZN7cutlass13device_kernelIN5flash19enable_sm80_to_sm89INS1_16FlashAttnFwdSm80INS1_25CollectiveMainloopFwdSm80ILi8ELi1ELb1EN4cute5tupleIJNS5_1CILi128EEENS7_ILi48EEENS7_ILi256EEEEEELi256ENS_6half_tEfNS_4arch4Sm80ELb1ELb0ELb1ELb1ELb1ELb0ELb1ELb1EEENS1_21CollectiveEpilogueFwdINS6_IJS8_SA_S9_EEENS6_IJNS7_ILi1EEESI_SI_EEESC_SE_Li256ELb1ELb1ELb1ELb0EEENS1_36VarlenDynamicPersistentTileSchedulerILi128ELi48ELi256ELi256ELb1ELb1ELb0ELb1ELb1ELb1EEEEEEEEEvNT_6ParamsE:
        /* <DEDUP_REMOVED lines=54> */
.L_x_1105:
        /* <DEDUP_REMOVED lines=16> */
.L_x_1223:
        /* <DEDUP_REMOVED lines=16> */
.L_x_1224:
[----:B--2---:R-:W-:-:S05]  /*0560*/  IMAD R0, R0, c[0x0][0x538], RZ ;  /* 0x00014e0000007a24 */ /* 0x004fca00078e02ff */
[----:B------:R-:W-:-:S04]  /*0570*/  IADD3 R6, R0, R6, RZ ;  /* 0x0000000600067210 */ /* 0x000fc80007ffe0ff */
[----:B------:R-:W-:-:S13]  /*0580*/  ISETP.GT.AND P0, PT, R6, UR4, PT ;  /* 0x0000000406007c0c */ /* 0x000fda000bf04270 */
[----:B-1----:R-:W-:Y:S05]  /*0590*/  @!P0 BRA `(.L_x_1105) ;  /* 0xfffffdc000008947 */ /* 0x002fea000383ffff */
.L_x_1101:
[----:B------:R-:W-:-:S05]  /*05a0*/  IADD3 R11, -R0, R6, RZ ;  /* 0x00000006000b7210 */ /* 0x000fca0007ffe1ff */
[----:B------:R-:W-:-:S05]  /*05b0*/  IMAD R0, R4, c[0x0][0x538], R11 ;  /* 0x00014e0004007a24 */ /* 0x000fca00078e020b */
[----:B------:R-:W-:Y:S01]  /*05c0*/  ISETP.GT.AND P0, PT, R0, UR4, PT ;  /* 0x0000000400007c0c */ /* 0x000fe2000bf04270 */
[----:B------:R-:W-:-:S12]  /*05d0*/  BRA.DIV ~URZ, `(.L_x_1106) ;  /* 0x000140627f007947 */ /* 0x000fd8000b800000 */
[----:B------:R-:W-:-:S04]  /*05e0*/  VOTE.ANY R10, PT, !P0 ;  /* 0x00000000000a7806 */ /* 0x000fc800040e0100 */
.L_x_1225:
[----:B------:R-:W1:Y:S02]  /*05f0*/  POPC R5, R10 ;  /* 0x0000000a00057309 */ /* 0x000e640000000000 */
[----:B-1----:R-:W-:-:S05]  /*0600*/  IADD3 R0, R5, R7, RZ ;  /* 0x0000000705007210 */ /* 0x002fca0007ffe0ff */
[----:B------:R1:W-:Y:S01]  /*0610*/  STL [R1+0xb4], R0 ;  /* 0x0000b40001007387 */ /* 0x0003e20000100800 */
[----:B------:R-:W-:Y:S05]  /*0620*/  BRA.DIV ~URZ, `(.L_x_1107) ;  /* 0x000140627f007947 */ /* 0x000fea000b800000 */
[----:B------:R2:W3:Y:S01]  /*0630*/  SHFL.IDX PT, R12, R9, R5, 0x1f ;  /* 0x00001f05090c7589 */ /* 0x0004e200000e0000 */
[----:B------:R-:W-:-:S03]  /*0640*/  MOV R6, RZ ;  /* 0x000000ff00067202 */ /* 0x000fc60000000f00 */
[----:B------:R2:W4:Y:S04]  /*0650*/  SHFL.IDX PT, R9, R8, R5, 0x1f ;  /* 0x00001f0508097589 */ /* 0x00052800000e0000 */
.L_x_1226:
[----:B------:R-:W-:Y:S01]  /*0660*/  ISETP.NE.AND P0, PT, R10, RZ, PT ;  /* 0x000000ff0a00720c */ /* 0x000fe20003f05270 */
[----:B------:R-:W-:-:S12]  /*0670*/  BSSY B0, `(.L_x_1108) ;  /* 0x0000005000007945 */ /* 0x000fd80003800000 */
[----:B------:R-:W-:Y:S05]  /*0680*/  @!P0 BRA `(.L_x_1109) ;  /* 0x0000003000008947 */ /* 0x000fea0003800000 */
[----:B-1----:R-:W-:Y:S01]  /*0690*/  IADD3 R0, R5, -0x1, RZ ;  /* 0xffffffff05007810 */ /* 0x002fe20007ffe0ff */
[----:B------:R-:W-:Y:S05]  /*06a0*/  BRA.DIV ~URZ, `(.L_x_1110) ;  /* 0x000140c27f007947 */ /* 0x000fea000b800000 */
[----:B------:R1:W2:Y:S02]  /*06b0*/  SHFL.IDX PT, R6, R4, R0, 0x1f ;  /* 0x00001f0004067589 */ /* 0x0002a400000e0000 */
.L_x_1109:
[----:B------:R-:W-:Y:S05]  /*06c0*/  BSYNC B0 ;  /* 0x0000000000007941 */ /* 0x000fea0003800000 */
.L_x_1108:
        /* <DEDUP_REMOVED lines=69> */
.L_x_1112:
        /* <DEDUP_REMOVED lines=70> */
.L_x_1113:
[----:B------:R-:W-:Y:S05]  /*0f80*/  BSYNC B0 ;  /* 0x0000000000007941 */ /* 0x000fea0003800000 */
.L_x_1111:
[----:B------:R-:W-:-:S04]  /*0f90*/  LOP3.LUT R0, RZ, R0, RZ, 0x33, !PT ;  /* 0x00000000ff007212 */ /* 0x000fc800078e33ff */
[----:B------:R-:W-:-:S05]  /*0fa0*/  IADD3 R0, R0, R12, RZ ;  /* 0x0000000c00007210 */ /* 0x000fca0007ffe0ff */
[----:B------:R2:W-:Y:S01]  /*0fb0*/  STL [R1+0xac], R0 ;  /* 0x0000ac0001007387 */ /* 0x0005e20000100800 */
[----:B------:R-:W-:Y:S05]  /*0fc0*/  BRA `(.L_x_1114) ;  /* 0x0000006000007947 */ /* 0x000fea0003800000 */
.L_x_1102:
[----:B------:R-:W-:Y:S01]  /*0fd0*/  MOV R0, UR4 ;  /* 0x0000000400007c02 */ /* 0x000fe20008000f00 */
[----:B------:R-:W-:Y:S04]  /*0fe0*/  STL [R1+0xac], RZ ;  /* 0x0000acff01007387 */ /* 0x000fe80000100800 */
[----:B------:R-:W-:Y:S04]  /*0ff0*/  STL [R1+0xb0], RZ ;  /* 0x0000b0ff01007387 */ /* 0x000fe80000100800 */
[----:B------:R1:W-:Y:S02]  /*1000*/  STL [R1+0xa8], R0 ;  /* 0x0000a80001007387 */ /* 0x0003e40000100800 */
[----:B-1----:R-:W-:-:S05]  /*1010*/  MOV R0, c[0x0][0x53c] ;  /* 0x00014f0000007a02 */ /* 0x002fca0000000f00 */
[----:B------:R1:W-:Y:S02]  /*1020*/  STL [R1+0xb4], R0 ;  /* 0x0000b40001007387 */ /* 0x0003e40000100800 */
.L_x_1114:
        /* <DEDUP_REMOVED lines=8> */
.L_x_1100:
        /* <DEDUP_REMOVED lines=39> */
[----:B------:R-:W-:Y:S02]  /*1320*/  LOP3.LUT R3, R10, 0xffffffe0, RZ, 0xc0, !PT ;  /* 0xffffffe00a037812 */ /* 0x000fe400078ec0ff */
[----:B------:R-:W-:Y:S01]  /*1330*/  LOP3.LUT R0, R6, 0x1c0, RZ, 0xc0, !PT ;  /* 0x000001c006007812 */ /* 0x000fe200078ec0ff */
[----:B------:R-:W-:Y:S01]  /*1340*/  IMAD.IADD R6, R2, 0x1, -R4 ;  /* 0x0000000102067824 */ /* 0x000fe200078e0a04 */
        /* <DEDUP_REMOVED lines=17> */
[----:B------:R-:W-:Y:S02]  /*1460*/  LEA.HI R0, R3, R3, RZ, 0x1 ;  /* 0x0000000303007211 */ /* 0x000fe400078f08ff */
[----:B------:R-:W-:Y:S01]  /*1470*/  ISETP.NE.U32.AND P4, PT, R5, 0x1, PT ;  /* 0x000000010500780c */ /* 0x000fe20003f85070 */
[----:B------:R-:W-:Y:S01]  /*1480*/  IMAD R17, R4, 0x10, R2 ;  /* 0x0000001004117824 */ /* 0x000fe200078e0202 */
[----:B------:R-:W-:Y:S01]  /*1490*/  LOP3.LUT R4, R0, 0x1ffffffe, RZ, 0xc0, !PT ;  /* 0x1ffffffe00047812 */ /* 0x000fe200078ec0ff */
[----:B------:R-:W-:Y:S01]  /*14a0*/  IMAD.SHL.U32 R2, R6, 0x40, RZ ;  /* 0x0000004006027824 */ /* 0x000fe200078e00ff */
[C---:B------:R-:W-:Y:S01]  /*14b0*/  R2P PR, R8.reuse, 0x6 ;  /* 0x0000000608007804 */ /* 0x040fe20000000000 */
[----:B------:R-:W-:Y:S01]  /*14c0*/  IMAD.SHL.U32 R5, R8, 0x40, RZ ;  /* 0x0000004008057824 */ /* 0x000fe200078e00ff */
[C---:B------:R-:W-:Y:S01]  /*14d0*/  LOP3.LUT P3, RZ, R6.reuse, 0x2, RZ, 0xc0, !PT ;  /* 0x0000000206ff7812 */ /* 0x040fe2000786c0ff */
[----:B------:R-:W-:Y:S01]  /*14e0*/  IMAD.IADD R8, R3, 0x1, -R4 ;  /* 0x0000000103087824 */ /* 0x000fe200078e0a04 */
[----:B------:R-:W-:Y:S01]  /*14f0*/  LOP3.LUT P0, RZ, R6, 0x4, RZ, 0xc0, !PT ;  /* 0x0000000406ff7812 */ /* 0x000fe2000780c0ff */
[----:B------:R-:W-:Y:S01]  /*1500*/  IMAD.SHL.U32 R6, R13, 0x8, RZ ;  /* 0x000000080d067824 */ /* 0x000fe200078e00ff */
[----:B------:R-:W-:Y:S01]  /*1510*/  LOP3.LUT R2, R2, 0x1c0, RZ, 0xc0, !PT ;  /* 0x000001c002027812 */ /* 0x000fe200078ec0ff */
[----:B------:R-:W-:Y:S01]  /*1520*/  STL [R1+0x204], R17 ;  /* 0x0002041101007387 */ /* 0x000fe20000100800 */
        /* <DEDUP_REMOVED lines=198> */
.L_x_1222:
[----:B--2---:R-:W2:Y:S01]  /*2190*/  LDL R0, [R1+0xb4] ;  /* 0x0000b40001007983 */ /* 0x004ea20000100800 */
[----:B------:R-:W-:Y:S01]  /*21a0*/  IMAD.MOV.U32 R8, RZ, RZ, 0x4 ;  /* 0x00000004ff087424 */ /* 0x000fe200078e00ff */
[----:B------:R-:W-:-:S02]  /*21b0*/  ISETP.NE.U32.AND P0, PT, RZ, c[0x0][0x370], PT ;  /* 0x0000dc00ff007a0c */ /* 0x000fc40003f05070 */
[----:B------:R-:W-:Y:S01]  /*21c0*/  ISETP.NE.U32.AND P1, PT, RZ, c[0x0][0x360], PT ;  /* 0x0000d800ff007a0c */ /* 0x000fe20003f25070 */
[----:B--2---:R-:W-:-:S05]  /*21d0*/  IMAD.WIDE R2, R0, R8, c[0x0][0x588] ;  /* 0x0001620000027625 */ /* 0x004fca00078e0208 */
[----:B------:R-:W2:Y:S01]  /*21e0*/  LDG.E R17, [R2.64] ;  /* 0x0000000602117981 */ /* 0x000ea2000c1e1900 */
[----:B------:R-:W-:Y:S01]  /*21f0*/  ISETP.NE.AND.EX P3, PT, RZ, c[0x0][0x374], PT, P0 ;  /* 0x0000dd00ff007a0c */ /* 0x000fe20003f65300 */
[----:B------:R-:W-:Y:S01]  /*2200*/  IMAD.MOV.U32 R15, RZ, RZ, RZ ;  /* 0x000000ffff0f7224 */ /* 0x000fe200078e00ff */
[----:B------:R-:W-:Y:S01]  /*2210*/  ISETP.NE.AND.EX P1, PT, RZ, c[0x0][0x364], PT, P1 ;  /* 0x0000d900ff007a0c */ /* 0x000fe20003f25310 */
[----:B------:R-:W-:Y:S01]  /*2220*/  IMAD.MOV.U32 R11, RZ, RZ, RZ ;  /* 0x000000ffff0b7224 */ /* 0x000fe200078e00ff */
[----:B------:R-:W-:-:S04]  /*2230*/  ISETP.NE.U32.AND P4, PT, RZ, c[0x0][0x348], PT ;  /* 0x0000d200ff007a0c */ /* 0x000fc80003f85070 */
[----:B------:R-:W-:Y:S01]  /*2240*/  ISETP.NE.AND.EX P4, PT, RZ, c[0x0][0x34c], PT, P4 ;  /* 0x0000d300ff007a0c */ /* 0x000fe20003f85340 */
[C---:B--2---:R-:W-:Y:S01]  /*2250*/  IMAD.SHL.U32 R114, R17.reuse, 0x4, RZ ;  /* 0x0000000411727824 */ /* 0x044fe200078e00ff */
[----:B------:R-:W-:Y:S01]  /*2260*/  SHF.R.S32.HI R106, RZ, 0x1f, R17 ;  /* 0x0000001fff6a7819 */ /* 0x000fe20000011411 */
[----:B------:R1:W-:Y:S02]  /*2270*/  STL [R1+0xc0], R17 ;  /* 0x0000c01101007387 */ /* 0x0003e40000100800 */
[C---:B------:R-:W-:Y:S02]  /*2280*/  @P3 LEA R6, P0, R17.reuse, c[0x0][0x370], 0x2 ;  /* 0x0000dc0011063a11 */ /* 0x040fe400078010ff */
[C-C-:B------:R-:W-:Y:S01]  /*2290*/  SHF.L.U64.HI R107, R17.reuse, 0x2, R106.reuse ;  /* 0x00000002116b7819 */ /* 0x140fe2000001026a */
[----:B------:R1:W-:Y:S01]  /*22a0*/  STL [R1+0xfc], R106 ;  /* 0x0000fc6a01007387 */ /* 0x0003e20000100800 */
[----:B------:R-:W-:Y:S02]  /*22b0*/  @P1 IADD3 R4, P2, R114, c[0x0][0x360], RZ ;  /* 0x0000d80072041a10 */ /* 0x000fe40007f5e0ff */
[----:B------:R-:W-:Y:S01]  /*22c0*/  @P3 LEA.HI.X R7, R17, c[0x0][0x374], R106, 0x2, P0 ;  /* 0x0000dd0011073a11 */ /* 0x000fe200000f146a */
[----:B------:R1:W-:Y:S01]  /*22d0*/  STL [R1+0xc8], R114 ;  /* 0x0000c87201007387 */ /* 0x0003e20000100800 */
[----:B------:R-:W-:-:S02]  /*22e0*/  @P1 IADD3.X R5, R107, c[0x0][0x364], RZ, P2, !PT ;  /* 0x0000d9006b051a10 */ /* 0x000fc400017fe4ff */
[----:B------:R-:W-:Y:S01]  /*22f0*/  IADD3 R2, P0, R114, c[0x0][0x348], RZ ;  /* 0x0000d20072027a10 */ /* 0x000fe20007f1e0ff */
[----:B------:R-:W2:Y:S03]  /*2300*/  @P3 LDG.E R15, [R6.64] ;  /* 0x00000006060f3981 */ /* 0x000ea6000c1e1900 */
[----:B------:R-:W-:Y:S01]  /*2310*/  IADD3.X R3, R107, c[0x0][0x34c], RZ, P0, !PT ;  /* 0x0000d3006b037a10 */ /* 0x000fe200007fe4ff */
[----:B------:R-:W3:Y:S04]  /*2320*/  @P1 LDG.E R0, [R4.64] ;  /* 0x0000000604001981 */ /* 0x000ee8000c1e1900 */
[----:B------:R1:W5:Y:S04]  /*2330*/  @P4 LDG.E R11, [R2.64] ;  /* 0x00000006020b4981 */ /* 0x000368000c1e1900 */
[----:B------:R1:W-:Y:S01]  /*2340*/  STL [R1+0xcc], R107 ;  /* 0x0000cc6b01007387 */ /* 0x0003e20000100800 */
        /* <DEDUP_REMOVED lines=11> */
.L_x_1115:
[----:B------:R-:W-:-:S04]  /*2400*/  ISETP.NE.U32.AND P0, PT, RZ, c[0x0][0x368], PT ;  /* 0x0000da00ff007a0c */ /* 0x000fc80003f05070 */
[----:B------:R-:W-:-:S13]  /*2410*/  ISETP.NE.AND.EX P0, PT, RZ, c[0x0][0x36c], PT, P0 ;  /* 0x0000db00ff007a0c */ /* 0x000fda0003f05300 */
[----:B------:R-:W-:Y:S05]  /*2420*/  @!P0 BRA `(.L_x_1116) ;  /* 0x0000004000008947 */ /* 0x000fea0003800000 */
[----:B-1----:R-:W-:-:S04]  /*2430*/  IADD3 R2, P0, R114, c[0x0][0x368], RZ ;  /* 0x0000da0072027a10 */ /* 0x002fc80007f1e0ff */
[----:B------:R-:W-:-:S05]  /*2440*/  IADD3.X R3, R107, c[0x0][0x36c], RZ, P0, !PT ;  /* 0x0000db006b037a10 */ /* 0x000fca00007fe4ff */
[----:B------:R1:W5:Y:S01]  /*2450*/  LDG.E R0, [R2.64] ;  /* 0x0000000602007981 */ /* 0x000362000c1e1900 */
[----:B------:R-:W-:Y:S05]  /*2460*/  BRA `(.L_x_1117) ;  /* 0x0000008000007947 */ /* 0x000fea0003800000 */
.L_x_1116:
        /* <DEDUP_REMOVED lines=8> */
.L_x_1117:
[----:B-1----:R-:W2:Y:S04]  /*24f0*/  LDL R3, [R1+0x9c] ;  /* 0x00009c0001037983 */ /* 0x002ea80000100800 */
[----:B------:R-:W3:Y:S04]  /*2500*/  LDL.LU R2, [R1+0xac] ;  /* 0x0000ac0001027983 */ /* 0x000ee80000300800 */
[----:B------:R-:W4:Y:S04]  /*2510*/  LDL.LU R16, [R1+0xc4] ;  /* 0x0000c40001107983 */ /* 0x000f280000300800 */
[----:B------:R-:W4:Y:S01]  /*2520*/  LDL R14, [R1+0xb0] ;  /* 0x0000b000010e7983 */ /* 0x000f220000100800 */
[----:B-----5:R-:W-:Y:S01]  /*2530*/  IMAD.IADD R110, R0, 0x1, -R15 ;  /* 0x00000001006e7824 */ /* 0x020fe200078e0a0f */
[----:B------:R-:W-:Y:S01]  /*2540*/  BSSY B0, `(.L_x_1118) ;  /* 0x0000041000007945 */ /* 0x000fe20003800000 */
[----:B--2---:R-:W-:-:S02]  /*2550*/  IMAD.MOV.U32 R13, RZ, RZ, R3 ;  /* 0x000000ffff0d7224 */ /* 0x004fc400078e0003 */
[----:B------:R-:W-:Y:S02]  /*2560*/  IMAD.MOV.U32 R3, RZ, RZ, c[0x0][0x2c4] ;  /* 0x0000b100ff037624 */ /* 0x000fe400078e00ff */
[----:B---3--:R-:W-:-:S03]  /*2570*/  IMAD.SHL.U32 R12, R2, 0x80, RZ ;  /* 0x00000080020c7824 */ /* 0x008fc600078e00ff */
[----:B------:R-:W-:Y:S02]  /*2580*/  ISETP.NE.AND P3, PT, R3, 0x1, PT ;  /* 0x000000010300780c */ /* 0x000fe40003f65270 */
[----:B------:R-:W-:Y:S01]  /*2590*/  IADD3 R2, R12, 0x7f, RZ ;  /* 0x0000007f0c027810 */ /* 0x000fe20007ffe0ff */
[----:B------:R1:W-:Y:S01]  /*25a0*/  STL [R1+0xa4], R12 ;  /* 0x0000a40c01007387 */ /* 0x0003e20000100800 */
[----:B----4-:R-:W-:-:S03]  /*25b0*/  LOP3.LUT R16, R16, 0xfffffffb, RZ, 0xc0, !PT ;  /* 0xfffffffb10107812 */ /* 0x010fc600078ec0ff */
[----:B------:R-:W-:Y:S01]  /*25c0*/  IMAD.MOV.U32 R0, RZ, RZ, R2 ;  /* 0x000000ffff007224 */ /* 0x000fe200078e0002 */
[----:B------:R1:W-:Y:S05]  /*25d0*/  STL [R1+0xa0], R110 ;  /* 0x0000a06e01007387 */ /* 0x0003ea0000100800 */
[----:B------:R-:W-:Y:S01]  /*25e0*/  @P3 IMAD.HI.U32 R3, R2, c[0x0][0x2c8], RZ ;  /* 0x0000b20002033a27 */ /* 0x000fe200078e00ff */
[----:B------:R-:W-:Y:S02]  /*25f0*/  IADD3 R2, R110, 0x30, -R13 ;  /* 0x000000306e027810 */ /* 0x000fe40007ffe80d */
[----:B------:R-:W-:Y:S02]  /*2600*/  @P3 LOP3.LUT R16, R16, 0x4, RZ, 0xfc, !PT ;  /* 0x0000000410103812 */ /* 0x000fe400078efcff */
[----:B------:R-:W-:-:S02]  /*2610*/  @P3 SHF.R.U32.HI R0, RZ, c[0x0][0x2cc], R3 ;  /* 0x0000b300ff003a19 */ /* 0x000fc40000011603 */
[----:B------:R-:W-:Y:S01]  /*2620*/  IADD3 R3, R110, 0x2f, RZ ;  /* 0x0000002f6e037810 */ /* 0x000fe20007ffe0ff */
[----:B------:R1:W-:Y:S02]  /*2630*/  STL [R1+0xc4], R16 ;  /* 0x0000c41001007387 */ /* 0x0003e40000100800 */
[----:B------:R-:W-:Y:S02]  /*2640*/  IMAD.IADD R0, R2, 0x1, R0 ;  /* 0x0000000102007824 */ /* 0x000fe400078e0200 */
[----:B------:R-:W-:-:S04]  /*2650*/  IMAD.HI R2, R3, 0x2aaaaaab, RZ ;  /* 0x2aaaaaab03027827 */ /* 0x000fc800078e02ff */
[----:B------:R-:W-:Y:S01]  /*2660*/  IMAD.HI R0, R0, 0x2aaaaaab, RZ ;  /* 0x2aaaaaab00007827 */ /* 0x000fe200078e02ff */
[----:B------:R-:W-:-:S04]  /*2670*/  SHF.R.U32.HI R4, RZ, 0x1f, R2 ;  /* 0x0000001fff047819 */ /* 0x000fc80000011602 */
[----:B------:R-:W-:Y:S02]  /*2680*/  SHF.R.U32.HI R3, RZ, 0x1f, R0 ;  /* 0x0000001fff037819 */ /* 0x000fe40000011600 */
[----:B------:R-:W-:Y:S02]  /*2690*/  LEA.HI.SX32 R4, R2, R4, 0x1d ;  /* 0x0000000402047211 */ /* 0x000fe400078feaff */
[----:B------:R-:W-:Y:S02]  /*26a0*/  LEA.HI.SX32 R0, R0, R3, 0x1d ;  /* 0x0000000300007211 */ /* 0x000fe400078feaff */
[----:B------:R-:W-:Y:S02]  /*26b0*/  LOP3.LUT R2, R14, 0xff000000, RZ, 0xc0, !PT ;  /* 0xff0000000e027812 */ /* 0x000fe400078ec0ff */
[----:B------:R-:W-:Y:S02]  /*26c0*/  IMNMX R7, R4, R0, PT ;  /* 0x0000000004077217 */ /* 0x000fe40003800200 */
[----:B------:R-:W-:-:S02]  /*26d0*/  LOP3.LUT R3, R14, 0xff0000, RZ, 0xc0, !PT ;  /* 0x00ff00000e037812 */ /* 0x000fc400078ec0ff */
[----:B------:R-:W-:Y:S01]  /*26e0*/  SHF.R.U32.HI R0, RZ, 0x8, R2 ;  /* 0x00000008ff007819 */ /* 0x000fe20000011602 */
[----:B------:R-:W-:Y:S01]  /*26f0*/  IMAD.MOV.U32 R2, RZ, RZ, RZ ;  /* 0x000000ffff027224 */ /* 0x000fe200078e00ff */
[----:B------:R-:W-:Y:S02]  /*2700*/  ISETP.GE.AND P0, PT, R7, 0x1, PT ;  /* 0x000000010700780c */ /* 0x000fe40003f06270 */
        /* <DEDUP_REMOVED lines=36> */
.L_x_1119:
[----:B------:R-:W-:Y:S05]  /*2950*/  BSYNC B0 ;  /* 0x0000000000007941 */ /* 0x000fea0003800000 */
.L_x_1118:
        /* <DEDUP_REMOVED lines=75> */
[----:B------:R-:W-:-:S04]  /*2e10*/  @P0 IADD3 R2, P1, R114, c[0x0][0x340], RZ ;  /* 0x0000d00072020a10 */ /* 0x000fc80007f3e0ff */
[----:B------:R-:W-:-:S05]  /*2e20*/  @P0 IADD3.X R3, R107, c[0x0][0x344], RZ, P1, !PT ;  /* 0x0000d1006b030a10 */ /* 0x000fca0000ffe4ff */
[----:B------:R1:W5:Y:S01]  /*2e30*/  @P0 LDG.E R0, [R2.64] ;  /* 0x0000000602000981 */ /* 0x000362000c1e1900 */
[----:B------:R-:W-:Y:S01]  /*2e40*/  WARPSYNC 0xffffffff ;  /* 0xffffffff00007948 */ /* 0x000fe20003800000 */
[----:B------:R-:W-:Y:S02]  /*2e50*/  SEL R7, R17, RZ, !P4 ;  /* 0x000000ff11077207 */ /* 0x000fe40006000000 */
[----:B------:R-:W-:Y:S01]  /*2e60*/  SEL R6, R106, RZ, !P4 ;  /* 0x000000ff6a067207 */ /* 0x000fe20006000000 */
[----:B------:R-:W-:Y:S02]  /*2e70*/  @!P0 IMAD.MOV.U32 R0, RZ, RZ, R17 ;  /* 0x000000ffff008224 */ /* 0x000fe400078e0011 */
[----:B-1----:R-:W2:Y:S01]  /*2e80*/  LDL R106, [R1+0x68] ;  /* 0x00006800016a7983 */ /* 0x002ea20000100800 */
[----:B------:R-:W-:Y:S02]  /*2e90*/  IMAD.MOV.U32 R54, RZ, RZ, 0x30 ;  /* 0x00000030ff367424 */ /* 0x000fe400078e00ff */
[----:B------:R-:W-:Y:S02]  /*2ea0*/  IMAD.MOV.U32 R2, RZ, RZ, c[0x0][0x2b8] ;  /* 0x0000ae00ff027624 */ /* 0x000fe400078e00ff */
[----:B------:R-:W-:Y:S01]  /*2eb0*/  IMAD R54, R111, R54, -0x30 ;  /* 0xffffffd06f367424 */ /* 0x000fe200078e0236 */
[----:B-----5:R-:W-:Y:S01]  /*2ec0*/  SHF.R.S32.HI R3, RZ, 0x1f, R0 ;  /* 0x0000001fff037819 */ /* 0x020fe20000011400 */
[----:B------:R-:W-:Y:S01]  /*2ed0*/  IMAD.MOV.U32 R107, RZ, RZ, R16 ;  /* 0x000000ffff6b7224 */ /* 0x000fe200078e0010 */
[----:B------:R-:W-:Y:S01]  /*2ee0*/  ISETP.NE.AND P1, PT, R2, 0x1, PT ;  /* 0x000000010200780c */ /* 0x000fe20003f25270 */
[----:B------:R-:W-:-:S05]  /*2ef0*/  IMAD.WIDE.U32 R8, R0, c[0x0][0x2b0], RZ ;  /* 0x0000ac0000087a25 */ /* 0x000fca00078e00ff */
[----:B------:R-:W-:Y:S01]  /*2f00*/  STL.64 [R1+0x80], R8 ;  /* 0x0000800801007387 */ /* 0x000fe20000100a00 */
[----:B------:R-:W-:-:S06]  /*2f10*/  LOP3.LUT R107, R107, 0xfffffffd, RZ, 0xc0, !PT ;  /* 0xfffffffd6b6b7812 */ /* 0x000fcc00078ec0ff */
[----:B------:R-:W-:Y:S01]  /*2f20*/  @P1 LOP3.LUT R107, R107, 0x2, RZ, 0xfc, !PT ;  /* 0x000000026b6b1812 */ /* 0x000fe200078efcff */
[----:B------:R-:W-:Y:S01]  /*2f30*/  IMAD.MOV.U32 R34, RZ, RZ, RZ ;  /* 0x000000ffff227224 */ /* 0x000fe200078e00ff */
[----:B------:R-:W-:Y:S01]  /*2f40*/  LOP3.LUT R24, R14, 0xffff, RZ, 0xc0, !PT ;  /* 0x0000ffff0e187812 */ /* 0x000fe200078ec0ff */
[----:B------:R-:W-:-:S04]  /*2f50*/  IMAD R6, R6, c[0x0][0x1c0], RZ ;  /* 0x0000700006067a24 */ /* 0x000fc800078e02ff */
[----:B------:R-:W-:Y:S01]  /*2f60*/  IMAD R6, R7, c[0x0][0x1c4], R6 ;  /* 0x0000710007067a24 */ /* 0x000fe200078e0206 */
[----:B------:R-:W-:Y:S01]  /*2f70*/  BAR.SYNC.DEFER_BLOCKING 0x0 ;  /* 0x0000000000007b1d */ /* 0x000fe20000010000 */
[----:B--2---:R-:W-:-:S04]  /*2f80*/  IMAD.IADD R2, R106, 0x1, R54 ;  /* 0x000000016a027824 */ /* 0x004fc800078e0236 */
[C---:B------:R-:W-:Y:S01]  /*2f90*/  IMAD.IADD R23, R2.reuse, 0x1, R15 ;  /* 0x0000000102177824 */ /* 0x040fe200078e020f */
[----:B------:R-:W-:Y:S01]  /*2fa0*/  ISETP.GE.AND P0, PT, R2, R110, PT ;  /* 0x0000006e0200720c */ /* 0x000fe20003f06270 */
[----:B------:R-:W-:-:S04]  /*2fb0*/  IMAD R2, R3, c[0x0][0x2b0], RZ ;  /* 0x0000ac0003027a24 */ /* 0x000fc800078e02ff */
[----:B------:R-:W-:-:S04]  /*2fc0*/  IMAD R2, R0, c[0x0][0x2b4], R2 ;  /* 0x0000ad0000027a24 */ /* 0x000fc800078e0202 */
[----:B------:R-:W-:-:S05]  /*2fd0*/  IMAD.IADD R4, R9, 0x1, R2 ;  /* 0x0000000109047824 */ /* 0x000fca00078e0202 */
[----:B------:R1:W-:Y:S04]  /*2fe0*/  STL [R1+0x94], R4 ;  /* 0x0000940401007387 */ /* 0x0003e80000100800 */
[----:B------:R-:W2:Y:S04]  /*2ff0*/  LDL R25, [R1+0x5c] ;  /* 0x00005c0001197983 */ /* 0x000ea80000100800 */
[----:B------:R-:W3:Y:S04]  /*3000*/  LDL R27, [R1+0x210] ;  /* 0x00021000011b7983 */ /* 0x000ee80000100800 */
[----:B------:R-:W4:Y:S04]  /*3010*/  LDL R29, [R1+0x60] ;  /* 0x00006000011d7983 */ /* 0x000f280000100800 */
[----:B------:R-:W4:Y:S04]  /*3020*/  LDL R30, [R1+0x208] ;  /* 0x00020800011e7983 */ /* 0x000f280000100800 */
[----:B------:R-:W4:Y:S04]  /*3030*/  LDL R32, [R1+0x38] ;  /* 0x0000380001207983 */ /* 0x000f280000100800 */
[----:B------:R-:W4:Y:S04]  /*3040*/  LDL R31, [R1+0x58] ;  /* 0x00005800011f7983 */ /* 0x000f280000100800 */
[----:B------:R-:W4:Y:S04]  /*3050*/  LDL R33, [R1+0x214] ;  /* 0x0002140001217983 */ /* 0x000f280000100800 */
[----:B------:R-:W4:Y:S04]  /*3060*/  LDL R36, [R1+0x20c] ;  /* 0x00020c0001247983 */ /* 0x000f280000100800 */
[----:B------:R-:W4:Y:S01]  /*3070*/  LDL R28, [R1+0x18] ;  /* 0x00001800011c7983 */ /* 0x000f220000100800 */
[----:B------:R-:W-:Y:S01]  /*3080*/  ISETP.GT.OR P0, PT, R106, 0x2f, P0 ;  /* 0x0000002f6a00780c */ /* 0x000fe20000704670 */
[----:B------:R-:W-:-:S04]  /*3090*/  @P1 IMAD.HI.U32 R3, R23, c[0x0][0x2bc], RZ ;  /* 0x0000af0017031a27 */ /* 0x000fc800078e00ff */
[----:B------:R-:W-:Y:S01]  /*30a0*/  IMAD.MOV.U32 R22, RZ, RZ, R23 ;  /* 0x000000ffff167224 */ /* 0x000fe200078e0017 */
[----:B------:R-:W-:-:S07]  /*30b0*/  @P1 SHF.R.U32.HI R22, RZ, c[0x0][0x2c0], R3 ;  /* 0x0000b000ff161a19 */ /* 0x000fce0000011603 */
[----:B------:R-:W-:-:S04]  /*30c0*/  @!P0 IADD3 R0, P1, R22, R8, RZ ;  /* 0x0000000816008210 */ /* 0x000fc80007f3e0ff */
[----:B------:R-:W-:Y:S02]  /*30d0*/  @!P0 LEA.HI.X.SX32 R3, R22, R4, 0x1, P1 ;  /* 0x0000000416038211 */ /* 0x000fe400008f0eff */
[----:B------:R-:W-:-:S04]  /*30e0*/  @!P0 LEA R2, P1, R0, c[0x0][0x2a0], 0x2 ;  /* 0x0000a80000028a11 */ /* 0x000fc800078210ff */
[----:B------:R-:W-:-:S05]  /*30f0*/  @!P0 LEA.HI.X R3, R0, c[0x0][0x2a4], R3, 0x2, P1 ;  /* 0x0000a90000038a11 */ /* 0x000fca00008f1403 */
        /* <DEDUP_REMOVED lines=12> */
[----:B------:R-:W1:Y:S03]  /*31c0*/  S2R R8, SR_TID.X ;  /* 0x0000000000087919 */ /* 0x000e660000002100 */
        /* <DEDUP_REMOVED lines=21> */
[----:B------:R-:W3:Y:S02]  /*3320*/  SHFL.IDX PT, R4, R16, RZ, 0x181f ;  /* 0x00181fff10047589 */ /* 0x000ee400000e0000 */
[----:B------:R-:W-:-:S05]  /*3330*/  IMAD.IADD R20, R26, 0x1, R12 ;  /* 0x000000011a147824 */ /* 0x000fca00078e020c */
[C---:B------:R-:W-:Y:S01]  /*3340*/  ISETP.GE.AND P0, PT, R20.reuse, R21, PT ;  /* 0x000000151400720c */ /* 0x040fe20003f06270 */
[----:B------:R-:W1:Y:S01]  /*3350*/  SHFL.IDX PT, R0, R17, 0x1, 0x181f ;  /* 0x00381f0011007f89 */ /* 0x000e6200000e0000 */
[----:B------:R-:W-:-:S03]  /*3360*/  IADD3 R5, R20, 0x20, RZ ;  /* 0x0000002014057810 */ /* 0x000fc60007ffe0ff */
[----:B------:R-:W1:Y:S01]  /*3370*/  SHFL.IDX PT, R2, R16, 0x1, 0x181f ;  /* 0x00381f0010027f89 */ /* 0x000e6200000e0000 */
[----:B------:R-:W-:Y:S01]  /*3380*/  ISETP.GE.AND P1, PT, R5, R21, PT ;  /* 0x000000150500720c */ /* 0x000fe20003f26270 */
[----:B------:R-:W-:Y:S01]  /*3390*/  IMAD.WIDE.U32 R38, R24, c[0x0][0x1e8], RZ ;  /* 0x00007a0018267a25 */ /* 0x000fe200078e00ff */
[----:B------:R-:W-:-:S05]  /*33a0*/  IADD3 R53, R111, -0x1, RZ ;  /* 0xffffffff6f357810 */ /* 0x000fca0007ffe0ff */
[----:B------:R-:W-:Y:S01]  /*33b0*/  IMAD R52, R53, -0x30, R110 ;  /* 0xffffffd035347824 */ /* 0x000fe200078e026e */
[----:B--2---:R-:W-:-:S04]  /*33c0*/  @!P0 LEA R10, P3, R25, R3, 0x1 ;  /* 0x00000003190a8211 */ /* 0x004fc800078608ff */
[-C--:B---3--:R-:W-:Y:S02]  /*33d0*/  @!P0 LEA.HI.X R11, R25, R4.reuse, R27, 0x1, P3 ;  /* 0x00000004190b8211 */ /* 0x088fe400018f0c1b */
[-C--:B----4-:R-:W-:Y:S02]  /*33e0*/  @!P0 LEA R6, P3, R29, R3.reuse, 0x1 ;  /* 0x000000031d068211 */ /* 0x090fe400078608ff */
[----:B------:R-:W-:Y:S02]  /*33f0*/  ISETP.GE.AND P4, PT, R25, c[0x0][0x198], PT ;  /* 0x0000660019007a0c */ /* 0x000fe40003f86270 */
[----:B------:R-:W-:Y:S02]  /*3400*/  @!P0 LEA.HI.X R7, R29, R4, R30, 0x1, P3 ;  /* 0x000000041d078211 */ /* 0x000fe400018f0c1e */
[C---:B------:R-:W-:Y:S02]  /*3410*/  ISETP.GE.AND P3, PT, R32.reuse, c[0x0][0x198], PT ;  /* 0x0000660020007a0c */ /* 0x040fe40003f66270 */
[----:B------:R-:W-:-:S02]  /*3420*/  @!P0 LEA R12, P2, R32, R3, 0x1 ;  /* 0x00000003200c8211 */ /* 0x000fc400078408ff */
[----:B------:R-:W-:Y:S02]  /*3430*/  ISETP.GE.AND P5, PT, R31, c[0x0][0x198], PT ;  /* 0x000066001f007a0c */ /* 0x000fe40003fa6270 */
        /* <DEDUP_REMOVED lines=23> */
[----:B------:R3:W-:Y:S06]  /*35b0*/  @!P1 LDGSTS.E.BYPASS.LTC128B.128 [R28+0x11080], [R4.64], !P6 ;  /* 0x11080000041c9fae */ /* 0x0007ec000f101d46 */
[----:B--2---:R-:W-:-:S04]  /*35c0*/  @!P0 LEA R8, P1, R25, R0, 0x1 ;  /* 0x0000000019088211 */ /* 0x004fc800078208ff */
[----:B----4-:R-:W-:Y:S02]  /*35d0*/  @!P0 LEA.HI.X R9, R25, R2, R27, 0x1, P1 ;  /* 0x0000000219098211 */ /* 0x010fe400008f0c1b */
[-C--:B------:R-:W-:Y:S02]  /*35e0*/  @!P0 LEA R14, P2, R32, R0.reuse, 0x1 ;  /* 0x00000000200e8211 */ /* 0x080fe400078408ff */
[----:B-1----:R-:W-:-:S04]  /*35f0*/  @!P0 LEA R6, P1, R31, R0, 0x1 ;  /* 0x000000001f068211 */ /* 0x002fc800078208ff */
[----:B------:R-:W-:Y:S02]  /*3600*/  @!P0 LEA.HI.X R7, R31, R2, R36, 0x1, P1 ;  /* 0x000000021f078211 */ /* 0x000fe400008f0c24 */
[C---:B---3--:R-:W-:Y:S02]  /*3610*/  @!P0 LEA R4, P1, R29.reuse, R0, 0x1 ;  /* 0x000000001d048211 */ /* 0x048fe400078208ff */
[----:B------:R-:W-:Y:S02]  /*3620*/  IADD3 R0, R20, 0x60, RZ ;  /* 0x0000006014007810 */ /* 0x000fe40007ffe0ff */
[-C--:B------:R-:W-:Y:S02]  /*3630*/  @!P0 LEA.HI.X R15, R32, R2.reuse, R33, 0x1, P2 ;  /* 0x00000002200f8211 */ /* 0x080fe400010f0c21 */
[----:B------:R-:W-:Y:S01]  /*3640*/  ISETP.GE.AND P2, PT, R0, R21, PT ;  /* 0x000000150000720c */ /* 0x000fe20003f46270 */
[----:B------:R-:W-:Y:S01]  /*3650*/  IMAD.MOV R0, RZ, RZ, -R22 ;  /* 0x000000ffff007224 */ /* 0x000fe200078e0a16 */
[----:B------:R-:W1:Y:S03]  /*3660*/  SHFL.IDX PT, R12, R17, 0x3, 0x181f ;  /* 0x00781f00110c7f89 */ /* 0x000e6600000e0000 */
[----:B------:R-:W-:Y:S01]  /*3670*/  IMAD R23, R0, c[0x0][0x2b8], R23 ;  /* 0x0000ae0000177a24 */ /* 0x000fe200078e0217 */
[----:B------:R2:W-:Y:S04]  /*3680*/  @!P0 LDGSTS.E.BYPASS.LTC128B.128 [R28+0x6080], [R14.64], !P3 ;  /* 0x060800000e1c8fae */ /* 0x0005e8000d901d46 */
[----:B------:R3:W-:Y:S04]  /*3690*/  @!P0 LDGSTS.E.BYPASS.LTC128B.128 [R28+0xa080], [R8.64], !P4 ;  /* 0x0a080000081c8fae */ /* 0x0007e8000e101d46 */
[----:B------:R4:W-:Y:S04]  /*36a0*/  @!P0 LDGSTS.E.BYPASS.LTC128B.128 [R28+0xe080], [R6.64], !P5 ;  /* 0x0e080000061c8fae */ /* 0x0009e8000e901d46 */
[----:B------:R-:W1:Y:S01]  /*36b0*/  SHFL.IDX PT, R13, R16, 0x3, 0x181f ;  /* 0x00781f00100d7f89 */ /* 0x000e6200000e0000 */
[----:B------:R-:W-:Y:S01]  /*36c0*/  @!P0 LEA.HI.X R5, R29, R2, R30, 0x1, P1 ;  /* 0x000000021d058211 */ /* 0x000fe200008f0c1e */
[----:B------:R-:W-:-:S04]  /*36d0*/  IMAD.WIDE.U32 R2, R23, c[0x0][0x1e0], RZ ;  /* 0x0000780017027a25 */ /* 0x000fc800078e00ff */
[----:B------:R1:W-:Y:S01]  /*36e0*/  @!P0 LDGSTS.E.BYPASS.LTC128B.128 [R28+0x12080], [R4.64], !P6 ;  /* 0x12080000041c8fae */ /* 0x0003e2000f101d46 */
[----:B----4-:R-:W-:-:S05]  /*36f0*/  SHF.R.S32.HI R7, RZ, 0x1f, R23 ;  /* 0x0000001fff077819 */ /* 0x010fca0000011417 */
[----:B------:R-:W-:Y:S01]  /*3700*/  IMAD R0, R7, c[0x0][0x1e0], RZ ;  /* 0x0000780007007a24 */ /* 0x000fe200078e02ff */
[----:B--2---:R-:W-:-:S03]  /*3710*/  SHF.R.S32.HI R14, RZ, 0x1f, R34 ;  /* 0x0000001fff0e7819 */ /* 0x004fc60000011422 */
[----:B------:R-:W-:-:S04]  /*3720*/  IMAD R0, R23, c[0x0][0x1e4], R0 ;  /* 0x0000790017007a24 */ /* 0x000fc800078e0200 */
[----:B------:R-:W-:Y:S02]  /*3730*/  IMAD.IADD R3, R3, 0x1, R0 ;  /* 0x0000000103037824 */ /* 0x000fe400078e0200 */
[----:B------:R-:W-:Y:S02]  /*3740*/  IMAD R0, R14, c[0x0][0x1f0], RZ ;  /* 0x00007c000e007a24 */ /* 0x000fe400078e02ff */
[----:B------:R-:W-:Y:S01]  /*3750*/  IMAD.WIDE.U32 R2, R34, c[0x0][0x1f0], R2 ;  /* 0x00007c0022027a25 */ /* 0x000fe200078e0002 */
[----:B-1----:R-:W-:-:S03]  /*3760*/  @!P2 LEA R10, P1, R32, R12, 0x1 ;  /* 0x0000000c200aa211 */ /* 0x002fc600078208ff */
[----:B------:R-:W-:Y:S02]  /*3770*/  IMAD R5, R24, c[0x0][0x1ec], R39 ;  /* 0x00007b0018057a24 */ /* 0x000fe400078e0227 */
[----:B------:R-:W-:Y:S01]  /*3780*/  IMAD R4, R34, c[0x0][0x1f4], R0 ;  /* 0x00007d0022047a24 */ /* 0x000fe200078e0200 */
[----:B------:R-:W-:Y:S02]  /*3790*/  IADD3 R0, P0, R2, R38, RZ ;  /* 0x0000002602007210 */ /* 0x000fe40007f1e0ff */
[----:B------:R-:W-:Y:S02]  /*37a0*/  @!P2 LEA.HI.X R11, R32, R13, R33, 0x1, P1 ;  /* 0x0000000d200ba211 */ /* 0x000fe400008f0c21 */
[----:B------:R-:W-:Y:S02]  /*37b0*/  IADD3.X R2, R5, R3, R4, P0, !PT ;  /* 0x0000000305027210 */ /* 0x000fe400007fe404 */
[----:B------:R-:W-:Y:S01]  /*37c0*/  LEA R6, P0, R0, c[0x0][0x1c8], 0x1 ;  /* 0x0000720000067a11 */ /* 0x000fe200078008ff */
[----:B------:R1:W-:Y:S01]  /*37d0*/  @!P2 LDGSTS.E.BYPASS.LTC128B.128 [R28+0x7080], [R10.64], !P3 ;  /* 0x070800000a1cafae */ /* 0x0003e2000d901d46 */
[----:B------:R-:W-:-:S05]  /*37e0*/  IMNMX R3, R52, 0x30, PT ;  /* 0x0000003034037817 */ /* 0x000fca0003800200 */
[----:B---3--:R-:W-:-:S05]  /*37f0*/  IMAD.IADD R8, R3, 0x1, -R26 ;  /* 0x0000000103087824 */ /* 0x008fca00078e0a1a */
[----:B------:R-:W-:Y:S02]  /*3800*/  ISETP.GE.AND P1, PT, R8, 0x1, PT ;  /* 0x000000010800780c */ /* 0x000fe40003f26270 */
[----:B-1----:R-:W-:Y:S02]  /*3810*/  LEA.HI.X R11, R0, c[0x0][0x1cc], R2, 0x1, P0 ;  /* 0x00007300000b7a11 */ /* 0x002fe400000f0c02 */
[----:B------:R-:W1:Y:S01]  /*3820*/  SHFL.IDX PT, R0, R6, RZ, 0x181f ;  /* 0x00181fff06007589 */ /* 0x000e6200000e0000 */
[----:B------:R-:W-:-:S03]  /*3830*/  @!P2 LEA R2, P0, R25, R12, 0x1 ;  /* 0x0000000c1902a211 */ /* 0x000fc600078008ff */
[----:B------:R-:W2:Y:S01]  /*3840*/  SHFL.IDX PT, R9, R11, RZ, 0x181f ;  /* 0x00181fff0b097589 */ /* 0x000ea200000e0000 */
[----:B------:R-:W-:-:S05]  /*3850*/  @!P2 LEA.HI.X R3, R25, R13, R27, 0x1, P0 ;  /* 0x0000000d1903a211 */ /* 0x000fca00000f0c1b */
[----:B------:R3:W-:Y:S01]  /*3860*/  @!P2 LDGSTS.E.BYPASS.LTC128B.128 [R28+0xb080], [R2.64], !P4 ;  /* 0x0b080000021cafae */ /* 0x0007e2000e101d46 */
[----:B------:R-:W-:-:S03]  /*3870*/  @P1 ISETP.GE.AND P3, PT, R32, c[0x0][0x1d4], PT ;  /* 0x0000750020001a0c */ /* 0x000fc60003f66270 */
[----:B------:R-:W-:Y:S04]  /*3880*/  STL [R1+0x2c], R34 ;  /* 0x00002c2201007387 */ /* 0x000fe80000100800 */
[----:B------:R-:W-:Y:S04]  /*3890*/  STL [R1+0x30], R23 ;  /* 0x0000301701007387 */ /* 0x000fe80000100800 */
[----:B------:R-:W-:Y:S04]  /*38a0*/  STL.64 [R1+0x78], R38 ;  /* 0x0000782601007387 */ /* 0x000fe80000100a00 */
[----:B------:R4:W-:Y:S01]  /*38b0*/  STL [R1+0x90], R5 ;  /* 0x0000900501007387 */ /* 0x0009e20000100800 */
[----:B---3--:R-:W-:-:S04]  /*38c0*/  @!P2 LEA R2, P0, R31, R12, 0x1 ;  /* 0x0000000c1f02a211 */ /* 0x008fc800078008ff */
[----:B------:R-:W-:Y:S02]  /*38d0*/  @!P2 LEA.HI.X R3, R31, R13, R36, 0x1, P0 ;  /* 0x0000000d1f03a211 */ /* 0x000fe400000f0c24 */
[----:B------:R-:W-:-:S03]  /*38e0*/  @!P2 LEA R4, P0, R29, R12, 0x1 ;  /* 0x0000000c1d04a211 */ /* 0x000fc600078008ff */
[----:B------:R1:W-:Y:S01]  /*38f0*/  @!P2 LDGSTS.E.BYPASS.LTC128B.128 [R28+0xf080], [R2.64], !P5 ;  /* 0x0f080000021cafae */ /* 0x0003e2000e901d46 */
[----:B----4-:R-:W-:-:S05]  /*3900*/  @!P2 LEA.HI.X R5, R29, R13, R30, 0x1, P0 ;  /* 0x0000000d1d05a211 */ /* 0x010fca00000f0c1e */
[----:B------:R3:W-:Y:S01]  /*3910*/  @!P2 LDGSTS.E.BYPASS.LTC128B.128 [R28+0x13080], [R4.64], !P6 ;  /* 0x13080000041cafae */ /* 0x0007e2000f101d46 */
[----:B------:R-:W-:-:S03]  /*3920*/  @P1 ISETP.GE.AND P4, PT, R25, c[0x0][0x1d4], PT ;  /* 0x0000750019001a0c */ /* 0x000fc60003f86270 */
[----:B------:R-:W0:Y:S01]  /*3930*/  LDGDEPBAR ;  /* 0x00000000000079af */ /* 0x000e220000000000 */
[----:B-1----:R-:W-:-:S04]  /*3940*/  @P1 LEA R2, P0, R32, R0, 0x1 ;  /* 0x0000000020021211 */ /* 0x002fc800078008ff */
[----:B--2---:R-:W-:Y:S01]  /*3950*/  @P1 LEA.HI.X R3, R32, R9, R33, 0x1, P0 ;  /* 0x0000000920031211 */ /* 0x004fe200000f0c21 */
[----:B------:R1:W3:Y:S04]  /*3960*/  SHFL.IDX PT, R10, R6, 0x1, 0x181f ;  /* 0x00381f00060a7f89 */ /* 0x0002e800000e0000 */
[----:B------:R4:W-:Y:S01]  /*3970*/  @P1 LDGSTS.E.BYPASS.LTC128B.128 [R28+0x14080], [R2.64], !P3 ;  /* 0x14080000021c1fae */ /* 0x0009e2000d901d46 */
[----:B---3--:R-:W-:Y:S01]  /*3980*/  IMAD R4, R7, c[0x0][0x208], RZ ;  /* 0x0000820007047a24 */ /* 0x008fe200078e02ff */
[----:B------:R-:W-:-:S03]  /*3990*/  @P1 ISETP.GE.AND P3, PT, R31, c[0x0][0x1d4], PT ;  /* 0x000075001f001a0c */ /* 0x000fc60003f66270 */
[----:B------:R-:W-:Y:S02]  /*39a0*/  IMAD R4, R23, c[0x0][0x20c], R4 ;  /* 0x0000830017047a24 */ /* 0x000fe400078e0204 */
[----:B------:R-:W-:Y:S01]  /*39b0*/  IMAD.WIDE.U32 R16, R24, c[0x0][0x210], RZ ;  /* 0x0000840018107a25 */ /* 0x000fe200078e00ff */
[----:B-1----:R-:W-:-:S03]  /*39c0*/  @P1 LEA R6, P0, R25, R0, 0x1 ;  /* 0x0000000019061211 */ /* 0x002fc600078008ff */
[----:B----4-:R-:W-:-:S04]  /*39d0*/  IMAD.WIDE.U32 R2, R23, c[0x0][0x208], RZ ;  /* 0x0000820017027a25 */ /* 0x010fc800078e00ff */
[----:B------:R-:W-:Y:S01]  /*39e0*/  IMAD.IADD R3, R3, 0x1, R4 ;  /* 0x0000000103037824 */ /* 0x000fe200078e0204 */
[----:B------:R-:W-:Y:S02]  /*39f0*/  @P1 LEA R4, P2, R31, R0, 0x1 ;  /* 0x000000001f041211 */ /* 0x000fe400078408ff */
[-C--:B------:R-:W-:Y:S02]  /*3a00*/  @P1 LEA.HI.X R7, R25, R9.reuse, R27, 0x1, P0 ;  /* 0x0000000919071211 */ /* 0x080fe400000f0c1b */
[----:B------:R-:W-:Y:S01]  /*3a10*/  @P1 LEA.HI.X R5, R31, R9, R36, 0x1, P2 ;  /* 0x000000091f051211 */ /* 0x000fe200010f0c24 */
[----:B------:R-:W-:Y:S02]  /*3a20*/  IMAD R12, R24, c[0x0][0x214], R17 ;  /* 0x00008500180c7a24 */ /* 0x000fe400078e0211 */
[----:B------:R1:W-:Y:S01]  /*3a30*/  @P1 LDGSTS.E.BYPASS.LTC128B.128 [R28+0x15880], [R6.64], !P4 ;  /* 0x15880000061c1fae */ /* 0x0003e2000e101d46 */
[----:B------:R-:W-:-:S03]  /*3a40*/  IMAD.WIDE.U32 R2, R34, c[0x0][0x218], R2 ;  /* 0x0000860022027a25 */ /* 0x000fc600078e0002 */
[----:B------:R3:W-:Y:S04]  /*3a50*/  @P1 LDGSTS.E.BYPASS.LTC128B.128 [R28+0x17080], [R4.64], !P3 ;  /* 0x17080000041c1fae */ /* 0x0007e8000d901d46 */
[----:B------:R4:W-:Y:S04]  /*3a60*/  STL.64 [R1+0x88], R16 ;  /* 0x0000881001007387 */ /* 0x0009e80000100a00 */
[----:B------:R-:W-:Y:S04]  /*3a70*/  STL [R1+0x98], R12 ;  /* 0x0000980c01007387 */ /* 0x000fe80000100800 */
[----:B------:R-:W2:Y:S01]  /*3a80*/  LDL R15, [R1+0x14] ;  /* 0x00001400010f7983 */ /* 0x000ea20000100800 */
[----:B---3--:R-:W-:Y:S01]  /*3a90*/  @P1 LEA R4, P2, R29, R0, 0x1 ;  /* 0x000000001d041211 */ /* 0x008fe200078408ff */
[----:B-1----:R-:W-:-:S02]  /*3aa0*/  IMAD R6, R14, c[0x0][0x218], RZ ;  /* 0x000086000e067a24 */ /* 0x002fc400078e02ff */
[----:B------:R-:W3:Y:S01]  /*3ab0*/  LDL R14, [R1+0x10] ;  /* 0x00001000010e7983 */ /* 0x000ee20000100800 */
[----:B------:R-:W-:Y:S02]  /*3ac0*/  @P1 LEA.HI.X R5, R29, R9, R30, 0x1, P2 ;  /* 0x000000091d051211 */ /* 0x000fe400010f0c1e */
[----:B------:R-:W-:Y:S02]  /*3ad0*/  IADD3 R0, P2, R2, R16, RZ ;  /* 0x0000001002007210 */ /* 0x000fe40007f5e0ff */
[----:B----4-:R-:W4:Y:S04]  /*3ae0*/  LDL R16, [R1+0xc] ;  /* 0x00000c0001107983 */ /* 0x010f280000100800 */
[----:B------:R-:W1:Y:S01]  /*3af0*/  SHFL.IDX PT, R11, R11, 0x1, 0x181f ;  /* 0x00381f000b0b7f89 */ /* 0x000e6200000e0000 */
[----:B------:R-:W-:-:S02]  /*3b00*/  ISETP.GE.AND P0, PT, R8, 0x21, PT ;  /* 0x000000210800780c */ /* 0x000fc40003f06270 */
[----:B------:R-:W-:Y:S01]  /*3b10*/  @P1 ISETP.GE.AND P4, PT, R29, c[0x0][0x1d4], PT ;  /* 0x000075001d001a0c */ /* 0x000fe20003f86270 */
[----:B------:R-:W-:-:S10]  /*3b20*/  IMAD R6, R34, c[0x0][0x21c], R6 ;  /* 0x0000870022067a24 */ /* 0x000fd400078e0206 */
[C---:B------:R-:W-:Y:S02]  /*3b30*/  @P0 LEA R8, P3, R32.reuse, R10, 0x1 ;  /* 0x0000000a20080211 */ /* 0x040fe400078608ff */
[----:B------:R1:W-:Y:S02]  /*3b40*/  @P1 LDGSTS.E.BYPASS.LTC128B.128 [R28+0x18880], [R4.64], !P4 ;  /* 0x18880000041c1fae */ /* 0x0003e4000e101d46 */
[C---:B-1----:R-:W-:Y:S02]  /*3b50*/  @P0 LEA.HI.X R9, R32.reuse, R11, R33, 0x1, P3 ;  /* 0x0000000b20090211 */ /* 0x042fe400018f0c21 */
[----:B------:R-:W-:Y:S02]  /*3b60*/  @P0 ISETP.GE.AND P3, PT, R32, c[0x0][0x1d4], PT ;  /* 0x0000750020000a0c */ /* 0x000fe40003f66270 */
[----:B------:R-:W-:Y:S02]  /*3b70*/  IADD3.X R2, R12, R3, R6, P2, !PT ;  /* 0x000000030c027210 */ /* 0x000fe400017fe406 */
[----:B------:R-:W-:-:S02]  /*3b80*/  LEA R13, P2, R0, c[0x0][0x1f8], 0x1 ;  /* 0x00007e00000d7a11 */ /* 0x000fc400078408ff */
[C---:B------:R-:W-:Y:S02]  /*3b90*/  @P0 ISETP.GE.AND P4, PT, R25.reuse, c[0x0][0x1d4], PT ;  /* 0x0000750019000a0c */ /* 0x040fe40003f86270 */
[----:B------:R-:W-:Y:S02]  /*3ba0*/  LEA.HI.X R12, R0, c[0x0][0x1fc], R2, 0x1, P2 ;  /* 0x00007f00000c7a11 */ /* 0x000fe400010f0c02 */
[----:B------:R-:W-:-:S03]  /*3bb0*/  @P0 LEA R6, P2, R25, R10, 0x1 ;  /* 0x0000000a19060211 */ /* 0x000fc600078408ff */
[----:B------:R1:W-:Y:S01]  /*3bc0*/  @P0 LDGSTS.E.BYPASS.LTC128B.128 [R28+0x15080], [R8.64], !P3 ;  /* 0x15080000081c0fae */ /* 0x0003e2000d901d46 */
[CC--:B------:R-:W-:Y:S02]  /*3bd0*/  @P0 LEA R4, P1, R31.reuse, R10.reuse, 0x1 ;  /* 0x0000000a1f040211 */ /* 0x0c0fe400078208ff */
[C---:B------:R-:W-:Y:S02]  /*3be0*/  @P0 ISETP.GE.AND P3, PT, R31.reuse, c[0x0][0x1d4], PT ;  /* 0x000075001f000a0c */ /* 0x040fe40003f66270 */
[-C--:B------:R-:W-:Y:S02]  /*3bf0*/  @P0 LEA.HI.X R5, R31, R11.reuse, R36, 0x1, P1 ;  /* 0x0000000b1f050211 */ /* 0x080fe400008f0c24 */
[----:B------:R-:W-:Y:S01]  /*3c00*/  @P0 ISETP.GE.AND P1, PT, R29, c[0x0][0x1d4], PT ;  /* 0x000075001d000a0c */ /* 0x000fe20003f26270 */
[----:B------:R-:W1:Y:S01]  /*3c10*/  S2R R18, SR_TID.X ;  /* 0x0000000000127919 */ /* 0x000e620000002100 */
[----:B------:R-:W-:Y:S02]  /*3c20*/  @P0 LEA.HI.X R7, R25, R11, R27, 0x1, P2 ;  /* 0x0000000b19070211 */ /* 0x000fe400010f0c1b */
[----:B------:R-:W-:-:S03]  /*3c30*/  @P0 LEA R2, P2, R29, R10, 0x1 ;  /* 0x0000000a1d020211 */ /* 0x000fc600078408ff */
[----:B------:R1:W-:Y:S01]  /*3c40*/  @P0 LDGSTS.E.BYPASS.LTC128B.128 [R28+0x16880], [R6.64], !P4 ;  /* 0x16880000061c0fae */ /* 0x0003e2000e101d46 */
[----:B------:R-:W-:-:S03]  /*3c50*/  @P0 LEA.HI.X R3, R29, R11, R30, 0x1, P2 ;  /* 0x0000000b1d030211 */ /* 0x000fc600010f0c1e */
[----:B------:R1:W-:Y:S04]  /*3c60*/  @P0 LDGSTS.E.BYPASS.LTC128B.128 [R28+0x18080], [R4.64], !P3 ;  /* 0x18080000041c0fae */ /* 0x0003e8000d901d46 */
[----:B------:R1:W-:Y:S04]  /*3c70*/  @P0 LDGSTS.E.BYPASS.LTC128B.128 [R28+0x19880], [R2.64], !P1 ;  /* 0x19880000021c0fae */ /* 0x0003e8000c901d46 */
[----:B------:R-:W0:Y:S01]  /*3c80*/  LDGDEPBAR ;  /* 0x00000000000079af */ /* 0x000e220000000000 */
[----:B-1----:R-:W-:-:S04]  /*3c90*/  SHF.R.S32.HI R17, RZ, 0x1f, R18 ;  /* 0x0000001fff117819 */ /* 0x002fc80000011412 */
        /* <DEDUP_REMOVED lines=16> */
[----:B------:R-:W-:Y:S01]  /*3da0*/  ISETP.GE.AND P6, PT, R25, c[0x0][0x1d4], PT ;  /* 0x0000750019007a0c */ /* 0x000fe20003fc6270 */
[----:B------:R-:W-:Y:S01]  /*3db0*/  IMAD.IADD R4, R52, 0x1, -R26 ;  /* 0x0000000134047824 */ /* 0x000fe200078e0a1a */
[C---:B------:R-:W-:Y:S01]  /*3dc0*/  ISETP.GE.AND P5, PT, R32.reuse, c[0x0][0x1d4], PT ;  /* 0x0000750020007a0c */ /* 0x040fe20003fa6270 */
[----:B------:R-:W-:Y:S01]  /*3dd0*/  IMAD.SHL.U32 R2, R32, 0x2, RZ ;  /* 0x0000000220027824 */ /* 0x000fe200078e00ff */
[----:B------:R-:W-:-:S02]  /*3de0*/  LOP3.LUT R107, R107, 0xfffffffe, RZ, 0xc0, !PT ;  /* 0xfffffffe6b6b7812 */ /* 0x000fc400078ec0ff */
[----:B------:R-:W-:Y:S02]  /*3df0*/  IADD3 R243, R236, 0x20, RZ ;  /* 0x00000020ecf37810 */ /* 0x000fe40007ffe0ff */
[----:B------:R-:W-:Y:S02]  /*3e00*/  SHF.L.U64.HI R3, R32, 0x1, R33 ;  /* 0x0000000120037819 */ /* 0x000fe40000010221 */
[----:B------:R-:W-:Y:S01]  /*3e10*/  @P1 IADD3 R243, R236, -0x20, RZ ;  /* 0xffffffe0ecf31810 */ /* 0x000fe20007ffe0ff */
[----:B------:R1:W-:Y:S01]  /*3e20*/  STL [R1+0x108], R2 ;  /* 0x0001080201007387 */ /* 0x0003e20000100800 */
[----:B------:R-:W-:Y:S02]  /*3e30*/  ISETP.LT.OR P1, PT, R4, 0x1, P5 ;  /* 0x000000010400780c */ /* 0x000fe40002f21670 */
[----:B------:R-:W-:Y:S02]  /*3e40*/  @P6 LOP3.LUT R107, R107, 0x1, RZ, 0xfc, !PT ;  /* 0x000000016b6b6812 */ /* 0x000fe400078efcff */
[----:B------:R-:W-:-:S02]  /*3e50*/  SHF.L.U64.HI R5, R25, 0x1, R27 ;  /* 0x0000000119057819 */ /* 0x000fc4000001021b */
[----:B-1----:R-:W-:Y:S01]  /*3e60*/  IADD3 R6, P0, R8, R2, RZ ;  /* 0x0000000208067210 */ /* 0x002fe20007f1e0ff */
[----:B------:R-:W-:Y:S01]  /*3e70*/  STL [R1+0x3c], R3 ;  /* 0x00003c0301007387 */ /* 0x000fe20000100800 */
[----:B------:R-:W-:-:S03]  /*3e80*/  ISETP.LT.OR P2, PT, R4, 0x1, P6 ;  /* 0x000000010400780c */ /* 0x000fc60003741670 */
[----:B------:R-:W-:Y:S01]  /*3e90*/  STL [R1+0xc4], R107 ;  /* 0x0000c46b01007387 */ /* 0x000fe20000100800 */
[----:B------:R-:W-:-:S03]  /*3ea0*/  IMAD.X R7, R0, 0x1, R3, P0 ;  /* 0x0000000100077824 */ /* 0x000fc600000e0603 */
[----:B------:R-:W-:Y:S01]  /*3eb0*/  STL [R1+0x40], R5 ;  /* 0x0000400501007387 */ /* 0x000fe20000100800 */
[----:B------:R-:W-:-:S05]  /*3ec0*/  IMAD.SHL.U32 R2, R25, 0x2, RZ ;  /* 0x0000000219027824 */ /* 0x000fca00078e00ff */
[----:B------:R1:W-:Y:S01]  /*3ed0*/  STL [R1+0x10c], R2 ;  /* 0x00010c0201007387 */ /* 0x0003e20000100800 */
[----:B------:R-:W-:Y:S02]  /*3ee0*/  ISETP.GE.AND P4, PT, R31, c[0x0][0x1d4], PT ;  /* 0x000075001f007a0c */ /* 0x000fe40003f86270 */
[----:B-1----:R-:W-:-:S05]  /*3ef0*/  IADD3 R2, P0, R8, R2, RZ ;  /* 0x0000000208027210 */ /* 0x002fca0007f1e0ff */
[----:B------:R-:W-:Y:S01]  /*3f00*/  IMAD.X R3, R0, 0x1, R5, P0 ;  /* 0x0000000100037824 */ /* 0x000fe200000e0605 */
[----:B------:R-:W-:Y:S01]  /*3f10*/  SHF.L.U64.HI R5, R31, 0x1, R36 ;  /* 0x000000011f057819 */ /* 0x000fe20000010224 */
[----:B--2---:R-:W1:Y:S04]  /*3f20*/  LDSM.16.M88.4 R180, [R15] ;  /* 0x000000000fb4783b */ /* 0x004e680000000200 */
[----:B------:R-:W2:Y:S04]  /*3f30*/  LDSM.16.M88.4 R196, [R15+0x4000] ;  /* 0x004000000fc4783b */ /* 0x000ea80000000200 */
[----:B------:R-:W1:Y:S04]  /*3f40*/  LDSM.16.M88.4 R212, [R15+0x8000] ;  /* 0x008000000fd4783b */ /* 0x000e680000000200 */
[----:B------:R-:W1:Y:S04]  /*3f50*/  LDSM.16.M88.4 R228, [R15+0xc000] ;  /* 0x00c000000fe4783b */ /* 0x000e680000000200 */
[----:B---3--:R-:W3:Y:S04]  /*3f60*/  LDSM.16.M88.4 R184, [R14] ;  /* 0x000000000eb8783b */ /* 0x008ee80000000200 */
[----:B------:R-:W1:Y:S04]  /*3f70*/  LDSM.16.M88.4 R200, [R14+0x4000] ;  /* 0x004000000ec8783b */ /* 0x000e680000000200 */
[----:B----4-:R-:W4:Y:S04]  /*3f80*/  LDSM.16.M88.4 R164, [R16] ;  /* 0x0000000010a4783b */ /* 0x010f280000000200 */
[----:B------:R-:W1:Y:S04]  /*3f90*/  LDSM.16.M88.4 R192, [R16+0x4000] ;  /* 0x0040000010c0783b */ /* 0x000e680000000200 */
[----:B------:R-:W1:Y:S04]  /*3fa0*/  LDSM.16.M88.4 R208, [R16+0x8000] ;  /* 0x0080000010d0783b */ /* 0x000e680000000200 */
[----:B------:R-:W1:Y:S04]  /*3fb0*/  LDSM.16.M88.4 R216, [R14+0x8000] ;  /* 0x008000000ed8783b */ /* 0x000e680000000200 */
[----:B------:R-:W1:Y:S04]  /*3fc0*/  LDSM.16.M88.4 R224, [R16+0xc000] ;  /* 0x00c0000010e0783b */ /* 0x000e680000000200 */
[----:B------:R-:W1:Y:S04]  /*3fd0*/  LDSM.16.M88.4 R232, [R14+0xc000] ;  /* 0x00c000000ee8783b */ /* 0x000e680000000200 */
[----:B------:R-:W-:Y:S06]  /*3fe0*/  BAR.SYNC.DEFER_BLOCKING 0x0 ;  /* 0x0000000000007b1d */ /* 0x000fec0000010000 */
[----:B------:R-:W-:-:S04]  /*3ff0*/  DEPBAR.LE SB0, 0x0 ;  /* 0x000080000000791a */ /* 0x000fc80000000000 */
[----:B------:R-:W-:Y:S01]  /*4000*/  BAR.SYNC.DEFER_BLOCKING 0x0 ;  /* 0x0000000000007b1d */ /* 0x000fe20000010000 */
[----:B------:R-:W-:-:S05]  /*4010*/  ISETP.GE.AND P3, PT, R29, c[0x0][0x1d4], PT ;  /* 0x000075001d007a0c */ /* 0x000fca0003f66270 */
[----:B------:R-:W1:Y:S04]  /*4020*/  LDSM.16.M88.4 R16, [R236] ;  /* 0x00000000ec10783b */ /* 0x000e680000000200 */
[----:B------:R-:W1:Y:S04]  /*4030*/  LDSM.16.M88.4 R20, [R236+0x800] ;  /* 0x00080000ec14783b */ /* 0x000e680000000200 */
[----:B------:R-:W1:Y:S04]  /*4040*/  LDSM.16.M88.4 R40, [R236+0x1000] ;  /* 0x00100000ec28783b */ /* 0x000e680000000200 */
[----:B------:R-:W1:Y:S04]  /*4050*/  LDSM.16.M88.4 R24, [R243] ;  /* 0x00000000f318783b */ /* 0x000e680000000200 */
[----:B------:R-:W1:Y:S04]  /*4060*/  LDSM.16.M88.4 R32, [R243+0x800] ;  /* 0x00080000f320783b */ /* 0x000e680000000200 */
[----:B------:R-:W1:Y:S04]  /*4070*/  LDSM.16.M88.4 R48, [R243+0x1000] ;  /* 0x00100000f330783b */ /* 0x000e680000000200 */
[----:B------:R-:W-:Y:S01]  /*4080*/  @!PT LDS RZ, [RZ] ;  /* 0x00000000fffff984 */ /* 0x000fe20000000800 */
[----:B------:R-:W-:Y:S01]  /*4090*/  @!PT LDS RZ, [RZ] ;  /* 0x00000000fffff984 */ /* 0x000fe20000000800 */
[----:B------:R-:W-:Y:S01]  /*40a0*/  @!PT LDS RZ, [RZ] ;  /* 0x00000000fffff984 */ /* 0x000fe20000000800 */
[----:B------:R2:W-:Y:S01]  /*40b0*/  LDGSTS.E.BYPASS.LTC128B.128 [R28+0x4080], [R6.64], !P1 ;  /* 0x04080000061c7fae */ /* 0x0005e2000c901d46 */
[----:B------:R-:W-:-:S03]  /*40c0*/  ISETP.LT.OR P1, PT, R4, 0x1, P4 ;  /* 0x000000010400780c */ /* 0x000fc60002721670 */
[----:B------:R3:W-:Y:S01]  /*40d0*/  LDGSTS.E.BYPASS.LTC128B.128 [R28+0x5880], [R2.64], !P2 ;  /* 0x05880000021c7fae */ /* 0x0007e2000d101d46 */
[----:B--2---:R-:W-:-:S05]  /*40e0*/  IMAD.SHL.U32 R6, R31, 0x2, RZ ;  /* 0x000000021f067824 */ /* 0x004fca00078e00ff */
[----:B---3--:R-:W-:Y:S01]  /*40f0*/  IADD3 R2, P0, R8, R6, RZ ;  /* 0x0000000608027210 */ /* 0x008fe20007f1e0ff */
[----:B------:R2:W-:Y:S04]  /*4100*/  STL [R1+0x104], R6 ;  /* 0x0001040601007387 */ /* 0x0005e80000100800 */
[----:B------:R-:W-:Y:S01]  /*4110*/  IMAD.X R3, R0, 0x1, R5, P0 ;  /* 0x0000000100037824 */ /* 0x000fe200000e0605 */
[----:B------:R3:W-:Y:S04]  /*4120*/  STL [R1+0x44], R5 ;  /* 0x0000440501007387 */ /* 0x0007e80000100800 */
[----:B------:R1:W-:Y:S01]  /*4130*/  LDGSTS.E.BYPASS.LTC128B.128 [R28+0x7080], [R2.64], !P1 ;  /* 0x07080000021c7fae */ /* 0x0003e2000c901d46 */
[C---:B--2---:R-:W-:Y:S01]  /*4140*/  IMAD.SHL.U32 R6, R29.reuse, 0x2, RZ ;  /* 0x000000021d067824 */ /* 0x044fe200078e00ff */
[----:B---3--:R-:W-:-:S04]  /*4150*/  SHF.L.U64.HI R5, R29, 0x1, R30 ;  /* 0x000000011d057819 */ /* 0x008fc8000001021e */
[----:B------:R-:W-:Y:S01]  /*4160*/  STL [R1+0x100], R6 ;  /* 0x0001000601007387 */ /* 0x000fe20000100800 */
[----:B-1----:R-:W-:-:S03]  /*4170*/  IADD3 R2, P0, R8, R6, RZ ;  /* 0x0000000608027210 */ /* 0x002fc60007f1e0ff */
[----:B------:R1:W-:Y:S02]  /*4180*/  STL [R1+0x48], R5 ;  /* 0x0000480501007387 */ /* 0x0003e40000100800 */
[----:B------:R-:W-:Y:S01]  /*4190*/  IMAD.X R3, R0, 0x1, R5, P0 ;  /* 0x0000000100037824 */ /* 0x000fe200000e0605 */
[----:B------:R-:W-:Y:S02]  /*41a0*/  ISETP.LT.OR P0, PT, R4, 0x1, P3 ;  /* 0x000000010400780c */ /* 0x000fe40001f01670 */
[----:B------:R-:W-:-:S11]  /*41b0*/  IADD3 R0, R243, 0x800, RZ ;  /* 0x00000800f3007810 */ /* 0x000fd60007ffe0ff */
[----:B------:R2:W-:Y:S04]  /*41c0*/  LDGSTS.E.BYPASS.LTC128B.128 [R28+0x8880], [R2.64], !P0 ;  /* 0x08880000021c7fae */ /* 0x0005e8000c101d46 */
[----:B-1----:R-:W1:Y:S01]  /*41d0*/  S2R R5, SR_TID.X ;  /* 0x0000000000057919 */ /* 0x002e620000002100 */
[----:B--2---:R-:W-:-:S05]  /*41e0*/  IADD3 R2, R243, 0x1000, RZ ;  /* 0x00001000f3027810 */ /* 0x004fca0007ffe0ff */
[----:B------:R2:W-:Y:S04]  /*41f0*/  STL [R1+0x8], R2 ;  /* 0x0000080201007387 */ /* 0x0005e80000100800 */
[----:B------:R2:W-:Y:S01]  /*4200*/  STL [R1+0x4], R0 ;  /* 0x0000040001007387 */ /* 0x0005e20000100800 */
[----:B-1----:R-:W-:Y:S01]  /*4210*/  ISETP.GT.AND P0, PT, R5, 0x7f, PT ;  /* 0x0000007f0500780c */ /* 0x002fe20003f04270 */
[----:B------:R-:W-:Y:S01]  /*4220*/  BSSY B0, `(.L_x_1121) ;  /* 0x0000024000007945 */ /* 0x000fe20003800000 */
[----:B------:R-:W-:-:S11]  /*4230*/  ISETP.GT.AND P6, PT, R106, 0x2f, PT ;  /* 0x0000002f6a00780c */ /* 0x000fd60003fc4270 */
[----:B------:R-:W-:Y:S05]  /*4240*/  @P0 BRA `(.L_x_1122) ;  /* 0x0000021000000947 */ /* 0x000fea0003800000 */
[----:B----4-:R-:W-:Y:S05]  /*4250*/  BRA.DIV ~URZ, `(.L_x_1123) ;  /* 0x000105727f007947 */ /* 0x010fea000b800000 */
[----:B------:R1:W3:Y:S04]  /*4260*/  SHFL.IDX PT, R5, R12, 0x1, 0x181f ;  /* 0x00381f000c057f89 */ /* 0x0002e800000e0000 */
[----:B--2---:R1:W2:Y:S02]  /*4270*/  SHFL.IDX PT, R0, R13, 0x1, 0x181f ;  /* 0x00381f000d007f89 */ /* 0x0042a400000e0000 */
.L_x_1227:
[----:B------:R-:W4:Y:S04]  /*4280*/  LDL R2, [R1+0x10c] ;  /* 0x00010c0001027983 */ /* 0x000f280000100800 */
[----:B------:R-:W5:Y:S04]  /*4290*/  LDL R14, [R1+0x40] ;  /* 0x00004000010e7983 */ /* 0x000f680000100800 */
[----:B---3--:R-:W3:Y:S04]  /*42a0*/  LDL R6, [R1+0x108] ;  /* 0x0001080001067983 */ /* 0x008ee80000100800 */
[----:B--2---:R-:W2:Y:S04]  /*42b0*/  LDL R7, [R1+0x5c] ;  /* 0x00005c0001077983 */ /* 0x004ea80000100800 */
[----:B-1----:R-:W2:Y:S04]  /*42c0*/  LDL R13, [R1+0x3c] ;  /* 0x00003c00010d7983 */ /* 0x002ea80000100800 */
[----:B------:R-:W2:Y:S04]  /*42d0*/  LDL R8, [R1+0x18] ;  /* 0x0000180001087983 */ /* 0x000ea80000100800 */
[----:B------:R-:W2:Y:S04]  /*42e0*/  LDL R12, [R1+0x104] ;  /* 0x00010400010c7983 */ /* 0x000ea80000100800 */
[----:B------:R-:W2:Y:S04]  /*42f0*/  LDL R11, [R1+0x44] ;  /* 0x00004400010b7983 */ /* 0x000ea80000100800 */
[----:B------:R-:W2:Y:S04]  /*4300*/  LDL R10, [R1+0x100] ;  /* 0x00010000010a7983 */ /* 0x000ea80000100800 */
[----:B------:R-:W2:Y:S01]  /*4310*/  LDL R9, [R1+0x48] ;  /* 0x0000480001097983 */ /* 0x000ea20000100800 */
[----:B------:R-:W-:-:S02]  /*4320*/  ISETP.LT.OR P1, PT, R4, 0x21, P5 ;  /* 0x000000210400780c */ /* 0x000fc40002f21670 */
[----:B----4-:R-:W-:-:S05]  /*4330*/  IADD3 R2, P0, R0, R2, RZ ;  /* 0x0000000200027210 */ /* 0x010fca0007f1e0ff */
[----:B-----5:R-:W-:Y:S01]  /*4340*/  IMAD.X R3, R5, 0x1, R14, P0 ;  /* 0x0000000105037824 */ /* 0x020fe200000e060e */
[----:B---3--:R-:W-:Y:S02]  /*4350*/  IADD3 R6, P0, R0, R6, RZ ;  /* 0x0000000600067210 */ /* 0x008fe40007f1e0ff */
[----:B--2---:R-:W-:-:S03]  /*4360*/  ISETP.GE.AND P2, PT, R7, c[0x0][0x1d4], PT ;  /* 0x0000750007007a0c */ /* 0x004fc60003f46270 */
[----:B------:R-:W-:Y:S01]  /*4370*/  IMAD.X R7, R5, 0x1, R13, P0 ;  /* 0x0000000105077824 */ /* 0x000fe200000e060d */
[----:B------:R-:W-:-:S04]  /*4380*/  ISETP.LT.OR P0, PT, R4, 0x21, P2 ;  /* 0x000000210400780c */ /* 0x000fc80001701670 */
[----:B------:R-:W-:Y:S01]  /*4390*/  @!PT LDS RZ, [RZ] ;  /* 0x00000000fffff984 */ /* 0x000fe20000000800 */
[----:B------:R-:W-:Y:S01]  /*43a0*/  @!PT LDS RZ, [RZ] ;  /* 0x00000000fffff984 */ /* 0x000fe20000000800 */
[----:B------:R-:W-:Y:S01]  /*43b0*/  @!PT LDS RZ, [RZ] ;  /* 0x00000000fffff984 */ /* 0x000fe20000000800 */
[----:B------:R1:W-:Y:S01]  /*43c0*/  LDGSTS.E.BYPASS.LTC128B.128 [R8+0x5080], [R6.64], !P1 ;  /* 0x0508000006087fae */ /* 0x0003e2000c901d46 */
[C---:B------:R-:W-:Y:S02]  /*43d0*/  ISETP.LT.OR P2, PT, R4.reuse, 0x21, P4 ;  /* 0x000000210400780c */ /* 0x040fe40002741670 */
[----:B------:R-:W-:-:S06]  /*43e0*/  ISETP.LT.OR P1, PT, R4, 0x21, P3 ;  /* 0x000000210400780c */ /* 0x000fcc0001f21670 */
[----:B------:R2:W-:Y:S01]  /*43f0*/  LDGSTS.E.BYPASS.LTC128B.128 [R8+0x6880], [R2.64], !P0 ;  /* 0x0688000002087fae */ /* 0x0005e2000c101d46 */
[----:B-1----:R-:W-:-:S05]  /*4400*/  IADD3 R6, P0, R0, R12, RZ ;  /* 0x0000000c00067210 */ /* 0x002fca0007f1e0ff */
[----:B------:R-:W-:Y:S01]  /*4410*/  IMAD.X R7, R5, 0x1, R11, P0 ;  /* 0x0000000105077824 */ /* 0x000fe200000e060b */
[----:B--2---:R-:W-:-:S04]  /*4420*/  IADD3 R2, P0, R0, R10, RZ ;  /* 0x0000000a00027210 */ /* 0x004fc80007f1e0ff */
[----:B------:R1:W-:Y:S01]  /*4430*/  LDGSTS.E.BYPASS.LTC128B.128 [R8+0x8080], [R6.64], !P2 ;  /* 0x0808000006087fae */ /* 0x0003e2000d101d46 */
[----:B------:R-:W-:-:S05]  /*4440*/  IMAD.X R3, R5, 0x1, R9, P0 ;  /* 0x0000000105037824 */ /* 0x000fca00000e0609 */
[----:B------:R1:W-:Y:S03]  /*4450*/  LDGSTS.E.BYPASS.LTC128B.128 [R8+0x9880], [R2.64], !P1 ;  /* 0x0988000002087fae */ /* 0x0003e6000c901d46 */
.L_x_1122:
[----:B----4-:R-:W-:Y:S05]  /*4460*/  BSYNC B0 ;  /* 0x0000000000007941 */ /* 0x010fea0003800000 */
.L_x_1121:
[----:B-12---:R-:W1:Y:S04]  /*4470*/  S2R R2, SR_TID.X ;  /* 0x0000000000027919 */ /* 0x006e680000002100 */
[----:B------:R-:W0:Y:S01]  /*4480*/  LDGDEPBAR ;  /* 0x00000000000079af */ /* 0x000e220000000000 */
[----:B------:R-:W-:Y:S01]  /*4490*/  WARPSYNC 0xffffffff ;  /* 0xffffffff00007948 */ /* 0x000fe20003800000 */
[C---:B------:R-:W-:Y:S08]  /*44a0*/  HMMA.16816.F32 R4, R160.reuse, R16, RZ ;  /* 0x00000010a004723c */ /* 0x040ff000000018ff */
[C---:B------:R-:W-:Y:S08]  /*44b0*/  HMMA.16816.F32 R12, R160.reuse, R22, RZ ;  /* 0x00000016a00c723c */ /* 0x040ff000000018ff */
[----:B------:R-:W-:Y:S01]  /*44c0*/  HMMA.16816.F32 R8, R160, R18, RZ ;  /* 0x00000012a008723c */ /* 0x000fe200000018ff */
[----:B-1----:R-:W-:-:S04]  /*44d0*/  SHF.R.S32.HI R0, RZ, 0x1f, R2 ;  /* 0x0000001fff007819 */ /* 0x002fc80000011402 */
[----:B------:R-:W-:-:S03]  /*44e0*/  LEA.HI R0, R0, R2, RZ, 0x3 ;  /* 0x0000000200007211 */ /* 0x000fc600078f18ff */
[----:B------:R-:W-:Y:S01]  /*44f0*/  HMMA.16816.F32 R28, R164, R24, R4 ;  /* 0x00000018a41c723c */ /* 0x000fe20000001804 */
[----:B------:R-:W-:-:S04]  /*4500*/  LOP3.LUT R0, R0, 0xfffffff8, RZ, 0xc0, !PT ;  /* 0xfffffff800007812 */ /* 0x000fc800078ec0ff */
[----:B------:R-:W-:-:S03]  /*4510*/  IADD3 R0, -R0, R2, RZ ;  /* 0x0000000200007210 */ /* 0x000fc60007ffe1ff */
[----:B------:R-:W-:Y:S01]  /*4520*/  HMMA.16816.F32 R4, R160, R20, RZ ;  /* 0x00000014a004723c */ /* 0x000fe200000018ff */
[----:B------:R-:W2:Y:S01]  /*4530*/  LDL R2, [R1+0x64] ;  /* 0x0000640001027983 */ /* 0x000ea20000100800 */
[----:B------:R-:W-:Y:S02]  /*4540*/  LOP3.LUT P0, RZ, R0, 0x4, RZ, 0xc0, !PT ;  /* 0x0000000400ff7812 */ /* 0x000fe4000780c0ff */
[----:B------:R-:W-:-:S04]  /*4550*/  MOV R0, 0x40 ;  /* 0x0000004000007802 */ /* 0x000fc80000000f00 */
[----:B------:R-:W-:Y:S01]  /*4560*/  SEL R0, R0, 0xffffffc0, !P0 ;  /* 0xffffffc000007807 */ /* 0x000fe20004000000 */
[----:B------:R-:W-:Y:S03]  /*4570*/  HMMA.16816.F32 R24, R164, R26, R8 ;  /* 0x0000001aa418723c */ /* 0x000fe60000001808 */
[----:B------:R-:W-:-:S05]  /*4580*/  IADD3 R238, R236, R0, RZ ;  /* 0x00000000ecee7210 */ /* 0x000fca0007ffe0ff */
[----:B------:R-:W1:Y:S07]  /*4590*/  LDSM.16.M88.4 R8, [R238+0x800] ;  /* 0x00080000ee08783b */ /* 0x000e6e0000000200 */
[C---:B------:R-:W-:Y:S08]  /*45a0*/  HMMA.16816.F32 R20, R164.reuse, R32, R4 ;  /* 0x00000020a414723c */ /* 0x040ff00000001804 */
[----:B------:R-:W-:Y:S01]  /*45b0*/  HMMA.16816.F32 R4, R164, R34, R12 ;  /* 0x00000022a404723c */ /* 0x000fe2000000180c */
[----:B------:R-:W3:Y:S07]  /*45c0*/  LDSM.16.M88.4 R12, [R238] ;  /* 0x00000000ee0c783b */ /* 0x000eee0000000200 */
[----:B------:R-:W-:Y:S01]  /*45d0*/  HMMA.16816.F32 R16, R160, R40, RZ ;  /* 0x00000028a010723c */ /* 0x000fe200000018ff */
[----:B------:R-:W-:-:S07]  /*45e0*/  IADD3 R237, R243, R0, RZ ;  /* 0x00000000f3ed7210 */ /* 0x000fce0007ffe0ff */
[C---:B-1----:R-:W-:Y:S01]  /*45f0*/  HMMA.16816.F32 R32, R180.reuse, R8, R20 ;  /* 0x00000008b420723c */ /* 0x042fe20000001814 */
[----:B------:R-:W-:Y:S07]  /*4600*/  LDSM.16.M88.4 R20, [R237] ;  /* 0x00000000ed14783b */ /* 0x000fee0000000200 */
[C---:B---3--:R-:W-:Y:S08]  /*4610*/  HMMA.16816.F32 R44, R180.reuse, R12, R28 ;  /* 0x0000000cb42c723c */ /* 0x048ff0000000181c */
[C---:B------:R-:W-:Y:S01]  /*4620*/  HMMA.16816.F32 R36, R180.reuse, R14, R24 ;  /* 0x0000000eb424723c */ /* 0x040fe20000001818 */
[----:B------:R-:W1:Y:S04]  /*4630*/  LDSM.16.M88.4 R12, [R238+0x1000] ;  /* 0x00100000ee0c783b */ /* 0x000e680000000200 */
[----:B------:R-:W-:Y:S03]  /*4640*/  LDSM.16.M88.4 R24, [R237+0x1000] ;  /* 0x00100000ed18783b */ /* 0x000fe60000000200 */
[----:B------:R-:W-:Y:S08]  /*4650*/  HMMA.16816.F32 R28, R180, R10, R4 ;  /* 0x0000000ab41c723c */ /* 0x000ff00000001804 */
[----:B------:R-:W-:Y:S08]  /*4660*/  HMMA.16816.F32 R4, R160, R42, RZ ;  /* 0x0000002aa004723c */ /* 0x000ff000000018ff */
[C---:B------:R-:W-:Y:S01]  /*4670*/  HMMA.16816.F32 R8, R164.reuse, R48, R16 ;  /* 0x00000030a408723c */ /* 0x040fe20000001810 */
[----:B------:R-:W3:Y:S11]  /*4680*/  LDSM.16.M88.4 R16, [R237+0x800] ;  /* 0x00080000ed10783b */ /* 0x000ef60000000200 */
[----:B------:R-:W-:Y:S04]  /*4690*/  @!UPT UIADD3 URZ, URZ, URZ, URZ ;  /* 0x0000003f3f3ff290 */ /* 0x000fe8000fffe03f */
[----:B------:R-:W-:Y:S08]  /*46a0*/  HMMA.16816.F32 R4, R164, R50, R4 ;  /* 0x00000032a404723c */ /* 0x000ff00000001804 */
[C---:B-1----:R-:W-:Y:S11]  /*46b0*/  HMMA.16816.F32 R8, R180.reuse, R12, R8 ;  /* 0x0000000cb408723c */ /* 0x042ff60000001808 */
[----:B------:R-:W-:Y:S05]  /*46c0*/  @!UPT UIADD3 URZ, URZ, URZ, URZ ;  /* 0x0000003f3f3ff290 */ /* 0x000fea000fffe03f */
[----:B------:R-:W-:Y:S08]  /*46d0*/  HMMA.16816.F32 R4, R180, R14, R4 ;  /* 0x0000000eb404723c */ /* 0x000ff00000001804 */
[C---:B---3--:R-:W-:Y:S08]  /*46e0*/  HMMA.16816.F32 R40, R184.reuse, R16, R32 ;  /* 0x00000010b828723c */ /* 0x048ff00000001820 */
[C---:B------:R-:W-:Y:S01]  /*46f0*/  HMMA.16816.F32 R32, R184.reuse, R24, R8 ;  /* 0x00000018b820723c */ /* 0x040fe20000001808 */
[----:B------:R-:W1:Y:S07]  /*4700*/  LDSM.16.M88.4 R8, [R236+0x1800] ;  /* 0x00180000ec08783b */ /* 0x000e6e0000000200 */
[C---:B------:R-:W-:Y:S08]  /*4710*/  HMMA.16816.F32 R12, R184.reuse, R22, R36 ;  /* 0x00000016b80c723c */ /* 0x040ff00000001824 */
[C---:B------:R-:W-:Y:S01]  /*4720*/  HMMA.16816.F32 R36, R184.reuse, R18, R28 ;  /* 0x00000012b824723c */ /* 0x040fe2000000181c */
[----:B------:R-:W-:Y:S07]  /*4730*/  LDSM.16.M88.4 R28, [R243+0x1800] ;  /* 0x00180000f31c783b */ /* 0x000fee0000000200 */
[C---:B------:R-:W-:Y:S01]  /*4740*/  HMMA.16816.F32 R44, R184.reuse, R20, R44 ;  /* 0x00000014b82c723c */ /* 0x040fe2000000182c */
[----:B------:R-:W-:Y:S07]  /*4750*/  LDSM.16.M88.4 R20, [R236+0x2800] ;  /* 0x00280000ec14783b */ /* 0x000fee0000000200 */
[----:B------:R-:W-:Y:S01]  /*4760*/  HMMA.16816.F32 R16, R184, R26, R4 ;  /* 0x0000001ab810723c */ /* 0x000fe20000001804 */
[----:B------:R-:W3:Y:S07]  /*4770*/  LDSM.16.M88.4 R24, [R236+0x2000] ;  /* 0x00200000ec18783b */ /* 0x000eee0000000200 */
[C---:B-1----:R-:W-:Y:S08]  /*4780*/  HMMA.16816.F32 R12, R188.reuse, R10, R12 ;  /* 0x0000000abc0c723c */ /* 0x042ff0000000180c */
[C---:B------:R-:W-:Y:S01]  /*4790*/  HMMA.16816.F32 R4, R188.reuse, R8, R44 ;  /* 0x00000008bc04723c */ /* 0x040fe2000000182c */
[----:B------:R-:W1:Y:S07]  /*47a0*/  LDSM.16.M88.4 R8, [R243+0x2000] ;  /* 0x00200000f308783b */ /* 0x000e6e0000000200 */
[C---:B---3--:R-:W-:Y:S08]  /*47b0*/  HMMA.16816.F32 R48, R188.reuse, R24, R40 ;  /* 0x00000018bc30723c */ /* 0x048ff00000001828 */
[C---:B------:R-:W-:Y:S01]  /*47c0*/  HMMA.16816.F32 R44, R188.reuse, R26, R36 ;  /* 0x0000001abc2c723c */ /* 0x040fe20000001824 */
[----:B------:R-:W3:Y:S07]  /*47d0*/  LDSM.16.M88.4 R24, [R243+0x2800] ;  /* 0x00280000f318783b */ /* 0x000eee0000000200 */
[C---:B------:R-:W-:Y:S08]  /*47e0*/  HMMA.16816.F32 R40, R188.reuse, R20, R32 ;  /* 0x00000014bc28723c */ /* 0x040ff00000001820 */
[----:B------:R-:W-:Y:S01]  /*47f0*/  HMMA.16816.F32 R36, R188, R22, R16 ;  /* 0x00000016bc24723c */ /* 0x000fe20000001810 */
[----:B------:R-:W4:Y:S07]  /*4800*/  LDSM.16.M88.4 R20, [R238+0x1800] ;  /* 0x00180000ee14783b */ /* 0x000f2e0000000200 */
[C---:B------:R-:W-:Y:S08]  /*4810*/  HMMA.16816.F32 R32, R192.reuse, R28, R4 ;  /* 0x0000001cc020723c */ /* 0x040ff00000001804 */
[C---:B------:R-:W-:Y:S01]  /*4820*/  HMMA.16816.F32 R16, R192.reuse, R30, R12 ;  /* 0x0000001ec010723c */ /* 0x040fe2000000180c */
[----:B------:R-:W5:Y:S07]  /*4830*/  LDSM.16.M88.4 R28, [R238+0x2000] ;  /* 0x00200000ee1c783b */ /* 0x000f6e0000000200 */
        /* <DEDUP_REMOVED lines=8> */
[----:B------:R-:W4:Y:S07]  /*48c0*/  LDSM.16.M88.4 R20, [R237+0x2000] ;  /* 0x00200000ed14783b */ /* 0x000f2e0000000200 */
[C---:B-----5:R-:W-:Y:S08]  /*48d0*/  HMMA.16816.F32 R32, R196.reuse, R28, R4 ;  /* 0x0000001cc420723c */ /* 0x060ff00000001804 */
[C---:B------:R-:W-:Y:S01]  /*48e0*/  HMMA.16816.F32 R16, R196.reuse, R30, R12 ;  /* 0x0000001ec410723c */ /* 0x040fe2000000180c */
[----:B------:R-:W5:Y:S07]  /*48f0*/  LDSM.16.M88.4 R28, [R237+0x2800] ;  /* 0x00280000ed1c783b */ /* 0x000f6e0000000200 */
[C---:B-1----:R-:W-:Y:S08]  /*4900*/  HMMA.16816.F32 R4, R196.reuse, R8, R48 ;  /* 0x00000008c404723c */ /* 0x042ff00000001830 */
[----:B------:R-:W-:Y:S01]  /*4910*/  HMMA.16816.F32 R12, R196, R10, R44 ;  /* 0x0000000ac40c723c */ /* 0x000fe2000000182c */
[----:B------:R-:W1:Y:S07]  /*4920*/  LDSM.16.M88.4 R8, [R236+0x3000] ;  /* 0x00300000ec08783b */ /* 0x000e6e0000000200 */
[C---:B---3--:R-:W-:Y:S08]  /*4930*/  HMMA.16816.F32 R48, R200.reuse, R24, R40 ;  /* 0x00000018c830723c */ /* 0x048ff00000001828 */
[C---:B------:R-:W-:Y:S01]  /*4940*/  HMMA.16816.F32 R44, R200.reuse, R26, R36 ;  /* 0x0000001ac82c723c */ /* 0x040fe20000001824 */
[----:B------:R-:W3:Y:S07]  /*4950*/  LDSM.16.M88.4 R24, [R236+0x3800] ;  /* 0x00380000ec18783b */ /* 0x000eee0000000200 */
[C---:B----4-:R-:W-:Y:S08]  /*4960*/  HMMA.16816.F32 R40, R200.reuse, R20, R32 ;  /* 0x00000014c828723c */ /* 0x050ff00000001820 */
[C---:B------:R-:W-:Y:S01]  /*4970*/  HMMA.16816.F32 R36, R200.reuse, R22, R16 ;  /* 0x00000016c824723c */ /* 0x040fe20000001810 */
[----:B------:R-:W4:Y:S07]  /*4980*/  LDSM.16.M88.4 R20, [R236+0x4000] ;  /* 0x00400000ec14783b */ /* 0x000f2e0000000200 */
[C---:B-----5:R-:W-:Y:S08]  /*4990*/  HMMA.16816.F32 R32, R200.reuse, R28, R4 ;  /* 0x0000001cc820723c */ /* 0x060ff00000001804 */
[----:B------:R-:W-:Y:S01]  /*49a0*/  HMMA.16816.F32 R16, R200, R30, R12 ;  /* 0x0000001ec810723c */ /* 0x000fe2000000180c */
[----:B------:R-:W5:Y:S07]  /*49b0*/  LDSM.16.M88.4 R28, [R243+0x3000] ;  /* 0x00300000f31c783b */ /* 0x000f6e0000000200 */
[C---:B-1----:R-:W-:Y:S08]  /*49c0*/  HMMA.16816.F32 R4, R204.reuse, R8, R48 ;  /* 0x00000008cc04723c */ /* 0x042ff00000001830 */
[C---:B------:R-:W-:Y:S01]  /*49d0*/  HMMA.16816.F32 R12, R204.reuse, R10, R44 ;  /* 0x0000000acc0c723c */ /* 0x040fe2000000182c */
[----:B------:R-:W1:Y:S07]  /*49e0*/  LDSM.16.M88.4 R8, [R243+0x3800] ;  /* 0x00380000f308783b */ /* 0x000e6e0000000200 */
[C---:B---3--:R-:W-:Y:S08]  /*49f0*/  HMMA.16816.F32 R48, R204.reuse, R24, R40 ;  /* 0x00000018cc30723c */ /* 0x048ff00000001828 */
[C---:B------:R-:W-:Y:S01]  /*4a00*/  HMMA.16816.F32 R44, R204.reuse, R26, R36 ;  /* 0x0000001acc2c723c */ /* 0x040fe20000001824 */
[----:B------:R-:W3:Y:S07]  /*4a10*/  LDSM.16.M88.4 R24, [R243+0x4000] ;  /* 0x00400000f318783b */ /* 0x000eee0000000200 */
[C---:B----4-:R-:W-:Y:S08]  /*4a20*/  HMMA.16816.F32 R40, R204.reuse, R20, R32 ;  /* 0x00000014cc28723c */ /* 0x050ff00000001820 */
[----:B------:R-:W-:Y:S01]  /*4a30*/  HMMA.16816.F32 R36, R204, R22, R16 ;  /* 0x00000016cc24723c */ /* 0x000fe20000001810 */
[----:B------:R-:W4:Y:S07]  /*4a40*/  LDSM.16.M88.4 R20, [R238+0x3000] ;  /* 0x00300000ee14783b */ /* 0x000f2e0000000200 */
[C---:B-----5:R-:W-:Y:S08]  /*4a50*/  HMMA.16816.F32 R32, R208.reuse, R28, R4 ;  /* 0x0000001cd020723c */ /* 0x060ff00000001804 */
        /* <DEDUP_REMOVED lines=21> */
[C---:B-----5:R-:W-:Y:S08]  /*4bb0*/  HMMA.16816.F32 R32, R216.reuse, R28, R4 ;  /* 0x0000001cd820723c */ /* 0x060ff00000001804 */
[----:B------:R-:W-:Y:S01]  /*4bc0*/  HMMA.16816.F32 R36, R216, R22, R16 ;  /* 0x00000016d824723c */ /* 0x000fe20000001810 */
[----:B------:R-:W4:Y:S04]  /*4bd0*/  LDSM.16.M88.4 R20, [R236+0x5000] ;  /* 0x00500000ec14783b */ /* 0x000f280000000200 */
[----:B------:R-:W5:Y:S03]  /*4be0*/  LDSM.16.M88.4 R16, [R236+0x5800] ;  /* 0x00580000ec10783b */ /* 0x000f660000000200 */
[----:B-1----:R-:W-:Y:S08]  /*4bf0*/  HMMA.16816.F32 R4, R220, R8, R48 ;  /* 0x00000008dc04723c */ /* 0x002ff00000001830 */
[----:B------:R-:W-:Y:S08]  /*4c00*/  HMMA.16816.F32 R12, R216, R30, R12 ;  /* 0x0000001ed80c723c */ /* 0x000ff0000000180c */
[----:B------:R-:W-:Y:S08]  /*4c10*/  HMMA.16816.F32 R8, R220, R10, R44 ;  /* 0x0000000adc08723c */ /* 0x000ff0000000182c */
[----:B---3--:R-:W-:Y:S01]  /*4c20*/  HMMA.16816.F32 R28, R224, R24, R4 ;  /* 0x00000018e01c723c */ /* 0x008fe20000001804 */
[----:B------:R-:W1:Y:S07]  /*4c30*/  LDSM.16.M88.4 R4, [R243+0x5000] ;  /* 0x00500000f304783b */ /* 0x000e6e0000000200 */
[C---:B----4-:R-:W-:Y:S08]  /*4c40*/  HMMA.16816.F32 R44, R220.reuse, R20, R40 ;  /* 0x00000014dc2c723c */ /* 0x050ff00000001828 */
[C---:B------:R-:W-:Y:S01]  /*4c50*/  HMMA.16816.F32 R36, R220.reuse, R22, R36 ;  /* 0x00000016dc24723c */ /* 0x040fe20000001824 */
[----:B------:R-:W3:Y:S07]  /*4c60*/  LDSM.16.M88.4 R20, [R243+0x5800] ;  /* 0x00580000f314783b */ /* 0x000eee0000000200 */
[C---:B-----5:R-:W-:Y:S08]  /*4c70*/  HMMA.16816.F32 R40, R220.reuse, R16, R32 ;  /* 0x00000010dc28723c */ /* 0x060ff00000001820 */
[----:B------:R-:W-:Y:S01]  /*4c80*/  HMMA.16816.F32 R32, R220, R18, R12 ;  /* 0x00000012dc20723c */ /* 0x000fe2000000180c */
[----:B------:R-:W-:Y:S07]  /*4c90*/  LDSM.16.M88.4 R16, [R238+0x4800] ;  /* 0x00480000ee10783b */ /* 0x000fee0000000200 */
[C---:B------:R-:W-:Y:S01]  /*4ca0*/  HMMA.16816.F32 R12, R224.reuse, R26, R8 ;  /* 0x0000001ae00c723c */ /* 0x040fe20000001808 */
[----:B------:R-:W4:Y:S07]  /*4cb0*/  LDSM.16.M88.4 R24, [R238+0x5000] ;  /* 0x00500000ee18783b */ /* 0x000f2e0000000200 */
[C---:B-1----:R-:W-:Y:S08]  /*4cc0*/  HMMA.16816.F32 R8, R224.reuse, R4, R44 ;  /* 0x00000004e008723c */ /* 0x042ff0000000182c */
[C---:B------:R-:W-:Y:S08]  /*4cd0*/  HMMA.16816.F32 R4, R224.reuse, R6, R36 ;  /* 0x00000006e004723c */ /* 0x040ff00000001824 */
[C---:B---3--:R-:W-:Y:S08]  /*4ce0*/  HMMA.16816.F32 R40, R224.reuse, R20, R40 ;  /* 0x00000014e028723c */ /* 0x048ff00000001828 */
[----:B------:R-:W-:Y:S08]  /*4cf0*/  HMMA.16816.F32 R44, R224, R22, R32 ;  /* 0x00000016e02c723c */ /* 0x000ff00000001820 */
[C---:B----4-:R-:W-:Y:S01]  /*4d00*/  HMMA.16816.F32 R20, R228.reuse, R26, R4 ;  /* 0x0000001ae414723c */ /* 0x050fe20000001804 */
[----:B------:R-:W1:Y:S07]  /*4d10*/  LDSM.16.M88.4 R4, [R237+0x4800] ;  /* 0x00480000ed04783b */ /* 0x000e6e0000000200 */
[C---:B------:R-:W-:Y:S08]  /*4d20*/  HMMA.16816.F32 R36, R228.reuse, R16, R28 ;  /* 0x00000010e424723c */ /* 0x040ff0000000181c */
[C---:B------:R-:W-:Y:S01]  /*4d30*/  HMMA.16816.F32 R16, R228.reuse, R18, R12 ;  /* 0x00000012e410723c */ /* 0x040fe2000000180c */
[----:B------:R-:W3:Y:S07]  /*4d40*/  LDSM.16.M88.4 R12, [R238+0x5800] ;  /* 0x00580000ee0c783b */ /* 0x000eee0000000200 */
[----:B------:R-:W-:Y:S01]  /*4d50*/  HMMA.16816.F32 R32, R228, R24, R8 ;  /* 0x00000018e420723c */ /* 0x000fe20000001808 */
[----:B------:R-:W4:Y:S07]  /*4d60*/  LDSM.16.M88.4 R8, [R237+0x5000] ;  /* 0x00500000ed08783b */ /* 0x000f2e0000000200 */
[----:B-1----:R-:W-:Y:S08]  /*4d70*/  HMMA.16816.F32 R36, R232, R4, R36 ;  /* 0x00000004e824723c */ /* 0x002ff00000001824 */
[----:B---3--:R-:W-:Y:S01]  /*4d80*/  HMMA.16816.F32 R28, R228, R12, R40 ;  /* 0x0000000ce41c723c */ /* 0x008fe20000001828 */
[----:B------:R-:W1:Y:S01]  /*4d90*/  LDSM.16.M88.4 R40, [R237+0x5800] ;  /* 0x00580000ed28783b */ /* 0x000e620000000200 */
[----:B--2---:R-:W-:Y:S01]  /*4da0*/  ISETP.GT.AND P0, PT, R53, R2, PT ;  /* 0x000000023500720c */ /* 0x004fe20003f04270 */
[----:B------:R-:W-:-:S05]  /*4db0*/  DEPBAR.LE SB0, 0x0 ;  /* 0x000080000000791a */ /* 0x000fca0000000000 */
[C---:B------:R-:W-:Y:S08]  /*4dc0*/  HMMA.16816.F32 R16, R232.reuse, R6, R16 ;  /* 0x00000006e810723c */ /* 0x040ff00000001810 */
[----:B------:R-:W-:Y:S01]  /*4dd0*/  FMUL.FTZ R0, R36, c[0x0][0x320] ;  /* 0x0000c80024007a20 */ /* 0x000fe20000410000 */
[----:B----4-:R-:W-:Y:S03]  /*4de0*/  HMMA.16816.F32 R4, R232, R8, R32 ;  /* 0x00000008e804723c */ /* 0x010fe60000001820 */
[----:B------:R2:W3:Y:S02]  /*4df0*/  MUFU.TANH R35, R0 ;  /* 0x0000000000237308 */ /* 0x0004e40000002400 */
[----:B--2---:R-:W-:-:S06]  /*4e00*/  FMUL.FTZ R0, R37, c[0x0][0x320] ;  /* 0x0000c80025007a20 */ /* 0x004fcc0000410000 */
[----:B------:R2:W4:Y:S01]  /*4e10*/  MUFU.TANH R33, R0 ;  /* 0x0000000000217308 */ /* 0x0005220000002400 */
[----:B------:R-:W-:Y:S01]  /*4e20*/  HMMA.16816.F32 R24, R228, R14, R44 ;  /* 0x0000000ee418723c */ /* 0x000fe2000000182c */
[----:B--2---:R-:W-:-:S06]  /*4e30*/  FMUL.FTZ R0, R38, c[0x0][0x320] ;  /* 0x0000c80026007a20 */ /* 0x004fcc0000410000 */
[----:B------:R2:W2:Y:S01]  /*4e40*/  MUFU.TANH R38, R0 ;  /* 0x0000000000267308 */ /* 0x0004a20000002400 */
[----:B-1----:R-:W-:Y:S01]  /*4e50*/  HMMA.16816.F32 R12, R232, R40, R28 ;  /* 0x00000028e80c723c */ /* 0x002fe2000000181c */
[----:B--2---:R-:W-:-:S06]  /*4e60*/  FMUL.FTZ R0, R39, c[0x0][0x320] ;  /* 0x0000c80027007a20 */ /* 0x004fcc0000410000 */
        /* <DEDUP_REMOVED lines=99> */
.L_x_1228:
[----:B------:R-:W-:Y:S05]  /*54a0*/  BRA.DIV ~URZ, `(.L_x_1127) ;  /* 0x0000f4527f007947 */ /* 0x000fea000b800000 */
[----:B------:R4:W1:Y:S02]  /*54b0*/  SHFL.IDX PT, R0, R6, RZ, 0x181f ;  /* 0x00181fff06007589 */ /* 0x00086400000e0000 */
.L_x_1229:
        /* <DEDUP_REMOVED lines=34> */
.L_x_1129:
[----:B------:R-:W-:Y:S05]  /*56e0*/  BSYNC B0 ;  /* 0x0000000000007941 */ /* 0x000fea0003800000 */
.L_x_1128:
[----:B------:R-:W-:Y:S01]  /*56f0*/  ISETP.GE.AND P0, PT, R7, 0x21, PT ;  /* 0x000000210700780c */ /* 0x000fe20003f06270 */
[----:B------:R-:W-:Y:S06]  /*5700*/  BRA.DIV ~URZ, `(.L_x_1130) ;  /* 0x0000f2527f007947 */ /* 0x000fec000b800000 */
[----:B---3--:R3:W2:Y:S04]  /*5710*/  SHFL.IDX PT, R4, R5, 0x1, 0x181f ;  /* 0x00381f0005047f89 */ /* 0x0086a800000e0000 */
[----:B-1----:R3:W1:Y:S02]  /*5720*/  SHFL.IDX PT, R0, R6, 0x1, 0x181f ;  /* 0x00381f0006007f89 */ /* 0x00266400000e0000 */
.L_x_1230:
        /* <DEDUP_REMOVED lines=33> */
.L_x_1125:
[----:B-1234-:R-:W-:Y:S05]  /*5940*/  BSYNC B1 ;  /* 0x0000000000017941 */ /* 0x01efea0003800000 */
.L_x_1124:
[----:B------:R-:W2:Y:S01]  /*5950*/  LDL R2, [R1+0xa4] ;  /* 0x0000a40001027983 */ /* 0x000ea20000100800 */
[----:B------:R-:W-:-:S03]  /*5960*/  IMAD.MOV.U32 R4, RZ, RZ, c[0x0][0x2c4] ;  /* 0x0000b100ff047624 */ /* 0x000fc600078e00ff */
[----:B------:R-:W2:Y:S04]  /*5970*/  LDL R0, [R1+0xbc] ;  /* 0x0000bc0001007983 */ /* 0x000ea80000100800 */
[----:B------:R-:W3:Y:S04]  /*5980*/  LDL R5, [R1+0xb8] ;  /* 0x0000b80001057983 */ /* 0x000ee80000100800 */
[----:B------:R-:W4:Y:S01]  /*5990*/  LDL R3, [R1+0x9c] ;  /* 0x00009c0001037983 */ /* 0x000f220000100800 */
[----:B------:R-:W-:-:S03]  /*59a0*/  ISETP.NE.AND P0, PT, R4, 0x1, PT ;  /* 0x000000010400780c */ /* 0x000fc60003f05270 */
[----:B------:R-:W0:Y:S01]  /*59b0*/  LDGDEPBAR ;  /* 0x00000000000079af */ /* 0x000e220000000000 */
[----:B--2---:R-:W-:Y:S02]  /*59c0*/  IADD3 R0, R0, R2, RZ ;  /* 0x0000000200007210 */ /* 0x004fe40007ffe0ff */
[----:B---3--:R-:W-:-:S07]  /*59d0*/  IADD3 R6, -R5, R52, RZ ;  /* 0x0000003405067210 */ /* 0x008fce0007ffe1ff */
[----:B------:R-:W-:-:S04]  /*59e0*/  @P0 IMAD.HI.U32 R2, R0, c[0x0][0x2c8], RZ ;  /* 0x0000b20000020a27 */ /* 0x000fc800078e00ff */
[----:B------:R-:W-:Y:S01]  /*59f0*/  IMAD.MOV.U32 R4, RZ, RZ, R0 ;  /* 0x000000ffff047224 */ /* 0x000fe200078e0000 */
[----:B------:R-:W-:Y:S02]  /*5a00*/  IADD3 R0, -R5, 0x1, R52 ;  /* 0x0000000105007810 */ /* 0x000fe40007ffe134 */
[----:B------:R-:W-:-:S03]  /*5a10*/  @P0 SHF.R.U32.HI R4, RZ, c[0x0][0x2cc], R2 ;  /* 0x0000b300ff040a19 */ /* 0x000fc60000011602 */
[----:B----4-:R-:W-:Y:S01]  /*5a20*/  IMAD.IADD R5, R0, 0x1, -R3 ;  /* 0x0000000100057824 */ /* 0x010fe200078e0a03 */
[----:B------:R-:W-:Y:S05]  /*5a30*/  BRA.DIV ~URZ, `(.L_x_1131) ;  /* 0x0000efe27f007947 */ /* 0x000fea000b800000 */
[----:B------:R1:W2:Y:S02]  /*5a40*/  SHFL.IDX PT, R0, R4, RZ, 0x1c1f ;  /* 0x001c1fff04007589 */ /* 0x0002a400000e0000 */
.L_x_1231:
[----:B--2---:R-:W-:-:S05]  /*5a50*/  IMAD.IADD R0, R5, 0x1, R0 ;  /* 0x0000000105007824 */ /* 0x004fca00078e0200 */
[----:B------:R-:W-:-:S04]  /*5a60*/  IMNMX R0, R6, R0, PT ;  /* 0x0000000006007217 */ /* 0x000fc80003800200 */
[C---:B------:R-:W-:Y:S02]  /*5a70*/  ISETP.GT.AND P1, PT, R0.reuse, RZ, PT ;  /* 0x000000ff0000720c */ /* 0x040fe40003f24270 */
[C---:B------:R-:W-:Y:S02]  /*5a80*/  ISETP.GT.AND P0, PT, R0.reuse, 0x1, PT ;  /* 0x000000010000780c */ /* 0x040fe40003f04270 */
        /* <DEDUP_REMOVED lines=11> */
[----:B------:R-:W-:Y:S02]  /*5b40*/  FSEL R18, R18, -INF , P0 ;  /* 0xff80000012127808 */ /* 0x000fe40000000000 */
[C---:B------:R-:W-:Y:S02]  /*5b50*/  ISETP.GT.AND P4, PT, R0.reuse, 0x19, PT ;  /* 0x000000190000780c */ /* 0x040fe40003f84270 */
        /* <DEDUP_REMOVED lines=8> */
[----:B------:R-:W-:Y:S01]  /*5be0*/  FSEL R72, R8, -INF , P0 ;  /* 0xff80000008487808 */ /* 0x000fe20000000000 */
[----:B------:R-:W-:Y:S05]  /*5bf0*/  BRA.DIV ~URZ, `(.L_x_1132) ;  /* 0x0000ee827f007947 */ /* 0x000fea000b800000 */
[----:B------:R-:W2:Y:S02]  /*5c00*/  SHFL.IDX PT, R0, R4, 0x1, 0x1c1f ;  /* 0x003c1f0004007f89 */ /* 0x000ea400000e0000 */
[----:B--2---:R-:W-:-:S05]  /*5c10*/  IMAD.IADD R0, R5, 0x1, R0 ;  /* 0x0000000105007824 */ /* 0x004fca00078e0200 */
[----:B------:R-:W-:-:S04]  /*5c20*/  IMNMX R0, R6, R0, PT ;  /* 0x0000000006007217 */ /* 0x000fc80003800200 */
[C---:B------:R-:W-:Y:S02]  /*5c30*/  ISETP.GT.AND P1, PT, R0.reuse, RZ, PT ;  /* 0x000000ff0000720c */ /* 0x040fe40003f24270 */
[----:B------:R-:W-:Y:S02]  /*5c40*/  ISETP.GT.AND P0, PT, R0, 0x1, PT ;  /* 0x000000010000780c */ /* 0x000fe40003f04270 */
        /* <DEDUP_REMOVED lines=28> */
[----:B------:R-:W-:Y:S02]  /*5e10*/  FSEL R12, R22, -INF , P4 ;  /* 0xff800000160c7808 */ /* 0x000fe40002000000 */
[----:B------:R-:W-:Y:S02]  /*5e20*/  FMNMX.FTZ R0, R20, R0, !PT ;  /* 0x0000000014007209 */ /* 0x000fe40007810000 */
[----:B------:R-:W-:Y:S02]  /*5e30*/  FMNMX.FTZ R2, R13, R2, !PT ;  /* 0x000000020d027209 */ /* 0x000fe40007810000 */
[----:B------:R-:W-:Y:S02]  /*5e40*/  FSEL R71, R26, -INF , P3 ;  /* 0xff8000001a477808 */ /* 0x000fe40001800000 */
        /* <DEDUP_REMOVED lines=10> */
[----:B------:R-:W-:-:S03]  /*5ef0*/  FMNMX.FTZ R2, R69, R2, !PT ;  /* 0x0000000245027209 */ /* 0x000fc60007810000 */
[----:B------:R-:W2:Y:S01]  /*5f00*/  SHFL.BFLY PT, R3, R0, 0x2, 0x1f ;  /* 0x0c401f0000037f89 */ /* 0x000ea200000e0000 */
[----:B------:R-:W-:-:S05]  /*5f10*/  FMNMX.FTZ R2, R68, R2, !PT ;  /* 0x0000000244027209 */ /* 0x000fca0007810000 */
[----:B-1----:R-:W1:Y:S01]  /*5f20*/  SHFL.BFLY PT, R4, R2, 0x2, 0x1f ;  /* 0x0c401f0002047f89 */ /* 0x002e6200000e0000 */
[----:B--2---:R-:W-:Y:S02]  /*5f30*/  FMNMX.FTZ R0, R3, R0, !PT ;  /* 0x0000000003007209 */ /* 0x004fe40007810000 */
[----:B-1----:R-:W-:-:S03]  /*5f40*/  FMNMX.FTZ R4, R2, R4, !PT ;  /* 0x0000000402047209 */ /* 0x002fc60007810000 */
[----:B------:R-:W1:Y:S04]  /*5f50*/  SHFL.BFLY PT, R2, R0, 0x1, 0x1f ;  /* 0x0c201f0000027f89 */ /* 0x000e6800000e0000 */
[----:B------:R2:W3:Y:S01]  /*5f60*/  SHFL.BFLY PT, R3, R4, 0x1, 0x1f ;  /* 0x0c201f0004037f89 */ /* 0x0004e200000e0000 */
[----:B-1----:R-:W-:-:S04]  /*5f70*/  FMNMX.FTZ R133, R0, R2, !PT ;  /* 0x0000000200857209 */ /* 0x002fc80007810000 */
.L_x_1232:
[----:B------:R-:W4:Y:S01]  /*5f80*/  LDL R44, [R1] ;  /* 0x00000000012c7983 */ /* 0x000f220000100800 */
[C---:B------:R-:W-:Y:S01]  /*5f90*/  FMUL.FTZ R2, R133.reuse, c[0x0][0x2d0] ;  /* 0x0000b40085027a20 */ /* 0x040fe20000410000 */
[----:B------:R-:W-:Y:S01]  /*5fa0*/  FSETP.NEU.FTZ.AND P0, PT, R133, -INF , PT ;  /* 0xff8000008500780b */ /* 0x000fe20003f1d000 */
[----:B------:R-:W-:Y:S01]  /*5fb0*/  WARPSYNC 0xffffffff ;  /* 0xffffffff00007948 */ /* 0x000fe20003800000 */
[----:B---3--:R-:W-:Y:S01]  /*5fc0*/  FMNMX.FTZ R132, R3, R4, !PT ;  /* 0x0000000403847209 */ /* 0x008fe20007810000 */
[----:B------:R-:W-:Y:S01]  /*5fd0*/  LDSM.16.MT88.4 R32, [R241] ;  /* 0x00000000f120783b */ /* 0x000fe20000004200 */
[----:B------:R-:W-:-:S02]  /*5fe0*/  FSEL R2, R2, RZ, P0 ;  /* 0x000000ff02027208 */ /* 0x000fc40000000000 */
[C---:B------:R-:W-:Y:S01]  /*5ff0*/  FSETP.NEU.FTZ.AND P0, PT, R132.reuse, -INF , PT ;  /* 0xff8000008400780b */ /* 0x040fe20003f1d000 */
[----:B--2---:R-:W-:Y:S01]  /*6000*/  FMUL.FTZ R4, R132, c[0x0][0x2d0] ;  /* 0x0000b40084047a20 */ /* 0x004fe20000410000 */
[----:B------:R-:W-:Y:S01]  /*6010*/  LDSM.16.MT88.4 R36, [R241+0x800] ;  /* 0x00080000f124783b */ /* 0x000fe20000004200 */
[--C-:B------:R-:W-:Y:S02]  /*6020*/  FFMA.FTZ R0, R11, c[0x0][0x2d0], -R2.reuse ;  /* 0x0000b4000b007a23 */ /* 0x100fe40000010802 */
[--C-:B------:R-:W-:Y:S01]  /*6030*/  FFMA.FTZ R3, R18, c[0x0][0x2d0], -R2.reuse ;  /* 0x0000b40012037a23 */ /* 0x100fe20000010802 */
[----:B------:R-:W-:Y:S01]  /*6040*/  LDSM.16.MT88.4 R40, [R239+0x800] ;  /* 0x00080000ef28783b */ /* 0x000fe20000004200 */
[----:B------:R1:W-:Y:S03]  /*6050*/  MUFU.EX2 R101, R0 ;  /* 0x0000000000657308 */ /* 0x0003e60000000800 */
[----:B------:R-:W-:Y:S04]  /*6060*/  LDSM.16.MT88.4 R24, [R240] ;  /* 0x00000000f018783b */ /* 0x000fe80000004200 */
[----:B------:R-:W-:Y:S01]  /*6070*/  LDSM.16.MT88.4 R60, [R239+0x1800] ;  /* 0x00180000ef3c783b */ /* 0x000fe20000004200 */
[----:B------:R-:W-:Y:S03]  /*6080*/  MUFU.EX2 R127, R3 ;  /* 0x00000003007f7308 */ /* 0x000fe60000000800 */
[----:B------:R-:W-:Y:S04]  /*6090*/  LDSM.16.MT88.4 R48, [R240+0x800] ;  /* 0x00080000f030783b */ /* 0x000fe80000004200 */
[----:B------:R-:W-:Y:S01]  /*60a0*/  LDSM.16.MT88.4 R56, [R241+0x1800] ;  /* 0x00180000f138783b */ /* 0x000fe20000004200 */
[----:B-1----:R-:W-:-:S03]  /*60b0*/  FFMA.FTZ R0, R10, c[0x0][0x2d0], -R2 ;  /* 0x0000b4000a007a23 */ /* 0x002fc60000010802 */
[----:B------:R-:W-:Y:S01]  /*60c0*/  LDSM.16.MT88.4 R64, [R241+0x2000] ;  /* 0x00200000f140783b */ /* 0x000fe20000004200 */
[----:B------:R1:W-:Y:S02]  /*60d0*/  MUFU.EX2 R100, R0 ;  /* 0x0000000000647308 */ /* 0x0003e40000000800 */
[----:B-1----:R-:W-:-:S06]  /*60e0*/  FFMA.FTZ R0, R17, c[0x0][0x2d0], -R2 ;  /* 0x0000b40011007a23 */ /* 0x002fcc0000010802 */
[----:B------:R1:W-:Y:S02]  /*60f0*/  MUFU.EX2 R116, R0 ;  /* 0x0000000000747308 */ /* 0x0003e40000000800 */
[----:B-1----:R-:W-:-:S06]  /*6100*/  FFMA.FTZ R0, R16, c[0x0][0x2d0], -R2 ;  /* 0x0000b40010007a23 */ /* 0x002fcc0000010802 */
[----:B------:R1:W2:Y:S02]  /*6110*/  MUFU.EX2 R111, R0 ;  /* 0x00000000006f7308 */ /* 0x0002a40000000800 */
[----:B-1----:R-:W-:Y:S01]  /*6120*/  FFMA.FTZ R0, R15, c[0x0][0x2d0], -R2 ;  /* 0x0000b4000f007a23 */ /* 0x002fe20000010802 */
[----:B--2---:R-:W-:-:S05]  /*6130*/  F2FP.PACK_AB R10, R111, R116 ;  /* 0x000000746f0a723e */ /* 0x004fca00000000ff */
[----:B------:R1:W-:Y:S02]  /*6140*/  MUFU.EX2 R117, R0 ;  /* 0x0000000000757308 */ /* 0x0003e40000000800 */
[----:B-1----:R-:W-:Y:S02]  /*6150*/  FFMA.FTZ R0, R19, c[0x0][0x2d0], -R2 ;  /* 0x0000b40013007a23 */ /* 0x002fe40000010802 */
[----:B------:R-:W1:Y:S04]  /*6160*/  LDSM.16.MT88.4 R16, [R239] ;  /* 0x00000000ef10783b */ /* 0x000e680000004200 */
[----:B------:R2:W3:Y:S02]  /*6170*/  MUFU.EX2 R126, R0 ;  /* 0x00000000007e7308 */ /* 0x0004e40000000800 */
[----:B--2---:R-:W-:-:S02]  /*6180*/  FSEL R0, R4, RZ, P0 ;  /* 0x000000ff04007208 */ /* 0x004fc40000000000 */
[----:B---3--:R-:W-:-:S03]  /*6190*/  F2FP.PACK_AB R4, R126, R117 ;  /* 0x000000757e04723e */ /* 0x008fc600000000ff */
[----:B------:R-:W-:-:S04]  /*61a0*/  FFMA.FTZ R3, R6, c[0x0][0x2d0], -R0 ;  /* 0x0000b40006037a23 */ /* 0x000fc80000010800 */
[----:B------:R2:W-:Y:S02]  /*61b0*/  MUFU.EX2 R109, R3 ;  /* 0x00000003006d7308 */ /* 0x0005e40000000800 */
[----:B--2---:R-:W-:-:S06]  /*61c0*/  FFMA.FTZ R3, R5, c[0x0][0x2d0], -R0 ;  /* 0x0000b40005037a23 */ /* 0x004fcc0000010800 */
[----:B------:R2:W3:Y:S02]  /*61d0*/  MUFU.EX2 R108, R3 ;  /* 0x00000003006c7308 */ /* 0x0004e40000000800 */
[----:B--2---:R-:W-:Y:S01]  /*61e0*/  FFMA.FTZ R3, R9, c[0x0][0x2d0], -R0 ;  /* 0x0000b40009037a23 */ /* 0x004fe20000010800 */
[----:B---3--:R-:W-:-:S05]  /*61f0*/  F2FP.PACK_AB R9, R108, R109 ;  /* 0x0000006d6c09723e */ /* 0x008fca00000000ff */
[----:B------:R2:W-:Y:S02]  /*6200*/  MUFU.EX2 R110, R3 ;  /* 0x00000003006e7308 */ /* 0x0005e40000000800 */
[----:B--2---:R-:W-:Y:S01]  /*6210*/  FFMA.FTZ R3, R8, c[0x0][0x2d0], -R0 ;  /* 0x0000b40008037a23 */ /* 0x004fe20000010800 */
[----:B------:R-:W-:-:S05]  /*6220*/  F2FP.PACK_AB R8, R100, R101 ;  /* 0x000000656408723e */ /* 0x000fca00000000ff */
[----:B------:R2:W3:Y:S02]  /*6230*/  MUFU.EX2 R118, R3 ;  /* 0x0000000300767308 */ /* 0x0004e40000000800 */
[----:B--2---:R-:W-:Y:S01]  /*6240*/  FFMA.FTZ R3, R20, c[0x0][0x2d0], -R2 ;  /* 0x0000b40014037a23 */ /* 0x004fe20000010802 */
[----:B---3--:R-:W-:-:S05]  /*6250*/  F2FP.PACK_AB R11, R118, R110 ;  /* 0x0000006e760b723e */ /* 0x008fca00000000ff */
[----:B------:R2:W3:Y:S02]  /*6260*/  MUFU.EX2 R125, R3 ;  /* 0x00000003007d7308 */ /* 0x0004e40000000800 */
[C---:B-1----:R-:W-:Y:S08]  /*6270*/  HMMA.16816.F32 R28, R8.reuse, R16, RZ ;  /* 0x00000010081c723c */ /* 0x042ff000000018ff */
[----:B------:R-:W-:Y:S01]  /*6280*/  HMMA.16816.F32 R20, R8, R18, RZ ;  /* 0x000000120814723c */ /* 0x000fe200000018ff */
[----:B--2---:R-:W-:Y:S01]  /*6290*/  FFMA.FTZ R3, R7, c[0x0][0x2d0], -R0 ;  /* 0x0000b40007037a23 */ /* 0x004fe20000010800 */
[----:B---3--:R-:W-:-:S03]  /*62a0*/  F2FP.PACK_AB R6, R125, R127 ;  /* 0x0000007f7d06723e */ /* 0x008fc600000000ff */
[----:B------:R1:W-:Y:S03]  /*62b0*/  MUFU.EX2 R119, R3 ;  /* 0x0000000300777308 */ /* 0x0003e60000000800 */
[----:B------:R-:W-:Y:S01]  /*62c0*/  HMMA.16816.F32 R16, R8, R32, RZ ;  /* 0x000000200810723c */ /* 0x000fe200000018ff */
[----:B-1----:R-:W-:-:S04]  /*62d0*/  FFMA.FTZ R3, R14, c[0x0][0x2d0], -R0 ;  /* 0x0000b4000e037a23 */ /* 0x002fc80000010800 */
[----:B------:R1:W2:Y:S02]  /*62e0*/  MUFU.EX2 R124, R3 ;  /* 0x00000003007c7308 */ /* 0x0002a40000000800 */
[----:B-1----:R-:W-:Y:S01]  /*62f0*/  FFMA.FTZ R3, R13, c[0x0][0x2d0], -R0 ;  /* 0x0000b4000d037a23 */ /* 0x002fe20000010800 */
[----:B--2---:R-:W-:-:S05]  /*6300*/  F2FP.PACK_AB R5, R124, R119 ;  /* 0x000000777c05723e */ /* 0x004fca00000000ff */
[----:B------:R1:W-:Y:S02]  /*6310*/  MUFU.EX2 R129, R3 ;  /* 0x0000000300817308 */ /* 0x0003e40000000800 */
[----:B-1----:R-:W-:Y:S02]  /*6320*/  FFMA.FTZ R3, R12, c[0x0][0x2d0], -R0 ;  /* 0x0000b4000c037a23 */ /* 0x002fe40000010800 */
[----:B------:R-:W-:Y:S01]  /*6330*/  HMMA.16816.F32 R12, R8, R34, RZ ;  /* 0x00000022080c723c */ /* 0x000fe200000018ff */
[----:B------:R-:W-:Y:S03]  /*6340*/  LDSM.16.MT88.4 R32, [R239+0x2000] ;  /* 0x00200000ef20783b */ /* 0x000fe60000004200 */
[----:B------:R-:W1:Y:S01]  /*6350*/  MUFU.EX2 R128, R3 ;  /* 0x0000000300807308 */ /* 0x000e620000000800 */
[----:B----4-:R-:W2:Y:S01]  /*6360*/  LDSM.16.MT88.4 R44, [R44] ;  /* 0x000000002c2c783b */ /* 0x010ea20000004200 */
[----:B-1----:R-:W-:-:S07]  /*6370*/  F2FP.PACK_AB R7, R128, R129 ;  /* 0x000000818007723e */ /* 0x002fce00000000ff */
[C---:B------:R-:W-:Y:S11]  /*6380*/  HMMA.16816.F32 R148, R4.reuse, R36, R16 ;  /* 0x000000240494723c */ /* 0x040ff60000001810 */
[C---:B------:R-:W-:Y:S01]  /*6390*/  HMMA.16816.F32 R52, R4.reuse, R38, R12 ;  /* 0x000000260434723c */ /* 0x040fe2000000180c */
[----:B------:R-:W1:Y:S07]  /*63a0*/  LDSM.16.MT88.4 R36, [R242+0x800] ;  /* 0x00080000f224783b */ /* 0x000e6e0000004200 */
[C---:B------:R-:W-:Y:S08]  /*63b0*/  HMMA.16816.F32 R156, R4.reuse, R40, R28 ;  /* 0x00000028049c723c */ /* 0x040ff0000000181c */
[----:B------:R-:W-:Y:S08]  /*63c0*/  HMMA.16816.F32 R136, R4, R42, R20 ;  /* 0x0000002a0488723c */ /* 0x000ff00000001814 */
[----:B------:R-:W-:Y:S01]  /*63d0*/  HMMA.16816.F32 R40, R8, R24, RZ ;  /* 0x000000180828723c */ /* 0x000fe200000018ff */
[----:B------:R-:W-:Y:S01]  /*63e0*/  MOV R155, R52 ;  /* 0x00000034009b7202 */ /* 0x000fe20000000f00 */
[----:B------:R-:W-:Y:S01]  /*63f0*/  IMAD.MOV.U32 R153, RZ, RZ, R54 ;  /* 0x000000ffff997224 */ /* 0x000fe200078e0036 */
[----:B------:R-:W-:-:S02]  /*6400*/  MOV R154, R53 ;  /* 0x00000035009a7202 */ /* 0x000fc40000000f00 */
[----:B------:R-:W-:Y:S02]  /*6410*/  MOV R152, R55 ;  /* 0x0000003700987202 */ /* 0x000fe40000000f00 */
[----:B------:R-:W-:Y:S01]  /*6420*/  LDSM.16.MT88.4 R52, [R242+0x1800] ;  /* 0x00180000f234783b */ /* 0x000fe20000004200 */
[C---:B------:R-:W-:Y:S08]  /*6430*/  HMMA.16816.F32 R28, R8.reuse, R26, RZ ;  /* 0x0000001a081c723c */ /* 0x040ff000000018ff */
[C---:B--2---:R-:W-:Y:S08]  /*6440*/  HMMA.16816.F32 R24, R8.reuse, R44, RZ ;  /* 0x0000002c0818723c */ /* 0x044ff000000018ff */
[C---:B------:R-:W-:Y:S01]  /*6450*/  HMMA.16816.F32 R20, R8.reuse, R46, RZ ;  /* 0x0000002e0814723c */ /* 0x040fe200000018ff */
[----:B------:R-:W2:Y:S07]  /*6460*/  LDSM.16.MT88.4 R44, [R240+0x1800] ;  /* 0x00180000f02c783b */ /* 0x000eae0000004200 */
[C---:B------:R-:W-:Y:S08]  /*6470*/  HMMA.16816.F32 R16, R8.reuse, R60, RZ ;  /* 0x0000003c0810723c */ /* 0x040ff000000018ff */
[----:B------:R-:W-:Y:S01]  /*6480*/  HMMA.16816.F32 R12, R8, R62, RZ ;  /* 0x0000003e080c723c */ /* 0x000fe200000018ff */
[----:B------:R-:W3:Y:S07]  /*6490*/  LDSM.16.MT88.4 R60, [R240+0x2000] ;  /* 0x00200000f03c783b */ /* 0x000eee0000004200 */
        /* <DEDUP_REMOVED lines=20> */
[C---:B------:R-:W-:Y:S08]  /*65e0*/  HMMA.16816.F32 R16, R4.reuse, R32, R16 ;  /* 0x000000200410723c */ /* 0x040ff00000001810 */
[----:B------:R-:W-:Y:S08]  /*65f0*/  HMMA.16816.F32 R12, R4, R34, R12 ;  /* 0x00000022040c723c */ /* 0x000ff0000000180c */
[C---:B--2---:R-:W-:Y:S08]  /*6600*/  HMMA.16816.F32 R24, R8.reuse, R44, RZ ;  /* 0x0000002c0818723c */ /* 0x044ff000000018ff */
        /* <DEDUP_REMOVED lines=12> */
[----:B------:R-:W4:Y:S07]  /*66d0*/  LDSM.16.MT88.4 R40, [R239+0x3800] ;  /* 0x00380000ef28783b */ /* 0x000f2e0000004200 */
[C---:B------:R-:W-:Y:S08]  /*66e0*/  HMMA.16816.F32 R16, R8.reuse, R52, RZ ;  /* 0x000000340810723c */ /* 0x040ff000000018ff */
[----:B------:R-:W-:Y:S01]  /*66f0*/  HMMA.16816.F32 R12, R8, R54, RZ ;  /* 0x00000036080c723c */ /* 0x000fe200000018ff */
[----:B------:R-:W5:Y:S01]  /*6700*/  LDSM.16.MT88.4 R52, [R240+0x3000] ;  /* 0x00300000f034783b */ /* 0x000f620000004200 */
[----:B------:R-:W-:Y:S01]  /*6710*/  MOV R84, R33 ;  /* 0x0000002100547202 */ /* 0x000fe20000000f00 */
[----:B------:R-:W-:Y:S01]  /*6720*/  IMAD.MOV.U32 R92, RZ, RZ, R35 ;  /* 0x000000ffff5c7224 */ /* 0x000fe200078e0023 */
[----:B------:R-:W-:-:S02]  /*6730*/  MOV R93, R34 ;  /* 0x00000022005d7202 */ /* 0x000fc40000000f00 */
[----:B------:R-:W-:Y:S02]  /*6740*/  MOV R3, R32 ;  /* 0x0000002000037202 */ /* 0x000fe40000000f00 */
[----:B------:R-:W4:Y:S01]  /*6750*/  LDSM.16.MT88.4 R32, [R241+0x3800] ;  /* 0x00380000f120783b */ /* 0x000f220000004200 */
[----:B---3--:R-:W-:Y:S08]  /*6760*/  HMMA.16816.F32 R64, R4, R60, R24 ;  /* 0x0000003c0440723c */ /* 0x008ff00000001818 */
        /* <DEDUP_REMOVED lines=12> */
[----:B----4-:R-:W-:Y:S01]  /*6830*/  HMMA.16816.F32 R88, R4, R42, R24 ;  /* 0x0000002a0458723c */ /* 0x010fe20000001818 */
        /* <DEDUP_REMOVED lines=26> */
[----:B------:R-:W-:-:S06]  /*69e0*/  IMAD.MOV.U32 R37, RZ, RZ, R134 ;  /* 0x000000ffff257224 */ /* 0x000fcc00078e0086 */
[----:B------:R-:W-:Y:S01]  /*69f0*/  MOV R39, R130 ;  /* 0x0000008200277202 */ /* 0x000fe20000000f00 */
[----:B------:R-:W-:Y:S01]  /*6a00*/  HMMA.16816.F32 R20, R8, R54, RZ ;  /* 0x000000360814723c */ /* 0x000fe200000018ff */
[----:B------:R-:W-:-:S06]  /*6a10*/  MOV R38, R131 ;  /* 0x0000008300267202 */ /* 0x000fcc0000000f00 */
[----:B------:R-:W-:Y:S01]  /*6a20*/  IMAD.MOV.U32 R54, RZ, RZ, R48 ;  /* 0x000000ffff367224 */ /* 0x000fe200078e0030 */
[C---:B--2---:R-:W-:Y:S01]  /*6a30*/  HMMA.16816.F32 R92, R4.reuse, R24, R16 ;  /* 0x00000018045c723c */ /* 0x044fe20000001810 */
[----:B------:R-:W1:Y:S01]  /*6a40*/  LDSM.16.MT88.4 R16, [R239+0x5000] ;  /* 0x00500000ef10783b */ /* 0x000e620000004200 */
[----:B------:R-:W-:Y:S01]  /*6a50*/  MOV R55, R49 ;  /* 0x0000003100377202 */ /* 0x000fe20000000f00 */
[----:B------:R-:W-:Y:S01]  /*6a60*/  IMAD.MOV.U32 R49, RZ, RZ, R35 ;  /* 0x000000ffff317224 */ /* 0x000fe200078e0023 */
[----:B------:R-:W-:Y:S02]  /*6a70*/  MOV R48, R34 ;  /* 0x0000002200307202 */ /* 0x000fe40000000f00 */
[----:B------:R-:W-:Y:S01]  /*6a80*/  MOV R34, R153 ;  /* 0x0000009900227202 */ /* 0x000fe20000000f00 */
[----:B------:R-:W-:Y:S01]  /*6a90*/  FADD.FTZ R25, R117, R3 ;  /* 0x0000000375197221 */ /* 0x000fe20000010000 */
[----:B------:R-:W-:Y:S01]  /*6aa0*/  HMMA.16816.F32 R112, R4, R26, R12 ;  /* 0x0000001a0470723c */ /* 0x000fe2000000180c */
[----:B------:R-:W-:-:S06]  /*6ab0*/  MOV R35, R152 ;  /* 0x0000009800237202 */ /* 0x000fcc0000000f00 */
[--C-:B------:R-:W-:Y:S01]  /*6ac0*/  FFMA.FTZ R27, R74, c[0x0][0x2d0], -R2.reuse ;  /* 0x0000b4004a1b7a23 */ /* 0x100fe20000010802 */
[----:B---3--:R-:W-:Y:S01]  /*6ad0*/  HMMA.16816.F32 R12, R8, R28, RZ ;  /* 0x0000001c080c723c */ /* 0x008fe200000018ff */
[----:B------:R-:W-:Y:S01]  /*6ae0*/  FFMA.FTZ R26, R73, c[0x0][0x2d0], -R2 ;  /* 0x0000b400491a7a23 */ /* 0x000fe20000010802 */
[----:B------:R-:W-:Y:S01]  /*6af0*/  MOV R74, R145 ;  /* 0x00000091004a7202 */ /* 0x000fe20000000f00 */
[----:B------:R-:W-:-:S04]  /*6b00*/  IMAD.MOV.U32 R73, RZ, RZ, R146 ;  /* 0x000000ffff497224 */ /* 0x000fc800078e0092 */
[----:B------:R-:W-:Y:S01]  /*6b10*/  FFMA.FTZ R28, R75, c[0x0][0x2d0], -R2 ;  /* 0x0000b4004b1c7a23 */ /* 0x000fe20000010802 */
[----:B------:R-:W-:Y:S01]  /*6b20*/  HMMA.16816.F32 R104, R4, R50, R20 ;  /* 0x000000320468723c */ /* 0x000fe20000001814 */
[----:B------:R-:W2:Y:S01]  /*6b30*/  LDSM.16.MT88.4 R20, [R241+0x4800] ;  /* 0x00480000f114783b */ /* 0x000ea20000004200 */
[----:B------:R-:W-:Y:S01]  /*6b40*/  FFMA.FTZ R29, R70, c[0x0][0x2d0], -R0 ;  /* 0x0000b400461d7a23 */ /* 0x000fe20000010800 */
[----:B------:R-:W-:-:S04]  /*6b50*/  MOV R75, R144 ;  /* 0x00000090004b7202 */ /* 0x000fc80000000f00 */
[----:B------:R-:W-:Y:S02]  /*6b60*/  MOV R50, R32 ;  /* 0x0000002000327202 */ /* 0x000fe40000000f00 */
[----:B------:R-:W-:Y:S01]  /*6b70*/  MOV R51, R33 ;  /* 0x0000002100337202 */ /* 0x000fe20000000f00 */
[----:B------:R-:W-:Y:S01]  /*6b80*/  IMAD.MOV.U32 R33, RZ, RZ, R154 ;  /* 0x000000ffff217224 */ /* 0x000fe200078e009a */
        /* <DEDUP_REMOVED lines=78> */
[----:B------:R-:W4:Y:S07]  /*7070*/  LDL R9, [R1+0xa0] ;  /* 0x0000a00001097983 */ /* 0x000f2e0000100800 */
[----:B------:R-:W-:Y:S01]  /*7080*/  HMMA.16816.F32 R12, R4, R10, R12 ;  /* 0x0000000a040c723c */ /* 0x000fe2000000180c */
[----:B------:R-:W4:Y:S04]  /*7090*/  LDL R10, [R1+0x9c] ;  /* 0x00009c00010a7983 */ /* 0x000f280000100800 */
[----:B------:R-:W4:Y:S04]  /*70a0*/  LDL.LU R3, [R1+0x34] ;  /* 0x0000340001037983 */ /* 0x000f280000300800 */
[----:B------:R-:W4:Y:S01]  /*70b0*/  LDL R8, [R1+0x64] ;  /* 0x0000640001087983 */ /* 0x000f220000100800 */
[----:B---3--:R-:W-:Y:S03]  /*70c0*/  HMMA.16816.F32 R68, R128, R72, R80 ;  /* 0x000000488044723c */ /* 0x008fe60000001850 */
[----:B------:R-:W3:Y:S01]  /*70d0*/  LDSM.16.MT88.4 R80, [R241+0x4000] ;  /* 0x00400000f150783b */ /* 0x000ee20000004200 */
[----:B------:R-:W-:-:S03]  /*70e0*/  MOV R2, c[0x0][0x2c4] ;  /* 0x0000b10000027a02 */ /* 0x000fc60000000f00 */
[----:B------:R-:W-:Y:S01]  /*70f0*/  LDSM.16.MT88.4 R4, [R242+0x5800] ;  /* 0x00580000f204783b */ /* 0x000fe20000004200 */
[C---:B------:R-:W-:Y:S03]  /*7100*/  HMMA.16816.F32 R72, R128.reuse, R74, R88 ;  /* 0x0000004a8048723c */ /* 0x040fe60000001858 */
[----:B------:R-:W3:Y:S05]  /*7110*/  LDSM.16.MT88.4 R88, [R240+0x4000] ;  /* 0x00400000f058783b */ /* 0x000eea0000004200 */
[C---:B-1----:R-:W-:Y:S08]  /*7120*/  HMMA.16816.F32 R36, R128.reuse, R40, R36 ;  /* 0x000000288024723c */ /* 0x042ff00000001824 */
[C---:B------:R-:W-:Y:S08]  /*7130*/  HMMA.16816.F32 R40, R128.reuse, R42, R44 ;  /* 0x0000002a8028723c */ /* 0x040ff0000000182c */
[C---:B--2---:R-:W-:Y:S01]  /*7140*/  HMMA.16816.F32 R44, R128.reuse, R48, R56 ;  /* 0x00000030802c723c */ /* 0x044fe20000001838 */
[----:B------:R-:W1:Y:S07]  /*7150*/  LDSM.16.MT88.4 R56, [R240+0x2800] ;  /* 0x00280000f038783b */ /* 0x000e6e0000004200 */
[C---:B---3--:R-:W-:Y:S08]  /*7160*/  HMMA.16816.F32 R76, R128.reuse, R80, R76 ;  /* 0x00000050804c723c */ /* 0x048ff0000000184c */
[C---:B------:R-:W-:Y:S08]  /*7170*/  HMMA.16816.F32 R84, R128.reuse, R88, R84 ;  /* 0x000000588054723c */ /* 0x040ff00000001854 */
[C---:B------:R-:W-:Y:S01]  /*7180*/  HMMA.16816.F32 R88, R128.reuse, R90, R104 ;  /* 0x0000005a8058723c */ /* 0x040fe20000001868 */
[----:B------:R-:W2:Y:S07]  /*7190*/  LDSM.16.MT88.4 R104, [R239+0x5800] ;  /* 0x00580000ef68783b */ /* 0x000eae0000004200 */
[----:B------:R-:W-:Y:S01]  /*71a0*/  HMMA.16816.F32 R80, R128, R82, R96 ;  /* 0x000000528050723c */ /* 0x000fe20000001860 */
[----:B------:R-:W3:Y:S01]  /*71b0*/  LDSM.16.MT88.4 R96, [R242+0x4000] ;  /* 0x00400000f260783b */ /* 0x000ee20000004200 */
[----:B------:R-:W-:-:S06]  /*71c0*/  ISETP.NE.AND P1, PT, R2, 0x1, PT ;  /* 0x000000010200780c */ /* 0x000fcc0003f25270 */
[C---:B------:R-:W-:Y:S08]  /*71d0*/  HMMA.16816.F32 R48, R128.reuse, R50, R52 ;  /* 0x000000328030723c */ /* 0x040ff00000001834 */
[C---:B-1----:R-:W-:Y:S01]  /*71e0*/  HMMA.16816.F32 R52, R128.reuse, R56, R64 ;  /* 0x000000388034723c */ /* 0x042fe20000001840 */
[----:B------:R-:W1:Y:S07]  /*71f0*/  LDSM.16.MT88.4 R64, [R242+0x2800] ;  /* 0x00280000f240783b */ /* 0x000e6e0000004200 */
[C---:B--2---:R-:W-:Y:S08]  /*7200*/  HMMA.16816.F32 R100, R128.reuse, R104, R100 ;  /* 0x000000688064723c */ /* 0x044ff00000001864 */
[C---:B---3--:R-:W-:Y:S08]  /*7210*/  HMMA.16816.F32 R92, R128.reuse, R96, R92 ;  /* 0x00000060805c723c */ /* 0x048ff0000000185c */
[C---:B------:R-:W-:Y:S01]  /*7220*/  HMMA.16816.F32 R104, R128.reuse, R106, R120 ;  /* 0x0000006a8068723c */ /* 0x040fe20000001878 */
[----:B------:R-:W2:Y:S07]  /*7230*/  LDSM.16.MT88.4 R120, [R240+0x5800] ;  /* 0x00580000f078783b */ /* 0x000eae0000004200 */
[C---:B------:R-:W-:Y:S01]  /*7240*/  HMMA.16816.F32 R96, R128.reuse, R98, R112 ;  /* 0x000000628060723c */ /* 0x040fe20000001870 */
[----:B------:R-:W3:Y:S07]  /*7250*/  LDSM.16.MT88.4 R112, [R241+0x5800] ;  /* 0x00580000f170783b */ /* 0x000eee0000004200 */
        /* <DEDUP_REMOVED lines=10> */
[----:B------:R-:W-:-:S04]  /*7300*/  @P1 SHF.R.U32.HI R0, RZ, c[0x0][0x2cc], R2 ;  /* 0x0000b300ff001a19 */ /* 0x000fc80000011602 */
[----:B----4-:R-:W-:-:S05]  /*7310*/  IADD3 R0, R0, R9, -R10 ;  /* 0x0000000900007210 */ /* 0x010fca0007ffe80a */
[----:B------:R-:W-:-:S05]  /*7320*/  IMAD.HI R0, R0, 0x2aaaaaab, RZ ;  /* 0x2aaaaaab00007827 */ /* 0x000fca00078e02ff */
[----:B------:R-:W-:-:S04]  /*7330*/  SHF.R.U32.HI R2, RZ, 0x1f, R0 ;  /* 0x0000001fff027819 */ /* 0x000fc80000011600 */
[----:B------:R-:W-:Y:S02]  /*7340*/  LEA.HI.SX32 R0, R0, R2, 0x1d ;  /* 0x0000000200007211 */ /* 0x000fe400078feaff */
[----:B------:R-:W-:Y:S02]  /*7350*/  IADD3 R3, R3, -0x2, RZ ;  /* 0xfffffffe03037810 */ /* 0x000fe40007ffe0ff */
[----:B------:R-:W-:-:S03]  /*7360*/  IMNMX R0, R8, R0, !PT ;  /* 0x0000000008007217 */ /* 0x000fc60007800200 */
[----:B------:R1:W-:Y:S04]  /*7370*/  STL [R1+0x24], R3 ;  /* 0x0000240301007387 */ /* 0x0003e80000100800 */
[----:B------:R1:W-:Y:S01]  /*7380*/  STL [R1+0x6c], R0 ;  /* 0x00006c0001007387 */ /* 0x0003e20000100800 */
[----:B------:R-:W-:Y:S11]  /*7390*/  ISETP.GE.AND P0, PT, R3, R0, PT ;  /* 0x000000000300720c */ /* 0x000ff60003f06270 */
[----:B------:R-:W-:Y:S02]  /*73a0*/  @!UPT UIADD3 URZ, URZ, URZ, URZ ;  /* 0x0000003f3f3ff290 */ /* 0x000fe4000fffe03f */
[----:B------:R-:W-:Y:S05]  /*73b0*/  @!P0 BRA `(.L_x_1133) ;  /* 0x00003a1000008947 */ /* 0x000fea0003800000 */
[----:B-1----:R-:W-:Y:S02]  /*73c0*/  MOV R0, R3 ;  /* 0x0000000300007202 */ /* 0x002fe40000000f00 */
[----:B------:R-:W-:Y:S02]  /*73d0*/  MOV R135, R132 ;  /* 0x0000008400877202 */ /* 0x000fe40000000f00 */
[----:B------:R-:W-:Y:S01]  /*73e0*/  MOV R134, R133 ;  /* 0x0000008500867202 */ /* 0x000fe20000000f00 */
[----:B------:R1:W-:Y:S04]  /*73f0*/  STL [R1+0x34], R0 ;  /* 0x0000340001007387 */ /* 0x0003e80000100800 */
.L_x_1146:
[----:B------:R-:W2:Y:S01]  /*7400*/  LDL R4, [R1+0x4] ;  /* 0x0000040001047983 */ /* 0x000ea20000100800 */
[----:B------:R-:W-:Y:S04]  /*7410*/  DEPBAR.LE SB0, 0x0 ;  /* 0x000080000000791a */ /* 0x000fe80000000000 */
[----:B------:R-:W3:Y:S01]  /*7420*/  LDL R2, [R1+0x34] ;  /* 0x0000340001027983 */ /* 0x000ee20000100800 */
[----:B------:R-:W-:Y:S01]  /*7430*/  WARPSYNC 0xffffffff ;  /* 0xffffffff00007948 */ /* 0x000fe20003800000 */
[----:B------:R-:W-:Y:S02]  /*7440*/  BSSY B0, `(.L_x_1134) ;  /* 0x0000061000007945 */ /* 0x000fe40003800000 */
[----:B------:R-:W4:Y:S04]  /*7450*/  LDL R3, [R1+0x8] ;  /* 0x0000080001037983 */ /* 0x000f280000100800 */
[----:B-1----:R-:W3:Y:S04]  /*7460*/  LDL R0, [R1+0x64] ;  /* 0x0000640001007983 */ /* 0x002ee80000100800 */
        /* <DEDUP_REMOVED lines=29> */
.L_x_1233:
[----:B------:R-:W-:-:S05]  /*7640*/  BRA.DIV ~URZ, `(.L_x_1137) ;  /* 0x0000d9327f007947 */ /* 0x000fca000b800000 */
[----:B------:R4:W2:Y:S02]  /*7650*/  SHFL.IDX PT, R0, R12, RZ, 0x181f ;  /* 0x00181fff0c007589 */ /* 0x0008a400000e0000 */
.L_x_1234:
        /* <DEDUP_REMOVED lines=27> */
[----:B------:R-:W-:Y:S05]  /*7810*/  IMAD.X R3, R4, 0x1, R21, P0 ;  /* 0x0000000104037824 */ /* 0x000fea00000e0615 */
[----:B------:R3:W-:Y:S02]  /*7820*/  LDGSTS.E.BYPASS.LTC128B.128 [R14+0x7080], [R2.64], !P4 ;  /* 0x07080000020e7fae */ /* 0x0007e4000e101d46 */
[----:B---3--:R-:W-:Y:S02]  /*7830*/  IADD3 R2, P0, R0, R13, RZ ;  /* 0x0000000d00027210 */ /* 0x008fe40007f1e0ff */
[----:B------:R-:W3:Y:S03]  /*7840*/  S2R R13, SR_TID.X ;  /* 0x00000000000d7919 */ /* 0x000ee60000002100 */
[----:B------:R-:W-:Y:S05]  /*7850*/  IMAD.X R3, R4, 0x1, R20, P0 ;  /* 0x0000000104037824 */ /* 0x000fea00000e0614 */
[----:B------:R2:W-:Y:S01]  /*7860*/  LDGSTS.E.BYPASS.LTC128B.128 [R14+0x8880], [R2.64], !P1 ;  /* 0x08880000020e7fae */ /* 0x0005e2000c901d46 */
[----:B---3--:R-:W-:Y:S11]  /*7870*/  ISETP.GT.AND P0, PT, R13, 0x7f, PT ;  /* 0x0000007f0d00780c */ /* 0x008ff60003f04270 */
[----:B------:R-:W-:Y:S02]  /*7880*/  @!UPT UIADD3 URZ, URZ, URZ, URZ ;  /* 0x0000003f3f3ff290 */ /* 0x000fe4000fffe03f */
[----:B------:R-:W-:-:S05]  /*7890*/  @P0 BRA `(.L_x_1135) ;  /* 0x000001b000000947 */ /* 0x000fca0003800000 */
[----:B--2---:R-:W-:-:S05]  /*78a0*/  BRA.DIV ~URZ, `(.L_x_1138) ;  /* 0x0000d7327f007947 */ /* 0x004fca000b800000 */
[----:B------:R2:W3:Y:S04]  /*78b0*/  SHFL.IDX PT, R4, R5, 0x1, 0x181f ;  /* 0x00381f0005047f89 */ /* 0x0004e800000e0000 */
[----:B------:R2:W4:Y:S02]  /*78c0*/  SHFL.IDX PT, R0, R12, 0x1, 0x181f ;  /* 0x00381f000c007f89 */ /* 0x00052400000e0000 */
.L_x_1235:
        /* <DEDUP_REMOVED lines=8> */
[----:B------:R-:W3:Y:S01]  /*7950*/  LDL R12, [R1+0x48] ;  /* 0x00004800010c7983 */ /* 0x000ee20000100800 */
[----:B-----5:R-:W-:Y:S05]  /*7960*/  IADD3 R2, P0, R0, R2, RZ ;  /* 0x0000000200027210 */ /* 0x020fea0007f1e0ff */
[----:B--2---:R-:W-:Y:S05]  /*7970*/  IMAD.X R3, R4, 0x1, R20, P0 ;  /* 0x0000000104037824 */ /* 0x004fea00000e0614 */
[----:B------:R-:W-:Y:S01]  /*7980*/  @!PT LDS RZ, [RZ] ;  /* 0x00000000fffff984 */ /* 0x000fe20000000800 */
[----:B------:R-:W-:Y:S01]  /*7990*/  @!PT LDS RZ, [RZ] ;  /* 0x00000000fffff984 */ /* 0x000fe20000000800 */
[----:B------:R-:W-:Y:S01]  /*79a0*/  @!PT LDS RZ, [RZ] ;  /* 0x00000000fffff984 */ /* 0x000fe20000000800 */
[----:B----4-:R3:W-:Y:S02]  /*79b0*/  LDGSTS.E.BYPASS.LTC128B.128 [R5+0x5080], [R2.64], !P3 ;  /* 0x0508000002057fae */ /* 0x0107e4000d901d46 */
[----:B---3--:R-:W-:Y:S05]  /*79c0*/  IADD3 R2, P0, R0, R15, RZ ;  /* 0x0000000f00027210 */ /* 0x008fea0007f1e0ff */
[----:B------:R-:W-:Y:S01]  /*79d0*/  IMAD.X R3, R4, 0x1, R7, P0 ;  /* 0x0000000104037824 */ /* 0x000fe200000e0607 */
[----:B------:R-:W-:Y:S04]  /*79e0*/  IADD3 R6, P0, R0, R6, RZ ;  /* 0x0000000600067210 */ /* 0x000fe80007f1e0ff */
[----:B------:R2:W-:Y:S01]  /*79f0*/  LDGSTS.E.BYPASS.LTC128B.128 [R5+0x6880], [R2.64], !P2 ;  /* 0x0688000002057fae */ /* 0x0005e2000d101d46 */
[----:B------:R-:W-:Y:S05]  /*7a00*/  IMAD.X R7, R4, 0x1, R14, P0 ;  /* 0x0000000104077824 */ /* 0x000fea00000e060e */
[----:B------:R3:W-:Y:S01]  /*7a10*/  LDGSTS.E.BYPASS.LTC128B.128 [R5+0x8080], [R6.64], !P4 ;  /* 0x0808000006057fae */ /* 0x0007e2000e101d46 */
[----:B--2---:R-:W-:Y:S05]  /*7a20*/  IADD3 R2, P0, R0, R13, RZ ;  /* 0x0000000d00027210 */ /* 0x004fea0007f1e0ff */
[----:B------:R-:W-:Y:S05]  /*7a30*/  IMAD.X R3, R4, 0x1, R12, P0 ;  /* 0x0000000104037824 */ /* 0x000fea00000e060c */
[----:B------:R3:W-:Y:S03]  /*7a40*/  LDGSTS.E.BYPASS.LTC128B.128 [R5+0x9880], [R2.64], !P1 ;  /* 0x0988000002057fae */ /* 0x0007e6000c901d46 */
.L_x_1135:
[----:B--2---:R-:W-:Y:S05]  /*7a50*/  BSYNC B0 ;  /* 0x0000000000007941 */ /* 0x004fea0003800000 */
.L_x_1134:
[----:B------:R-:W0:Y:S01]  /*7a60*/  LDGDEPBAR ;  /* 0x00000000000079af */ /* 0x000e220000000000 */
[----:B------:R-:W-:Y:S01]  /*7a70*/  WARPSYNC 0xffffffff ;  /* 0xffffffff00007948 */ /* 0x000fe20003800000 */
[C---:B-1-3--:R-:W-:Y:S01]  /*7a80*/  HMMA.16816.F32 R4, R160.reuse, R8, RZ ;  /* 0x00000008a004723c */ /* 0x04afe200000018ff */
        /* <DEDUP_REMOVED lines=164> */
[----:B------:R-:W1:Y:S01]  /*84d0*/  MUFU.TANH R132, R2 ;  /* 0x0000000200847308 */ /* 0x000e620000002400 */
[----:B--2---:R-:W-:Y:S09]  /*84e0*/  FMUL.FTZ R0, R12, c[0x0][0x320] ;  /* 0x0000c8000c007a20 */ /* 0x004ff20000410000 */
[----:B------:R2:W4:Y:S02]  /*84f0*/  MUFU.TANH R133, R0 ;  /* 0x0000000000857308 */ /* 0x0005240000002400 */
        /* <DEDUP_REMOVED lines=31> */
[----:B------:R-:W-:Y:S02]  /*86f0*/  IMAD.MOV.U32 R5, RZ, RZ, RZ ;  /* 0x000000ffff057224 */ /* 0x000fe400078e00ff */
[----:B------:R-:W-:Y:S01]  /*8700*/  IMAD.MOV.U32 R2, RZ, RZ, c[0x0][0x2b8] ;  /* 0x0000ae00ff027624 */ /* 0x000fe200078e00ff */
[----:B------:R-:W4:Y:S04]  /*8710*/  LDL R3, [R1+0x68] ;  /* 0x0000680001037983 */ /* 0x000f280000100800 */
[----:B------:R-:W-:Y:S01]  /*8720*/  ISETP.NE.AND P1, PT, R2, 0x1, PT ;  /* 0x000000010200780c */ /* 0x000fe20003f25270 */
[----:B------:R-:W5:Y:S04]  /*8730*/  LDL.64 R18, [R1+0x80] ;  /* 0x0000800001127983 */ /* 0x000f680000100a00 */
[----:B--2---:R-:W2:Y:S04]  /*8740*/  LDL R16, [R1+0x94] ;  /* 0x0000940001107983 */ /* 0x004ea80000100800 */
[----:B------:R-:W2:Y:S04]  /*8750*/  LDL R6, [R1+0x90] ;  /* 0x0000900001067983 */ /* 0x000ea80000100800 */
[----:B------:R-:W1:Y:S01]  /*8760*/  S2R R7, SR_TID.X ;  /* 0x0000000000077919 */ /* 0x000e620000002100 */
[----:B---3--:R-:W-:Y:S03]  /*8770*/  IMAD R2, R8, 0x30, R9 ;  /* 0x0000003008027824 */ /* 0x008fe600078e0209 */
[----:B------:R-:W3:Y:S02]  /*8780*/  LDL.64 R8, [R1+0x78] ;  /* 0x0000780001087983 */ /* 0x000ee40000100a00 */
[----:B----4-:R-:W-:Y:S05]  /*8790*/  IADD3 R2, R2, -0x30, R3 ;  /* 0xffffffd002027810 */ /* 0x010fea0007ffe003 */
[----:B------:R-:W-:Y:S04]  /*87a0*/  @P1 IMAD.HI.U32 R3, R2, c[0x0][0x2bc], RZ ;  /* 0x0000af0002031a27 */ /* 0x000fe800078e00ff */
[----:B------:R-:W-:Y:S01]  /*87b0*/  IMAD.MOV.U32 R0, RZ, RZ, R2 ;  /* 0x000000ffff007224 */ /* 0x000fe200078e0002 */
[----:B------:R-:W-:Y:S04]  /*87c0*/  @P1 SHF.R.U32.HI R0, RZ, c[0x0][0x2c0], R3 ;  /* 0x0000b000ff001a19 */ /* 0x000fe80000011603 */
[C---:B-----5:R-:W-:Y:S01]  /*87d0*/  @!P6 IADD3 R3, P0, R0.reuse, R18, RZ ;  /* 0x000000120003e210 */ /* 0x060fe20007f1e0ff */
[----:B------:R-:W-:Y:S03]  /*87e0*/  IMAD.MOV R4, RZ, RZ, -R0 ;  /* 0x000000ffff047224 */ /* 0x000fe600078e0a00 */
[----:B--2---:R-:W-:Y:S01]  /*87f0*/  @!P6 LEA.HI.X.SX32 R0, R0, R16, 0x1, P0 ;  /* 0x000000100000e211 */ /* 0x004fe200000f0eff */
[----:B------:R-:W-:Y:S01]  /*8800*/  IMAD R4, R4, c[0x0][0x2b8], R2 ;  /* 0x0000ae0004047a24 */ /* 0x000fe200078e0202 */
[C---:B------:R-:W-:Y:S04]  /*8810*/  @!P6 LEA R2, P0, R3.reuse, c[0x0][0x2a0], 0x2 ;  /* 0x0000a8000302ea11 */ /* 0x040fe800078010ff */
[----:B------:R-:W-:Y:S01]  /*8820*/  @!P6 LEA.HI.X R3, R3, c[0x0][0x2a4], R0, 0x2, P0 ;  /* 0x0000a9000303ea11 */ /* 0x000fe200000f1400 */
[----:B------:R2:W-:Y:S01]  /*8830*/  STL [R1+0x30], R4 ;  /* 0x0000300401007387 */ /* 0x0005e20000100800 */
[----:B------:R-:W-:Y:S03]  /*8840*/  SHF.R.S32.HI R0, RZ, 0x1f, R4 ;  /* 0x0000001fff007819 */ /* 0x000fe60000011404 */
[----:B------:R4:W5:Y:S02]  /*8850*/  @!P6 LDG.E R5, [R2.64] ;  /* 0x000000060205e981 */ /* 0x000964000c1e1900 */
[----:B------:R-:W-:Y:S04]  /*8860*/  IMAD R0, R0, c[0x0][0x1e0], RZ ;  /* 0x0000780000007a24 */ /* 0x000fe800078e02ff */
[C---:B------:R-:W-:Y:S02]  /*8870*/  IMAD R0, R4.reuse, c[0x0][0x1e4], R0 ;  /* 0x0000790004007a24 */ /* 0x040fe400078e0200 */
[----:B----4-:R-:W-:Y:S04]  /*8880*/  IMAD.WIDE.U32 R2, R4, c[0x0][0x1e0], RZ ;  /* 0x0000780004027a25 */ /* 0x010fe800078e00ff */
[----:B------:R-:W-:Y:S01]  /*8890*/  IMAD.IADD R3, R3, 0x1, R0 ;  /* 0x0000000103037824 */ /* 0x000fe200078e0200 */
[----:B-----5:R-:W-:Y:S01]  /*88a0*/  SHF.R.S32.HI R0, RZ, 0x1f, R5 ;  /* 0x0000001fff007819 */ /* 0x020fe20000011405 */
[----:B------:R1:W-:Y:S02]  /*88b0*/  STL [R1+0x2c], R5 ;  /* 0x00002c0501007387 */ /* 0x0003e40000100800 */
[C---:B------:R-:W-:Y:S04]  /*88c0*/  IMAD.WIDE.U32 R2, R5.reuse, c[0x0][0x1f0], R2 ;  /* 0x00007c0005027a25 */ /* 0x040fe800078e0002 */
[----:B--2---:R-:W-:Y:S01]  /*88d0*/  IMAD R4, R0, c[0x0][0x1f0], RZ ;  /* 0x00007c0000047a24 */ /* 0x004fe200078e02ff */
[----:B---3--:R-:W-:Y:S03]  /*88e0*/  IADD3 R0, P0, R8, R2, RZ ;  /* 0x0000000208007210 */ /* 0x008fe60007f1e0ff */
[----:B------:R-:W-:Y:S05]  /*88f0*/  IMAD R4, R5, c[0x0][0x1f4], R4 ;  /* 0x00007d0005047a24 */ /* 0x000fea00078e0204 */
[----:B------:R-:W-:Y:S02]  /*8900*/  IADD3.X R2, R6, R3, R4, P0, !PT ;  /* 0x0000000306027210 */ /* 0x000fe400007fe404 */
[C---:B------:R-:W-:Y:S04]  /*8910*/  LEA R9, P0, R0.reuse, c[0x0][0x1c8], 0x1 ;  /* 0x0000720000097a11 */ /* 0x040fe800078008ff */
[----:B------:R-:W-:Y:S02]  /*8920*/  LEA.HI.X R8, R0, c[0x0][0x1cc], R2, 0x1, P0 ;  /* 0x0000730000087a11 */ /* 0x000fe400000f0c02 */
[----:B-1----:R-:W-:Y:S04]  /*8930*/  SHF.R.S32.HI R5, RZ, 0x1f, R7 ;  /* 0x0000001fff057819 */ /* 0x002fe80000011407 */
[----:B------:R-:W-:Y:S04]  /*8940*/  LEA.HI R5, R5, R7, RZ, 0x3 ;  /* 0x0000000705057211 */ /* 0x000fe800078f18ff */
[----:B------:R-:W-:Y:S04]  /*8950*/  SHF.R.S32.HI R5, RZ, 0x3, R5 ;  /* 0x00000003ff057819 */ /* 0x000fe80000011405 */
[----:B------:R-:W-:Y:S04]  /*8960*/  IADD3 R5, -R5, 0x30, RZ ;  /* 0x0000003005057810 */ /* 0x000fe80007ffe1ff */
[----:B------:R-:W-:Y:S01]  /*8970*/  ISETP.GE.AND P0, PT, R5, 0x1, PT ;  /* 0x000000010500780c */ /* 0x000fe20003f06270 */
[----:B------:R-:W-:-:S10]  /*8980*/  BRA.DIV ~URZ, `(.L_x_1141) ;  /* 0x0000c7127f007947 */ /* 0x000fd4000b800000 */
[----:B------:R1:W2:Y:S02]  /*8990*/  SHFL.IDX PT, R4, R8, RZ, 0x181f ;  /* 0x00181fff08047589 */ /* 0x0002a400000e0000 */
.L_x_1236:
[----:B------:R-:W-:-:S05]  /*89a0*/  BRA.DIV ~URZ, `(.L_x_1142) ;  /* 0x0000c7627f007947 */ /* 0x000fca000b800000 */
[----:B------:R3:W4:Y:S02]  /*89b0*/  SHFL.IDX PT, R0, R9, RZ, 0x181f ;  /* 0x00181fff09007589 */ /* 0x00072400000e0000 */
.L_x_1237:
        /* <DEDUP_REMOVED lines=13> */
[----:B-----5:R-:W-:Y:S02]  /*8a90*/  @P0 ISETP.GE.AND P1, PT, R7, c[0x0][0x1d4], PT ;  /* 0x0000750007000a0c */ /* 0x020fe40003f26270 */
[----:B---3--:R-:W-:Y:S05]  /*8aa0*/  @P0 IADD3 R6, P2, R0, R6, RZ ;  /* 0x0000000600060210 */ /* 0x008fea0007f5e0ff */
[----:B----4-:R-:W-:Y:S06]  /*8ab0*/  @P0 IMAD.X R7, R4, 0x1, R24, P2 ;  /* 0x0000000104070824 */ /* 0x010fec00010e0618 */
[----:B------:R-:W-:Y:S01]  /*8ac0*/  @!PT LDS RZ, [RZ] ;  /* 0x00000000fffff984 */ /* 0x000fe20000000800 */
[----:B------:R-:W-:Y:S01]  /*8ad0*/  @!PT LDS RZ, [RZ] ;  /* 0x00000000fffff984 */ /* 0x000fe20000000800 */
[----:B------:R-:W-:Y:S01]  /*8ae0*/  @!PT LDS RZ, [RZ] ;  /* 0x00000000fffff984 */ /* 0x000fe20000000800 */
[----:B--2---:R2:W-:Y:S01]  /*8af0*/  @P0 LDGSTS.E.BYPASS.LTC128B.128 [R16+0x14080], [R6.64], !P1 ;  /* 0x1408000006100fae */ /* 0x0045e2000c901d46 */
[----:B------:R-:W-:Y:S02]  /*8b00*/  @P0 ISETP.GE.AND P1, PT, R3, c[0x0][0x1d4], PT ;  /* 0x0000750003000a0c */ /* 0x000fe40003f26270 */
[----:B------:R-:W-:Y:S05]  /*8b10*/  @P0 IADD3 R2, P2, R0, R2, RZ ;  /* 0x0000000200020210 */ /* 0x000fea0007f5e0ff */
[----:B------:R-:W-:Y:S06]  /*8b20*/  @P0 IMAD.X R3, R4, 0x1, R23, P2 ;  /* 0x0000000104030824 */ /* 0x000fec00010e0617 */
[----:B------:R3:W-:Y:S01]  /*8b30*/  @P0 LDGSTS.E.BYPASS.LTC128B.128 [R16+0x15880], [R2.64], !P1 ;  /* 0x1588000002100fae */ /* 0x0007e2000c901d46 */
[----:B------:R-:W-:Y:S02]  /*8b40*/  @P0 ISETP.GE.AND P1, PT, R22, c[0x0][0x1d4], PT ;  /* 0x0000750016000a0c */ /* 0x000fe40003f26270 */
[----:B---3--:R-:W-:Y:S05]  /*8b50*/  @P0 IADD3 R2, P2, R0, R21, RZ ;  /* 0x0000001500020210 */ /* 0x008fea0007f5e0ff */
[----:B------:R-:W-:Y:S06]  /*8b60*/  @P0 IMAD.X R3, R4, 0x1, R20, P2 ;  /* 0x0000000104030824 */ /* 0x000fec00010e0614 */
[----:B------:R3:W-:Y:S01]  /*8b70*/  @P0 LDGSTS.E.BYPASS.LTC128B.128 [R16+0x17080], [R2.64], !P1 ;  /* 0x1708000002100fae */ /* 0x0007e2000c901d46 */
[----:B------:R-:W-:Y:S02]  /*8b80*/  @P0 ISETP.GE.AND P1, PT, R19, c[0x0][0x1d4], PT ;  /* 0x0000750013000a0c */ /* 0x000fe40003f26270 */
[----:B---3--:R-:W-:Y:S05]  /*8b90*/  @P0 IADD3 R2, P2, R0, R18, RZ ;  /* 0x0000001200020210 */ /* 0x008fea0007f5e0ff */
[----:B------:R-:W-:Y:S06]  /*8ba0*/  @P0 IMAD.X R3, R4, 0x1, R17, P2 ;  /* 0x0000000104030824 */ /* 0x000fec00010e0611 */
[----:B------:R2:W-:Y:S01]  /*8bb0*/  @P0 LDGSTS.E.BYPASS.LTC128B.128 [R16+0x18880], [R2.64], !P1 ;  /* 0x1888000002100fae */ /* 0x0005e2000c901d46 */
[----:B------:R-:W-:Y:S01]  /*8bc0*/  ISETP.GE.AND P0, PT, R5, 0x21, PT ;  /* 0x000000210500780c */ /* 0x000fe20003f06270 */
[----:B------:R-:W-:-:S06]  /*8bd0*/  BRA.DIV ~URZ, `(.L_x_1143) ;  /* 0x0000c5927f007947 */ /* 0x000fcc000b800000 */
[----:B------:R3:W4:Y:S04]  /*8be0*/  SHFL.IDX PT, R4, R8, 0x1, 0x181f ;  /* 0x00381f0008047f89 */ /* 0x00072800000e0000 */
[----:B------:R3:W1:Y:S02]  /*8bf0*/  SHFL.IDX PT, R0, R9, 0x1, 0x181f ;  /* 0x00381f0009007f89 */ /* 0x00066400000e0000 */
.L_x_1238:
        /* <DEDUP_REMOVED lines=13> */
[----:B--2---:R-:W-:Y:S02]  /*8cd0*/  @P0 ISETP.GE.AND P1, PT, R7, c[0x0][0x1d4], PT ;  /* 0x0000750007000a0c */ /* 0x004fe40003f26270 */
[----:B-----5:R-:W-:Y:S05]  /*8ce0*/  @P0 IADD3 R6, P2, R0, R6, RZ ;  /* 0x0000000600060210 */ /* 0x020fea0007f5e0ff */
[----:B---3--:R-:W-:Y:S06]  /*8cf0*/  @P0 IMAD.X R7, R4, 0x1, R21, P2 ;  /* 0x0000000104070824 */ /* 0x008fec00010e0615 */
[----:B------:R-:W-:Y:S01]  /*8d00*/  @!PT LDS RZ, [RZ] ;  /* 0x00000000fffff984 */ /* 0x000fe20000000800 */
[----:B------:R-:W-:Y:S01]  /*8d10*/  @!PT LDS RZ, [RZ] ;  /* 0x00000000fffff984 */ /* 0x000fe20000000800 */
[----:B------:R-:W-:Y:S01]  /*8d20*/  @!PT LDS RZ, [RZ] ;  /* 0x00000000fffff984 */ /* 0x000fe20000000800 */
[----:B----4-:R1:W-:Y:S01]  /*8d30*/  @P0 LDGSTS.E.BYPASS.LTC128B.128 [R5+0x15080], [R6.64], !P1 ;  /* 0x1508000006050fae */ /* 0x0103e2000c901d46 */
[----:B------:R-:W-:Y:S02]  /*8d40*/  @P0 ISETP.GE.AND P1, PT, R3, c[0x0][0x1d4], PT ;  /* 0x0000750003000a0c */ /* 0x000fe40003f26270 */
[----:B------:R-:W-:Y:S05]  /*8d50*/  @P0 IADD3 R2, P2, R0, R2, RZ ;  /* 0x0000000200020210 */ /* 0x000fea0007f5e0ff */
[----:B------:R-:W-:Y:S06]  /*8d60*/  @P0 IMAD.X R3, R4, 0x1, R20, P2 ;  /* 0x0000000104030824 */ /* 0x000fec00010e0614 */
[----:B------:R2:W-:Y:S01]  /*8d70*/  @P0 LDGSTS.E.BYPASS.LTC128B.128 [R5+0x16880], [R2.64], !P1 ;  /* 0x1688000002050fae */ /* 0x0005e2000c901d46 */
[----:B------:R-:W-:Y:S02]  /*8d80*/  @P0 ISETP.GE.AND P1, PT, R19, c[0x0][0x1d4], PT ;  /* 0x0000750013000a0c */ /* 0x000fe40003f26270 */
[----:B--2---:R-:W-:Y:S05]  /*8d90*/  @P0 IADD3 R2, P2, R0, R18, RZ ;  /* 0x0000001200020210 */ /* 0x004fea0007f5e0ff */
[----:B------:R-:W-:Y:S06]  /*8da0*/  @P0 IMAD.X R3, R4, 0x1, R17, P2 ;  /* 0x0000000104030824 */ /* 0x000fec00010e0611 */
[----:B------:R2:W-:Y:S01]  /*8db0*/  @P0 LDGSTS.E.BYPASS.LTC128B.128 [R5+0x18080], [R2.64], !P1 ;  /* 0x1808000002050fae */ /* 0x0005e2000c901d46 */
[----:B------:R-:W-:Y:S02]  /*8dc0*/  @P0 ISETP.GE.AND P1, PT, R16, c[0x0][0x1d4], PT ;  /* 0x0000750010000a0c */ /* 0x000fe40003f26270 */
[----:B--2---:R-:W-:Y:S05]  /*8dd0*/  @P0 IADD3 R2, P2, R0, R9, RZ ;  /* 0x0000000900020210 */ /* 0x004fea0007f5e0ff */
[----:B------:R-:W-:Y:S06]  /*8de0*/  @P0 IMAD.X R3, R4, 0x1, R8, P2 ;  /* 0x0000000104030824 */ /* 0x000fec00010e0608 */
[----:B------:R1:W-:Y:S02]  /*8df0*/  @P0 LDGSTS.E.BYPASS.LTC128B.128 [R5+0x19880], [R2.64], !P1 ;  /* 0x1988000002050fae */ /* 0x0003e4000c901d46 */
.L_x_1140:
[----:B---34-:R-:W-:Y:S05]  /*8e00*/  BSYNC B0 ;  /* 0x0000000000007941 */ /* 0x018fea0003800000 */
.L_x_1139:
[----:B------:R-:W3:Y:S01]  /*8e10*/  LDL R4, [R1+0xa4] ;  /* 0x0000a40001047983 */ /* 0x000ee20000100800 */
[----:B-1----:R-:W-:Y:S03]  /*8e20*/  IMAD.MOV.U32 R7, RZ, RZ, c[0x0][0x2c4] ;  /* 0x0000b100ff077624 */ /* 0x002fe600078e00ff */
[----:B--2---:R-:W3:Y:S02]  /*8e30*/  LDL R0, [R1+0xbc] ;  /* 0x0000bc0001007983 */ /* 0x004ee40000100800 */
[----:B------:R-:W-:Y:S02]  /*8e40*/  ISETP.NE.AND P0, PT, R7, 0x1, PT ;  /* 0x000000010700780c */ /* 0x000fe40003f05270 */
[----:B------:R-:W2:Y:S04]  /*8e50*/  LDL R6, [R1+0x34] ;  /* 0x0000340001067983 */ /* 0x000ea80000100800 */
[----:B------:R-:W4:Y:S04]  /*8e60*/  LDL R5, [R1+0xb8] ;  /* 0x0000b80001057983 */ /* 0x000f280000100800 */
[----:B------:R-:W5:Y:S04]  /*8e70*/  LDL R3, [R1+0xa0] ;  /* 0x0000a00001037983 */ /* 0x000f680000100800 */
[----:B------:R-:W5:Y:S04]  /*8e80*/  LDL R2, [R1+0x9c] ;  /* 0x00009c0001027983 */ /* 0x000f680000100800 */
[----:B------:R-:W0:Y:S01]  /*8e90*/  LDGDEPBAR ;  /* 0x00000000000079af */ /* 0x000e220000000000 */
[----:B---3--:R-:W-:Y:S04]  /*8ea0*/  IMAD.IADD R4, R0, 0x1, R4 ;  /* 0x0000000100047824 */ /* 0x008fe800078e0204 */
[----:B------:R-:W-:Y:S05]  /*8eb0*/  @P0 IMAD.HI.U32 R0, R4, c[0x0][0x2c8], RZ ;  /* 0x0000b20004000a27 */ /* 0x000fea00078e00ff */
[----:B------:R-:W-:Y:S01]  /*8ec0*/  @P0 SHF.R.U32.HI R4, RZ, c[0x0][0x2cc], R0 ;  /* 0x0000b300ff040a19 */ /* 0x000fe20000011600 */
[----:B--2---:R-:W-:Y:S05]  /*8ed0*/  IMAD R0, R6, -0x30, RZ ;  /* 0xffffffd006007824 */ /* 0x004fea00078e02ff */
[----:B----4-:R-:W-:Y:S04]  /*8ee0*/  IADD3 R0, -R5, 0x1, R0 ;  /* 0x0000000105007810 */ /* 0x010fe80007ffe100 */
[----:B-----5:R-:W-:Y:S01]  /*8ef0*/  IADD3 R5, -R2, R0, R3 ;  /* 0x0000000002057210 */ /* 0x020fe20007ffe103 */
[----:B------:R-:W-:-:S05]  /*8f00*/  BRA.DIV ~URZ, `(.L_x_1144) ;  /* 0x0000c3227f007947 */ /* 0x000fca000b800000 */
[----:B------:R1:W2:Y:S02]  /*8f10*/  SHFL.IDX PT, R0, R4, RZ, 0x1c1f ;  /* 0x001c1fff04007589 */ /* 0x0002a400000e0000 */
.L_x_1239:
[----:B--2---:R-:W-:Y:S05]  /*8f20*/  IMAD.IADD R0, R5, 0x1, R0 ;  /* 0x0000000105007824 */ /* 0x004fea00078e0200 */
[C---:B------:R-:W-:Y:S02]  /*8f30*/  ISETP.GT.AND P1, PT, R0.reuse, RZ, PT ;  /* 0x000000ff0000720c */ /* 0x040fe40003f24270 */
[C---:B------:R-:W-:Y:S02]  /*8f40*/  ISETP.GT.AND P0, PT, R0.reuse, 0x1, PT ;  /* 0x000000010000780c */ /* 0x040fe40003f04270 */
[C---:B------:R-:W-:Y:S02]  /*8f50*/  ISETP.GT.AND P3, PT, R0.reuse, 0x8, PT ;  /* 0x000000080000780c */ /* 0x040fe40003f64270 */
[C---:B------:R-:W-:Y:S02]  /*8f60*/  ISETP.GT.AND P4, PT, R0.reuse, 0x9, PT ;  /* 0x000000090000780c */ /* 0x040fe40003f84270 */
[----:B------:R-:W-:Y:S02]  /*8f70*/  FSEL R6, R175, -INF , P1 ;  /* 0xff800000af067808 */ /* 0x000fe40000800000 */
[----:B------:R-:W-:Y:S02]  /*8f80*/  ISETP.GT.AND P2, PT, R0, 0x10, PT ;  /* 0x000000100000780c */ /* 0x000fe40003f44270 */
[----:B------:R-:W-:Y:S02]  /*8f90*/  FSEL R21, R174, -INF , P0 ;  /* 0xff800000ae157808 */ /* 0x000fe40000000000 */
[C---:B------:R-:W-:Y:S02]  /*8fa0*/  ISETP.GT.AND P1, PT, R0.reuse, 0x11, PT ;  /* 0x000000110000780c */ /* 0x040fe40003f24270 */
[----:B------:R-:W-:Y:S02]  /*8fb0*/  ISETP.GT.AND P0, PT, R0, 0x18, PT ;  /* 0x000000180000780c */ /* 0x000fe40003f04270 */
[----:B------:R-:W-:Y:S02]  /*8fc0*/  FSEL R20, R173, -INF , P3 ;  /* 0xff800000ad147808 */ /* 0x000fe40001800000 */
[----:B------:R-:W-:Y:S02]  /*8fd0*/  FSEL R19, R172, -INF , P4 ;  /* 0xff800000ac137808 */ /* 0x000fe40002000000 */
[C---:B------:R-:W-:Y:S02]  /*8fe0*/  ISETP.GT.AND P4, PT, R0.reuse, 0x19, PT ;  /* 0x000000190000780c */ /* 0x040fe40003f84270 */
[----:B------:R-:W-:Y:S02]  /*8ff0*/  FSEL R18, R133, -INF , P2 ;  /* 0xff80000085127808 */ /* 0x000fe40001000000 */
[----:B------:R-:W-:Y:S02]  /*9000*/  ISETP.GT.AND P3, PT, R0, 0x20, PT ;  /* 0x000000200000780c */ /* 0x000fe40003f64270 */
[----:B------:R-:W-:Y:S02]  /*9010*/  FSEL R17, R132, -INF , P1 ;  /* 0xff80000084117808 */ /* 0x000fe40000800000 */
[----:B------:R-:W-:Y:S02]  /*9020*/  ISETP.GT.AND P2, PT, R0, 0x21, PT ;  /* 0x000000210000780c */ /* 0x000fe40003f44270 */
[----:B------:R-:W-:Y:S02]  /*9030*/  FSEL R16, R12, -INF , P0 ;  /* 0xff8000000c107808 */ /* 0x000fe40000000000 */
[C---:B------:R-:W-:Y:S02]  /*9040*/  ISETP.GT.AND P1, PT, R0.reuse, 0x28, PT ;  /* 0x000000280000780c */ /* 0x040fe40003f24270 */
[----:B------:R-:W-:Y:S02]  /*9050*/  ISETP.GT.AND P0, PT, R0, 0x29, PT ;  /* 0x000000290000780c */ /* 0x000fe40003f04270 */
[----:B------:R-:W-:Y:S02]  /*9060*/  FSEL R15, R15, -INF , P4 ;  /* 0xff8000000f0f7808 */ /* 0x000fe40002000000 */
[----:B------:R-:W-:Y:S02]  /*9070*/  FSEL R14, R14, -INF , P3 ;  /* 0xff8000000e0e7808 */ /* 0x000fe40001800000 */
[----:B------:R-:W-:Y:S02]  /*9080*/  FSEL R13, R13, -INF , P2 ;  /* 0xff8000000d0d7808 */ /* 0x000fe40001000000 */
[----:B------:R-:W-:Y:S02]  /*9090*/  FSEL R12, R10, -INF , P1 ;  /* 0xff8000000a0c7808 */ /* 0x000fe40000800000 */
[----:B------:R-:W-:Y:S01]  /*90a0*/  FSEL R11, R11, -INF , P0 ;  /* 0xff8000000b0b7808 */ /* 0x000fe20000000000 */
[----:B------:R-:W-:-:S05]  /*90b0*/  BRA.DIV ~URZ, `(.L_x_1145) ;  /* 0x0000c1d27f007947 */ /* 0x000fca000b800000 */
[----:B------:R-:W2:Y:S04]  /*90c0*/  LDL.LU R173, [R1+0x28] ;  /* 0x0000280001ad7983 */ /* 0x000ea80000300800 */
[----:B------:R-:W3:Y:S04]  /*90d0*/  LDL.LU R172, [R1+0x24] ;  /* 0x0000240001ac7983 */ /* 0x000ee80000300800 */
[----:B------:R-:W4:Y:S04]  /*90e0*/  LDL.LU R3, [R1+0x20] ;  /* 0x0000200001037983 */ /* 0x000f280000300800 */
[----:B------:R-:W5:Y:S04]  /*90f0*/  LDL.LU R2, [R1+0x1c] ;  /* 0x00001c0001027983 */ /* 0x000f680000300800 */
[----:B------:R-:W1:Y:S02]  /*9100*/  SHFL.IDX PT, R0, R4, 0x1, 0x1c1f ;  /* 0x003c1f0004007f89 */ /* 0x000e6400000e0000 */
[----:B-1----:R-:W-:Y:S05]  /*9110*/  IMAD.IADD R0, R5, 0x1, R0 ;  /* 0x0000000105007824 */ /* 0x002fea00078e0200 */
[C---:B------:R-:W-:Y:S02]  /*9120*/  ISETP.GT.AND P1, PT, R0.reuse, RZ, PT ;  /* 0x000000ff0000720c */ /* 0x040fe40003f24270 */
[C---:B------:R-:W-:Y:S02]  /*9130*/  ISETP.GT.AND P0, PT, R0.reuse, 0x1, PT ;  /* 0x000000010000780c */ /* 0x040fe40003f04270 */
[C---:B------:R-:W-:Y:S02]  /*9140*/  ISETP.GT.AND P3, PT, R0.reuse, 0x8, PT ;  /* 0x000000080000780c */ /* 0x040fe40003f64270 */
[C---:B------:R-:W-:Y:S02]  /*9150*/  ISETP.GT.AND P4, PT, R0.reuse, 0x9, PT ;  /* 0x000000090000780c */ /* 0x040fe40003f84270 */
[C---:B------:R-:W-:Y:S04]  /*9160*/  ISETP.GT.AND P2, PT, R0.reuse, 0x10, PT ;  /* 0x000000100000780c */ /* 0x040fe80003f44270 */
[----:B------:R-:W-:Y:S02]  /*9170*/  FSEL R25, R171, -INF , P2 ;  /* 0xff800000ab197808 */ /* 0x000fe40001000000 */
[C---:B------:R-:W-:Y:S04]  /*9180*/  ISETP.GT.AND P2, PT, R0.reuse, 0x21, PT ;  /* 0x000000210000780c */ /* 0x040fe80003f44270 */
[----:B------:R-:W-:Y:S02]  /*9190*/  FSEL R9, R179, -INF , P2 ;  /* 0xff800000b3097808 */ /* 0x000fe40001000000 */
[----:B--2---:R-:W-:Y:S02]  /*91a0*/  FSEL R5, R173, -INF , P1 ;  /* 0xff800000ad057808 */ /* 0x004fe40000800000 */
[----:B------:R-:W-:Y:S02]  /*91b0*/  ISETP.GT.AND P1, PT, R0, 0x11, PT ;  /* 0x000000110000780c */ /* 0x000fe40003f24270 */
[----:B---3--:R-:W-:Y:S02]  /*91c0*/  FSEL R132, R172, -INF , P0 ;  /* 0xff800000ac847808 */ /* 0x008fe40000000000 */
[C---:B------:R-:W-:Y:S02]  /*91d0*/  ISETP.GT.AND P0, PT, R0.reuse, 0x18, PT ;  /* 0x000000180000780c */ /* 0x040fe40003f04270 */
[----:B----4-:R-:W-:Y:S02]  /*91e0*/  FSEL R27, R3, -INF , P3 ;  /* 0xff800000031b7808 */ /* 0x010fe40001800000 */
[----:B------:R-:W-:Y:S02]  /*91f0*/  ISETP.GT.AND P3, PT, R0, 0x20, PT ;  /* 0x000000200000780c */ /* 0x000fe40003f64270 */
[----:B-----5:R-:W-:Y:S02]  /*9200*/  FSEL R26, R2, -INF , P4 ;  /* 0xff800000021a7808 */ /* 0x020fe40002000000 */
[----:B------:R-:W-:Y:S02]  /*9210*/  ISETP.GT.AND P4, PT, R0, 0x19, PT ;  /* 0x000000190000780c */ /* 0x000fe40003f84270 */
[----:B------:R-:W-:Y:S02]  /*9220*/  FSEL R24, R170, -INF , P1 ;  /* 0xff800000aa187808 */ /* 0x000fe40000800000 */
        /* <DEDUP_REMOVED lines=37> */
[----:B------:R1:W2:Y:S02]  /*9480*/  SHFL.BFLY PT, R0, R4, 0x1, 0x1f ;  /* 0x0c201f0004007f89 */ /* 0x0002a400000e0000 */
.L_x_1240:
        /* <DEDUP_REMOVED lines=23> */
[----:B------:R-:W-:Y:S05]  /*9600*/  FFMA.FTZ R177, R15, c[0x0][0x2d0], -R2 ;  /* 0x0000b4000fb17a23 */ /* 0x000fea0000010802 */
[----:B------:R-:W1:Y:S10]  /*9610*/  MUFU.EX2 R4, R4 ;  /* 0x0000000400047308 */ /* 0x000e740000000800 */
[----:B------:R2:W-:Y:S10]  /*9620*/  MUFU.EX2 R13, R20 ;  /* 0x00000014000d7308 */ /* 0x0005f40000000800 */
[----:B------:R4:W5:Y:S01]  /*9630*/  MUFU.EX2 R12, R19 ;  /* 0x00000013000c7308 */ /* 0x0009620000000800 */
[----:B---3--:R-:W-:Y:S01]  /*9640*/  FFMA.FTZ R2, R0, R168, R11 ;  /* 0x000000a800027223 */ /* 0x008fe2000001000b */
[----:B-1----:R-:W-:Y:S01]  /*9650*/  F2FP.PACK_AB R168, R4, R11 ;  /* 0x0000000b04a8723e */ /* 0x002fe200000000ff */
[----:B------:R-:W-:Y:S01]  /*9660*/  FMUL.FTZ R16, R0, R144 ;  /* 0x0000009000107220 */ /* 0x000fe20000410000 */
[----:B------:R-:W-:Y:S01]  /*9670*/  MOV R144, R14 ;  /* 0x0000000e00907202 */ /* 0x000fe20000000f00 */
[----:B------:R-:W-:Y:S01]  /*9680*/  FADD.FTZ R6, R4, R2 ;  /* 0x0000000204067221 */ /* 0x000fe20000010000 */
[C---:B------:R-:W-:Y:S01]  /*9690*/  FSEL R2, R3.reuse, RZ, P0 ;  /* 0x000000ff03027208 */ /* 0x040fe20000000000 */
[----:B------:R-:W-:Y:S02]  /*96a0*/  FMUL.FTZ R4, R3, c[0x0][0x2d0] ;  /* 0x0000b40003047a20 */ /* 0x000fe40000410000 */
[----:B------:R-:W-:Y:S01]  /*96b0*/  FMUL.FTZ R17, R0, R145 ;  /* 0x0000009100117220 */ /* 0x000fe20000410000 */
[----:B------:R-:W-:Y:S01]  /*96c0*/  MOV R145, R169 ;  /* 0x000000a900917202 */ /* 0x000fe20000000f00 */
[----:B------:R-:W-:Y:S01]  /*96d0*/  FADD.FTZ R2, -R2, R135 ;  /* 0x0000008702027221 */ /* 0x000fe20000010100 */
[----:B------:R-:W-:Y:S01]  /*96e0*/  FSEL R4, R4, RZ, P0 ;  /* 0x000000ff04047208 */ /* 0x000fe20000000000 */
[----:B--2---:R-:W-:Y:S01]  /*96f0*/  FMUL.FTZ R20, R0, R140 ;  /* 0x0000008c00147220 */ /* 0x004fe20000410000 */
[----:B------:R-:W-:Y:S01]  /*9700*/  MOV R140, R171 ;  /* 0x000000ab008c7202 */ /* 0x000fe20000000f00 */
[----:B------:R-:W-:Y:S02]  /*9710*/  FMUL.FTZ R2, R2, c[0x0][0x2d0] ;  /* 0x0000b40002027a20 */ /* 0x000fe40000410000 */
[--C-:B------:R-:W-:Y:S02]  /*9720*/  FFMA.FTZ R172, R24, c[0x0][0x2d0], -R4.reuse ;  /* 0x0000b40018ac7a23 */ /* 0x100fe40000010804 */
[----:B------:R-:W-:Y:S02]  /*9730*/  FMUL.FTZ R24, R0, R136 ;  /* 0x0000008800187220 */ /* 0x000fe40000410000 */
[----:B------:R-:W2:Y:S01]  /*9740*/  LDL.LU R136, [R1+0x50] ;  /* 0x0000500001887983 */ /* 0x000ea20000300800 */
[--C-:B------:R-:W-:Y:S01]  /*9750*/  FFMA.FTZ R5, R5, c[0x0][0x2d0], -R4.reuse ;  /* 0x0000b40005057a23 */ /* 0x100fe20000010804 */
[----:B------:R-:W1:Y:S01]  /*9760*/  MUFU.EX2 R2, R2 ;  /* 0x0000000200027308 */ /* 0x000e620000000800 */
[--C-:B------:R-:W-:Y:S02]  /*9770*/  FFMA.FTZ R7, R7, c[0x0][0x2d0], -R4.reuse ;  /* 0x0000b40007077a23 */ /* 0x100fe40000010804 */
[--C-:B------:R-:W-:Y:S02]  /*9780*/  FFMA.FTZ R134, R26, c[0x0][0x2d0], -R4.reuse ;  /* 0x0000b4001a867a23 */ /* 0x100fe40000010804 */
[--C-:B------:R-:W-:Y:S02]  /*9790*/  FFMA.FTZ R174, R25, c[0x0][0x2d0], -R4.reuse ;  /* 0x0000b40019ae7a23 */ /* 0x100fe40000010804 */
[--C-:B------:R-:W-:Y:S02]  /*97a0*/  FFMA.FTZ R175, R23, c[0x0][0x2d0], -R4.reuse ;  /* 0x0000b40017af7a23 */ /* 0x100fe40000010804 */
[--C-:B------:R-:W-:Y:S01]  /*97b0*/  FFMA.FTZ R176, R22, c[0x0][0x2d0], -R4.reuse ;  /* 0x0000b40016b07a23 */ /* 0x100fe20000010804 */
[----:B------:R3:W-:Y:S01]  /*97c0*/  MUFU.EX2 R135, R5 ;  /* 0x0000000500877308 */ /* 0x0007e20000000800 */
[--C-:B------:R-:W-:Y:S02]  /*97d0*/  FFMA.FTZ R15, R9, c[0x0][0x2d0], -R4.reuse ;  /* 0x0000b400090f7a23 */ /* 0x100fe40000010804 */
[--C-:B----4-:R-:W-:Y:S02]  /*97e0*/  FFMA.FTZ R19, R8, c[0x0][0x2d0], -R4.reuse ;  /* 0x0000b40008137a23 */ /* 0x110fe40000010804 */
[--C-:B------:R-:W-:Y:S02]  /*97f0*/  FFMA.FTZ R11, R132, c[0x0][0x2d0], -R4.reuse ;  /* 0x0000b400840b7a23 */ /* 0x100fe40000010804 */
[--C-:B------:R-:W-:Y:S01]  /*9800*/  FFMA.FTZ R132, R27, c[0x0][0x2d0], -R4.reuse ;  /* 0x0000b4001b847a23 */ /* 0x100fe20000010804 */
[----:B------:R-:W-:Y:S01]  /*9810*/  MOV R27, R170 ;  /* 0x000000aa001b7202 */ /* 0x000fe20000000f00 */
[----:B------:R-:W-:Y:S01]  /*9820*/  FFMA.FTZ R10, R10, c[0x0][0x2d0], -R4 ;  /* 0x0000b4000a0a7a23 */ /* 0x000fe20000010804 */
[----:B-----5:R-:W-:Y:S01]  /*9830*/  F2FP.PACK_AB R170, R12, R13 ;  /* 0x0000000d0caa723e */ /* 0x020fe200000000ff */
[----:B------:R-:W-:Y:S01]  /*9840*/  FADD.FTZ R4, R13, R6 ;  /* 0x000000060d047221 */ /* 0x000fe20000010000 */
[----:B------:R-:W-:Y:S01]  /*9850*/  MUFU.EX2 R176, R176 ;  /* 0x000000b000b07308 */ /* 0x000fe20000000800 */
[----:B------:R-:W-:Y:S02]  /*9860*/  FMUL.FTZ R25, R0, R137 ;  /* 0x0000008900197220 */ /* 0x000fe40000410000 */
[C---:B-1----:R-:W-:Y:S02]  /*9870*/  FMUL.FTZ R26, R2.reuse, R138 ;  /* 0x0000008a021a7220 */ /* 0x042fe40000410000 */
[C---:B------:R-:W-:Y:S01]  /*9880*/  FMUL.FTZ R6, R2.reuse, R158 ;  /* 0x0000009e02067220 */ /* 0x040fe20000410000 */
[----:B------:R-:W-:Y:S01]  /*9890*/  MOV R158, R27 ;  /* 0x0000001b009e7202 */ /* 0x000fe20000000f00 */
[----:B------:R-:W-:Y:S02]  /*98a0*/  FMUL.FTZ R27, R2, R139 ;  /* 0x0000008b021b7220 */ /* 0x000fe40000410000 */
[----:B------:R-:W-:Y:S02]  /*98b0*/  FADD.FTZ R173, R12, R4 ;  /* 0x000000040cad7221 */ /* 0x000fe40000010000 */
[C---:B------:R-:W-:Y:S02]  /*98c0*/  FMUL.FTZ R12, R0.reuse, R148 ;  /* 0x00000094000c7220 */ /* 0x040fe40000410000 */
[----:B---3--:R-:W-:Y:S01]  /*98d0*/  FMUL.FTZ R5, R0, R157 ;  /* 0x0000009d00057220 */ /* 0x008fe20000410000 */
[----:B------:R-:W-:Y:S01]  /*98e0*/  MOV R157, R7 ;  /* 0x00000007009d7202 */ /* 0x000fe20000000f00 */
[----:B------:R-:W-:Y:S02]  /*98f0*/  FMUL.FTZ R7, R2, R159 ;  /* 0x0000009f02077220 */ /* 0x000fe40000410000 */
[----:B------:R-:W3:Y:S01]  /*9900*/  LDL R159, [R1] ;  /* 0x00000000019f7983 */ /* 0x000ee20000100800 */
[C---:B------:R-:W-:Y:S02]  /*9910*/  FMUL.FTZ R4, R0.reuse, R156 ;  /* 0x0000009c00047220 */ /* 0x040fe40000410000 */
[----:B------:R-:W-:Y:S01]  /*9920*/  FMUL.FTZ R13, R0, R149 ;  /* 0x00000095000d7220 */ /* 0x000fe20000410000 */
[----:B------:R-:W1:Y:S01]  /*9930*/  MUFU.EX2 R156, R11 ;  /* 0x0000000b009c7308 */ /* 0x000e620000000800 */
[----:B------:R-:W-:Y:S02]  /*9940*/  FMUL.FTZ R14, R2, R150 ;  /* 0x00000096020e7220 */ /* 0x000fe40000410000 */
        /* <DEDUP_REMOVED lines=13> */
[----:B------:R-:W4:Y:S01]  /*9a20*/  MUFU.EX2 R150, R134 ;  /* 0x0000008600967308 */ /* 0x000f220000000800 */
[C---:B------:R-:W-:Y:S02]  /*9a30*/  FMUL.FTZ R40, R0.reuse, R40 ;  /* 0x0000002800287220 */ /* 0x040fe40000410000 */
[----:B------:R-:W-:Y:S01]  /*9a40*/  FMUL.FTZ R41, R0, R41 ;  /* 0x0000002900297220 */ /* 0x000fe20000410000 */
[----:B-1----:R-:W-:Y:S01]  /*9a50*/  F2FP.PACK_AB R169, R156, R135 ;  /* 0x000000879ca9723e */ /* 0x002fe200000000ff */
        /* <DEDUP_REMOVED lines=57> */
[----:B-1----:R-:W-:Y:S01]  /*9df0*/  MOV R158, R0 ;  /* 0x00000000009e7202 */ /* 0x002fe20000000f00 */
        /* <DEDUP_REMOVED lines=58> */
[----:B--2---:R-:W-:Y:S02]  /*a1a0*/  FFMA.FTZ R148, R2, R136, R135 ;  /* 0x0000008802947223 */ /* 0x004fe40000010087 */
[----:B------:R-:W1:Y:S01]  /*a1b0*/  LDSM.16.MT88.4 R136, [R239] ;  /* 0x00000000ef88783b */ /* 0x000e620000004200 */
[----:B------:R-:W2:Y:S10]  /*a1c0*/  MUFU.EX2 R2, R179 ;  /* 0x000000b300027308 */ /* 0x000eb40000000800 */
[----:B------:R-:W4:Y:S10]  /*a1d0*/  MUFU.EX2 R135, R178 ;  /* 0x000000b200877308 */ /* 0x000f340000000800 */
[----:B------:R-:W-:Y:S01]  /*a1e0*/  MUFU.EX2 R179, R174 ;  /* 0x000000ae00b37308 */ /* 0x000fe20000000800 */
[----:B--2---:R-:W-:Y:S09]  /*a1f0*/  FADD.FTZ R0, R2, R0 ;  /* 0x0000000002007221 */ /* 0x004ff20000010000 */
[----:B------:R-:W2:Y:S01]  /*a200*/  MUFU.EX2 R178, R172 ;  /* 0x000000ac00b27308 */ /* 0x000ea20000000800 */
        /* <DEDUP_REMOVED lines=12> */
[----:B---3--:R1:W3:Y:S03]  /*a2d0*/  LDSM.16.MT88.4 R136, [R159] ;  /* 0x000000009f88783b */ /* 0x0082e60000004200 */
[----:B-1----:R-:W-:Y:S05]  /*a2e0*/  MOV R159, R141 ;  /* 0x0000008d009f7202 */ /* 0x002fea0000000f00 */
[----:B------:R-:W-:Y:S01]  /*a2f0*/  LDSM.16.MT88.4 R140, [R239+0x800] ;  /* 0x00080000ef8c783b */ /* 0x000fe20000004200 */
        /* <DEDUP_REMOVED lines=40> */
[----:B--2---:R-:W-:Y:S03]  /*a580*/  F2FP.PACK_AB R137, R178, R179 ;  /* 0x000000b3b289723e */ /* 0x004fe600000000ff */
        /* <DEDUP_REMOVED lines=132> */
.L_x_1133:
[----:B------:R-:W2:Y:S04]  /*add0*/  LDL R2, [R1+0x64] ;  /* 0x0000640001027983 */ /* 0x000ea80000100800 */
[----:B-1----:R-:W2:Y:S02]  /*ade0*/  LDL R0, [R1+0x24] ;  /* 0x0000240001007983 */ /* 0x002ea40000100800 */
[----:B--2---:R-:W-:-:S13]  /*adf0*/  ISETP.GE.AND P0, PT, R0, R2, PT ;  /* 0x000000020000720c */ /* 0x004fda0003f06270 */
[----:B------:R-:W-:Y:S05]  /*ae00*/  @!P0 BRA `(.L_x_1147) ;  /* 0x000033a000008947 */ /* 0x000fea0003800000 */
.L_x_1159:
[----:B------:R-:W2:Y:S01]  /*ae10*/  LDL R4, [R1+0x30] ;  /* 0x0000300001047983 */ /* 0x000ea20000100800 */
[----:B------:R-:W-:Y:S04]  /*ae20*/  DEPBAR.LE SB0, 0x0 ;  /* 0x000080000000791a */ /* 0x000fe80000000000 */
[----:B------:R-:W3:Y:S01]  /*ae30*/  LDL R6, [R1+0x98] ;  /* 0x0000980001067983 */ /* 0x000ee20000100800 */
[----:B------:R-:W-:Y:S01]  /*ae40*/  WARPSYNC 0xffffffff ;  /* 0xffffffff00007948 */ /* 0x000fe20003800000 */
[----:B------:R-:W-:Y:S02]  /*ae50*/  MOV R134, R133 ;  /* 0x0000008500867202 */ /* 0x000fe40000000f00 */
        /* <DEDUP_REMOVED lines=26> */
.L_x_1241:
[----:B--2---:R-:W2:Y:S01]  /*b000*/  LDL R5, [R1+0x38] ;  /* 0x0000380001057983 */ /* 0x004ea20000100800 */
[----:B------:R-:W-:Y:S03]  /*b010*/  BSSY B0, `(.L_x_1149) ;  /* 0x000003e000007945 */ /* 0x000fe60003800000 */
[----:B------:R-:W5:Y:S04]  /*b020*/  LDL R4, [R1+0x108] ;  /* 0x0001080001047983 */ /* 0x000f680000100800 */
[----:B----4-:R-:W4:Y:S04]  /*b030*/  LDL R13, [R1+0x18] ;  /* 0x00001800010d7983 */ /* 0x010f280000100800 */
[----:B---3--:R-:W3:Y:S04]  /*b040*/  LDL R135, [R1+0x5c] ;  /* 0x00005c0001877983 */ /* 0x008ee80000100800 */
        /* <DEDUP_REMOVED lines=8> */
[----:B------:R-:W5:Y:S01]  /*b0d0*/  SHFL.IDX PT, R2, R7, RZ, 0x181f ;  /* 0x00181fff07027589 */ /* 0x000f6200000e0000 */
[----:B--2---:R-:W-:Y:S03]  /*b0e0*/  ISETP.GE.AND P4, PT, R5, c[0x0][0x1d4], PT ;  /* 0x0000750005007a0c */ /* 0x004fe60003f86270 */
[----:B------:R-:W2:Y:S01]  /*b0f0*/  LDL R5, [R1+0x3c] ;  /* 0x00003c0001057983 */ /* 0x000ea20000100800 */
[----:B-----5:R-:W-:Y:S02]  /*b100*/  IADD3 R4, P0, R2, R4, RZ ;  /* 0x0000000402047210 */ /* 0x020fe40007f1e0ff */
[----:B---3--:R-:W-:Y:S02]  /*b110*/  ISETP.GE.AND P3, PT, R135, c[0x0][0x1d4], PT ;  /* 0x0000750087007a0c */ /* 0x008fe40003f66270 */
[----:B----4-:R-:W-:Y:S02]  /*b120*/  ISETP.GE.AND P2, PT, R12, c[0x0][0x1d4], PT ;  /* 0x000075000c007a0c */ /* 0x010fe40003f46270 */
[----:B------:R-:W3:Y:S01]  /*b130*/  S2R R12, SR_TID.X ;  /* 0x00000000000c7919 */ /* 0x000ee20000002100 */
[----:B------:R-:W-:Y:S01]  /*b140*/  ISETP.GE.AND P5, PT, R21, c[0x0][0x1d4], PT ;  /* 0x0000750015007a0c */ /* 0x000fe20003fa6270 */
[----:B--2---:R-:W-:Y:S05]  /*b150*/  IMAD.X R5, R0, 0x1, R5, P0 ;  /* 0x0000000100057824 */ /* 0x004fea00000e0605 */
[----:B------:R-:W-:Y:S01]  /*b160*/  @!PT LDS RZ, [RZ] ;  /* 0x00000000fffff984 */ /* 0x000fe20000000800 */
[----:B------:R-:W-:Y:S01]  /*b170*/  @!PT LDS RZ, [RZ] ;  /* 0x00000000fffff984 */ /* 0x000fe20000000800 */
[----:B------:R2:W-:Y:S02]  /*b180*/  LDGSTS.E.BYPASS.LTC128B.128 [R13+0x4080], [R4.64], !P4 ;  /* 0x04080000040d7fae */ /* 0x0005e4000e101d46 */
[----:B--2---:R-:W-:Y:S05]  /*b190*/  IADD3 R4, P0, R2, R23, RZ ;  /* 0x0000001702047210 */ /* 0x004fea0007f1e0ff */
[----:B------:R-:W-:Y:S05]  /*b1a0*/  IMAD.X R5, R0, 0x1, R22, P0 ;  /* 0x0000000100057824 */ /* 0x000fea00000e0616 */
[----:B------:R2:W-:Y:S02]  /*b1b0*/  LDGSTS.E.BYPASS.LTC128B.128 [R13+0x5880], [R4.64], !P3 ;  /* 0x05880000040d7fae */ /* 0x0005e4000d901d46 */
[----:B--2---:R-:W-:Y:S05]  /*b1c0*/  IADD3 R4, P0, R2, R20, RZ ;  /* 0x0000001402047210 */ /* 0x004fea0007f1e0ff */
[----:B------:R-:W-:Y:S01]  /*b1d0*/  IMAD.X R5, R0, 0x1, R15, P0 ;  /* 0x0000000100057824 */ /* 0x000fe200000e060f */
[----:B------:R-:W-:Y:S04]  /*b1e0*/  IADD3 R2, P0, R2, R3, RZ ;  /* 0x0000000302027210 */ /* 0x000fe80007f1e0ff */
[----:B------:R2:W-:Y:S01]  /*b1f0*/  LDGSTS.E.BYPASS.LTC128B.128 [R13+0x7080], [R4.64], !P5 ;  /* 0x07080000040d7fae */ /* 0x0005e2000e901d46 */
[----:B------:R-:W-:Y:S01]  /*b200*/  IMAD.X R3, R0, 0x1, R14, P0 ;  /* 0x0000000100037824 */ /* 0x000fe200000e060e */
[----:B---3--:R-:W-:Y:S04]  /*b210*/  ISETP.GT.AND P0, PT, R12, 0x7f, PT ;  /* 0x0000007f0c00780c */ /* 0x008fe80003f04270 */
[----:B------:R2:W-:Y:S09]  /*b220*/  LDGSTS.E.BYPASS.LTC128B.128 [R13+0x8880], [R2.64], !P2 ;  /* 0x08880000020d7fae */ /* 0x0005f2000d101d46 */
[----:B------:R-:W-:-:S05]  /*b230*/  @P0 BRA `(.L_x_1150) ;  /* 0x000001b000000947 */ /* 0x000fca0003800000 */
[----:B------:R-:W-:-:S05]  /*b240*/  BRA.DIV ~URZ, `(.L_x_1151) ;  /* 0x0000a5527f007947 */ /* 0x000fca000b800000 */
[----:B--2---:R2:W3:Y:S04]  /*b250*/  SHFL.IDX PT, R4, R6, 0x1, 0x181f ;  /* 0x00381f0006047f89 */ /* 0x0044e800000e0000 */
[----:B------:R2:W4:Y:S02]  /*b260*/  SHFL.IDX PT, R0, R7, 0x1, 0x181f ;  /* 0x00381f0007007f89 */ /* 0x00052400000e0000 */
.L_x_1242:
        /* <DEDUP_REMOVED lines=24> */
.L_x_1150:
[----:B------:R-:W-:Y:S05]  /*b3f0*/  BSYNC B0 ;  /* 0x0000000000007941 */ /* 0x000fea0003800000 */
.L_x_1149:
[----:B------:R-:W0:Y:S01]  /*b400*/  LDGDEPBAR ;  /* 0x00000000000079af */ /* 0x000e220000000000 */
[----:B------:R-:W-:Y:S01]  /*b410*/  WARPSYNC 0xffffffff ;  /* 0xffffffff00007948 */ /* 0x000fe20003800000 */
[C---:B-123--:R-:W-:Y:S01]  /*b420*/  HMMA.16816.F32 R4, R160.reuse, R8, RZ ;  /* 0x00000008a004723c */ /* 0x04efe200000018ff */
        /* <DEDUP_REMOVED lines=203> */
[----:B--2---:R-:W-:Y:S03]  /*c0e0*/  IMAD R2, R8, 0x30, R9 ;  /* 0x0000003008027824 */ /* 0x004fe600078e0209 */
[----:B------:R-:W2:Y:S02]  /*c0f0*/  LDL.64 R8, [R1+0x78] ;  /* 0x0000780001087983 */ /* 0x000ea40000100a00 */
[----:B---3--:R-:W-:Y:S05]  /*c100*/  IADD3 R2, R2, -0x30, R3 ;  /* 0xffffffd002027810 */ /* 0x008fea0007ffe003 */
        /* <DEDUP_REMOVED lines=33> */
.L_x_1243:
[----:B------:R-:W-:-:S05]  /*c320*/  BRA.DIV ~URZ, `(.L_x_1155) ;  /* 0x000095a27f007947 */ /* 0x000fca000b800000 */
[----:B------:R3:W4:Y:S02]  /*c330*/  SHFL.IDX PT, R0, R9, RZ, 0x181f ;  /* 0x00181fff09007589 */ /* 0x00072400000e0000 */
.L_x_1244:
        /* <DEDUP_REMOVED lines=28> */
.L_x_1245:
        /* <DEDUP_REMOVED lines=10> */
[----:B-----5:R-:W-:Y:S05]  /*c5a0*/  @P0 IMAD.X R3, R4, 0x1, R21, P1 ;  /* 0x0000000104030824 */ /* 0x020fea00008e0615 */
[----:B------:R-:W-:Y:S01]  /*c5b0*/  @!PT LDS RZ, [RZ] ;  /* 0x00000000fffff984 */ /* 0x000fe20000000800 */
[----:B------:R-:W-:Y:S01]  /*c5c0*/  @!PT LDS RZ, [RZ] ;  /* 0x00000000fffff984 */ /* 0x000fe20000000800 */
[----:B------:R-:W-:Y:S01]  /*c5d0*/  @!PT LDS RZ, [RZ] ;  /* 0x00000000fffff984 */ /* 0x000fe20000000800 */
[----:B---3--:R4:W-:Y:S02]  /*c5e0*/  @P0 LDGSTS.E.BYPASS.LTC128B.128 [R5+0x15080], [R2.64], !P4 ;  /* 0x1508000002050fae */ /* 0x0089e4000e101d46 */
[----:B----4-:R-:W-:Y:S05]  /*c5f0*/  @P0 IADD3 R2, P1, R0, R20, RZ ;  /* 0x0000001400020210 */ /* 0x010fea0007f3e0ff */
[----:B------:R-:W-:Y:S01]  /*c600*/  @P0 IMAD.X R3, R4, 0x1, R7, P1 ;  /* 0x0000000104030824 */ /* 0x000fe200008e0607 */
[----:B------:R-:W-:Y:S04]  /*c610*/  @P0 IADD3 R6, P1, R0, R6, RZ ;  /* 0x0000000600060210 */ /* 0x000fe80007f3e0ff */
[----:B------:R1:W-:Y:S01]  /*c620*/  @P0 LDGSTS.E.BYPASS.LTC128B.128 [R5+0x16880], [R2.64], !P3 ;  /* 0x1688000002050fae */ /* 0x0003e2000d901d46 */
[----:B------:R-:W-:Y:S05]  /*c630*/  @P0 IMAD.X R7, R4, 0x1, R19, P1 ;  /* 0x0000000104070824 */ /* 0x000fea00008e0613 */
[----:B------:R2:W-:Y:S01]  /*c640*/  @P0 LDGSTS.E.BYPASS.LTC128B.128 [R5+0x18080], [R6.64], !P5 ;  /* 0x1808000006050fae */ /* 0x0005e2000e901d46 */
[----:B-1----:R-:W-:Y:S05]  /*c650*/  @P0 IADD3 R2, P1, R0, R9, RZ ;  /* 0x0000000900020210 */ /* 0x002fea0007f3e0ff */
[----:B------:R-:W-:Y:S05]  /*c660*/  @P0 IMAD.X R3, R4, 0x1, R8, P1 ;  /* 0x0000000104030824 */ /* 0x000fea00008e0608 */
[----:B------:R2:W-:Y:S03]  /*c670*/  @P0 LDGSTS.E.BYPASS.LTC128B.128 [R5+0x19880], [R2.64], !P2 ;  /* 0x1988000002050fae */ /* 0x0005e6000d101d46 */
.L_x_1153:
[----:B--234-:R-:W-:Y:S05]  /*c680*/  BSYNC B0 ;  /* 0x0000000000007941 */ /* 0x01cfea0003800000 */
.L_x_1152:
        /* <DEDUP_REMOVED lines=29> */
.L_x_1246:
[----:B-12---:R-:W-:Y:S01]  /*c860*/  FMNMX.FTZ R4, R4, R0, !PT ;  /* 0x0000000004047209 */ /* 0x006fe20007810000 */
[----:B------:R-:W-:-:S05]  /*c870*/  BRA.DIV ~URZ, `(.L_x_1158) ;  /* 0x000091b27f007947 */ /* 0x000fca000b800000 */
[----:B------:R-:W1:Y:S02]  /*c880*/  SHFL.BFLY PT, R0, R4, 0x1, 0x1f ;  /* 0x0c201f0004007f89 */ /* 0x000e6400000e0000 */
[----:B-1----:R-:W-:Y:S02]  /*c890*/  FMNMX.FTZ R133, R4, R0, !PT ;  /* 0x0000000004857209 */ /* 0x002fe40007810000 */
[----:B------:R-:W1:Y:S02]  /*c8a0*/  SHFL.BFLY PT, R0, R5, 0x2, 0x1f ;  /* 0x0c401f0005007f89 */ /* 0x000e6400000e0000 */
[----:B-1----:R-:W-:Y:S05]  /*c8b0*/  FMNMX.FTZ R4, R5, R0, !PT ;  /* 0x0000000005047209 */ /* 0x002fea0007810000 */
[----:B------:R1:W2:Y:S02]  /*c8c0*/  SHFL.BFLY PT, R0, R4, 0x1, 0x1f ;  /* 0x0c201f0004007f89 */ /* 0x0002a400000e0000 */
.L_x_1247:
        /* <DEDUP_REMOVED lines=398> */
.L_x_1147:
[----:B------:R-:W-:Y:S05]  /*e1b0*/  BRA.DIV ~URZ, `(.L_x_1160) ;  /* 0x000079427f007947 */ /* 0x000fea000b800000 */
[----:B------:R-:W2:Y:S04]  /*e1c0*/  LDL R2, [R1+0x54] ;  /* 0x0000540001027983 */ /* 0x000ea80000100800 */
[----:B--2---:R1:W2:Y:S02]  /*e1d0*/  SHFL.BFLY PT, R0, R2, 0x2, 0x1f ;  /* 0x0c401f0002007f89 */ /* 0x0042a400000e0000 */
.L_x_1248:
[----:B-1----:R-:W3:Y:S02]  /*e1e0*/  LDL.LU R2, [R1+0x54] ;  /* 0x0000540001027983 */ /* 0x002ee40000300800 */
[----:B--23--:R-:W-:Y:S01]  /*e1f0*/  FADD.FTZ R5, R0, R2 ;  /* 0x0000000200057221 */ /* 0x00cfe20000010000 */
[----:B------:R-:W-:Y:S05]  /*e200*/  BRA.DIV ~URZ, `(.L_x_1161) ;  /* 0x000079427f007947 */ /* 0x000fea000b800000 */
[----:B------:R-:W2:Y:S04]  /*e210*/  LDL.LU R2, [R1+0x50] ;  /* 0x0000500001027983 */ /* 0x000ea80000300800 */
[----:B--2---:R-:W1:Y:S02]  /*e220*/  SHFL.BFLY PT, R0, R2, 0x2, 0x1f ;  /* 0x0c401f0002007f89 */ /* 0x004e6400000e0000 */
[----:B-1----:R-:W-:-:S02]  /*e230*/  FADD.FTZ R4, R0, R2 ;  /* 0x0000000200047221 */ /* 0x002fc40000010000 */
[----:B------:R-:W1:Y:S04]  /*e240*/  SHFL.BFLY PT, R0, R5, 0x1, 0x1f ;  /* 0x0c201f0005007f89 */ /* 0x000e6800000e0000 */
[----:B------:R2:W3:Y:S01]  /*e250*/  SHFL.BFLY PT, R3, R4, 0x1, 0x1f ;  /* 0x0c201f0004037f89 */ /* 0x0004e200000e0000 */
[----:B-1----:R-:W-:-:S05]  /*e260*/  FADD.FTZ R5, R5, R0 ;  /* 0x0000000005057221 */ /* 0x002fca0000010000 */
.L_x_1249:
        /* <DEDUP_REMOVED lines=148> */
.L_x_1120:
        /* <DEDUP_REMOVED lines=19> */
.L_x_1163:
[----:B-1----:R-:W-:Y:S05]  /*ece0*/  BSYNC B0 ;  /* 0x0000000000007941 */ /* 0x002fea0003800000 */
.L_x_1162:
        /* <DEDUP_REMOVED lines=166> */
.L_x_1166:
        /* <DEDUP_REMOVED lines=12> */
[----:B-----5:R-:W-:-:S07]  /*f810*/  SHF.R.S32.HI R11, RZ, 0x1f, R0 ;  /* 0x0000001fff0b7819 */ /* 0x020fce0000011400 */
[----:B------:R-:W1:Y:S08]  /*f820*/  LDC.64 R12, c[0x0][R15+0x168] ;  /* 0x00005a000f0c7b82 */ /* 0x000e700000000a00 */
[----:B------:R-:W1:Y:S01]  /*f830*/  LDC.64 R16, c[0x0][R15+0x178] ;  /* 0x00005e000f107b82 */ /* 0x000e620000000a00 */
[----:B--2---:R-:W-:Y:S02]  /*f840*/  SEL R8, R6, RZ, !P0 ;  /* 0x000000ff06087207 */ /* 0x004fe40004000000 */
[----:B---3--:R-:W-:-:S02]  /*f850*/  LOP3.LUT R10, R3, 0xffff, RZ, 0xc0, !PT ;  /* 0x0000ffff030a7812 */ /* 0x008fc400078ec0ff */
[----:B----4-:R-:W-:Y:S01]  /*f860*/  SEL R3, R2, RZ, !P0 ;  /* 0x000000ff02037207 */ /* 0x010fe20004000000 */
[----:B-1----:R-:W-:Y:S02]  /*f870*/  IMAD R2, R5, R8, RZ ;  /* 0x0000000805027224 */ /* 0x002fe400078e02ff */
[----:B------:R-:W-:Y:S02]  /*f880*/  IMAD R6, R13, R10, RZ ;  /* 0x0000000a0d067224 */ /* 0x000fe400078e02ff */
[C---:B------:R-:W-:Y:S02]  /*f890*/  IMAD R7, R4.reuse, R3, R2 ;  /* 0x0000000304077224 */ /* 0x040fe400078e0202 */
[----:B------:R-:W-:-:S04]  /*f8a0*/  IMAD.WIDE.U32 R2, R4, R8, RZ ;  /* 0x0000000804027225 */ /* 0x000fc800078e00ff */
[----:B------:R-:W-:-:S04]  /*f8b0*/  IMAD.WIDE.U32 R4, R12, R10, RZ ;  /* 0x0000000a0c047225 */ /* 0x000fc800078e00ff */
[----:B------:R-:W-:Y:S01]  /*f8c0*/  IMAD.IADD R7, R3, 0x1, R7 ;  /* 0x0000000103077824 */ /* 0x000fe200078e0207 */
[----:B------:R-:W-:Y:S01]  /*f8d0*/  IADD3 R12, P1, P0, R2, R4, R0 ;  /* 0x00000004020c7210 */ /* 0x000fe2000783e000 */
[----:B------:R-:W-:Y:S02]  /*f8e0*/  IMAD.MOV.U32 R2, RZ, RZ, c[0x0][0x4e8] ;  /* 0x00013a00ff027624 */ /* 0x000fe400078e00ff */
[----:B------:R-:W-:Y:S02]  /*f8f0*/  IMAD.IADD R4, R5, 0x1, R6 ;  /* 0x0000000105047824 */ /* 0x000fe400078e0206 */
[----:B------:R-:W-:Y:S01]  /*f900*/  IMAD.IADD R9, R9, 0x1, R110 ;  /* 0x0000000109097824 */ /* 0x000fe200078e026e */
[----:B------:R-:W-:Y:S02]  /*f910*/  ISETP.NE.AND P3, PT, R2, 0x1, PT ;  /* 0x000000010200780c */ /* 0x000fe40003f65270 */
[----:B------:R-:W-:Y:S02]  /*f920*/  SEL R2, R107, RZ, P2 ;  /* 0x000000ff6b027207 */ /* 0x000fe40001000000 */
[----:B------:R-:W-:-:S03]  /*f930*/  IADD3.X R7, R7, R4, R11, P1, P0 ;  /* 0x0000000407077210 */ /* 0x000fc60000fe040b */
        /* <DEDUP_REMOVED lines=8> */
[--C-:B------:R-:W-:Y:S01]  /*f9c0*/  SHF.R.S32.HI R3, RZ, 0x1f, R2.reuse ;  /* 0x0000001fff037819 */ /* 0x100fe20000011402 */
[----:B------:R-:W3:Y:S01]  /*f9d0*/  S2R R111, SR_TID.X ;  /* 0x00000000006f7919 */ /* 0x000ee20000002100 */
[----:B------:R-:W-:Y:S02]  /*f9e0*/  IMAD.MOV R2, RZ, RZ, -R2 ;  /* 0x000000ffff027224 */ /* 0x000fe400078e0a02 */
[----:B------:R-:W-:Y:S02]  /*f9f0*/  IMAD.IADD R6, R5, 0x1, R6 ;  /* 0x0000000105067824 */ /* 0x000fe400078e0206 */
[----:B------:R-:W-:-:S03]  /*fa00*/  IMAD R2, R2, c[0x0][0x4e8], R9 ;  /* 0x00013a0002027a24 */ /* 0x000fc600078e0209 */
[----:B------:R-:W-:Y:S02]  /*fa10*/  IADD3.X R5, R3, R7, R6, P1, P0 ;  /* 0x0000000703057210 */ /* 0x000fe40000fe0406 */
[----:B------:R-:W-:Y:S02]  /*fa20*/  SHF.R.S32.HI R6, RZ, 0x1f, R2 ;  /* 0x0000001fff067819 */ /* 0x000fe40000011402 */
[----:B---3--:R-:W-:-:S04]  /*fa30*/  SHF.R.S32.HI R107, RZ, 0x1f, R111 ;  /* 0x0000001fff6b7819 */ /* 0x008fc8000001146f */
[----:B------:R-:W-:Y:S01]  /*fa40*/  LEA.HI R107, R107, R111, RZ, 0x5 ;  /* 0x0000006f6b6b7211 */ /* 0x000fe200078f28ff */
        /* <DEDUP_REMOVED lines=9> */
[----:B------:R-:W-:Y:S02]  /*fae0*/  LOP3.LUT R107, R107, 0xffffffe0, RZ, 0xc0, !PT ;  /* 0xffffffe06b6b7812 */ /* 0x000fe400078ec0ff */
[----:B------:R-:W-:Y:S01]  /*faf0*/  LEA.HI.X R2, R2, R5, R3, 0x2, P0 ;  /* 0x0000000502027211 */ /* 0x000fe200000f1403 */
[----:B------:R-:W-:Y:S02]  /*fb00*/  SHFL.IDX PT, R6, R4, RZ, 0x1c1f ;  /* 0x001c1fff04067589 */ /* 0x000fe400000e0000 */
[----:B------:R-:W-:-:S02]  /*fb10*/  IMAD.IADD R107, R111, 0x1, -R107 ;  /* 0x000000016f6b7824 */ /* 0x000fc400078e0a6b */
[----:B------:R-:W1:Y:S01]  /*fb20*/  SHFL.IDX PT, R7, R2, RZ, 0x1c1f ;  /* 0x001c1fff02077589 */ /* 0x000e6200000e0000 */
[----:B------:R-:W-:-:S03]  /*fb30*/  IMAD R13, R14, c[0x0][0x4e8], RZ ;  /* 0x00013a000e0d7a24 */ /* 0x000fc600078e02ff */
[----:B------:R-:W-:Y:S01]  /*fb40*/  SHFL.IDX PT, R4, R4, 0x1, 0x1c1f ;  /* 0x003c1f0004047f89 */ /* 0x000fe200000e0000 */
[----:B------:R-:W-:-:S03]  /*fb50*/  LOP3.LUT P0, RZ, R107, 0x3, RZ, 0xc0, !PT ;  /* 0x000000036bff7812 */ /* 0x000fc6000780c0ff */
[----:B------:R2:W3:Y:S02]  /*fb60*/  SHFL.IDX PT, R5, R2, 0x1, 0x1c1f ;  /* 0x003c1f0002057f89 */ /* 0x0004e400000e0000 */
        /* <DEDUP_REMOVED lines=15> */
[----:B------:R-:W-:Y:S02]  /*fc60*/  IMAD R0, R0, c[0x0][0x3a4], R11 ;  /* 0x0000e90000007a24 */ /* 0x000fe400078e020b */
[----:B------:R-:W-:-:S03]  /*fc70*/  IMAD R5, R5, c[0x0][0x3f0], RZ ;  /* 0x0000fc0005057a24 */ /* 0x000fc600078e02ff */
[----:B------:R-:W-:Y:S01]  /*fc80*/  IADD3 R3, R3, R0, RZ ;  /* 0x0000000003037210 */ /* 0x000fe20007ffe0ff */
[----:B------:R-:W-:-:S04]  /*fc90*/  IMAD R7, R8, c[0x0][0x3f4], R5 ;  /* 0x0000fd0008077a24 */ /* 0x000fc800078e0205 */
[----:B------:R-:W-:-:S04]  /*fca0*/  IMAD.WIDE.U32 R2, R10, c[0x0][0x3e8], R2 ;  /* 0x0000fa000a027a25 */ /* 0x000fc800078e0002 */
[----:B------:R-:W-:-:S04]  /*fcb0*/  IMAD R3, R10, c[0x0][0x3ec], R3 ;  /* 0x0000fb000a037a24 */ /* 0x000fc800078e0203 */
[----:B------:R-:W-:-:S05]  /*fcc0*/  IMAD.WIDE.U32 R2, R8, c[0x0][0x3f0], R2 ;  /* 0x0000fc0008027a25 */ /* 0x000fca00078e0002 */
[----:B------:R-:W-:Y:S02]  /*fcd0*/  IADD3 R3, R3, R7, RZ ;  /* 0x0000000703037210 */ /* 0x000fe40007ffe0ff */
[----:B--2---:R-:W-:Y:S01]  /*fce0*/  IADD3 R4, R16, R110, RZ ;  /* 0x0000006e10047210 */ /* 0x004fe20007ffe0ff */
[----:B---3--:R1:W2:Y:S04]  /*fcf0*/  LDS.128 R28, [R107+0x80] ;  /* 0x000080006b1c7984 */ /* 0x0082a80000000c00 */
[----:B------:R-:W-:Y:S01]  /*fd00*/  @P3 IMAD.HI.U32 R6, R4, c[0x0][0x4ec], RZ ;  /* 0x00013b0004063a27 */ /* 0x000fe200078e00ff */
[----:B------:R-:W-:Y:S01]  /*fd10*/  MOV R0, R4 ;  /* 0x0000000400007202 */ /* 0x000fe20000000f00 */
[----:B------:R1:W3:Y:S03]  /*fd20*/  LDS.128 R44, [R107+0x1080] ;  /* 0x001080006b2c7984 */ /* 0x0002e60000000c00 */
[----:B------:R-:W-:Y:S01]  /*fd30*/  @P3 SHF.R.U32.HI R0, RZ, c[0x0][0x4f0], R6 ;  /* 0x00013c00ff003a19 */ /* 0x000fe20000011606 */
[----:B------:R1:W4:Y:S03]  /*fd40*/  LDS.128 R60, [R107+0x2080] ;  /* 0x002080006b3c7984 */ /* 0x0003260000000c00 */
[----:B------:R-:W-:Y:S01]  /*fd50*/  SHF.R.S32.HI R6, RZ, 0x1f, R0 ;  /* 0x0000001fff067819 */ /* 0x000fe20000011400 */
[C---:B------:R-:W-:Y:S01]  /*fd60*/  IMAD.WIDE.U32 R2, R0.reuse, c[0x0][0x3e0], R2 ;  /* 0x0000f80000027a25 */ /* 0x040fe200078e0002 */
[----:B------:R1:W1:Y:S01]  /*fd70*/  LDS.128 R72, [R107+0x3080] ;  /* 0x003080006b487984 */ /* 0x0002620000000c00 */
[----:B------:R-:W-:-:S02]  /*fd80*/  IADD3 R5, -R0, RZ, RZ ;  /* 0x000000ff00057210 */ /* 0x000fc40007ffe1ff */
[----:B------:R-:W-:Y:S01]  /*fd90*/  IMAD R6, R6, c[0x0][0x3e0], RZ ;  /* 0x0000f80006067a24 */ /* 0x000fe200078e02ff */
[----:B------:R1:W1:Y:S02]  /*fda0*/  LDS.128 R24, [R107+0x4080] ;  /* 0x004080006b187984 */ /* 0x0002640000000c00 */
[----:B------:R-:W-:Y:S02]  /*fdb0*/  IMAD R4, R5, c[0x0][0x4e8], R4 ;  /* 0x00013a0005047a24 */ /* 0x000fe400078e0204 */
[----:B------:R1:W1:Y:S01]  /*fdc0*/  LDS.128 R40, [R107+0x5080] ;  /* 0x005080006b287984 */ /* 0x0002620000000c00 */
[----:B------:R-:W-:Y:S02]  /*fdd0*/  IMAD R5, R0, c[0x0][0x3e4], R6 ;  /* 0x0000f90000057a24 */ /* 0x000fe400078e0206 */
[----:B------:R-:W-:Y:S01]  /*fde0*/  SHF.R.S32.HI R0, RZ, 0x1f, R4 ;  /* 0x0000001fff007819 */ /* 0x000fe20000011404 */
[----:B------:R1:W1:Y:S02]  /*fdf0*/  LDS.128 R56, [R107+0x6080] ;  /* 0x006080006b387984 */ /* 0x0002640000000c00 */
[----:B------:R-:W-:-:S02]  /*fe00*/  IADD3 R3, R3, R5, RZ ;  /* 0x0000000503037210 */ /* 0x000fc40007ffe0ff */
[----:B------:R1:W1:Y:S01]  /*fe10*/  LDS.128 R68, [R107+0x7080] ;  /* 0x007080006b447984 */ /* 0x0002620000000c00 */
[----:B------:R-:W-:Y:S02]  /*fe20*/  IMAD R0, R0, c[0x0][0x3d8], RZ ;  /* 0x0000f60000007a24 */ /* 0x000fe400078e02ff */
[C---:B------:R-:W-:Y:S01]  /*fe30*/  IMAD.WIDE.U32 R2, R4.reuse, c[0x0][0x3d8], R2 ;  /* 0x0000f60004027a25 */ /* 0x040fe200078e0002 */
[----:B------:R1:W1:Y:S03]  /*fe40*/  LDS.128 R20, [R107+0x8080] ;  /* 0x008080006b147984 */ /* 0x0002660000000c00 */
[----:B------:R-:W-:Y:S01]  /*fe50*/  IMAD R0, R4, c[0x0][0x3dc], R0 ;  /* 0x0000f70004007a24 */ /* 0x000fe200078e0200 */
[----:B------:R1:W1:Y:S01]  /*fe60*/  LDS.128 R36, [R107+0x9080] ;  /* 0x009080006b247984 */ /* 0x0002620000000c00 */
[----:B------:R-:W-:-:S03]  /*fe70*/  LEA R14, P0, R2, c[0x0][0x380], 0x1 ;  /* 0x0000e000020e7a11 */ /* 0x000fc600078008ff */
[----:B------:R1:W1:Y:S01]  /*fe80*/  LDS.128 R52, [R107+0xa080] ;  /* 0x00a080006b347984 */ /* 0x0002620000000c00 */
[----:B------:R-:W-:-:S03]  /*fe90*/  IADD3 R0, R3, R0, RZ ;  /* 0x0000000003007210 */ /* 0x000fc60007ffe0ff */
[----:B------:R1:W1:Y:S01]  /*fea0*/  LDS.128 R64, [R107+0xb080] ;  /* 0x00b080006b407984 */ /* 0x0002620000000c00 */
[----:B------:R-:W-:-:S03]  /*feb0*/  LEA.HI.X R5, R2, c[0x0][0x384], R0, 0x1, P0 ;  /* 0x0000e10002057a11 */ /* 0x000fc600000f0c00 */
[----:B------:R1:W1:Y:S04]  /*fec0*/  LDS.128 R16, [R107+0xc080] ;  /* 0x00c080006b107984 */ /* 0x0002680000000c00 */
[----:B------:R1:W1:Y:S04]  /*fed0*/  LDS.128 R32, [R107+0xd080] ;  /* 0x00d080006b207984 */ /* 0x0002680000000c00 */
[----:B------:R1:W1:Y:S04]  /*fee0*/  LDS.128 R48, [R107+0xe080] ;  /* 0x00e080006b307984 */ /* 0x0002680000000c00 */
[----:B------:R1:W1:Y:S01]  /*fef0*/  LDS.128 R76, [R107+0xf080] ;  /* 0x00f080006b4c7984 */ /* 0x0002620000000c00 */
[----:B------:R-:W-:Y:S05]  /*ff00*/  BRA.DIV ~URZ, `(.L_x_1168) ;  /* 0x00005d427f007947 */ /* 0x000fea000b800000 */
[----:B--234-:R2:W3:Y:S02]  /*ff10*/  SHFL.IDX PT, R4, R5, RZ, 0x181f ;  /* 0x00181fff05047589 */ /* 0x01c4e400000e0000 */
.L_x_1250:
[----:B------:R-:W-:Y:S05]  /*ff20*/  BRA.DIV ~URZ, `(.L_x_1169) ;  /* 0x00005d927f007947 */ /* 0x000fea000b800000 */
[----:B------:R4:W2:Y:S02]  /*ff30*/  SHFL.IDX PT, R0, R14, RZ, 0x181f ;  /* 0x00181fff0e007589 */ /* 0x0008a400000e0000 */
.L_x_1251:
        /* <DEDUP_REMOVED lines=33> */
.L_x_1171:
[----:B------:R-:W-:Y:S05]  /*10150*/  BSYNC B0 ;  /* 0x0000000000007941 */ /* 0x000fea0003800000 */
.L_x_1170:
[----:B------:R-:W-:Y:S05]  /*10160*/  BRA.DIV ~URZ, `(.L_x_1172) ;  /* 0x00005bb27f007947 */ /* 0x000fea000b800000 */
[----:B---3--:R3:W4:Y:S04]  /*10170*/  SHFL.IDX PT, R4, R5, 0x1, 0x181f ;  /* 0x00381f0005047f89 */ /* 0x00872800000e0000 */
[----:B--2---:R3:W2:Y:S02]  /*10180*/  SHFL.IDX PT, R0, R14, 0x1, 0x181f ;  /* 0x00381f000e007f89 */ /* 0x0046a400000e0000 */
.L_x_1252:
        /* <DEDUP_REMOVED lines=28> */
.L_x_1174:
[----:B------:R-:W-:Y:S05]  /*10350*/  BSYNC B0 ;  /* 0x0000000000007941 */ /* 0x000fea0003800000 */
.L_x_1173:
[----:B------:R-:W-:Y:S05]  /*10360*/  BRA.DIV ~URZ, `(.L_x_1175) ;  /* 0x00005a727f007947 */ /* 0x000fea000b800000 */
[----:B----4-:R4:W3:Y:S02]  /*10370*/  SHFL.IDX PT, R4, R5, 0x2, 0x181f ;  /* 0x00581f0005047f89 */ /* 0x0108e400000e0000 */
.L_x_1253:
[----:B------:R-:W-:Y:S05]  /*10380*/  BRA.DIV ~URZ, `(.L_x_1176) ;  /* 0x00005ac27f007947 */ /* 0x000fea000b800000 */
[----:B--2---:R2:W4:Y:S02]  /*10390*/  SHFL.IDX PT, R0, R14, 0x2, 0x181f ;  /* 0x00581f000e007f89 */ /* 0x00452400000e0000 */
.L_x_1254:
        /* <DEDUP_REMOVED lines=28> */
.L_x_1178:
[----:B------:R-:W-:Y:S05]  /*10560*/  BSYNC B0 ;  /* 0x0000000000007941 */ /* 0x000fea0003800000 */
.L_x_1177:
[----:B------:R-:W-:Y:S05]  /*10570*/  BRA.DIV ~URZ, `(.L_x_1179) ;  /* 0x000059327f007947 */ /* 0x000fea000b800000 */
[----:B---3--:R3:W1:Y:S04]  /*10580*/  SHFL.IDX PT, R4, R5, 0x3, 0x181f ;  /* 0x00781f0005047f89 */ /* 0x00866800000e0000 */
[----:B----4-:R3:W4:Y:S02]  /*10590*/  SHFL.IDX PT, R0, R14, 0x3, 0x181f ;  /* 0x00781f000e007f89 */ /* 0x01072400000e0000 */
.L_x_1255:
        /* <DEDUP_REMOVED lines=29> */
.L_x_1167:
[----:B-1----:R-:W2:Y:S01]  /*10770*/  LDL.LU R5, [R1+0xf8] ;  /* 0x0000f80001057983 */ /* 0x002ea20000300800 */
[----:B------:R-:W-:-:S04]  /*10780*/  IMAD R2, R11, c[0x0][0x408], RZ ;  /* 0x000102000b027a24 */ /* 0x000fc800078e02ff */
[C---:B------:R-:W-:Y:S02]  /*10790*/  IMAD R4, R0.reuse, c[0x0][0x40c], R2 ;  /* 0x0001030000047a24 */ /* 0x040fe400078e0202 */
[----:B------:R-:W-:Y:S01]  /*107a0*/  IMAD.WIDE.U32 R2, R0, c[0x0][0x408], RZ ;  /* 0x0001020000027a25 */ /* 0x000fe200078e00ff */
[----:B------:R-:W-:-:S04]  /*107b0*/  SHF.R.S32.HI R0, RZ, 0x1f, R8 ;  /* 0x0000001fff007819 */ /* 0x000fc80000011408 */
[----:B------:R-:W-:Y:S01]  /*107c0*/  IADD3 R3, R3, R4, RZ ;  /* 0x0000000403037210 */ /* 0x000fe20007ffe0ff */
[----:B------:R-:W-:Y:S02]  /*107d0*/  IMAD R0, R0, c[0x0][0x440], RZ ;  /* 0x0001100000007a24 */ /* 0x000fe400078e02ff */
[----:B------:R-:W-:-:S04]  /*107e0*/  @P3 IMAD.HI.U32 R4, R9, c[0x0][0x4ec], RZ ;  /* 0x00013b0009043a27 */ /* 0x000fc800078e00ff */
        /* <DEDUP_REMOVED lines=25> */
.L_x_1256:
[----:B------:R-:W-:Y:S05]  /*10980*/  BRA.DIV ~URZ, `(.L_x_1182) ;  /* 0x000056527f007947 */ /* 0x000fea000b800000 */
[----:B------:R3:W4:Y:S02]  /*10990*/  SHFL.IDX PT, R0, R12, RZ, 0x1c1f ;  /* 0x001c1fff0c007589 */ /* 0x00072400000e0000 */
.L_x_1257:
        /* <DEDUP_REMOVED lines=194> */
.L_x_1184:
[----:B------:R-:W-:Y:S05]  /*115c0*/  BSYNC B0 ;  /* 0x0000000000007941 */ /* 0x000fea0003800000 */
.L_x_1183:
[----:B------:R-:W-:Y:S05]  /*115d0*/  BRA.DIV ~URZ, `(.L_x_1185) ;  /* 0x00004a627f007947 */ /* 0x000fea000b800000 */
[----:B--2---:R2:W1:Y:S04]  /*115e0*/  SHFL.IDX PT, R4, R5, 0x1, 0x1c1f ;  /* 0x003c1f0005047f89 */ /* 0x00446800000e0000 */
[----:B----4-:R2:W4:Y:S02]  /*115f0*/  SHFL.IDX PT, R0, R12, 0x1, 0x1c1f ;  /* 0x003c1f000c007f89 */ /* 0x01052400000e0000 */
.L_x_1258:
        /* <DEDUP_REMOVED lines=212> */
.L_x_1165:
        /* <DEDUP_REMOVED lines=22> */
.L_x_1186:
        /* <DEDUP_REMOVED lines=60> */
.L_x_1188:
[----:B------:R-:W-:Y:S05]  /*12860*/  BSYNC B0 ;  /* 0x0000000000007941 */ /* 0x000fea0003800000 */
.L_x_1187:
        /* <DEDUP_REMOVED lines=36> */
.L_x_1259:
[----:B------:R-:W-:Y:S05]  /*12ab0*/  BRA.DIV ~URZ, `(.L_x_1190) ;  /* 0x000036b27f007947 */ /* 0x000fea000b800000 */
[----:B------:R3:W4:Y:S02]  /*12ac0*/  SHFL.IDX PT, R0, R14, RZ, 0x181f ;  /* 0x00181fff0e007589 */ /* 0x00072400000e0000 */
.L_x_1260:
        /* <DEDUP_REMOVED lines=34> */
.L_x_1192:
[----:B------:R-:W-:Y:S05]  /*12cf0*/  BSYNC B0 ;  /* 0x0000000000007941 */ /* 0x000fea0003800000 */
.L_x_1191:
[----:B------:R-:W-:Y:S05]  /*12d00*/  BRA.DIV ~URZ, `(.L_x_1193) ;  /* 0x000034c27f007947 */ /* 0x000fea000b800000 */
[----:B--2---:R2:W1:Y:S04]  /*12d10*/  SHFL.IDX PT, R4, R5, 0x1, 0x181f ;  /* 0x00381f0005047f89 */ /* 0x00446800000e0000 */
[----:B----4-:R2:W4:Y:S02]  /*12d20*/  SHFL.IDX PT, R0, R14, 0x1, 0x181f ;  /* 0x00381f000e007f89 */ /* 0x01052400000e0000 */
.L_x_1261:
        /* <DEDUP_REMOVED lines=28> */
.L_x_1195:
[----:B------:R-:W-:Y:S05]  /*12ef0*/  BSYNC B0 ;  /* 0x0000000000007941 */ /* 0x000fea0003800000 */
.L_x_1194:
[----:B------:R-:W-:Y:S05]  /*12f00*/  BRA.DIV ~URZ, `(.L_x_1196) ;  /* 0x000033827f007947 */ /* 0x000fea000b800000 */
[----:B------:R1:W2:Y:S02]  /*12f10*/  SHFL.IDX PT, R4, R5, 0x2, 0x181f ;  /* 0x00581f0005047f89 */ /* 0x0002a400000e0000 */
.L_x_1262:
[----:B------:R-:W-:Y:S05]  /*12f20*/  BRA.DIV ~URZ, `(.L_x_1197) ;  /* 0x000033d27f007947 */ /* 0x000fea000b800000 */
[----:B----4-:R4:W1:Y:S02]  /*12f30*/  SHFL.IDX PT, R0, R14, 0x2, 0x181f ;  /* 0x00581f000e007f89 */ /* 0x01086400000e0000 */
.L_x_1263:
        /* <DEDUP_REMOVED lines=28> */
.L_x_1199:
[----:B------:R-:W-:Y:S05]  /*13100*/  BSYNC B0 ;  /* 0x0000000000007941 */ /* 0x000fea0003800000 */
.L_x_1198:
[----:B------:R-:W-:Y:S05]  /*13110*/  BRA.DIV ~URZ, `(.L_x_1200) ;  /* 0x000032427f007947 */ /* 0x000fea000b800000 */
[----:B--2---:R2:W1:Y:S04]  /*13120*/  SHFL.IDX PT, R4, R5, 0x3, 0x181f ;  /* 0x00781f0005047f89 */ /* 0x00446800000e0000 */
[----:B------:R2:W3:Y:S02]  /*13130*/  SHFL.IDX PT, R0, R14, 0x3, 0x181f ;  /* 0x00781f000e007f89 */ /* 0x0004e400000e0000 */
.L_x_1264:
        /* <DEDUP_REMOVED lines=27> */
.L_x_1180:
[----:B------:R-:W-:Y:S05]  /*132f0*/  BSYNC B1 ;  /* 0x0000000000017941 */ /* 0x000fea0003800000 */
.L_x_1164:
        /* <DEDUP_REMOVED lines=15> */
.L_x_1265:
[----:B------:R-:W-:Y:S05]  /*133f0*/  BRA.DIV ~URZ, `(.L_x_1203) ;  /* 0x000030927f007947 */ /* 0x000fea000b800000 */
[----:B------:R3:W4:Y:S02]  /*13400*/  SHFL.IDX PT, R8, R106, 0x1, 0x1f ;  /* 0x00201f006a087f89 */ /* 0x00072400000e0000 */
.L_x_1266:
        /* <DEDUP_REMOVED lines=19> */
.L_x_1267:
        /* <DEDUP_REMOVED lines=16> */
.L_x_1268:
[----:B---3--:R-:W-:Y:S01]  /*13640*/  IMAD R0, R0, c[0x0][0x538], RZ ;  /* 0x00014e0000007a24 */ /* 0x008fe200078e02ff */
[----:B------:R-:W-:Y:S04]  /*13650*/  BSSY B1, `(.L_x_1206) ;  /* 0x00000cf000017945 */ /* 0x000fe80003800000 */
[----:B----4-:R-:W-:-:S04]  /*13660*/  IADD3 R8, R0, R8, RZ ;  /* 0x0000000800087210 */ /* 0x010fc80007ffe0ff */
[----:B--2---:R-:W-:-:S13]  /*13670*/  ISETP.GT.AND P0, PT, R8, R9, PT ;  /* 0x000000090800720c */ /* 0x004fda0003f04270 */
[----:B------:R-:W-:Y:S05]  /*13680*/  @P0 BRA `(.L_x_1207) ;  /* 0x0000025000000947 */ /* 0x000fea0003800000 */
.L_x_1211:
        /* <DEDUP_REMOVED lines=17> */
.L_x_1269:
        /* <DEDUP_REMOVED lines=16> */
.L_x_1270:
[----:B--2---:R-:W-:-:S05]  /*138a0*/  IMAD R0, R0, c[0x0][0x538], RZ ;  /* 0x00014e0000007a24 */ /* 0x004fca00078e02ff */
[----:B------:R-:W-:-:S04]  /*138b0*/  IADD3 R8, R0, R8, RZ ;  /* 0x0000000800087210 */ /* 0x000fc80007ffe0ff */
[----:B------:R-:W-:-:S13]  /*138c0*/  ISETP.GT.AND P0, PT, R8, R9, PT ;  /* 0x000000090800720c */ /* 0x000fda0003f04270 */
[----:B-1----:R-:W-:Y:S05]  /*138d0*/  @!P0 BRA `(.L_x_1211) ;  /* 0xfffffdb000008947 */ /* 0x002fea000383ffff */
.L_x_1207:
[----:B------:R-:W-:-:S05]  /*138e0*/  IADD3 R8, -R0, R8, RZ ;  /* 0x0000000800087210 */ /* 0x000fca0007ffe1ff */
[----:B------:R-:W-:-:S05]  /*138f0*/  IMAD R0, R4, c[0x0][0x538], R8 ;  /* 0x00014e0004007a24 */ /* 0x000fca00078e0208 */
[----:B------:R-:W-:Y:S01]  /*13900*/  ISETP.GT.AND P0, PT, R0, R9, PT ;  /* 0x000000090000720c */ /* 0x000fe20003f04270 */
[----:B------:R-:W-:-:S12]  /*13910*/  BRA.DIV ~URZ, `(.L_x_1212) ;  /* 0x00002fb27f007947 */ /* 0x000fd8000b800000 */
[----:B------:R-:W-:-:S03]  /*13920*/  VOTE.ANY R10, PT, !P0 ;  /* 0x00000000000a7806 */ /* 0x000fc600040e0100 */
.L_x_1271:
[----:B------:R-:W2:Y:S01]  /*13930*/  LDL.LU R0, [R1+0xb4] ;  /* 0x0000b40001007983 */ /* 0x000ea20000300800 */
[----:B------:R-:W2:Y:S02]  /*13940*/  POPC R5, R10 ;  /* 0x0000000a00057309 */ /* 0x000ea40000000000 */
[----:B--2---:R-:W-:-:S05]  /*13950*/  IADD3 R0, R5, R0, RZ ;  /* 0x0000000005007210 */ /* 0x004fca0007ffe0ff */
[----:B------:R2:W-:Y:S01]  /*13960*/  STL [R1+0xb4], R0 ;  /* 0x0000b40001007387 */ /* 0x0005e20000100800 */
[----:B------:R-:W-:Y:S05]  /*13970*/  BRA.DIV ~URZ, `(.L_x_1213) ;  /* 0x00002fa27f007947 */ /* 0x000fea000b800000 */
[----:B------:R3:W4:Y:S04]  /*13980*/  SHFL.IDX PT, R11, R6, R5, 0x1f ;  /* 0x00001f05060b7589 */ /* 0x00072800000e0000 */
[----:B------:R3:W1:Y:S02]  /*13990*/  SHFL.IDX PT, R7, R7, R5, 0x1f ;  /* 0x00001f0507077589 */ /* 0x00066400000e0000 */
.L_x_1272:
[----:B------:R-:W-:Y:S01]  /*139a0*/  ISETP.NE.AND P0, PT, R10, RZ, PT ;  /* 0x000000ff0a00720c */ /* 0x000fe20003f05270 */
[----:B------:R-:W-:-:S12]  /*139b0*/  BSSY B0, `(.L_x_1214) ;  /* 0x0000005000007945 */ /* 0x000fd80003800000 */
[----:B------:R-:W-:Y:S05]  /*139c0*/  @!P0 BRA `(.L_x_1215) ;  /* 0x0000003000008947 */ /* 0x000fea0003800000 */
[----:B---3--:R-:W-:Y:S01]  /*139d0*/  IADD3 R5, R5, -0x1, RZ ;  /* 0xffffffff05057810 */ /* 0x008fe20007ffe0ff */
[----:B------:R-:W-:Y:S05]  /*139e0*/  BRA.DIV ~URZ, `(.L_x_1216) ;  /* 0x000030027f007947 */ /* 0x000fea000b800000 */
[----:B------:R3:W2:Y:S02]  /*139f0*/  SHFL.IDX PT, R12, R4, R5, 0x1f ;  /* 0x00001f05040c7589 */ /* 0x0006a400000e0000 */
.L_x_1215:
[----:B------:R-:W-:Y:S05]  /*13a00*/  BSYNC B0 ;  /* 0x0000000000007941 */ /* 0x000fea0003800000 */
.L_x_1214:
[----:B--2---:R-:W-:Y:S01]  /*13a10*/  IMAD R0, R12, c[0x0][0x538], R8 ;  /* 0x00014e000c007a24 */ /* 0x004fe200078e0208 */
        /* <DEDUP_REMOVED lines=10> */
[----:B---3--:R-:W1:Y:S02]  /*13ac0*/  F2I.FTZ.U32.TRUNC.NTZ R5, R0 ;  /* 0x0000000000057305 */ /* 0x008e64000021f000 */
        /* <DEDUP_REMOVED lines=56> */
.L_x_1218:
[----:B-1----:R-:W2:Y:S01]  /*13e50*/  LDL R0, [R1+0xb4] ;  /* 0x0000b40001007983 */ /* 0x002ea20000100800 */
[----:B------:R-:W-:-:S04]  /*13e60*/  IMAD.MOV.U32 R2, RZ, RZ, 0x4 ;  /* 0x00000004ff027424 */ /* 0x000fc800078e00ff */
[----:B--2---:R-:W-:-:S05]  /*13e70*/  IMAD.WIDE R2, R0, R2, c[0x0][0x590] ;  /* 0x0001640000027625 */ /* 0x004fca00078e0202 */
[----:B---3--:R-:W2:Y:S02]  /*13e80*/  LDG.E R4, [R2.64] ;  /* 0x0000000602047981 */ /* 0x008ea4000c1e1900 */
        /* <DEDUP_REMOVED lines=65> */
.L_x_1219:
[----:B------:R-:W-:Y:S05]  /*142a0*/  BSYNC B0 ;  /* 0x0000000000007941 */ /* 0x000fea0003800000 */
.L_x_1217:
[----:B------:R-:W-:-:S04]  /*142b0*/  LOP3.LUT R2, RZ, R2, RZ, 0x33, !PT ;  /* 0x00000002ff027212 */ /* 0x000fc800078e33ff */
[----:B-1----:R-:W-:-:S05]  /*142c0*/  IADD3 R0, R2, R11, RZ ;  /* 0x0000000b02007210 */ /* 0x002fca0007ffe0ff */
[----:B------:R1:W-:Y:S01]  /*142d0*/  STL [R1+0xac], R0 ;  /* 0x0000ac0001007387 */ /* 0x0003e20000100800 */
[----:B------:R-:W-:Y:S05]  /*142e0*/  BRA `(.L_x_1220) ;  /* 0x0000005000007947 */ /* 0x000fea0003800000 */
.L_x_1208:
[----:B------:R-:W-:Y:S01]  /*142f0*/  MOV R0, c[0x0][0x53c] ;  /* 0x00014f0000007a02 */ /* 0x000fe20000000f00 */
[----:B------:R2:W-:Y:S04]  /*14300*/  STL [R1+0xa8], R9 ;  /* 0x0000a80901007387 */ /* 0x0005e80000100800 */
[----:B------:R2:W-:Y:S04]  /*14310*/  STL [R1+0xac], RZ ;  /* 0x0000acff01007387 */ /* 0x0005e80000100800 */
[----:B------:R2:W-:Y:S04]  /*14320*/  STL [R1+0xb0], RZ ;  /* 0x0000b0ff01007387 */ /* 0x0005e80000100800 */
[----:B------:R2:W-:Y:S02]  /*14330*/  STL [R1+0xb4], R0 ;  /* 0x0000b40001007387 */ /* 0x0005e40000100800 */
.L_x_1220:
[----:B------:R-:W-:Y:S05]  /*14340*/  BSYNC B1 ;  /* 0x0000000000017941 */ /* 0x000fea0003800000 */
.L_x_1206:
        /* <DEDUP_REMOVED lines=9> */
.L_x_1201:
[----:B--2---:R-:W2:Y:S02]  /*143e0*/  LDL R0, [R1+0xb4] ;  /* 0x0000b40001007983 */ /* 0x004ea40000100800 */
[----:B--2---:R-:W-:-:S13]  /*143f0*/  ISETP.GE.AND P0, PT, R0, c[0x0][0x53c], PT ;  /* 0x00014f0000007a0c */ /* 0x004fda0003f06270 */
[----:B-1----:R-:W-:Y:S01]  /*14400*/  @P0 CALL.REL.NOINC `(.L_x_1221) ;  /* 0x0000001000000944 */ /* 0x002fe20003c00000 */
[----:B------:R-:W-:Y:S05]  /*14410*/  BRA `(.L_x_1222) ;  /* 0xfffedd7000007947 */ /* 0x000fea000383ffff */
.L_x_1221:
[----:B------:R-:W-:Y:S05]  /*14420*/  EXIT ;  /* 0x000000000000794d */ /* 0x000fea0003800000 */
.L_x_1103:
[----:B------:R-:W-:Y:S01]  /*14430*/  IMAD.MOV.U32 R0, RZ, RZ, R5 ;  /* 0x000000ffff007224 */ /* 0x000fe200078e0005 */
[----:B------:R-:W-:Y:S02]  /*14440*/  MOV R3, 0x1 ;  /* 0x0000000100037802 */ /* 0x000fe40000000f00 */
[----:B------:R-:W-:Y:S02]  /*14450*/  MOV R2, 0x14470 ;  /* 0x0001447000027802 */ /* 0x000fe40000000f00 */
[----:B------:R-:W-:Y:S05]  /*14460*/  CALL.REL.NOINC `($__internal_21_$__cuda_sm70_shflsync_up_p) ;  /* 0x0000271000007944 */ /* 0x000fea0003c00000 */
[----:B------:R-:W-:Y:S01]  /*14470*/  MOV R0, R4 ;  /* 0x0000000400007202 */ /* 0x000fe20000000f00 */
[----:B------:R-:W-:Y:S05]  /*14480*/  BRA `(.L_x_1223) ;  /* 0xfffebfd000007947 */ /* 0x000fea000383ffff */
.L_x_1104:
[----:B------:R-:W-:Y:S01]  /*14490*/  IMAD.MOV.U32 R0, RZ, RZ, R5 ;  /* 0x000000ffff007224 */ /* 0x000fe200078e0005 */
[----:B------:R-:W-:Y:S02]  /*144a0*/  MOV R3, 0x2 ;  /* 0x0000000200037802 */ /* 0x000fe40000000f00 */
[----:B------:R-:W-:Y:S02]  /*144b0*/  MOV R2, 0x144d0 ;  /* 0x000144d000027802 */ /* 0x000fe40000000f00 */
[----:B------:R-:W-:Y:S05]  /*144c0*/  CALL.REL.NOINC `($__internal_21_$__cuda_sm70_shflsync_up_p) ;  /* 0x000026b000007944 */ /* 0x000fea0003c00000 */
[----:B------:R-:W-:Y:S01]  /*144d0*/  SEL R4, R4, RZ, P4 ;  /* 0x000000ff04047207 */ /* 0x000fe20002000000 */
[----:B------:R-:W-:Y:S01]  /*144e0*/  IMAD.MOV.U32 R3, RZ, RZ, 0x4 ;  /* 0x00000004ff037424 */ /* 0x000fe200078e00ff */
[----:B------:R-:W-:-:S03]  /*144f0*/  MOV R2, 0x14520 ;  /* 0x0001452000027802 */ /* 0x000fc60000000f00 */
[----:B------:R-:W-:Y:S02]  /*14500*/  IMAD.IADD R0, R5, 0x1, R4 ;  /* 0x0000000105007824 */ /* 0x000fe400078e0204 */
        /* <DEDUP_REMOVED lines=14> */
[----:B------:R-:W-:Y:S01]  /*145f0*/  IMAD.IADD R4, R0, 0x1, R4 ;  /* 0x0000000100047824 */ /* 0x000fe200078e0204 */
[----:B------:R-:W-:-:S04]  /*14600*/  MOV R0, 0x1f ;  /* 0x0000001f00007802 */ /* 0x000fc80000000f00 */
[----:B------:R1:W-:Y:S03]  /*14610*/  STL [R1+0x4c], R4 ;  /* 0x00004c0401007387 */ /* 0x0003e60000100800 */
[----:B-1----:R-:W-:Y:S05]  /*14620*/  CALL.REL.NOINC `($__internal_20_$__cuda_sm70_shflsync_idx_p) ;  /* 0x000024b000007944 */ /* 0x002fea0003c00000 */
[----:B-1---5:R-:W-:Y:S05]  /*14630*/  BRA `(.L_x_1224) ;  /* 0xfffebf2000007947 */ /* 0x022fea000383ffff */
.L_x_1106:
[----:B------:R-:W-:Y:S02]  /*14640*/  SEL R0, RZ, 0x1, P0 ;  /* 0x00000001ff007807 */ /* 0x000fe40000000000 */
[----:B------:R-:W-:Y:S02]  /*14650*/  MOV R2, 0x14670 ;  /* 0x0001467000027802 */ /* 0x000fe40000000f00 */
[----:B------:R-:W-:Y:S05]  /*14660*/  CALL.REL.NOINC `($__internal_22_$__cuda_sm70_votesync_ballot) ;  /* 0x0000257000007944 */ /* 0x000fea0003c00000 */
[----:B------:R-:W-:Y:S01]  /*14670*/  MOV R10, R0 ;  /* 0x00000000000a7202 */ /* 0x000fe20000000f00 */
[----:B------:R-:W-:Y:S05]  /*14680*/  BRA `(.L_x_1225) ;  /* 0xfffebf6000007947 */ /* 0x000fea000383ffff */
.L_x_1107:
[----:B------:R2:W-:Y:S01]  /*14690*/  STL [R1+0x4c], R9 ;  /* 0x00004c0901007387 */ /* 0x0005e20000100800 */
[----:B-1----:R-:W-:Y:S01]  /*146a0*/  IMAD.MOV.U32 R0, RZ, RZ, R5 ;  /* 0x000000ffff007224 */ /* 0x002fe200078e0005 */
[----:B------:R-:W-:Y:S02]  /*146b0*/  MOV R3, 0x1f ;  /* 0x0000001f00037802 */ /* 0x000fe40000000f00 */
[----:B------:R-:W-:Y:S02]  /*146c0*/  MOV R2, 0x146e0 ;  /* 0x000146e000027802 */ /* 0x000fe40000000f00 */
[----:B--2---:R-:W-:Y:S05]  /*146d0*/  CALL.REL.NOINC `($__internal_20_$__cuda_sm70_shflsync_idx_p) ;  /* 0x0000240000007944 */ /* 0x004fea0003c00000 */
[----:B------:R2:W-:Y:S01]  /*146e0*/  STL [R1+0x4c], R8 ;  /* 0x00004c0801007387 */ /* 0x0005e20000100800 */
[----:B------:R-:W-:Y:S01]  /*146f0*/  IMAD.MOV.U32 R12, RZ, RZ, R0 ;  /* 0x000000ffff0c7224 */ /* 0x000fe200078e0000 */
[----:B-----5:R-:W-:Y:S01]  /*14700*/  MOV R0, R5 ;  /* 0x0000000500007202 */ /* 0x020fe20000000f00 */
[----:B------:R-:W-:Y:S01]  /*14710*/  IMAD.MOV.U32 R6, RZ, RZ, RZ ;  /* 0x000000ffff067224 */ /* 0x000fe200078e00ff */
[----:B------:R-:W-:-:S02]  /*14720*/  MOV R3, 0x1f ;  /* 0x0000001f00037802 */ /* 0x000fc40000000f00 */
[----:B------:R-:W-:Y:S02]  /*14730*/  MOV R2, 0x14750 ;  /* 0x0001475000027802 */ /* 0x000fe40000000f00 */
[----:B-12---:R-:W-:Y:S05]  /*14740*/  CALL.REL.NOINC `($__internal_20_$__cuda_sm70_shflsync_idx_p) ;  /* 0x0000239000007944 */ /* 0x006fea0003c00000 */
[----:B------:R-:W-:Y:S01]  /*14750*/  MOV R9, R0 ;  /* 0x0000000000097202 */ /* 0x000fe20000000f00 */
[----:B-1---5:R-:W-:Y:S05]  /*14760*/  BRA `(.L_x_1226) ;  /* 0xfffebef000007947 */ /* 0x022fea000383ffff */
.L_x_1110:
[----:B------:R1:W-:Y:S01]  /*14770*/  STL [R1+0x4c], R4 ;  /* 0x00004c0401007387 */ /* 0x0003e20000100800 */
[----:B------:R-:W-:Y:S02]  /*14780*/  MOV R3, 0x1f ;  /* 0x0000001f00037802 */ /* 0x000fe40000000f00 */
[----:B------:R-:W-:Y:S02]  /*14790*/  MOV R2, 0x147b0 ;  /* 0x000147b000027802 */ /* 0x000fe40000000f00 */
[----:B-1234-:R-:W-:Y:S05]  /*147a0*/  CALL.REL.NOINC `($__internal_20_$__cuda_sm70_shflsync_idx_p) ;  /* 0x0000233000007944 */ /* 0x01efea0003c00000 */
[----:B------:R-:W-:Y:S01]  /*147b0*/  MOV R6, R0 ;  /* 0x0000000000067202 */ /* 0x000fe20000000f00 */
[----:B-1---5:R-:W-:Y:S05]  /*147c0*/  BRA `(.L_x_1109) ;  /* 0xfffebef000007947 */ /* 0x022fea000383ffff */
.L_x_1123:
[----:B------:R1:W-:Y:S01]  /*147d0*/  STL [R1+0x4c], R12 ;  /* 0x00004c0c01007387 */ /* 0x0003e20000100800 */
[----:B--2---:R-:W-:Y:S01]  /*147e0*/  IMAD.MOV.U32 R0, RZ, RZ, 0x1 ;  /* 0x00000001ff007424 */ /* 0x004fe200078e00ff */
[----:B------:R-:W-:Y:S02]  /*147f0*/  MOV R3, 0x181f ;  /* 0x0000181f00037802 */ /* 0x000fe40000000f00 */
[----:B------:R-:W-:Y:S02]  /*14800*/  MOV R2, 0x14820 ;  /* 0x0001482000027802 */ /* 0x000fe40000000f00 */
[----:B-1----:R-:W-:Y:S05]  /*14810*/  CALL.REL.NOINC `($__internal_20_$__cuda_sm70_shflsync_idx_p) ;  /* 0x000022c000007944 */ /* 0x002fea0003c00000 */
[----:B------:R2:W-:Y:S01]  /*14820*/  STL [R1+0x4c], R13 ;  /* 0x00004c0d01007387 */ /* 0x0005e20000100800 */
[----:B-----5:R-:W-:Y:S01]  /*14830*/  IMAD.MOV.U32 R5, RZ, RZ, R0 ;  /* 0x000000ffff057224 */ /* 0x020fe200078e0000 */
[----:B------:R-:W-:Y:S01]  /*14840*/  MOV R0, 0x1 ;  /* 0x0000000100007802 */ /* 0x000fe20000000f00 */
[----:B------:R-:W-:Y:S01]  /*14850*/  IMAD.MOV.U32 R3, RZ, RZ, 0x181f ;  /* 0x0000181fff037424 */ /* 0x000fe200078e00ff */
[----:B------:R-:W-:-:S02]  /*14860*/  MOV R2, 0x14880 ;  /* 0x0001488000027802 */ /* 0x000fc40000000f00 */
[----:B-12---:R-:W-:Y:S05]  /*14870*/  CALL.REL.NOINC `($__internal_20_$__cuda_sm70_shflsync_idx_p) ;  /* 0x0000226000007944 */ /* 0x006fea0003c00000 */
[----:B-1---5:R-:W-:Y:S05]  /*14880*/  BRA `(.L_x_1227) ;  /* 0xfffef9f000007947 */ /* 0x022fea000383ffff */
.L_x_1126:
[----:B------:R2:W-:Y:S01]  /*14890*/  STL [R1+0x4c], R5 ;  /* 0x00004c0501007387 */ /* 0x0005e20000100800 */
[----:B------:R-:W-:Y:S01]  /*148a0*/  IMAD.MOV.U32 R0, RZ, RZ, RZ ;  /* 0x000000ffff007224 */ /* 0x000fe200078e00ff */
[----:B------:R-:W-:-:S02]  /*148b0*/  MOV R3, 0x181f ;  /* 0x0000181f00037802 */ /* 0x000fc40000000f00 */
[----:B------:R-:W-:Y:S02]  /*148c0*/  MOV R2, 0x148e0 ;  /* 0x000148e000027802 */ /* 0x000fe40000000f00 */
[----:B-12---:R-:W-:Y:S05]  /*148d0*/  CALL.REL.NOINC `($__internal_20_$__cuda_sm70_shflsync_idx_p) ;  /* 0x0000220000007944 */ /* 0x006fea0003c00000 */
[----:B-----5:R-:W-:Y:S01]  /*148e0*/  MOV R4, R0 ;  /* 0x0000000000047202 */ /* 0x020fe20000000f00 */
[----:B-1----:R-:W-:Y:S05]  /*148f0*/  BRA `(.L_x_1228) ;  /* 0xffff0ba000007947 */ /* 0x002fea000383ffff */
.L_x_1127:
[----:B------:R4:W-:Y:S01]  /*14900*/  STL [R1+0x4c], R6 ;  /* 0x00004c0601007387 */ /* 0x0009e20000100800 */
[----:B------:R-:W-:Y:S01]  /*14910*/  IMAD.MOV.U32 R0, RZ, RZ, RZ ;  /* 0x000000ffff007224 */ /* 0x000fe200078e00ff */
[----:B------:R-:W-:Y:S02]  /*14920*/  MOV R3, 0x181f ;  /* 0x0000181f00037802 */ /* 0x000fe40000000f00 */
[----:B------:R-:W-:Y:S02]  /*14930*/  MOV R2, 0x14950 ;  /* 0x0001495000027802 */ /* 0x000fe40000000f00 */
[----:B-1234-:R-:W-:Y:S05]  /*14940*/  CALL.REL.NOINC `($__internal_20_$__cuda_sm70_shflsync_idx_p) ;  /* 0x0000219000007944 */ /* 0x01efea0003c00000 */
[----:B-1---5:R-:W-:Y:S05]  /*14950*/  BRA `(.L_x_1229) ;  /* 0xffff0b6000007947 */ /* 0x022fea000383ffff */
.L_x_1130:
[----:B------:R2:W-:Y:S01]  /*14960*/  STL [R1+0x4c], R5 ;  /* 0x00004c0501007387 */ /* 0x0005e20000100800 */
[----:B-1----:R-:W-:Y:S01]  /*14970*/  IMAD.MOV.U32 R0, RZ, RZ, 0x1 ;  /* 0x00000001ff007424 */ /* 0x002fe200078e00ff */
[----:B------:R-:W-:Y:S02]  /*14980*/  MOV R3, 0x181f ;  /* 0x0000181f00037802 */ /* 0x000fe40000000f00 */
[----:B------:R-:W-:Y:S02]  /*14990*/  MOV R2, 0x149b0 ;  /* 0x000149b000027802 */ /* 0x000fe40000000f00 */
[----:B--234-:R-:W-:Y:S05]  /*149a0*/  CALL.REL.NOINC `($__internal_20_$__cuda_sm70_shflsync_idx_p) ;  /* 0x0000213000007944 */ /* 0x01cfea0003c00000 */
[----:B------:R2:W-:Y:S01]  /*149b0*/  STL [R1+0x4c], R6 ;  /* 0x00004c0601007387 */ /* 0x0005e20000100800 */
[----:B-----5:R-:W-:Y:S01]  /*149c0*/  IMAD.MOV.U32 R4, RZ, RZ, R0 ;  /* 0x000000ffff047224 */ /* 0x020fe200078e0000 */
[----:B------:R-:W-:Y:S01]  /*149d0*/  MOV R0, 0x1 ;  /* 0x0000000100007802 */ /* 0x000fe20000000f00 */
[----:B------:R-:W-:Y:S01]  /*149e0*/  IMAD.MOV.U32 R3, RZ, RZ, 0x181f ;  /* 0x0000181fff037424 */ /* 0x000fe200078e00ff */
[----:B------:R-:W-:-:S02]  /*149f0*/  MOV R2, 0x14a10 ;  /* 0x00014a1000027802 */ /* 0x000fc40000000f00 */
[----:B-12---:R-:W-:Y:S05]  /*14a00*/  CALL.REL.NOINC `($__internal_20_$__cuda_sm70_shflsync_idx_p) ;  /* 0x000020d000007944 */ /* 0x006fea0003c00000 */
[----:B-1---5:R-:W-:Y:S05]  /*14a10*/  BRA `(.L_x_1230) ;  /* 0xffff0d1000007947 */ /* 0x022fea000383ffff */
.L_x_1131:
[----:B------:R1:W-:Y:S01]  /*14a20*/  STL [R1+0x4c], R4 ;  /* 0x00004c0401007387 */ /* 0x0003e20000100800 */
[----:B------:R-:W-:Y:S01]  /*14a30*/  IMAD.MOV.U32 R0, RZ, RZ, RZ ;  /* 0x000000ffff007224 */ /* 0x000fe200078e00ff */
[----:B------:R-:W-:-:S02]  /*14a40*/  MOV R3, 0x1c1f ;  /* 0x00001c1f00037802 */ /* 0x000fc40000000f00 */
[----:B------:R-:W-:Y:S02]  /*14a50*/  MOV R2, 0x14a70 ;  /* 0x00014a7000027802 */ /* 0x000fe40000000f00 */
[----:B-1----:R-:W-:Y:S05]  /*14a60*/  CALL.REL.NOINC `($__internal_20_$__cuda_sm70_shflsync_idx_p) ;  /* 0x0000207000007944 */ /* 0x002fea0003c00000 */
[----:B-1---5:R-:W-:Y:S05]  /*14a70*/  BRA `(.L_x_1231) ;  /* 0xffff0fd000007947 */ /* 0x022fea000383ffff */
.L_x_1132:
[----:B------:R2:W-:Y:S01]  /*14a80*/  STL [R1+0x4c], R4 ;  /* 0x00004c0401007387 */ /* 0x0005e20000100800 */
[----:B------:R-:W-:Y:S01]  /*14a90*/  IMAD.MOV.U32 R0, RZ, RZ, 0x1 ;  /* 0x00000001ff007424 */ /* 0x000fe200078e00ff */
[----:B------:R-:W-:Y:S02]  /*14aa0*/  MOV R3, 0x1c1f ;  /* 0x00001c1f00037802 */ /* 0x000fe40000000f00 */
[----:B------:R-:W-:Y:S02]  /*14ab0*/  MOV R2, 0x14ad0 ;  /* 0x00014ad000027802 */ /* 0x000fe40000000f00 */
[----:B-12---:R-:W-:Y:S05]  /*14ac0*/  CALL.REL.NOINC `($__internal_20_$__cuda_sm70_shflsync_idx_p) ;  /* 0x0000201000007944 */ /* 0x006fea0003c00000 */
[----:B-----5:R-:W-:-:S05]  /*14ad0*/  IMAD.IADD R0, R5, 0x1, R0 ;  /* 0x0000000105007824 */ /* 0x020fca00078e0200 */
        /* <DEDUP_REMOVED lines=34> */
[----:B------:R-:W-:Y:S02]  /*14d00*/  FMNMX.FTZ R0, R75, R0, !PT ;  /* 0x000000004b007209 */ /* 0x000fe40007810000 */
[----:B------:R-:W-:Y:S02]  /*14d10*/  FSEL R71, R26, -INF , P3 ;  /* 0xff8000001a477808 */ /* 0x000fe40001800000 */
[----:B------:R-:W-:-:S02]  /*14d20*/  FMNMX.FTZ R21, R12, R21, !PT ;  /* 0x000000150c157209 */ /* 0x000fc40007810000 */
[----:B------:R-:W-:Y:S02]  /*14d30*/  FMNMX.FTZ R0, R74, R0, !PT ;  /* 0x000000004a007209 */ /* 0x000fe40007810000 */
[----:B------:R-:W-:Y:S02]  /*14d40*/  FSEL R70, R25, -INF , P2 ;  /* 0xff80000019467808 */ /* 0x000fe40001000000 */
[----:B------:R-:W-:Y:S02]  /*14d50*/  FMNMX.FTZ R21, R71, R21, !PT ;  /* 0x0000001547157209 */ /* 0x000fe40007810000 */
[----:B------:R-:W-:Y:S02]  /*14d60*/  FMNMX.FTZ R0, R73, R0, !PT ;  /* 0x0000000049007209 */ /* 0x000fe40007810000 */
[----:B------:R-:W-:Y:S02]  /*14d70*/  FSEL R69, R24, -INF , P1 ;  /* 0xff80000018457808 */ /* 0x000fe40000800000 */
[----:B------:R-:W-:-:S02]  /*14d80*/  FMNMX.FTZ R21, R70, R21, !PT ;  /* 0x0000001546157209 */ /* 0x000fc40007810000 */
[----:B------:R-:W-:Y:S01]  /*14d90*/  FMNMX.FTZ R133, R72, R0, !PT ;  /* 0x0000000048857209 */ /* 0x000fe20007810000 */
[----:B------:R-:W-:Y:S01]  /*14da0*/  IMAD.MOV.U32 R0, RZ, RZ, 0x2 ;  /* 0x00000002ff007424 */ /* 0x000fe200078e00ff */
[----:B------:R-:W-:Y:S02]  /*14db0*/  FSEL R68, R23, -INF , P0 ;  /* 0xff80000017447808 */ /* 0x000fe40000000000 */
[----:B------:R-:W-:Y:S01]  /*14dc0*/  FMNMX.FTZ R21, R69, R21, !PT ;  /* 0x0000001545157209 */ /* 0x000fe20007810000 */
[----:B------:R-:W-:Y:S01]  /*14dd0*/  IMAD.MOV.U32 R4, RZ, RZ, R133 ;  /* 0x000000ffff047224 */ /* 0x000fe200078e0085 */
[----:B------:R-:W-:Y:S02]  /*14de0*/  MOV R2, 0x14e10 ;  /* 0x00014e1000027802 */ /* 0x000fe40000000f00 */
[----:B------:R-:W-:Y:S02]  /*14df0*/  FMNMX.FTZ R21, R68, R21, !PT ;  /* 0x0000001544157209 */ /* 0x000fe40007810000 */
[----:B-1----:R-:W-:Y:S05]  /*14e00*/  CALL.REL.NOINC `($__internal_19_$__cuda_sm70_shflsync_bfly_p) ;  /* 0x00001c5000007944 */ /* 0x002fea0003c00000 */
[----:B------:R-:W-:Y:S01]  /*14e10*/  FMNMX.FTZ R133, R133, R0, !PT ;  /* 0x0000000085857209 */ /* 0x000fe20007810000 */
[----:B------:R-:W-:Y:S01]  /*14e20*/  IMAD.MOV.U32 R0, RZ, RZ, 0x1 ;  /* 0x00000001ff007424 */ /* 0x000fe200078e00ff */
[----:B------:R-:W-:-:S03]  /*14e30*/  MOV R2, 0x14e60 ;  /* 0x00014e6000027802 */ /* 0x000fc60000000f00 */
[----:B------:R-:W-:Y:S02]  /*14e40*/  IMAD.MOV.U32 R4, RZ, RZ, R133 ;  /* 0x000000ffff047224 */ /* 0x000fe400078e0085 */
[----:B-1---5:R-:W-:Y:S05]  /*14e50*/  CALL.REL.NOINC `($__internal_19_$__cuda_sm70_shflsync_bfly_p) ;  /* 0x00001c0000007944 */ /* 0x022fea0003c00000 */
[----:B------:R-:W-:Y:S01]  /*14e60*/  FMNMX.FTZ R133, R133, R0, !PT ;  /* 0x0000000085857209 */ /* 0x000fe20007810000 */
[----:B------:R-:W-:Y:S01]  /*14e70*/  IMAD.MOV.U32 R4, RZ, RZ, R21 ;  /* 0x000000ffff047224 */ /* 0x000fe200078e0015 */
[----:B------:R-:W-:Y:S01]  /*14e80*/  MOV R2, 0x14eb0 ;  /* 0x00014eb000027802 */ /* 0x000fe20000000f00 */
[----:B------:R-:W-:Y:S02]  /*14e90*/  IMAD.MOV.U32 R0, RZ, RZ, 0x2 ;  /* 0x00000002ff007424 */ /* 0x000fe400078e00ff */
[----:B-1---5:R-:W-:Y:S05]  /*14ea0*/  CALL.REL.NOINC `($__internal_19_$__cuda_sm70_shflsync_bfly_p) ;  /* 0x00001bb000007944 */ /* 0x022fea0003c00000 */
[----:B------:R-:W-:Y:S01]  /*14eb0*/  FMNMX.FTZ R4, R21, R0, !PT ;  /* 0x0000000015047209 */ /* 0x000fe20007810000 */
[----:B------:R-:W-:Y:S01]  /*14ec0*/  IMAD.MOV.U32 R0, RZ, RZ, 0x1 ;  /* 0x00000001ff007424 */ /* 0x000fe200078e00ff */
[----:B------:R-:W-:Y:S02]  /*14ed0*/  MOV R2, 0x14ef0 ;  /* 0x00014ef000027802 */ /* 0x000fe40000000f00 */
[----:B-1---5:R-:W-:Y:S05]  /*14ee0*/  CALL.REL.NOINC `($__internal_19_$__cuda_sm70_shflsync_bfly_p) ;  /* 0x00001b7000007944 */ /* 0x022fea0003c00000 */
[----:B------:R-:W-:Y:S01]  /*14ef0*/  MOV R3, R0 ;  /* 0x0000000000037202 */ /* 0x000fe20000000f00 */
[----:B-1---5:R-:W-:Y:S05]  /*14f00*/  BRA `(.L_x_1232) ;  /* 0xffff107000007947 */ /* 0x022fea000383ffff */
.L_x_1136:
[----:B------:R-:W-:Y:S01]  /*14f10*/  MOV R3, 0x181f ;  /* 0x0000181f00037802 */ /* 0x000fe20000000f00 */
[----:B------:R2:W-:Y:S01]  /*14f20*/  STL [R1+0x4c], R5 ;  /* 0x00004c0501007387 */ /* 0x0005e20000100800 */
[----:B------:R-:W-:Y:S01]  /*14f30*/  MOV R2, 0x14f60 ;  /* 0x00014f6000027802 */ /* 0x000fe20000000f00 */
[----:B------:R-:W-:Y:S02]  /*14f40*/  IMAD.MOV.U32 R0, RZ, RZ, RZ ;  /* 0x000000ffff007224 */ /* 0x000fe400078e00ff */
[----:B-12---:R-:W-:Y:S05]  /*14f50*/  CALL.REL.NOINC `($__internal_20_$__cuda_sm70_shflsync_idx_p) ;  /* 0x00001b8000007944 */ /* 0x006fea0003c00000 */
[----:B-----5:R-:W-:Y:S01]  /*14f60*/  MOV R4, R0 ;  /* 0x0000000000047202 */ /* 0x020fe20000000f00 */
[----:B-1----:R-:W-:-:S05]  /*14f70*/  BRA `(.L_x_1233) ;  /* 0xffff26c000007947 */ /* 0x002fca000383ffff */
.L_x_1137:
[----:B------:R-:W-:Y:S01]  /*14f80*/  MOV R3, 0x181f ;  /* 0x0000181f00037802 */ /* 0x000fe20000000f00 */
[----:B------:R4:W-:Y:S01]  /*14f90*/  STL [R1+0x4c], R12 ;  /* 0x00004c0c01007387 */ /* 0x0009e20000100800 */
[----:B------:R-:W-:Y:S01]  /*14fa0*/  MOV R2, 0x14fd0 ;  /* 0x00014fd000027802 */ /* 0x000fe20000000f00 */
[----:B------:R-:W-:Y:S02]  /*14fb0*/  IMAD.MOV.U32 R0, RZ, RZ, RZ ;  /* 0x000000ffff007224 */ /* 0x000fe400078e00ff */
[----:B-1234-:R-:W-:Y:S05]  /*14fc0*/  CALL.REL.NOINC `($__internal_20_$__cuda_sm70_shflsync_idx_p) ;  /* 0x00001b1000007944 */ /* 0x01efea0003c00000 */
[----:B-1---5:R-:W-:-:S05]  /*14fd0*/  BRA `(.L_x_1234) ;  /* 0xffff268000007947 */ /* 0x022fca000383ffff */
.L_x_1138:
[----:B------:R-:W-:Y:S01]  /*14fe0*/  MOV R3, 0x181f ;  /* 0x0000181f00037802 */ /* 0x000fe20000000f00 */
[----:B------:R2:W-:Y:S01]  /*14ff0*/  STL [R1+0x4c], R5 ;  /* 0x00004c0501007387 */ /* 0x0005e20000100800 */
[----:B------:R-:W-:Y:S01]  /*15000*/  MOV R2, 0x15030 ;  /* 0x0001503000027802 */ /* 0x000fe20000000f00 */
[----:B------:R-:W-:Y:S02]  /*15010*/  IMAD.MOV.U32 R0, RZ, RZ, 0x1 ;  /* 0x00000001ff007424 */ /* 0x000fe400078e00ff */
[----:B-12---:R-:W-:Y:S05]  /*15020*/  CALL.REL.NOINC `($__internal_20_$__cuda_sm70_shflsync_idx_p) ;  /* 0x00001ab000007944 */ /* 0x006fea0003c00000 */
[----:B------:R-:W-:Y:S01]  /*15030*/  MOV R2, 0x15090 ;  /* 0x0001509000027802 */ /* 0x000fe20000000f00 */
[----:B------:R2:W-:Y:S01]  /*15040*/  STL [R1+0x4c], R12 ;  /* 0x00004c0c01007387 */ /* 0x0005e20000100800 */
[----:B-----5:R-:W-:Y:S01]  /*15050*/  IMAD.MOV.U32 R4, RZ, RZ, R0 ;  /* 0x000000ffff047224 */ /* 0x020fe200078e0000 */
[----:B------:R-:W-:Y:S01]  /*15060*/  MOV R0, 0x1 ;  /* 0x0000000100007802 */ /* 0x000fe20000000f00 */
[----:B------:R-:W-:Y:S02]  /*15070*/  IMAD.MOV.U32 R3, RZ, RZ, 0x181f ;  /* 0x0000181fff037424 */ /* 0x000fe400078e00ff */
[----:B-12---:R-:W-:Y:S05]  /*15080*/  CALL.REL.NOINC `($__internal_20_$__cuda_sm70_shflsync_idx_p) ;  /* 0x00001a5000007944 */ /* 0x006fea0003c00000 */
[----:B-1---5:R-:W-:-:S05]  /*15090*/  BRA `(.L_x_1235) ;  /* 0xffff283000007947 */ /* 0x022fca000383ffff */
.L_x_1141:
[----:B------:R-:W-:Y:S01]  /*150a0*/  MOV R3, 0x181f ;  /* 0x0000181f00037802 */ /* 0x000fe20000000f00 */
[----:B------:R1:W-:Y:S01]  /*150b0*/  STL [R1+0x4c], R8 ;  /* 0x00004c0801007387 */ /* 0x0003e20000100800 */
[----:B------:R-:W-:Y:S01]  /*150c0*/  MOV R2, 0x150f0 ;  /* 0x000150f000027802 */ /* 0x000fe20000000f00 */
[----:B------:R-:W-:Y:S02]  /*150d0*/  IMAD.MOV.U32 R0, RZ, RZ, RZ ;  /* 0x000000ffff007224 */ /* 0x000fe400078e00ff */
[----:B-1----:R-:W-:Y:S05]  /*150e0*/  CALL.REL.NOINC `($__internal_20_$__cuda_sm70_shflsync_idx_p) ;  /* 0x000019f000007944 */ /* 0x002fea0003c00000 */
[----:B-----5:R-:W-:Y:S01]  /*150f0*/  MOV R4, R0 ;  /* 0x0000000000047202 */ /* 0x020fe20000000f00 */
[----:B-1----:R-:W-:-:S05]  /*15100*/  BRA `(.L_x_1236) ;  /* 0xffff389000007947 */ /* 0x002fca000383ffff */
.L_x_1142:
[----:B------:R-:W-:Y:S01]  /*15110*/  MOV R3, 0x181f ;  /* 0x0000181f00037802 */ /* 0x000fe20000000f00 */
[----:B------:R3:W-:Y:S01]  /*15120*/  STL [R1+0x4c], R9 ;  /* 0x00004c0901007387 */ /* 0x0007e20000100800 */
[----:B------:R-:W-:Y:S01]  /*15130*/  MOV R2, 0x15160 ;  /* 0x0001516000027802 */ /* 0x000fe20000000f00 */
[----:B------:R-:W-:Y:S02]  /*15140*/  IMAD.MOV.U32 R0, RZ, RZ, RZ ;  /* 0x000000ffff007224 */ /* 0x000fe400078e00ff */
[----:B-123--:R-:W-:Y:S05]  /*15150*/  CALL.REL.NOINC `($__internal_20_$__cuda_sm70_shflsync_idx_p) ;  /* 0x0000198000007944 */ /* 0x00efea0003c00000 */
[----:B-1---5:R-:W-:-:S05]  /*15160*/  BRA `(.L_x_1237) ;  /* 0xffff385000007947 */ /* 0x022fca000383ffff */
.L_x_1143:
[----:B--2---:R-:W-:Y:S01]  /*15170*/  MOV R3, 0x181f ;  /* 0x0000181f00037802 */ /* 0x004fe20000000f00 */
[----:B------:R2:W-:Y:S01]  /*15180*/  STL [R1+0x4c], R8 ;  /* 0x00004c0801007387 */ /* 0x0005e20000100800 */
[----:B------:R-:W-:Y:S01]  /*15190*/  MOV R2, 0x151c0 ;  /* 0x000151c000027802 */ /* 0x000fe20000000f00 */
[----:B------:R-:W-:Y:S03]  /*151a0*/  IMAD.MOV.U32 R0, RZ, RZ, 0x1 ;  /* 0x00000001ff007424 */ /* 0x000fe600078e00ff */
        /* <DEDUP_REMOVED lines=8> */
.L_x_1144:
[----:B------:R-:W-:Y:S01]  /*15230*/  MOV R3, 0x1c1f ;  /* 0x00001c1f00037802 */ /* 0x000fe20000000f00 */
[----:B------:R1:W-:Y:S01]  /*15240*/  STL [R1+0x4c], R4 ;  /* 0x00004c0401007387 */ /* 0x0003e20000100800 */
[----:B------:R-:W-:Y:S01]  /*15250*/  MOV R2, 0x15280 ;  /* 0x0001528000027802 */ /* 0x000fe20000000f00 */
[----:B------:R-:W-:Y:S02]  /*15260*/  IMAD.MOV.U32 R0, RZ, RZ, RZ ;  /* 0x000000ffff007224 */ /* 0x000fe400078e00ff */
[----:B-1----:R-:W-:Y:S05]  /*15270*/  CALL.REL.NOINC `($__internal_20_$__cuda_sm70_shflsync_idx_p) ;  /* 0x0000186000007944 */ /* 0x002fea0003c00000 */
[----:B-1---5:R-:W-:-:S05]  /*15280*/  BRA `(.L_x_1239) ;  /* 0xffff3c9000007947 */ /* 0x022fca000383ffff */
.L_x_1145:
[----:B------:R-:W-:Y:S01]  /*15290*/  MOV R3, 0x1c1f ;  /* 0x00001c1f00037802 */ /* 0x000fe20000000f00 */
[----:B------:R2:W-:Y:S01]  /*152a0*/  STL [R1+0x4c], R4 ;  /* 0x00004c0401007387 */ /* 0x0005e20000100800 */
[----:B------:R-:W-:Y:S01]  /*152b0*/  MOV R2, 0x152e0 ;  /* 0x000152e000027802 */ /* 0x000fe20000000f00 */
[----:B------:R-:W-:Y:S02]  /*152c0*/  IMAD.MOV.U32 R0, RZ, RZ, 0x1 ;  /* 0x00000001ff007424 */ /* 0x000fe400078e00ff */
[----:B-12---:R-:W-:Y:S05]  /*152d0*/  CALL.REL.NOINC `($__internal_20_$__cuda_sm70_shflsync_idx_p) ;  /* 0x0000180000007944 */ /* 0x006fea0003c00000 */
[----:B------:R-:W2:Y:S01]  /*152e0*/  LDL.LU R7, [R1+0x28] ;  /* 0x0000280001077983 */ /* 0x000ea20000300800 */
[----:B-----5:R-:W-:Y:S03]  /*152f0*/  IMAD.IADD R0, R5, 0x1, R0 ;  /* 0x0000000105007824 */ /* 0x020fe600078e0200 */
[----:B------:R-:W3:Y:S02]  /*15300*/  LDL.LU R4, [R1+0x24] ;  /* 0x0000240001047983 */ /* 0x000ee40000300800 */
[C---:B------:R-:W-:Y:S02]  /*15310*/  ISETP.GT.AND P1, PT, R0.reuse, RZ, PT ;  /* 0x000000ff0000720c */ /* 0x040fe40003f24270 */
[C---:B------:R-:W-:Y:S01]  /*15320*/  ISETP.GT.AND P0, PT, R0.reuse, 0x1, PT ;  /* 0x000000010000780c */ /* 0x040fe20003f04270 */
[----:B------:R-:W4:Y:S01]  /*15330*/  LDL.LU R3, [R1+0x20] ;  /* 0x0000200001037983 */ /* 0x000f220000300800 */
[C---:B------:R-:W-:Y:S02]  /*15340*/  ISETP.GT.AND P3, PT, R0.reuse, 0x8, PT ;  /* 0x000000080000780c */ /* 0x040fe40003f64270 */
[C---:B------:R-:W-:Y:S01]  /*15350*/  ISETP.GT.AND P4, PT, R0.reuse, 0x9, PT ;  /* 0x000000090000780c */ /* 0x040fe20003f84270 */
[----:B------:R-:W4:Y:S01]  /*15360*/  LDL.LU R2, [R1+0x1c] ;  /* 0x00001c0001027983 */ /* 0x000f220000300800 */
[C---:B------:R-:W-:Y:S04]  /*15370*/  ISETP.GT.AND P2, PT, R0.reuse, 0x10, PT ;  /* 0x000000100000780c */ /* 0x040fe80003f44270 */
[----:B------:R-:W-:Y:S02]  /*15380*/  FSEL R25, R171, -INF , P2 ;  /* 0xff800000ab197808 */ /* 0x000fe40001000000 */
[C---:B------:R-:W-:Y:S04]  /*15390*/  ISETP.GT.AND P2, PT, R0.reuse, 0x21, PT ;  /* 0x000000210000780c */ /* 0x040fe80003f44270 */
[----:B------:R-:W-:Y:S02]  /*153a0*/  FSEL R9, R179, -INF , P2 ;  /* 0xff800000b3097808 */ /* 0x000fe40001000000 */
[----:B--2---:R-:W-:Y:S02]  /*153b0*/  FSEL R5, R7, -INF , P1 ;  /* 0xff80000007057808 */ /* 0x004fe40000800000 */
[----:B------:R-:W-:Y:S02]  /*153c0*/  ISETP.GT.AND P1, PT, R0, 0x11, PT ;  /* 0x000000110000780c */ /* 0x000fe40003f24270 */
[----:B---3--:R-:W-:Y:S02]  /*153d0*/  FSEL R132, R4, -INF , P0 ;  /* 0xff80000004847808 */ /* 0x008fe40000000000 */
[----:B------:R-:W-:Y:S02]  /*153e0*/  ISETP.GT.AND P0, PT, R0, 0x18, PT ;  /* 0x000000180000780c */ /* 0x000fe40003f04270 */
[----:B------:R-:W-:Y:S02]  /*153f0*/  FSEL R24, R170, -INF , P1 ;  /* 0xff800000aa187808 */ /* 0x000fe40000800000 */
[----:B----4-:R-:W-:Y:S02]  /*15400*/  FSEL R27, R3, -INF , P3 ;  /* 0xff800000031b7808 */ /* 0x010fe40001800000 */
[----:B------:R-:W-:Y:S02]  /*15410*/  ISETP.GT.AND P3, PT, R0, 0x20, PT ;  /* 0x000000200000780c */ /* 0x000fe40003f64270 */
[----:B------:R-:W-:Y:S02]  /*15420*/  FSEL R26, R2, -INF , P4 ;  /* 0xff800000021a7808 */ /* 0x000fe40002000000 */
[C---:B------:R-:W-:Y:S02]  /*15430*/  ISETP.GT.AND P4, PT, R0.reuse, 0x19, PT ;  /* 0x000000190000780c */ /* 0x040fe40003f84270 */
        /* <DEDUP_REMOVED lines=19> */
[----:B------:R-:W-:Y:S02]  /*15570*/  FSEL R10, R177, -INF , P3 ;  /* 0xff800000b10a7808 */ /* 0x000fe40001800000 */
[----:B------:R-:W-:Y:S02]  /*15580*/  FMNMX.FTZ R168, R22, R2, !PT ;  /* 0x0000000216a87209 */ /* 0x000fe40007810000 */
[----:B------:R-:W-:Y:S01]  /*15590*/  FMNMX.FTZ R4, R14, R0, !PT ;  /* 0x000000000e047209 */ /* 0x000fe20007810000 */
[----:B------:R-:W-:Y:S01]  /*155a0*/  IMAD.MOV.U32 R0, RZ, RZ, 0x2 ;  /* 0x00000002ff007424 */ /* 0x000fe200078e00ff */
[----:B------:R-:W-:Y:S02]  /*155b0*/  FMNMX.FTZ R168, R10, R168, !PT ;  /* 0x000000a80aa87209 */ /* 0x000fe40007810000 */
[----:B------:R-:W-:Y:S02]  /*155c0*/  FMNMX.FTZ R4, R13, R4, !PT ;  /* 0x000000040d047209 */ /* 0x000fe40007810000 */
[----:B------:R-:W-:Y:S02]  /*155d0*/  FSEL R8, R176, -INF , P1 ;  /* 0xff800000b0087808 */ /* 0x000fe40000800000 */
[----:B------:R-:W-:Y:S02]  /*155e0*/  FMNMX.FTZ R168, R9, R168, !PT ;  /* 0x000000a809a87209 */ /* 0x000fe40007810000 */
[----:B------:R-:W-:Y:S02]  /*155f0*/  FMNMX.FTZ R4, R12, R4, !PT ;  /* 0x000000040c047209 */ /* 0x000fe40007810000 */
[----:B------:R-:W-:Y:S02]  /*15600*/  FSEL R7, R178, -INF , P0 ;  /* 0xff800000b2077808 */ /* 0x000fe40000000000 */
[----:B------:R-:W-:Y:S02]  /*15610*/  FMNMX.FTZ R168, R8, R168, !PT ;  /* 0x000000a808a87209 */ /* 0x000fe40007810000 */
[----:B------:R-:W-:Y:S02]  /*15620*/  FMNMX.FTZ R4, R11, R4, !PT ;  /* 0x000000040b047209 */ /* 0x000fe40007810000 */
[----:B------:R-:W-:Y:S02]  /*15630*/  FMNMX.FTZ R168, R7, R168, !PT ;  /* 0x000000a807a87209 */ /* 0x000fe40007810000 */
[----:B------:R-:W-:Y:S02]  /*15640*/  MOV R2, 0x15660 ;  /* 0x0001566000027802 */ /* 0x000fe40000000f00 */
[----:B-1----:R-:W-:Y:S05]  /*15650*/  CALL.REL.NOINC `($__internal_19_$__cuda_sm70_shflsync_bfly_p) ;  /* 0x0000140000007944 */ /* 0x002fea0003c00000 */
[----:B------:R-:W-:Y:S01]  /*15660*/  FMNMX.FTZ R4, R4, R0, !PT ;  /* 0x0000000004047209 */ /* 0x000fe20007810000 */
[----:B------:R-:W-:Y:S01]  /*15670*/  IMAD.MOV.U32 R0, RZ, RZ, 0x1 ;  /* 0x00000001ff007424 */ /* 0x000fe200078e00ff */
[----:B------:R-:W-:Y:S02]  /*15680*/  MOV R2, 0x156a0 ;  /* 0x000156a000027802 */ /* 0x000fe40000000f00 */
        /* <DEDUP_REMOVED lines=10> */
[----:B-1---5:R-:W-:-:S05]  /*15730*/  BRA `(.L_x_1240) ;  /* 0xffff3d5000007947 */ /* 0x022fca000383ffff */
.L_x_1148:
[----:B------:R-:W-:Y:S01]  /*15740*/  MOV R3, 0x181f ;  /* 0x0000181f00037802 */ /* 0x000fe20000000f00 */
[----:B------:R2:W-:Y:S01]  /*15750*/  STL [R1+0x4c], R6 ;  /* 0x00004c0601007387 */ /* 0x0005e20000100800 */
[----:B------:R-:W-:Y:S01]  /*15760*/  MOV R2, 0x15790 ;  /* 0x0001579000027802 */ /* 0x000fe20000000f00 */
[----:B------:R-:W-:Y:S02]  /*15770*/  IMAD.MOV.U32 R0, RZ, RZ, RZ ;  /* 0x000000ffff007224 */ /* 0x000fe400078e00ff */
[----:B-1234-:R-:W-:Y:S05]  /*15780*/  CALL.REL.NOINC `($__internal_20_$__cuda_sm70_shflsync_idx_p) ;  /* 0x0000135000007944 */ /* 0x01efea0003c00000 */
[----:B-1---5:R-:W-:-:S05]  /*15790*/  BRA `(.L_x_1241) ;  /* 0xffff586000007947 */ /* 0x022fca000383ffff */
.L_x_1151:
[----:B--2---:R-:W-:Y:S01]  /*157a0*/  MOV R3, 0x181f ;  /* 0x0000181f00037802 */ /* 0x004fe20000000f00 */
        /* <DEDUP_REMOVED lines=11> */
.L_x_1154:
[----:B------:R-:W-:Y:S01]  /*15860*/  MOV R3, 0x181f ;  /* 0x0000181f00037802 */ /* 0x000fe20000000f00 */
[----:B------:R1:W-:Y:S01]  /*15870*/  STL [R1+0x4c], R8 ;  /* 0x00004c0801007387 */ /* 0x0003e20000100800 */
[----:B------:R-:W-:Y:S01]  /*15880*/  MOV R2, 0x158b0 ;  /* 0x000158b000027802 */ /* 0x000fe20000000f00 */
[----:B------:R-:W-:Y:S02]  /*15890*/  IMAD.MOV.U32 R0, RZ, RZ, RZ ;  /* 0x000000ffff007224 */ /* 0x000fe400078e00ff */
[----:B-1----:R-:W-:Y:S05]  /*158a0*/  CALL.REL.NOINC `($__internal_20_$__cuda_sm70_shflsync_idx_p) ;  /* 0x0000123000007944 */ /* 0x002fea0003c00000 */
[----:B-----5:R-:W-:Y:S01]  /*158b0*/  MOV R4, R0 ;  /* 0x0000000000047202 */ /* 0x020fe20000000f00 */
[----:B-1----:R-:W-:-:S05]  /*158c0*/  BRA `(.L_x_1243) ;  /* 0xffff6a5000007947 */ /* 0x002fca000383ffff */
.L_x_1155:
[----:B------:R-:W-:Y:S01]  /*158d0*/  MOV R3, 0x181f ;  /* 0x0000181f00037802 */ /* 0x000fe20000000f00 */
[----:B------:R3:W-:Y:S01]  /*158e0*/  STL [R1+0x4c], R9 ;  /* 0x00004c0901007387 */ /* 0x0007e20000100800 */
[----:B------:R-:W-:Y:S01]  /*158f0*/  MOV R2, 0x15920 ;  /* 0x0001592000027802 */ /* 0x000fe20000000f00 */
[----:B------:R-:W-:Y:S02]  /*15900*/  IMAD.MOV.U32 R0, RZ, RZ, RZ ;  /* 0x000000ffff007224 */ /* 0x000fe400078e00ff */
[----:B-123--:R-:W-:Y:S05]  /*15910*/  CALL.REL.NOINC `($__internal_20_$__cuda_sm70_shflsync_idx_p) ;  /* 0x000011c000007944 */ /* 0x00efea0003c00000 */
[----:B-1---5:R-:W-:-:S05]  /*15920*/  BRA `(.L_x_1244) ;  /* 0xffff6a1000007947 */ /* 0x022fca000383ffff */
.L_x_1156:
        /* <DEDUP_REMOVED lines=12> */
.L_x_1157:
[----:B------:R-:W-:Y:S02]  /*159f0*/  MOV R0, 0x2 ;  /* 0x0000000200007802 */ /* 0x000fe40000000f00 */
[----:B------:R-:W-:Y:S02]  /*15a00*/  MOV R2, 0x15a20 ;  /* 0x00015a2000027802 */ /* 0x000fe40000000f00 */
[----:B------:R-:W-:Y:S05]  /*15a10*/  CALL.REL.NOINC `($__internal_19_$__cuda_sm70_shflsync_bfly_p) ;  /* 0x0000104000007944 */ /* 0x000fea0003c00000 */
[----:B-1---5:R-:W-:-:S05]  /*15a20*/  BRA `(.L_x_1246) ;  /* 0xffff6e3000007947 */ /* 0x022fca000383ffff */
.L_x_1158:
[----:B------:R-:W-:Y:S02]  /*15a30*/  MOV R0, 0x1 ;  /* 0x0000000100007802 */ /* 0x000fe40000000f00 */
[----:B------:R-:W-:Y:S02]  /*15a40*/  MOV R2, 0x15a60 ;  /* 0x00015a6000027802 */ /* 0x000fe40000000f00 */
[----:B------:R-:W-:Y:S05]  /*15a50*/  CALL.REL.NOINC `($__internal_19_$__cuda_sm70_shflsync_bfly_p) ;  /* 0x0000100000007944 */ /* 0x000fea0003c00000 */
[----:B------:R-:W-:Y:S01]  /*15a60*/  FMNMX.FTZ R133, R4, R0, !PT ;  /* 0x0000000004857209 */ /* 0x000fe20007810000 */
[----:B-----5:R-:W-:Y:S01]  /*15a70*/  IMAD.MOV.U32 R4, RZ, RZ, R5 ;  /* 0x000000ffff047224 */ /* 0x020fe200078e0005 */
[----:B------:R-:W-:Y:S01]  /*15a80*/  MOV R2, 0x15ab0 ;  /* 0x00015ab000027802 */ /* 0x000fe20000000f00 */
[----:B------:R-:W-:Y:S02]  /*15a90*/  IMAD.MOV.U32 R0, RZ, RZ, 0x2 ;  /* 0x00000002ff007424 */ /* 0x000fe400078e00ff */
[----:B-1----:R-:W-:Y:S05]  /*15aa0*/  CALL.REL.NOINC `($__internal_19_$__cuda_sm70_shflsync_bfly_p) ;  /* 0x00000fb000007944 */ /* 0x002fea0003c00000 */
[----:B-----5:R-:W-:Y:S01]  /*15ab0*/  FMNMX.FTZ R4, R5, R0, !PT ;  /* 0x0000000005047209 */ /* 0x020fe20007810000 */
[----:B------:R-:W-:Y:S01]  /*15ac0*/  IMAD.MOV.U32 R0, RZ, RZ, 0x1 ;  /* 0x00000001ff007424 */ /* 0x000fe200078e00ff */
[----:B------:R-:W-:Y:S02]  /*15ad0*/  MOV R2, 0x15af0 ;  /* 0x00015af000027802 */ /* 0x000fe40000000f00 */
[----:B-1----:R-:W-:Y:S05]  /*15ae0*/  CALL.REL.NOINC `($__internal_19_$__cuda_sm70_shflsync_bfly_p) ;  /* 0x00000f7000007944 */ /* 0x002fea0003c00000 */
[----:B-1---5:R-:W-:-:S05]  /*15af0*/  BRA `(.L_x_1247) ;  /* 0xffff6dd000007947 */ /* 0x022fca000383ffff */
.L_x_1160:
[----:B------:R1:W5:Y:S01]  /*15b00*/  LDL R4, [R1+0x54] ;  /* 0x0000540001047983 */ /* 0x0003620000100800 */
[----:B------:R-:W-:-:S02]  /*15b10*/  MOV R0, 0x2 ;  /* 0x0000000200007802 */ /* 0x000fc40000000f00 */
[----:B------:R-:W-:Y:S02]  /*15b20*/  MOV R2, 0x15b40 ;  /* 0x00015b4000027802 */ /* 0x000fe40000000f00 */
[----:B-1---5:R-:W-:Y:S05]  /*15b30*/  CALL.REL.NOINC `($__internal_19_$__cuda_sm70_shflsync_bfly_p) ;  /* 0x00000f2000007944 */ /* 0x022fea0003c00000 */
[----:B-1---5:R-:W-:Y:S05]  /*15b40*/  BRA `(.L_x_1248) ;  /* 0xffff869000007947 */ /* 0x022fea000383ffff */
.L_x_1161:
[----:B------:R-:W-:Y:S01]  /*15b50*/  IMAD.MOV.U32 R4, RZ, RZ, R5 ;  /* 0x000000ffff047224 */ /* 0x000fe200078e0005 */
[----:B------:R-:W-:Y:S02]  /*15b60*/  MOV R0, 0x1 ;  /* 0x0000000100007802 */ /* 0x000fe40000000f00 */
[----:B------:R-:W-:Y:S02]  /*15b70*/  MOV R2, 0x15b90 ;  /* 0x00015b9000027802 */ /* 0x000fe40000000f00 */
[----:B------:R-:W-:Y:S05]  /*15b80*/  CALL.REL.NOINC `($__internal_19_$__cuda_sm70_shflsync_bfly_p) ;  /* 0x00000ed000007944 */ /* 0x000fea0003c00000 */
[----:B------:R2:W5:Y:S02]  /*15b90*/  LDL R4, [R1+0x50] ;  /* 0x0000500001047983 */ /* 0x0005640000100800 */
[----:B-----5:R-:W-:Y:S01]  /*15ba0*/  FADD.FTZ R5, R5, R0 ;  /* 0x0000000005057221 */ /* 0x020fe20000010000 */
[----:B------:R-:W-:Y:S02]  /*15bb0*/  MOV R0, 0x2 ;  /* 0x0000000200007802 */ /* 0x000fe40000000f00 */
[----:B------:R-:W-:Y:S02]  /*15bc0*/  MOV R2, 0x15be0 ;  /* 0x00015be000027802 */ /* 0x000fe40000000f00 */
[----:B-12---:R-:W-:Y:S05]  /*15bd0*/  CALL.REL.NOINC `($__internal_19_$__cuda_sm70_shflsync_bfly_p) ;  /* 0x00000e8000007944 */ /* 0x006fea0003c00000 */
[----:B------:R-:W2:Y:S02]  /*15be0*/  LDL.LU R2, [R1+0x50] ;  /* 0x0000500001027983 */ /* 0x000ea40000300800 */
[----:B--2---:R-:W-:Y:S01]  /*15bf0*/  FADD.FTZ R4, R2, R0 ;  /* 0x0000000002047221 */ /* 0x004fe20000010000 */
[----:B------:R-:W-:-:S02]  /*15c00*/  MOV R0, 0x1 ;  /* 0x0000000100007802 */ /* 0x000fc40000000f00 */
[----:B------:R-:W-:Y:S02]  /*15c10*/  MOV R2, 0x15c30 ;  /* 0x00015c3000027802 */ /* 0x000fe40000000f00 */
[----:B-1---5:R-:W-:Y:S05]  /*15c20*/  CALL.REL.NOINC `($__internal_19_$__cuda_sm70_shflsync_bfly_p) ;  /* 0x00000e3000007944 */ /* 0x022fea0003c00000 */
[----:B------:R-:W-:Y:S01]  /*15c30*/  MOV R3, R0 ;  /* 0x0000000000037202 */ /* 0x000fe20000000f00 */
[----:B-1---5:R-:W-:Y:S05]  /*15c40*/  BRA `(.L_x_1249) ;  /* 0xffff862000007947 */ /* 0x022fea000383ffff */
.L_x_1168:
[----:B--234-:R2:W-:Y:S01]  /*15c50*/  STL [R1+0x4c], R5 ;  /* 0x00004c0501007387 */ /* 0x01c5e20000100800 */
[----:B------:R-:W-:Y:S01]  /*15c60*/  IMAD.MOV.U32 R0, RZ, RZ, RZ ;  /* 0x000000ffff007224 */ /* 0x000fe200078e00ff */
[----:B------:R-:W-:Y:S02]  /*15c70*/  MOV R3, 0x181f ;  /* 0x0000181f00037802 */ /* 0x000fe40000000f00 */
[----:B------:R-:W-:Y:S02]  /*15c80*/  MOV R2, 0x15ca0 ;  /* 0x00015ca000027802 */ /* 0x000fe40000000f00 */
[----:B-12---:R-:W-:Y:S05]  /*15c90*/  CALL.REL.NOINC `($__internal_20_$__cuda_sm70_shflsync_idx_p) ;  /* 0x00000e4000007944 */ /* 0x006fea0003c00000 */
[----:B-----5:R-:W-:Y:S01]  /*15ca0*/  MOV R4, R0 ;  /* 0x0000000000047202 */ /* 0x020fe20000000f00 */
[----:B-1----:R-:W-:Y:S05]  /*15cb0*/  BRA `(.L_x_1250) ;  /* 0xffffa26000007947 */ /* 0x002fea000383ffff */
.L_x_1169:
[----:B------:R4:W-:Y:S01]  /*15cc0*/  STL [R1+0x4c], R14 ;  /* 0x00004c0e01007387 */ /* 0x0009e20000100800 */
[----:B------:R-:W-:Y:S01]  /*15cd0*/  IMAD.MOV.U32 R0, RZ, RZ, RZ ;  /* 0x000000ffff007224 */ /* 0x000fe200078e00ff */
[----:B------:R-:W-:Y:S02]  /*15ce0*/  MOV R3, 0x181f ;  /* 0x0000181f00037802 */ /* 0x000fe40000000f00 */
[----:B------:R-:W-:-:S02]  /*15cf0*/  MOV R2, 0x15d10 ;  /* 0x00015d1000027802 */ /* 0x000fc40000000f00 */
[----:B-1234-:R-:W-:Y:S05]  /*15d00*/  CALL.REL.NOINC `($__internal_20_$__cuda_sm70_shflsync_idx_p) ;  /* 0x00000dd000007944 */ /* 0x01efea0003c00000 */
[----:B-1---5:R-:W-:Y:S05]  /*15d10*/  BRA `(.L_x_1251) ;  /* 0xffffa22000007947 */ /* 0x022fea000383ffff */
.L_x_1172:
[----:B------:R4:W-:Y:S01]  /*15d20*/  STL [R1+0x4c], R5 ;  /* 0x00004c0501007387 */ /* 0x0009e20000100800 */
[----:B--2---:R-:W-:Y:S01]  /*15d30*/  IMAD.MOV.U32 R0, RZ, RZ, 0x1 ;  /* 0x00000001ff007424 */ /* 0x004fe200078e00ff */
[----:B------:R-:W-:-:S02]  /*15d40*/  MOV R3, 0x181f ;  /* 0x0000181f00037802 */ /* 0x000fc40000000f00 */
[----:B------:R-:W-:Y:S02]  /*15d50*/  MOV R2, 0x15d70 ;  /* 0x00015d7000027802 */ /* 0x000fe40000000f00 */
[----:B-1-34-:R-:W-:Y:S05]  /*15d60*/  CALL.REL.NOINC `($__internal_20_$__cuda_sm70_shflsync_idx_p) ;  /* 0x00000d7000007944 */ /* 0x01afea0003c00000 */
[----:B------:R2:W-:Y:S01]  /*15d70*/  STL [R1+0x4c], R14 ;  /* 0x00004c0e01007387 */ /* 0x0005e20000100800 */
[----:B-----5:R-:W-:Y:S01]  /*15d80*/  IMAD.MOV.U32 R4, RZ, RZ, R0 ;  /* 0x000000ffff047224 */ /* 0x020fe200078e0000 */
[----:B------:R-:W-:Y:S01]  /*15d90*/  MOV R0, 0x1 ;  /* 0x0000000100007802 */ /* 0x000fe20000000f00 */
[----:B------:R-:W-:Y:S01]  /*15da0*/  IMAD.MOV.U32 R3, RZ, RZ, 0x181f ;  /* 0x0000181fff037424 */ /* 0x000fe200078e00ff */
[----:B------:R-:W-:Y:S02]  /*15db0*/  MOV R2, 0x15dd0 ;  /* 0x00015dd000027802 */ /* 0x000fe40000000f00 */
[----:B-12---:R-:W-:Y:S05]  /*15dc0*/  CALL.REL.NOINC `($__internal_20_$__cuda_sm70_shflsync_idx_p) ;  /* 0x00000d1000007944 */ /* 0x006fea0003c00000 */
[----:B-1---5:R-:W-:Y:S05]  /*15dd0*/  BRA `(.L_x_1252) ;  /* 0xffffa3b000007947 */ /* 0x022fea000383ffff */
.L_x_1175:
[----:B------:R3:W-:Y:S01]  /*15de0*/  STL [R1+0x4c], R5 ;  /* 0x00004c0501007387 */ /* 0x0007e20000100800 */
[----:B--2---:R-:W-:Y:S01]  /*15df0*/  IMAD.MOV.U32 R0, RZ, RZ, 0x2 ;  /* 0x00000002ff007424 */ /* 0x004fe200078e00ff */
[----:B-1----:R-:W-:Y:S02]  /*15e00*/  MOV R3, 0x181f ;  /* 0x0000181f00037802 */ /* 0x002fe40000000f00 */
[----:B------:R-:W-:Y:S02]  /*15e10*/  MOV R2, 0x15e30 ;  /* 0x00015e3000027802 */ /* 0x000fe40000000f00 */
[----:B---34-:R-:W-:Y:S05]  /*15e20*/  CALL.REL.NOINC `($__internal_20_$__cuda_sm70_shflsync_idx_p) ;  /* 0x00000cb000007944 */ /* 0x018fea0003c00000 */
[----:B-----5:R-:W-:Y:S01]  /*15e30*/  MOV R4, R0 ;  /* 0x0000000000047202 */ /* 0x020fe20000000f00 */
[----:B-1----:R-:W-:Y:S05]  /*15e40*/  BRA `(.L_x_1253) ;  /* 0xffffa53000007947 */ /* 0x002fea000383ffff */
.L_x_1176:
[----:B------:R4:W-:Y:S01]  /*15e50*/  STL [R1+0x4c], R14 ;  /* 0x00004c0e01007387 */ /* 0x0009e20000100800 */
[----:B--2---:R-:W-:Y:S01]  /*15e60*/  IMAD.MOV.U32 R0, RZ, RZ, 0x2 ;  /* 0x00000002ff007424 */ /* 0x004fe200078e00ff */
[----:B-1----:R-:W-:-:S02]  /*15e70*/  MOV R3, 0x181f ;  /* 0x0000181f00037802 */ /* 0x002fc40000000f00 */
[----:B------:R-:W-:Y:S02]  /*15e80*/  MOV R2, 0x15ea0 ;  /* 0x00015ea000027802 */ /* 0x000fe40000000f00 */
[----:B---34-:R-:W-:Y:S05]  /*15e90*/  CALL.REL.NOINC `($__internal_20_$__cuda_sm70_shflsync_idx_p) ;  /* 0x00000c4000007944 */ /* 0x018fea0003c00000 */
[----:B-1---5:R-:W-:Y:S05]  /*15ea0*/  BRA `(.L_x_1254) ;  /* 0xffffa4f000007947 */ /* 0x022fea000383ffff */
.L_x_1179:
[----:B------:R1:W-:Y:S01]  /*15eb0*/  STL [R1+0x4c], R5 ;  /* 0x00004c0501007387 */ /* 0x0003e20000100800 */
[----:B----4-:R-:W-:Y:S01]  /*15ec0*/  IMAD.MOV.U32 R0, RZ, RZ, 0x3 ;  /* 0x00000003ff007424 */ /* 0x010fe200078e00ff */
[----:B-1----:R-:W-:Y:S02]  /*15ed0*/  MOV R3, 0x181f ;  /* 0x0000181f00037802 */ /* 0x002fe40000000f00 */
[----:B------:R-:W-:Y:S02]  /*15ee0*/  MOV R2, 0x15f00 ;  /* 0x00015f0000027802 */ /* 0x000fe40000000f00 */
[----:B--23--:R-:W-:Y:S05]  /*15ef0*/  CALL.REL.NOINC `($__internal_20_$__cuda_sm70_shflsync_idx_p) ;  /* 0x00000be000007944 */ /* 0x00cfea0003c00000 */
[----:B------:R2:W-:Y:S01]  /*15f00*/  STL [R1+0x4c], R14 ;  /* 0x00004c0e01007387 */ /* 0x0005e20000100800 */
[----:B-----5:R-:W-:Y:S01]  /*15f10*/  IMAD.MOV.U32 R4, RZ, RZ, R0 ;  /* 0x000000ffff047224 */ /* 0x020fe200078e0000 */
[----:B------:R-:W-:Y:S01]  /*15f20*/  MOV R0, 0x3 ;  /* 0x0000000300007802 */ /* 0x000fe20000000f00 */
[----:B------:R-:W-:Y:S01]  /*15f30*/  IMAD.MOV.U32 R3, RZ, RZ, 0x181f ;  /* 0x0000181fff037424 */ /* 0x000fe200078e00ff */
[----:B------:R-:W-:Y:S02]  /*15f40*/  MOV R2, 0x15f60 ;  /* 0x00015f6000027802 */ /* 0x000fe40000000f00 */
[----:B-12---:R-:W-:Y:S05]  /*15f50*/  CALL.REL.NOINC `($__internal_20_$__cuda_sm70_shflsync_idx_p) ;  /* 0x00000b8000007944 */ /* 0x006fea0003c00000 */
[----:B-1---5:R-:W-:Y:S05]  /*15f60*/  BRA `(.L_x_1255) ;  /* 0xffffa63000007947 */ /* 0x022fea000383ffff */
.L_x_1181:
[----:B------:R1:W-:Y:S01]  /*15f70*/  STL [R1+0x4c], R5 ;  /* 0x00004c0501007387 */ /* 0x0003e20000100800 */
[----:B------:R-:W-:Y:S01]  /*15f80*/  IMAD.MOV.U32 R0, RZ, RZ, RZ ;  /* 0x000000ffff007224 */ /* 0x000fe200078e00ff */
[----:B------:R-:W-:-:S02]  /*15f90*/  MOV R3, 0x1c1f ;  /* 0x00001c1f00037802 */ /* 0x000fc40000000f00 */
[----:B------:R-:W-:Y:S02]  /*15fa0*/  MOV R2, 0x15fc0 ;  /* 0x00015fc000027802 */ /* 0x000fe40000000f00 */
[----:B-1----:R-:W-:Y:S05]  /*15fb0*/  CALL.REL.NOINC `($__internal_20_$__cuda_sm70_shflsync_idx_p) ;  /* 0x00000b2000007944 */ /* 0x002fea0003c00000 */
[----:B-----5:R-:W-:Y:S01]  /*15fc0*/  MOV R4, R0 ;  /* 0x0000000000047202 */ /* 0x020fe20000000f00 */
[----:B-1----:R-:W-:Y:S05]  /*15fd0*/  BRA `(.L_x_1256) ;  /* 0xffffa9a000007947 */ /* 0x002fea000383ffff */
.L_x_1182:
[----:B------:R3:W-:Y:S01]  /*15fe0*/  STL [R1+0x4c], R12 ;  /* 0x00004c0c01007387 */ /* 0x0007e20000100800 */
[----:B------:R-:W-:Y:S01]  /*15ff0*/  IMAD.MOV.U32 R0, RZ, RZ, RZ ;  /* 0x000000ffff007224 */ /* 0x000fe200078e00ff */
[----:B------:R-:W-:Y:S02]  /*16000*/  MOV R3, 0x1c1f ;  /* 0x00001c1f00037802 */ /* 0x000fe40000000f00 */
[----:B------:R-:W-:Y:S02]  /*16010*/  MOV R2, 0x16030 ;  /* 0x0001603000027802 */ /* 0x000fe40000000f00 */
[----:B-123--:R-:W-:Y:S05]  /*16020*/  CALL.REL.NOINC `($__internal_20_$__cuda_sm70_shflsync_idx_p) ;  /* 0x00000ab000007944 */ /* 0x00efea0003c00000 */
[----:B-1---5:R-:W-:Y:S05]  /*16030*/  BRA `(.L_x_1257) ;  /* 0xffffa96000007947 */ /* 0x022fea000383ffff */
.L_x_1185:
[----:B------:R1:W-:Y:S01]  /*16040*/  STL [R1+0x4c], R5 ;  /* 0x00004c0501007387 */ /* 0x0003e20000100800 */
[----:B----4-:R-:W-:Y:S01]  /*16050*/  IMAD.MOV.U32 R0, RZ, RZ, 0x1 ;  /* 0x00000001ff007424 */ /* 0x010fe200078e00ff */
[----:B--2---:R-:W-:Y:S02]  /*16060*/  MOV R3, 0x1c1f ;  /* 0x00001c1f00037802 */ /* 0x004fe40000000f00 */
[----:B------:R-:W-:Y:S02]  /*16070*/  MOV R2, 0x16090 ;  /* 0x0001609000027802 */ /* 0x000fe40000000f00 */
[----:B-1-3--:R-:W-:Y:S05]  /*16080*/  CALL.REL.NOINC `($__internal_20_$__cuda_sm70_shflsync_idx_p) ;  /* 0x00000a5000007944 */ /* 0x00afea0003c00000 */
[----:B------:R2:W-:Y:S01]  /*16090*/  STL [R1+0x4c], R12 ;  /* 0x00004c0c01007387 */ /* 0x0005e20000100800 */
[----:B-----5:R-:W-:Y:S01]  /*160a0*/  IMAD.MOV.U32 R4, RZ, RZ, R0 ;  /* 0x000000ffff047224 */ /* 0x020fe200078e0000 */
[----:B------:R-:W-:Y:S01]  /*160b0*/  MOV R0, 0x1 ;  /* 0x0000000100007802 */ /* 0x000fe20000000f00 */
[----:B------:R-:W-:Y:S01]  /*160c0*/  IMAD.MOV.U32 R3, RZ, RZ, 0x1c1f ;  /* 0x00001c1fff037424 */ /* 0x000fe200078e00ff */
[----:B------:R-:W-:-:S02]  /*160d0*/  MOV R2, 0x160f0 ;  /* 0x000160f000027802 */ /* 0x000fc40000000f00 */
[----:B-12---:R-:W-:Y:S05]  /*160e0*/  CALL.REL.NOINC `($__internal_20_$__cuda_sm70_shflsync_idx_p) ;  /* 0x000009f000007944 */ /* 0x006fea0003c00000 */
[----:B-1---5:R-:W-:Y:S05]  /*160f0*/  BRA `(.L_x_1258) ;  /* 0xffffb50000007947 */ /* 0x022fea000383ffff */
.L_x_1189:
[----:B------:R1:W-:Y:S01]  /*16100*/  STL [R1+0x4c], R5 ;  /* 0x00004c0501007387 */ /* 0x0003e20000100800 */
[----:B------:R-:W-:Y:S01]  /*16110*/  IMAD.MOV.U32 R0, RZ, RZ, RZ ;  /* 0x000000ffff007224 */ /* 0x000fe200078e00ff */
[----:B------:R-:W-:-:S02]  /*16120*/  MOV R3, 0x181f ;  /* 0x0000181f00037802 */ /* 0x000fc40000000f00 */
[----:B------:R-:W-:Y:S02]  /*16130*/  MOV R2, 0x16150 ;  /* 0x0001615000027802 */ /* 0x000fe40000000f00 */
[----:B-1----:R-:W-:Y:S05]  /*16140*/  CALL.REL.NOINC `($__internal_20_$__cuda_sm70_shflsync_idx_p) ;  /* 0x0000099000007944 */ /* 0x002fea0003c00000 */
[----:B-----5:R-:W-:Y:S01]  /*16150*/  MOV R4, R0 ;  /* 0x0000000000047202 */ /* 0x020fe20000000f00 */
[----:B-1----:R-:W-:Y:S05]  /*16160*/  BRA `(.L_x_1259) ;  /* 0xffffc94000007947 */ /* 0x002fea000383ffff */
.L_x_1190:
[----:B------:R3:W-:Y:S01]  /*16170*/  STL [R1+0x4c], R14 ;  /* 0x00004c0e01007387 */ /* 0x0007e20000100800 */
[----:B------:R-:W-:Y:S01]  /*16180*/  IMAD.MOV.U32 R0, RZ, RZ, RZ ;  /* 0x000000ffff007224 */ /* 0x000fe200078e00ff */
[----:B------:R-:W-:Y:S02]  /*16190*/  MOV R3, 0x181f ;  /* 0x0000181f00037802 */ /* 0x000fe40000000f00 */
[----:B------:R-:W-:Y:S02]  /*161a0*/  MOV R2, 0x161c0 ;  /* 0x000161c000027802 */ /* 0x000fe40000000f00 */
[----:B-123--:R-:W-:Y:S05]  /*161b0*/  CALL.REL.NOINC `($__internal_20_$__cuda_sm70_shflsync_idx_p) ;  /* 0x0000092000007944 */ /* 0x00efea0003c00000 */
[----:B-1---5:R-:W-:Y:S05]  /*161c0*/  BRA `(.L_x_1260) ;  /* 0xffffc90000007947 */ /* 0x022fea000383ffff */
.L_x_1193:
        /* <DEDUP_REMOVED lines=9> */
[----:B------:R-:W-:-:S02]  /*16260*/  MOV R2, 0x16280 ;  /* 0x0001628000027802 */ /* 0x000fc40000000f00 */
[----:B-12---:R-:W-:Y:S05]  /*16270*/  CALL.REL.NOINC `($__internal_20_$__cuda_sm70_shflsync_idx_p) ;  /* 0x0000086000007944 */ /* 0x006fea0003c00000 */
[----:B-1---5:R-:W-:Y:S05]  /*16280*/  BRA `(.L_x_1261) ;  /* 0xffffcaa000007947 */ /* 0x022fea000383ffff */
.L_x_1196:
[----:B------:R1:W-:Y:S01]  /*16290*/  STL [R1+0x4c], R5 ;  /* 0x00004c0501007387 */ /* 0x0003e20000100800 */
[----:B----4-:R-:W-:Y:S01]  /*162a0*/  IMAD.MOV.U32 R0, RZ, RZ, 0x2 ;  /* 0x00000002ff007424 */ /* 0x010fe200078e00ff */
[----:B-1----:R-:W-:-:S02]  /*162b0*/  MOV R3, 0x181f ;  /* 0x0000181f00037802 */ /* 0x002fc40000000f00 */
[----:B------:R-:W-:Y:S02]  /*162c0*/  MOV R2, 0x162e0 ;  /* 0x000162e000027802 */ /* 0x000fe40000000f00 */
[----:B--23--:R-:W-:Y:S05]  /*162d0*/  CALL.REL.NOINC `($__internal_20_$__cuda_sm70_shflsync_idx_p) ;  /* 0x0000080000007944 */ /* 0x00cfea0003c00000 */
[----:B-----5:R-:W-:Y:S01]  /*162e0*/  MOV R4, R0 ;  /* 0x0000000000047202 */ /* 0x020fe20000000f00 */
[----:B-1----:R-:W-:Y:S05]  /*162f0*/  BRA `(.L_x_1262) ;  /* 0xffffcc2000007947 */ /* 0x002fea000383ffff */
.L_x_1197:
[----:B------:R1:W-:Y:S01]  /*16300*/  STL [R1+0x4c], R14 ;  /* 0x00004c0e01007387 */ /* 0x0003e20000100800 */
[----:B----4-:R-:W-:Y:S01]  /*16310*/  IMAD.MOV.U32 R0, RZ, RZ, 0x2 ;  /* 0x00000002ff007424 */ /* 0x010fe200078e00ff */
[----:B-1----:R-:W-:Y:S02]  /*16320*/  MOV R3, 0x181f ;  /* 0x0000181f00037802 */ /* 0x002fe40000000f00 */
[----:B------:R-:W-:Y:S02]  /*16330*/  MOV R2, 0x16350 ;  /* 0x0001635000027802 */ /* 0x000fe40000000f00 */
[----:B--23--:R-:W-:Y:S05]  /*16340*/  CALL.REL.NOINC `($__internal_20_$__cuda_sm70_shflsync_idx_p) ;  /* 0x0000079000007944 */ /* 0x00cfea0003c00000 */
[----:B-1---5:R-:W-:Y:S05]  /*16350*/  BRA `(.L_x_1263) ;  /* 0xffffcbe000007947 */ /* 0x022fea000383ffff */
.L_x_1200:
[----:B------:R1:W-:Y:S01]  /*16360*/  STL [R1+0x4c], R5 ;  /* 0x00004c0501007387 */ /* 0x0003e20000100800 */
[----:B------:R-:W-:Y:S01]  /*16370*/  IMAD.MOV.U32 R0, RZ, RZ, 0x3 ;  /* 0x00000003ff007424 */ /* 0x000fe200078e00ff */
[----:B-1----:R-:W-:Y:S02]  /*16380*/  MOV R3, 0x181f ;  /* 0x0000181f00037802 */ /* 0x002fe40000000f00 */
        /* <DEDUP_REMOVED lines=9> */
.L_x_1202:
[----:B------:R1:W-:Y:S01]  /*16420*/  STL [R1+0x4c], R106 ;  /* 0x00004c6a01007387 */ /* 0x0003e20000100800 */
[----:B------:R-:W-:Y:S01]  /*16430*/  IMAD.MOV.U32 R0, RZ, RZ, RZ ;  /* 0x000000ffff007224 */ /* 0x000fe200078e00ff */
[----:B------:R-:W-:-:S02]  /*16440*/  MOV R3, 0x1f ;  /* 0x0000001f00037802 */ /* 0x000fc40000000f00 */
[----:B------:R-:W-:Y:S02]  /*16450*/  MOV R2, 0x16470 ;  /* 0x0001647000027802 */ /* 0x000fe40000000f00 */
[----:B-1----:R-:W-:Y:S05]  /*16460*/  CALL.REL.NOINC `($__internal_20_$__cuda_sm70_shflsync_idx_p) ;  /* 0x0000067000007944 */ /* 0x002fea0003c00000 */
[----:B------:R-:W-:Y:S01]  /*16470*/  MOV R9, R0 ;  /* 0x0000000000097202 */ /* 0x000fe20000000f00 */
[----:B-1---5:R-:W-:Y:S05]  /*16480*/  BRA `(.L_x_1265) ;  /* 0xffffcf6000007947 */ /* 0x022fea000383ffff */
.L_x_1203:
[----:B------:R3:W-:Y:S01]  /*16490*/  STL [R1+0x4c], R106 ;  /* 0x00004c6a01007387 */ /* 0x0007e20000100800 */
[----:B------:R-:W-:Y:S01]  /*164a0*/  IMAD.MOV.U32 R0, RZ, RZ, 0x1 ;  /* 0x00000001ff007424 */ /* 0x000fe200078e00ff */
[----:B------:R-:W-:Y:S02]  /*164b0*/  MOV R3, 0x1f ;  /* 0x0000001f00037802 */ /* 0x000fe40000000f00 */
[----:B------:R-:W-:Y:S02]  /*164c0*/  MOV R2, 0x164e0 ;  /* 0x000164e000027802 */ /* 0x000fe40000000f00 */
[----:B-123--:R-:W-:Y:S05]  /*164d0*/  CALL.REL.NOINC `($__internal_20_$__cuda_sm70_shflsync_idx_p) ;  /* 0x0000060000007944 */ /* 0x00efea0003c00000 */
[----:B------:R-:W-:Y:S01]  /*164e0*/  MOV R8, R0 ;  /* 0x0000000000087202 */ /* 0x000fe20000000f00 */
[----:B-1---5:R-:W-:Y:S05]  /*164f0*/  BRA `(.L_x_1266) ;  /* 0xffffcf1000007947 */ /* 0x022fea000383ffff */
.L_x_1204:
[----:B------:R-:W-:Y:S02]  /*16500*/  MOV R3, 0x1 ;  /* 0x0000000100037802 */ /* 0x000fe40000000f00 */
[----:B------:R-:W-:Y:S02]  /*16510*/  MOV R2, 0x16530 ;  /* 0x0001653000027802 */ /* 0x000fe40000000f00 */
[----:B-1234-:R-:W-:Y:S05]  /*16520*/  CALL.REL.NOINC `($__internal_21_$__cuda_sm70_shflsync_up_p) ;  /* 0x0000065000007944 */ /* 0x01efea0003c00000 */
[----:B------:R-:W-:Y:S05]  /*16530*/  BRA `(.L_x_1267) ;  /* 0xffffd00000007947 */ /* 0x000fea000383ffff */
.L_x_1205:
[----:B------:R-:W-:Y:S02]  /*16540*/  MOV R3, 0x2 ;  /* 0x0000000200037802 */ /* 0x000fe40000000f00 */
[----:B------:R-:W-:-:S02]  /*16550*/  MOV R2, 0x16570 ;  /* 0x0001657000027802 */ /* 0x000fc40000000f00 */
[----:B--2-4-:R-:W-:Y:S05]  /*16560*/  CALL.REL.NOINC `($__internal_21_$__cuda_sm70_shflsync_up_p) ;  /* 0x0000061000007944 */ /* 0x014fea0003c00000 */
        /* <DEDUP_REMOVED lines=23> */
.L_x_1209:
[----:B------:R-:W-:Y:S02]  /*166e0*/  MOV R3, 0x1 ;  /* 0x0000000100037802 */ /* 0x000fe40000000f00 */
[----:B------:R-:W-:Y:S02]  /*166f0*/  MOV R2, 0x16710 ;  /* 0x0001671000027802 */ /* 0x000fe40000000f00 */
[----:B------:R-:W-:Y:S05]  /*16700*/  CALL.REL.NOINC `($__internal_21_$__cuda_sm70_shflsync_up_p) ;  /* 0x0000047000007944 */ /* 0x000fea0003c00000 */
[----:B------:R-:W-:Y:S01]  /*16710*/  MOV R2, R4 ;  /* 0x0000000400027202 */ /* 0x000fe20000000f00 */
[----:B------:R-:W-:Y:S05]  /*16720*/  BRA `(.L_x_1269) ;  /* 0xffffd07000007947 */ /* 0x000fea000383ffff */
.L_x_1210:
        /* <DEDUP_REMOVED lines=26> */
.L_x_1212:
[----:B------:R-:W-:Y:S02]  /*168d0*/  SEL R0, RZ, 0x1, P0 ;  /* 0x00000001ff007807 */ /* 0x000fe40000000000 */
[----:B------:R-:W-:Y:S02]  /*168e0*/  MOV R2, 0x16900 ;  /* 0x0001690000027802 */ /* 0x000fe40000000f00 */
[----:B-1----:R-:W-:Y:S05]  /*168f0*/  CALL.REL.NOINC `($__internal_22_$__cuda_sm70_votesync_ballot) ;  /* 0x000002e000007944 */ /* 0x002fea0003c00000 */
[----:B------:R-:W-:Y:S01]  /*16900*/  MOV R10, R0 ;  /* 0x00000000000a7202 */ /* 0x000fe20000000f00 */
[----:B------:R-:W-:Y:S05]  /*16910*/  BRA `(.L_x_1271) ;  /* 0xffffd01000007947 */ /* 0x000fea000383ffff */
.L_x_1213:
[----:B------:R3:W-:Y:S01]  /*16920*/  STL [R1+0x4c], R6 ;  /* 0x00004c0601007387 */ /* 0x0007e20000100800 */
[----:B--2---:R-:W-:Y:S01]  /*16930*/  IMAD.MOV.U32 R0, RZ, RZ, R5 ;  /* 0x000000ffff007224 */ /* 0x004fe200078e0005 */
[----:B------:R-:W-:Y:S02]  /*16940*/  MOV R3, 0x1f ;  /* 0x0000001f00037802 */ /* 0x000fe40000000f00 */
[----:B------:R-:W-:Y:S02]  /*16950*/  MOV R2, 0x16970 ;  /* 0x0001697000027802 */ /* 0x000fe40000000f00 */
[----:B-1-3--:R-:W-:Y:S05]  /*16960*/  CALL.REL.NOINC `($__internal_20_$__cuda_sm70_shflsync_idx_p) ;  /* 0x0000017000007944 */ /* 0x00afea0003c00000 */
[----:B------:R2:W-:Y:S01]  /*16970*/  STL [R1+0x4c], R7 ;  /* 0x00004c0701007387 */ /* 0x0005e20000100800 */
[----:B------:R-:W-:Y:S01]  /*16980*/  IMAD.MOV.U32 R11, RZ, RZ, R0 ;  /* 0x000000ffff0b7224 */ /* 0x000fe200078e0000 */
[----:B-----5:R-:W-:Y:S01]  /*16990*/  MOV R0, R5 ;  /* 0x0000000500007202 */ /* 0x020fe20000000f00 */
[----:B------:R-:W-:Y:S01]  /*169a0*/  IMAD.MOV.U32 R3, RZ, RZ, 0x1f ;  /* 0x0000001fff037424 */ /* 0x000fe200078e00ff */
[----:B------:R-:W-:-:S02]  /*169b0*/  MOV R2, 0x169d0 ;  /* 0x000169d000027802 */ /* 0x000fc40000000f00 */
[----:B-12---:R-:W-:Y:S05]  /*169c0*/  CALL.REL.NOINC `($__internal_20_$__cuda_sm70_shflsync_idx_p) ;  /* 0x0000011000007944 */ /* 0x006fea0003c00000 */
[----:B------:R-:W-:Y:S01]  /*169d0*/  MOV R7, R0 ;  /* 0x0000000000077202 */ /* 0x000fe20000000f00 */
[----:B-1---5:R-:W-:Y:S05]  /*169e0*/  BRA `(.L_x_1272) ;  /* 0xffffcfb000007947 */ /* 0x022fea000383ffff */
.L_x_1216:
[----:B------:R3:W-:Y:S01]  /*169f0*/  STL [R1+0x4c], R4 ;  /* 0x00004c0401007387 */ /* 0x0007e20000100800 */
[----:B--2---:R-:W-:Y:S01]  /*16a00*/  IMAD.MOV.U32 R0, RZ, RZ, R5 ;  /* 0x000000ffff007224 */ /* 0x004fe200078e0005 */
[----:B------:R-:W-:-:S02]  /*16a10*/  MOV R3, 0x1f ;  /* 0x0000001f00037802 */ /* 0x000fc40000000f00 */
[----:B------:R-:W-:Y:S02]  /*16a20*/  MOV R2, 0x16a40 ;  /* 0x00016a4000027802 */ /* 0x000fe40000000f00 */
[----:B-1-34-:R-:W-:Y:S05]  /*16a30*/  CALL.REL.NOINC `($__internal_20_$__cuda_sm70_shflsync_idx_p) ;  /* 0x000000a000007944 */ /* 0x01afea0003c00000 */
[----:B------:R-:W-:Y:S01]  /*16a40*/  MOV R12, R0 ;  /* 0x00000000000c7202 */ /* 0x000fe20000000f00 */
[----:B-1---5:R-:W-:Y:S05]  /*16a50*/  BRA `(.L_x_1215) ;  /* 0xffffcfa000007947 */ /* 0x022fea000383ffff */
        .weak           $__internal_19_$__cuda_sm70_shflsync_bfly_p
        .type           $__internal_19_$__cuda_sm70_shflsync_bfly_p,@function
        .size           $__internal_19_$__cuda_sm70_shflsync_bfly_p,($__internal_20_$__cuda_sm70_shflsync_idx_p - $__internal_19_$__cuda_sm70_shflsync_bfly_p)
$__internal_19_$__cuda_sm70_shflsync_bfly_p:
[----:B------:R1:W-:Y:S01]  /*16a60*/  STL [R1+0x218], R5 ;  /* 0x0002180501007387 */ /* 0x0003e20000100800 */
[----:B------:R-:W-:Y:S02]  /*16a70*/  MOV R3, 0x1f ;  /* 0x0000001f00037802 */ /* 0x000fe40000000f00 */
[----:B-1----:R-:W-:-:S04]  /*16a80*/  MOV R5, 0xffffffff ;  /* 0xffffffff00057802 */ /* 0x002fc80000000f00 */
[----:B------:R-:W-:Y:S04]  /*16a90*/  WARPSYNC R5 ;  /* 0x0000000500007348 */ /* 0x000fe80003800000 */
[----:B------:R1:W2:Y:S04]  /*16aa0*/  SHFL.BFLY PT, R0, R4, R0, R3 ;  /* 0x0c00000004007389 */ /* 0x0002a800000e0003 */
[----:B-1----:R1:W5:Y:S01]  /*16ab0*/  LDL.LU R5, [R1+0x218] ;  /* 0x0002180001057983 */ /* 0x0023620000300800 */
[----:B------:R-:W-:-:S04]  /*16ac0*/  MOV R3, 0x0 ;  /* 0x0000000000037802 */ /* 0x000fc80000000f00 */
[----:B--2---:R-:W-:Y:S05]  /*16ad0*/  RET.REL.NODEC R2 `(_ZN7cutlass13device_kernelIN5flash19enable_sm80_to_sm89INS1_16FlashAttnFwdSm80INS1_25CollectiveMainloopFwdSm80ILi8ELi1ELb1EN4cute5tupleIJNS5_1CILi128EEENS7_ILi48EEENS7_ILi256EEEEEELi256ENS_6half_tEfNS_4arch4Sm80ELb1ELb0ELb1ELb1ELb1ELb0ELb1ELb1EEENS1_21CollectiveEpilogueFwdINS6_IJS8_SA_S9_EEENS6_IJNS7_ILi1EEESI_SI_EEESC_SE_Li256ELb1ELb1ELb1ELb0EEENS1_36VarlenDynamicPersistentTileSchedulerILi128ELi48ELi256ELi256ELb1ELb1ELb0ELb1ELb1ELb1EEEEEEEEEvNT_6ParamsE) ;  /* 0xfffe952002007950 */ /* 0x004fea0003c3ffff */
        .weak           $__internal_20_$__cuda_sm70_shflsync_idx_p
        .type           $__internal_20_$__cuda_sm70_shflsync_idx_p,@function
        .size           $__internal_20_$__cuda_sm70_shflsync_idx_p,($__internal_21_$__cuda_sm70_shflsync_up_p - $__internal_20_$__cuda_sm70_shflsync_idx_p)
$__internal_20_$__cuda_sm70_shflsync_idx_p:
[----:B------:R1:W-:Y:S04]  /*16ae0*/  STL [R1+0x21c], R5 ;  /* 0x00021c0501007387 */ /* 0x0003e80000100800 */
[----:B------:R2:W-:Y:S01]  /*16af0*/  STL [R1+0x218], R4 ;  /* 0x0002180401007387 */ /* 0x0005e20000100800 */
[----:B-1----:R-:W-:-:S03]  /*16b00*/  MOV R5, 0xffffffff ;  /* 0xffffffff00057802 */ /* 0x002fc60000000f00 */
[----:B--2---:R-:W2:Y:S01]  /*16b10*/  LDL.LU R4, [R1+0x4c] ;  /* 0x00004c0001047983 */ /* 0x004ea20000300800 */
[----:B------:R-:W-:Y:S04]  /*16b20*/  WARPSYNC R5 ;  /* 0x0000000500007348 */ /* 0x000fe80003800000 */
[----:B--2---:R1:W2:Y:S04]  /*16b30*/  SHFL.IDX PT, R0, R4, R0, R3 ;  /* 0x0000000004007389 */ /* 0x0042a800000e0003 */
[----:B-1----:R1:W5:Y:S04]  /*16b40*/  LDL.LU R5, [R1+0x21c] ;  /* 0x00021c0001057983 */ /* 0x0023680000300800 */
[----:B------:R1:W5:Y:S01]  /*16b50*/  LDL.LU R4, [R1+0x218] ;  /* 0x0002180001047983 */ /* 0x0003620000300800 */
[----:B------:R-:W-:-:S04]  /*16b60*/  MOV R3, 0x0 ;  /* 0x0000000000037802 */ /* 0x000fc80000000f00 */
[----:B--2---:R-:W-:Y:S05]  /*16b70*/  RET.REL.NODEC R2 `(_ZN7cutlass13device_kernelIN5flash19enable_sm80_to_sm89INS1_16FlashAttnFwdSm80INS1_25CollectiveMainloopFwdSm80ILi8ELi1ELb1EN4cute5tupleIJNS5_1CILi128EEENS7_ILi48EEENS7_ILi256EEEEEELi256ENS_6half_tEfNS_4arch4Sm80ELb1ELb0ELb1ELb1ELb1ELb0ELb1ELb1EEENS1_21CollectiveEpilogueFwdINS6_IJS8_SA_S9_EEENS6_IJNS7_ILi1EEESI_SI_EEESC_SE_Li256ELb1ELb1ELb1ELb0EEENS1_36VarlenDynamicPersistentTileSchedulerILi128ELi48ELi256ELi256ELb1ELb1ELb0ELb1ELb1ELb1EEEEEEEEEvNT_6ParamsE) ;  /* 0xfffe948002007950 */ /* 0x004fea0003c3ffff */
        .weak           $__internal_21_$__cuda_sm70_shflsync_up_p
        .type           $__internal_21_$__cuda_sm70_shflsync_up_p,@function
        .size           $__internal_21_$__cuda_sm70_shflsync_up_p,($__internal_22_$__cuda_sm70_votesync_ballot - $__internal_21_$__cuda_sm70_shflsync_up_p)
$__internal_21_$__cuda_sm70_shflsync_up_p:
[----:B------:R-:W-:Y:S02]  /*16b80*/  MOV R4, RZ ;  /* 0x000000ff00047202 */ /* 0x000fe40000000f00 */
[----:B------:R-:W-:-:S04]  /*16b90*/  MOV R10, 0xffffffff ;  /* 0xffffffff000a7802 */ /* 0x000fc80000000f00 */
[----:B------:R-:W-:Y:S04]  /*16ba0*/  WARPSYNC R10 ;  /* 0x0000000a00007348 */ /* 0x000fe80003800000 */
[----:B------:R1:W2:Y:S02]  /*16bb0*/  SHFL.UP PT, R4, R0, R3, R4 ;  /* 0x0400000300047389 */ /* 0x0002a400000e0004 */
[----:B-1----:R-:W-:-:S04]  /*16bc0*/  MOV R3, 0x0 ;  /* 0x0000000000037802 */ /* 0x002fc80000000f00 */
[----:B--2---:R-:W-:Y:S05]  /*16bd0*/  RET.REL.NODEC R2 `(_ZN7cutlass13device_kernelIN5flash19enable_sm80_to_sm89INS1_16FlashAttnFwdSm80INS1_25CollectiveMainloopFwdSm80ILi8ELi1ELb1EN4cute5tupleIJNS5_1CILi128EEENS7_ILi48EEENS7_ILi256EEEEEELi256ENS_6half_tEfNS_4arch4Sm80ELb1ELb0ELb1ELb1ELb1ELb0ELb1ELb1EEENS1_21CollectiveEpilogueFwdINS6_IJS8_SA_S9_EEENS6_IJNS7_ILi1EEESI_SI_EEESC_SE_Li256ELb1ELb1ELb1ELb0EEENS1_36VarlenDynamicPersistentTileSchedulerILi128ELi48ELi256ELi256ELb1ELb1ELb0ELb1ELb1ELb1EEEEEEEEEvNT_6ParamsE) ;  /* 0xfffe942002007950 */ /* 0x004fea0003c3ffff */
        .weak           $__internal_22_$__cuda_sm70_votesync_ballot
        .type           $__internal_22_$__cuda_sm70_votesync_ballot,@function
        .size           $__internal_22_$__cuda_sm70_votesync_ballot,(.L_x_6482 - $__internal_22_$__cuda_sm70_votesync_ballot)
$__internal_22_$__cuda_sm70_votesync_ballot:
[----:B------:R-:W-:Y:S01]  /*16be0*/  ISETP.NE.U32.AND P0, PT, R0, 0x1, PT ;  /* 0x000000010000780c */ /* 0x000fe20003f05070 */
[----:B------:R-:W-:-:S04]  /*16bf0*/  IMAD.MOV.U32 R3, RZ, RZ, -0x1 ;  /* 0xffffffffff037424 */ /* 0x000fc800078e00ff */
[----:B------:R-:W-:Y:S08]  /*16c00*/  WARPSYNC R3 ;  /* 0x0000000300007348 */ /* 0x000ff00003800000 */
[----:B------:R-:W-:-:S04]  /*16c10*/  VOTE.ANY R0, PT, !P0 ;  /* 0x0000000000007806 */ /* 0x000fc800040e0100 */
[----:B------:R-:W-:Y:S01]  /*16c20*/  LOP3.LUT R0, R0, R3, RZ, 0xc0, !PT ;  /* 0x0000000300007212 */ /* 0x000fe200078ec0ff */
[----:B------:R-:W-:-:S04]  /*16c30*/  IMAD.MOV.U32 R3, RZ, RZ, 0x0 ;  /* 0x00000000ff037424 */ /* 0x000fc800078e00ff */
[----:B------:R-:W-:Y:S05]  /*16c40*/  RET.REL.NODEC R2 `(_ZN7cutlass13device_kernelIN5flash19enable_sm80_to_sm89INS1_16FlashAttnFwdSm80INS1_25CollectiveMainloopFwdSm80ILi8ELi1ELb1EN4cute5tupleIJNS5_1CILi128EEENS7_ILi48EEENS7_ILi256EEEEEELi256ENS_6half_tEfNS_4arch4Sm80ELb1ELb0ELb1ELb1ELb1ELb0ELb1ELb1EEENS1_21CollectiveEpilogueFwdINS6_IJS8_SA_S9_EEENS6_IJNS7_ILi1EEESI_SI_EEESC_SE_Li256ELb1ELb1ELb1ELb0EEENS1_36VarlenDynamicPersistentTileSchedulerILi128ELi48ELi256ELi256ELb1ELb1ELb0ELb1ELb1ELb1EEEEEEEEEvNT_6ParamsE) ;  /* 0xfffe93b002007950 */ /* 0x000fea0003c3ffff */
.L_x_1273:
        /* <DEDUP_REMOVED lines=11> */
.L_x_6482:


//--------------------- .text._ZN7cutlass13device_kernelIN5flash19enable_sm80_to_sm89INS1_16FlashAttnFwdSm80INS1_25CollectiveMainloopFwdSm80ILi8ELi1ELb0EN4cute5tupleIJNS5_1CILi128EEENS7_ILi32EEENS7_ILi256EEEEEELi256ENS_6half_tEfNS_4arch4Sm80ELb1ELb0ELb1ELb1ELb1ELb1ELb1ELb1EEENS1_21CollectiveEpilogueFwdINS6_IJS8_SA_S9_EEENS6_IJNS7_ILi1EEESI_SI_EEESC_SE_Li256ELb1ELb1ELb1ELb0EEENS1_36VarlenDynamicPersistentTileSchedulerILi128ELi32ELi256ELi256ELb1ELb1ELb0ELb1ELb1ELb1EEEEEEEEEvNT_6ParamsE --------------------------
	.section	.text._ZN7cutlass13device_kernelIN5flash19enable_sm80_to_sm89INS1_16FlashAttnFwdSm80INS1_25CollectiveMainloopFwdSm80ILi8ELi1ELb0EN4cute5tupleIJNS5_1CILi128EEENS7_ILi32EEENS7_ILi256EEEEEELi256ENS_6half_tEfNS_4arch4Sm80ELb1ELb0ELb1ELb1ELb1ELb1ELb1ELb1EEENS1_21CollectiveEpilogueFwdINS6_IJS8_SA_S9_EEENS6_IJNS7_ILi1EEESI_SI_EEESC_SE_Li256ELb1ELb1ELb1ELb0EEENS1_36VarlenDynamicPersistentTileSchedulerILi128ELi32ELi256ELi256ELb1ELb1ELb0ELb1ELb1ELb1EEEEEEEEEvNT_6ParamsE,"ax",@progbits
	.sectioninfo	@"SHI_REGISTERS=255"
	.align	128
.text._ZN7cutlass13device_kernelIN5flash19enable_sm80_to_sm89INS1_16FlashAttnFwdSm80INS1_25CollectiveMainloopFwdSm80ILi8ELi1ELb0EN4cute5tupleIJNS5_1CILi128EEENS7_ILi32EEENS7_ILi256EEEEEELi256ENS_6half_tEfNS_4arch4Sm80ELb1ELb0ELb1ELb1ELb1ELb1ELb1ELb1EEENS1_21CollectiveEpilogueFwdINS6_IJS8_SA_S9_EEENS6_IJNS7_ILi1EEESI_SI_EEESC_SE_Li256ELb1ELb1ELb1ELb0EEENS1_36VarlenDynamicPersistentTileSchedulerILi128ELi32ELi256ELi256ELb1ELb1ELb0ELb1ELb1ELb1EEEEEEEEEvNT_6ParamsE:
        .type           _ZN7cutlass13device_kernelIN5flash19enable_sm80_to_sm89INS1_16FlashAttnFwdSm80INS1_25CollectiveMainloopFwdSm80ILi8ELi1ELb0EN4cute5tupleIJNS5_1CILi128EEENS7_ILi32EEENS7_ILi256EEEEEELi256ENS_6half_tEfNS_4arch4Sm80ELb1ELb0ELb1ELb1ELb1ELb1ELb1ELb1EEENS1_21CollectiveEpilogueFwdINS6_IJS8_SA_S9_EEENS6_IJNS7_ILi1EEESI_SI_EEESC_SE_Li256ELb1ELb1ELb1ELb0EEENS1_36VarlenDynamicPersistentTileSchedulerILi128ELi32ELi256ELi256ELb1ELb1ELb0ELb1ELb1ELb1EEEEEEEEEvNT_6ParamsE,@function
        .size           _ZN7cutlass13device_kernelIN5flash19enable_sm80_to_sm89INS1_16FlashAttnFwdSm80INS1_25CollectiveMainloopFwdSm80ILi8ELi1ELb0EN4cute5tupleIJNS5_1CILi128EEENS7_ILi32EEENS7_ILi256EEEEEELi256ENS_6half_tEfNS_4arch4Sm80ELb1ELb0ELb1ELb1ELb1ELb1ELb1ELb1EEENS1_21CollectiveEpilogueFwdINS6_IJS8_SA_S9_EEENS6_IJNS7_ILi1EEESI_SI_EEESC_SE_Li256ELb1ELb1ELb1ELb0EEENS1_36VarlenDynamicPersistentTileSchedulerILi128ELi32ELi256ELi256ELb1ELb1ELb0ELb1ELb1ELb1EEEEEEEEEvNT_6ParamsE,(.L_x_6487 - _ZN7cutlass13device_kernelIN5flash19enable_sm80_to_sm89INS1_16FlashAttnFwdSm80INS1_25CollectiveMainloopFwdSm80ILi8ELi1ELb0EN4cute5tupleIJNS5_1CILi128EEENS7_ILi32EEENS7_ILi256EEEEEELi256ENS_6half_tEfNS_4arch4Sm80ELb1ELb0ELb1ELb1ELb1ELb1ELb1ELb1EEENS1_21CollectiveEpilogueFwdINS6_IJS8_SA_S9_EEENS6_IJNS7_ILi1EEESI_SI_EEESC_SE_Li256ELb1ELb1ELb1ELb0EEENS1_36VarlenDynamicPersistentTileSchedulerILi128ELi32ELi256ELi256ELb1ELb1ELb0ELb1ELb1ELb1EEEEEEEEEvNT_6ParamsE)
        .other          _ZN7cutlass13device_kernelIN5flash19enable_sm80_to_sm89INS1_16FlashAttnFwdSm80INS1_25CollectiveMainloopFwdSm80ILi8ELi1ELb0EN4cute5tupleIJNS5_1CILi128EEENS7_ILi32EEENS7_ILi256EEEEEELi256ENS_6half_tEfNS_4arch4Sm80ELb1ELb0ELb1ELb1ELb1ELb1ELb1ELb1EEENS1_21CollectiveEpilogueFwdINS6_IJS8_SA_S9_EEENS6_IJNS7_ILi1EEESI_SI_EEESC_SE_Li256ELb1ELb1ELb1ELb0EEENS1_36VarlenDynamicPersistentTileSchedulerILi128ELi32ELi256ELi256ELb1ELb1ELb0ELb1ELb1ELb1EEEEEEEEEvNT_6ParamsE,@"STO_CUDA_ENTRY STV_DEFAULT"
_ZN7cutlass13device_kernelIN5flash19enable_sm80_to_sm89INS1_16FlashAttnFwdSm80INS1_25CollectiveMainloopFwdSm80ILi8ELi1ELb0EN4cute5tupleIJNS5_1CILi128EEENS7_ILi32EEENS7_ILi256EEEEEELi256ENS_6half_tEfNS_4arch4Sm80ELb1ELb0ELb1ELb1ELb1ELb1ELb1ELb1EEENS1_21CollectiveEpilogueFwdINS6_IJS8_SA_S9_EEENS6_IJNS7_ILi1EEESI_SI_EEESC_SE_Li256ELb1ELb1ELb1ELb0EEENS1_36VarlenDynamicPersistentTileSchedulerILi128ELi32ELi256ELi256ELb1ELb1ELb0ELb1ELb1ELb1EEEEEEEEEvNT_6ParamsE:
        /* <DEDUP_REMOVED lines=52> */
.L_x_1279:
        /* <DEDUP_REMOVED lines=16> */
.L_x_1482:
        /* <DEDUP_REMOVED lines=16> */
.L_x_1483:
[----:B---3--:R-:W-:-:S05]  /*0540*/  IMAD R0, R0, c[0x0][0x538], RZ ;  /* 0x00014e0000007a24 */ /* 0x008fca00078e02ff */
[----:B------:R-:W-:-:S04]  /*0550*/  IADD3 R6, R0, R6, RZ ;  /* 0x0000000600067210 */ /* 0x000fc80007ffe0ff */
[----:B------:R-:W-:-:S13]  /*0560*/  ISETP.GT.AND P0, PT, R6, UR4, PT ;  /* 0x0000000406007c0c */ /* 0x000fda000bf04270 */
[----:B-12---:R-:W-:Y:S05]  /*0570*/  @!P0 BRA `(.L_x_1279) ;  /* 0xfffffdc000008947 */ /* 0x006fea000383ffff */
.L_x_1275:
[----:B------:R-:W-:-:S05]  /*0580*/  IADD3 R11, -R0, R6, RZ ;  /* 0x00000006000b7210 */ /* 0x000fca0007ffe1ff */
[----:B------:R-:W-:-:S05]  /*0590*/  IMAD R0, R4, c[0x0][0x538], R11 ;  /* 0x00014e0004007a24 */ /* 0x000fca00078e020b */
[----:B------:R-:W-:Y:S01]  /*05a0*/  ISETP.GT.AND P0, PT, R0, UR4, PT ;  /* 0x0000000400007c0c */ /* 0x000fe2000bf04270 */
[----:B------:R-:W-:-:S12]  /*05b0*/  BRA.DIV ~URZ, `(.L_x_1280) ;  /* 0x0001c8b27f007947 */ /* 0x000fd8000b800000 */
[----:B------:R-:W-:-:S04]  /*05c0*/  VOTE.ANY R10, PT, !P0 ;  /* 0x00000000000a7806 */ /* 0x000fc800040e0100 */
.L_x_1484:
[----:B------:R-:W1:Y:S02]  /*05d0*/  POPC R5, R10 ;  /* 0x0000000a00057309 */ /* 0x000e640000000000 */
[----:B-12---:R-:W-:Y:S01]  /*05e0*/  IADD3 R235, R5, R7, RZ ;  /* 0x0000000705eb7210 */ /* 0x006fe20007ffe0ff */
[----:B------:R-:W-:Y:S05]  /*05f0*/  BRA.DIV ~URZ, `(.L_x_1281) ;  /* 0x0001c8c27f007947 */ /* 0x000fea000b800000 */
[----:B------:R1:W2:Y:S01]  /*0600*/  SHFL.IDX PT, R12, R9, R5, 0x1f ;  /* 0x00001f05090c7589 */ /* 0x0002a200000e0000 */
[----:B------:R-:W-:-:S03]  /*0610*/  MOV R6, RZ ;  /* 0x000000ff00067202 */ /* 0x000fc60000000f00 */
[----:B------:R1:W3:Y:S04]  /*0620*/  SHFL.IDX PT, R9, R8, R5, 0x1f ;  /* 0x00001f0508097589 */ /* 0x0002e800000e0000 */
.L_x_1485:
[----:B------:R-:W-:Y:S01]  /*0630*/  ISETP.NE.AND P0, PT, R10, RZ, PT ;  /* 0x000000ff0a00720c */ /* 0x000fe20003f05270 */
[----:B------:R-:W-:-:S12]  /*0640*/  BSSY B0, `(.L_x_1282) ;  /* 0x0000005000007945 */ /* 0x000fd80003800000 */
[----:B------:R-:W-:Y:S05]  /*0650*/  @!P0 BRA `(.L_x_1283) ;  /* 0x0000003000008947 */ /* 0x000fea0003800000 */
[----:B------:R-:W-:Y:S01]  /*0660*/  IADD3 R2, R5, -0x1, RZ ;  /* 0xffffffff05027810 */ /* 0x000fe20007ffe0ff */
[----:B------:R-:W-:Y:S05]  /*0670*/  BRA.DIV ~URZ, `(.L_x_1284) ;  /* 0x0001c9227f007947 */ /* 0x000fea000b800000 */
[----:B------:R4:W1:Y:S02]  /*0680*/  SHFL.IDX PT, R6, R4, R2, 0x1f ;  /* 0x00001f0204067589 */ /* 0x00086400000e0000 */
.L_x_1283:
[----:B------:R-:W-:Y:S05]  /*0690*/  BSYNC B0 ;  /* 0x0000000000007941 */ /* 0x000fea0003800000 */
.L_x_1282:
        /* <DEDUP_REMOVED lines=67> */
.L_x_1286:
        /* <DEDUP_REMOVED lines=68> */
.L_x_1287:
[----:B------:R-:W-:Y:S05]  /*0f10*/  BSYNC B0 ;  /* 0x0000000000007941 */ /* 0x000fea0003800000 */
.L_x_1285:
[----:B------:R-:W-:-:S04]  /*0f20*/  LOP3.LUT R0, RZ, R0, RZ, 0x33, !PT ;  /* 0x00000000ff007212 */ /* 0x000fc800078e33ff */
[----:B------:R-:W-:Y:S01]  /*0f30*/  IADD3 R233, R0, R12, RZ ;  /* 0x0000000c00e97210 */ /* 0x000fe20007ffe0ff */
[----:B------:R-:W-:Y:S05]  /*0f40*/  BRA `(.L_x_1288) ;  /* 0x0000004000007947 */ /* 0x000fea0003800000 */
.L_x_1276:
[----:B--2---:R-:W-:Y:S01]  /*0f50*/  IMAD.MOV.U32 R233, RZ, RZ, RZ ;  /* 0x000000ffffe97224 */ /* 0x004fe200078e00ff */
[----:B------:R-:W-:Y:S01]  /*0f60*/  MOV R234, RZ ;  /* 0x000000ff00ea7202 */ /* 0x000fe20000000f00 */
[----:B------:R-:W-:Y:S01]  /*0f70*/  IMAD.U32 R232, RZ, RZ, UR4 ;  /* 0x00000004ffe87e24 */ /* 0x000fe2000f8e00ff */
[----:B------:R-:W-:Y:S02]  /*0f80*/  MOV R235, c[0x0][0x53c] ;  /* 0x00014f0000eb7a02 */ /* 0x000fe40000000f00 */
.L_x_1288:
[----:B------:R-:W-:Y:S01]  /*0f90*/  ISETP.NE.AND P0, PT, R13, RZ, PT ;  /* 0x000000ff0d00720c */ /* 0x000fe20003f05270 */
[----:B------:R-:W-:-:S12]  /*0fa0*/  WARPSYNC 0xffffffff ;  /* 0xffffffff00007948 */ /* 0x000fd80003800000 */
[----:B------:R1:W-:Y:S04]  /*0fb0*/  @!P0 STS.128 [0x20080], R232 ;  /* 0x020080e8ff008388 */ /* 0x0003e80000000c00 */
[----:B------:R-:W-:Y:S06]  /*0fc0*/  BAR.ARV 0x5, 0x100 ;  /* 0x0144000000007b1d */ /* 0x000fec0000002000 */
.L_x_1274:
        /* <DEDUP_REMOVED lines=140> */
[----:B------:R1:W-:Y:S01]  /*1890*/  STL [R1+0x3c], R8 ;  /* 0x00003c0801007387 */ /* 0x0003e20000100800 */
[----:B------:R-:W-:-:S02]  /*18a0*/  SHF.R.S32.HI R2, RZ, 0x1f, R157 ;  /* 0x0000001fff027819 */ /* 0x000fc4000001149d */
[CC--:B------:R-:W-:Y:S01]  /*18b0*/  IADD3 R3, R11.reuse, R9.reuse, R12 ;  /* 0x000000090b037210 */ /* 0x0c0fe20007ffe00c */
[----:B------:R-:W-:Y:S01]  /*18c0*/  STL [R1+0x8], R17 ;  /* 0x0000081101007387 */ /* 0x000fe20000100800 */
[----:B------:R-:W-:Y:S01]  /*18d0*/  LOP3.LUT R4, R11, R9, RZ, 0xfc, !PT ;  /* 0x000000090b047212 */ /* 0x000fe200078efcff */
[----:B------:R-:W-:Y:S01]  /*18e0*/  IMAD.MOV.U32 R12, RZ, RZ, 0x20 ;  /* 0x00000020ff0c7424 */ /* 0x000fe200078e00ff */
[--C-:B------:R-:W-:Y:S01]  /*18f0*/  LOP3.LUT R11, R29, 0x38, R132.reuse, 0xf8, !PT ;  /* 0x000000381d0b7812 */ /* 0x100fe200078ef884 */
[----:B------:R-:W-:Y:S01]  /*1900*/  STL [R1+0x4], R7 ;  /* 0x0000040701007387 */ /* 0x000fe20000100800 */
[--C-:B------:R-:W-:Y:S02]  /*1910*/  LOP3.LUT R10, R28, 0x38, R132.reuse, 0xf8, !PT ;  /* 0x000000381c0a7812 */ /* 0x100fe400078ef884 */
[----:B------:R-:W-:Y:S01]  /*1920*/  LOP3.LUT R9, R27, 0x38, R132, 0xf8, !PT ;  /* 0x000000381b097812 */ /* 0x000fe200078ef884 */
[----:B------:R2:W-:Y:S01]  /*1930*/  STL [R1], R2 ;  /* 0x0000000201007387 */ /* 0x0005e20000100800 */
[----:B------:R-:W-:-:S02]  /*1940*/  LOP3.LUT R11, R23, R11, R24, 0xf6, !PT ;  /* 0x0000000b170b7212 */ /* 0x000fc400078ef618 */
[----:B------:R-:W-:Y:S02]  /*1950*/  LOP3.LUT R10, R21, R10, R22, 0xf6, !PT ;  /* 0x0000000a150a7212 */ /* 0x000fe400078ef616 */
[----:B------:R-:W-:Y:S02]  /*1960*/  LOP3.LUT R9, R19, R9, R20, 0xf6, !PT ;  /* 0x0000000913097212 */ /* 0x000fe400078ef614 */
[----:B------:R-:W-:Y:S02]  /*1970*/  LEA R177, R0, 0xc080, 0x1 ;  /* 0x0000c08000b17811 */ /* 0x000fe400078e08ff */
[----:B------:R-:W-:Y:S02]  /*1980*/  SHF.R.S32.HI R0, RZ, 0x3, R5 ;  /* 0x00000003ff007819 */ /* 0x000fe40000011405 */
[----:B------:R-:W-:Y:S02]  /*1990*/  LEA R11, R11, 0x10080, 0x1 ;  /* 0x000100800b0b7811 */ /* 0x000fe400078e08ff */
[----:B-1----:R-:W-:Y:S01]  /*19a0*/  LOP3.LUT R8, R8, R226, RZ, 0xfc, !PT ;  /* 0x000000e208087212 */ /* 0x002fe200078efcff */
[----:B------:R-:W-:Y:S01]  /*19b0*/  STL [R1+0xc], R0 ;  /* 0x00000c0001007387 */ /* 0x000fe20000100800 */
[----:B------:R-:W-:-:S02]  /*19c0*/  LOP3.LUT R201, R5, 0xfffffff8, RZ, 0xc0, !PT ;  /* 0xfffffff805c97812 */ /* 0x000fc400078ec0ff */
[----:B------:R-:W-:Y:S01]  /*19d0*/  LEA R5, R9, 0x10080, 0x1 ;  /* 0x0001008009057811 */ /* 0x000fe200078e08ff */
[----:B------:R-:W-:Y:S01]  /*19e0*/  IMAD.SHL.U32 R214, R8, 0x2, RZ ;  /* 0x0000000208d67824 */ /* 0x000fe200078e00ff */
[----:B------:R-:W-:Y:S01]  /*19f0*/  LEA R8, R10, 0x10080, 0x1 ;  /* 0x000100800a087811 */ /* 0x000fe200078e08ff */
[----:B------:R-:W-:Y:S01]  /*1a00*/  STL [R1+0x34], R11 ;  /* 0x0000340b01007387 */ /* 0x000fe20000100800 */
[----:B------:R-:W-:Y:S02]  /*1a10*/  LEA R182, R3, 0x10080, 0x1 ;  /* 0x0001008003b67811 */ /* 0x000fe400078e08ff */
[----:B------:R-:W-:Y:S01]  /*1a20*/  LEA R178, R4, 0x8080, 0x1 ;  /* 0x0000808004b27811 */ /* 0x000fe200078e08ff */
[----:B------:R-:W-:Y:S01]  /*1a30*/  STL [R1+0x30], R8 ;  /* 0x0000300801007387 */ /* 0x000fe20000100800 */
[----:B--2---:R-:W-:Y:S01]  /*1a40*/  IMAD.IADD R2, R26, 0x1, -R6 ;  /* 0x000000011a027824 */ /* 0x004fe200078e0a06 */
[----:B------:R-:W-:Y:S02]  /*1a50*/  SEL R6, R12, 0xffffffe0, !P1 ;  /* 0xffffffe00c067807 */ /* 0x000fe40004800000 */
[----:B------:R1:W-:Y:S01]  /*1a60*/  STL [R1+0x2c], R5 ;  /* 0x00002c0501007387 */ /* 0x0003e20000100800 */
[----:B------:R-:W-:Y:S01]  /*1a70*/  IMAD.SHL.U32 R229, R2, 0x2, RZ ;  /* 0x0000000202e57824 */ /* 0x000fe200078e00ff */
[----:B------:R-:W-:Y:S01]  /*1a80*/  SEL R2, R12, 0xffffffe0, !P4 ;  /* 0xffffffe00c027807 */ /* 0x000fe20006000000 */
[----:B------:R-:W-:Y:S01]  /*1a90*/  IMAD.IADD R242, R239, 0x1, R6 ;  /* 0x00000001eff27824 */ /* 0x000fe200078e0206 */
[----:B------:R-:W-:Y:S01]  /*1aa0*/  SEL R7, R18, 0xffffffc0, !P2 ;  /* 0xffffffc012077807 */ /* 0x000fe20005000000 */
[----:B------:R-:W-:Y:S01]  /*1ab0*/  IMAD.IADD R241, R6, 0x1, R240 ;  /* 0x0000000106f17824 */ /* 0x000fe200078e02f0 */
[C---:B------:R-:W-:Y:S01]  /*1ac0*/  IADD3 R36, R229.reuse, 0x10, RZ ;  /* 0x00000010e5247810 */ /* 0x040fe20007ffe0ff */
[----:B------:R-:W-:Y:S01]  /*1ad0*/  IMAD.IADD R183, R182, 0x1, R2 ;  /* 0x00000001b6b77824 */ /* 0x000fe200078e0202 */
[C---:B------:R-:W-:Y:S01]  /*1ae0*/  IADD3 R248, R229.reuse, 0x28, RZ ;  /* 0x00000028e5f87810 */ /* 0x040fe20007ffe0ff */
[----:B------:R-:W-:Y:S01]  /*1af0*/  IMAD.IADD R179, R2, 0x1, R178 ;  /* 0x0000000102b37824 */ /* 0x000fe200078e02b2 */
[----:B------:R-:W-:Y:S01]  /*1b00*/  IADD3 R32, R229, 0x40, RZ ;  /* 0x00000040e5207810 */ /* 0x000fe20007ffe0ff */
[--C-:B------:R-:W-:Y:S01]  /*1b10*/  IMAD.IADD R246, R239, 0x1, R7.reuse ;  /* 0x00000001eff67824 */ /* 0x100fe200078e0207 */
[----:B------:R-:W-:Y:S01]  /*1b20*/  IADD3 R29, R229, 0x58, RZ ;  /* 0x00000058e51d7810 */ /* 0x000fe20007ffe0ff */
[----:B------:R-:W-:Y:S01]  /*1b30*/  IMAD.IADD R245, R7, 0x1, R242 ;  /* 0x0000000107f57824 */ /* 0x000fe200078e02f2 */
[----:B------:R-:W-:Y:S01]  /*1b40*/  IADD3 R26, R229, 0x70, RZ ;  /* 0x00000070e51a7810 */ /* 0x000fe20007ffe0ff */
[----:B------:R-:W-:Y:S01]  /*1b50*/  IMAD.IADD R244, R7, 0x1, R240 ;  /* 0x0000000107f47824 */ /* 0x000fe200078e02f0 */
[----:B------:R-:W-:Y:S01]  /*1b60*/  SHF.R.S32.HI R9, RZ, 0x1f, R36 ;  /* 0x0000001fff097819 */ /* 0x000fe20000011424 */
[----:B------:R-:W-:Y:S01]  /*1b70*/  IMAD.IADD R243, R241, 0x1, R7 ;  /* 0x00000001f1f37824 */ /* 0x000fe200078e0207 */
[----:B------:R-:W-:-:S02]  /*1b80*/  IADD3 R23, R229, 0x88, RZ ;  /* 0x00000088e5177810 */ /* 0x000fc40007ffe0ff */
[C---:B------:R-:W-:Y:S02]  /*1b90*/  IADD3 R250, R229.reuse, 0xf8, RZ ;  /* 0x000000f8e5fa7810 */ /* 0x040fe40007ffe0ff */
[----:B------:R-:W-:Y:S02]  /*1ba0*/  SHF.R.S32.HI R9, RZ, 0x1f, R248 ;  /* 0x0000001fff097819 */ /* 0x000fe400000114f8 */
[C---:B------:R-:W-:Y:S02]  /*1bb0*/  IADD3 R20, R229.reuse, 0xa0, RZ ;  /* 0x000000a0e5147810 */ /* 0x040fe40007ffe0ff */
[C---:B-1----:R-:W-:Y:S02]  /*1bc0*/  IADD3 R5, R229.reuse, 0xe0, RZ ;  /* 0x000000e0e5057810 */ /* 0x042fe40007ffe0ff */
[----:B------:R-:W-:Y:S02]  /*1bd0*/  SHF.R.S32.HI R9, RZ, 0x1f, R32 ;  /* 0x0000001fff097819 */ /* 0x000fe40000011420 */
[----:B------:R-:W-:-:S02]  /*1be0*/  IADD3 R17, R229, 0xb8, RZ ;  /* 0x000000b8e5117810 */ /* 0x000fc40007ffe0ff */
[----:B------:R-:W-:Y:S02]  /*1bf0*/  SHF.R.S32.HI R9, RZ, 0x1f, R29 ;  /* 0x0000001fff097819 */ /* 0x000fe4000001141d */
[C---:B------:R-:W-:Y:S02]  /*1c00*/  IADD3 R10, R229.reuse, 0xd0, RZ ;  /* 0x000000d0e50a7810 */ /* 0x040fe40007ffe0ff */
[----:B------:R-:W-:Y:S02]  /*1c10*/  SHF.R.S32.HI R9, RZ, 0x1f, R26 ;  /* 0x0000001fff097819 */ /* 0x000fe4000001141a */
[----:B------:R-:W-:Y:S02]  /*1c20*/  SHF.R.S32.HI R5, RZ, 0x1f, R5 ;  /* 0x0000001fff057819 */ /* 0x000fe40000011405 */
[C---:B------:R-:W-:Y:S02]  /*1c30*/  IADD3 R8, R229.reuse, 0xd8, RZ ;  /* 0x000000d8e5087810 */ /* 0x040fe40007ffe0ff */
[----:B------:R-:W-:-:S02]  /*1c40*/  IADD3 R252, R229, 0xe8, RZ ;  /* 0x000000e8e5fc7810 */ /* 0x000fc40007ffe0ff */
[----:B------:R-:W-:Y:S02]  /*1c50*/  SHF.R.S32.HI R9, RZ, 0x1f, R23 ;  /* 0x0000001fff097819 */ /* 0x000fe40000011417 */
[----:B------:R-:W-:Y:S02]  /*1c60*/  SHF.R.S32.HI R5, RZ, 0x1f, R250 ;  /* 0x0000001fff057819 */ /* 0x000fe400000114fa */
[----:B------:R-:W-:Y:S02]  /*1c70*/  IADD3 R251, R229, 0xf0, RZ ;  /* 0x000000f0e5fb7810 */ /* 0x000fe40007ffe0ff */
[----:B------:R-:W-:Y:S02]  /*1c80*/  SHF.R.S32.HI R9, RZ, 0x1f, R20 ;  /* 0x0000001fff097819 */ /* 0x000fe40000011414 */
[----:B------:R-:W-:Y:S02]  /*1c90*/  LEA R5, R16, 0x10080, 0x1 ;  /* 0x0001008010057811 */ /* 0x000fe400078e08ff */
[----:B------:R-:W-:-:S02]  /*1ca0*/  SHF.R.S32.HI R9, RZ, 0x1f, R17 ;  /* 0x0000001fff097819 */ /* 0x000fc40000011411 */
[----:B------:R-:W-:Y:S01]  /*1cb0*/  SHF.R.S32.HI R9, RZ, 0x1f, R10 ;  /* 0x0000001fff097819 */ /* 0x000fe2000001140a */
[----:B------:R1:W-:Y:S01]  /*1cc0*/  STL [R1+0x28], R5 ;  /* 0x0000280501007387 */ /* 0x0003e20000100800 */
[----:B------:R-:W-:Y:S02]  /*1cd0*/  SHF.R.S32.HI R8, RZ, 0x1f, R8 ;  /* 0x0000001fff087819 */ /* 0x000fe40000011408 */
[----:B------:R-:W-:Y:S02]  /*1ce0*/  SHF.R.S32.HI R9, RZ, 0x1f, R252 ;  /* 0x0000001fff097819 */ /* 0x000fe400000114fc */
[----:B------:R-:W-:Y:S02]  /*1cf0*/  SHF.R.S32.HI R8, RZ, 0x1f, R251 ;  /* 0x0000001fff087819 */ /* 0x000fe400000114fb */
[----:B------:R-:W-:Y:S02]  /*1d00*/  LEA R9, R15, 0x10080, 0x1 ;  /* 0x000100800f097811 */ /* 0x000fe400078e08ff */
[----:B------:R-:W-:-:S02]  /*1d10*/  LEA R8, R14, 0x10080, 0x1 ;  /* 0x000100800e087811 */ /* 0x000fc400078e08ff */
[----:B------:R-:W-:Y:S01]  /*1d20*/  SEL R0, R18, 0xffffffc0, !P3 ;  /* 0xffffffc012007807 */ /* 0x000fe20005800000 */
[----:B------:R2:W-:Y:S01]  /*1d30*/  STL [R1+0x24], R9 ;  /* 0x0000240901007387 */ /* 0x0005e20000100800 */
[C---:B------:R-:W-:Y:S02]  /*1d40*/  IADD3 R35, R229.reuse, 0x18, RZ ;  /* 0x00000018e5237810 */ /* 0x040fe40007ffe0ff */
[C---:B------:R-:W-:Y:S01]  /*1d50*/  IADD3 R197, R132.reuse, 0x80, RZ ;  /* 0x0000008084c57810 */ /* 0x040fe20007ffe0ff */
[----:B------:R2:W-:Y:S01]  /*1d60*/  STL [R1+0x20], R8 ;  /* 0x0000200801007387 */ /* 0x0005e20000100800 */
[----:B------:R-:W-:Y:S01]  /*1d70*/  IADD3 R198, R132, 0xc0, RZ ;  /* 0x000000c084c67810 */ /* 0x000fe20007ffe0ff */
[----:B------:R-:W-:Y:S01]  /*1d80*/  IMAD.IADD R185, R182, 0x1, R0 ;  /* 0x00000001b6b97824 */ /* 0x000fe200078e0200 */
[C---:B------:R-:W-:Y:S01]  /*1d90*/  IADD3 R37, R229.reuse, 0x8, RZ ;  /* 0x00000008e5257810 */ /* 0x040fe20007ffe0ff */
[C---:B------:R-:W-:Y:S01]  /*1da0*/  IMAD.IADD R181, R0.reuse, 0x1, R178 ;  /* 0x0000000100b57824 */ /* 0x040fe200078e02b2 */
[----:B------:R-:W-:Y:S01]  /*1db0*/  IADD3 R249, R229, 0x20, RZ ;  /* 0x00000020e5f97810 */ /* 0x000fe20007ffe0ff */
[----:B------:R-:W-:Y:S01]  /*1dc0*/  IMAD.IADD R184, R183, 0x1, R0 ;  /* 0x00000001b7b87824 */ /* 0x000fe200078e0200 */
[----:B------:R-:W-:Y:S01]  /*1dd0*/  IADD3 R34, R229, 0x30, RZ ;  /* 0x00000030e5227810 */ /* 0x000fe20007ffe0ff */
[----:B------:R-:W-:Y:S01]  /*1de0*/  IMAD.IADD R180, R0, 0x1, R179 ;  /* 0x0000000100b47824 */ /* 0x000fe200078e02b3 */
[----:B-1----:R-:W-:-:S02]  /*1df0*/  LEA R5, R13, 0x10080, 0x1 ;  /* 0x000100800d057811 */ /* 0x002fc400078e08ff */
[C---:B------:R-:W-:Y:S02]  /*1e00*/  IADD3 R33, R229.reuse, 0x38, RZ ;  /* 0x00000038e5217810 */ /* 0x040fe40007ffe0ff */
[C---:B------:R-:W-:Y:S01]  /*1e10*/  IADD3 R31, R229.reuse, 0x48, RZ ;  /* 0x00000048e51f7810 */ /* 0x040fe20007ffe0ff */
[----:B------:R2:W-:Y:S01]  /*1e20*/  STL [R1+0x1c], R5 ;  /* 0x00001c0501007387 */ /* 0x0005e20000100800 */
        /* <DEDUP_REMOVED lines=10> */
[----:B------:R-:W-:Y:S02]  /*1ed0*/  IADD3 R11, R229, 0xc8, RZ ;  /* 0x000000c8e50b7810 */ /* 0x000fe40007ffe0ff */
        /* <DEDUP_REMOVED lines=21> */
[----:B--2---:R-:W-:Y:S02]  /*2030*/  SHF.R.S32.HI R11, RZ, 0x1f, R11 ;  /* 0x0000001fff0b7819 */ /* 0x004fe4000001140b */
.L_x_1481:
        /* <DEDUP_REMOVED lines=14> */
[----:B------:R-:W-:Y:S01]  /*2120*/  IMAD.MOV.U32 R110, RZ, RZ, RZ ;  /* 0x000000ffff6e7224 */ /* 0x000fe200078e00ff */
[----:B------:R-:W-:Y:S01]  /*2130*/  CS2R R12, SRZ ;  /* 0x00000000000c7805 */ /* 0x000fe2000001ff00 */
        /* <DEDUP_REMOVED lines=25> */
.L_x_1289:
[----:B------:R-:W-:-:S04]  /*22d0*/  ISETP.NE.U32.AND P0, PT, RZ, c[0x0][0x368], PT ;  /* 0x0000da00ff007a0c */ /* 0x000fc80003f05070 */
[----:B------:R-:W-:-:S13]  /*22e0*/  ISETP.NE.AND.EX P0, PT, RZ, c[0x0][0x36c], PT, P0 ;  /* 0x0000db00ff007a0c */ /* 0x000fda0003f05300 */
[----:B------:R-:W-:Y:S05]  /*22f0*/  @!P0 BRA `(.L_x_1290) ;  /* 0x0000004000008947 */ /* 0x000fea0003800000 */
[----:B---3--:R-:W-:-:S04]  /*2300*/  IADD3 R4, P0, R231, c[0x0][0x368], RZ ;  /* 0x0000da00e7047a10 */ /* 0x008fc80007f1e0ff */
[----:B------:R-:W-:-:S05]  /*2310*/  IADD3.X R5, R236, c[0x0][0x36c], RZ, P0, !PT ;  /* 0x0000db00ec057a10 */ /* 0x000fca00007fe4ff */
[----:B------:R1:W5:Y:S01]  /*2320*/  LDG.E R11, [R4.64] ;  /* 0x00000008040b7981 */ /* 0x000362000c1e1900 */
[----:B------:R-:W-:Y:S05]  /*2330*/  BRA `(.L_x_1291) ;  /* 0x0000005000007947 */ /* 0x000fea0003800000 */
.L_x_1290:
[----:B------:R-:W-:Y:S01]  /*2340*/  MOV R11, UR6 ;  /* 0x00000006000b7c02 */ /* 0x000fe20008000f00 */
[----:B------:R-:W-:Y:S05]  /*2350*/  @!P5 BRA `(.L_x_1291) ;  /* 0x000000300000d947 */ /* 0x000fea0003800000 */
[----:B---3--:R-:W2:Y:S04]  /*2360*/  LDG.E R6, [R4.64] ;  /* 0x0000000804067981 */ /* 0x008ea8000c1e1900 */
[----:B------:R-:W2:Y:S02]  /*2370*/  LDG.E R0, [R4.64+0x4] ;  /* 0x0000040804007981 */ /* 0x000ea4000c1e1900 */
[----:B--2---:R-:W-:Y:S02]  /*2380*/  IADD3 R11, -R6, R0, RZ ;  /* 0x00000000060b7210 */ /* 0x004fe40007ffe1ff */
.L_x_1291:
[----:B-1-3--:R1:W2:Y:S04]  /*2390*/  @P6 LDG.E R5, [R2.64] ;  /* 0x0000000802056981 */ /* 0x00a2a8000c1e1900 */
[----:B------:R1:W2:Y:S01]  /*23a0*/  @P6 LDG.E R4, [R2.64+0x4] ;  /* 0x0000040802046981 */ /* 0x0002a2000c1e1900 */
[----:B------:R-:W-:Y:S01]  /*23b0*/  ISETP.NE.U32.AND P0, PT, RZ, c[0x0][0x378], PT ;  /* 0x0000de00ff007a0c */ /* 0x000fe20003f05070 */
[----:B-----5:R-:W-:-:S03]  /*23c0*/  IMAD.MOV.U32 R99, RZ, RZ, R11 ;  /* 0x000000ffff637224 */ /* 0x020fc600078e000b */
[----:B------:R-:W-:Y:S01]  /*23d0*/  ISETP.NE.AND.EX P1, PT, RZ, c[0x0][0x37c], PT, P0 ;  /* 0x0000df00ff007a0c */ /* 0x000fe20003f25300 */
[----:B------:R-:W-:Y:S02]  /*23e0*/  IMAD.MOV.U32 R0, RZ, RZ, c[0x0][0x2c4] ;  /* 0x0000b100ff007624 */ /* 0x000fe400078e00ff */
[----:B------:R-:W-:-:S03]  /*23f0*/  IMAD.SHL.U32 R225, R233, 0x80, RZ ;  /* 0x00000080e9e17824 */ /* 0x000fc600078e00ff */
[----:B------:R-:W-:Y:S01]  /*2400*/  ISETP.NE.AND P2, PT, R0, 0x1, PT ;  /* 0x000000010000780c */ /* 0x000fe20003f45270 */
[----:B------:R-:W-:Y:S01]  /*2410*/  IMAD.MOV.U32 R55, RZ, RZ, c[0x0][0x228] ;  /* 0x00008a00ff377624 */ /* 0x000fe200078e00ff */
[----:B------:R-:W-:Y:S01]  /*2420*/  IADD3 R0, R225, 0x7f, RZ ;  /* 0x0000007fe1007810 */ /* 0x000fe20007ffe0ff */
[----:B------:R-:W-:-:S04]  /*2430*/  IMAD.IADD R8, R11, 0x1, -R223 ;  /* 0x000000010b087824 */ /* 0x000fc800078e0adf */
[----:B-1----:R-:W-:-:S04]  /*2440*/  @P1 IADD3 R2, P0, R231, c[0x0][0x378], RZ ;  /* 0x0000de00e7021a10 */ /* 0x002fc80007f1e0ff */
[----:B------:R-:W-:-:S05]  /*2450*/  @P1 IADD3.X R3, R236, c[0x0][0x37c], RZ, P0, !PT ;  /* 0x0000df00ec031a10 */ /* 0x000fca00007fe4ff */
[----:B------:R1:W5:Y:S01]  /*2460*/  @P1 LDG.E R99, [R2.64] ;  /* 0x0000000802631981 */ /* 0x000362000c1e1900 */
[----:B------:R-:W-:Y:S01]  /*2470*/  LOP3.LUT R7, R234, 0xff0000, RZ, 0xc0, !PT ;  /* 0x00ff0000ea077812 */ /* 0x000fe200078ec0ff */
[----:B------:R-:W-:Y:S01]  /*2480*/  BSSY B0, `(.L_x_1292) ;  /* 0x0000038000007945 */ /* 0x000fe20003800000 */
[----:B------:R-:W-:-:S04]  /*2490*/  LOP3.LUT R207, R207, 0xffffffdf, RZ, 0xc0, !PT ;  /* 0xffffffdfcfcf7812 */ /* 0x000fc800078ec0ff */
[----:B------:R-:W-:Y:S01]  /*24a0*/  @P2 LOP3.LUT R207, R207, 0x20, RZ, 0xfc, !PT ;  /* 0x00000020cfcf2812 */ /* 0x000fe200078efcff */
[----:B-1----:R-:W-:Y:S01]  /*24b0*/  @P2 IMAD.HI.U32 R2, R0, c[0x0][0x2c8], RZ ;  /* 0x0000b20000022a27 */ /* 0x002fe200078e00ff */
[----:B------:R-:W-:-:S04]  /*24c0*/  LOP3.LUT R3, R234, 0xff000000, RZ, 0xc0, !PT ;  /* 0xff000000ea037812 */ /* 0x000fc800078ec0ff */
[----:B------:R-:W-:Y:S02]  /*24d0*/  @P2 SHF.R.U32.HI R0, RZ, c[0x0][0x2cc], R2 ;  /* 0x0000b300ff002a19 */ /* 0x000fe40000011602 */
[----:B------:R-:W-:Y:S01]  /*24e0*/  SHF.R.U32.HI R6, RZ, 0x8, R3 ;  /* 0x00000008ff067819 */ /* 0x000fe20000011603 */
[----:B--2---:R-:W-:-:S04]  /*24f0*/  @P6 IMAD.IADD R55, R4, 0x1, -R5 ;  /* 0x0000000104376824 */ /* 0x004fc800078e0a05 */
[----:B------:R-:W-:-:S05]  /*2500*/  IMAD.IADD R227, R8, 0x1, R55 ;  /* 0x0000000108e37824 */ /* 0x000fca00078e0237 */
[C---:B------:R-:W-:Y:S02]  /*2510*/  IADD3 R103, R227.reuse, 0x20, -R228 ;  /* 0x00000020e3677810 */ /* 0x040fe40007ffe8e4 */
[----:B------:R-:W-:-:S03]  /*2520*/  IADD3 R2, R227, 0x1f, RZ ;  /* 0x0000001fe3027810 */ /* 0x000fc60007ffe0ff */
[----:B------:R-:W-:Y:S01]  /*2530*/  IMAD.IADD R0, R103, 0x1, R0 ;  /* 0x0000000167007824 */ /* 0x000fe200078e0200 */
[----:B------:R-:W-:-:S04]  /*2540*/  SHF.R.S32.HI R4, RZ, 0x1f, R2 ;  /* 0x0000001fff047819 */ /* 0x000fc80000011402 */
[----:B------:R-:W-:Y:S02]  /*2550*/  SHF.R.S32.HI R5, RZ, 0x1f, R0 ;  /* 0x0000001fff057819 */ /* 0x000fe40000011400 */
[----:B------:R-:W-:Y:S02]  /*2560*/  LEA.HI R3, R4, R2, RZ, 0x5 ;  /* 0x0000000204037211 */ /* 0x000fe400078f28ff */
[----:B------:R-:W-:Y:S02]  /*2570*/  LEA.HI R0, R5, R0, RZ, 0x5 ;  /* 0x0000000005007211 */ /* 0x000fe400078f28ff */
[----:B------:R-:W-:Y:S02]  /*2580*/  SHF.R.S32.HI R101, RZ, 0x5, R3 ;  /* 0x00000005ff657819 */ /* 0x000fe40000011403 */
[----:B------:R-:W-:Y:S02]  /*2590*/  SHF.R.S32.HI R0, RZ, 0x5, R0 ;  /* 0x00000005ff007819 */ /* 0x000fe40000011400 */
[----:B------:R-:W-:-:S02]  /*25a0*/  LEA.HI R2, R7, R6, RZ, 0x10 ;  /* 0x0000000607027211 */ /* 0x000fc400078f80ff */
[----:B------:R-:W-:Y:S01]  /*25b0*/  IMNMX R5, R101, R0, PT ;  /* 0x0000000065057217 */ /* 0x000fe20003800200 */
[----:B------:R-:W-:Y:S01]  /*25c0*/  IMAD.MOV.U32 R0, RZ, RZ, RZ ;  /* 0x000000ffff007224 */ /* 0x000fe200078e00ff */
[----:B------:R-:W-:Y:S02]  /*25d0*/  SHF.R.U32.HI R233, RZ, 0x10, R2 ;  /* 0x00000010ffe97819 */ /* 0x000fe40000011602 */
[----:B------:R-:W-:Y:S02]  /*25e0*/  ISETP.GE.AND P0, PT, R5, 0x1, PT ;  /* 0x000000010500780c */ /* 0x000fe40003f06270 */
[C---:B------:R-:W-:Y:S02]  /*25f0*/  ISETP.NE.AND P1, PT, R233.reuse, RZ, PT ;  /* 0x000000ffe900720c */ /* 0x040fe40003f25270 */
[----:B------:R-:W-:Y:S02]  /*2600*/  LOP3.LUT R247, R2, 0xff, RZ, 0xc0, !PT ;  /* 0x000000ff02f77812 */ /* 0x000fe400078ec0ff */
[----:B------:R-:W-:-:S07]  /*2610*/  SEL R97, R233, c[0x0][0x338], P1 ;  /* 0x0000ce00e9617a07 */ /* 0x000fce0000800000 */
        /* <DEDUP_REMOVED lines=30> */
.L_x_1293:
[----:B------:R-:W-:Y:S05]  /*2800*/  BSYNC B0 ;  /* 0x0000000000007941 */ /* 0x000fea0003800000 */
.L_x_1292:
        /* <DEDUP_REMOVED lines=30> */
[----:B------:R-:W-:Y:S01]  /*29f0*/  ISETP.NE.U32.AND P1, PT, RZ, c[0x0][0x340], PT ;  /* 0x0000d000ff007a0c */ /* 0x000fe20003f25070 */
[----:B------:R-:W-:Y:S01]  /*2a00*/  IMAD R0, R45, -0x20, R95 ;  /* 0xffffffe02d007824 */ /* 0x000fe200078e025f */
[----:B------:R-:W-:Y:S01]  /*2a10*/  SEL R10, R237, RZ, !P6 ;  /* 0x000000ffed0a7207 */ /* 0x000fe20007000000 */
[----:B------:R-:W-:Y:S01]  /*2a20*/  IMAD R4, R58, c[0x0][0x23c], R4 ;  /* 0x00008f003a047a24 */ /* 0x000fe200078e0204 */
[----:B------:R-:W-:-:S02]  /*2a30*/  ISETP.NE.AND.EX P1, PT, RZ, c[0x0][0x344], PT, P1 ;  /* 0x0000d100ff007a0c */ /* 0x000fc40003f25310 */
[----:B------:R-:W-:Y:S01]  /*2a40*/  ISETP.GT.AND P0, PT, R0, RZ, PT ;  /* 0x000000ff0000720c */ /* 0x000fe20003f04270 */
[----:B------:R-:W-:Y:S01]  /*2a50*/  IMAD.IADD R3, R3, 0x1, R4 ;  /* 0x0000000103037824 */ /* 0x000fe200078e0204 */
[----:B------:R-:W-:Y:S01]  /*2a60*/  SHF.L.U64.HI R105, R108, R104, c[0x0][0x23c] ;  /* 0x00008f006c697619 */ /* 0x000fe20000010268 */
[----:B------:R-:W-:Y:S01]  /*2a70*/  IMAD R0, R8, c[0x0][0x248], RZ ;  /* 0x0000920008007a24 */ /* 0x000fe200078e02ff */
[----:B------:R-:W-:Y:S01]  /*2a80*/  ISETP.GE.AND P4, PT, R132, c[0x0][0x1d4], PT ;  /* 0x0000750084007a0c */ /* 0x000fe20003f86270 */
[C---:B------:R-:W-:Y:S01]  /*2a90*/  IMAD.WIDE.U32 R2, R20.reuse, c[0x0][0x240], R2 ;  /* 0x0000900014027a25 */ /* 0x040fe200078e0002 */
[----:B------:R-:W-:Y:S02]  /*2aa0*/  LOP3.LUT R207, R207, 0xfffffffe, RZ, 0xc0, !PT ;  /* 0xfffffffecfcf7812 */ /* 0x000fe400078ec0ff */
[----:B------:R-:W-:Y:S01]  /*2ab0*/  ISETP.GE.AND P6, PT, R137, c[0x0][0x1d4], PT ;  /* 0x0000750089007a0c */ /* 0x000fe20003fc6270 */
[----:B------:R-:W-:Y:S01]  /*2ac0*/  IMAD R3, R20, c[0x0][0x244], R3 ;  /* 0x0000910014037a24 */ /* 0x000fe200078e0203 */
[----:B------:R-:W-:Y:S01]  /*2ad0*/  ISETP.GE.AND P5, PT, R197, c[0x0][0x1d4], PT ;  /* 0x00007500c5007a0c */ /* 0x000fe20003fa6270 */
[C---:B------:R-:W-:Y:S01]  /*2ae0*/  IMAD R4, R10.reuse, c[0x0][0x24c], R0 ;  /* 0x000093000a047a24 */ /* 0x040fe200078e0200 */
[----:B------:R-:W-:Y:S01]  /*2af0*/  @P1 IADD3 R6, P3, R231, c[0x0][0x340], RZ ;  /* 0x0000d000e7061a10 */ /* 0x000fe20007f7e0ff */
[----:B------:R-:W-:Y:S01]  /*2b00*/  IMAD.WIDE.U32 R62, R10, c[0x0][0x248], R2 ;  /* 0x000092000a3e7a25 */ /* 0x000fe200078e0002 */
[----:B------:R-:W-:-:S02]  /*2b10*/  @P0 SHF.R.S32.HI R2, RZ, 0x1f, R45 ;  /* 0x0000001fff020819 */ /* 0x000fc4000001142d */
[----:B------:R-:W-:Y:S01]  /*2b20*/  @P1 IADD3.X R7, R236, c[0x0][0x344], RZ, P3, !PT ;  /* 0x0000d100ec071a10 */ /* 0x000fe20001ffe4ff */
[----:B------:R-:W-:Y:S01]  /*2b30*/  IMAD.SHL.U32 R108, R108, 0x20, RZ ;  /* 0x000000206c6c7824 */ /* 0x000fe200078e00ff */
[----:B------:R-:W-:Y:S01]  /*2b40*/  @P4 LOP3.LUT R207, R207, 0x1, RZ, 0xfc, !PT ;  /* 0x00000001cfcf4812 */ /* 0x000fe200078efcff */
[----:B------:R-:W-:Y:S01]  /*2b50*/  @P0 IMAD R0, R105, R45, RZ ;  /* 0x0000002d69000224 */ /* 0x000fe200078e02ff */
[----:B------:R-:W-:Y:S01]  /*2b60*/  ISETP.GE.AND P4, PT, R198, c[0x0][0x1d4], PT ;  /* 0x00007500c6007a0c */ /* 0x000fe20003f86270 */
[----:B------:R-:W-:Y:S02]  /*2b70*/  IMAD.IADD R61, R63, 0x1, R4 ;  /* 0x000000013f3d7824 */ /* 0x000fe400078e0204 */
[----:B------:R-:W-:Y:S02]  /*2b80*/  @P0 IMAD.MOV.U32 R60, RZ, RZ, R62 ;  /* 0x000000ffff3c0224 */ /* 0x000fe400078e003e */
[-C--:B------:R-:W-:Y:S02]  /*2b90*/  @P0 IMAD R0, R2, R108.reuse, R0 ;  /* 0x0000006c02000224 */ /* 0x080fe400078e0200 */
[----:B------:R-:W-:-:S04]  /*2ba0*/  @P0 IMAD.WIDE.U32 R4, R45, R108, R60 ;  /* 0x0000006c2d040225 */ /* 0x000fc800078e003c */
[----:B------:R-:W-:Y:S01]  /*2bb0*/  @P0 IMAD.IADD R0, R5, 0x1, R0 ;  /* 0x0000000105000824 */ /* 0x000fe200078e0200 */
[----:B------:R-:W-:-:S04]  /*2bc0*/  @P0 LEA R2, P2, R4, c[0x0][0x220], 0x1 ;  /* 0x0000880004020a11 */ /* 0x000fc800078408ff */
[----:B------:R-:W-:Y:S02]  /*2bd0*/  @P0 LEA.HI.X R3, R4, c[0x0][0x224], R0, 0x1, P2 ;  /* 0x0000890004030a11 */ /* 0x000fe400010f0c00 */
[C---:B------:R-:W-:Y:S01]  /*2be0*/  LOP3.LUT P2, RZ, R207.reuse, 0x1, RZ, 0xc0, !PT ;  /* 0x00000001cfff7812 */ /* 0x040fe2000784c0ff */
[----:B------:R-:W2:Y:S01]  /*2bf0*/  @P1 LDG.E R0, [R6.64] ;  /* 0x0000000806001981 */ /* 0x000ea2000c1e1900 */
[----:B------:R-:W-:Y:S01]  /*2c00*/  IMAD.MOV.U32 R100, RZ, RZ, c[0x0][0x27c] ;  /* 0x00009f00ff647624 */ /* 0x000fe200078e00ff */
[----:B------:R-:W-:-:S10]  /*2c10*/  LOP3.LUT R207, R207, 0xfffffffd, RZ, 0xc0, !PT ;  /* 0xfffffffdcfcf7812 */ /* 0x000fd400078ec0ff */
[----:B------:R-:W-:Y:S01]  /*2c20*/  @!PT LDS RZ, [RZ] ;  /* 0x00000000fffff984 */ /* 0x000fe20000000800 */
[----:B------:R-:W-:Y:S01]  /*2c30*/  @!PT LDS RZ, [RZ] ;  /* 0x00000000fffff984 */ /* 0x000fe20000000800 */
[----:B------:R-:W-:Y:S01]  /*2c40*/  @!PT LDS RZ, [RZ] ;  /* 0x00000000fffff984 */ /* 0x000fe20000000800 */
[----:B------:R1:W-:Y:S01]  /*2c50*/  @P0 LDGSTS.E.BYPASS.LTC128B.128 [R194+0xc080], [R2.64], !P2 ;  /* 0x0c08000002c20fae */ /* 0x0003e2000d101d48 */
[----:B------:R-:W-:-:S03]  /*2c60*/  ISETP.GE.AND P2, PT, R132, c[0x0][0x27c], PT ;  /* 0x00009f0084007a0c */ /* 0x000fc60003f46270 */
[----:B------:R1:W-:Y:S04]  /*2c70*/  @P0 LDGSTS.E.BYPASS.LTC128B.128 [R194+0xd080], [R2.64+0x80], !P6 ;  /* 0x0d08008002c20fae */ /* 0x0003e8000f101d48 */
[----:B------:R1:W-:Y:S04]  /*2c80*/  @P0 LDGSTS.E.BYPASS.LTC128B.128 [R194+0xe080], [R2.64+0x100], !P5 ;  /* 0x0e08010002c20fae */ /* 0x0003e8000e901d48 */
[----:B------:R1:W-:Y:S01]  /*2c90*/  @P0 LDGSTS.E.BYPASS.LTC128B.128 [R194+0xf080], [R2.64+0x180], !P4 ;  /* 0x0f08018002c20fae */ /* 0x0003e2000e101d48 */
[----:B-----5:R-:W-:-:S03]  /*2ca0*/  SHF.R.S32.HI R19, RZ, 0x1f, R99 ;  /* 0x0000001fff137819 */ /* 0x020fc60000011463 */
[----:B------:R-:W0:Y:S01]  /*2cb0*/  LDGDEPBAR ;  /* 0x00000000000079af */ /* 0x000e220000000000 */
[----:B------:R-:W-:Y:S01]  /*2cc0*/  WARPSYNC 0xffffffff ;  /* 0xffffffff00007948 */ /* 0x000fe20003800000 */
[----:B------:R-:W-:Y:S01]  /*2cd0*/  @P2 LOP3.LUT R207, R207, 0x2, RZ, 0xfc, !PT ;  /* 0x00000002cfcf2812 */ /* 0x000fe200078efcff */
[----:B------:R-:W-:Y:S01]  /*2ce0*/  IMAD.SHL.U32 R100, R100, 0x2, RZ ;  /* 0x0000000264647824 */ /* 0x000fe200078e00ff */
[----:B--2---:R-:W-:Y:S01]  /*2cf0*/  @P1 SHF.R.S32.HI R18, RZ, 0x1f, R0 ;  /* 0x0000001fff121819 */ /* 0x004fe20000011400 */
[----:B------:R-:W-:Y:S02]  /*2d00*/  @!P1 IMAD.MOV.U32 R0, RZ, RZ, R237 ;  /* 0x000000ffff009224 */ /* 0x000fe400078e00ed */
[----:B------:R-:W-:Y:S02]  /*2d10*/  @!P1 IMAD.MOV.U32 R18, RZ, RZ, R238 ;  /* 0x000000ffff129224 */ /* 0x000fe400078e00ee */
[C---:B-1----:R-:W-:Y:S01]  /*2d20*/  IMAD.WIDE.U32 R2, R20.reuse, c[0x0][0x260], R132 ;  /* 0x0000980014027a25 */ /* 0x042fe200078e0084 */
[----:B------:R-:W-:Y:S01]  /*2d30*/  ISETP.GE.AND P0, PT, R137, c[0x0][0x27c], PT ;  /* 0x00009f0089007a0c */ /* 0x000fe20003f06270 */
[----:B------:R-:W-:Y:S01]  /*2d40*/  BAR.SYNC.DEFER_BLOCKING 0x0 ;  /* 0x0000000000007b1d */ /* 0x000fe20000010000 */
[----:B------:R-:W-:Y:S01]  /*2d50*/  LOP3.LUT R207, R207, 0xfffffffb, RZ, 0xc0, !PT ;  /* 0xfffffffbcfcf7812 */ /* 0x000fe200078ec0ff */
[----:B------:R-:W-:Y:S01]  /*2d60*/  IMAD R6, R9, c[0x0][0x290], RZ ;  /* 0x0000a40009067a24 */ /* 0x000fe200078e02ff */
        /* <DEDUP_REMOVED lines=61> */
[----:B------:R-:W-:Y:S01]  /*3140*/  IMAD R10, R99, c[0x0][0x294], R10 ;  /* 0x0000a500630a7a24 */ /* 0x000fe200078e020a */
[----:B------:R-:W-:Y:S01]  /*3150*/  SHF.L.U64.HI R104, R107, R104, c[0x0][0x284] ;  /* 0x0000a1006b687619 */ /* 0x000fe20000010268 */
[----:B------:R-:W-:Y:S01]  /*3160*/  IMAD R0, R99, c[0x0][0x284], R14 ;  /* 0x0000a10063007a24 */ /* 0x000fe200078e020e */
        /* <DEDUP_REMOVED lines=21> */
.L_x_1313:
        /* <DEDUP_REMOVED lines=92> */
.L_x_1299:
[----:B------:R-:W-:Y:S05]  /*3880*/  BSYNC B0 ;  /* 0x0000000000007941 */ /* 0x000fea0003800000 */
.L_x_1298:
        /* <DEDUP_REMOVED lines=38> */
[----:B------:R-:W-:Y:S02]  /*3af0*/  @!P0 SHF.R.U32.HI R25, RZ, 0x10, R25 ;  /* 0x00000010ff198819 */ /* 0x000fe40000011619 */
[----:B-1----:R-:W-:Y:S02]  /*3b00*/  @!P0 MOV R0, R8 ;  /* 0x0000000800008202 */ /* 0x002fe40000000f00 */
[----:B------:R-:W-:Y:S03]  /*3b10*/  @!P0 MOV R4, R9 ;  /* 0x0000000900048202 */ /* 0x000fe60000000f00 */
[--C-:B------:R-:W-:Y:S02]  /*3b20*/  @!P0 HADD2.F32 R21, -RZ, R0.reuse.H1_H1 ;  /* 0x30000000ff158230 */ /* 0x100fe40000004100 */
[----:B------:R-:W-:Y:S03]  /*3b30*/  @!P0 HADD2.F32 R2, -RZ, R0.H0_H0 ;  /* 0x20000000ff028230 */ /* 0x000fe60000004100 */
[CC--:B------:R-:W-:Y:S02]  /*3b40*/  @!P0 FMUL.FTZ R23, R21.reuse, R3.reuse ;  /* 0x0000000315178220 */ /* 0x0c0fe40000410000 */
[C---:B------:R-:W-:Y:S02]  /*3b50*/  @!P0 FMUL.FTZ R0, R2.reuse, R3 ;  /* 0x0000000302008220 */ /* 0x040fe40000410000 */
[-C--:B------:R-:W-:Y:S01]  /*3b60*/  @!P0 FFMA.FTZ R41, R2, R22.reuse, -R23 ;  /* 0x0000001602298223 */ /* 0x080fe20000010817 */
[----:B------:R-:W-:Y:S01]  /*3b70*/  @!P0 HADD2.F32 R2, -RZ, R5.H0_H0 ;  /* 0x20000005ff028230 */ /* 0x000fe20000004100 */
[----:B------:R-:W-:Y:S01]  /*3b80*/  @!P0 IMAD.MOV.U32 R3, RZ, RZ, R10 ;  /* 0x000000ffff038224 */ /* 0x000fe200078e000a */
[--C-:B------:R-:W-:Y:S01]  /*3b90*/  @!P0 HADD2.F32 R23, -RZ, R4.reuse.H1_H1 ;  /* 0x30000004ff178230 */ /* 0x100fe20000004100 */
[----:B------:R-:W-:Y:S01]  /*3ba0*/  @!P0 FFMA.FTZ R0, R21, R22, R0 ;  /* 0x0000001615008223 */ /* 0x000fe20000010000 */
[----:B------:R-:W-:Y:S02]  /*3bb0*/  @!P0 HADD2.F32 R4, -RZ, R4.H0_H0 ;  /* 0x20000004ff048230 */ /* 0x000fe40000004100 */
[----:B------:R-:W-:Y:S01]  /*3bc0*/  @!P0 HADD2.F32 R21, -RZ, R24.H0_H0 ;  /* 0x20000018ff158230 */ /* 0x000fe20000004100 */
[CC--:B------:R-:W-:Y:S01]  /*3bd0*/  @!P0 FMUL.FTZ R5, R23.reuse, R2.reuse ;  /* 0x0000000217058220 */ /* 0x0c0fe20000410000 */
[--C-:B------:R-:W-:Y:S01]  /*3be0*/  @!P0 HADD2.F32 R22, -RZ, R3.reuse.H1_H1 ;  /* 0x30000003ff168230 */ /* 0x100fe20000004100 */
[C---:B------:R-:W-:Y:S01]  /*3bf0*/  @!P0 FMUL.FTZ R2, R4.reuse, R2 ;  /* 0x0000000204028220 */ /* 0x040fe20000410000 */
[----:B------:R-:W-:Y:S01]  /*3c00*/  @!P0 HADD2.F32 R24, -RZ, R32.H0_H0 ;  /* 0x20000020ff188230 */ /* 0x000fe20000004100 */
[----:B------:R-:W-:Y:S01]  /*3c10*/  @!P0 FFMA.FTZ R38, R4, R21, -R5 ;  /* 0x0000001504268223 */ /* 0x000fe20000010805 */
[----:B------:R-:W-:Y:S01]  /*3c20*/  @!P0 MOV R5, R11 ;  /* 0x0000000b00058202 */ /* 0x000fe20000000f00 */
[-C--:B------:R-:W-:Y:S01]  /*3c30*/  @!P0 FMUL.FTZ R32, R22, R16.reuse ;  /* 0x0000001016208220 */ /* 0x080fe20000410000 */
[----:B------:R-:W-:Y:S01]  /*3c40*/  @!P0 HADD2.F32 R4, -RZ, R3.H0_H0 ;  /* 0x20000003ff048230 */ /* 0x000fe20000004100 */
[----:B------:R-:W-:Y:S04]  /*3c50*/  @!P0 FFMA.FTZ R2, R23, R21, R2 ;  /* 0x0000001517028223 */ /* 0x000fe80000010002 */
[----:B------:R-:W-:Y:S01]  /*3c60*/  @!P0 FMUL.FTZ R3, R4, R16 ;  /* 0x0000001004038220 */ /* 0x000fe20000410000 */
[----:B------:R-:W-:Y:S01]  /*3c70*/  @!P0 F2FP.PACK_AB R2, R2, R38 ;  /* 0x000000260202823e */ /* 0x000fe200000000ff */
[-C--:B------:R-:W-:Y:S01]  /*3c80*/  @!P0 FFMA.FTZ R32, R4, R24.reuse, -R32 ;  /* 0x0000001804208223 */ /* 0x080fe20000010820 */
[----:B------:R-:W-:Y:S01]  /*3c90*/  @!P0 HADD2.F32 R4, -RZ, R17.H0_H0 ;  /* 0x20000011ff048230 */ /* 0x000fe20000004100 */
[----:B------:R-:W-:Y:S01]  /*3ca0*/  @!P0 FFMA.FTZ R3, R22, R24, R3 ;  /* 0x0000001816038223 */ /* 0x000fe20000010003 */
[--C-:B------:R-:W-:Y:S01]  /*3cb0*/  @!P0 HADD2.F32 R16, -RZ, R5.reuse.H1_H1 ;  /* 0x30000005ff108230 */ /* 0x100fe20000004100 */
[----:B------:R-:W-:Y:S01]  /*3cc0*/  @!P0 IMAD.MOV.U32 R9, RZ, RZ, R2 ;  /* 0x000000ffff098224 */ /* 0x000fe200078e0002 */
[----:B------:R-:W-:Y:S02]  /*3cd0*/  @!P0 HADD2.F32 R5, -RZ, R5.H0_H0 ;  /* 0x20000005ff058230 */ /* 0x000fe40000004100 */
[----:B------:R-:W-:Y:S01]  /*3ce0*/  @!P0 F2FP.PACK_AB R3, R3, R32 ;  /* 0x000000200303823e */ /* 0x000fe200000000ff */
[----:B------:R-:W-:Y:S01]  /*3cf0*/  @!P0 HADD2.F32 R17, -RZ, R25.H0_H0 ;  /* 0x20000019ff118230 */ /* 0x000fe20000004100 */
[-C--:B------:R-:W-:Y:S02]  /*3d00*/  @!P0 FMUL.FTZ R25, R16, R4.reuse ;  /* 0x0000000410198220 */ /* 0x080fe40000410000 */
[----:B------:R-:W-:Y:S01]  /*3d10*/  @!P0 MOV R10, R3 ;  /* 0x00000003000a8202 */ /* 0x000fe20000000f00 */
[C---:B------:R-:W-:Y:S02]  /*3d20*/  @!P0 FMUL.FTZ R4, R5.reuse, R4 ;  /* 0x0000000405048220 */ /* 0x040fe40000410000 */
[----:B------:R-:W-:Y:S01]  /*3d30*/  @!P0 FFMA.FTZ R25, R5, R17, -R25 ;  /* 0x0000001105198223 */ /* 0x000fe20000010819 */
[----:B------:R-:W-:Y:S01]  /*3d40*/  @!P0 F2FP.PACK_AB R5, R0, R41 ;  /* 0x000000290005823e */ /* 0x000fe200000000ff */
[----:B------:R-:W-:Y:S03]  /*3d50*/  @!P0 FFMA.FTZ R4, R16, R17, R4 ;  /* 0x0000001110048223 */ /* 0x000fe60000010004 */
[----:B------:R-:W-:Y:S02]  /*3d60*/  @!P0 MOV R8, R5 ;  /* 0x0000000500088202 */ /* 0x000fe40000000f00 */
[----:B------:R-:W-:Y:S04]  /*3d70*/  @!P0 F2FP.PACK_AB R0, R4, R25 ;  /* 0x000000190400823e */ /* 0x000fe800000000ff */
[----:B------:R-:W-:Y:S05]  /*3d80*/  @!P0 MOV R11, R0 ;  /* 0x00000000000b8202 */ /* 0x000fea0000000f00 */
[----:B------:R1:W-:Y:S02]  /*3d90*/  ST.E.128 [R36.64], R8 ;  /* 0x0000000824007985 */ /* 0x0003e4000c101d08 */
.L_x_1302:
[----:B------:R-:W-:Y:S05]  /*3da0*/  BSYNC B0 ;  /* 0x0000000000007941 */ /* 0x000fea0003800000 */
.L_x_1301:
        /* <DEDUP_REMOVED lines=39> */
[--C-:B------:R-:W-:Y:S02]  /*4020*/  @!P0 HADD2.F32 R5, -RZ, R4.reuse.H0_H0 ;  /* 0x20000004ff058230 */ /* 0x100fe40000004100 */
        /* <DEDUP_REMOVED lines=18> */
.L_x_1304:
[----:B------:R-:W-:Y:S05]  /*4150*/  BSYNC B0 ;  /* 0x0000000000007941 */ /* 0x000fea0003800000 */
.L_x_1303:
        /* <DEDUP_REMOVED lines=58> */
.L_x_1306:
[----:B------:R-:W-:Y:S05]  /*4500*/  BSYNC B0 ;  /* 0x0000000000007941 */ /* 0x000fea0003800000 */
.L_x_1305:
        /* <DEDUP_REMOVED lines=58> */
.L_x_1297:
        /* <DEDUP_REMOVED lines=31> */
.L_x_1308:
[----:B------:R-:W-:Y:S05]  /*4aa0*/  BSYNC B0 ;  /* 0x0000000000007941 */ /* 0x000fea0003800000 */
.L_x_1307:
        /* <DEDUP_REMOVED lines=147> */
.L_x_1310:
[----:B------:R-:W-:Y:S05]  /*53e0*/  BSYNC B0 ;  /* 0x0000000000007941 */ /* 0x000fea0003800000 */
.L_x_1309:
        /* <DEDUP_REMOVED lines=25> */
[----:B------:R-:W-:Y:S01]  /*5580*/  @!P0 SHF.R.U32.HI R21, RZ, 0x10, R29 ;  /* 0x00000010ff158819 */ /* 0x000fe2000001161d */
[----:B------:R-:W-:Y:S01]  /*5590*/  IMAD.SHL.U32 R0, R0, 0x2, RZ ;  /* 0x0000000200007824 */ /* 0x000fe200078e00ff */
[----:B------:R-:W-:Y:S02]  /*55a0*/  @!P0 SHF.R.U32.HI R7, RZ, 0x10, R13 ;  /* 0x00000010ff078819 */ /* 0x000fe4000001160d */
[----:B------:R-:W-:Y:S02]  /*55b0*/  @!P0 SHF.R.U64 R13, R28, 0x10, R29 ;  /* 0x000000101c0d8819 */ /* 0x000fe4000000121d */
[----:B------:R-:W1:Y:S01]  /*55c0*/  LDS.128 R32, [R0+0xc080] ;  /* 0x00c0800000207984 */ /* 0x000e620000000c00 */
[----:B------:R-:W-:Y:S01]  /*55d0*/  @!P0 HADD2.F32 R7, -RZ, R7.H0_H0 ;  /* 0x20000007ff078230 */ /* 0x000fe20000004100 */
[--C-:B------:R-:W-:Y:S01]  /*55e0*/  @!P0 SHF.R.U64 R10, R14, 0x10, R15.reuse ;  /* 0x000000100e0a8819 */ /* 0x100fe2000000120f */
[----:B------:R-:W-:Y:S01]  /*55f0*/  @!P0 HADD2.F32 R13, -RZ, R13.H0_H0 ;  /* 0x2000000dff0d8230 */ /* 0x000fe20000004100 */
[----:B------:R-:W-:Y:S02]  /*5600*/  @!P0 SHF.R.U32.HI R8, RZ, 0x10, R15 ;  /* 0x00000010ff088819 */ /* 0x000fe4000001160f */
[----:B------:R-:W-:Y:S01]  /*5610*/  @!P0 SHF.R.U32.HI R15, RZ, 0x10, R31 ;  /* 0x00000010ff0f8819 */ /* 0x000fe2000001161f */
[----:B------:R-:W-:Y:S02]  /*5620*/  @!P0 HADD2.F32 R10, -RZ, R10.H0_H0 ;  /* 0x2000000aff0a8230 */ /* 0x000fe40000004100 */
[----:B------:R-:W-:Y:S02]  /*5630*/  @!P0 HADD2.F32 R8, -RZ, R8.H0_H0 ;  /* 0x20000008ff088230 */ /* 0x000fe40000004100 */
[----:B------:R-:W-:Y:S01]  /*5640*/  @!P0 HADD2.F32 R24, -RZ, R15.H0_H0 ;  /* 0x2000000fff188230 */ /* 0x000fe20000004100 */
[----:B-1----:R-:W-:Y:S01]  /*5650*/  @!P0 IMAD.MOV.U32 R12, RZ, RZ, R32 ;  /* 0x000000ffff0c8224 */ /* 0x002fe200078e0020 */
[----:B------:R-:W-:Y:S02]  /*5660*/  @!P0 MOV R0, R16 ;  /* 0x0000001000008202 */ /* 0x000fe40000000f00 */
[----:B------:R-:W-:Y:S02]  /*5670*/  @!P0 MOV R25, R34 ;  /* 0x0000002200198202 */ /* 0x000fe40000000f00 */
        /* <DEDUP_REMOVED lines=13> */
[----:B------:R-:W-:Y:S01]  /*5750*/  @!P0 HADD2.F32 R22, -RZ, R39.H0_H0 ;  /* 0x20000027ff168230 */ /* 0x000fe20000004100 */
[-C--:B------:R-:W-:Y:S01]  /*5760*/  @!P0 FFMA.FTZ R37, R3, R13.reuse, -R14 ;  /* 0x0000000d03258223 */ /* 0x080fe2000001080e */
[----:B------:R-:W-:Y:S01]  /*5770*/  @!P0 HADD2.F32 R14, -RZ, R21.H0_H0 ;  /* 0x20000015ff0e8230 */ /* 0x000fe20000004100 */
[----:B------:R-:W-:Y:S01]  /*5780*/  @!P0 FFMA.FTZ R2, R12, R13, R2 ;  /* 0x0000000d0c028223 */ /* 0x000fe20000010002 */
[----:B------:R-:W-:Y:S02]  /*5790*/  @!P0 HADD2.F32 R13, -RZ, R5.H1_H1 ;  /* 0x30000005ff0d8230 */ /* 0x000fe40000004100 */
[----:B------:R-:W-:Y:S02]  /*57a0*/  @!P0 HADD2.F32 R3, -RZ, R11.H1_H1 ;  /* 0x3000000bff038230 */ /* 0x000fe40000004100 */
[----:B------:R-:W-:Y:S01]  /*57b0*/  @!P0 HADD2.F32 R11, -RZ, R5.H0_H0 ;  /* 0x20000005ff0b8230 */ /* 0x000fe20000004100 */
[----:B------:R-:W-:Y:S01]  /*57c0*/  @!P0 FMUL.FTZ R21, R13, R7 ;  /* 0x000000070d158220 */ /* 0x000fe20000410000 */
[----:B------:R-:W-:Y:S02]  /*57d0*/  @!P0 HADD2.F32 R5, -RZ, R4.H1_H1 ;  /* 0x30000004ff058230 */ /* 0x000fe40000004100 */
[----:B------:R-:W-:Y:S02]  /*57e0*/  @!P0 HADD2.F32 R12, -RZ, R38.H1_H1 ;  /* 0x30000026ff0c8230 */ /* 0x000fe40000004100 */
[----:B------:R-:W-:Y:S01]  /*57f0*/  @!P0 HADD2.F32 R6, -RZ, R4.H0_H0 ;  /* 0x20000004ff068230 */ /* 0x000fe20000004100 */
[----:B------:R-:W-:Y:S01]  /*5800*/  @!P0 FMUL.FTZ R4, R11, R3 ;  /* 0x000000030b048220 */ /* 0x000fe20000410000 */
[--C-:B------:R-:W-:Y:S01]  /*5810*/  @!P0 HADD2.F32 R23, -RZ, R9.reuse.H1_H1 ;  /* 0x30000009ff178230 */ /* 0x100fe20000004100 */
[C---:B------:R-:W-:Y:S01]  /*5820*/  @!P0 FFMA.FTZ R27, R5.reuse, R14, -R21 ;  /* 0x0000000e051b8223 */ /* 0x040fe20000010815 */
[----:B------:R-:W-:Y:S01]  /*5830*/  @!P0 HADD2.F32 R21, -RZ, R9.H0_H0 ;  /* 0x20000009ff158230 */ /* 0x000fe20000004100 */
[C---:B------:R-:W-:Y:S02]  /*5840*/  @!P0 FFMA.FTZ R31, R6.reuse, R12, -R4 ;  /* 0x0000000c061f8223 */ /* 0x040fe40000010804 */
[----:B------:R-:W-:Y:S01]  /*5850*/  @!P0 FMUL.FTZ R4, R5, R7 ;  /* 0x0000000705048220 */ /* 0x000fe20000410000 */
[--C-:B------:R-:W-:Y:S01]  /*5860*/  @!P0 HADD2.F32 R7, -RZ, R20.reuse.H0_H0 ;  /* 0x20000014ff078230 */ /* 0x100fe20000004100 */
[----:B------:R-:W-:Y:S01]  /*5870*/  @!P0 IMAD.MOV.U32 R5, RZ, RZ, R19 ;  /* 0x000000ffff058224 */ /* 0x000fe200078e0013 */
[----:B------:R-:W-:Y:S01]  /*5880*/  @!P0 F2FP.PACK_AB R27, R27, R31 ;  /* 0x0000001f1b1b823e */ /* 0x000fe200000000ff */
[----:B------:R-:W-:Y:S02]  /*5890*/  @!P0 FMUL.FTZ R3, R6, R3 ;  /* 0x0000000306038220 */ /* 0x000fe40000410000 */
[----:B------:R-:W-:Y:S01]  /*58a0*/  @!P0 FMUL.FTZ R9, R23, R8 ;  /* 0x0000000817098220 */ /* 0x000fe20000410000 */
[--C-:B------:R-:W-:Y:S01]  /*58b0*/  @!P0 HADD2.F32 R6, -RZ, R5.reuse.H0_H0 ;  /* 0x20000005ff068230 */ /* 0x100fe20000004100 */
[-C--:B------:R-:W-:Y:S01]  /*58c0*/  @!P0 FMUL.FTZ R15, R21, R7.reuse ;  /* 0x00000007150f8220 */ /* 0x080fe20000410000 */
[----:B------:R-:W-:Y:S01]  /*58d0*/  @!P0 HADD2.F32 R5, -RZ, R5.H1_H1 ;  /* 0x30000005ff058230 */ /* 0x000fe20000004100 */
[----:B------:R-:W-:Y:S01]  /*58e0*/  @!P0 FFMA.FTZ R3, R11, R12, R3 ;  /* 0x0000000c0b038223 */ /* 0x000fe20000010003 */
[----:B------:R-:W-:Y:S01]  /*58f0*/  @!P0 HADD2.F32 R11, -RZ, R39.H1_H1 ;  /* 0x30000027ff0b8230 */ /* 0x000fe20000004100 */
[C---:B------:R-:W-:Y:S01]  /*5900*/  @!P0 FFMA.FTZ R30, R6.reuse, R22, -R15 ;  /* 0x00000016061e8223 */ /* 0x040fe2000001080f */
[--C-:B------:R-:W-:Y:S01]  /*5910*/  @!P0 HADD2.F32 R15, -RZ, R25.reuse.H0_H0 ;  /* 0x20000019ff0f8230 */ /* 0x100fe20000004100 */
[C---:B------:R-:W-:Y:S01]  /*5920*/  @!P0 FFMA.FTZ R29, R5.reuse, R24, -R9 ;  /* 0x00000018051d8223 */ /* 0x040fe20000010809 */
[----:B------:R-:W-:Y:S01]  /*5930*/  @!P0 HADD2.F32 R12, -RZ, R25.H1_H1 ;  /* 0x30000019ff0c8230 */ /* 0x000fe20000004100 */
[----:B------:R-:W-:Y:S02]  /*5940*/  @!P0 IMAD.MOV.U32 R9, RZ, RZ, R18 ;  /* 0x000000ffff098224 */ /* 0x000fe400078e0012 */
[----:B------:R-:W-:Y:S01]  /*5950*/  @!P0 FMUL.FTZ R8, R5, R8 ;  /* 0x0000000805088220 */ /* 0x000fe20000410000 */
[----:B------:R-:W-:Y:S01]  /*5960*/  @!P0 HADD2.F32 R5, -RZ, R20.H1_H1 ;  /* 0x30000014ff058230 */ /* 0x000fe20000004100 */
[----:B------:R-:W-:Y:S01]  /*5970*/  @!P0 FMUL.FTZ R7, R6, R7 ;  /* 0x0000000706078220 */ /* 0x000fe20000410000 */
[--C-:B------:R-:W-:Y:S01]  /*5980*/  @!P0 HADD2.F32 R6, -RZ, R9.reuse.H0_H0 ;  /* 0x20000009ff068230 */ /* 0x100fe20000004100 */
[----:B------:R-:W-:Y:S01]  /*5990*/  @!P0 FMUL.FTZ R25, R12, R10 ;  /* 0x0000000a0c198220 */ /* 0x000fe20000410000 */
[----:B------:R-:W-:Y:S01]  /*59a0*/  @!P0 HADD2.F32 R9, -RZ, R9.H1_H1 ;  /* 0x30000009ff098230 */ /* 0x000fe20000004100 */
[-C--:B------:R-:W-:Y:S02]  /*59b0*/  @!P0 FMUL.FTZ R20, R15, R5.reuse ;  /* 0x000000050f148220 */ /* 0x080fe40000410000 */
[C---:B------:R-:W-:Y:S02]  /*59c0*/  @!P0 FMUL.FTZ R5, R6.reuse, R5 ;  /* 0x0000000506058220 */ /* 0x040fe40000410000 */
[-C--:B------:R-:W-:Y:S01]  /*59d0*/  @!P0 FFMA.FTZ R28, R6, R11.reuse, -R20 ;  /* 0x0000000b061c8223 */ /* 0x080fe20000010814 */
[----:B------:R-:W-:Y:S01]  /*59e0*/  @!P0 HADD2.F32 R20, -RZ, R26.H0_H0 ;  /* 0x2000001aff148230 */ /* 0x000fe20000004100 */
[----:B------:R-:W-:Y:S01]  /*59f0*/  @!P0 F2FP.PACK_AB R26, R37, R44 ;  /* 0x0000002c251a823e */ /* 0x000fe200000000ff */
[----:B------:R-:W-:Y:S02]  /*5a00*/  @!P0 FMUL.FTZ R6, R9, R10 ;  /* 0x0000000a09068220 */ /* 0x000fe40000410000 */
[----:B------:R-:W-:Y:S01]  /*5a10*/  @!P0 FFMA.FTZ R4, R13, R14, R4 ;  /* 0x0000000e0d048223 */ /* 0x000fe20000010004 */
[----:B------:R-:W-:Y:S01]  /*5a20*/  @!P0 MOV R16, R26 ;  /* 0x0000001a00108202 */ /* 0x000fe20000000f00 */
[----:B------:R-:W-:Y:S01]  /*5a30*/  @!P0 FFMA.FTZ R10, R9, R20, -R25 ;  /* 0x00000014090a8223 */ /* 0x000fe20000010819 */
[----:B------:R-:W-:Y:S01]  /*5a40*/  @!P0 F2FP.PACK_AB R25, R29, R30 ;  /* 0x0000001e1d19823e */ /* 0x000fe200000000ff */
[----:B------:R-:W-:Y:S01]  /*5a50*/  @!P0 FFMA.FTZ R5, R15, R11, R5 ;  /* 0x0000000b0f058223 */ /* 0x000fe20000010005 */
[----:B------:R-:W-:Y:S01]  /*5a60*/  @!P0 F2FP.PACK_AB R9, R2, R0 ;  /* 0x000000000209823e */ /* 0x000fe200000000ff */
[----:B------:R-:W-:Y:S01]  /*5a70*/  @!P0 IMAD.MOV.U32 R17, RZ, RZ, R27 ;  /* 0x000000ffff118224 */ /* 0x000fe200078e001b */
        /* <DEDUP_REMOVED lines=21> */
.L_x_1296:
        /* <DEDUP_REMOVED lines=27> */
.L_x_1300:
[----:B------:R-:W-:Y:S05]  /*5d80*/  BSYNC B1 ;  /* 0x0000000000017941 */ /* 0x000fea0003800000 */
.L_x_1295:
        /* <DEDUP_REMOVED lines=59> */
.L_x_1312:
[----:B-123--:R-:W-:Y:S05]  /*6140*/  BSYNC B0 ;  /* 0x0000000000007941 */ /* 0x00efea0003800000 */
.L_x_1311:
        /* <DEDUP_REMOVED lines=23> */
.L_x_1294:
[----:B------:R-:W-:Y:S01]  /*62c0*/  IMAD.MOV.U32 R0, RZ, RZ, c[0x0][0x2c4] ;  /* 0x0000b100ff007624 */ /* 0x000fe200078e00ff */
[----:B------:R-:W-:Y:S04]  /*62d0*/  BSSY B0, `(.L_x_1314) ;  /* 0x000002a000007945 */ /* 0x000fe80003800000 */
[----:B------:R-:W-:-:S02]  /*62e0*/  ISETP.NE.AND P3, PT, R0, 0x1, PT ;  /* 0x000000010000780c */ /* 0x000fc40003f65270 */
[----:B------:R-:W-:-:S11]  /*62f0*/  IADD3 R0, R225, 0x7f, RZ ;  /* 0x0000007fe1007810 */ /* 0x000fd60007ffe0ff */
[----:B------:R-:W-:-:S05]  /*6300*/  @P3 IMAD.HI.U32 R2, R0, c[0x0][0x2c8], RZ ;  /* 0x0000b20000023a27 */ /* 0x000fca00078e00ff */
[----:B------:R-:W-:-:S05]  /*6310*/  @P3 SHF.R.U32.HI R0, RZ, c[0x0][0x2cc], R2 ;  /* 0x0000b300ff003a19 */ /* 0x000fca0000011602 */
[----:B------:R-:W-:-:S05]  /*6320*/  IMAD.IADD R0, R103, 0x1, R0 ;  /* 0x0000000167007824 */ /* 0x000fca00078e0200 */
[----:B------:R-:W-:-:S04]  /*6330*/  SHF.R.S32.HI R2, RZ, 0x1f, R0 ;  /* 0x0000001fff027819 */ /* 0x000fc80000011400 */
[----:B------:R-:W-:-:S04]  /*6340*/  LEA.HI R0, R2, R0, RZ, 0x5 ;  /* 0x0000000002007211 */ /* 0x000fc800078f28ff */
[----:B------:R-:W-:-:S04]  /*6350*/  SHF.R.S32.HI R0, RZ, 0x5, R0 ;  /* 0x00000005ff007819 */ /* 0x000fc80000011400 */
[----:B-1----:R-:W-:Y:S01]  /*6360*/  IMNMX R5, R101, R0, PT ;  /* 0x0000000065057217 */ /* 0x002fe20003800200 */
[----:B------:R-:W-:-:S03]  /*6370*/  IMAD.MOV.U32 R0, RZ, RZ, RZ ;  /* 0x000000ffff007224 */ /* 0x000fc600078e00ff */
[----:B------:R-:W-:-:S13]  /*6380*/  ISETP.GE.AND P0, PT, R5, 0x1, PT ;  /* 0x000000010500780c */ /* 0x000fda0003f06270 */
        /* <DEDUP_REMOVED lines=30> */
.L_x_1315:
[----:B------:R-:W-:Y:S05]  /*6570*/  BSYNC B0 ;  /* 0x0000000000007941 */ /* 0x000fea0003800000 */
.L_x_1314:
        /* <DEDUP_REMOVED lines=77> */
[----:B------:R-:W-:Y:S01]  /*6a50*/  SHF.R.S32.HI R0, RZ, 0x1f, R110 ;  /* 0x0000001fff007819 */ /* 0x000fe2000001146e */
[--C-:B------:R-:W-:Y:S01]  /*6a60*/  IMAD.IADD R4, R211, 0x1, R225.reuse ;  /* 0x00000001d3047824 */ /* 0x100fe200078e02e1 */
[----:B------:R-:W-:Y:S01]  /*6a70*/  ISETP.NE.U32.AND P0, PT, RZ, c[0x0][0x348], PT ;  /* 0x0000d200ff007a0c */ /* 0x000fe20003f05070 */
[----:B------:R-:W-:Y:S01]  /*6a80*/  IMAD.IADD R13, R208, 0x1, R225 ;  /* 0x00000001d00d7824 */ /* 0x000fe200078e02e1 */
[----:B------:R-:W-:Y:S01]  /*6a90*/  LOP3.LUT R215, R234, 0xffff, RZ, 0xc0, !PT ;  /* 0x0000ffffead77812 */ /* 0x000fe200078ec0ff */
[----:B------:R-:W-:Y:S01]  /*6aa0*/  IMAD R0, R0, c[0x0][0x178], RZ ;  /* 0x00005e0000007a24 */ /* 0x000fe200078e02ff */
[----:B------:R-:W-:Y:S01]  /*6ab0*/  ISETP.NE.AND.EX P0, PT, RZ, c[0x0][0x34c], PT, P0 ;  /* 0x0000d300ff007a0c */ /* 0x000fe20003f05300 */
[----:B------:R-:W-:Y:S01]  /*6ac0*/  @P3 IMAD.HI.U32 R7, R4, c[0x0][0x2c8], RZ ;  /* 0x0000b20004073a27 */ /* 0x000fe200078e00ff */
[----:B------:R-:W-:Y:S02]  /*6ad0*/  ISETP.GE.AND P5, PT, R132, c[0x0][0x198], PT ;  /* 0x0000660084007a0c */ /* 0x000fe40003fa6270 */
[----:B------:R-:W-:Y:S01]  /*6ae0*/  SEL R6, R238, RZ, !P0 ;  /* 0x000000ffee067207 */ /* 0x000fe20004000000 */
[----:B------:R-:W-:Y:S01]  /*6af0*/  IMAD R0, R110, c[0x0][0x17c], R0 ;  /* 0x00005f006e007a24 */ /* 0x000fe200078e0200 */
[----:B------:R-:W-:-:S02]  /*6b00*/  SEL R5, R237, RZ, !P0 ;  /* 0x000000ffed057207 */ /* 0x000fc40004000000 */
[----:B------:R-:W-:Y:S01]  /*6b10*/  ISETP.GE.AND P4, PT, R137, c[0x0][0x198], PT ;  /* 0x0000660089007a0c */ /* 0x000fe20003f86270 */
[----:B------:R-:W-:Y:S01]  /*6b20*/  IMAD R6, R6, c[0x0][0x1c0], RZ ;  /* 0x0000700006067a24 */ /* 0x000fe200078e02ff */
[----:B------:R-:W-:Y:S02]  /*6b30*/  ISETP.GE.AND P2, PT, R198, c[0x0][0x198], PT ;  /* 0x00006600c6007a0c */ /* 0x000fe40003f46270 */
[----:B------:R-:W-:Y:S01]  /*6b40*/  IADD3 R114, R195, -0x1, RZ ;  /* 0xffffffffc3727810 */ /* 0x000fe20007ffe0ff */
[----:B------:R-:W-:Y:S02]  /*6b50*/  IMAD R6, R5, c[0x0][0x1c4], R6 ;  /* 0x0000710005067a24 */ /* 0x000fe400078e0206 */
[----:B-1----:R-:W-:-:S04]  /*6b60*/  IMAD.WIDE.U32 R2, R110, c[0x0][0x178], RZ ;  /* 0x00005e006e027a25 */ /* 0x002fc800078e00ff */
[----:B------:R-:W-:Y:S01]  /*6b70*/  IMAD.IADD R3, R3, 0x1, R0 ;  /* 0x0000000103037824 */ /* 0x000fe200078e0200 */
[----:B------:R-:W-:Y:S02]  /*6b80*/  MOV R0, R4 ;  /* 0x0000000400007202 */ /* 0x000fe40000000f00 */
[----:B------:R-:W-:Y:S01]  /*6b90*/  @P3 SHF.R.U32.HI R0, RZ, c[0x0][0x2cc], R7 ;  /* 0x0000b300ff003a19 */ /* 0x000fe20000011607 */
[----:B------:R-:W-:Y:S01]  /*6ba0*/  IMAD.WIDE.U32 R2, R215, c[0x0][0x1b8], R2 ;  /* 0x00006e00d7027a25 */ /* 0x000fe200078e0002 */
[----:B------:R-:W-:Y:S02]  /*6bb0*/  ISETP.GE.AND P3, PT, R197, c[0x0][0x198], PT ;  /* 0x00006600c5007a0c */ /* 0x000fe40003f66270 */
[----:B------:R-:W-:Y:S01]  /*6bc0*/  SHF.R.S32.HI R7, RZ, 0x1f, R0 ;  /* 0x0000001fff077819 */ /* 0x000fe20000011400 */
[----:B------:R-:W-:-:S04]  /*6bd0*/  IMAD R3, R215, c[0x0][0x1bc], R3 ;  /* 0x00006f00d7037a24 */ /* 0x000fc800078e0203 */
        /* <DEDUP_REMOVED lines=18> */
.L_x_1486:
[----:B------:R-:W-:Y:S05]  /*6d00*/  BRA.DIV ~URZ, `(.L_x_1318) ;  /* 0x000163627f007947 */ /* 0x000fea000b800000 */
[----:B------:R3:W4:Y:S02]  /*6d10*/  SHFL.IDX PT, R0, R12, RZ, 0x181f ;  /* 0x00181fff0c007589 */ /* 0x00072400000e0000 */
.L_x_1487:
        /* <DEDUP_REMOVED lines=21> */
.L_x_1320:
[----:B------:R-:W-:Y:S05]  /*6e70*/  BSYNC B0 ;  /* 0x0000000000007941 */ /* 0x000fea0003800000 */
.L_x_1319:
[----:B------:R-:W-:Y:S05]  /*6e80*/  BRA.DIV ~URZ, `(.L_x_1321) ;  /* 0x000162427f007947 */ /* 0x000fea000b800000 */
[----:B--2---:R2:W1:Y:S04]  /*6e90*/  SHFL.IDX PT, R4, R5, 0x1, 0x181f ;  /* 0x00381f0005047f89 */ /* 0x00446800000e0000 */
[----:B----4-:R2:W4:Y:S02]  /*6ea0*/  SHFL.IDX PT, R0, R12, 0x1, 0x181f ;  /* 0x00381f000c007f89 */ /* 0x01052400000e0000 */
.L_x_1488:
        /* <DEDUP_REMOVED lines=21> */
.L_x_1323:
[----:B------:R-:W-:Y:S05]  /*7000*/  BSYNC B0 ;  /* 0x0000000000007941 */ /* 0x000fea0003800000 */
.L_x_1322:
[----:B------:R-:W-:Y:S05]  /*7010*/  BRA.DIV ~URZ, `(.L_x_1324) ;  /* 0x000161727f007947 */ /* 0x000fea000b800000 */
[----:B-1----:R1:W2:Y:S02]  /*7020*/  SHFL.IDX PT, R4, R5, 0x2, 0x181f ;  /* 0x00581f0005047f89 */ /* 0x0022a400000e0000 */
.L_x_1489:
[----:B------:R-:W-:Y:S05]  /*7030*/  BRA.DIV ~URZ, `(.L_x_1325) ;  /* 0x000161c27f007947 */ /* 0x000fea000b800000 */
[----:B----4-:R4:W1:Y:S02]  /*7040*/  SHFL.IDX PT, R0, R12, 0x2, 0x181f ;  /* 0x00581f000c007f89 */ /* 0x01086400000e0000 */
.L_x_1490:
        /* <DEDUP_REMOVED lines=21> */
.L_x_1327:
[----:B------:R-:W-:Y:S05]  /*71a0*/  BSYNC B0 ;  /* 0x0000000000007941 */ /* 0x000fea0003800000 */
.L_x_1326:
[----:B------:R-:W-:Y:S05]  /*71b0*/  BRA.DIV ~URZ, `(.L_x_1328) ;  /* 0x000160a27f007947 */ /* 0x000fea000b800000 */
[----:B--2---:R2:W3:Y:S04]  /*71c0*/  SHFL.IDX PT, R4, R5, 0x3, 0x181f ;  /* 0x00781f0005047f89 */ /* 0x0044e800000e0000 */
[----:B-1----:R2:W1:Y:S02]  /*71d0*/  SHFL.IDX PT, R0, R12, 0x3, 0x181f ;  /* 0x00781f000c007f89 */ /* 0x00246400000e0000 */
.L_x_1491:
[----:B------:R-:W-:Y:S01]  /*71e0*/  IADD3 R2, R13, 0x60, RZ ;  /* 0x000000600d027810 */ /* 0x000fe20007ffe0ff */
[----:B-----5:R-:W-:Y:S01]  /*71f0*/  IMAD.WIDE.U32 R218, R14, c[0x0][0x2b0], RZ ;  /* 0x0000ac000eda7a25 */ /* 0x020fe200078e00ff */
[----:B------:R-:W-:Y:S02]  /*7200*/  LOP3.LUT R207, R207, 0xfffffffe, RZ, 0xc0, !PT ;  /* 0xfffffffecfcf7812 */ /* 0x000fe400078ec0ff */
[----:B------:R-:W-:-:S13]  /*7210*/  ISETP.GE.AND P1, PT, R2, R64, PT ;  /* 0x000000400200720c */ /* 0x000fda0003f26270 */
[C---:B-1----:R-:W-:Y:S02]  /*7220*/  @!P1 LEA R10, P0, R132.reuse, R0, 0x1 ;  /* 0x00000000840a9211 */ /* 0x042fe400078008ff */
[----:B------:R-:W-:Y:S02]  /*7230*/  @P1 LOP3.LUT R207, R207, 0x1, RZ, 0xfc, !PT ;  /* 0x00000001cfcf1812 */ /* 0x000fe400078efcff */
        /* <DEDUP_REMOVED lines=22> */
[----:B-1----:R-:W-:Y:S01]  /*73a0*/  IMAD R2, R114, 0x20, R211 ;  /* 0x0000002072027824 */ /* 0x002fe200078e02d3 */
[----:B------:R-:W-:Y:S01]  /*73b0*/  LOP3.LUT R207, R207, 0xfffffffd, RZ, 0xc0, !PT ;  /* 0xfffffffdcfcf7812 */ /* 0x000fe200078ec0ff */
[----:B------:R-:W-:Y:S01]  /*73c0*/  IMAD.MOV.U32 R196, RZ, RZ, RZ ;  /* 0x000000ffffc47224 */ /* 0x000fe200078e00ff */
[----:B------:R-:W-:-:S02]  /*73d0*/  ISETP.NE.AND P1, PT, R122, 0x1, PT ;  /* 0x000000017a00780c */ /* 0x000fc40003f25270 */
[C---:B------:R-:W-:Y:S01]  /*73e0*/  ISETP.GE.AND P0, PT, R2.reuse, R227, PT ;  /* 0x000000e30200720c */ /* 0x040fe20003f06270 */
[----:B------:R-:W-:-:S03]  /*73f0*/  IMAD.IADD R2, R2, 0x1, R223 ;  /* 0x0000000102027824 */ /* 0x000fc600078e02df */
[----:B------:R-:W-:Y:S01]  /*7400*/  ISETP.GT.OR P0, PT, R211, 0x1f, P0 ;  /* 0x0000001fd300780c */ /* 0x000fe20000704670 */
[----:B------:R-:W-:-:S06]  /*7410*/  IMAD.MOV.U32 R0, RZ, RZ, R2 ;  /* 0x000000ffff007224 */ /* 0x000fcc00078e0002 */
[----:B------:R-:W-:Y:S01]  /*7420*/  @P1 IMAD.HI.U32 R3, R2, c[0x0][0x2bc], RZ ;  /* 0x0000af0002031a27 */ /* 0x000fe200078e00ff */
[----:B------:R-:W-:-:S04]  /*7430*/  @P1 LOP3.LUT R207, R207, 0x2, RZ, 0xfc, !PT ;  /* 0x00000002cfcf1812 */ /* 0x000fc800078efcff */
[----:B------:R-:W-:-:S04]  /*7440*/  @P1 SHF.R.U32.HI R0, RZ, c[0x0][0x2c0], R3 ;  /* 0x0000b000ff001a19 */ /* 0x000fc80000011603 */
        /* <DEDUP_REMOVED lines=50> */
.L_x_1329:
        /* <DEDUP_REMOVED lines=54> */
[----:B------:R-:W-:-:S02]  /*7ad0*/  ISETP.GE.AND P2, PT, R158, c[0x0][0x27c], PT ;  /* 0x00009f009e007a0c */ /* 0x000fc40003f46270 */
[----:B------:R-:W-:-:S09]  /*7ae0*/  ISETP.GE.AND P1, PT, R156, c[0x0][0x27c], PT ;  /* 0x00009f009c007a0c */ /* 0x000fd20003f26270 */
[C---:B------:R-:W-:Y:S01]  /*7af0*/  @!P3 IMAD.SHL.U32 R6, R138.reuse, 0x2, RZ ;  /* 0x000000028a06b824 */ /* 0x040fe200078e00ff */
[----:B------:R-:W-:-:S04]  /*7b00*/  @!P3 SHF.L.U64.HI R5, R138, 0x1, R139 ;  /* 0x000000018a05b819 */ /* 0x000fc8000001028b */
[----:B--2---:R-:W-:-:S05]  /*7b10*/  @!P3 IADD3 R18, P0, R3, R6, RZ ;  /* 0x000000060312b210 */ /* 0x004fca0007f1e0ff */
[----:B----4-:R-:W-:Y:S01]  /*7b20*/  @!P3 IMAD.X R19, R4, 0x1, R5, P0 ;  /* 0x000000010413b824 */ /* 0x010fe200000e0605 */
[----:B---3--:R-:W-:Y:S02]  /*7b30*/  @!P3 IADD3 R16, P0, R0, R6, RZ ;  /* 0x000000060010b210 */ /* 0x008fe40007f1e0ff */
[----:B-----5:R-:W-:-:S03]  /*7b40*/  @!P2 SHF.L.U64.HI R6, R158, 0x1, R105 ;  /* 0x000000019e06a819 */ /* 0x020fc60000010269 */
[----:B-1----:R-:W-:Y:S02]  /*7b50*/  @!P3 IMAD.X R17, R2, 0x1, R5, P0 ;  /* 0x000000010211b824 */ /* 0x002fe400000e0605 */
[----:B------:R-:W-:-:S03]  /*7b60*/  @!P2 IMAD.SHL.U32 R5, R158, 0x2, RZ ;  /* 0x000000029e05a824 */ /* 0x000fc600078e00ff */
[----:B------:R1:W5:Y:S02]  /*7b70*/  @!P3 LD.E.64 R22, [R16.64] ;  /* 0x000000081016b980 */ /* 0x000364000c101b00 */
[----:B------:R-:W-:-:S05]  /*7b80*/  @!P2 IADD3 R14, P0, R3, R5, RZ ;  /* 0x00000005030ea210 */ /* 0x000fca0007f1e0ff */
        /* <DEDUP_REMOVED lines=9> */
[----:B------:R-:W-:-:S13]  /*7c20*/  ISETP.GE.AND P0, PT, R157, c[0x0][0x27c], PT ;  /* 0x00009f009d007a0c */ /* 0x000fda0003f06270 */
[C---:B------:R-:W-:Y:S01]  /*7c30*/  @!P0 IMAD.SHL.U32 R5, R157.reuse, 0x2, RZ ;  /* 0x000000029d058824 */ /* 0x040fe200078e00ff */
[----:B------:R-:W-:-:S04]  /*7c40*/  @!P0 SHF.L.U64.HI R20, R157, 0x1, R100 ;  /* 0x000000019d148819 */ /* 0x000fc80000010264 */
[----:B------:R-:W-:-:S05]  /*7c50*/  @!P0 IADD3 R6, P4, R3, R5, RZ ;  /* 0x0000000503068210 */ /* 0x000fca0007f9e0ff */
[----:B------:R-:W-:Y:S01]  /*7c60*/  @!P0 IMAD.X R7, R4, 0x1, R20, P4 ;  /* 0x0000000104078824 */ /* 0x000fe200020e0614 */
[----:B------:R-:W-:Y:S01]  /*7c70*/  @!P0 IADD3 R4, P4, R0, R5, RZ ;  /* 0x0000000500048210 */ /* 0x000fe20007f9e0ff */
[----:B-1----:R-:W-:-:S04]  /*7c80*/  CS2R R16, SRZ ;  /* 0x0000000000107805 */ /* 0x002fc8000001ff00 */
[----:B------:R-:W-:Y:S02]  /*7c90*/  @!P0 IMAD.X R5, R2, 0x1, R20, P4 ;  /* 0x0000000102058824 */ /* 0x000fe400020e0614 */
[----:B------:R-:W-:Y:S01]  /*7ca0*/  CS2R R20, SRZ ;  /* 0x0000000000147805 */ /* 0x000fe2000001ff00 */
[----:B------:R1:W5:Y:S01]  /*7cb0*/  @!P2 LD.E.64 R16, [R14.64] ;  /* 0x000000080e10a980 */ /* 0x000362000c101b00 */
[----:B------:R-:W-:Y:S01]  /*7cc0*/  CS2R R28, SRZ ;  /* 0x00000000001c7805 */ /* 0x000fe2000001ff00 */
[----:B------:R-:W-:Y:S01]  /*7cd0*/  CS2R R30, SRZ ;  /* 0x00000000001e7805 */ /* 0x000fe2000001ff00 */
[----:B------:R-:W-:Y:S02]  /*7ce0*/  CS2R R32, SRZ ;  /* 0x0000000000207805 */ /* 0x000fe4000001ff00 */
[----:B------:R2:W5:Y:S04]  /*7cf0*/  @!P3 LD.E.64 R20, [R18.64] ;  /* 0x000000081214b980 */ /* 0x000568000c101b00 */
[----:B------:R3:W5:Y:S04]  /*7d00*/  @!P1 LD.E.64 R28, [R8.64] ;  /* 0x00000008081c9980 */ /* 0x000768000c101b00 */
[----:B------:R3:W5:Y:S04]  /*7d10*/  @!P0 LD.E.64 R30, [R6.64] ;  /* 0x00000008061e8980 */ /* 0x000768000c101b00 */
[----:B------:R3:W5:Y:S01]  /*7d20*/  @!P0 LD.E.64 R32, [R4.64] ;  /* 0x0000000804208980 */ /* 0x000762000c101b00 */
[----:B-1----:R-:W-:Y:S01]  /*7d30*/  CS2R R14, SRZ ;  /* 0x00000000000e7805 */ /* 0x002fe2000001ff00 */
[----:B--2---:R-:W-:-:S05]  /*7d40*/  CS2R R18, SRZ ;  /* 0x0000000000127805 */ /* 0x004fca000001ff00 */
[----:B------:R3:W5:Y:S04]  /*7d50*/  @!P1 LD.E.64 R14, [R10.64] ;  /* 0x000000080a0e9980 */ /* 0x000768000c101b00 */
[----:B------:R3:W5:Y:S02]  /*7d60*/  @!P2 LD.E.64 R18, [R12.64] ;  /* 0x000000080c12a980 */ /* 0x000764000c101b00 */
.L_x_1333:
[----:B------:R-:W-:Y:S05]  /*7d70*/  BSYNC B0 ;  /* 0x0000000000007941 */ /* 0x000fea0003800000 */
.L_x_1332:
[----:B---345:R-:W-:Y:S01]  /*7d80*/  IMAD.MOV.U32 R4, RZ, RZ, R14 ;  /* 0x000000ffff047224 */ /* 0x038fe200078e000e */
[----:B------:R-:W-:Y:S01]  /*7d90*/  LOP3.LUT P0, RZ, R207, 0x8, RZ, 0xc0, !PT ;  /* 0x00000008cfff7812 */ /* 0x000fe2000780c0ff */
[----:B--2---:R-:W-:Y:S01]  /*7da0*/  IMAD.MOV.U32 R3, RZ, RZ, R15 ;  /* 0x000000ffff037224 */ /* 0x004fe200078e000f */
[----:B------:R2:W3:Y:S01]  /*7db0*/  SHFL.IDX PT, R8, R24, 0x1, 0x181f ;  /* 0x00381f0018087f89 */ /* 0x0004e200000e0000 */
[----:B-1----:R-:W-:Y:S01]  /*7dc0*/  IMAD.MOV.U32 R2, RZ, RZ, R30 ;  /* 0x000000ffff027224 */ /* 0x002fe200078e001e */
[----:B------:R-:W-:Y:S01]  /*7dd0*/  BSSY B0, `(.L_x_1334) ;  /* 0x000004e000007945 */ /* 0x000fe20003800000 */
[----:B------:R-:W-:Y:S01]  /*7de0*/  IMAD.MOV.U32 R0, RZ, RZ, R31 ;  /* 0x000000ffff007224 */ /* 0x000fe200078e001f */
[----:B------:R-:W-:Y:S01]  /*7df0*/  PRMT R83, R4, 0x5410, R3 ;  /* 0x0000541004537816 */ /* 0x000fe20000000003 */
[----:B------:R-:W-:Y:S01]  /*7e00*/  IMAD.MOV.U32 R4, RZ, RZ, R20 ;  /* 0x000000ffff047224 */ /* 0x000fe200078e0014 */
[----:B------:R-:W-:Y:S01]  /*7e10*/  CS2R R42, SRZ ;  /* 0x00000000002a7805 */ /* 0x000fe2000001ff00 */
        /* <DEDUP_REMOVED lines=11> */
[----:B------:R-:W-:Y:S01]  /*7ed0*/  MOV R2, R32 ;  /* 0x0000002000027202 */ /* 0x000fe20000000f00 */
[----:B------:R2:W1:Y:S01]  /*7ee0*/  SHFL.IDX PT, R3, R26, 0x1, 0x181f ;  /* 0x00381f001a037f89 */ /* 0x00046200000e0000 */
[----:B------:R-:W-:Y:S01]  /*7ef0*/  PRMT R82, R5, 0x5410, R4 ;  /* 0x0000541005527816 */ /* 0x000fe20000000004 */
[----:B------:R-:W-:Y:S01]  /*7f00*/  IMAD.MOV.U32 R4, RZ, RZ, R23 ;  /* 0x000000ffff047224 */ /* 0x000fe200078e0017 */
[----:B------:R-:W-:Y:S01]  /*7f10*/  PRMT R85, R2, 0x7610, R85 ;  /* 0x0000761002557816 */ /* 0x000fe20000000055 */
[----:B------:R-:W-:Y:S01]  /*7f20*/  CS2R R40, SRZ ;  /* 0x0000000000287805 */ /* 0x000fe2000001ff00 */
[----:B------:R-:W-:Y:S01]  /*7f30*/  PRMT R86, R0, 0x7610, R86 ;  /* 0x0000761000567816 */ /* 0x000fe20000000056 */
[----:B------:R2:W4:Y:S01]  /*7f40*/  SHFL.IDX PT, R2, R27, 0x1, 0x181f ;  /* 0x00381f001b027f89 */ /* 0x00052200000e0000 */
[----:B------:R-:W-:Y:S01]  /*7f50*/  MOV R5, R22 ;  /* 0x0000001600057202 */ /* 0x000fe20000000f00 */
[----:B------:R-:W-:Y:S01]  /*7f60*/  CS2R R36, SRZ ;  /* 0x0000000000247805 */ /* 0x000fe2000001ff00 */
[----:B------:R-:W-:Y:S01]  /*7f70*/  PRMT R80, R7, 0x5410, R6 ;  /* 0x0000541007507816 */ /* 0x000fe20000000006 */
[----:B------:R2:W1:Y:S01]  /*7f80*/  SHFL.IDX PT, R0, R25, 0x1, 0x181f ;  /* 0x00381f0019007f89 */ /* 0x00046200000e0000 */
[----:B------:R-:W-:Y:S01]  /*7f90*/  PRMT R13, R5, 0x5410, R4 ;  /* 0x00005410050d7816 */ /* 0x000fe20000000004 */
[----:B------:R-:W-:Y:S01]  /*7fa0*/  CS2R R46, SRZ ;  /* 0x00000000002e7805 */ /* 0x000fe2000001ff00 */
[----:B------:R-:W-:Y:S01]  /*7fb0*/  CS2R R44, SRZ ;  /* 0x00000000002c7805 */ /* 0x000fe2000001ff00 */
[----:B------:R-:W-:Y:S01]  /*7fc0*/  CS2R R38, SRZ ;  /* 0x0000000000267805 */ /* 0x000fe2000001ff00 */
[----:B------:R-:W-:Y:S01]  /*7fd0*/  CS2R R34, SRZ ;  /* 0x0000000000227805 */ /* 0x000fe2000001ff00 */
[----:B------:R-:W-:Y:S05]  /*7fe0*/  @P0 BRA `(.L_x_1335) ;  /* 0x000002c000000947 */ /* 0x000fea0003800000 */
[----:B---3--:R-:W-:Y:S01]  /*7ff0*/  ISETP.GE.AND P0, PT, R138, c[0x0][0x27c], PT ;  /* 0x00009f008a007a0c */ /* 0x008fe20003f06270 */
[----:B------:R-:W-:Y:S01]  /*8000*/  CS2R R36, SRZ ;  /* 0x0000000000247805 */ /* 0x000fe2000001ff00 */
[----:B------:R-:W-:Y:S01]  /*8010*/  ISETP.GE.AND P2, PT, R158, c[0x0][0x27c], PT ;  /* 0x00009f009e007a0c */ /* 0x000fe20003f46270 */
[----:B------:R-:W-:-:S10]  /*8020*/  CS2R R34, SRZ ;  /* 0x0000000000227805 */ /* 0x000fd4000001ff00 */
[C---:B------:R-:W-:Y:S01]  /*8030*/  @!P0 IMAD.SHL.U32 R4, R138.reuse, 0x2, RZ ;  /* 0x000000028a048824 */ /* 0x040fe200078e00ff */
[----:B------:R-:W-:-:S04]  /*8040*/  @!P0 SHF.L.U64.HI R5, R138, 0x1, R139 ;  /* 0x000000018a058819 */ /* 0x000fc8000001028b */
[----:B----4-:R-:W-:-:S05]  /*8050*/  @!P0 IADD3 R6, P1, R2, R4, RZ ;  /* 0x0000000402068210 */ /* 0x010fca0007f3e0ff */
[----:B-1----:R-:W-:Y:S01]  /*8060*/  @!P0 IMAD.X R7, R3, 0x1, R5, P1 ;  /* 0x0000000103078824 */ /* 0x002fe200008e0605 */
[----:B------:R-:W-:Y:S01]  /*8070*/  @!P0 IADD3 R4, P1, R0, R4, RZ ;  /* 0x0000000400048210 */ /* 0x000fe20007f3e0ff */
[----:B------:R-:W-:-:S03]  /*8080*/  @!P2 IMAD.SHL.U32 R9, R158, 0x2, RZ ;  /* 0x000000029e09a824 */ /* 0x000fc600078e00ff */
[----:B------:R1:W5:Y:S01]  /*8090*/  @!P0 LD.E.64 R36, [R6.64] ;  /* 0x0000000806248980 */ /* 0x000362000c101b00 */
[----:B------:R-:W-:Y:S01]  /*80a0*/  @!P0 IMAD.X R5, R8, 0x1, R5, P1 ;  /* 0x0000000108058824 */ /* 0x000fe200008e0605 */
[----:B------:R-:W-:-:S04]  /*80b0*/  ISETP.GE.AND P1, PT, R156, c[0x0][0x27c], PT ;  /* 0x00009f009c007a0c */ /* 0x000fc80003f26270 */
[----:B------:R3:W5:Y:S01]  /*80c0*/  @!P0 LD.E.64 R34, [R4.64] ;  /* 0x0000000804228980 */ /* 0x000762000c101b00 */
[----:B------:R-:W-:Y:S01]  /*80d0*/  CS2R R40, SRZ ;  /* 0x0000000000287805 */ /* 0x000fe2000001ff00 */
[----:B------:R-:W-:Y:S01]  /*80e0*/  CS2R R38, SRZ ;  /* 0x0000000000267805 */ /* 0x000fe2000001ff00 */
[----:B-1----:R-:W-:Y:S02]  /*80f0*/  @!P2 IADD3 R6, P0, R2, R9, RZ ;  /* 0x000000090206a210 */ /* 0x002fe40007f1e0ff */
[----:B---3--:R-:W-:-:S05]  /*8100*/  @!P2 SHF.L.U64.HI R5, R158, 0x1, R105 ;  /* 0x000000019e05a819 */ /* 0x008fca0000010269 */
        /* <DEDUP_REMOVED lines=8> */
[----:B---3--:R-:W-:-:S05]  /*8190*/  @!P1 SHF.L.U64.HI R5, R156, 0x1, R104 ;  /* 0x000000019c059819 */ /* 0x008fca0000010268 */
        /* <DEDUP_REMOVED lines=11> */
[----:B---3--:R-:W-:-:S05]  /*8250*/  @!P0 IADD3 R4, P1, R2, R6, RZ ;  /* 0x0000000602048210 */ /* 0x008fca0007f3e0ff */
[----:B------:R-:W-:Y:S01]  /*8260*/  @!P0 IMAD.X R5, R3, 0x1, R7, P1 ;  /* 0x0000000103058824 */ /* 0x000fe200008e0607 */
[----:B------:R-:W-:-:S04]  /*8270*/  @!P0 IADD3 R2, P1, R0, R6, RZ ;  /* 0x0000000600028210 */ /* 0x000fc80007f3e0ff */
[----:B------:R1:W5:Y:S01]  /*8280*/  @!P0 LD.E.64 R52, [R4.64] ;  /* 0x0000000804348980 */ /* 0x000362000c101b00 */
[----:B------:R-:W-:-:S05]  /*8290*/  @!P0 IMAD.X R3, R8, 0x1, R7, P1 ;  /* 0x0000000108038824 */ /* 0x000fca00008e0607 */
[----:B------:R1:W5:Y:S03]  /*82a0*/  @!P0 LD.E.64 R46, [R2.64] ;  /* 0x00000008022e8980 */ /* 0x000366000c101b00 */
.L_x_1335:
[----:B---3--:R-:W-:Y:S05]  /*82b0*/  BSYNC B0 ;  /* 0x0000000000007941 */ /* 0x008fea0003800000 */
.L_x_1334:
[----:B-1---5:R-:W-:Y:S01]  /*82c0*/  IMAD.MOV.U32 R4, RZ, RZ, R52 ;  /* 0x000000ffff047224 */ /* 0x022fe200078e0034 */
[----:B------:R-:W-:Y:S01]  /*82d0*/  LOP3.LUT P0, RZ, R207, 0x10, RZ, 0xc0, !PT ;  /* 0x00000010cfff7812 */ /* 0x000fe2000780c0ff */
[----:B----4-:R-:W-:Y:S01]  /*82e0*/  IMAD.MOV.U32 R2, RZ, RZ, R42 ;  /* 0x000000ffff027224 */ /* 0x010fe200078e002a */
[----:B------:R-:W-:Y:S01]  /*82f0*/  MOV R7, R39 ;  /* 0x0000002700077202 */ /* 0x000fe20000000f00 */
[----:B------:R-:W-:Y:S01]  /*8300*/  IMAD.MOV.U32 R0, RZ, RZ, R43 ;  /* 0x000000ffff007224 */ /* 0x000fe200078e002b */
[----:B------:R-:W-:Y:S01]  /*8310*/  PRMT R94, R94, 0x5410, R4 ;  /* 0x000054105e5e7816 */ /* 0x000fe20000000004 */
[----:B------:R-:W-:Y:S01]  /*8320*/  IMAD.MOV.U32 R3, RZ, RZ, R53 ;  /* 0x000000ffff037224 */ /* 0x000fe200078e0035 */
[----:B------:R-:W-:Y:S01]  /*8330*/  BSSY B0, `(.L_x_1336) ;  /* 0x0000050000007945 */ /* 0x000fe20003800000 */
        /* <DEDUP_REMOVED lines=18> */
[----:B------:R1:W3:Y:S01]  /*8460*/  SHFL.IDX PT, R4, R26, 0x2, 0x181f ;  /* 0x00581f001a047f89 */ /* 0x0002e200000e0000 */
[----:B------:R-:W-:Y:S01]  /*8470*/  PRMT R90, R2, 0x5410, R0 ;  /* 0x00005410025a7816 */ /* 0x000fe20000000000 */
[----:B------:R-:W-:Y:S01]  /*8480*/  CS2R R78, SRZ ;  /* 0x00000000004e7805 */ /* 0x000fe2000001ff00 */
[----:B------:R-:W-:Y:S01]  /*8490*/  PRMT R88, R8, 0x5410, R7 ;  /* 0x0000541008587816 */ /* 0x000fe20000000007 */
[----:B------:R1:W4:Y:S01]  /*84a0*/  SHFL.IDX PT, R3, R27, 0x2, 0x181f ;  /* 0x00581f001b037f89 */ /* 0x00032200000e0000 */
[----:B------:R-:W-:Y:S01]  /*84b0*/  PRMT R84, R6, 0x5410, R5 ;  /* 0x0000541006547816 */ /* 0x000fe20000000005 */
[----:B------:R-:W-:Y:S01]  /*84c0*/  CS2R R66, SRZ ;  /* 0x0000000000427805 */ /* 0x000fe2000001ff00 */
[----:B------:R-:W-:Y:S01]  /*84d0*/  CS2R R60, SRZ ;  /* 0x00000000003c7805 */ /* 0x000fe2000001ff00 */
[----:B------:R1:W2:Y:S01]  /*84e0*/  SHFL.IDX PT, R2, R24, 0x2, 0x181f ;  /* 0x00581f0018027f89 */ /* 0x0002a200000e0000 */
[----:B------:R-:W-:Y:S01]  /*84f0*/  CS2R R56, SRZ ;  /* 0x0000000000387805 */ /* 0x000fe2000001ff00 */
[----:B------:R-:W-:Y:S01]  /*8500*/  CS2R R48, SRZ ;  /* 0x0000000000307805 */ /* 0x000fe2000001ff00 */
[----:B------:R-:W-:Y:S01]  /*8510*/  CS2R R62, SRZ ;  /* 0x00000000003e7805 */ /* 0x000fe2000001ff00 */
[----:B------:R1:W1:Y:S01]  /*8520*/  SHFL.IDX PT, R0, R25, 0x2, 0x181f ;  /* 0x00581f0019007f89 */ /* 0x00026200000e0000 */
        /* <DEDUP_REMOVED lines=9> */
[----:B------:R-:W-:Y:S01]  /*85c0*/  @!P0 SHF.L.U64.HI R8, R138, 0x1, R139 ;  /* 0x000000018a088819 */ /* 0x000fe2000001028b */
[----:B------:R-:W-:-:S03]  /*85d0*/  @!P2 IMAD.SHL.U32 R12, R158, 0x2, RZ ;  /* 0x000000029e0ca824 */ /* 0x000fc600078e00ff */
[----:B----4-:R-:W-:-:S05]  /*85e0*/  @!P0 IADD3 R6, P1, R3, R5, RZ ;  /* 0x0000000503068210 */ /* 0x010fca0007f3e0ff */
[----:B---3--:R-:W-:Y:S01]  /*85f0*/  @!P0 IMAD.X R7, R4, 0x1, R8, P1 ;  /* 0x0000000104078824 */ /* 0x008fe200008e0608 */
[----:B-1----:R-:W-:-:S04]  /*8600*/  @!P0 IADD3 R10, P1, R0, R5, RZ ;  /* 0x00000005000a8210 */ /* 0x002fc80007f3e0ff */
[----:B------:R1:W5:Y:S01]  /*8610*/  @!P0 LD.E.64 R48, [R6.64] ;  /* 0x0000000806308980 */ /* 0x000362000c101b00 */
[----:B--2---:R-:W-:Y:S01]  /*8620*/  @!P0 IMAD.X R11, R2, 0x1, R8, P1 ;  /* 0x00000001020b8824 */ /* 0x004fe200008e0608 */
[----:B------:R-:W-:Y:S02]  /*8630*/  ISETP.GE.AND P1, PT, R156, c[0x0][0x27c], PT ;  /* 0x00009f009c007a0c */ /* 0x000fe40003f26270 */
[----:B------:R-:W-:Y:S02]  /*8640*/  @!P2 SHF.L.U64.HI R5, R158, 0x1, R105 ;  /* 0x000000019e05a819 */ /* 0x000fe40000010269 */
[----:B------:R2:W5:Y:S01]  /*8650*/  @!P0 LD.E.64 R50, [R10.64] ;  /* 0x000000080a328980 */ /* 0x000562000c101b00 */
[----:B------:R-:W-:Y:S01]  /*8660*/  @!P2 IADD3 R8, P3, R3, R12, RZ ;  /* 0x0000000c0308a210 */ /* 0x000fe20007f7e0ff */
[----:B------:R-:W-:Y:S01]  /*8670*/  CS2R R56, SRZ ;  /* 0x0000000000387805 */ /* 0x000fe2000001ff00 */
[----:B------:R-:W-:-:S03]  /*8680*/  CS2R R54, SRZ ;  /* 0x0000000000367805 */ /* 0x000fc6000001ff00 */
[----:B------:R-:W-:-:S05]  /*8690*/  @!P2 IMAD.X R9, R4, 0x1, R5, P3 ;  /* 0x000000010409a824 */ /* 0x000fca00018e0605 */
[----:B------:R3:W5:Y:S01]  /*86a0*/  @!P2 LD.E.64 R56, [R8.64] ;  /* 0x000000080838a980 */ /* 0x000762000c101b00 */
[----:B-1----:R-:W-:-:S05]  /*86b0*/  @!P2 IADD3 R6, P0, R0, R12, RZ ;  /* 0x0000000c0006a210 */ /* 0x002fca0007f1e0ff */
[----:B------:R-:W-:Y:S02]  /*86c0*/  @!P2 IMAD.X R7, R2, 0x1, R5, P0 ;  /* 0x000000010207a824 */ /* 0x000fe400000e0605 */
[----:B------:R-:W-:-:S03]  /*86d0*/  @!P1 IMAD.SHL.U32 R5, R156, 0x2, RZ ;  /* 0x000000029c059824 */ /* 0x000fc600078e00ff */
[----:B------:R1:W5:Y:S01]  /*86e0*/  @!P2 LD.E.64 R54, [R6.64] ;  /* 0x000000080636a980 */ /* 0x000362000c101b00 */
[----:B------:R-:W-:Y:S01]  /*86f0*/  CS2R R60, SRZ ;  /* 0x00000000003c7805 */ /* 0x000fe2000001ff00 */
[----:B---3--:R-:W-:Y:S01]  /*8700*/  @!P1 SHF.L.U64.HI R8, R156, 0x1, R104 ;  /* 0x000000019c089819 */ /* 0x008fe20000010268 */
        /* <DEDUP_REMOVED lines=18> */
.L_x_1337:
[----:B------:R-:W-:Y:S05]  /*8830*/  BSYNC B0 ;  /* 0x0000000000007941 */ /* 0x000fea0003800000 */
.L_x_1336:
[----:B--2--5:R-:W-:Y:S01]  /*8840*/  IMAD.MOV.U32 R2, RZ, RZ, R66 ;  /* 0x000000ffff027224 */ /* 0x024fe200078e0042 */
[----:B------:R-:W-:Y:S01]  /*8850*/  LOP3.LUT P0, RZ, R207, 0x1, RZ, 0xc0, !PT ;  /* 0x00000001cfff7812 */ /* 0x000fe2000780c0ff */
[----:B-1----:R-:W-:Y:S01]  /*8860*/  IMAD.MOV.U32 R0, RZ, RZ, R67 ;  /* 0x000000ffff007224 */ /* 0x002fe200078e0043 */
[----:B------:R-:W1:Y:S01]  /*8870*/  SHFL.IDX PT, R7, R26, 0x3, 0x181f ;  /* 0x00781f001a077f89 */ /* 0x000e6200000e0000 */
[----:B----4-:R-:W-:Y:S01]  /*8880*/  IMAD.MOV.U32 R3, RZ, RZ, R54 ;  /* 0x000000ffff037224 */ /* 0x010fe200078e0036 */
[----:B------:R-:W-:Y:S01]  /*8890*/  BSSY B0, `(.L_x_1338) ;  /* 0x000004f000007945 */ /* 0x000fe20003800000 */
[----:B------:R-:W-:Y:S01]  /*88a0*/  CS2R R74, SRZ ;  /* 0x00000000004a7805 */ /* 0x000fe2000001ff00 */
[----:B------:R-:W-:Y:S01]  /*88b0*/  PRMT R103, R2, 0x5410, R0 ;  /* 0x0000541002677816 */ /* 0x000fe20000000000 */
[----:B------:R-:W-:Y:S01]  /*88c0*/  IMAD.MOV.U32 R2, RZ, RZ, R60 ;  /* 0x000000ffff027224 */ /* 0x000fe200078e003c */
[----:B------:R-:W2:Y:S01]  /*88d0*/  SHFL.IDX PT, R6, R24, 0x3, 0x181f ;  /* 0x00781f0018067f89 */ /* 0x000ea200000e0000 */
[----:B------:R-:W-:Y:S01]  /*88e0*/  IMAD.MOV.U32 R0, RZ, RZ, R61 ;  /* 0x000000ffff007224 */ /* 0x000fe200078e003d */
[----:B------:R-:W-:Y:S01]  /*88f0*/  CS2R R70, SRZ ;  /* 0x0000000000467805 */ /* 0x000fe2000001ff00 */
[----:B------:R-:W-:Y:S01]  /*8900*/  CS2R R76, SRZ ;  /* 0x00000000004c7805 */ /* 0x000fe2000001ff00 */
[----:B------:R4:W3:Y:S01]  /*8910*/  SHFL.IDX PT, R5, R25, 0x3, 0x181f ;  /* 0x00781f0019057f89 */ /* 0x0008e200000e0000 */
[----:B------:R-:W-:Y:S01]  /*8920*/  CS2R R72, SRZ ;  /* 0x0000000000487805 */ /* 0x000fe2000001ff00 */
[----:B------:R-:W-:Y:S01]  /*8930*/  PRMT R99, R2, 0x5410, R0 ;  /* 0x0000541002637816 */ /* 0x000fe20000000000 */
[----:B------:R-:W-:Y:S01]  /*8940*/  IMAD.MOV.U32 R0, RZ, RZ, R57 ;  /* 0x000000ffff007224 */ /* 0x000fe200078e0039 */
[----:B------:R-:W-:Y:S01]  /*8950*/  MOV R2, R56 ;  /* 0x0000003800027202 */ /* 0x000fe20000000f00 */
[----:B------:R-:W-:-:S03]  /*8960*/  CS2R R68, SRZ ;  /* 0x0000000000447805 */ /* 0x000fc6000001ff00 */
[----:B------:R-:W-:Y:S01]  /*8970*/  PRMT R97, R2, 0x5410, R0 ;  /* 0x0000541002617816 */ /* 0x000fe20000000000 */
[----:B------:R-:W-:Y:S02]  /*8980*/  IMAD.MOV.U32 R2, RZ, RZ, R48 ;  /* 0x000000ffff027224 */ /* 0x000fe400078e0030 */
[----:B------:R-:W-:-:S03]  /*8990*/  IMAD.MOV.U32 R0, RZ, RZ, R49 ;  /* 0x000000ffff007224 */ /* 0x000fc600078e0031 */
[----:B------:R-:W-:Y:S02]  /*89a0*/  PRMT R93, R93, 0x5410, R2 ;  /* 0x000054105d5d7816 */ /* 0x000fe40000000002 */
[----:B------:R-:W-:Y:S01]  /*89b0*/  PRMT R95, R0, 0x7610, R95 ;  /* 0x00007610005f7816 */ /* 0x000fe2000000005f */
[----:B------:R-:W-:Y:S01]  /*89c0*/  IMAD.MOV.U32 R0, RZ, RZ, R63 ;  /* 0x000000ffff007224 */ /* 0x000fe200078e003f */
[----:B------:R-:W-:-:S04]  /*89d0*/  MOV R2, R62 ;  /* 0x0000003e00027202 */ /* 0x000fc80000000f00 */
[----:B------:R-:W-:Y:S01]  /*89e0*/  PRMT R101, R2, 0x7610, R101 ;  /* 0x0000761002657816 */ /* 0x000fe20000000065 */
[----:B------:R-:W-:Y:S01]  /*89f0*/  IMAD.MOV.U32 R2, RZ, RZ, R58 ;  /* 0x000000ffff027224 */ /* 0x000fe200078e003a */
[----:B------:R-:W-:Y:S01]  /*8a00*/  PRMT R102, R0, 0x7610, R102 ;  /* 0x0000761000667816 */ /* 0x000fe20000000066 */
[----:B----4-:R-:W-:Y:S01]  /*8a10*/  CS2R R24, SRZ ;  /* 0x0000000000187805 */ /* 0x010fe2000001ff00 */
[----:B------:R-:W-:-:S04]  /*8a20*/  MOV R0, R59 ;  /* 0x0000003b00007202 */ /* 0x000fc80000000f00 */
[----:B------:R-:W-:Y:S01]  /*8a30*/  PRMT R98, R2, 0x5410, R0 ;  /* 0x0000541002627816 */ /* 0x000fe20000000000 */
[----:B------:R-:W-:Y:S01]  /*8a40*/  IMAD.MOV.U32 R2, RZ, RZ, R55 ;  /* 0x000000ffff027224 */ /* 0x000fe200078e0037 */
[----:B------:R4:W1:Y:S04]  /*8a50*/  SHFL.IDX PT, R0, R27, 0x3, 0x181f ;  /* 0x00781f001b007f89 */ /* 0x00086800000e0000 */
[----:B------:R-:W-:Y:S01]  /*8a60*/  PRMT R96, R3, 0x5410, R2 ;  /* 0x0000541003607816 */ /* 0x000fe20000000002 */
[----:B------:R-:W-:Y:S01]  /*8a70*/  IMAD.MOV.U32 R2, RZ, RZ, R51 ;  /* 0x000000ffff027224 */ /* 0x000fe200078e0033 */
[----:B------:R-:W-:-:S04]  /*8a80*/  MOV R3, R50 ;  /* 0x0000003200037202 */ /* 0x000fc80000000f00 */
[----:B------:R-:W-:Y:S01]  /*8a90*/  PRMT R92, R3, 0x5410, R2 ;  /* 0x00005410035c7816 */ /* 0x000fe20000000002 */
[----:B----4-:R-:W-:Y:S01]  /*8aa0*/  CS2R R26, SRZ ;  /* 0x00000000001a7805 */ /* 0x010fe2000001ff00 */
[----:B------:R-:W-:Y:S05]  /*8ab0*/  @P0 BRA `(.L_x_1339) ;  /* 0x000002c000000947 */ /* 0x000fea0003800000 */
[----:B-123--:R-:W-:Y:S01]  /*8ac0*/  ISETP.GE.AND P0, PT, R138, c[0x0][0x27c], PT ;  /* 0x00009f008a007a0c */ /* 0x00efe20003f06270 */
        /* <DEDUP_REMOVED lines=43> */
.L_x_1339:
[----:B-123--:R-:W-:Y:S05]  /*8d80*/  BSYNC B0 ;  /* 0x0000000000007941 */ /* 0x00efea0003800000 */
.L_x_1338:
        /* <DEDUP_REMOVED lines=80> */
.L_x_1343:
[----:B------:R-:W-:Y:S05]  /*9290*/  BSYNC B0 ;  /* 0x0000000000007941 */ /* 0x000fea0003800000 */
.L_x_1342:
        /* <DEDUP_REMOVED lines=24> */
[----:B------:R-:W-:Y:S01]  /*9420*/  HADD2.F32 R4, -RZ, R6.H0_H0 ;  /* 0x20000006ff047230 */ /* 0x000fe20000004100 */
        /* <DEDUP_REMOVED lines=20> */
.L_x_1345:
[----:B------:R-:W-:Y:S05]  /*9570*/  BSYNC B0 ;  /* 0x0000000000007941 */ /* 0x000fea0003800000 */
.L_x_1344:
        /* <DEDUP_REMOVED lines=45> */
.L_x_1347:
[----:B------:R-:W-:Y:S05]  /*9850*/  BSYNC B0 ;  /* 0x0000000000007941 */ /* 0x000fea0003800000 */
.L_x_1346:
[----:B------:R-:W-:-:S13]  /*9860*/  ISETP.GE.AND P0, PT, R157, c[0x0][0x27c], PT ;  /* 0x00009f009d007a0c */ /* 0x000fda0003f06270 */
[----:B------:R-:W-:Y:S05]  /*9870*/  @P0 BRA `(.L_x_1341) ;  /* 0x000002a000000947 */ /* 0x000fea0003800000 */
[----:B------:R-:W2:Y:S01]  /*9880*/  LDS.128 R8, [R194+0x1c080] ;  /* 0x01c08000c2087984 */ /* 0x000ea20000000c00 */
[----:B------:R-:W-:Y:S02]  /*9890*/  SHF.R.U32.HI R0, RZ, 0x10, R33 ;  /* 0x00000010ff007819 */ /* 0x000fe40000011621 */
[----:B------:R-:W-:Y:S02]  /*98a0*/  SHF.R.U32.HI R3, RZ, 0x10, R31 ;  /* 0x00000010ff037819 */ /* 0x000fe4000001161f */
[----:B------:R-:W-:Y:S01]  /*98b0*/  SHF.R.U64 R12, R32, 0x10, R33 ;  /* 0x00000010200c7819 */ /* 0x000fe20000001221 */
[----:B-1----:R-:W-:Y:S01]  /*98c0*/  HADD2.F32 R6, -RZ, R0.H0_H0 ;  /* 0x20000000ff067230 */ /* 0x002fe20000004100 */
[----:B------:R-:W-:Y:S01]  /*98d0*/  SHF.R.U64 R14, R30, 0x10, R31 ;  /* 0x000000101e0e7819 */ /* 0x000fe2000000121f */
[----:B------:R-:W-:Y:S02]  /*98e0*/  HADD2.F32 R5, -RZ, R3.H0_H0 ;  /* 0x20000003ff057230 */ /* 0x000fe40000004100 */
[----:B--2---:R-:W-:-:S02]  /*98f0*/  HADD2.F32 R2, -RZ, R11.H0_H0 ;  /* 0x2000000bff027230 */ /* 0x004fc40000004100 */
[----:B------:R-:W-:-:S03]  /*9900*/  HADD2.F32 R0, -RZ, R11.H1_H1 ;  /* 0x3000000bff007230 */ /* 0x000fc60000004100 */
[-C--:B------:R-:W-:Y:S02]  /*9910*/  FMUL.FTZ R3, R2, R6.reuse ;  /* 0x0000000602037220 */ /* 0x080fe40000410000 */
[C---:B------:R-:W-:Y:S02]  /*9920*/  FMUL.FTZ R4, R0.reuse, R6 ;  /* 0x0000000600047220 */ /* 0x040fe40000410000 */
[-C--:B------:R-:W-:Y:S01]  /*9930*/  FFMA.FTZ R7, R0, R5.reuse, R3 ;  /* 0x0000000500077223 */ /* 0x080fe20000010003 */
[--C-:B------:R-:W-:Y:S01]  /*9940*/  HADD2.F32 R3, -RZ, R8.reuse.H1_H1 ;  /* 0x30000008ff037230 */ /* 0x100fe20000004100 */
[----:B------:R-:W-:Y:S01]  /*9950*/  FFMA.FTZ R13, R2, R5, -R4 ;  /* 0x00000005020d7223 */ /* 0x000fe20000010804 */
[----:B------:R-:W-:Y:S02]  /*9960*/  HADD2.F32 R0, -RZ, R85.H0_H0 ;  /* 0x20000055ff007230 */ /* 0x000fe40000004100 */
[----:B------:R-:W-:Y:S02]  /*9970*/  HADD2.F32 R4, -RZ, R8.H0_H0 ;  /* 0x20000008ff047230 */ /* 0x000fe40000004100 */
[----:B------:R-:W-:Y:S01]  /*9980*/  HADD2.F32 R2, -RZ, R87.H0_H0 ;  /* 0x20000057ff027230 */ /* 0x000fe20000004100 */
        /* <DEDUP_REMOVED lines=8> */
[----:B------:R-:W-:-:S03]  /*9a10*/  HADD2.F32 R2, -RZ, R87.H1_H1 ;  /* 0x30000057ff027230 */ /* 0x000fc60000004100 */
[CC--:B------:R-:W-:Y:S02]  /*9a20*/  FMUL.FTZ R5, R3.reuse, R0.reuse ;  /* 0x0000000003057220 */ /* 0x0c0fe40000410000 */
[C---:B------:R-:W-:Y:S02]  /*9a30*/  FMUL.FTZ R0, R4.reuse, R0 ;  /* 0x0000000004007220 */ /* 0x040fe40000410000 */
[-C--:B------:R-:W-:Y:S02]  /*9a40*/  FFMA.FTZ R5, R4, R2.reuse, -R5 ;  /* 0x0000000204057223 */ /* 0x080fe40000010805 */
[----:B------:R-:W-:Y:S01]  /*9a50*/  FFMA.FTZ R6, R3, R2, R0 ;  /* 0x0000000203067223 */ /* 0x000fe20000010000 */
[----:B------:R-:W-:Y:S02]  /*9a60*/  HADD2.F32 R3, -RZ, R12.H0_H0 ;  /* 0x2000000cff037230 */ /* 0x000fe40000004100 */
        /* <DEDUP_REMOVED lines=11> */
.L_x_1341:
[----:B------:R-:W-:Y:S05]  /*9b20*/  BSYNC B1 ;  /* 0x0000000000017941 */ /* 0x000fea0003800000 */
.L_x_1340:
        /* <DEDUP_REMOVED lines=49> */
.L_x_1351:
[----:B------:R-:W-:Y:S05]  /*9e40*/  BSYNC B0 ;  /* 0x0000000000007941 */ /* 0x000fea0003800000 */
.L_x_1350:
        /* <DEDUP_REMOVED lines=45> */
.L_x_1353:
[----:B------:R-:W-:Y:S05]  /*a120*/  BSYNC B0 ;  /* 0x0000000000007941 */ /* 0x000fea0003800000 */
.L_x_1352:
[----:B------:R-:W-:Y:S01]  /*a130*/  ISETP.GE.AND P0, PT, R156, c[0x0][0x27c], PT ;  /* 0x00009f009c007a0c */ /* 0x000fe20003f06270 */
[----:B------:R-:W-:-:S12]  /*a140*/  BSSY B0, `(.L_x_1354) ;  /* 0x000002c000007945 */ /* 0x000fd80003800000 */
[----:B------:R-:W-:Y:S05]  /*a150*/  @P0 BRA `(.L_x_1355) ;  /* 0x000002a000000947 */ /* 0x000fea0003800000 */
[----:B------:R-:W2:Y:S01]  /*a160*/  LDS.128 R8, [R194+0x19080] ;  /* 0x01908000c2087984 */ /* 0x000ea20000000c00 */
[----:B------:R-:W-:Y:S01]  /*a170*/  SHF.R.U32.HI R0, RZ, 0x10, R45 ;  /* 0x00000010ff007819 */ /* 0x000fe2000001162d */
[----:B-1----:R-:W-:Y:S01]  /*a180*/  HADD2.F32 R6, -RZ, R91.H0_H0 ;  /* 0x2000005bff067230 */ /* 0x002fe20000004100 */
[----:B------:R-:W-:Y:S02]  /*a190*/  SHF.R.U32.HI R2, RZ, 0x10, R43 ;  /* 0x00000010ff027819 */ /* 0x000fe4000001162b */
[----:B------:R-:W-:Y:S01]  /*a1a0*/  SHF.R.U64 R12, R44, 0x10, R45 ;  /* 0x000000102c0c7819 */ /* 0x000fe2000000122d */
[----:B------:R-:W-:Y:S01]  /*a1b0*/  HADD2.F32 R0, -RZ, R0.H0_H0 ;  /* 0x20000000ff007230 */ /* 0x000fe20000004100 */
[----:B------:R-:W-:Y:S01]  /*a1c0*/  SHF.R.U64 R13, R42, 0x10, R43 ;  /* 0x000000102a0d7819 */ /* 0x000fe2000000122b */
[----:B------:R-:W-:-:S04]  /*a1d0*/  HADD2.F32 R2, -RZ, R2.H0_H0 ;  /* 0x20000002ff027230 */ /* 0x000fc80000004100 */
[----:B------:R-:W-:Y:S02]  /*a1e0*/  HADD2.F32 R13, -RZ, R13.H0_H0 ;  /* 0x2000000dff0d7230 */ /* 0x000fe40000004100 */
        /* <DEDUP_REMOVED lines=33> */
.L_x_1355:
[----:B------:R-:W-:Y:S05]  /*a400*/  BSYNC B0 ;  /* 0x0000000000007941 */ /* 0x000fea0003800000 */
.L_x_1354:
        /* <DEDUP_REMOVED lines=44> */
.L_x_1349:
[----:B------:R-:W-:Y:S05]  /*a6d0*/  BSYNC B1 ;  /* 0x0000000000017941 */ /* 0x000fea0003800000 */
.L_x_1348:
        /* <DEDUP_REMOVED lines=49> */
.L_x_1359:
[----:B------:R-:W-:Y:S05]  /*a9f0*/  BSYNC B0 ;  /* 0x0000000000007941 */ /* 0x000fea0003800000 */
.L_x_1358:
        /* <DEDUP_REMOVED lines=45> */
.L_x_1361:
[----:B------:R-:W-:Y:S05]  /*acd0*/  BSYNC B0 ;  /* 0x0000000000007941 */ /* 0x000fea0003800000 */
.L_x_1360:
        /* <DEDUP_REMOVED lines=45> */
.L_x_1363:
[----:B------:R-:W-:Y:S05]  /*afb0*/  BSYNC B0 ;  /* 0x0000000000007941 */ /* 0x000fea0003800000 */
.L_x_1362:
        /* <DEDUP_REMOVED lines=44> */
.L_x_1357:
[----:B------:R-:W-:Y:S05]  /*b280*/  BSYNC B1 ;  /* 0x0000000000017941 */ /* 0x000fea0003800000 */
.L_x_1356:
        /* <DEDUP_REMOVED lines=48> */
.L_x_1366:
[----:B------:R-:W-:Y:S05]  /*b590*/  BSYNC B0 ;  /* 0x0000000000007941 */ /* 0x000fea0003800000 */
.L_x_1365:
        /* <DEDUP_REMOVED lines=45> */
.L_x_1368:
[----:B------:R-:W-:Y:S05]  /*b870*/  BSYNC B0 ;  /* 0x0000000000007941 */ /* 0x000fea0003800000 */
.L_x_1367:
        /* <DEDUP_REMOVED lines=45> */
.L_x_1370:
[----:B------:R-:W-:Y:S05]  /*bb50*/  BSYNC B0 ;  /* 0x0000000000007941 */ /* 0x000fea0003800000 */
.L_x_1369:
        /* <DEDUP_REMOVED lines=45> */
.L_x_1331:
        /* <DEDUP_REMOVED lines=61> */
.L_x_1372:
[----:B------:R-:W-:Y:S05]  /*c200*/  BSYNC B0 ;  /* 0x0000000000007941 */ /* 0x000fea0003800000 */
.L_x_1371:
[----:B-1--45:R-:W-:Y:S01]  /*c210*/  IMAD.MOV.U32 R2, RZ, RZ, R26 ;  /* 0x000000ffff027224 */ /* 0x032fe200078e001a */
[----:B------:R-:W-:Y:S01]  /*c220*/  LOP3.LUT P0, RZ, R207, 0x8, RZ, 0xc0, !PT ;  /* 0x00000008cfff7812 */ /* 0x000fe2000780c0ff */
[----:B------:R-:W-:Y:S01]  /*c230*/  IMAD.MOV.U32 R0, RZ, RZ, R27 ;  /* 0x000000ffff007224 */ /* 0x000fe200078e001b */
[----:B------:R1:W4:Y:S01]  /*c240*/  SHFL.IDX PT, R8, R14, 0x1, 0x181f ;  /* 0x00381f000e087f89 */ /* 0x00032200000e0000 */
        /* <DEDUP_REMOVED lines=9> */
[----:B------:R1:W3:Y:S01]  /*c2e0*/  SHFL.IDX PT, R6, R15, 0x1, 0x181f ;  /* 0x00381f000f067f89 */ /* 0x0002e200000e0000 */
[----:B------:R-:W-:Y:S01]  /*c2f0*/  IMAD.MOV.U32 R3, RZ, RZ, R17 ;  /* 0x000000ffff037224 */ /* 0x000fe200078e0011 */
[----:B------:R-:W-:Y:S01]  /*c300*/  PRMT R65, R2, 0x5410, R0 ;  /* 0x0000541002417816 */ /* 0x000fe20000000000 */
[----:B------:R-:W-:Y:S01]  /*c310*/  IMAD.MOV.U32 R0, RZ, RZ, R31 ;  /* 0x000000ffff007224 */ /* 0x000fe200078e001f */
[----:B------:R-:W-:Y:S01]  /*c320*/  MOV R2, R30 ;  /* 0x0000001e00027202 */ /* 0x000fe20000000f00 */
[----:B------:R1:W2:Y:S01]  /*c330*/  SHFL.IDX PT, R9, R12, 0x1, 0x181f ;  /* 0x00381f000c097f89 */ /* 0x0002a200000e0000 */
[----:B------:R-:W-:Y:S01]  /*c340*/  PRMT R34, R34, 0x5410, R4 ;  /* 0x0000541022227816 */ /* 0x000fe20000000004 */
[----:B------:R-:W-:Y:S01]  /*c350*/  IMAD.MOV.U32 R4, RZ, RZ, R22 ;  /* 0x000000ffff047224 */ /* 0x000fe200078e0016 */
[----:B------:R-:W-:Y:S01]  /*c360*/  PRMT R67, R67, 0x5410, R2 ;  /* 0x0000541043437816 */ /* 0x000fe20000000002 */
[----:B------:R-:W-:Y:S01]  /*c370*/  IMAD.MOV.U32 R2, RZ, RZ, R28 ;  /* 0x000000ffff027224 */ /* 0x000fe200078e001c */
[----:B------:R-:W-:Y:S01]  /*c380*/  PRMT R92, R92, 0x5410, R0 ;  /* 0x000054105c5c7816 */ /* 0x000fe20000000000 */
[----:B------:R-:W-:Y:S01]  /*c390*/  IMAD.MOV.U32 R0, RZ, RZ, R29 ;  /* 0x000000ffff007224 */ /* 0x000fe200078e001d */
[----:B------:R-:W-:Y:S01]  /*c3a0*/  PRMT R33, R33, 0x5410, R3 ;  /* 0x0000541021217816 */ /* 0x000fe20000000003 */
[----:B------:R1:W1:Y:S01]  /*c3b0*/  SHFL.IDX PT, R7, R13, 0x1, 0x181f ;  /* 0x00381f000d077f89 */ /* 0x00026200000e0000 */
[----:B------:R-:W-:Y:S01]  /*c3c0*/  PRMT R67, R2, 0x7610, R67 ;  /* 0x0000761002437816 */ /* 0x000fe20000000043 */
[----:B------:R-:W-:Y:S01]  /*c3d0*/  IMAD.MOV.U32 R2, RZ, RZ, R20 ;  /* 0x000000ffff027224 */ /* 0x000fe200078e0014 */
[----:B------:R-:W-:Y:S01]  /*c3e0*/  PRMT R66, R0, 0x7610, R66 ;  /* 0x0000761000427816 */ /* 0x000fe20000000042 */
[----:B------:R-:W-:Y:S01]  /*c3f0*/  IMAD.MOV.U32 R0, RZ, RZ, R21 ;  /* 0x000000ffff007224 */ /* 0x000fe200078e0015 */
[----:B------:R-:W-:Y:S01]  /*c400*/  MOV R3, R23 ;  /* 0x0000001700037202 */ /* 0x000fe20000000f00 */
[----:B------:R-:W-:Y:S01]  /*c410*/  CS2R R52, SRZ ;  /* 0x0000000000347805 */ /* 0x000fe2000001ff00 */
        /* <DEDUP_REMOVED lines=10> */
[----:B--234-:R-:W-:Y:S01]  /*c4c0*/  ISETP.GE.AND P1, PT, R132, c[0x0][0x27c], PT ;  /* 0x00009f0084007a0c */ /* 0x01cfe20003f26270 */
        /* <DEDUP_REMOVED lines=10> */
[----:B------:R-:W-:Y:S01]  /*c570*/  @!P1 IMAD.X R3, R9, 0x1, R0, P0 ;  /* 0x0000000109039824 */ /* 0x000fe200000e0600 */
        /* <DEDUP_REMOVED lines=14> */
.L_x_1374:
[----:B--234-:R-:W-:Y:S05]  /*c660*/  BSYNC B0 ;  /* 0x0000000000007941 */ /* 0x01cfea0003800000 */
.L_x_1373:
        /* <DEDUP_REMOVED lines=44> */
[----:B--23--:R-:W-:Y:S01]  /*c930*/  ISETP.GE.AND P1, PT, R132, c[0x0][0x27c], PT ;  /* 0x00009f0084007a0c */ /* 0x00cfe20003f26270 */
[----:B------:R-:W-:Y:S01]  /*c940*/  CS2R R58, SRZ ;  /* 0x00000000003a7805 */ /* 0x000fe2000001ff00 */
[----:B------:R-:W-:Y:S01]  /*c950*/  ISETP.GE.AND P0, PT, R137, c[0x0][0x27c], PT ;  /* 0x00009f0089007a0c */ /* 0x000fe20003f06270 */
[----:B------:R-:W-:-:S10]  /*c960*/  CS2R R56, SRZ ;  /* 0x0000000000387805 */ /* 0x000fd4000001ff00 */
[C---:B------:R-:W-:Y:S01]  /*c970*/  @!P1 IMAD.SHL.U32 R2, R132.reuse, 0x2, RZ ;  /* 0x0000000284029824 */ /* 0x040fe200078e00ff */
[----:B------:R-:W-:-:S04]  /*c980*/  @!P1 SHF.L.U64.HI R0, R132, 0x1, R133 ;  /* 0x0000000184009819 */ /* 0x000fc80000010285 */
[----:B------:R-:W-:-:S05]  /*c990*/  @!P1 IADD3 R4, P2, R6, R2, RZ ;  /* 0x0000000206049210 */ /* 0x000fca0007f5e0ff */
[--C-:B------:R-:W-:Y:S01]  /*c9a0*/  @!P1 IMAD.X R5, R9, 0x1, R0.reuse, P2 ;  /* 0x0000000109059824 */ /* 0x100fe200010e0600 */
[----:B-1----:R-:W-:Y:S01]  /*c9b0*/  @!P1 IADD3 R2, P2, R7, R2, RZ ;  /* 0x0000000207029210 */ /* 0x002fe20007f5e0ff */
[----:B------:R-:W-:Y:S01]  /*c9c0*/  CS2R R62, SRZ ;  /* 0x00000000003e7805 */ /* 0x000fe2000001ff00 */
[----:B------:R-:W-:Y:S02]  /*c9d0*/  CS2R R60, SRZ ;  /* 0x00000000003c7805 */ /* 0x000fe4000001ff00 */
[----:B------:R1:W5:Y:S01]  /*c9e0*/  @!P1 LD.E.128 R56, [R4.64] ;  /* 0x0000000804389980 */ /* 0x000362000c101d00 */
[----:B----4-:R-:W-:Y:S02]  /*c9f0*/  @!P1 IMAD.X R3, R8, 0x1, R0, P2 ;  /* 0x0000000108039824 */ /* 0x010fe400010e0600 */
[----:B------:R-:W-:-:S03]  /*ca00*/  @!P0 IMAD.SHL.U32 R0, R201, 0x2, RZ ;  /* 0x00000002c9008824 */ /* 0x000fc600078e00ff */
[----:B------:R2:W5:Y:S01]  /*ca10*/  @!P1 LD.E.128 R60, [R2.64] ;  /* 0x00000008023c9980 */ /* 0x000562000c101d00 */
[----:B------:R-:W-:Y:S01]  /*ca20*/  CS2R R74, SRZ ;  /* 0x00000000004a7805 */ /* 0x000fe2000001ff00 */
[----:B------:R-:W-:Y:S01]  /*ca30*/  CS2R R72, SRZ ;  /* 0x0000000000487805 */ /* 0x000fe2000001ff00 */
[----:B------:R-:W-:Y:S01]  /*ca40*/  CS2R R70, SRZ ;  /* 0x0000000000467805 */ /* 0x000fe2000001ff00 */
[----:B------:R-:W-:Y:S01]  /*ca50*/  CS2R R68, SRZ ;  /* 0x0000000000447805 */ /* 0x000fe2000001ff00 */
[-C--:B-1----:R-:W-:Y:S02]  /*ca60*/  @!P0 IADD3 R4, P2, R6, R0.reuse, RZ ;  /* 0x0000000006048210 */ /* 0x082fe40007f5e0ff */
[----:B--2---:R-:W-:Y:S02]  /*ca70*/  @!P0 SHF.L.U64.HI R3, R201, 0x1, R204 ;  /* 0x00000001c9038819 */ /* 0x004fe400000102cc */
[----:B------:R-:W-:-:S03]  /*ca80*/  @!P0 IADD3 R2, P1, R7, R0, RZ ;  /* 0x0000000007028210 */ /* 0x000fc60007f3e0ff */
[--C-:B------:R-:W-:Y:S02]  /*ca90*/  @!P0 IMAD.X R5, R9, 0x1, R3.reuse, P2 ;  /* 0x0000000109058824 */ /* 0x100fe400010e0603 */
[----:B------:R-:W-:-:S03]  /*caa0*/  @!P0 IMAD.X R3, R8, 0x1, R3, P1 ;  /* 0x0000000108038824 */ /* 0x000fc600008e0603 */
[----:B------:R1:W5:Y:S04]  /*cab0*/  @!P0 LD.E.128 R72, [R4.64] ;  /* 0x0000000804488980 */ /* 0x000368000c101d00 */
[----:B------:R1:W5:Y:S02]  /*cac0*/  @!P0 LD.E.128 R68, [R2.64] ;  /* 0x0000000802448980 */ /* 0x000364000c101d00 */
.L_x_1376:
[----:B--23--:R-:W-:Y:S05]  /*cad0*/  BSYNC B0 ;  /* 0x0000000000007941 */ /* 0x00cfea0003800000 */
.L_x_1375:
[----:B-1---5:R-:W-:Y:S01]  /*cae0*/  IMAD.MOV.U32 R2, RZ, RZ, R74 ;  /* 0x000000ffff027224 */ /* 0x022fe200078e004a */
[----:B------:R-:W-:Y:S01]  /*caf0*/  LOP3.LUT P0, RZ, R207, 0x1, RZ, 0xc0, !PT ;  /* 0x00000001cfff7812 */ /* 0x000fe2000780c0ff */
[----:B------:R-:W-:Y:S01]  /*cb00*/  IMAD.MOV.U32 R0, RZ, RZ, R75 ;  /* 0x000000ffff007224 */ /* 0x000fe200078e004b */
[----:B----4-:R1:W2:Y:S01]  /*cb10*/  SHFL.IDX PT, R8, R14, 0x3, 0x181f ;  /* 0x00781f000e087f89 */ /* 0x0102a200000e0000 */
[----:B------:R-:W-:Y:S01]  /*cb20*/  BSSY B0, `(.L_x_1377) ;  /* 0x0000040000007945 */ /* 0x000fe20003800000 */
[----:B------:R-:W-:Y:S01]  /*cb30*/  CS2R R88, SRZ ;  /* 0x0000000000587805 */ /* 0x000fe2000001ff00 */
        /* <DEDUP_REMOVED lines=10> */
[----:B------:R1:W4:Y:S01]  /*cbe0*/  SHFL.IDX PT, R7, R12, 0x3, 0x181f ;  /* 0x00781f000c077f89 */ /* 0x00032200000e0000 */
[----:B------:R-:W-:Y:S01]  /*cbf0*/  MOV R0, R59 ;  /* 0x0000003b00007202 */ /* 0x000fe20000000f00 */
[----:B------:R-:W-:Y:S01]  /*cc00*/  CS2R R84, SRZ ;  /* 0x0000000000547805 */ /* 0x000fe2000001ff00 */
[----:B------:R-:W-:Y:S01]  /*cc10*/  CS2R R78, SRZ ;  /* 0x00000000004e7805 */ /* 0x000fe2000001ff00 */
[----:B------:R1:W1:Y:S01]  /*cc20*/  SHFL.IDX PT, R6, R13, 0x3, 0x181f ;  /* 0x00781f000d067f89 */ /* 0x00026200000e0000 */
[----:B------:R-:W-:Y:S01]  /*cc30*/  PRMT R105, R2, 0x5410, R0 ;  /* 0x0000541002697816 */ /* 0x000fe20000000000 */
[----:B------:R-:W-:Y:S01]  /*cc40*/  IMAD.MOV.U32 R2, RZ, RZ, R56 ;  /* 0x000000ffff027224 */ /* 0x000fe200078e0038 */
[----:B------:R-:W-:Y:S01]  /*cc50*/  CS2R R76, SRZ ;  /* 0x00000000004c7805 */ /* 0x000fe2000001ff00 */
        /* <DEDUP_REMOVED lines=44> */
.L_x_1378:
[----:B-1234-:R-:W-:Y:S05]  /*cf20*/  BSYNC B0 ;  /* 0x0000000000007941 */ /* 0x01efea0003800000 */
.L_x_1377:
        /* <DEDUP_REMOVED lines=136> */
.L_x_1382:
[----:B------:R-:W-:Y:S05]  /*d7b0*/  BSYNC B0 ;  /* 0x0000000000007941 */ /* 0x000fea0003800000 */
.L_x_1381:
        /* <DEDUP_REMOVED lines=99> */
.L_x_1380:
[----:B------:R-:W-:Y:S05]  /*ddf0*/  BSYNC B1 ;  /* 0x0000000000017941 */ /* 0x000fea0003800000 */
.L_x_1379:
        /* <DEDUP_REMOVED lines=17> */
[----:B------:R-:W-:Y:S02]  /*df10*/  SHF.R.U64 R16, R40, 0x10, R41 ;  /* 0x0000001028107819 */ /* 0x000fe40000001229 */
        /* <DEDUP_REMOVED lines=13> */
[----:B------:R-:W4:Y:S02]  /*dff0*/  LDS.128 R12, [R17+0x10080] ;  /* 0x01008000110c7984 */ /* 0x000f240000000c00 */
[----:B----4-:R-:W-:-:S05]  /*e000*/  HADD2.F32 R3, -RZ, R13.H0_H0 ;  /* 0x2000000dff037230 */ /* 0x010fca0000004100 */
[----:B-1----:R-:W-:Y:S01]  /*e010*/  FMUL.FTZ R5, R3, R0 ;  /* 0x0000000003057220 */ /* 0x002fe20000410000 */
[----:B---3--:R-:W1:Y:S02]  /*e020*/  LDS.128 R8, [R31] ;  /* 0x000000001f087984 */ /* 0x008e640000000c00 */
[----:B-1----:R-:W-:-:S05]  /*e030*/  HADD2.F32 R4, -RZ, R9.H0_H0 ;  /* 0x20000009ff047230 */ /* 0x002fca0000004100 */
[C---:B------:R-:W-:Y:S02]  /*e040*/  FMUL.FTZ R0, R4.reuse, R0 ;  /* 0x0000000004007220 */ /* 0x040fe40000410000 */
[-C--:B------:R-:W-:Y:S01]  /*e050*/  FFMA.FTZ R27, R4, R2.reuse, -R5 ;  /* 0x00000002041b7223 */ /* 0x080fe20000010805 */
[----:B------:R-:W-:Y:S01]  /*e060*/  SHF.R.U32.HI R4, RZ, 0x10, R37 ;  /* 0x00000010ff047819 */ /* 0x000fe20000011625 */
[----:B------:R-:W-:Y:S01]  /*e070*/  FFMA.FTZ R26, R3, R2, R0 ;  /* 0x00000002031a7223 */ /* 0x000fe20000010000 */
[----:B------:R-:W-:Y:S01]  /*e080*/  SHF.R.U32.HI R0, RZ, 0x10, R41 ;  /* 0x00000010ff007819 */ /* 0x000fe20000011629 */
[----:B------:R-:W-:Y:S01]  /*e090*/  HADD2.F32 R3, -RZ, R9.H1_H1 ;  /* 0x30000009ff037230 */ /* 0x000fe20000004100 */
[----:B------:R-:W-:Y:S01]  /*e0a0*/  SHF.R.U64 R9, R38, 0x10, R39 ;  /* 0x0000001026097819 */ /* 0x000fe20000001227 */
[----:B------:R-:W-:Y:S02]  /*e0b0*/  HADD2.F32 R2, -RZ, R13.H1_H1 ;  /* 0x3000000dff027230 */ /* 0x000fe40000004100 */
[----:B------:R-:W-:-:S02]  /*e0c0*/  HADD2.F32 R0, -RZ, R0.H0_H0 ;  /* 0x20000000ff007230 */ /* 0x000fc40000004100 */
[----:B------:R-:W-:Y:S02]  /*e0d0*/  HADD2.F32 R5, -RZ, R4.H0_H0 ;  /* 0x20000004ff057230 */ /* 0x000fe40000004100 */
[----:B------:R-:W-:Y:S01]  /*e0e0*/  HADD2.F32 R9, -RZ, R9.H0_H0 ;  /* 0x20000009ff097230 */ /* 0x000fe20000004100 */
[CC--:B------:R-:W-:Y:S02]  /*e0f0*/  FMUL.FTZ R4, R3.reuse, R0.reuse ;  /* 0x0000000003047220 */ /* 0x0c0fe40000410000 */
[C---:B------:R-:W-:Y:S02]  /*e100*/  FMUL.FTZ R0, R2.reuse, R0 ;  /* 0x0000000002007220 */ /* 0x040fe40000410000 */
[-C--:B------:R-:W-:Y:S01]  /*e110*/  FFMA.FTZ R24, R2, R5.reuse, R4 ;  /* 0x0000000502187223 */ /* 0x080fe20000010004 */
[----:B------:R-:W-:Y:S01]  /*e120*/  HADD2.F32 R4, -RZ, R8.H0_H0 ;  /* 0x20000008ff047230 */ /* 0x000fe20000004100 */
[----:B------:R-:W-:Y:S01]  /*e130*/  FFMA.FTZ R25, R3, R5, -R0 ;  /* 0x0000000503197223 */ /* 0x000fe20000010800 */
        /* <DEDUP_REMOVED lines=8> */
[----:B------:R-:W-:-:S02]  /*e1c0*/  HADD2.F32 R0, -RZ, R95.H1_H1 ;  /* 0x3000005fff007230 */ /* 0x000fc40000004100 */
        /* <DEDUP_REMOVED lines=13> */
[--C-:B------:R-:W-:Y:S01]  /*e2a0*/  SHF.R.U64 R5, R42, 0x10, R43.reuse ;  /* 0x000000102a057819 */ /* 0x100fe2000000122b */
[----:B------:R-:W-:Y:S01]  /*e2b0*/  FFMA.FTZ R13, R3, R2, R0 ;  /* 0x00000002030d7223 */ /* 0x000fe20000010000 */
[----:B------:R-:W-:Y:S01]  /*e2c0*/  SHF.R.U32.HI R0, RZ, 0x10, R43 ;  /* 0x00000010ff007819 */ /* 0x000fe2000001162b */
[----:B------:R-:W-:Y:S01]  /*e2d0*/  HADD2.F32 R2, -RZ, R11.H1_H1 ;  /* 0x3000000bff027230 */ /* 0x000fe20000004100 */
[----:B------:R-:W-:Y:S01]  /*e2e0*/  SHF.R.U32.HI R3, RZ, 0x10, R39 ;  /* 0x00000010ff037819 */ /* 0x000fe20000011627 */
[----:B------:R-:W-:-:S02]  /*e2f0*/  HADD2.F32 R5, -RZ, R5.H0_H0 ;  /* 0x20000005ff057230 */ /* 0x000fc40000004100 */
[----:B------:R-:W-:Y:S02]  /*e300*/  HADD2.F32 R4, -RZ, R0.H0_H0 ;  /* 0x20000000ff047230 */ /* 0x000fe40000004100 */
[----:B------:R-:W-:Y:S02]  /*e310*/  HADD2.F32 R0, -RZ, R15.H1_H1 ;  /* 0x3000000fff007230 */ /* 0x000fe40000004100 */
[----:B------:R-:W-:Y:S01]  /*e320*/  HADD2.F32 R6, -RZ, R3.H0_H0 ;  /* 0x20000003ff067230 */ /* 0x000fe20000004100 */
[-C--:B------:R-:W-:Y:S02]  /*e330*/  FMUL.FTZ R3, R2, R4.reuse ;  /* 0x0000000402037220 */ /* 0x080fe40000410000 */
[C---:B------:R-:W-:Y:S02]  /*e340*/  FMUL.FTZ R4, R0.reuse, R4 ;  /* 0x0000000400047220 */ /* 0x040fe40000410000 */
[-C--:B------:R-:W-:Y:S01]  /*e350*/  FFMA.FTZ R7, R0, R6.reuse, R3 ;  /* 0x0000000600077223 */ /* 0x080fe20000010003 */
[----:B------:R-:W-:Y:S01]  /*e360*/  HADD2.F32 R0, -RZ, R12.H1_H1 ;  /* 0x3000000cff007230 */ /* 0x000fe20000004100 */
[----:B------:R-:W-:Y:S01]  /*e370*/  FFMA.FTZ R11, R2, R6, -R4 ;  /* 0x00000006020b7223 */ /* 0x000fe20000010804 */
[----:B------:R-:W-:-:S02]  /*e380*/  HADD2.F32 R2, -RZ, R8.H1_H1 ;  /* 0x30000008ff027230 */ /* 0x000fc40000004100 */
[----:B------:R-:W-:Y:S01]  /*e390*/  HADD2.F32 R4, -RZ, R16.H0_H0 ;  /* 0x20000010ff047230 */ /* 0x000fe20000004100 */
[----:B------:R-:W-:Y:S01]  /*e3a0*/  F2FP.PACK_AB R7, R7, R13 ;  /* 0x0000000d0707723e */ /* 0x000fe200000000ff */
[----:B------:R-:W-:Y:S01]  /*e3b0*/  HADD2.F32 R8, -RZ, R20.H0_H0 ;  /* 0x20000014ff087230 */ /* 0x000fe20000004100 */
[----:B------:R-:W-:Y:S02]  /*e3c0*/  F2FP.PACK_AB R11, R11, R18 ;  /* 0x000000120b0b723e */ /* 0x000fe400000000ff */
[-C--:B------:R-:W-:Y:S02]  /*e3d0*/  FMUL.FTZ R3, R2, R4.reuse ;  /* 0x0000000402037220 */ /* 0x080fe40000410000 */
[C---:B------:R-:W-:Y:S02]  /*e3e0*/  FMUL.FTZ R4, R0.reuse, R4 ;  /* 0x0000000400047220 */ /* 0x040fe40000410000 */
[-C--:B------:R-:W-:Y:S01]  /*e3f0*/  FFMA.FTZ R6, R0, R8.reuse, R3 ;  /* 0x0000000800067223 */ /* 0x080fe20000010003 */
[----:B------:R-:W-:Y:S01]  /*e400*/  HADD2.F32 R0, -RZ, R14.H1_H1 ;  /* 0x3000000eff007230 */ /* 0x000fe20000004100 */
[----:B------:R-:W-:Y:S01]  /*e410*/  FFMA.FTZ R8, R2, R8, -R4 ;  /* 0x0000000802087223 */ /* 0x000fe20000010804 */
[----:B------:R-:W-:-:S03]  /*e420*/  HADD2.F32 R2, -RZ, R10.H1_H1 ;  /* 0x3000000aff027230 */ /* 0x000fc60000004100 */
[----:B------:R-:W-:Y:S01]  /*e430*/  FMUL.FTZ R4, R0, R5 ;  /* 0x0000000500047220 */ /* 0x000fe20000410000 */
[----:B------:R-:W-:Y:S01]  /*e440*/  F2FP.PACK_AB R8, R8, R23 ;  /* 0x000000170808723e */ /* 0x000fe200000000ff */
[----:B------:R-:W-:Y:S01]  /*e450*/  FMUL.FTZ R3, R2, R5 ;  /* 0x0000000502037220 */ /* 0x000fe20000410000 */
[----:B------:R-:W-:Y:S01]  /*e460*/  F2FP.PACK_AB R5, R24, R26 ;  /* 0x0000001a1805723e */ /* 0x000fe200000000ff */
[-C--:B------:R-:W-:Y:S01]  /*e470*/  FFMA.FTZ R2, R2, R9.reuse, -R4 ;  /* 0x0000000902027223 */ /* 0x080fe20000010804 */
[----:B------:R-:W-:Y:S01]  /*e480*/  F2FP.PACK_AB R4, R6, R22 ;  /* 0x000000160604723e */ /* 0x000fe200000000ff */
[----:B------:R-:W-:Y:S01]  /*e490*/  FFMA.FTZ R3, R0, R9, R3 ;  /* 0x0000000900037223 */ /* 0x000fe20000010003 */
[----:B------:R-:W-:Y:S02]  /*e4a0*/  F2FP.PACK_AB R9, R25, R27 ;  /* 0x0000001b1909723e */ /* 0x000fe400000000ff */
[----:B------:R-:W-:Y:S02]  /*e4b0*/  F2FP.PACK_AB R10, R2, R21 ;  /* 0x00000015020a723e */ /* 0x000fe400000000ff */
[----:B------:R-:W-:-:S03]  /*e4c0*/  F2FP.PACK_AB R6, R3, R19 ;  /* 0x000000130306723e */ /* 0x000fc600000000ff */
[----:B------:R1:W-:Y:S04]  /*e4d0*/  STS.128 [R31], R8 ;  /* 0x000000081f007388 */ /* 0x0003e80000000c00 */
[----:B------:R1:W-:Y:S02]  /*e4e0*/  STS.128 [R17+0x10080], R4 ;  /* 0x0100800411007388 */ /* 0x0003e40000000c00 */
.L_x_1386:
[----:B------:R-:W-:Y:S05]  /*e4f0*/  BSYNC B0 ;  /* 0x0000000000007941 */ /* 0x000fea0003800000 */
.L_x_1385:
[----:B------:R-:W-:-:S13]  /*e500*/  ISETP.GE.AND P0, PT, R137, c[0x0][0x27c], PT ;  /* 0x00009f0089007a0c */ /* 0x000fda0003f06270 */
[----:B------:R-:W-:Y:S05]  /*e510*/  @P0 BRA `(.L_x_1384) ;  /* 0x0000061000000947 */ /* 0x000fea0003800000 */
[----:B------:R-:W3:Y:S04]  /*e520*/  LDL R2, [R1+0xc] ;  /* 0x00000c0001027983 */ /* 0x000ee80000100800 */
[----:B------:R-:W4:Y:S01]  /*e530*/  LDL R25, [R1+0x24] ;  /* 0x0000240001197983 */ /* 0x000f220000100800 */
[----:B------:R-:W-:Y:S02]  /*e540*/  MOV R0, c[0x0][0x27c] ;  /* 0x00009f0000007a02 */ /* 0x000fe40000000f00 */
[----:B-1----:R-:W-:-:S05]  /*e550*/  SHF.R.U64 R6, R54, 0x10, R55 ;  /* 0x0000001036067819 */ /* 0x002fca0000001237 */
[----:B------:R-:W-:Y:S01]  /*e560*/  HADD2.F32 R6, -RZ, R6.H0_H0 ;  /* 0x20000006ff067230 */ /* 0x000fe20000004100 */
        /* <DEDUP_REMOVED lines=69> */
[----:B------:R-:W-:Y:S01]  /*e9c0*/  F2FP.PACK_AB R7, R7, R9 ;  /* 0x000000090707723e */ /* 0x000fe200000000ff */
[----:B------:R-:W-:Y:S01]  /*e9d0*/  HADD2.F32 R0, -RZ, R12.H1_H1 ;  /* 0x3000000cff007230 */ /* 0x000fe20000004100 */
[----:B------:R-:W-:Y:S01]  /*e9e0*/  F2FP.PACK_AB R11, R11, R13 ;  /* 0x0000000d0b0b723e */ /* 0x000fe200000000ff */
[----:B------:R-:W-:Y:S01]  /*e9f0*/  HADD2.F32 R12, -RZ, R2.H0_H0 ;  /* 0x20000002ff0c7230 */ /* 0x000fe20000004100 */
[-C--:B------:R-:W-:Y:S01]  /*ea00*/  FMUL.FTZ R2, R3, R4.reuse ;  /* 0x0000000403027220 */ /* 0x080fe20000410000 */
[----:B------:R-:W-:Y:S01]  /*ea10*/  HADD2.F32 R5, -RZ, R5.H0_H0 ;  /* 0x20000005ff057230 */ /* 0x000fe20000004100 */
[----:B------:R-:W-:Y:S01]  /*ea20*/  FMUL.FTZ R4, R0, R4 ;  /* 0x0000000400047220 */ /* 0x000fe20000410000 */
[----:B------:R-:W-:Y:S01]  /*ea30*/  F2FP.PACK_AB R9, R22, R24 ;  /* 0x000000181609723e */ /* 0x000fe200000000ff */
[----:B------:R-:W-:Y:S01]  /*ea40*/  FFMA.FTZ R8, R0, R12, R2 ;  /* 0x0000000c00087223 */ /* 0x000fe20000010002 */
[----:B------:R-:W-:-:S02]  /*ea50*/  HADD2.F32 R0, -RZ, R14.H1_H1 ;  /* 0x3000000eff007230 */ /* 0x000fc40000004100 */
[----:B------:R-:W-:Y:S01]  /*ea60*/  HADD2.F32 R2, -RZ, R10.H1_H1 ;  /* 0x3000000aff027230 */ /* 0x000fe20000004100 */
[----:B------:R-:W-:Y:S02]  /*ea70*/  FFMA.FTZ R10, R3, R12, -R4 ;  /* 0x0000000c030a7223 */ /* 0x000fe40000010804 */
[-C--:B------:R-:W-:Y:S02]  /*ea80*/  FMUL.FTZ R4, R0, R5.reuse ;  /* 0x0000000500047220 */ /* 0x080fe40000410000 */
[C---:B------:R-:W-:Y:S01]  /*ea90*/  FMUL.FTZ R3, R2.reuse, R5 ;  /* 0x0000000502037220 */ /* 0x040fe20000410000 */
[----:B------:R-:W-:Y:S01]  /*eaa0*/  F2FP.PACK_AB R5, R21, R23 ;  /* 0x000000171505723e */ /* 0x000fe200000000ff */
[-C--:B------:R-:W-:Y:S01]  /*eab0*/  FFMA.FTZ R2, R2, R6.reuse, -R4 ;  /* 0x0000000602027223 */ /* 0x080fe20000010804 */
[----:B------:R-:W-:Y:S01]  /*eac0*/  F2FP.PACK_AB R4, R8, R19 ;  /* 0x000000130804723e */ /* 0x000fe200000000ff */
[----:B------:R-:W-:Y:S01]  /*ead0*/  FFMA.FTZ R3, R0, R6, R3 ;  /* 0x0000000600037223 */ /* 0x000fe20000010003 */
[----:B------:R-:W-:-:S02]  /*eae0*/  F2FP.PACK_AB R8, R10, R20 ;  /* 0x000000140a08723e */ /* 0x000fc400000000ff */
[----:B------:R-:W-:Y:S02]  /*eaf0*/  F2FP.PACK_AB R10, R2, R17 ;  /* 0x00000011020a723e */ /* 0x000fe400000000ff */
[----:B------:R-:W-:-:S03]  /*eb00*/  F2FP.PACK_AB R6, R3, R18 ;  /* 0x000000120306723e */ /* 0x000fc600000000ff */
[----:B------:R1:W-:Y:S04]  /*eb10*/  STS.128 [R25], R8 ;  /* 0x0000000819007388 */ /* 0x0003e80000000c00 */
[----:B------:R1:W-:Y:S02]  /*eb20*/  STS.128 [R16+0x10080], R4 ;  /* 0x0100800410007388 */ /* 0x0003e40000000c00 */
.L_x_1384:
[----:B------:R-:W-:Y:S05]  /*eb30*/  BSYNC B1 ;  /* 0x0000000000017941 */ /* 0x000fea0003800000 */
.L_x_1383:
        /* <DEDUP_REMOVED lines=18> */
[----:B-1----:R-:W-:Y:S01]  /*ec60*/  SHF.R.U32.HI R9, RZ, 0x10, R57 ;  /* 0x00000010ff097819 */ /* 0x002fe20000011639 */
[----:B------:R-:W-:Y:S01]  /*ec70*/  HADD2.F32 R15, -RZ, R104.H0_H0 ;  /* 0x20000068ff0f7230 */ /* 0x000fe20000004100 */
[----:B------:R-:W-:Y:S01]  /*ec80*/  LEA.HI R0, R0, R224, RZ, 0x1d ;  /* 0x000000e000007211 */ /* 0x000fe200078fe8ff */
[----:B------:R-:W-:Y:S01]  /*ec90*/  HADD2.F32 R11, -RZ, R105.H0_H0 ;  /* 0x20000069ff0b7230 */ /* 0x000fe20000004100 */
[----:B------:R-:W-:Y:S01]  /*eca0*/  SHF.R.U32.HI R23, RZ, 0x10, R63 ;  /* 0x00000010ff177819 */ /* 0x000fe2000001163f */
[----:B------:R-:W-:Y:S01]  /*ecb0*/  HADD2.F32 R39, -RZ, R9.H0_H0 ;  /* 0x20000009ff277230 */ /* 0x000fe20000004100 */
[----:B------:R-:W-:-:S02]  /*ecc0*/  SHF.R.S32.HI R3, RZ, 0x1f, R0 ;  /* 0x0000001fff037819 */ /* 0x000fc40000011400 */
[----:B------:R-:W-:Y:S01]  /*ecd0*/  SHF.L.U32 R2, R0, 0x3, RZ ;  /* 0x0000000300027819 */ /* 0x000fe200000006ff */
[----:B------:R-:W-:Y:S01]  /*ece0*/  HADD2.F32 R23, -RZ, R23.H0_H0 ;  /* 0x20000017ff177230 */ /* 0x000fe20000004100 */
[----:B------:R-:W-:Y:S02]  /*ecf0*/  LEA.HI R0, R3, R0, RZ, 0x3 ;  /* 0x0000000003007211 */ /* 0x000fe400078f18ff */
[----:B------:R-:W-:Y:S02]  /*ed00*/  LOP3.LUT R2, R43, 0x38, R2, 0xf8, !PT ;  /* 0x000000382b027812 */ /* 0x000fe400078ef802 */
[----:B------:R-:W-:Y:S02]  /*ed10*/  SHF.L.U32 R0, R0, 0xa, RZ ;  /* 0x0000000a00007819 */ /* 0x000fe400000006ff */
[----:B------:R-:W-:Y:S02]  /*ed20*/  LOP3.LUT R2, R2, R41, RZ, 0x3c, !PT ;  /* 0x0000002902027212 */ /* 0x000fe400078e3cff */
[----:B------:R-:W-:-:S02]  /*ed30*/  LOP3.LUT R0, R0, 0x7fffe000, RZ, 0xc0, !PT ;  /* 0x7fffe00000007812 */ /* 0x000fc400078ec0ff */
        /* <DEDUP_REMOVED lines=12> */
[----:B------:R-:W-:Y:S02]  /*ee00*/  HADD2.F32 R27, -RZ, R32.H0_H0 ;  /* 0x20000020ff1b7230 */ /* 0x000fe40000004100 */
[----:B-1----:R-:W-:Y:S02]  /*ee10*/  HADD2.F32 R2, -RZ, R17.H0_H0 ;  /* 0x20000011ff027230 */ /* 0x002fe40000004100 */
[----:B------:R-:W-:-:S03]  /*ee20*/  HADD2.F32 R3, -RZ, R16.H0_H0 ;  /* 0x20000010ff037230 */ /* 0x000fc60000004100 */
[-C--:B------:R-:W-:Y:S01]  /*ee30*/  FMUL.FTZ R22, R2, R0.reuse ;  /* 0x0000000002167220 */ /* 0x080fe20000410000 */
[----:B----4-:R-:W1:Y:S02]  /*ee40*/  LDS.128 R4, [R42] ;  /* 0x000000002a047984 */ /* 0x010e640000000c00 */
[--C-:B-1----:R-:W-:Y:S02]  /*ee50*/  HADD2.F32 R14, -RZ, R5.reuse.H0_H0 ;  /* 0x20000005ff0e7230 */ /* 0x102fe40000004100 */
[----:B------:R-:W-:Y:S02]  /*ee60*/  HADD2.F32 R21, -RZ, R5.H1_H1 ;  /* 0x30000005ff157230 */ /* 0x000fe40000004100 */
[----:B------:R-:W-:Y:S01]  /*ee70*/  HADD2.F32 R20, -RZ, R4.H0_H0 ;  /* 0x20000004ff147230 */ /* 0x000fe20000004100 */
[----:B------:R-:W-:Y:S01]  /*ee80*/  FMUL.FTZ R8, R14, R0 ;  /* 0x000000000e087220 */ /* 0x000fe20000410000 */
[----:B------:R-:W-:Y:S01]  /*ee90*/  HADD2.F32 R0, -RZ, R102.H1_H1 ;  /* 0x30000066ff007230 */ /* 0x000fe20000004100 */
[----:B------:R-:W-:Y:S01]  /*eea0*/  FMUL.FTZ R5, R21, R10 ;  /* 0x0000000a15057220 */ /* 0x000fe20000410000 */
[--C-:B------:R-:W-:Y:S01]  /*eeb0*/  HADD2.F32 R12, -RZ, R6.reuse.H0_H0 ;  /* 0x20000006ff0c7230 */ /* 0x100fe20000004100 */
[----:B------:R-:W-:Y:S01]  /*eec0*/  FFMA.FTZ R37, R2, R13, R8 ;  /* 0x0000000d02257223 */ /* 0x000fe20000010008 */
[----:B------:R-:W-:Y:S01]  /*eed0*/  HADD2.F32 R2, -RZ, R17.H1_H1 ;  /* 0x30000011ff027230 */ /* 0x000fe20000004100 */
[-C--:B------:R-:W-:Y:S01]  /*eee0*/  FMUL.FTZ R8, R20, R0.reuse ;  /* 0x0000000014087220 */ /* 0x080fe20000410000 */
[----:B------:R-:W-:Y:S01]  /*eef0*/  HADD2.F32 R9, -RZ, R6.H1_H1 ;  /* 0x30000006ff097230 */ /* 0x000fe20000004100 */
[C---:B------:R-:W-:Y:S01]  /*ef00*/  FMUL.FTZ R28, R3.reuse, R0 ;  /* 0x00000000031c7220 */ /* 0x040fe20000410000 */
[----:B------:R-:W-:Y:S01]  /*ef10*/  HADD2.F32 R0, -RZ, R103.H1_H1 ;  /* 0x30000067ff007230 */ /* 0x000fe20000004100 */
[C---:B------:R-:W-:Y:S01]  /*ef20*/  FMUL.FTZ R31, R2.reuse, R10 ;  /* 0x0000000a021f7220 */ /* 0x040fe20000410000 */
[----:B------:R-:W-:Y:S01]  /*ef30*/  HADD2.F32 R10, -RZ, R4.H1_H1 ;  /* 0x30000004ff0a7230 */ /* 0x000fe20000004100 */
[----:B------:R-:W-:Y:S01]  /*ef40*/  FFMA.FTZ R36, R2, R39, R5 ;  /* 0x0000002702247223 */ /* 0x000fe20000010005 */
[----:B------:R-:W-:Y:S01]  /*ef50*/  HADD2.F32 R2, -RZ, R18.H0_H0 ;  /* 0x20000012ff027230 */ /* 0x000fe20000004100 */
[----:B------:R-:W-:Y:S01]  /*ef60*/  FFMA.FTZ R35, R3, R15, R8 ;  /* 0x0000000f03237223 */ /* 0x000fe20000010008 */
[----:B------:R-:W-:Y:S01]  /*ef70*/  HADD2.F32 R8, -RZ, R7.H0_H0 ;  /* 0x20000007ff087230 */ /* 0x000fe20000004100 */
[-C--:B------:R-:W-:Y:S01]  /*ef80*/  FMUL.FTZ R3, R12, R0.reuse ;  /* 0x000000000c037220 */ /* 0x080fe20000410000 */
[----:B------:R-:W-:Y:S01]  /*ef90*/  HADD2.F32 R4, -RZ, R19.H0_H0 ;  /* 0x20000013ff047230 */ /* 0x000fe20000004100 */
[C---:B------:R-:W-:Y:S01]  /*efa0*/  FMUL.FTZ R25, R2.reuse, R0 ;  /* 0x0000000002197220 */ /* 0x040fe20000410000 */
[----:B------:R-:W-:Y:S01]  /*efb0*/  HADD2.F32 R0, -RZ, R104.H1_H1 ;  /* 0x30000068ff007230 */ /* 0x000fe20000004100 */
[----:B------:R-:W-:Y:S01]  /*efc0*/  FFMA.FTZ R34, R2, R11, R3 ;  /* 0x0000000b02227223 */ /* 0x000fe20000010003 */
[----:B------:R-:W-:Y:S01]  /*efd0*/  HADD2.F32 R2, -RZ, R105.H1_H1 ;  /* 0x30000069ff027230 */ /* 0x000fe20000004100 */
[----:B------:R-:W-:Y:S01]  /*efe0*/  FFMA.FTZ R26, R14, R13, -R22 ;  /* 0x0000000d0e1a7223 */ /* 0x000fe20000010816 */
[----:B------:R-:W-:Y:S01]  /*eff0*/  HADD2.F32 R7, -RZ, R7.H1_H1 ;  /* 0x30000007ff077230 */ /* 0x000fe20000004100 */
[-C--:B------:R-:W-:Y:S01]  /*f000*/  FMUL.FTZ R13, R8, R0.reuse ;  /* 0x00000000080d7220 */ /* 0x080fe20000410000 */
[----:B------:R-:W-:Y:S01]  /*f010*/  HADD2.F32 R3, -RZ, R19.H1_H1 ;  /* 0x30000013ff037230 */ /* 0x000fe20000004100 */
[C---:B------:R-:W-:Y:S01]  /*f020*/  FMUL.FTZ R17, R4.reuse, R0 ;  /* 0x0000000004117220 */ /* 0x040fe20000410000 */
[----:B------:R-:W-:Y:S01]  /*f030*/  HADD2.F32 R6, -RZ, R16.H1_H1 ;  /* 0x30000010ff067230 */ /* 0x000fe20000004100 */
[----:B------:R-:W-:Y:S01]  /*f040*/  FFMA.FTZ R19, R4, R2, R13 ;  /* 0x0000000204137223 */ /* 0x000fe2000001000d */
[----:B------:R-:W-:Y:S01]  /*f050*/  HADD2.F32 R4, -RZ, R29.H0_H0 ;  /* 0x2000001dff047230 */ /* 0x000fe20000004100 */
[-C--:B------:R-:W-:Y:S01]  /*f060*/  FMUL.FTZ R0, R7, R23.reuse ;  /* 0x0000001707007220 */ /* 0x080fe20000410000 */
[----:B------:R-:W-:Y:S01]  /*f070*/  HADD2.F32 R14, -RZ, R30.H0_H0 ;  /* 0x2000001eff0e7230 */ /* 0x000fe20000004100 */
[C---:B------:R-:W-:Y:S01]  /*f080*/  FMUL.FTZ R13, R3.reuse, R23 ;  /* 0x00000017030d7220 */ /* 0x040fe20000410000 */
[----:B------:R-:W-:Y:S01]  /*f090*/  HADD2.F32 R5, -RZ, R18.H1_H1 ;  /* 0x30000012ff057230 */ /* 0x000fe20000004100 */
[----:B------:R-:W-:Y:S01]  /*f0a0*/  FFMA.FTZ R16, R3, R38, R0 ;  /* 0x0000002603107223 */ /* 0x000fe20000010000 */
[----:B------:R-:W-:Y:S01]  /*f0b0*/  HADD2.F32 R23, -RZ, R33.H0_H0 ;  /* 0x20000021ff177230 */ /* 0x000fe20000004100 */
[----:B------:R-:W-:-:S02]  /*f0c0*/  FMUL.FTZ R3, R10, R4 ;  /* 0x000000040a037220 */ /* 0x000fc40000410000 */
[----:B------:R-:W-:Y:S02]  /*f0d0*/  FMUL.FTZ R0, R9, R14 ;  /* 0x0000000e09007220 */ /* 0x000fe40000410000 */
[C---:B------:R-:W-:Y:S02]  /*f0e0*/  FFMA.FTZ R18, R6.reuse, R27, R3 ;  /* 0x0000001b06127223 */ /* 0x040fe40000010003 */
[----:B------:R-:W-:Y:S02]  /*f0f0*/  FMUL.FTZ R4, R6, R4 ;  /* 0x0000000406047220 */ /* 0x000fe40000410000 */
[C---:B------:R-:W-:Y:S02]  /*f100*/  FMUL.FTZ R3, R5.reuse, R14 ;  /* 0x0000000e05037220 */ /* 0x040fe40000410000 */
[----:B------:R-:W-:Y:S01]  /*f110*/  FFMA.FTZ R22, R5, R23, R0 ;  /* 0x0000001705167223 */ /* 0x000fe20000010000 */
[----:B------:R-:W-:Y:S01]  /*f120*/  F2FP.PACK_AB R5, R36, R37 ;  /* 0x000000252405723e */ /* 0x000fe200000000ff */
[----:B------:R-:W-:-:S02]  /*f130*/  FFMA.FTZ R14, R21, R39, -R31 ;  /* 0x00000027150e7223 */ /* 0x000fc4000001081f */
[----:B------:R-:W-:Y:S02]  /*f140*/  FFMA.FTZ R15, R20, R15, -R28 ;  /* 0x0000000f140f7223 */ /* 0x000fe4000001081c */
[----:B------:R-:W-:Y:S02]  /*f150*/  FFMA.FTZ R12, R12, R11, -R25 ;  /* 0x0000000b0c0c7223 */ /* 0x000fe40000010819 */
[----:B------:R-:W-:Y:S02]  /*f160*/  FFMA.FTZ R2, R8, R2, -R17 ;  /* 0x0000000208027223 */ /* 0x000fe40000010811 */
[----:B------:R-:W-:Y:S01]  /*f170*/  FFMA.FTZ R0, R7, R38, -R13 ;  /* 0x0000002607007223 */ /* 0x000fe2000001080d */
[----:B------:R-:W-:Y:S01]  /*f180*/  F2FP.PACK_AB R7, R16, R19 ;  /* 0x000000131007723e */ /* 0x000fe200000000ff */
[----:B------:R-:W-:Y:S01]  /*f190*/  FFMA.FTZ R6, R10, R27, -R4 ;  /* 0x0000001b0a067223 */ /* 0x000fe20000010804 */
[----:B------:R-:W-:Y:S01]  /*f1a0*/  F2FP.PACK_AB R4, R18, R35 ;  /* 0x000000231204723e */ /* 0x000fe200000000ff */
[----:B------:R-:W-:Y:S01]  /*f1b0*/  FFMA.FTZ R3, R9, R23, -R3 ;  /* 0x0000001709037223 */ /* 0x000fe20000010803 */
[----:B------:R-:W-:-:S02]  /*f1c0*/  F2FP.PACK_AB R11, R0, R2 ;  /* 0x00000002000b723e */ /* 0x000fc400000000ff */
[----:B------:R-:W-:Y:S02]  /*f1d0*/  F2FP.PACK_AB R9, R14, R26 ;  /* 0x0000001a0e09723e */ /* 0x000fe400000000ff */
[----:B------:R-:W-:Y:S02]  /*f1e0*/  F2FP.PACK_AB R8, R6, R15 ;  /* 0x0000000f0608723e */ /* 0x000fe400000000ff */
[----:B------:R-:W-:Y:S02]  /*f1f0*/  F2FP.PACK_AB R10, R3, R12 ;  /* 0x0000000c030a723e */ /* 0x000fe400000000ff */
[----:B------:R-:W-:-:S03]  /*f200*/  F2FP.PACK_AB R6, R22, R34 ;  /* 0x000000221606723e */ /* 0x000fc600000000ff */
[----:B------:R1:W-:Y:S04]  /*f210*/  STS.128 [R42], R8 ;  /* 0x000000082a007388 */ /* 0x0003e80000000c00 */
[----:B------:R1:W-:Y:S02]  /*f220*/  STS.128 [R24+0x10080], R4 ;  /* 0x0100800418007388 */ /* 0x0003e40000000c00 */
.L_x_1390:
[----:B------:R-:W-:Y:S05]  /*f230*/  BSYNC B0 ;  /* 0x0000000000007941 */ /* 0x000fea0003800000 */
.L_x_1389:
        /* <DEDUP_REMOVED lines=8> */
[----:B------:R-:W-:Y:S02]  /*f2c0*/  SHF.R.U32.HI R27, RZ, 0x10, R75 ;  /* 0x00000010ff1b7819 */ /* 0x000fe4000001164b */
        /* <DEDUP_REMOVED lines=14> */
[----:B-----5:R-:W-:Y:S01]  /*f3b0*/  IADD3 R0, R2, R0, R40 ;  /* 0x0000000002007210 */ /* 0x020fe20007ffe028 */
        /* <DEDUP_REMOVED lines=75> */
.L_x_1388:
[----:B------:R-:W-:Y:S05]  /*f870*/  BSYNC B1 ;  /* 0x0000000000017941 */ /* 0x000fea0003800000 */
.L_x_1387:
        /* <DEDUP_REMOVED lines=110> */
.L_x_1392:
[----:B------:R-:W-:Y:S05]  /*ff60*/  BSYNC B0 ;  /* 0x0000000000007941 */ /* 0x000fea0003800000 */
.L_x_1391:
        /* <DEDUP_REMOVED lines=8> */
[----:B------:R-:W-:Y:S01]  /*fff0*/  SHF.R.U32.HI R27, RZ, 0x10, R91 ;  /* 0x00000010ff1b7819 */ /* 0x000fe2000001165b */
[----:B------:R-:W-:Y:S01]  /*10000*/  HADD2.F32 R41, -RZ, R23.H0_H0 ;  /* 0x20000017ff297230 */ /* 0x000fe20000004100 */
[----:B------:R-:W-:Y:S02]  /*10010*/  SHF.R.U64 R32, R84, 0x10, R85 ;  /* 0x0000001054207819 */ /* 0x000fe40000001255 */
[----:B------:R-:W-:Y:S01]  /*10020*/  SHF.R.U64 R33, R86, 0x10, R87 ;  /* 0x0000001056217819 */ /* 0x000fe20000001257 */
[----:B-----5:R-:W-:Y:S01]  /*10030*/  HADD2.F32 R40, -RZ, R27.H0_H0 ;  /* 0x2000001bff287230 */ /* 0x020fe20000004100 */
        /* <DEDUP_REMOVED lines=86> */
.L_x_1364:
[----:B------:R-:W-:Y:S05]  /*105a0*/  BSYNC B2 ;  /* 0x0000000000027941 */ /* 0x000fea0003800000 */
.L_x_1330:
[----:B------:R-:W-:Y:S01]  /*105b0*/  IMAD R0, R120, c[0x0][0x208], RZ ;  /* 0x0000820078007a24 */ /* 0x000fe200078e02ff */
[----:B------:R-:W-:-:S04]  /*105c0*/  DEPBAR.LE SB0, 0x0 ;  /* 0x000080000000791a */ /* 0x000fc80000000000 */
[----:B------:R-:W-:Y:S01]  /*105d0*/  IMAD.WIDE.U32 R2, R199, c[0x0][0x208], RZ ;  /* 0x00008200c7027a25 */ /* 0x000fe200078e00ff */
        /* <DEDUP_REMOVED lines=8> */
[----:B-1----:R-:W-:Y:S01]  /*10660*/  IMAD R4, R196, c[0x0][0x21c], R0 ;  /* 0x00008700c4047a24 */ /* 0x002fe200078e0200 */
[----:B------:R-:W-:Y:S01]  /*10670*/  IADD3 R0, P0, R2, R212, RZ ;  /* 0x000000d402007210 */ /* 0x000fe20007f1e0ff */
[----:B------:R-:W-:-:S05]  /*10680*/  IMAD R215, R215, c[0x0][0x214], R213 ;  /* 0x00008500d7d77a24 */ /* 0x000fca00078e02d5 */
[----:B------:R-:W-:Y:S01]  /*10690*/  IADD3.X R2, R215, R3, R4, P0, !PT ;  /* 0x00000003d7027210 */ /* 0x000fe200007fe404 */
[----:B----4-:R-:W-:Y:S01]  /*106a0*/  LDSM.16.M88.4 R12, [R182] ;  /* 0x00000000b60c783b */ /* 0x010fe20000000200 */
[----:B------:R-:W-:-:S03]  /*106b0*/  LEA R3, P0, R0, c[0x0][0x1f8], 0x1 ;  /* 0x00007e0000037a11 */ /* 0x000fc600078008ff */
[----:B------:R-:W-:Y:S01]  /*106c0*/  LDSM.16.M88.4 R24, [R177] ;  /* 0x00000000b118783b */ /* 0x000fe20000000200 */
[----:B------:R-:W-:Y:S02]  /*106d0*/  LEA.HI.X R2, R0, c[0x0][0x1fc], R2, 0x1, P0 ;  /* 0x00007f0000027a11 */ /* 0x000fe400000f0c02 */
[----:B------:R-:W-:Y:S01]  /*106e0*/  R2P PR, R224, 0x6 ;  /* 0x00000006e0007804 */ /* 0x000fe20000000000 */
[----:B------:R-:W1:Y:S01]  /*106f0*/  SHFL.IDX PT, R0, R3, RZ, 0x181f ;  /* 0x00181fff03007589 */ /* 0x000e6200000e0000 */
[----:B------:R-:W-:-:S03]  /*10700*/  ISETP.GT.AND P0, PT, R119, R208, PT ;  /* 0x000000d07700720c */ /* 0x000fc60003f04270 */
[----:B------:R-:W4:Y:S04]  /*10710*/  SHFL.IDX PT, R2, R2, RZ, 0x181f ;  /* 0x00181fff02027589 */ /* 0x000f2800000e0000 */
[----:B------:R-:W-:Y:S04]  /*10720*/  LDSM.16.M88.4 R8, [R183] ;  /* 0x00000000b708783b */ /* 0x000fe80000000200 */
[----:B------:R-:W-:Y:S01]  /*10730*/  @P1 IADD3 R186, R177, -0x20, RZ ;  /* 0xffffffe0b1ba1810 */ /* 0x000fe20007ffe0ff */
[----:B------:R-:W2:Y:S03]  /*10740*/  LDSM.16.M88.4 R36, [R177+0x800] ;  /* 0x00080000b124783b */ /* 0x000ea60000000200 */
[C---:B------:R-:W-:Y:S01]  /*10750*/  IADD3 R187, R186.reuse, 0x3000, RZ ;  /* 0x00003000babb7810 */ /* 0x040fe20007ffe0ff */
[----:B-----5:R-:W3:Y:S01]  /*10760*/  LDSM.16.M88.4 R28, [R186] ;  /* 0x00000000ba1c783b */ /* 0x020ee20000000200 */
[----:B------:R-:W-:-:S02]  /*10770*/  IADD3 R189, R186, 0x1000, RZ ;  /* 0x00001000babd7810 */ /* 0x000fc40007ffe0ff */
[C---:B------:R-:W-:Y:S01]  /*10780*/  IADD3 R188, R186.reuse, 0x1800, RZ ;  /* 0x00001800babc7810 */ /* 0x040fe20007ffe0ff */
[----:B------:R-:W3:Y:S01]  /*10790*/  LDSM.16.M88.4 R56, [R186+0x800] ;  /* 0x00080000ba38783b */ /* 0x000ee20000000200 */
[----:B------:R-:W-:Y:S02]  /*107a0*/  IADD3 R191, R186, 0x2000, RZ ;  /* 0x00002000babf7810 */ /* 0x000fe40007ffe0ff */
[-C--:B-1----:R-:W-:Y:S02]  /*107b0*/  LEA R18, P1, R197, R0.reuse, 0x1 ;  /* 0x00000000c5127211 */ /* 0x082fe400078208ff */
[-C--:B------:R-:W-:Y:S02]  /*107c0*/  LEA R4, P4, R132, R0.reuse, 0x1 ;  /* 0x0000000084047211 */ /* 0x080fe400078808ff */
[----:B------:R-:W-:Y:S02]  /*107d0*/  LEA R16, P3, R201, R0, 0x1 ;  /* 0x00000000c9107211 */ /* 0x000fe400078608ff */
[----:B----4-:R-:W-:-:S02]  /*107e0*/  LEA.HI.X R19, R197, R2, R206, 0x1, P1 ;  /* 0x00000002c5137211 */ /* 0x010fc400008f0cce */
[----:B------:R-:W-:Y:S01]  /*107f0*/  LEA R6, P1, R198, R0, 0x1 ;  /* 0x00000000c6067211 */ /* 0x000fe200078208ff */
[----:B------:R-:W-:Y:S01]  /*10800*/  IMAD.MOV.U32 R0, RZ, RZ, 0x40 ;  /* 0x00000040ff007424 */ /* 0x000fe200078e00ff */
[CC--:B------:R-:W-:Y:S02]  /*10810*/  LEA.HI.X R5, R132.reuse, R2.reuse, R133, 0x1, P4 ;  /* 0x0000000284057211 */ /* 0x0c0fe400020f0c85 */
[-C--:B------:R-:W-:Y:S01]  /*10820*/  LEA.HI.X R17, R201, R2.reuse, R204, 0x1, P3 ;  /* 0x00000002c9117211 */ /* 0x080fe200018f0ccc */
[----:B------:R-:W-:Y:S01]  /*10830*/  HMMA.16816.F32 R20, R12, R24, RZ ;  /* 0x000000180c14723c */ /* 0x000fe200000018ff */
[----:B------:R-:W-:Y:S02]  /*10840*/  ISETP.GE.OR P4, PT, R132, c[0x0][0x1d4], !P0 ;  /* 0x0000750084007a0c */ /* 0x000fe40004786670 */
[----:B------:R-:W-:Y:S02]  /*10850*/  LEA.HI.X R7, R198, R2, R205, 0x1, P1 ;  /* 0x00000002c6077211 */ /* 0x000fe400008f0ccd */
[----:B------:R-:W-:-:S02]  /*10860*/  ISETP.GE.OR P3, PT, R137, c[0x0][0x1d4], !P0 ;  /* 0x0000750089007a0c */ /* 0x000fc40004766670 */
[----:B------:R-:W-:Y:S01]  /*10870*/  ISETP.GE.OR P1, PT, R197, c[0x0][0x1d4], !P0 ;  /* 0x00007500c5007a0c */ /* 0x000fe20004726670 */
[C---:B------:R-:W-:Y:S01]  /*10880*/  HMMA.16816.F32 R24, R12.reuse, R26, RZ ;  /* 0x0000001a0c18723c */ /* 0x040fe200000018ff */
[----:B------:R-:W-:Y:S02]  /*10890*/  ISETP.GE.OR P0, PT, R198, c[0x0][0x1d4], !P0 ;  /* 0x00007500c6007a0c */ /* 0x000fe40004706670 */
[----:B------:R-:W-:Y:S02]  /*108a0*/  SEL R0, R0, 0xffffffc0, !P2 ;  /* 0xffffffc000007807 */ /* 0x000fe40005000000 */
[C---:B------:R-:W-:Y:S01]  /*108b0*/  IADD3 R190, R186.reuse, 0x2800, RZ ;  /* 0x00002800babe7810 */ /* 0x040fe20007ffe0ff */
[----:B------:R-:W-:Y:S01]  /*108c0*/  @!PT LDS RZ, [RZ] ;  /* 0x00000000fffff984 */ /* 0x000fe20000000800 */
[----:B------:R-:W-:Y:S01]  /*108d0*/  @!PT LDS RZ, [RZ] ;  /* 0x00000000fffff984 */ /* 0x000fe20000000800 */
[----:B------:R-:W-:Y:S01]  /*108e0*/  @!PT LDS RZ, [RZ] ;  /* 0x00000000fffff984 */ /* 0x000fe20000000800 */
[----:B------:R1:W-:Y:S01]  /*108f0*/  LDGSTS.E.BYPASS.LTC128B.128 [R194+0x8080], [R4.64], !P4 ;  /* 0x0808000004c27fae */ /* 0x0003e2000e101d48 */
[C---:B------:R-:W-:Y:S01]  /*10900*/  IADD3 R192, R186.reuse, 0x3800, RZ ;  /* 0x00003800bac07810 */ /* 0x040fe20007ffe0ff */
[--C-:B------:R-:W-:Y:S01]  /*10910*/  IMAD.IADD R176, R177, 0x1, R0.reuse ;  /* 0x00000001b1b07824 */ /* 0x100fe200078e0200 */
[----:B--2---:R-:W-:Y:S01]  /*10920*/  HMMA.16816.F32 R32, R12, R36, RZ ;  /* 0x000000240c20723c */ /* 0x004fe200000018ff */
[----:B------:R2:W-:Y:S01]  /*10930*/  LDGSTS.E.BYPASS.LTC128B.128 [R194+0x9080], [R16.64], !P3 ;  /* 0x0908000010c27fae */ /* 0x0005e2000d901d48 */
[----:B------:R-:W-:Y:S01]  /*10940*/  IMAD.IADD R159, R187, 0x1, R0 ;  /* 0x00000001bb9f7824 */ /* 0x000fe200078e0200 */
[----:B------:R-:W-:-:S02]  /*10950*/  IADD3 R193, R186, 0x800, RZ ;  /* 0x00000800bac17810 */ /* 0x000fc40007ffe0ff */
[----:B------:R2:W-:Y:S03]  /*10960*/  LDGSTS.E.BYPASS.LTC128B.128 [R194+0xa080], [R18.64], !P1 ;  /* 0x0a08000012c27fae */ /* 0x0005e6000c901d48 */
[----:B---3--:R-:W-:Y:S01]  /*10970*/  HMMA.16816.F32 R20, R8, R28, R20 ;  /* 0x0000001c0814723c */ /* 0x008fe20000001814 */
[----:B------:R1:W-:Y:S01]  /*10980*/  LDGSTS.E.BYPASS.LTC128B.128 [R194+0xb080], [R6.64], !P0 ;  /* 0x0b08000006c27fae */ /* 0x0003e2000c101d48 */
[----:B------:R-:W-:-:S03]  /*10990*/  ISETP.GT.AND P0, PT, R114, R209, PT ;  /* 0x000000d17200720c */ /* 0x000fc60003f04270 */
[----:B------:R-:W-:Y:S03]  /*109a0*/  LDSM.16.M88.4 R40, [R176] ;  /* 0x00000000b028783b */ /* 0x000fe60000000200 */
[----:B------:R-:W-:Y:S01]  /*109b0*/  HMMA.16816.F32 R28, R8, R30, R24 ;  /* 0x0000001e081c723c */ /* 0x000fe20000001818 */
[----:B------:R-:W-:Y:S04]  /*109c0*/  LDSM.16.M88.4 R44, [R159+-0x3000] ;  /* 0xffd000009f2c783b */ /* 0x000fe80000000200 */
[----:B------:R-:W-:Y:S03]  /*109d0*/  LDSM.16.M88.4 R48, [R176+0x800] ;  /* 0x00080000b030783b */ /* 0x000fe60000000200 */
[----:B------:R-:W-:Y:S01]  /*109e0*/  HMMA.16816.F32 R36, R12, R38, RZ ;  /* 0x000000260c24723c */ /* 0x000fe200000018ff */
[----:B------:R-:W-:Y:S04]  /*109f0*/  LDSM.16.M88.4 R24, [R182+0x4000] ;  /* 0x00400000b618783b */ /* 0x000fe80000000200 */
[----:B------:R-:W-:Y:S03]  /*10a00*/  LDSM.16.M88.4 R64, [R177+0x1000] ;  /* 0x00100000b140783b */ /* 0x000fe60000000200 */
[C---:B------:R-:W-:Y:S01]  /*10a10*/  HMMA.16816.F32 R32, R8.reuse, R56, R32 ;  /* 0x000000380820723c */ /* 0x040fe20000001820 */
[----:B--2---:R-:W-:Y:S04]  /*10a20*/  LDSM.16.M88.4 R16, [R184] ;  /* 0x00000000b810783b */ /* 0x004fe80000000200 */
[----:B-1----:R-:W1:Y:S04]  /*10a30*/  LDSM.16.M88.4 R4, [R185] ;  /* 0x00000000b904783b */ /* 0x002e680000000200 */
[----:B------:R-:W2:Y:S04]  /*10a40*/  LDSM.16.M88.4 R52, [R159+-0x2800] ;  /* 0xffd800009f34783b */ /* 0x000ea80000000200 */
[----:B------:R-:W-:Y:S03]  /*10a50*/  LDSM.16.M88.4 R68, [R189] ;  /* 0x00000000bd44783b */ /* 0x000fe60000000200 */
[----:B------:R-:W-:Y:S01]  /*10a60*/  HMMA.16816.F32 R36, R8, R58, R36 ;  /* 0x0000003a0824723c */ /* 0x000fe20000001824 */
[----:B------:R-:W-:Y:S04]  /*10a70*/  LDSM.16.M88.4 R60, [R176+0x1000] ;  /* 0x00100000b03c783b */ /* 0x000fe80000000200 */
[----:B------:R-:W-:Y:S04]  /*10a80*/  LDSM.16.M88.4 R56, [R188] ;  /* 0x00000000bc38783b */ /* 0x000fe80000000200 */
[----:B------:R-:W-:Y:S04]  /*10a90*/  LDSM.16.M88.4 R72, [R159+-0x2000] ;  /* 0xffe000009f48783b */ /* 0x000fe80000000200 */
[----:B------:R-:W0:Y:S01]  /*10aa0*/  LDGDEPBAR ;  /* 0x00000000000079af */ /* 0x000e220000000000 */
[C---:B-1----:R-:W-:Y:S08]  /*10ab0*/  HMMA.16816.F32 R20, R4.reuse, R40, R20 ;  /* 0x000000280414723c */ /* 0x042ff00000001814 */
[C---:B------:R-:W-:Y:S01]  /*10ac0*/  HMMA.16816.F32 R12, R4.reuse, R42, R28 ;  /* 0x0000002a040c723c */ /* 0x040fe2000000181c */
[----:B------:R-:W1:Y:S07]  /*10ad0*/  LDSM.16.M88.4 R28, [R183+0x4000] ;  /* 0x00400000b71c783b */ /* 0x000e6e0000000200 */
[----:B------:R-:W-:Y:S08]  /*10ae0*/  HMMA.16816.F32 R32, R4, R48, R32 ;  /* 0x000000300420723c */ /* 0x000ff00000001820 */
[C---:B------:R-:W-:Y:S08]  /*10af0*/  HMMA.16816.F32 R20, R16.reuse, R44, R20 ;  /* 0x0000002c1014723c */ /* 0x040ff00000001814 */
[----:B------:R-:W-:Y:S01]  /*10b00*/  HMMA.16816.F32 R12, R16, R46, R12 ;  /* 0x0000002e100c723c */ /* 0x000fe2000000180c */
[----:B------:R-:W3:Y:S07]  /*10b10*/  LDSM.16.M88.4 R44, [R177+0x1800] ;  /* 0x00180000b12c783b */ /* 0x000eee0000000200 */
[----:B------:R-:W-:Y:S01]  /*10b20*/  HMMA.16816.F32 R40, R4, R50, R36 ;  /* 0x000000320428723c */ /* 0x000fe20000001824 */
[----:B------:R-:W-:Y:S07]  /*10b30*/  LDSM.16.M88.4 R48, [R176+0x1800] ;  /* 0x00180000b030783b */ /* 0x000fee0000000200 */
[----:B------:R-:W-:Y:S01]  /*10b40*/  HMMA.16816.F32 R8, R24, R64, R20 ;  /* 0x000000401808723c */ /* 0x000fe20000001814 */
[----:B------:R-:W4:Y:S07]  /*10b50*/  LDSM.16.M88.4 R20, [R185+0x4000] ;  /* 0x00400000b914783b */ /* 0x000f2e0000000200 */
[----:B--2---:R-:W-:Y:S08]  /*10b60*/  HMMA.16816.F32 R36, R16, R52, R32 ;  /* 0x000000341024723c */ /* 0x004ff00000001820 */
[----:B------:R-:W-:Y:S01]  /*10b70*/  HMMA.16816.F32 R32, R24, R66, R12 ;  /* 0x000000421820723c */ /* 0x000fe2000000180c */
[----:B------:R-:W2:Y:S04]  /*10b80*/  LDSM.16.M88.4 R12, [R184+0x4000] ;  /* 0x00400000b80c783b */ /* 0x000ea80000000200 */
[----:B------:R-:W-:Y:S03]  /*10b90*/  LDSM.16.M88.4 R64, [R177+0x2000] ;  /* 0x00200000b140783b */ /* 0x000fe60000000200 */
[----:B-1----:R-:W-:Y:S01]  /*10ba0*/  HMMA.16816.F32 R4, R28, R68, R8 ;  /* 0x000000441c04723c */ /* 0x002fe20000001808 */
[----:B------:R-:W1:Y:S07]  /*10bb0*/  LDSM.16.M88.4 R8, [R182+0x8000] ;  /* 0x00800000b608783b */ /* 0x000e6e0000000200 */
[----:B------:R-:W-:Y:S01]  /*10bc0*/  HMMA.16816.F32 R40, R16, R54, R40 ;  /* 0x000000361028723c */ /* 0x000fe20000001828 */
[----:B------:R-:W-:Y:S07]  /*10bd0*/  LDSM.16.M88.4 R52, [R177+0x2800] ;  /* 0x00280000b134783b */ /* 0x000fee0000000200 */
[----:B---3--:R-:W-:Y:S08]  /*10be0*/  HMMA.16816.F32 R36, R24, R44, R36 ;  /* 0x0000002c1824723c */ /* 0x008ff00000001824 */
[----:B------:R-:W-:Y:S01]  /*10bf0*/  HMMA.16816.F32 R16, R28, R70, R32 ;  /* 0x000000461c10723c */ /* 0x000fe20000001820 */
[----:B------:R-:W-:Y:S07]  /*10c00*/  LDSM.16.M88.4 R68, [R176+0x2000] ;  /* 0x00200000b044783b */ /* 0x000fee0000000200 */
[----:B----4-:R-:W-:Y:S08]  /*10c10*/  HMMA.16816.F32 R4, R20, R60, R4 ;  /* 0x0000003c1404723c */ /* 0x010ff00000001804 */
[----:B------:R-:W-:Y:S01]  /*10c20*/  HMMA.16816.F32 R40, R24, R46, R40 ;  /* 0x0000002e1828723c */ /* 0x000fe20000001828 */
[----:B------:R-:W3:Y:S07]  /*10c30*/  LDSM.16.M88.4 R44, [R159+-0x1800] ;  /* 0xffe800009f2c783b */ /* 0x000eee0000000200 */
[----:B------:R-:W-:Y:S08]  /*10c40*/  HMMA.16816.F32 R32, R28, R56, R36 ;  /* 0x000000381c20723c */ /* 0x000ff00000001824 */
[----:B------:R-:W-:Y:S01]  /*10c50*/  HMMA.16816.F32 R24, R20, R62, R16 ;  /* 0x0000003e1418723c */ /* 0x000fe20000001810 */
[----:B------:R-:W-:Y:S07]  /*10c60*/  LDSM.16.M88.4 R60, [R191] ;  /* 0x00000000bf3c783b */ /* 0x000fee0000000200 */
[----:B--2---:R-:W-:Y:S01]  /*10c70*/  HMMA.16816.F32 R16, R12, R72, R4 ;  /* 0x000000480c10723c */ /* 0x004fe20000001804 */
[----:B------:R-:W2:Y:S07]  /*10c80*/  LDSM.16.M88.4 R4, [R183+0x8000] ;  /* 0x00800000b704783b */ /* 0x000eae0000000200 */
        /* <DEDUP_REMOVED lines=10> */
[----:B---3--:R-:W-:Y:S08]  /*10d30*/  HMMA.16816.F32 R32, R12, R44, R32 ;  /* 0x0000002c0c20723c */ /* 0x008ff00000001820 */
[----:B------:R-:W-:Y:S01]  /*10d40*/  HMMA.16816.F32 R28, R8, R66, R28 ;  /* 0x00000042081c723c */ /* 0x000fe2000000181c */
[----:B------:R-:W-:Y:S07]  /*10d50*/  LDSM.16.M88.4 R64, [R187] ;  /* 0x00000000bb40783b */ /* 0x000fee0000000200 */
[----:B--2---:R-:W-:Y:S08]  /*10d60*/  HMMA.16816.F32 R16, R4, R60, R16 ;  /* 0x0000003c0410723c */ /* 0x004ff00000001810 */
        /* <DEDUP_REMOVED lines=78> */
[----:B------:R-:W-:Y:S02]  /*11250*/  IMAD R2, R114, 0x20, R223 ;  /* 0x0000002072027824 */ /* 0x000fe400078e02df */
[----:B------:R-:W-:-:S03]  /*11260*/  IMAD.MOV.U32 R196, RZ, RZ, RZ ;  /* 0x000000ffffc47224 */ /* 0x000fc600078e00ff */
[----:B------:R-:W-:-:S05]  /*11270*/  IADD3 R2, R2, -0x20, R211 ;  /* 0xffffffe002027810 */ /* 0x000fca0007ffe0d3 */
        /* <DEDUP_REMOVED lines=25> */
.L_x_1492:
[----:B------:R-:W-:Y:S05]  /*11410*/  BRA.DIV ~URZ, `(.L_x_1396) ;  /* 0x0000bf627f007947 */ /* 0x000fea000b800000 */
[----:B-1----:R1:W3:Y:S02]  /*11420*/  SHFL.IDX PT, R0, R5, RZ, 0x181f ;  /* 0x00181fff05007589 */ /* 0x0022e400000e0000 */
.L_x_1493:
        /* <DEDUP_REMOVED lines=19> */
.L_x_1394:
[----:B--234-:R-:W-:Y:S05]  /*11560*/  BSYNC B0 ;  /* 0x0000000000007941 */ /* 0x01cfea0003800000 */
.L_x_1393:
[----:B-1----:R-:W-:Y:S01]  /*11570*/  IMAD.MOV.U32 R0, RZ, RZ, c[0x0][0x2c4] ;  /* 0x0000b100ff007624 */ /* 0x002fe200078e00ff */
[----:B------:R-:W0:Y:S01]  /*11580*/  LDGDEPBAR ;  /* 0x00000000000079af */ /* 0x000e220000000000 */
[----:B------:R-:W-:Y:S01]  /*11590*/  IMAD.MOV.U32 R2, RZ, RZ, -0x20 ;  /* 0xffffffe0ff027424 */ /* 0x000fe200078e00ff */
[----:B------:R-:W-:Y:S02]  /*115a0*/  IADD3 R6, -R229, R119, RZ ;  /* 0x00000077e5067210 */ /* 0x000fe40007ffe1ff */
[----:B------:R-:W-:Y:S01]  /*115b0*/  ISETP.NE.AND P0, PT, R0, 0x1, PT ;  /* 0x000000010000780c */ /* 0x000fe20003f05270 */
[----:B------:R-:W-:Y:S01]  /*115c0*/  IMAD R2, R114, R2, 0x1 ;  /* 0x0000000172027424 */ /* 0x000fe200078e0202 */
[----:B------:R-:W-:-:S05]  /*115d0*/  IADD3 R0, R230, R225, RZ ;  /* 0x000000e1e6007210 */ /* 0x000fca0007ffe0ff */
[----:B------:R-:W-:-:S06]  /*115e0*/  IMAD.MOV.U32 R4, RZ, RZ, R0 ;  /* 0x000000ffff047224 */ /* 0x000fcc00078e0000 */
[----:B------:R-:W-:Y:S01]  /*115f0*/  @P0 IMAD.HI.U32 R3, R0, c[0x0][0x2c8], RZ ;  /* 0x0000b20000030a27 */ /* 0x000fe200078e00ff */
[----:B------:R-:W-:-:S04]  /*11600*/  IADD3 R0, -R229, R2, R227 ;  /* 0x00000002e5007210 */ /* 0x000fc80007ffe1e3 */
[----:B------:R-:W-:Y:S02]  /*11610*/  @P0 SHF.R.U32.HI R4, RZ, c[0x0][0x2cc], R3 ;  /* 0x0000b300ff040a19 */ /* 0x000fe40000011603 */
[----:B------:R-:W-:Y:S01]  /*11620*/  IADD3 R5, R0, -R228, RZ ;  /* 0x800000e400057210 */ /* 0x000fe20007ffe0ff */
[----:B------:R-:W-:Y:S05]  /*11630*/  BRA.DIV ~URZ, `(.L_x_1397) ;  /* 0x0000bda27f007947 */ /* 0x000fea000b800000 */
[----:B------:R1:W2:Y:S02]  /*11640*/  SHFL.IDX PT, R0, R4, RZ, 0x1c1f ;  /* 0x001c1fff04007589 */ /* 0x0002a400000e0000 */
.L_x_1494:
[----:B--2---:R-:W-:-:S05]  /*11650*/  IMAD.IADD R0, R5, 0x1, R0 ;  /* 0x0000000105007824 */ /* 0x004fca00078e0200 */
[----:B------:R-:W-:-:S04]  /*11660*/  IMNMX R0, R6, R0, PT ;  /* 0x0000000006007217 */ /* 0x000fc80003800200 */
[C---:B------:R-:W-:Y:S02]  /*11670*/  ISETP.GT.AND P1, PT, R0.reuse, RZ, PT ;  /* 0x000000ff0000720c */ /* 0x040fe40003f24270 */
[C---:B------:R-:W-:Y:S02]  /*11680*/  ISETP.GT.AND P0, PT, R0.reuse, 0x1, PT ;  /* 0x000000010000780c */ /* 0x040fe40003f04270 */
[C---:B------:R-:W-:Y:S02]  /*11690*/  ISETP.GT.AND P3, PT, R0.reuse, 0x8, PT ;  /* 0x000000080000780c */ /* 0x040fe40003f64270 */
[----:B------:R-:W-:Y:S02]  /*116a0*/  ISETP.GT.AND P5, PT, R0, 0x9, PT ;  /* 0x000000090000780c */ /* 0x000fe40003fa4270 */
[----:B------:R-:W-:Y:S02]  /*116b0*/  FSEL R10, R36, -INF , P1 ;  /* 0xff800000240a7808 */ /* 0x000fe40000800000 */
[----:B------:R-:W-:-:S02]  /*116c0*/  FSEL R11, R29, -INF , P0 ;  /* 0xff8000001d0b7808 */ /* 0x000fc40000000000 */
[C---:B------:R-:W-:Y:S02]  /*116d0*/  ISETP.GT.AND P4, PT, R0.reuse, 0x10, PT ;  /* 0x000000100000780c */ /* 0x040fe40003f84270 */
[C---:B------:R-:W-:Y:S02]  /*116e0*/  ISETP.GT.AND P2, PT, R0.reuse, 0x11, PT ;  /* 0x000000110000780c */ /* 0x040fe40003f44270 */
[C---:B------:R-:W-:Y:S02]  /*116f0*/  ISETP.GT.AND P1, PT, R0.reuse, 0x18, PT ;  /* 0x000000180000780c */ /* 0x040fe40003f24270 */
[----:B------:R-:W-:Y:S02]  /*11700*/  ISETP.GT.AND P0, PT, R0, 0x19, PT ;  /* 0x000000190000780c */ /* 0x000fe40003f04270 */
[----:B------:R-:W-:Y:S02]  /*11710*/  FSEL R12, R26, -INF , P3 ;  /* 0xff8000001a0c7808 */ /* 0x000fe40001800000 */
[----:B------:R-:W-:-:S02]  /*11720*/  FSEL R13, R24, -INF , P5 ;  /* 0xff800000180d7808 */ /* 0x000fc40002800000 */
[----:B------:R-:W-:Y:S02]  /*11730*/  FSEL R14, R18, -INF , P4 ;  /* 0xff800000120e7808 */ /* 0x000fe40002000000 */
[----:B------:R-:W-:Y:S02]  /*11740*/  FSEL R23, R17, -INF , P2 ;  /* 0xff80000011177808 */ /* 0x000fe40001000000 */
        /* <DEDUP_REMOVED lines=10> */
[----:B--2---:R-:W-:-:S05]  /*117f0*/  IMAD.IADD R0, R5, 0x1, R0 ;  /* 0x0000000105007824 */ /* 0x004fca00078e0200 */
[----:B------:R-:W-:-:S04]  /*11800*/  IMNMX R0, R6, R0, PT ;  /* 0x0000000006007217 */ /* 0x000fc80003800200 */
[C---:B------:R-:W-:Y:S02]  /*11810*/  ISETP.GT.AND P1, PT, R0.reuse, RZ, PT ;  /* 0x000000ff0000720c */ /* 0x040fe40003f24270 */
[C---:B------:R-:W-:Y:S02]  /*11820*/  ISETP.GT.AND P0, PT, R0.reuse, 0x1, PT ;  /* 0x000000010000780c */ /* 0x040fe40003f04270 */
[----:B------:R-:W-:Y:S02]  /*11830*/  ISETP.GT.AND P2, PT, R0, 0x8, PT ;  /* 0x000000080000780c */ /* 0x000fe40003f44270 */
[----:B------:R-:W-:Y:S02]  /*11840*/  FSEL R6, R30, -INF , P1 ;  /* 0xff8000001e067808 */ /* 0x000fe40000800000 */
[----:B------:R-:W-:Y:S02]  /*11850*/  FSEL R7, R28, -INF , P0 ;  /* 0xff8000001c077808 */ /* 0x000fe40000000000 */
        /* <DEDUP_REMOVED lines=15> */
[----:B------:R-:W-:Y:S02]  /*11950*/  FMNMX.FTZ R0, R26, R2, !PT ;  /* 0x000000021a007209 */ /* 0x000fe40007810000 */
        /* <DEDUP_REMOVED lines=8> */
[----:B-1----:R1:W3:Y:S01]  /*119e0*/  SHFL.BFLY PT, R4, R5, 0x1, 0x1f ;  /* 0x0c201f0005047f89 */ /* 0x0022e200000e0000 */
[----:B--2---:R-:W-:-:S05]  /*119f0*/  FMNMX.FTZ R134, R0, R3, !PT ;  /* 0x0000000300867209 */ /* 0x004fca0007810000 */
.L_x_1495:
[C---:B------:R-:W-:Y:S01]  /*11a00*/  FMUL.FTZ R2, R134.reuse, c[0x0][0x2d0] ;  /* 0x0000b40086027a20 */ /* 0x040fe20000410000 */
[----:B------:R-:W-:Y:S01]  /*11a10*/  FSETP.NEU.FTZ.AND P0, PT, R134, -INF , PT ;  /* 0xff8000008600780b */ /* 0x000fe20003f1d000 */
[----:B------:R-:W-:Y:S01]  /*11a20*/  WARPSYNC 0xffffffff ;  /* 0xffffffff00007948 */ /* 0x000fe20003800000 */
[----:B-1-3--:R-:W-:Y:S01]  /*11a30*/  FMNMX.FTZ R5, R4, R5, !PT ;  /* 0x0000000504057209 */ /* 0x00afe20007810000 */
        /* <DEDUP_REMOVED lines=11> */
[----:B------:R-:W-:Y:S04]  /*11af0*/  LDSM.16.MT88.4 R36, [R180] ;  /* 0x00000000b424783b */ /* 0x000fe80000004200 */
[----:B------:R-:W-:Y:S01]  /*11b00*/  LDSM.16.MT88.4 R40, [R178+0x1000] ;  /* 0x00100000b228783b */ /* 0x000fe20000004200 */
[----:B------:R2:W-:Y:S03]  /*11b10*/  MUFU.EX2 R119, R3 ;  /* 0x0000000300777308 */ /* 0x0005e60000000800 */
[----:B------:R-:W-:Y:S04]  /*11b20*/  LDSM.16.MT88.4 R52, [R180+0x800] ;  /* 0x00080000b434783b */ /* 0x000fe80000004200 */
[----:B------:R-:W-:Y:S01]  /*11b30*/  LDSM.16.MT88.4 R56, [R181+0x1000] ;  /* 0x00100000b538783b */ /* 0x000fe20000004200 */
[----:B-1----:R-:W-:-:S03]  /*11b40*/  FFMA.FTZ R0, R11, c[0x0][0x2d0], -R2 ;  /* 0x0000b4000b007a23 */ /* 0x002fc60000010802 */
[----:B------:R-:W-:Y:S01]  /*11b50*/  LDSM.16.MT88.4 R16, [R179] ;  /* 0x00000000b310783b */ /* 0x000fe20000004200 */
        /* <DEDUP_REMOVED lines=10> */
[----:B------:R-:W-:Y:S04]  /*11c00*/  LDSM.16.MT88.4 R64, [R180+0x1000] ;  /* 0x00100000b440783b */ /* 0x000fe80000004200 */
[----:B------:R-:W-:Y:S04]  /*11c10*/  LDSM.16.MT88.4 R80, [R180+0x1800] ;  /* 0x00180000b450783b */ /* 0x000fe80000004200 */
[----:B------:R-:W4:Y:S04]  /*11c20*/  LDSM.16.MT88.4 R84, [R179+0x2000] ;  /* 0x00200000b354783b */ /* 0x000f280000004200 */
        /* <DEDUP_REMOVED lines=9> */
[----:B------:R-:W-:Y:S04]  /*11cc0*/  LDSM.16.MT88.4 R48, [R179+0x1800] ;  /* 0x00180000b330783b */ /* 0x000fe80000004200 */
[----:B------:R-:W-:Y:S04]  /*11cd0*/  LDSM.16.MT88.4 R88, [R181+0x2000] ;  /* 0x00200000b558783b */ /* 0x000fe80000004200 */
[----:B------:R-:W3:Y:S01]  /*11ce0*/  LDSM.16.MT88.4 R104, [R178+0x3000] ;  /* 0x00300000b268783b */ /* 0x000ee20000004200 */
[----:B--2---:R-:W-:-:S04]  /*11cf0*/  FFMA.FTZ R3, R7, c[0x0][0x2d0], -R0 ;  /* 0x0000b40007037a23 */ /* 0x004fc80000010800 */
[----:B------:R2:W5:Y:S02]  /*11d00*/  MUFU.EX2 R4, R3 ;  /* 0x0000000300047308 */ /* 0x0005640000000800 */
[----:B--2---:R-:W-:Y:S01]  /*11d10*/  FFMA.FTZ R3, R9, c[0x0][0x2d0], -R0 ;  /* 0x0000b40009037a23 */ /* 0x004fe20000010800 */
[----:B-----5:R-:W-:-:S05]  /*11d20*/  F2FP.PACK_AB R9, R4, R6 ;  /* 0x000000060409723e */ /* 0x020fca00000000ff */
[----:B------:R2:W-:Y:S02]  /*11d30*/  MUFU.EX2 R116, R3 ;  /* 0x0000000300747308 */ /* 0x0005e40000000800 */
[----:B--2---:R-:W-:Y:S01]  /*11d40*/  FFMA.FTZ R3, R8, c[0x0][0x2d0], -R0 ;  /* 0x0000b40008037a23 */ /* 0x004fe20000010800 */
[----:B------:R-:W-:-:S05]  /*11d50*/  F2FP.PACK_AB R8, R108, R110 ;  /* 0x0000006e6c08723e */ /* 0x000fca00000000ff */
        /* <DEDUP_REMOVED lines=9> */
[----:B------:R-:W-:Y:S03]  /*11df0*/  MUFU.EX2 R125, R3 ;  /* 0x00000003007d7308 */ /* 0x000fe60000000800 */
[C---:B------:R-:W-:Y:S05]  /*11e00*/  HMMA.16816.F32 R144, R8.reuse, R16, RZ ;  /* 0x000000100890723c */ /* 0x040fea00000018ff */
[----:B------:R1:W2:Y:S03]  /*11e10*/  MUFU.EX2 R203, R2 ;  /* 0x0000000200cb7308 */ /* 0x0002a60000000800 */
[C---:B------:R-:W-:Y:S08]  /*11e20*/  HMMA.16816.F32 R16, R8.reuse, R18, RZ ;  /* 0x000000120810723c */ /* 0x040ff000000018ff */
[----:B------:R-:W-:Y:S01]  /*11e30*/  HMMA.16816.F32 R44, R8, R60, RZ ;  /* 0x0000003c082c723c */ /* 0x000fe200000018ff */
[----:B-1----:R-:W-:Y:S01]  /*11e40*/  FFMA.FTZ R2, R21, c[0x0][0x2d0], -R0 ;  /* 0x0000b40015027a23 */ /* 0x002fe20000010800 */
[----:B--2---:R-:W-:-:S06]  /*11e50*/  F2FP.PACK_AB R130, R203, R125 ;  /* 0x0000007dcb82723e */ /* 0x004fcc00000000ff */
[C---:B----4-:R-:W-:Y:S01]  /*11e60*/  HMMA.16816.F32 R76, R8.reuse, R84, RZ ;  /* 0x00000054084c723c */ /* 0x050fe200000018ff */
[----:B------:R1:W-:Y:S07]  /*11e70*/  MUFU.EX2 R3, R2 ;  /* 0x0000000200037308 */ /* 0x0003ee0000000800 */
[C---:B---3--:R-:W-:Y:S08]  /*11e80*/  HMMA.16816.F32 R100, R8.reuse, R104, RZ ;  /* 0x000000680864723c */ /* 0x048ff000000018ff */
[----:B------:R-:W-:Y:S01]  /*11e90*/  HMMA.16816.F32 R104, R8, R106, RZ ;  /* 0x0000006a0868723c */ /* 0x000fe200000018ff */
[----:B-1----:R-:W-:-:S04]  /*11ea0*/  FFMA.FTZ R2, R20, c[0x0][0x2d0], -R0 ;  /* 0x0000b40014027a23 */ /* 0x002fc80000010800 */
[----:B------:R1:W2:Y:S02]  /*11eb0*/  MUFU.EX2 R117, R2 ;  /* 0x0000000200757308 */ /* 0x0002a40000000800 */
[--C-:B-1----:R-:W-:Y:S01]  /*11ec0*/  FFMA.FTZ R2, R22, c[0x0][0x2d0], -R0.reuse ;  /* 0x0000b40016027a23 */ /* 0x102fe20000010800 */
[----:B--2---:R-:W-:Y:S01]  /*11ed0*/  F2FP.PACK_AB R129, R117, R3 ;  /* 0x000000037581723e */ /* 0x004fe200000000ff */
[----:B------:R-:W-:Y:S01]  /*11ee0*/  FFMA.FTZ R0, R25, c[0x0][0x2d0], -R0 ;  /* 0x0000b40019007a23 */ /* 0x000fe20000010800 */
[C---:B------:R-:W-:Y:S03]  /*11ef0*/  HMMA.16816.F32 R20, R8.reuse, R28, RZ ;  /* 0x0000001c0814723c */ /* 0x040fe600000018ff */
[----:B------:R1:W-:Y:S05]  /*11f00*/  MUFU.EX2 R126, R2 ;  /* 0x00000002007e7308 */ /* 0x0003ea0000000800 */
[C---:B------:R-:W-:Y:S03]  /*11f10*/  HMMA.16816.F32 R24, R8.reuse, R30, RZ ;  /* 0x0000001e0818723c */ /* 0x040fe600000018ff */
[----:B------:R-:W2:Y:S05]  /*11f20*/  MUFU.EX2 R202, R0 ;  /* 0x0000000000ca7308 */ /* 0x000eaa0000000800 */
[----:B------:R-:W-:Y:S01]  /*11f30*/  HMMA.16816.F32 R28, R8, R36, RZ ;  /* 0x00000024081c723c */ /* 0x000fe200000018ff */
[----:B-1----:R-:W-:-:S04]  /*11f40*/  FADD.FTZ R2, R6, R4 ;  /* 0x0000000406027221 */ /* 0x002fc80000010000 */
[----:B------:R-:W-:Y:S01]  /*11f50*/  FADD.FTZ R2, R116, R2 ;  /* 0x0000000274027221 */ /* 0x000fe20000010000 */
[----:B--2---:R-:W-:Y:S01]  /*11f60*/  F2FP.PACK_AB R131, R202, R126 ;  /* 0x0000007eca83723e */ /* 0x004fe200000000ff */
        /* <DEDUP_REMOVED lines=12> */
[C---:B------:R-:W-:Y:S03]  /*12030*/  HMMA.16816.F32 R20, R128.reuse, R32, R20 ;  /* 0x000000208014723c */ /* 0x040fe60000001814 */
[----:B------:R-:W-:Y:S02]  /*12040*/  FADD.FTZ R203, R203, R0 ;  /* 0x00000000cbcb7221 */ /* 0x000fe40000010000 */
[----:B------:R-:W-:Y:S02]  /*12050*/  FADD.FTZ R0, R126, R2 ;  /* 0x000000027e007221 */ /* 0x000fe40000010000 */
[----:B------:R-:W-:Y:S01]  /*12060*/  @P1 IMAD.HI.U32 R2, R225, c[0x0][0x2c8], RZ ;  /* 0x0000b200e1021a27 */ /* 0x000fe200078e00ff */
[----:B------:R-:W-:Y:S03]  /*12070*/  HMMA.16816.F32 R24, R128, R34, R24 ;  /* 0x000000228018723c */ /* 0x000fe60000001818 */
[----:B------:R-:W-:Y:S01]  /*12080*/  FADD.FTZ R202, R202, R0 ;  /* 0x00000000caca7221 */ /* 0x000fe20000010000 */
[----:B------:R-:W-:-:S02]  /*12090*/  MOV R0, R225 ;  /* 0x000000e100007202 */ /* 0x000fc40000000f00 */
[----:B------:R-:W-:Y:S02]  /*120a0*/  @P1 SHF.R.U32.HI R0, RZ, c[0x0][0x2cc], R2 ;  /* 0x0000b300ff001a19 */ /* 0x000fe40000011602 */
[----:B------:R-:W-:Y:S02]  /*120b0*/  HMMA.16816.F32 R32, R8, R38, RZ ;  /* 0x000000260820723c */ /* 0x000fe400000018ff */
[----:B------:R-:W-:-:S04]  /*120c0*/  IADD3 R0, R0, R227, -R228 ;  /* 0x000000e300007210 */ /* 0x000fc80007ffe8e4 */
[----:B------:R-:W-:Y:S02]  /*120d0*/  SHF.R.S32.HI R2, RZ, 0x1f, R0 ;  /* 0x0000001fff027819 */ /* 0x000fe40000011400 */
[----:B------:R-:W-:Y:S02]  /*120e0*/  HMMA.16816.F32 R36, R8, R40, RZ ;  /* 0x000000280824723c */ /* 0x000fe400000018ff */
[----:B------:R-:W-:-:S04]  /*120f0*/  LEA.HI R0, R2, R0, RZ, 0x5 ;  /* 0x0000000002007211 */ /* 0x000fc800078f28ff */
[----:B------:R-:W-:Y:S02]  /*12100*/  SHF.R.S32.HI R0, RZ, 0x5, R0 ;  /* 0x00000005ff007819 */ /* 0x000fe40000011400 */
[----:B------:R-:W-:Y:S02]  /*12110*/  HMMA.16816.F32 R40, R8, R42, RZ ;  /* 0x0000002a0828723c */ /* 0x000fe400000018ff */
[----:B------:R-:W-:-:S04]  /*12120*/  IMNMX R210, R209, R0, !PT ;  /* 0x00000000d1d27217 */ /* 0x000fc80007800200 */
[----:B------:R-:W-:Y:S02]  /*12130*/  ISETP.GE.AND P0, PT, R195, R210, PT ;  /* 0x000000d2c300720c */ /* 0x000fe40003f06270 */
        /* <DEDUP_REMOVED lines=10> */
[----:B------:R-:W-:Y:S08]  /*121e0*/  HMMA.16816.F32 R72, R8, R74, RZ ;  /* 0x0000004a0848723c */ /* 0x000ff000000018ff */
[C---:B------:R-:W-:Y:S08]  /*121f0*/  HMMA.16816.F32 R144, R128.reuse, R140, R144 ;  /* 0x0000008c8090723c */ /* 0x040ff00000001890 */
        /* <DEDUP_REMOVED lines=44> */
[----:B------:R-:W-:Y:S03]  /*124c0*/  @!UPT UIADD3 URZ, URZ, URZ, URZ ;  /* 0x0000003f3f3ff290 */ /* 0x000fe6000fffe03f */
[----:B------:R-:W-:Y:S11]  /*124d0*/  @!P0 BRA `(.L_x_1399) ;  /* 0x0000270000008947 */ /* 0x000ff60003800000 */
[----:B------:R-:W-:Y:S02]  /*124e0*/  MOV R136, R5 ;  /* 0x0000000500887202 */ /* 0x000fe40000000f00 */
[----:B------:R-:W-:-:S07]  /*124f0*/  MOV R135, R134 ;  /* 0x0000008600877202 */ /* 0x000fce0000000f00 */
.L_x_1410:
        /* <DEDUP_REMOVED lines=12> */
[C---:B------:R-:W-:Y:S01]  /*125c0*/  IMAD.WIDE.U32 R2, R199.reuse, c[0x0][0x208], RZ ;  /* 0x00008200c7027a25 */ /* 0x040fe200078e00ff */
[----:B------:R-:W-:Y:S05]  /*125d0*/  SHF.R.S32.HI R0, RZ, 0x1f, R199 ;  /* 0x0000001fff007819 */ /* 0x000fea00000114c7 */
[----:B------:R-:W-:Y:S04]  /*125e0*/  IMAD R0, R0, c[0x0][0x208], RZ ;  /* 0x0000820000007a24 */ /* 0x000fe800078e02ff */
[----:B------:R-:W-:Y:S05]  /*125f0*/  IMAD R0, R199, c[0x0][0x20c], R0 ;  /* 0x00008300c7007a24 */ /* 0x000fea00078e0200 */
[----:B------:R-:W-:Y:S02]  /*12600*/  IADD3 R3, R3, R0, RZ ;  /* 0x0000000003037210 */ /* 0x000fe40007ffe0ff */
[----:B------:R-:W-:Y:S03]  /*12610*/  SHF.R.S32.HI R0, RZ, 0x1f, R196 ;  /* 0x0000001fff007819 */ /* 0x000fe600000114c4 */
        /* <DEDUP_REMOVED lines=9> */
.L_x_1496:
[----:B------:R-:W-:-:S05]  /*126b0*/  BRA.DIV ~URZ, `(.L_x_1403) ;  /* 0x0000b1827f007947 */ /* 0x000fca000b800000 */
[----:B----4-:R4:W3:Y:S02]  /*126c0*/  SHFL.IDX PT, R0, R5, RZ, 0x181f ;  /* 0x00181fff05007589 */ /* 0x0108e400000e0000 */
.L_x_1497:
        /* <DEDUP_REMOVED lines=20> */
.L_x_1401:
[----:B------:R-:W-:Y:S05]  /*12810*/  BSYNC B0 ;  /* 0x0000000000007941 */ /* 0x000fea0003800000 */
.L_x_1400:
        /* <DEDUP_REMOVED lines=175> */
.L_x_1498:
[----:B------:R-:W-:-:S05]  /*13310*/  BRA.DIV ~URZ, `(.L_x_1407) ;  /* 0x0000a5e27f007947 */ /* 0x000fca000b800000 */
[----:B-1----:R1:W3:Y:S02]  /*13320*/  SHFL.IDX PT, R0, R5, RZ, 0x181f ;  /* 0x00181fff05007589 */ /* 0x0022e400000e0000 */
.L_x_1499:
        /* <DEDUP_REMOVED lines=20> */
.L_x_1405:
[----:B--234-:R-:W-:Y:S05]  /*13470*/  BSYNC B0 ;  /* 0x0000000000007941 */ /* 0x01cfea0003800000 */
.L_x_1404:
[----:B-1----:R-:W-:Y:S01]  /*13480*/  IMAD.MOV.U32 R0, RZ, RZ, c[0x0][0x2c4] ;  /* 0x0000b100ff007624 */ /* 0x002fe200078e00ff */
[----:B------:R-:W0:Y:S01]  /*13490*/  LDGDEPBAR ;  /* 0x00000000000079af */ /* 0x000e220000000000 */
[----:B------:R-:W-:Y:S03]  /*134a0*/  IMAD.IADD R4, R230, 0x1, R225 ;  /* 0x00000001e6047824 */ /* 0x000fe600078e02e1 */
[----:B------:R-:W-:Y:S11]  /*134b0*/  ISETP.NE.AND P0, PT, R0, 0x1, PT ;  /* 0x000000010000780c */ /* 0x000ff60003f05270 */
[----:B------:R-:W-:Y:S02]  /*134c0*/  @!UPT UIADD3 URZ, URZ, URZ, URZ ;  /* 0x0000003f3f3ff290 */ /* 0x000fe4000fffe03f */
[----:B------:R-:W-:Y:S05]  /*134d0*/  @P0 IMAD.HI.U32 R0, R4, c[0x0][0x2c8], RZ ;  /* 0x0000b20004000a27 */ /* 0x000fea00078e00ff */
[----:B------:R-:W-:Y:S02]  /*134e0*/  @P0 SHF.R.U32.HI R4, RZ, c[0x0][0x2cc], R0 ;  /* 0x0000b300ff040a19 */ /* 0x000fe40000011600 */
[----:B------:R-:W-:Y:S05]  /*134f0*/  MOV R0, 0x1 ;  /* 0x0000000100007802 */ /* 0x000fea0000000f00 */
[----:B------:R-:W-:Y:S05]  /*13500*/  IMAD R0, R195, -0x20, R0 ;  /* 0xffffffe0c3007824 */ /* 0x000fea00078e0200 */
[----:B------:R-:W-:Y:S04]  /*13510*/  IADD3 R0, R227, R0, -R229 ;  /* 0x00000000e3007210 */ /* 0x000fe80007ffe8e5 */
[----:B------:R-:W-:Y:S01]  /*13520*/  IADD3 R5, R0, -R228, RZ ;  /* 0x800000e400057210 */ /* 0x000fe20007ffe0ff */
[----:B------:R-:W-:-:S05]  /*13530*/  BRA.DIV ~URZ, `(.L_x_1408) ;  /* 0x0000a4227f007947 */ /* 0x000fca000b800000 */
[----:B------:R1:W2:Y:S02]  /*13540*/  SHFL.IDX PT, R0, R4, RZ, 0x1c1f ;  /* 0x001c1fff04007589 */ /* 0x0002a400000e0000 */
.L_x_1500:
[----:B--2---:R-:W-:Y:S05]  /*13550*/  IMAD.IADD R0, R5, 0x1, R0 ;  /* 0x0000000105007824 */ /* 0x004fea00078e0200 */
[C---:B------:R-:W-:Y:S02]  /*13560*/  ISETP.GT.AND P1, PT, R0.reuse, RZ, PT ;  /* 0x000000ff0000720c */ /* 0x040fe40003f24270 */
[C---:B------:R-:W-:Y:S02]  /*13570*/  ISETP.GT.AND P0, PT, R0.reuse, 0x1, PT ;  /* 0x000000010000780c */ /* 0x040fe40003f04270 */
[C---:B------:R-:W-:Y:S02]  /*13580*/  ISETP.GT.AND P3, PT, R0.reuse, 0x8, PT ;  /* 0x000000080000780c */ /* 0x040fe40003f64270 */
[----:B------:R-:W-:Y:S02]  /*13590*/  ISETP.GT.AND P5, PT, R0, 0x9, PT ;  /* 0x000000090000780c */ /* 0x000fe40003fa4270 */
[----:B------:R-:W-:Y:S02]  /*135a0*/  FSEL R6, R172, -INF , P1 ;  /* 0xff800000ac067808 */ /* 0x000fe40000800000 */
[C---:B------:R-:W-:Y:S02]  /*135b0*/  ISETP.GT.AND P4, PT, R0.reuse, 0x10, PT ;  /* 0x000000100000780c */ /* 0x040fe40003f84270 */
[----:B------:R-:W-:Y:S02]  /*135c0*/  FSEL R17, R161, -INF , P0 ;  /* 0xff800000a1117808 */ /* 0x000fe40000000000 */
[C---:B------:R-:W-:Y:S02]  /*135d0*/  ISETP.GT.AND P2, PT, R0.reuse, 0x11, PT ;  /* 0x000000110000780c */ /* 0x040fe40003f44270 */
[C---:B------:R-:W-:Y:S02]  /*135e0*/  ISETP.GT.AND P1, PT, R0.reuse, 0x18, PT ;  /* 0x000000180000780c */ /* 0x040fe40003f24270 */
[----:B------:R-:W-:Y:S02]  /*135f0*/  ISETP.GT.AND P0, PT, R0, 0x19, PT ;  /* 0x000000190000780c */ /* 0x000fe40003f04270 */
[----:B------:R-:W-:Y:S02]  /*13600*/  FSEL R16, R160, -INF , P3 ;  /* 0xff800000a0107808 */ /* 0x000fe40001800000 */
[----:B------:R-:W-:Y:S02]  /*13610*/  FSEL R15, R134, -INF , P5 ;  /* 0xff800000860f7808 */ /* 0x000fe40002800000 */
[----:B------:R-:W-:Y:S02]  /*13620*/  FSEL R14, R10, -INF , P4 ;  /* 0xff8000000a0e7808 */ /* 0x000fe40002000000 */
[----:B------:R-:W-:Y:S02]  /*13630*/  FSEL R13, R9, -INF , P2 ;  /* 0xff800000090d7808 */ /* 0x000fe40001000000 */
[----:B------:R-:W-:Y:S02]  /*13640*/  FSEL R12, R8, -INF , P1 ;  /* 0xff800000080c7808 */ /* 0x000fe40000800000 */
[----:B------:R-:W-:Y:S01]  /*13650*/  FSEL R11, R11, -INF , P0 ;  /* 0xff8000000b0b7808 */ /* 0x000fe20000000000 */
[----:B------:R-:W-:-:S05]  /*13660*/  BRA.DIV ~URZ, `(.L_x_1409) ;  /* 0x0000a3527f007947 */ /* 0x000fca000b800000 */
[----:B------:R-:W2:Y:S02]  /*13670*/  SHFL.IDX PT, R0, R4, 0x1, 0x1c1f ;  /* 0x003c1f0004007f89 */ /* 0x000ea400000e0000 */
        /* <DEDUP_REMOVED lines=24> */
[----:B------:R-:W-:Y:S05]  /*13800*/  FMNMX.FTZ R0, R11, R0, !PT ;  /* 0x000000000b007209 */ /* 0x000fea0007810000 */
[----:B------:R-:W2:Y:S02]  /*13810*/  SHFL.BFLY PT, R2, R0, 0x2, 0x1f ;  /* 0x0c401f0000027f89 */ /* 0x000ea400000e0000 */
[----:B--2---:R-:W-:Y:S05]  /*13820*/  FMNMX.FTZ R0, R2, R0, !PT ;  /* 0x0000000002007209 */ /* 0x004fea0007810000 */
[----:B------:R-:W2:Y:S02]  /*13830*/  SHFL.BFLY PT, R2, R0, 0x1, 0x1f ;  /* 0x0c201f0000027f89 */ /* 0x000ea400000e0000 */
[----:B--2---:R-:W-:Y:S02]  /*13840*/  FMNMX.FTZ R134, R0, R2, !PT ;  /* 0x0000000200867209 */ /* 0x004fe40007810000 */
        /* <DEDUP_REMOVED lines=8> */
[----:B------:R-:W2:Y:S02]  /*138d0*/  SHFL.BFLY PT, R2, R0, 0x2, 0x1f ;  /* 0x0c401f0000027f89 */ /* 0x000ea400000e0000 */
[----:B-12---:R-:W-:Y:S05]  /*138e0*/  FMNMX.FTZ R4, R0, R2, !PT ;  /* 0x0000000200047209 */ /* 0x006fea0007810000 */
[----:B------:R1:W2:Y:S02]  /*138f0*/  SHFL.BFLY PT, R0, R4, 0x1, 0x1f ;  /* 0x0c201f0004007f89 */ /* 0x0002a400000e0000 */
.L_x_1501:
        /* <DEDUP_REMOVED lines=10> */
[--C-:B------:R-:W-:Y:S02]  /*139a0*/  FFMA.FTZ R170, R12, c[0x0][0x2d0], -R2.reuse ;  /* 0x0000b4000caa7a23 */ /* 0x100fe40000010802 */
[--C-:B------:R-:W-:Y:S01]  /*139b0*/  FFMA.FTZ R17, R17, c[0x0][0x2d0], -R2.reuse ;  /* 0x0000b40011117a23 */ /* 0x100fe20000010802 */
[----:B------:R-:W-:Y:S01]  /*139c0*/  MUFU.EX2 R12, R6 ;  /* 0x00000006000c7308 */ /* 0x000fe20000000800 */
[--C-:B------:R-:W-:Y:S02]  /*139d0*/  FFMA.FTZ R169, R11, c[0x0][0x2d0], -R2.reuse ;  /* 0x0000b4000ba97a23 */ /* 0x100fe40000010802 */
[--C-:B-1----:R-:W-:Y:S02]  /*139e0*/  FFMA.FTZ R4, R16, c[0x0][0x2d0], -R2.reuse ;  /* 0x0000b40010047a23 */ /* 0x102fe40000010802 */
[--C-:B------:R-:W-:Y:S02]  /*139f0*/  FFMA.FTZ R172, R14, c[0x0][0x2d0], -R2.reuse ;  /* 0x0000b4000eac7a23 */ /* 0x100fe40000010802 */
[--C-:B------:R-:W-:Y:S02]  /*13a00*/  FFMA.FTZ R15, R15, c[0x0][0x2d0], -R2.reuse ;  /* 0x0000b4000f0f7a23 */ /* 0x100fe40000010802 */
[----:B------:R-:W-:Y:S01]  /*13a10*/  FFMA.FTZ R171, R13, c[0x0][0x2d0], -R2 ;  /* 0x0000b4000dab7a23 */ /* 0x000fe20000010802 */
[----:B------:R-:W-:Y:S10]  /*13a20*/  MUFU.EX2 R0, R0 ;  /* 0x0000000000007308 */ /* 0x000ff40000000800 */
[----:B------:R-:W1:Y:S10]  /*13a30*/  MUFU.EX2 R11, R17 ;  /* 0x00000011000b7308 */ /* 0x000e740000000800 */
[----:B------:R2:W-:Y:S10]  /*13a40*/  MUFU.EX2 R13, R4 ;  /* 0x00000004000d7308 */ /* 0x0005f40000000800 */
[----:B------:R-:W3:Y:S01]  /*13a50*/  MUFU.EX2 R15, R15 ;  /* 0x0000000f000f7308 */ /* 0x000ee20000000800 */
[----:B--2---:R-:W-:Y:S05]  /*13a60*/  FMUL.FTZ R4, R3, c[0x0][0x2d0] ;  /* 0x0000b40003047a20 */ /* 0x004fea0000410000 */
[----:B------:R-:W-:Y:S05]  /*13a70*/  FSEL R4, R4, RZ, P0 ;  /* 0x000000ff04047208 */ /* 0x000fea0000000000 */
[----:B------:R-:W-:Y:S01]  /*13a80*/  FFMA.FTZ R135, R19, c[0x0][0x2d0], -R4 ;  /* 0x0000b40013877a23 */ /* 0x000fe20000010804 */
[----:B-1----:R-:W-:Y:S01]  /*13a90*/  F2FP.PACK_AB R160, R11, R12 ;  /* 0x0000000c0ba0723e */ /* 0x002fe200000000ff */
[C---:B------:R-:W-:Y:S01]  /*13aa0*/  FFMA.FTZ R2, R0.reuse, R203, R12 ;  /* 0x000000cb00027223 */ /* 0x040fe2000001000c */
[----:B---3--:R-:W-:Y:S01]  /*13ab0*/  F2FP.PACK_AB R162, R15, R13 ;  /* 0x0000000d0fa2723e */ /* 0x008fe200000000ff */
[C---:B------:R-:W-:Y:S02]  /*13ac0*/  FMUL.FTZ R16, R0.reuse, R140 ;  /* 0x0000008c00107220 */ /* 0x040fe40000410000 */
[----:B------:R-:W-:Y:S01]  /*13ad0*/  FADD.FTZ R6, R11, R2 ;  /* 0x000000020b067221 */ /* 0x000fe20000010000 */
[----:B------:R-:W-:Y:S01]  /*13ae0*/  FSEL R2, R3, RZ, P0 ;  /* 0x000000ff03027208 */ /* 0x000fe20000000000 */
[----:B------:R-:W-:Y:S01]  /*13af0*/  FMUL.FTZ R17, R0, R141 ;  /* 0x0000008d00117220 */ /* 0x000fe20000410000 */
[----:B------:R-:W-:Y:S01]  /*13b00*/  ISETP.GT.AND P0, PT, R195, R210, PT ;  /* 0x000000d2c300720c */ /* 0x000fe20003f04270 */
[----:B------:R-:W-:Y:S01]  /*13b10*/  FFMA.FTZ R11, R161, c[0x0][0x2d0], -R4 ;  /* 0x0000b400a10b7a23 */ /* 0x000fe20000010804 */
[----:B------:R-:W-:Y:S01]  /*13b20*/  IADD3 R195, R195, -0x1, RZ ;  /* 0xffffffffc3c37810 */ /* 0x000fe20007ffe0ff */
[----:B------:R-:W-:Y:S02]  /*13b30*/  FADD.FTZ R2, -R2, R136 ;  /* 0x0000008802027221 */ /* 0x000fe40000010100 */
[--C-:B------:R-:W-:Y:S02]  /*13b40*/  FFMA.FTZ R136, R18, c[0x0][0x2d0], -R4.reuse ;  /* 0x0000b40012887a23 */ /* 0x100fe40000010804 */
[----:B------:R-:W-:Y:S02]  /*13b50*/  FMUL.FTZ R2, R2, c[0x0][0x2d0] ;  /* 0x0000b40002027a20 */ /* 0x000fe40000410000 */
[--C-:B------:R-:W-:Y:S01]  /*13b60*/  FFMA.FTZ R166, R10, c[0x0][0x2d0], -R4.reuse ;  /* 0x0000b4000aa67a23 */ /* 0x100fe20000010804 */
[----:B------:R-:W-:Y:S01]  /*13b70*/  MUFU.EX2 R173, R136 ;  /* 0x0000008800ad7308 */ /* 0x000fe20000000800 */
[--C-:B------:R-:W-:Y:S02]  /*13b80*/  FFMA.FTZ R165, R9, c[0x0][0x2d0], -R4.reuse ;  /* 0x0000b40009a57a23 */ /* 0x100fe40000010804 */
[--C-:B------:R-:W-:Y:S02]  /*13b90*/  FFMA.FTZ R167, R8, c[0x0][0x2d0], -R4.reuse ;  /* 0x0000b40008a77a23 */ /* 0x100fe40000010804 */
[--C-:B------:R-:W-:Y:S02]  /*13ba0*/  FFMA.FTZ R5, R5, c[0x0][0x2d0], -R4.reuse ;  /* 0x0000b40005057a23 */ /* 0x100fe40000010804 */
[----:B------:R-:W-:Y:S02]  /*13bb0*/  FFMA.FTZ R168, R7, c[0x0][0x2d0], -R4 ;  /* 0x0000b40007a87a23 */ /* 0x000fe40000010804 */
[----:B------:R-:W-:Y:S01]  /*13bc0*/  FADD.FTZ R4, R13, R6 ;  /* 0x000000060d047221 */ /* 0x000fe20000010000 */
[----:B------:R-:W1:Y:S01]  /*13bd0*/  MUFU.EX2 R2, R2 ;  /* 0x0000000200027308 */ /* 0x000e620000000800 */
[C---:B------:R-:W-:Y:S02]  /*13be0*/  FMUL.FTZ R13, R0.reuse, R145 ;  /* 0x00000091000d7220 */ /* 0x040fe40000410000 */
[----:B------:R-:W-:Y:S02]  /*13bf0*/  FADD.FTZ R164, R15, R4 ;  /* 0x000000040fa47221 */ /* 0x000fe40000010000 */
        /* <DEDUP_REMOVED lines=9> */
[----:B------:R3:W4:Y:S01]  /*13c90*/  MUFU.EX2 R161, R5 ;  /* 0x0000000500a17308 */ /* 0x0007220000000800 */
[C---:B------:R-:W-:Y:S02]  /*13ca0*/  FMUL.FTZ R28, R0.reuse, R28 ;  /* 0x0000001c001c7220 */ /* 0x040fe40000410000 */
[----:B------:R-:W-:Y:S02]  /*13cb0*/  FMUL.FTZ R29, R0, R29 ;  /* 0x0000001d001d7220 */ /* 0x000fe40000410000 */
[C---:B-1----:R-:W-:Y:S02]  /*13cc0*/  FMUL.FTZ R18, R2.reuse, R142 ;  /* 0x0000008e02127220 */ /* 0x042fe40000410000 */
[C---:B------:R-:W-:Y:S02]  /*13cd0*/  FMUL.FTZ R19, R2.reuse, R143 ;  /* 0x0000008f02137220 */ /* 0x040fe40000410000 */
[----:B------:R-:W1:Y:S01]  /*13ce0*/  LDSM.16.MT88.4 R140, [R178] ;  /* 0x00000000b28c783b */ /* 0x000e620000004200 */
[C---:B------:R-:W-:Y:S01]  /*13cf0*/  FMUL.FTZ R14, R2.reuse, R146 ;  /* 0x00000092020e7220 */ /* 0x040fe20000410000 */
[----:B------:R-:W-:Y:S01]  /*13d00*/  MUFU.EX2 R144, R170 ;  /* 0x000000aa00907308 */ /* 0x000fe20000000800 */
[C---:B------:R-:W-:Y:S02]  /*13d10*/  FMUL.FTZ R6, R2.reuse, R154 ;  /* 0x0000009a02067220 */ /* 0x040fe40000410000 */
[C---:B------:R-:W-:Y:S02]  /*13d20*/  FMUL.FTZ R7, R2.reuse, R155 ;  /* 0x0000009b02077220 */ /* 0x040fe40000410000 */
[C---:B------:R-:W-:Y:S02]  /*13d30*/  FMUL.FTZ R10, R2.reuse, R150 ;  /* 0x00000096020a7220 */ /* 0x040fe40000410000 */
[C---:B--2---:R-:W-:Y:S02]  /*13d40*/  FMUL.FTZ R11, R2.reuse, R151 ;  /* 0x00000097020b7220 */ /* 0x044fe40000410000 */
[C---:B------:R-:W-:Y:S01]  /*13d50*/  FMUL.FTZ R15, R2.reuse, R147 ;  /* 0x00000093020f7220 */ /* 0x040fe20000410000 */
[----:B------:R-:W2:Y:S01]  /*13d60*/  MUFU.EX2 R146, R135 ;  /* 0x0000008700927308 */ /* 0x000ea20000000800 */
[----:B------:R-:W-:Y:S01]  /*13d70*/  FMUL.FTZ R22, R2, R22 ;  /* 0x0000001602167220 */ /* 0x000fe20000410000 */
[----:B------:R-:W-:Y:S01]  /*13d80*/  LDSM.16.MT88.4 R148, [R178+0x800] ;  /* 0x00080000b294783b */ /* 0x000fe20000004200 */
[----:B---3--:R-:W-:Y:S02]  /*13d90*/  FMUL.FTZ R5, R0, R153 ;  /* 0x0000009900057220 */ /* 0x008fe40000410000 */
[----:B----4-:R-:W-:Y:S01]  /*13da0*/  FFMA.FTZ R145, R2, R202, R161 ;  /* 0x000000ca02917223 */ /* 0x010fe200000100a1 */
[----:B------:R-:W-:Y:S01]  /*13db0*/  F2FP.PACK_AB R161, R152, R161 ;  /* 0x000000a198a1723e */ /* 0x000fe200000000ff */
[C---:B------:R-:W-:Y:S02]  /*13dc0*/  FMUL.FTZ R23, R2.reuse, R23 ;  /* 0x0000001702177220 */ /* 0x040fe40000410000 */
[C---:B------:R-:W-:Y:S01]  /*13dd0*/  FMUL.FTZ R26, R2.reuse, R26 ;  /* 0x0000001a021a7220 */ /* 0x040fe20000410000 */
[----:B------:R-:W-:Y:S01]  /*13de0*/  MUFU.EX2 R135, R172 ;  /* 0x000000ac00877308 */ /* 0x000fe20000000800 */
[C---:B------:R-:W-:Y:S02]  /*13df0*/  FMUL.FTZ R27, R2.reuse, R27 ;  /* 0x0000001b021b7220 */ /* 0x040fe40000410000 */
[C---:B------:R-:W-:Y:S02]  /*13e00*/  FMUL.FTZ R30, R2.reuse, R30 ;  /* 0x0000001e021e7220 */ /* 0x040fe40000410000 */
[----:B------:R-:W-:Y:S02]  /*13e10*/  FMUL.FTZ R31, R2, R31 ;  /* 0x0000001f021f7220 */ /* 0x000fe40000410000 */
[C---:B------:R-:W-:Y:S02]  /*13e20*/  FMUL.FTZ R32, R0.reuse, R32 ;  /* 0x0000002000207220 */ /* 0x040fe40000410000 */
[----:B------:R-:W-:Y:S01]  /*13e30*/  FMUL.FTZ R33, R0, R33 ;  /* 0x0000002100217220 */ /* 0x000fe20000410000 */
[----:B------:R-:W3:Y:S01]  /*13e40*/  MUFU.EX2 R136, R169 ;  /* 0x000000a900887308 */ /* 0x000ee20000000800 */
[C---:B------:R-:W-:Y:S02]  /*13e50*/  FMUL.FTZ R34, R2.reuse, R34 ;  /* 0x0000002202227220 */ /* 0x040fe40000410000 */
[----:B------:R-:W-:Y:S01]  /*13e60*/  FMUL.FTZ R35, R2, R35 ;  /* 0x0000002302237220 */ /* 0x000fe20000410000 */
[----:B--2---:R-:W-:Y:S01]  /*13e70*/  F2FP.PACK_AB R163, R173, R146 ;  /* 0x00000092ada3723e */ /* 0x004fe200000000ff */
[C---:B------:R-:W-:Y:S02]  /*13e80*/  FMUL.FTZ R36, R0.reuse, R36 ;  /* 0x0000002400247220 */ /* 0x040fe40000410000 */
[----:B------:R-:W-:Y:S02]  /*13e90*/  FMUL.FTZ R37, R0, R37 ;  /* 0x0000002500257220 */ /* 0x000fe40000410000 */
[C---:B------:R-:W-:Y:S01]  /*13ea0*/  FMUL.FTZ R38, R2.reuse, R38 ;  /* 0x0000002602267220 */ /* 0x040fe20000410000 */
[----:B------:R3:W-:Y:S01]  /*13eb0*/  MUFU.EX2 R170, R166 ;  /* 0x000000a600aa7308 */ /* 0x0007e20000000800 */
[C---:B-1----:R-:W-:Y:S05]  /*13ec0*/  HMMA.16816.F32 R4, R160.reuse, R140, R4 ;  /* 0x0000008ca004723c */ /* 0x042fea0000001804 */
[----:B------:R-:W-:Y:S02]  /*13ed0*/  FMUL.FTZ R39, R2, R39 ;  /* 0x0000002702277220 */ /* 0x000fe40000410000 */
[C---:B------:R-:W-:Y:S01]  /*13ee0*/  FMUL.FTZ R40, R0.reuse, R40 ;  /* 0x0000002800287220 */ /* 0x040fe20000410000 */
[C---:B------:R-:W-:Y:S01]  /*13ef0*/  HMMA.16816.F32 R8, R160.reuse, R142, R8 ;  /* 0x0000008ea008723c */ /* 0x040fe20000001808 */
[----:B------:R-:W1:Y:S01]  /*13f00*/  LDSM.16.MT88.4 R140, [R179] ;  /* 0x00000000b38c783b */ /* 0x000e620000004200 */
[----:B------:R-:W2:Y:S02]  /*13f10*/  MUFU.EX2 R169, R165 ;  /* 0x000000a500a97308 */ /* 0x000ea40000000800 */
[----:B------:R-:W-:Y:S02]  /*13f20*/  FMUL.FTZ R41, R0, R41 ;  /* 0x0000002900297220 */ /* 0x000fe40000410000 */
[C---:B------:R-:W-:Y:S02]  /*13f30*/  FMUL.FTZ R42, R2.reuse, R42 ;  /* 0x0000002a022a7220 */ /* 0x040fe40000410000 */
[----:B------:R-:W-:Y:S04]  /*13f40*/  FMUL.FTZ R43, R2, R43 ;  /* 0x0000002b022b7220 */ /* 0x000fe80000410000 */
[C---:B------:R-:W-:Y:S02]  /*13f50*/  FMUL.FTZ R44, R0.reuse, R44 ;  /* 0x0000002c002c7220 */ /* 0x040fe40000410000 */
[----:B------:R-:W-:Y:S01]  /*13f60*/  FMUL.FTZ R45, R0, R45 ;  /* 0x0000002d002d7220 */ /* 0x000fe20000410000 */
[----:B---3--:R-:W-:Y:S01]  /*13f70*/  F2FP.PACK_AB R166, R136, R144 ;  /* 0x0000009088a6723e */ /* 0x008fe200000000ff */
[C---:B------:R-:W-:Y:S02]  /*13f80*/  FMUL.FTZ R46, R2.reuse, R46 ;  /* 0x0000002e022e7220 */ /* 0x040fe40000410000 */
[----:B------:R-:W-:Y:S02]  /*13f90*/  FMUL.FTZ R47, R2, R47 ;  /* 0x0000002f022f7220 */ /* 0x000fe40000410000 */
[C---:B------:R-:W-:Y:S02]  /*13fa0*/  FMUL.FTZ R48, R0.reuse, R48 ;  /* 0x0000003000307220 */ /* 0x040fe40000410000 */
[----:B------:R-:W-:Y:S02]  /*13fb0*/  FMUL.FTZ R49, R0, R49 ;  /* 0x0000003100317220 */ /* 0x000fe40000410000 */
[C---:B------:R-:W-:Y:S02]  /*13fc0*/  FMUL.FTZ R50, R2.reuse, R50 ;  /* 0x0000003202327220 */ /* 0x040fe40000410000 */
[----:B------:R-:W-:Y:S01]  /*13fd0*/  FMUL.FTZ R51, R2, R51 ;  /* 0x0000003302337220 */ /* 0x000fe20000410000 */
[----:B--2---:R-:W-:Y:S01]  /*13fe0*/  F2FP.PACK_AB R165, R169, R170 ;  /* 0x000000aaa9a5723e */ /* 0x004fe200000000ff */
        /* <DEDUP_REMOVED lines=81> */
[C---:B------:R-:W-:Y:S02]  /*14500*/  FMUL.FTZ R123, R2.reuse, R123 ;  /* 0x0000007b027b7220 */ /* 0x040fe40000410000 */
[C---:B------:R-:W-:Y:S01]  /*14510*/  FMUL.FTZ R126, R2.reuse, R126 ;  /* 0x0000007e027e7220 */ /* 0x040fe20000410000 */
[C---:B------:R-:W-:Y:S01]  /*14520*/  HMMA.16816.F32 R40, R160.reuse, R142, R40 ;  /* 0x0000008ea028723c */ /* 0x040fe20000001828 */
[----:B------:R-:W1:Y:S03]  /*14530*/  LDSM.16.MT88.4 R140, [R179+0x1000] ;  /* 0x00100000b38c783b */ /* 0x000e660000004200 */
[C---:B------:R-:W-:Y:S02]  /*14540*/  FMUL.FTZ R127, R2.reuse, R127 ;  /* 0x0000007f027f7220 */ /* 0x040fe40000410000 */
[C---:B------:R-:W-:Y:S02]  /*14550*/  FMUL.FTZ R130, R2.reuse, R130 ;  /* 0x0000008202827220 */ /* 0x040fe40000410000 */
[----:B------:R-:W-:Y:S02]  /*14560*/  FMUL.FTZ R131, R2, R131 ;  /* 0x0000008302837220 */ /* 0x000fe40000410000 */
[----:B------:R-:W2:Y:S02]  /*14570*/  MUFU.EX2 R2, R171 ;  /* 0x000000ab00027308 */ /* 0x000ea40000000800 */
[C---:B------:R-:W-:Y:S02]  /*14580*/  FMUL.FTZ R124, R0.reuse, R124 ;  /* 0x0000007c007c7220 */ /* 0x040fe40000410000 */
[C---:B------:R-:W-:Y:S02]  /*14590*/  FMUL.FTZ R125, R0.reuse, R125 ;  /* 0x0000007d007d7220 */ /* 0x040fe40000410000 */
[C---:B------:R-:W-:Y:S02]  /*145a0*/  FMUL.FTZ R128, R0.reuse, R128 ;  /* 0x0000008000807220 */ /* 0x040fe40000410000 */
[----:B------:R-:W-:Y:S02]  /*145b0*/  FMUL.FTZ R129, R0, R129 ;  /* 0x0000008100817220 */ /* 0x000fe40000410000 */
[----:B------:R-:W-:Y:S01]  /*145c0*/  FADD.FTZ R0, R135, R164 ;  /* 0x000000a487007221 */ /* 0x000fe20000010000 */
[C---:B--2---:R-:W-:Y:S03]  /*145d0*/  F2FP.PACK_AB R164, R2.reuse, R135 ;  /* 0x0000008702a4723e */ /* 0x044fe600000000ff */
[----:B------:R-:W-:Y:S01]  /*145e0*/  FADD.FTZ R0, R2, R0 ;  /* 0x0000000002007221 */ /* 0x000fe20000010000 */
[----:B------:R-:W-:Y:S01]  /*145f0*/  MUFU.EX2 R135, R168 ;  /* 0x000000a800877308 */ /* 0x000fe20000000800 */
[----:B------:R-:W-:Y:S02]  /*14600*/  FADD.FTZ R2, R152, R145 ;  /* 0x0000009198027221 */ /* 0x000fe40000010000 */
[----:B------:R-:W-:Y:S01]  /*14610*/  FADD.FTZ R0, R144, R0 ;  /* 0x0000000090007221 */ /* 0x000fe20000010000 */
[C---:B-1----:R-:W-:Y:S03]  /*14620*/  HMMA.16816.F32 R44, R160.reuse, R140, R44 ;  /* 0x0000008ca02c723c */ /* 0x042fe6000000182c */
[----:B------:R-:W-:Y:S01]  /*14630*/  FADD.FTZ R203, R136, R0 ;  /* 0x0000000088cb7221 */ /* 0x000fe20000010000 */
[-C--:B------:R-:W-:Y:S01]  /*14640*/  MOV R136, R3.reuse ;  /* 0x0000000300887202 */ /* 0x080fe20000000f00 */
[----:B------:R-:W-:Y:S03]  /*14650*/  FADD.FTZ R0, R146, R2 ;  /* 0x0000000292007221 */ /* 0x000fe60000010000 */
[C---:B------:R-:W-:Y:S01]  /*14660*/  HMMA.16816.F32 R48, R160.reuse, R142, R48 ;  /* 0x0000008ea030723c */ /* 0x040fe20000001830 */
[----:B------:R-:W1:Y:S03]  /*14670*/  LDSM.16.MT88.4 R140, [R181+0x1000] ;  /* 0x00100000b58c783b */ /* 0x000e660000004200 */
        /* <DEDUP_REMOVED lines=86> */
.L_x_1399:
[----:B------:R-:W-:-:S13]  /*14be0*/  ISETP.GE.AND P0, PT, R195, R209, PT ;  /* 0x000000d1c300720c */ /* 0x000fda0003f06270 */
[----:B------:R-:W-:Y:S05]  /*14bf0*/  @!P0 BRA `(.L_x_1411) ;  /* 0x0000230000008947 */ /* 0x000fea0003800000 */
[----:B------:R-:W-:Y:S02]  /*14c00*/  MOV R136, R5 ;  /* 0x0000000500887202 */ /* 0x000fe40000000f00 */
[----:B------:R-:W-:Y:S02]  /*14c10*/  MOV R135, R134 ;  /* 0x0000008600877202 */ /* 0x000fe40000000f00 */
.L_x_1418:
[----:B------:R-:W-:Y:S04]  /*14c20*/  DEPBAR.LE SB0, 0x0 ;  /* 0x000080000000791a */ /* 0x000fe80000000000 */
[----:B------:R-:W-:Y:S01]  /*14c30*/  WARPSYNC 0xffffffff ;  /* 0xffffffff00007948 */ /* 0x000fe20003800000 */
[----:B------:R-:W-:Y:S01]  /*14c40*/  BAR.SYNC.DEFER_BLOCKING 0x0 ;  /* 0x0000000000007b1d */ /* 0x000fe20000010000 */
[----:B------:R-:W-:Y:S01]  /*14c50*/  SHF.R.S32.HI R0, RZ, 0x1f, R199 ;  /* 0x0000001fff007819 */ /* 0x000fe200000114c7 */
[C---:B------:R-:W-:Y:S01]  /*14c60*/  IMAD.WIDE.U32 R2, R199.reuse, c[0x0][0x208], RZ ;  /* 0x00008200c7027a25 */ /* 0x040fe200078e00ff */
[----:B------:R-:W-:Y:S03]  /*14c70*/  SHF.R.S32.HI R4, RZ, 0x1f, R196 ;  /* 0x0000001fff047819 */ /* 0x000fe600000114c4 */
[----:B------:R-:W-:Y:S02]  /*14c80*/  IMAD R0, R0, c[0x0][0x208], RZ ;  /* 0x0000820000007a24 */ /* 0x000fe400078e02ff */
[----:B------:R-:W-:Y:S02]  /*14c90*/  IMAD R4, R4, c[0x0][0x218], RZ ;  /* 0x0000860004047a24 */ /* 0x000fe400078e02ff */
[----:B------:R-:W-:Y:S02]  /*14ca0*/  IMAD R0, R199, c[0x0][0x20c], R0 ;  /* 0x00008300c7007a24 */ /* 0x000fe400078e0200 */
[C---:B------:R-:W-:Y:S03]  /*14cb0*/  IMAD R4, R196.reuse, c[0x0][0x21c], R4 ;  /* 0x00008700c4047a24 */ /* 0x040fe600078e0204 */
        /* <DEDUP_REMOVED lines=14> */
.L_x_1502:
[C---:B--23--:R-:W-:Y:S01]  /*14da0*/  HMMA.16816.F32 R4, R16.reuse, R8, RZ ;  /* 0x000000081004723c */ /* 0x04cfe200000018ff */
[----:B------:R-:W2:Y:S01]  /*14db0*/  SHFL.IDX PT, R2, R134, RZ, 0x181f ;  /* 0x00181fff86027589 */ /* 0x000ea200000e0000 */
[----:B------:R-:W-:Y:S01]  /*14dc0*/  BSSY B0, `(.L_x_1413) ;  /* 0x00000d0000007945 */ /* 0x000fe20003800000 */
[C---:B------:R-:W-:Y:S02]  /*14dd0*/  ISETP.GE.AND P3, PT, R132.reuse, c[0x0][0x1d4], PT ;  /* 0x0000750084007a0c */ /* 0x040fe40003f66270 */
        /* <DEDUP_REMOVED lines=13> */
[C---:B------:R-:W-:Y:S01]  /*14eb0*/  ISETP.GE.AND P1, PT, R198.reuse, c[0x0][0x1d4], PT ;  /* 0x00007500c6007a0c */ /* 0x040fe20003f26270 */
[C---:B------:R-:W-:Y:S02]  /*14ec0*/  HMMA.16816.F32 R8, R164.reuse, R170, R8 ;  /* 0x000000aaa408723c */ /* 0x040fe40000001808 */
[----:B------:R2:W-:Y:S06]  /*14ed0*/  LDGSTS.E.BYPASS.LTC128B.128 [R214+0x9080], [R162.64], !P2 ;  /* 0x09080000a2d67fae */ /* 0x0005ec000d101d48 */
[C---:B------:R-:W-:Y:S08]  /*14ee0*/  HMMA.16816.F32 R12, R164.reuse, R172, R12 ;  /* 0x000000aca40c723c */ /* 0x040ff0000000180c */
[----:B------:R-:W-:Y:S04]  /*14ef0*/  HMMA.16816.F32 R16, R164, R174, R16 ;  /* 0x000000aea410723c */ /* 0x000fe80000001810 */
[C---:B-1----:R-:W-:Y:S04]  /*14f00*/  LEA R160, P0, R197.reuse, R2, 0x1 ;  /* 0x00000002c5a07211 */ /* 0x042fe800078008ff */
[----:B------:R-:W-:Y:S04]  /*14f10*/  LEA.HI.X R161, R197, R0, R206, 0x1, P0 ;  /* 0x00000000c5a17211 */ /* 0x000fe800000f0cce */
[C---:B------:R-:W-:Y:S01]  /*14f20*/  LEA R2, P0, R198.reuse, R2, 0x1 ;  /* 0x00000002c6027211 */ /* 0x040fe200078008ff */
[----:B------:R2:W-:Y:S03]  /*14f30*/  LDGSTS.E.BYPASS.LTC128B.128 [R214+0xa080], [R160.64], !P4 ;  /* 0x0a080000a0d67fae */ /* 0x0005e6000e101d48 */
[----:B------:R-:W-:Y:S02]  /*14f40*/  LEA.HI.X R3, R198, R0, R205, 0x1, P0 ;  /* 0x00000000c6037211 */ /* 0x000fe400000f0ccd */
[----:B------:R-:W-:Y:S03]  /*14f50*/  ISETP.GT.AND P0, PT, R195, R209, PT ;  /* 0x000000d1c300720c */ /* 0x000fe60003f04270 */
[----:B------:R1:W-:Y:S06]  /*14f60*/  LDGSTS.E.BYPASS.LTC128B.128 [R214+0xb080], [R2.64], !P1 ;  /* 0x0b08000002d67fae */ /* 0x0003ec000c901d48 */
[----:B------:R-:W-:Y:S06]  /*14f70*/  LDSM.16.M88.4 R168, [R176] ;  /* 0x00000000b0a8783b */ /* 0x000fec0000000200 */
[----:B------:R-:W-:Y:S06]  /*14f80*/  LDSM.16.M88.4 R164, [R176+0x800] ;  /* 0x00080000b0a4783b */ /* 0x000fec0000000200 */
[----:B------:R-:W-:Y:S06]  /*14f90*/  LDSM.16.M88.4 R172, [R159+-0x3000] ;  /* 0xffd000009fac783b */ /* 0x000fec0000000200 */
[----:B--2---:R-:W2:Y:S06]  /*14fa0*/  LDSM.16.M88.4 R160, [R185] ;  /* 0x00000000b9a0783b */ /* 0x004eac0000000200 */
[----:B------:R-:W0:Y:S01]  /*14fb0*/  LDGDEPBAR ;  /* 0x00000000000079af */ /* 0x000e220000000000 */
[C---:B--2---:R-:W-:Y:S08]  /*14fc0*/  HMMA.16816.F32 R4, R160.reuse, R168, R4 ;  /* 0x000000a8a004723c */ /* 0x044ff00000001804 */
[C---:B------:R-:W-:Y:S01]  /*14fd0*/  HMMA.16816.F32 R8, R160.reuse, R170, R8 ;  /* 0x000000aaa008723c */ /* 0x040fe20000001808 */
[----:B------:R-:W2:Y:S07]  /*14fe0*/  LDSM.16.M88.4 R168, [R184] ;  /* 0x00000000b8a8783b */ /* 0x000eae0000000200 */
[C---:B------:R-:W-:Y:S08]  /*14ff0*/  HMMA.16816.F32 R12, R160.reuse, R164, R12 ;  /* 0x000000a4a00c723c */ /* 0x040ff0000000180c */
[----:B------:R-:W-:Y:S01]  /*15000*/  HMMA.16816.F32 R16, R160, R166, R16 ;  /* 0x000000a6a010723c */ /* 0x000fe20000001810 */
[----:B------:R-:W3:Y:S06]  /*15010*/  LDSM.16.M88.4 R160, [R159+-0x2800] ;  /* 0xffd800009fa0783b */ /* 0x000eec0000000200 */
[----:B------:R-:W-:Y:S01]  /*15020*/  LDSM.16.M88.4 R164, [R182+0x4000] ;  /* 0x00400000b6a4783b */ /* 0x000fe20000000200 */
[C---:B--2---:R-:W-:Y:S08]  /*15030*/  HMMA.16816.F32 R4, R168.reuse, R172, R4 ;  /* 0x000000aca804723c */ /* 0x044ff00000001804 */
[C---:B------:R-:W-:Y:S01]  /*15040*/  HMMA.16816.F32 R8, R168.reuse, R174, R8 ;  /* 0x000000aea808723c */ /* 0x040fe20000001808 */
[----:B------:R-:W2:Y:S07]  /*15050*/  LDSM.16.M88.4 R172, [R177+0x1000] ;  /* 0x00100000b1ac783b */ /* 0x000eae0000000200 */
[C---:B---3--:R-:W-:Y:S08]  /*15060*/  HMMA.16816.F32 R12, R168.reuse, R160, R12 ;  /* 0x000000a0a80c723c */ /* 0x048ff0000000180c */
[----:B------:R-:W-:Y:S01]  /*15070*/  HMMA.16816.F32 R16, R168, R162, R16 ;  /* 0x000000a2a810723c */ /* 0x000fe20000001810 */
[----:B------:R-:W3:Y:S06]  /*15080*/  LDSM.16.M88.4 R160, [R177+0x1800] ;  /* 0x00180000b1a0783b */ /* 0x000eec0000000200 */
[----:B------:R-:W-:Y:S01]  /*15090*/  LDSM.16.M88.4 R168, [R183+0x4000] ;  /* 0x00400000b7a8783b */ /* 0x000fe20000000200 */
[C---:B--2---:R-:W-:Y:S08]  /*150a0*/  HMMA.16816.F32 R4, R164.reuse, R172, R4 ;  /* 0x000000aca404723c */ /* 0x044ff00000001804 */
[C---:B------:R-:W-:Y:S01]  /*150b0*/  HMMA.16816.F32 R8, R164.reuse, R174, R8 ;  /* 0x000000aea408723c */ /* 0x040fe20000001808 */
[----:B------:R-:W2:Y:S07]  /*150c0*/  LDSM.16.M88.4 R172, [R189] ;  /* 0x00000000bdac783b */ /* 0x000eae0000000200 */
[C---:B---3--:R-:W-:Y:S08]  /*150d0*/  HMMA.16816.F32 R12, R164.reuse, R160, R12 ;  /* 0x000000a0a40c723c */ /* 0x048ff0000000180c */
[----:B------:R-:W-:Y:S01]  /*150e0*/  HMMA.16816.F32 R16, R164, R162, R16 ;  /* 0x000000a2a410723c */ /* 0x000fe20000001810 */
[----:B------:R-:W3:Y:S06]  /*150f0*/  LDSM.16.M88.4 R160, [R188] ;  /* 0x00000000bca0783b */ /* 0x000eec0000000200 */
        /* <DEDUP_REMOVED lines=10> */
[----:B------:R-:W2:Y:S07]  /*151a0*/  LDSM.16.M88.4 R172, [R159+-0x2000] ;  /* 0xffe000009fac783b */ /* 0x000eae0000000200 */
[C---:B---3--:R-:W-:Y:S08]  /*151b0*/  HMMA.16816.F32 R12, R164.reuse, R160, R12 ;  /* 0x000000a0a40c723c */ /* 0x048ff0000000180c */
        /* <DEDUP_REMOVED lines=57> */
[----:B------:R-:W3:Y:S01]  /*15550*/  LDSM.16.M88.4 R160, [R159+0x800] ;  /* 0x000800009fa0783b */ /* 0x000ee20000000200 */
[----:B------:R-:W-:Y:S05]  /*15560*/  DEPBAR.LE SB0, 0x0 ;  /* 0x000080000000791a */ /* 0x000fea0000000000 */
[----:B------:R-:W-:Y:S01]  /*15570*/  BAR.SYNC.DEFER_BLOCKING 0x0 ;  /* 0x0000000000007b1d */ /* 0x000fe20000010000 */
[C---:B--2---:R-:W-:Y:S08]  /*15580*/  HMMA.16816.F32 R4, R168.reuse, R172, R4 ;  /* 0x000000aca804723c */ /* 0x044ff00000001804 */
[C---:B------:R-:W-:Y:S08]  /*15590*/  HMMA.16816.F32 R8, R168.reuse, R174, R8 ;  /* 0x000000aea808723c */ /* 0x040ff00000001808 */
[C---:B---3--:R-:W-:Y:S08]  /*155a0*/  HMMA.16816.F32 R12, R168.reuse, R160, R12 ;  /* 0x000000a0a80c723c */ /* 0x048ff0000000180c */
[----:B------:R-:W-:Y:S01]  /*155b0*/  FMUL.FTZ R0, R4, c[0x0][0x320] ;  /* 0x0000c80004007a20 */ /* 0x000fe20000410000 */
[----:B------:R-:W-:Y:S03]  /*155c0*/  HMMA.16816.F32 R16, R168, R162, R16 ;  /* 0x000000a2a810723c */ /* 0x000fe60000001810 */
[----:B------:R2:W3:Y:S02]  /*155d0*/  MUFU.TANH R172, R0 ;  /* 0x0000000000ac7308 */ /* 0x0004e40000002400 */
[----:B--2---:R-:W-:Y:S08]  /*155e0*/  FMUL.FTZ R0, R5, c[0x0][0x320] ;  /* 0x0000c80005007a20 */ /* 0x004ff00000410000 */
        /* <DEDUP_REMOVED lines=30> */
[----:B---34-:R-:W-:Y:S02]  /*157d0*/  IMAD.MOV.U32 R200, RZ, RZ, c[0x0][0x2b8] ;  /* 0x0000ae00ffc87624 */ /* 0x018fe400078e00ff */
[----:B------:R-:W-:Y:S02]  /*157e0*/  IMAD.MOV.U32 R196, RZ, RZ, RZ ;  /* 0x000000ffffc47224 */ /* 0x000fe400078e00ff */
[----:B-1----:R-:W-:Y:S01]  /*157f0*/  IMAD R2, R195, 0x20, R223 ;  /* 0x00000020c3027824 */ /* 0x002fe200078e02df */
[----:B------:R-:W-:Y:S04]  /*15800*/  ISETP.NE.AND P5, PT, R200, 0x1, PT ;  /* 0x00000001c800780c */ /* 0x000fe80003fa5270 */
[----:B------:R-:W-:Y:S05]  /*15810*/  IADD3 R2, R2, -0x20, R211 ;  /* 0xffffffe002027810 */ /* 0x000fea0007ffe0d3 */
[--C-:B--2---:R-:W-:Y:S04]  /*15820*/  IMAD.MOV.U32 R0, RZ, RZ, R2.reuse ;  /* 0x000000ffff007224 */ /* 0x104fe800078e0002 */
        /* <DEDUP_REMOVED lines=24> */
.L_x_1503:
[----:B------:R-:W-:-:S05]  /*159b0*/  BRA.DIV ~URZ, `(.L_x_1416) ;  /* 0x000084227f007947 */ /* 0x000fca000b800000 */
[----:B-1----:R1:W3:Y:S02]  /*159c0*/  SHFL.IDX PT, R0, R5, RZ, 0x181f ;  /* 0x00181fff05007589 */ /* 0x0022e400000e0000 */
.L_x_1504:
[C---:B---3--:R-:W-:Y:S04]  /*159d0*/  LEA R2, P0, R132.reuse, R0, 0x1 ;  /* 0x0000000084027211 */ /* 0x048fe800078008ff */
[----:B--2---:R-:W-:Y:S05]  /*159e0*/  LEA.HI.X R3, R132, R4, R133, 0x1, P0 ;  /* 0x0000000484037211 */ /* 0x004fea00000f0c85 */
        /* <DEDUP_REMOVED lines=13> */
.L_x_1414:
[----:B---34-:R-:W-:Y:S05]  /*15ac0*/  BSYNC B0 ;  /* 0x0000000000007941 */ /* 0x018fea0003800000 */
.L_x_1413:
[----:B-1----:R-:W-:Y:S01]  /*15ad0*/  FMNMX.FTZ R2, R172, R135, !PT ;  /* 0x00000087ac027209 */ /* 0x002fe20007810000 */
[----:B------:R-:W0:Y:S01]  /*15ae0*/  LDGDEPBAR ;  /* 0x00000000000079af */ /* 0x000e220000000000 */
[----:B--2---:R-:W-:Y:S02]  /*15af0*/  FMNMX.FTZ R0, R173, R136, !PT ;  /* 0x00000088ad007209 */ /* 0x004fe40007810000 */
        /* <DEDUP_REMOVED lines=22> */
.L_x_1505:
        /* <DEDUP_REMOVED lines=243> */
[----:B------:R-:W-:Y:S02]  /*16b90*/  F2FP.PACK_AB R167, R135, R160 ;  /* 0x000000a087a7723e */ /* 0x000fe400000000ff */
        /* <DEDUP_REMOVED lines=54> */
.L_x_1411:
[----:B------:R-:W-:Y:S05]  /*16f00*/  BRA.DIV ~URZ, `(.L_x_1419) ;  /* 0x000070427f007947 */ /* 0x000fea000b800000 */
[----:B------:R1:W2:Y:S02]  /*16f10*/  SHFL.BFLY PT, R0, R203, 0x2, 0x1f ;  /* 0x0c401f00cb007f89 */ /* 0x0002a400000e0000 */
.L_x_1506:
[----:B--2---:R-:W-:Y:S01]  /*16f20*/  FADD.FTZ R6, R0, R203 ;  /* 0x000000cb00067221 */ /* 0x004fe20000010000 */
[----:B------:R-:W-:Y:S05]  /*16f30*/  BRA.DIV ~URZ, `(.L_x_1420) ;  /* 0x000070627f007947 */ /* 0x000fea000b800000 */
[----:B------:R-:W2:Y:S02]  /*16f40*/  SHFL.BFLY PT, R0, R6, 0x1, 0x1f ;  /* 0x0c201f0006007f89 */ /* 0x000ea400000e0000 */
[----:B--2---:R-:W-:-:S02]  /*16f50*/  FADD.FTZ R6, R6, R0 ;  /* 0x0000000006067221 */ /* 0x004fc40000010000 */
[----:B------:R-:W2:Y:S02]  /*16f60*/  SHFL.BFLY PT, R0, R202, 0x2, 0x1f ;  /* 0x0c401f00ca007f89 */ /* 0x000ea400000e0000 */
[----:B--2---:R-:W-:-:S05]  /*16f70*/  FADD.FTZ R4, R0, R202 ;  /* 0x000000ca00047221 */ /* 0x004fca0000010000 */
[----:B------:R2:W3:Y:S02]  /*16f80*/  SHFL.BFLY PT, R3, R4, 0x1, 0x1f ;  /* 0x0c201f0004037f89 */ /* 0x0004e400000e0000 */
.L_x_1507:
        /* <DEDUP_REMOVED lines=148> */
.L_x_1316:
        /* <DEDUP_REMOVED lines=17> */
.L_x_1422:
[----:B------:R-:W-:Y:S05]  /*179e0*/  BSYNC B0 ;  /* 0x0000000000007941 */ /* 0x000fea0003800000 */
.L_x_1421:
        /* <DEDUP_REMOVED lines=143> */
[----:B------:R-:W-:-:S03]  /*182e0*/  IADD3 R4, P0, R231, c[0x0][0x500], RZ ;  /* 0x00014000e7047a10 */ /* 0x000fc60007f1e0ff */
[----:B------:R2:W5:Y:S01]  /*182f0*/  @P1 LDG.E R12, [R2.64] ;  /* 0x00000008020c1981 */ /* 0x000562000c1e1900 */
[----:B------:R-:W-:Y:S01]  /*18300*/  IADD3.X R5, R236, c[0x0][0x504], RZ, P0, !PT ;  /* 0x00014100ec057a10 */ /* 0x000fe200007fe4ff */
        /* <DEDUP_REMOVED lines=9> */
.L_x_1425:
        /* <DEDUP_REMOVED lines=8> */
[----:B---3--:R-:W-:Y:S02]  /*18420*/  LOP3.LUT R4, R234, 0xffff, RZ, 0xc0, !PT ;  /* 0x0000ffffea047812 */ /* 0x008fe400078ec0ff */
[----:B------:R-:W-:Y:S02]  /*18430*/  SEL R0, R237, RZ, !P0 ;  /* 0x000000ffed007207 */ /* 0x000fe40004000000 */
[----:B------:R-:W-:Y:S02]  /*18440*/  SEL R5, R238, RZ, !P0 ;  /* 0x000000ffee057207 */ /* 0x000fe40004000000 */
[----:B------:R-:W-:Y:S01]  /*18450*/  SHF.R.S32.HI R19, RZ, 0x1f, R110 ;  /* 0x0000001fff137819 */ /* 0x000fe2000001146e */
[----:B------:R-:W3:Y:S03]  /*18460*/  LDC.64 R10, c[0x0][R16+0x168] ;  /* 0x00005a00100a7b82 */ /* 0x000ee60000000a00 */
[----:B------:R-:W-:-:S04]  /*18470*/  LEA.HI R19, R19, R110, RZ, 0x5 ;  /* 0x0000006e13137211 */ /* 0x000fc800078f28ff */
[----:B------:R-:W-:Y:S01]  /*18480*/  LOP3.LUT R19, R19, 0xffffffe0, RZ, 0xc0, !PT ;  /* 0xffffffe013137812 */ /* 0x000fe200078ec0ff */
[----:B------:R-:W1:Y:S04]  /*18490*/  LDC.64 R14, c[0x0][R16+0x178] ;  /* 0x00005e00100e7b82 */ /* 0x000e680000000a00 */
        /* <DEDUP_REMOVED lines=103> */
.L_x_1508:
[----:B------:R-:W-:Y:S05]  /*18b10*/  BRA.DIV ~URZ, `(.L_x_1428) ;  /* 0x000055e27f007947 */ /* 0x000fea000b800000 */
[----:B------:R4:W2:Y:S02]  /*18b20*/  SHFL.IDX PT, R0, R14, RZ, 0x181f ;  /* 0x00181fff0e007589 */ /* 0x0008a400000e0000 */
.L_x_1509:
[----:B------:R-:W-:Y:S01]  /*18b30*/  ISETP.GE.AND P0, PT, R5, R12, PT ;  /* 0x0000000c0500720c */ /* 0x000fe20003f06270 */
[----:B------:R-:W-:-:S12]  /*18b40*/  BSSY B0, `(.L_x_1429) ;  /* 0x0000012000007945 */ /* 0x000fd80003800000 */
[----:B------:R-:W-:Y:S05]  /*18b50*/  @P0 BRA `(.L_x_1430) ;  /* 0x0000010000000947 */ /* 0x000fea0003800000 */
[----:B------:R-:W-:Y:S02]  /*18b60*/  ISETP.GE.AND P3, PT, R132, c[0x0][0x3c8], PT ;  /* 0x0000f20084007a0c */ /* 0x000fe40003f66270 */
[----:B------:R-:W-:Y:S02]  /*18b70*/  ISETP.GE.AND P2, PT, R137, c[0x0][0x3c8], PT ;  /* 0x0000f20089007a0c */ /* 0x000fe40003f46270 */
[----:B------:R-:W-:Y:S02]  /*18b80*/  ISETP.GE.AND P1, PT, R197, c[0x0][0x3c8], PT ;  /* 0x0000f200c5007a0c */ /* 0x000fe40003f26270 */
[----:B------:R-:W-:-:S07]  /*18b90*/  ISETP.GE.AND P0, PT, R198, c[0x0][0x3c8], PT ;  /* 0x0000f200c6007a0c */ /* 0x000fce0003f06270 */
[CC--:B--2---:R-:W-:Y:S02]  /*18ba0*/  @!P3 LEA R10, P4, R132.reuse, R0.reuse, 0x1 ;  /* 0x00000000840ab211 */ /* 0x0c4fe400078808ff */
        /* <DEDUP_REMOVED lines=11> */
.L_x_1430:
[----:B------:R-:W-:Y:S05]  /*18c60*/  BSYNC B0 ;  /* 0x0000000000007941 */ /* 0x000fea0003800000 */
.L_x_1429:
[----:B------:R-:W-:Y:S05]  /*18c70*/  BRA.DIV ~URZ, `(.L_x_1431) ;  /* 0x000054e27f007947 */ /* 0x000fea000b800000 */
[----:B---3--:R3:W4:Y:S04]  /*18c80*/  SHFL.IDX PT, R4, R13, 0x1, 0x181f ;  /* 0x00381f000d047f89 */ /* 0x00872800000e0000 */
[----:B--2---:R3:W2:Y:S02]  /*18c90*/  SHFL.IDX PT, R0, R14, 0x1, 0x181f ;  /* 0x00381f000e007f89 */ /* 0x0046a400000e0000 */
.L_x_1510:
        /* <DEDUP_REMOVED lines=20> */
.L_x_1433:
[----:B------:R-:W-:Y:S05]  /*18de0*/  BSYNC B0 ;  /* 0x0000000000007941 */ /* 0x000fea0003800000 */
.L_x_1432:
[----:B------:R-:W-:Y:S05]  /*18df0*/  BRA.DIV ~URZ, `(.L_x_1434) ;  /* 0x000054227f007947 */ /* 0x000fea000b800000 */
[----:B----4-:R4:W3:Y:S02]  /*18e00*/  SHFL.IDX PT, R4, R13, 0x2, 0x181f ;  /* 0x00581f000d047f89 */ /* 0x0108e400000e0000 */
.L_x_1511:
[----:B------:R-:W-:Y:S05]  /*18e10*/  BRA.DIV ~URZ, `(.L_x_1435) ;  /* 0x000054727f007947 */ /* 0x000fea000b800000 */
[----:B--2---:R2:W4:Y:S02]  /*18e20*/  SHFL.IDX PT, R0, R14, 0x2, 0x181f ;  /* 0x00581f000e007f89 */ /* 0x00452400000e0000 */
.L_x_1512:
        /* <DEDUP_REMOVED lines=8> */
[CC--:B----4-:R-:W-:Y:S02]  /*18eb0*/  @!P3 LEA R10, P4, R132.reuse, R0.reuse, 0x1 ;  /* 0x00000000840ab211 */ /* 0x0d0fe400078808ff */
        /* <DEDUP_REMOVED lines=11> */
.L_x_1437:
[----:B------:R-:W-:Y:S05]  /*18f70*/  BSYNC B0 ;  /* 0x0000000000007941 */ /* 0x000fea0003800000 */
.L_x_1436:
[----:B------:R-:W-:Y:S05]  /*18f80*/  BRA.DIV ~URZ, `(.L_x_1438) ;  /* 0x000053627f007947 */ /* 0x000fea000b800000 */
[----:B---3--:R3:W2:Y:S04]  /*18f90*/  SHFL.IDX PT, R4, R13, 0x3, 0x181f ;  /* 0x00781f000d047f89 */ /* 0x0086a800000e0000 */
[----:B----4-:R3:W4:Y:S02]  /*18fa0*/  SHFL.IDX PT, R0, R14, 0x3, 0x181f ;  /* 0x00781f000e007f89 */ /* 0x01072400000e0000 */
.L_x_1513:
[----:B------:R-:W-:-:S04]  /*18fb0*/  IADD3 R2, R5, 0x60, RZ ;  /* 0x0000006005027810 */ /* 0x000fc80007ffe0ff */
[----:B------:R-:W-:-:S13]  /*18fc0*/  ISETP.GE.AND P0, PT, R2, R12, PT ;  /* 0x0000000c0200720c */ /* 0x000fda0003f06270 */
[----:B------:R-:W-:Y:S05]  /*18fd0*/  @P0 BRA `(.L_x_1439) ;  /* 0x00002c3000000947 */ /* 0x000fea0003800000 */
[----:B------:R-:W-:Y:S02]  /*18fe0*/  ISETP.GE.AND P2, PT, R132, c[0x0][0x3c8], PT ;  /* 0x0000f20084007a0c */ /* 0x000fe40003f46270 */
[----:B------:R-:W-:Y:S02]  /*18ff0*/  ISETP.GE.AND P1, PT, R137, c[0x0][0x3c8], PT ;  /* 0x0000f20089007a0c */ /* 0x000fe40003f26270 */
[----:B------:R-:W-:-:S09]  /*19000*/  ISETP.GE.AND P0, PT, R197, c[0x0][0x3c8], PT ;  /* 0x0000f200c5007a0c */ /* 0x000fd20003f06270 */
[CC--:B----4-:R-:W-:Y:S02]  /*19010*/  @!P2 LEA R8, P5, R132.reuse, R0.reuse, 0x1 ;  /* 0x000000008408a211 */ /* 0x0d0fe400078a08ff */
[-C--:B------:R-:W-:Y:S02]  /*19020*/  @!P1 LEA R6, P4, R201, R0.reuse, 0x1 ;  /* 0x00000000c9069211 */ /* 0x080fe400078808ff */
        /* <DEDUP_REMOVED lines=13> */
.L_x_1426:
        /* <DEDUP_REMOVED lines=33> */
.L_x_1514:
[----:B------:R-:W-:Y:S05]  /*19310*/  BRA.DIV ~URZ, `(.L_x_1441) ;  /* 0x000051027f007947 */ /* 0x000fea000b800000 */
[----:B------:R3:W4:Y:S02]  /*19320*/  SHFL.IDX PT, R0, R12, RZ, 0x1c1f ;  /* 0x001c1fff0c007589 */ /* 0x00072400000e0000 */
.L_x_1515:
        /* <DEDUP_REMOVED lines=8> */
[C---:B------:R-:W-:Y:S01]  /*193b0*/  IADD3 R14, R229.reuse, 0x60, RZ ;  /* 0x00000060e50e7810 */ /* 0x040fe20007ffe0ff */
[----:B----4-:R-:W-:Y:S01]  /*193c0*/  @!P0 IMAD.MOV.U32 R2, RZ, RZ, R0 ;  /* 0x000000ffff028224 */ /* 0x010fe200078e0000 */
[----:B------:R-:W-:Y:S01]  /*193d0*/  ISETP.GE.AND P2, PT, R6, c[0x0][0x3c8], PT ;  /* 0x0000f20006007a0c */ /* 0x000fe20003f46270 */
[----:B--2---:R-:W-:Y:S01]  /*193e0*/  @!P0 IMAD.MOV.U32 R3, RZ, RZ, R4 ;  /* 0x000000ffff038224 */ /* 0x004fe200078e0004 */
[C---:B------:R-:W-:Y:S02]  /*193f0*/  IADD3 R11, R229.reuse, 0x58, RZ ;  /* 0x00000058e50b7810 */ /* 0x040fe40007ffe0ff */
[C---:B------:R-:W-:Y:S01]  /*19400*/  IADD3 R10, R229.reuse, 0x70, RZ ;  /* 0x00000070e50a7810 */ /* 0x040fe20007ffe0ff */
[----:B------:R-:W-:Y:S01]  /*19410*/  @!P0 IMAD.WIDE R2, R229, 0x4, R2 ;  /* 0x00000004e5028825 */ /* 0x000fe200078e0202 */
[----:B------:R-:W-:-:S02]  /*19420*/  SHF.R.S32.HI R11, RZ, 0x1f, R11 ;  /* 0x0000001fff0b7819 */ /* 0x000fc4000001140b */
[C---:B------:R-:W-:Y:S02]  /*19430*/  IADD3 R15, R229.reuse, 0x60, RZ ;  /* 0x00000060e50f7810 */ /* 0x040fe40007ffe0ff */
[----:B------:R2:W-:Y:S01]  /*19440*/  @!P0 ST.E.64 [R2.64], R134 ;  /* 0x0000008602008985 */ /* 0x0005e2000c101b08 */
[----:B------:R-:W-:Y:S02]  /*19450*/  ISETP.GE.AND P0, PT, R8, c[0x0][0x3c8], PT ;  /* 0x0000f20008007a0c */ /* 0x000fe40003f06270 */
[----:B------:R-:W-:Y:S02]  /*19460*/  SHF.R.S32.HI R15, RZ, 0x1f, R15 ;  /* 0x0000001fff0f7819 */ /* 0x000fe4000001140f */
[C---:B------:R-:W-:Y:S02]  /*19470*/  IADD3 R16, R229.reuse, 0xa0, RZ ;  /* 0x000000a0e5107810 */ /* 0x040fe40007ffe0ff */
[C---:B------:R-:W-:Y:S02]  /*19480*/  IADD3 R18, R229.reuse, 0xa0, RZ ;  /* 0x000000a0e5127810 */ /* 0x040fe40007ffe0ff */
[----:B------:R-:W-:-:S02]  /*19490*/  IADD3 R17, R229, 0xb0, RZ ;  /* 0x000000b0e5117810 */ /* 0x000fc40007ffe0ff */
        /* <DEDUP_REMOVED lines=11> */
[----:B------:R-:W-:Y:S02]  /*19550*/  IADD3 R7, R229, 0x18, RZ ;  /* 0x00000018e5077810 */ /* 0x000fe40007ffe0ff */
[----:B------:R-:W-:Y:S01]  /*19560*/  ISETP.GE.AND P1, PT, R249, c[0x0][0x3c8], PT ;  /* 0x0000f200f9007a0c */ /* 0x000fe20003f26270 */
[----:B------:R2:W-:Y:S01]  /*19570*/  @!P0 ST.E.64 [R2.64], R144 ;  /* 0x0000009002008985 */ /* 0x0005e2000c101b08 */
[----:B------:R-:W-:Y:S02]  /*19580*/  SHF.R.S32.HI R7, RZ, 0x1f, R7 ;  /* 0x0000001fff077819 */ /* 0x000fe40000011407 */
[----:B------:R-:W-:Y:S02]  /*19590*/  SHF.R.S32.HI R8, RZ, 0x1f, R248 ;  /* 0x0000001fff087819 */ /* 0x000fe400000114f8 */
        /* <DEDUP_REMOVED lines=25> */
[----:B------:R-:W-:Y:S02]  /*19730*/  IADD3 R9, R229, 0x40, RZ ;  /* 0x00000040e5097810 */ /* 0x000fe40007ffe0ff */
[----:B------:R-:W-:Y:S01]  /*19740*/  ISETP.GE.AND P0, PT, R7, c[0x0][0x3c8], PT ;  /* 0x0000f20007007a0c */ /* 0x000fe20003f06270 */
[----:B------:R2:W-:Y:S01]  /*19750*/  @!P2 ST.E.64 [R2.64], R32 ;  /* 0x000000200200a985 */ /* 0x0005e2000c101b08 */
[----:B------:R-:W-:Y:S02]  /*19760*/  SHF.R.S32.HI R9, RZ, 0x1f, R9 ;  /* 0x0000001fff097819 */ /* 0x000fe40000011409 */
[----:B------:R-:W-:-:S04]  /*19770*/  IADD3 R6, R229, 0x50, RZ ;  /* 0x00000050e5067810 */ /* 0x000fc80007ffe0ff */
        /* <DEDUP_REMOVED lines=8> */
[----:B------:R-:W-:-:S02]  /*19800*/  ISETP.GE.AND P2, PT, R14, c[0x0][0x3c8], PT ;  /* 0x0000f2000e007a0c */ /* 0x000fc40003f46270 */
        /* <DEDUP_REMOVED lines=12> */
[C---:B------:R-:W-:Y:S02]  /*198d0*/  IADD3 R8, R229.reuse, 0x78, RZ ;  /* 0x00000078e5087810 */ /* 0x040fe40007ffe0ff */
[----:B------:R-:W-:Y:S01]  /*198e0*/  ISETP.GE.AND P3, PT, R10, c[0x0][0x3c8], PT ;  /* 0x0000f2000a007a0c */ /* 0x000fe20003f66270 */
[----:B------:R4:W-:Y:S01]  /*198f0*/  @!P4 ST.E.64 [R6.64], R48 ;  /* 0x000000300600c985 */ /* 0x0009e2000c101b08 */
[----:B------:R-:W-:Y:S02]  /*19900*/  IADD3 R11, R229, 0x68, RZ ;  /* 0x00000068e50b7810 */ /* 0x000fe40007ffe0ff */
[----:B------:R-:W-:Y:S02]  /*19910*/  ISETP.GE.AND P4, PT, R8, c[0x0][0x3c8], PT ;  /* 0x0000f20008007a0c */ /* 0x000fe40003f86270 */
[----:B------:R-:W-:-:S02]  /*19920*/  SHF.R.S32.HI R11, RZ, 0x1f, R11 ;  /* 0x0000001fff0b7819 */ /* 0x000fc4000001140b */
[----:B--2---:R-:W-:-:S04]  /*19930*/  @!P2 LEA R2, P5, R14, R0, 0x2 ;  /* 0x000000000e02a211 */ /* 0x004fc800078a10ff */
[----:B------:R-:W-:Y:S02]  /*19940*/  @!P2 LEA.HI.X R3, R14, R4, R15, 0x2, P5 ;  /* 0x000000040e03a211 */ /* 0x000fe400028f140f */
[----:B----4-:R-:W-:Y:S02]  /*19950*/  @!P1 LEA R6, P0, R9, R0, 0x2 ;  /* 0x0000000009069211 */ /* 0x010fe400078010ff */
[----:B------:R-:W-:Y:S01]  /*19960*/  IADD3 R14, R229, 0x80, RZ ;  /* 0x00000080e50e7810 */ /* 0x000fe20007ffe0ff */
[----:B------:R2:W-:Y:S01]  /*19970*/  @!P2 ST.E.64 [R2.64], R52 ;  /* 0x000000340200a985 */ /* 0x0005e2000c101b08 */
[----:B------:R-:W-:Y:S02]  /*19980*/  @!P1 LEA.HI.X R7, R9, R4, R11, 0x2, P0 ;  /* 0x0000000409079211 */ /* 0x000fe400000f140b */
[C---:B------:R-:W-:Y:S02]  /*19990*/  IADD3 R15, R229.reuse, 0x70, RZ ;  /* 0x00000070e50f7810 */ /* 0x040fe40007ffe0ff */
[----:B------:R-:W-:Y:S01]  /*199a0*/  IADD3 R9, R229, 0x88, RZ ;  /* 0x00000088e5097810 */ /* 0x000fe20007ffe0ff */
[----:B------:R4:W-:Y:S01]  /*199b0*/  @!P1 ST.E.64 [R6.64], R56 ;  /* 0x0000003806009985 */ /* 0x0009e2000c101b08 */
[----:B------:R-:W-:-:S02]  /*199c0*/  ISETP.GE.AND P2, PT, R14, c[0x0][0x3c8], PT ;  /* 0x0000f2000e007a0c */ /* 0x000fc40003f46270 */
[----:B------:R-:W-:Y:S02]  /*199d0*/  IADD3 R11, R229, 0x78, RZ ;  /* 0x00000078e50b7810 */ /* 0x000fe40007ffe0ff */
[----:B------:R-:W-:Y:S02]  /*199e0*/  SHF.R.S32.HI R15, RZ, 0x1f, R15 ;  /* 0x0000001fff0f7819 */ /* 0x000fe4000001140f */
[----:B------:R-:W-:Y:S02]  /*199f0*/  ISETP.GE.AND P1, PT, R9, c[0x0][0x3c8], PT ;  /* 0x0000f20009007a0c */ /* 0x000fe40003f26270 */
[----:B------:R-:W-:Y:S02]  /*19a00*/  SHF.R.S32.HI R11, RZ, 0x1f, R11 ;  /* 0x0000001fff0b7819 */ /* 0x000fe4000001140b */
[----:B--2---:R-:W-:-:S04]  /*19a10*/  @!P3 LEA R2, P5, R10, R0, 0x2 ;  /* 0x000000000a02b211 */ /* 0x004fc800078a10ff */
[----:B------:R-:W-:Y:S02]  /*19a20*/  @!P3 LEA.HI.X R3, R10, R4, R15, 0x2, P5 ;  /* 0x000000040a03b211 */ /* 0x000fe400028f140f */
[C---:B----4-:R-:W-:Y:S02]  /*19a30*/  @!P4 LEA R6, P0, R8.reuse, R0, 0x2 ;  /* 0x000000000806c211 */ /* 0x050fe400078010ff */
[C---:B------:R-:W-:Y:S01]  /*19a40*/  IADD3 R10, R229.reuse, 0x90, RZ ;  /* 0x00000090e50a7810 */ /* 0x040fe20007ffe0ff */
[----:B------:R2:W-:Y:S01]  /*19a50*/  @!P3 ST.E.64 [R2.64], R60 ;  /* 0x0000003c0200b985 */ /* 0x0005e2000c101b08 */
[----:B------:R-:W-:Y:S02]  /*19a60*/  @!P4 LEA.HI.X R7, R8, R4, R11, 0x2, P0 ;  /* 0x000000040807c211 */ /* 0x000fe400000f140b */
[C---:B------:R-:W-:Y:S02]  /*19a70*/  IADD3 R15, R229.reuse, 0x80, RZ ;  /* 0x00000080e50f7810 */ /* 0x040fe40007ffe0ff */
[----:B------:R-:W-:Y:S01]  /*19a80*/  IADD3 R8, R229, 0x98, RZ ;  /* 0x00000098e5087810 */ /* 0x000fe20007ffe0ff */
[----:B------:R4:W-:Y:S01]  /*19a90*/  @!P4 ST.E.64 [R6.64], R64 ;  /* 0x000000400600c985 */ /* 0x0009e2000c101b08 */
[----:B------:R-:W-:-:S02]  /*19aa0*/  ISETP.GE.AND P3, PT, R10, c[0x0][0x3c8], PT ;  /* 0x0000f2000a007a0c */ /* 0x000fc40003f66270 */
[----:B------:R-:W-:Y:S02]  /*19ab0*/  SHF.R.S32.HI R15, RZ, 0x1f, R15 ;  /* 0x0000001fff0f7819 */ /* 0x000fe4000001140f */
[----:B------:R-:W-:Y:S02]  /*19ac0*/  IADD3 R11, R229, 0x88, RZ ;  /* 0x00000088e50b7810 */ /* 0x000fe40007ffe0ff */
[----:B------:R-:W-:Y:S02]  /*19ad0*/  ISETP.GE.AND P4, PT, R8, c[0x0][0x3c8], PT ;  /* 0x0000f20008007a0c */ /* 0x000fe40003f86270 */
[----:B------:R-:W-:Y:S02]  /*19ae0*/  SHF.R.S32.HI R11, RZ, 0x1f, R11 ;  /* 0x0000001fff0b7819 */ /* 0x000fe4000001140b */
[----:B--2---:R-:W-:-:S04]  /*19af0*/  @!P2 LEA R2, P5, R14, R0, 0x2 ;  /* 0x000000000e02a211 */ /* 0x004fc800078a10ff */
[----:B------:R-:W-:Y:S02]  /*19b00*/  @!P2 LEA.HI.X R3, R14, R4, R15, 0x2, P5 ;  /* 0x000000040e03a211 */ /* 0x000fe400028f140f */
[----:B----4-:R-:W-:Y:S02]  /*19b10*/  @!P1 LEA R6, P0, R9, R0, 0x2 ;  /* 0x0000000009069211 */ /* 0x010fe400078010ff */
[----:B------:R-:W-:Y:S01]  /*19b20*/  IADD3 R14, R229, 0x90, RZ ;  /* 0x00000090e50e7810 */ /* 0x000fe20007ffe0ff */
[----:B------:R2:W-:Y:S01]  /*19b30*/  @!P2 ST.E.64 [R2.64], R68 ;  /* 0x000000440200a985 */ /* 0x0005e2000c101b08 */
[----:B------:R-:W-:Y:S02]  /*19b40*/  @!P1 LEA.HI.X R7, R9, R4, R11, 0x2, P0 ;  /* 0x0000000409079211 */ /* 0x000fe400000f140b */
[----:B------:R-:W-:Y:S02]  /*19b50*/  ISETP.GE.AND P2, PT, R16, c[0x0][0x3c8], PT ;  /* 0x0000f20010007a0c */ /* 0x000fe40003f46270 */
[C---:B------:R-:W-:Y:S01]  /*19b60*/  IADD3 R9, R229.reuse, 0x98, RZ ;  /* 0x00000098e5097810 */ /* 0x040fe20007ffe0ff */
[----:B------:R4:W-:Y:S01]  /*19b70*/  @!P1 ST.E.64 [R6.64], R72 ;  /* 0x0000004806009985 */ /* 0x0009e2000c101b08 */
[----:B------:R-:W-:-:S02]  /*19b80*/  IADD3 R11, R229, 0xa8, RZ ;  /* 0x000000a8e50b7810 */ /* 0x000fc40007ffe0ff */
[----:B------:R-:W-:Y:S02]  /*19b90*/  SHF.R.S32.HI R14, RZ, 0x1f, R14 ;  /* 0x0000001fff0e7819 */ /* 0x000fe4000001140e */
[----:B------:R-:W-:Y:S02]  /*19ba0*/  SHF.R.S32.HI R9, RZ, 0x1f, R9 ;  /* 0x0000001fff097819 */ /* 0x000fe40000011409 */
[----:B------:R-:W-:Y:S02]  /*19bb0*/  ISETP.GE.AND P1, PT, R11, c[0x0][0x3c8], PT ;  /* 0x0000f2000b007a0c */ /* 0x000fe40003f26270 */
[----:B------:R-:W-:-:S04]  /*19bc0*/  IADD3 R15, R229, 0xa8, RZ ;  /* 0x000000a8e50f7810 */ /* 0x000fc80007ffe0ff */
[----:B------:R-:W-:Y:S02]  /*19bd0*/  SHF.R.S32.HI R15, RZ, 0x1f, R15 ;  /* 0x0000001fff0f7819 */ /* 0x000fe4000001140f */
[----:B--2---:R-:W-:-:S04]  /*19be0*/  @!P3 LEA R2, P5, R10, R0, 0x2 ;  /* 0x000000000a02b211 */ /* 0x004fc800078a10ff */
[----:B------:R-:W-:Y:S02]  /*19bf0*/  @!P3 LEA.HI.X R3, R10, R4, R14, 0x2, P5 ;  /* 0x000000040a03b211 */ /* 0x000fe400028f140e */
[C---:B----4-:R-:W-:Y:S02]  /*19c00*/  @!P4 LEA R6, P0, R8.reuse, R0, 0x2 ;  /* 0x000000000806c211 */ /* 0x050fe400078010ff */
[----:B------:R-:W-:Y:S01]  /*19c10*/  IADD3 R10, R229, 0xb8, RZ ;  /* 0x000000b8e50a7810 */ /* 0x000fe20007ffe0ff */
[----:B------:R2:W-:Y:S01]  /*19c20*/  @!P3 ST.E.64 [R2.64], R76 ;  /* 0x0000004c0200b985 */ /* 0x0005e2000c101b08 */
[----:B------:R-:W-:Y:S02]  /*19c30*/  @!P4 LEA.HI.X R7, R8, R4, R9, 0x2, P0 ;  /* 0x000000040807c211 */ /* 0x000fe400000f1409 */
[----:B------:R-:W-:Y:S02]  /*19c40*/  ISETP.GE.AND P3, PT, R17, c[0x0][0x3c8], PT ;  /* 0x0000f20011007a0c */ /* 0x000fe40003f66270 */
[----:B------:R-:W-:Y:S01]  /*19c50*/  @!P1 LEA R8, P0, R11, R0, 0x2 ;  /* 0x000000000b089211 */ /* 0x000fe200078010ff */
[----:B------:R4:W-:Y:S01]  /*19c60*/  @!P4 ST.E.64 [R6.64], R80 ;  /* 0x000000500600c985 */ /* 0x0009e2000c101b08 */
[----:B------:R-:W-:-:S02]  /*19c70*/  ISETP.GE.AND P4, PT, R10, c[0x0][0x3c8], PT ;  /* 0x0000f2000a007a0c */ /* 0x000fc40003f86270 */
[----:B------:R-:W-:Y:S02]  /*19c80*/  IADD3 R14, R229, 0xc0, RZ ;  /* 0x000000c0e50e7810 */ /* 0x000fe40007ffe0ff */
[----:B------:R-:W-:Y:S02]  /*19c90*/  @!P1 LEA.HI.X R9, R11, R4, R15, 0x2, P0 ;  /* 0x000000040b099211 */ /* 0x000fe400000f140f */
[C---:B------:R-:W-:Y:S02]  /*19ca0*/  IADD3 R15, R229.reuse, 0xb8, RZ ;  /* 0x000000b8e50f7810 */ /* 0x040fe40007ffe0ff */
[----:B------:R-:W-:Y:S02]  /*19cb0*/  IADD3 R11, R229, 0xd0, RZ ;  /* 0x000000d0e50b7810 */ /* 0x000fe40007ffe0ff */
[----:B------:R-:W-:Y:S02]  /*19cc0*/  SHF.R.S32.HI R15, RZ, 0x1f, R15 ;  /* 0x0000001fff0f7819 */ /* 0x000fe4000001140f */
[----:B------:R-:W-:-:S02]  /*19cd0*/  ISETP.GE.AND P6, PT, R11, c[0x0][0x3c8], PT ;  /* 0x0000f2000b007a0c */ /* 0x000fc40003fc6270 */
[----:B--2---:R-:W-:-:S04]  /*19ce0*/  @!P2 LEA R2, P5, R16, R0, 0x2 ;  /* 0x000000001002a211 */ /* 0x004fc800078a10ff */
[----:B------:R-:W-:Y:S02]  /*19cf0*/  @!P2 LEA.HI.X R3, R16, R4, R18, 0x2, P5 ;  /* 0x000000041003a211 */ /* 0x000fe400028f1412 */
[C---:B------:R-:W-:Y:S02]  /*19d00*/  IADD3 R16, R229.reuse, 0xc8, RZ ;  /* 0x000000c8e5107810 */ /* 0x040fe40007ffe0ff */
[----:B------:R-:W-:Y:S01]  /*19d10*/  IADD3 R18, R229, 0xb0, RZ ;  /* 0x000000b0e5127810 */ /* 0x000fe20007ffe0ff */
[----:B------:R2:W-:Y:S01]  /*19d20*/  @!P2 ST.E.64 [R2.64], R84 ;  /* 0x000000540200a985 */ /* 0x0005e2000c101b08 */
[----:B------:R-:W-:Y:S02]  /*19d30*/  ISETP.GE.AND P2, PT, R14, c[0x0][0x3c8], PT ;  /* 0x0000f2000e007a0c */ /* 0x000fe40003f46270 */
[----:B----4-:R-:W-:Y:S01]  /*19d40*/  @!P3 LEA R6, P5, R17, R0, 0x2 ;  /* 0x000000001106b211 */ /* 0x010fe200078a10ff */
[----:B------:R4:W-:Y:S01]  /*19d50*/  @!P1 ST.E.64 [R8.64], R88 ;  /* 0x0000005808009985 */ /* 0x0009e2000c101b08 */
[----:B------:R-:W-:-:S02]  /*19d60*/  ISETP.GE.AND P1, PT, R16, c[0x0][0x3c8], PT ;  /* 0x0000f20010007a0c */ /* 0x000fc40003f26270 */
[----:B------:R-:W-:-:S04]  /*19d70*/  SHF.R.S32.HI R18, RZ, 0x1f, R18 ;  /* 0x0000001fff127819 */ /* 0x000fc80000011412 */
[----:B------:R-:W-:Y:S02]  /*19d80*/  @!P3 LEA.HI.X R7, R17, R4, R18, 0x2, P5 ;  /* 0x000000041107b211 */ /* 0x000fe400028f1412 */
[----:B------:R-:W-:-:S03]  /*19d90*/  IADD3 R17, R229, 0xc8, RZ ;  /* 0x000000c8e5117810 */ /* 0x000fc60007ffe0ff */
[----:B------:R5:W-:Y:S01]  /*19da0*/  @!P3 ST.E.64 [R6.64], R92 ;  /* 0x0000005c0600b985 */ /* 0x000be2000c101b08 */
[----:B------:R-:W-:Y:S02]  /*19db0*/  SHF.R.S32.HI R17, RZ, 0x1f, R17 ;  /* 0x0000001fff117819 */ /* 0x000fe40000011411 */
[----:B--2---:R-:W-:-:S04]  /*19dc0*/  @!P4 LEA R2, P0, R10, R0, 0x2 ;  /* 0x000000000a02c211 */ /* 0x004fc800078010ff */
[----:B------:R-:W-:Y:S02]  /*19dd0*/  @!P4 LEA.HI.X R3, R10, R4, R15, 0x2, P0 ;  /* 0x000000040a03c211 */ /* 0x000fe400000f140f */
[C---:B------:R-:W-:Y:S02]  /*19de0*/  IADD3 R15, R229.reuse, 0xc0, RZ ;  /* 0x000000c0e50f7810 */ /* 0x040fe40007ffe0ff */
[C---:B----4-:R-:W-:Y:S01]  /*19df0*/  @!P2 LEA R8, P0, R14.reuse, R0, 0x2 ;  /* 0x000000000e08a211 */ /* 0x050fe200078010ff */
[----:B------:R2:W-:Y:S01]  /*19e00*/  @!P4 ST.E.64 [R2.64], R96 ;  /* 0x000000600200c985 */ /* 0x0005e2000c101b08 */
[----:B------:R-:W-:Y:S02]  /*19e10*/  SHF.R.S32.HI R15, RZ, 0x1f, R15 ;  /* 0x0000001fff0f7819 */ /* 0x000fe4000001140f */
[----:B------:R-:W-:Y:S02]  /*19e20*/  IADD3 R10, R229, 0xd8, RZ ;  /* 0x000000d8e50a7810 */ /* 0x000fe40007ffe0ff */
[----:B------:R-:W-:-:S02]  /*19e30*/  @!P2 LEA.HI.X R9, R14, R4, R15, 0x2, P0 ;  /* 0x000000040e09a211 */ /* 0x000fc400000f140f */
[----:B------:R-:W-:Y:S02]  /*19e40*/  ISETP.GE.AND P5, PT, R10, c[0x0][0x3c8], PT ;  /* 0x0000f2000a007a0c */ /* 0x000fe40003fa6270 */
[C---:B------:R-:W-:Y:S01]  /*19e50*/  IADD3 R15, R229.reuse, 0xd0, RZ ;  /* 0x000000d0e50f7810 */ /* 0x040fe20007ffe0ff */
[----:B------:R-:W-:Y:S01]  /*19e60*/  @!P2 ST.E.64 [R8.64], R160 ;  /* 0x000000a00800a985 */ /* 0x000fe2000c101b08 */
[----:B------:R-:W-:Y:S02]  /*19e70*/  IADD3 R14, R229, 0xe0, RZ ;  /* 0x000000e0e50e7810 */ /* 0x000fe40007ffe0ff */
[----:B-----5:R-:W-:Y:S02]  /*19e80*/  @!P6 LEA R6, P0, R11, R0, 0x2 ;  /* 0x000000000b06e211 */ /* 0x020fe400078010ff */
[----:B------:R-:W-:Y:S02]  /*19e90*/  SHF.R.S32.HI R15, RZ, 0x1f, R15 ;  /* 0x0000001fff0f7819 */ /* 0x000fe4000001140f */
[----:B------:R-:W-:-:S02]  /*19ea0*/  ISETP.GE.AND P4, PT, R14, c[0x0][0x3c8], PT ;  /* 0x0000f2000e007a0c */ /* 0x000fc40003f86270 */
[----:B------:R-:W-:Y:S02]  /*19eb0*/  ISETP.GE.AND P2, PT, R252, c[0x0][0x3c8], PT ;  /* 0x0000f200fc007a0c */ /* 0x000fe40003f46270 */
[----:B------:R-:W-:Y:S02]  /*19ec0*/  @!P6 LEA.HI.X R7, R11, R4, R15, 0x2, P0 ;  /* 0x000000040b07e211 */ /* 0x000fe400000f140f */
[----:B------:R-:W-:Y:S02]  /*19ed0*/  IADD3 R11, R229, 0xd8, RZ ;  /* 0x000000d8e50b7810 */ /* 0x000fe40007ffe0ff */
[----:B------:R-:W-:Y:S02]  /*19ee0*/  ISETP.GE.AND P0, PT, R250, c[0x0][0x3c8], PT ;  /* 0x0000f200fa007a0c */ /* 0x000fe40003f06270 */
[----:B------:R-:W-:Y:S02]  /*19ef0*/  SHF.R.S32.HI R11, RZ, 0x1f, R11 ;  /* 0x0000001fff0b7819 */ /* 0x000fe4000001140b */
[----:B--2---:R-:W-:-:S02]  /*19f00*/  @!P1 LEA R2, P3, R16, R0, 0x2 ;  /* 0x0000000010029211 */ /* 0x004fc400078610ff */
[----:B------:R-:W-:Y:S02]  /*19f10*/  IADD3 R15, R229, 0xe0, RZ ;  /* 0x000000e0e50f7810 */ /* 0x000fe40007ffe0ff */
[----:B------:R-:W-:Y:S02]  /*19f20*/  @!P1 LEA.HI.X R3, R16, R4, R17, 0x2, P3 ;  /* 0x0000000410039211 */ /* 0x000fe400018f1411 */
[----:B------:R-:W-:Y:S02]  /*19f30*/  SHF.R.S32.HI R15, RZ, 0x1f, R15 ;  /* 0x0000001fff0f7819 */ /* 0x000fe4000001140f */
[----:B------:R-:W-:Y:S01]  /*19f40*/  SHF.R.S32.HI R16, RZ, 0x1f, R252 ;  /* 0x0000001fff107819 */ /* 0x000fe200000114fc */
[----:B------:R2:W-:Y:S01]  /*19f50*/  @!P1 ST.E.64 [R2.64], R100 ;  /* 0x0000006402009985 */ /* 0x0005e2000c101b08 */
[----:B------:R-:W-:-:S03]  /*19f60*/  ISETP.GE.AND P1, PT, R251, c[0x0][0x3c8], PT ;  /* 0x0000f200fb007a0c */ /* 0x000fc60003f26270 */
[----:B------:R4:W-:Y:S01]  /*19f70*/  @!P6 ST.E.64 [R6.64], R104 ;  /* 0x000000680600e985 */ /* 0x0009e2000c101b08 */
[----:B--2---:R-:W-:-:S04]  /*19f80*/  @!P5 LEA R2, P3, R10, R0, 0x2 ;  /* 0x000000000a02d211 */ /* 0x004fc800078610ff */
[----:B------:R-:W-:Y:S02]  /*19f90*/  @!P5 LEA.HI.X R3, R10, R4, R11, 0x2, P3 ;  /* 0x000000040a03d211 */ /* 0x000fe400018f140b */
[-C--:B------:R-:W-:Y:S02]  /*19fa0*/  @!P4 LEA R10, P6, R14, R0.reuse, 0x2 ;  /* 0x000000000e0ac211 */ /* 0x080fe400078c10ff */
[----:B------:R-:W-:Y:S01]  /*19fb0*/  @!P2 LEA R8, P3, R252, R0, 0x2 ;  /* 0x00000000fc08a211 */ /* 0x000fe200078610ff */
[----:B------:R2:W-:Y:S01]  /*19fc0*/  @!P5 ST.E.64 [R2.64], R108 ;  /* 0x0000006c0200d985 */ /* 0x0005e2000c101b08 */
[----:B------:R-:W-:Y:S02]  /*19fd0*/  @!P4 LEA.HI.X R11, R14, R4, R15, 0x2, P6 ;  /* 0x000000040e0bc211 */ /* 0x000fe400030f140f */
[----:B----4-:R-:W-:Y:S02]  /*19fe0*/  @!P1 LEA R6, P5, R251, R0, 0x2 ;  /* 0x00000000fb069211 */ /* 0x010fe400078a10ff */
[----:B------:R-:W-:Y:S01]  /*19ff0*/  SHF.R.S32.HI R15, RZ, 0x1f, R251 ;  /* 0x0000001fff0f7819 */ /* 0x000fe200000114fb */
[----:B------:R4:W-:Y:S01]  /*1a000*/  @!P4 ST.E.64 [R10.64], R164 ;  /* 0x000000a40a00c985 */ /* 0x0009e2000c101b08 */
[----:B------:R-:W-:-:S02]  /*1a010*/  @!P2 LEA.HI.X R9, R252, R4, R16, 0x2, P3 ;  /* 0x00000004fc09a211 */ /* 0x000fc400018f1410 */
[----:B------:R-:W-:Y:S02]  /*1a020*/  SHF.R.S32.HI R14, RZ, 0x1f, R250 ;  /* 0x0000001fff0e7819 */ /* 0x000fe400000114fa */
[----:B------:R-:W-:Y:S01]  /*1a030*/  @!P1 LEA.HI.X R7, R251, R4, R15, 0x2, P5 ;  /* 0x00000004fb079211 */ /* 0x000fe200028f140f */
[----:B------:R4:W-:Y:S04]  /*1a040*/  @!P2 ST.E.64 [R8.64], R162 ;  /* 0x000000a20800a985 */ /* 0x0009e8000c101b08 */
[----:B------:R4:W-:Y:S01]  /*1a050*/  @!P1 ST.E.64 [R6.64], R112 ;  /* 0x0000007006009985 */ /* 0x0009e2000c101b08 */
[----:B--2---:R-:W-:-:S04]  /*1a060*/  @!P0 LEA R2, P3, R250, R0, 0x2 ;  /* 0x00000000fa028211 */ /* 0x004fc800078610ff */
[----:B------:R-:W-:-:S05]  /*1a070*/  @!P0 LEA.HI.X R3, R250, R4, R14, 0x2, P3 ;  /* 0x00000004fa038211 */ /* 0x000fca00018f140e */
[----:B------:R4:W-:Y:S04]  /*1a080*/  @!P0 ST.E.64 [R2.64], R20 ;  /* 0x0000001402008985 */ /* 0x0009e8000c101b08 */
.L_x_1443:
[----:B------:R-:W-:Y:S05]  /*1a090*/  BSYNC B0 ;  /* 0x0000000000007941 */ /* 0x000fea0003800000 */
.L_x_1442:
[----:B------:R-:W-:Y:S05]  /*1a0a0*/  BRA.DIV ~URZ, `(.L_x_1444) ;  /* 0x000043d27f007947 */ /* 0x000fea000b800000 */
[----:B--2---:R2:W1:Y:S04]  /*1a0b0*/  SHFL.IDX PT, R4, R5, 0x1, 0x1c1f ;  /* 0x003c1f0005047f89 */ /* 0x00446800000e0000 */
[----:B----4-:R2:W4:Y:S02]  /*1a0c0*/  SHFL.IDX PT, R0, R12, 0x1, 0x1c1f ;  /* 0x003c1f000c007f89 */ /* 0x01052400000e0000 */
.L_x_1516:
        /* <DEDUP_REMOVED lines=8> */
[C---:B------:R-:W-:Y:S01]  /*1a150*/  IADD3 R10, R229.reuse, 0x18, RZ ;  /* 0x00000018e50a7810 */ /* 0x040fe20007ffe0ff */
        /* <DEDUP_REMOVED lines=30> */
[----:B--2---:R-:W-:Y:S02]  /*1a340*/  @!P4 LEA R8, P0, R249, R0, 0x2 ;  /* 0x00000000f908c211 */ /* 0x004fe400078010ff */
        /* <DEDUP_REMOVED lines=148> */
[----:B------:R-:W-:Y:S01]  /*1ac90*/  IADD3 R14, R229, 0xc8, RZ ;  /* 0x000000c8e50e7810 */ /* 0x000fe20007ffe0ff */
[----:B------:R1:W-:Y:S01]  /*1aca0*/  @!P1 ST.E.64 [R6.64], R78 ;  /* 0x0000004e06009985 */ /* 0x0003e2000c101b08 */
[----:B------:R-:W-:Y:S02]  /*1acb0*/  ISETP.GE.AND P3, PT, R5, c[0x0][0x3c8], PT ;  /* 0x0000f20005007a0c */ /* 0x000fe40003f66270 */
[----:B------:R-:W-:Y:S01]  /*1acc0*/  SHF.R.S32.HI R14, RZ, 0x1f, R14 ;  /* 0x0000001fff0e7819 */ /* 0x000fe2000001140e */
[----:B------:R2:W-:Y:S01]  /*1acd0*/  @!P0 ST.E.64 [R2.64], R62 ;  /* 0x0000003e02008985 */ /* 0x0005e2000c101b08 */
[C---:B------:R-:W-:Y:S02]  /*1ace0*/  IADD3 R11, R229.reuse, 0xd0, RZ ;  /* 0x000000d0e50b7810 */ /* 0x040fe40007ffe0ff */
[----:B------:R-:W-:Y:S02]  /*1acf0*/  IADD3 R13, R229, 0xe0, RZ ;  /* 0x000000e0e50d7810 */ /* 0x000fe40007ffe0ff */
[----:B------:R-:W-:-:S02]  /*1ad00*/  SHF.R.S32.HI R11, RZ, 0x1f, R11 ;  /* 0x0000001fff0b7819 */ /* 0x000fc4000001140b */
[----:B------:R-:W-:Y:S02]  /*1ad10*/  ISETP.GE.AND P2, PT, R13, c[0x0][0x3c8], PT ;  /* 0x0000f2000d007a0c */ /* 0x000fe40003f46270 */
[----:B------:R-:W-:Y:S02]  /*1ad20*/  ISETP.GE.AND P1, PT, R252, c[0x0][0x3c8], PT ;  /* 0x0000f200fc007a0c */ /* 0x000fe40003f26270 */
[----:B-1----:R-:W-:-:S04]  /*1ad30*/  @!P5 LEA R6, P0, R12, R0, 0x2 ;  /* 0x000000000c06d211 */ /* 0x002fc800078010ff */
[----:B------:R-:W-:Y:S02]  /*1ad40*/  @!P5 LEA.HI.X R7, R12, R4, R14, 0x2, P0 ;  /* 0x000000040c07d211 */ /* 0x000fe400000f140e */
[C---:B--2---:R-:W-:Y:S02]  /*1ad50*/  @!P4 LEA R2, P6, R10.reuse, R0, 0x2 ;  /* 0x000000000a02c211 */ /* 0x044fe400078c10ff */
[----:B------:R-:W-:Y:S01]  /*1ad60*/  ISETP.GE.AND P0, PT, R251, c[0x0][0x3c8], PT ;  /* 0x0000f200fb007a0c */ /* 0x000fe20003f06270 */
[----:B------:R-:W-:Y:S01]  /*1ad70*/  @!P5 ST.E.64 [R6.64], R82 ;  /* 0x000000520600d985 */ /* 0x000fe2000c101b08 */
[----:B------:R-:W-:Y:S02]  /*1ad80*/  @!P4 LEA.HI.X R3, R10, R4, R11, 0x2, P6 ;  /* 0x000000040a03c211 */ /* 0x000fe400030f140b */
[----:B------:R-:W-:Y:S02]  /*1ad90*/  @!P3 LEA R10, P5, R5, R0, 0x2 ;  /* 0x00000000050ab211 */ /* 0x000fe400078a10ff */
[C---:B------:R-:W-:Y:S01]  /*1ada0*/  IADD3 R12, R229.reuse, 0xd8, RZ ;  /* 0x000000d8e50c7810 */ /* 0x040fe20007ffe0ff */
[----:B------:R1:W-:Y:S01]  /*1adb0*/  @!P4 ST.E.64 [R2.64], R86 ;  /* 0x000000560200c985 */ /* 0x0003e2000c101b08 */
[----:B------:R-:W-:-:S02]  /*1adc0*/  IADD3 R14, R229, 0xe0, RZ ;  /* 0x000000e0e50e7810 */ /* 0x000fc40007ffe0ff */
[----:B------:R-:W-:Y:S02]  /*1add0*/  SHF.R.S32.HI R12, RZ, 0x1f, R12 ;  /* 0x0000001fff0c7819 */ /* 0x000fe4000001140c */
[----:B------:R-:W-:Y:S02]  /*1ade0*/  @!P2 LEA R8, P6, R13, R0, 0x2 ;  /* 0x000000000d08a211 */ /* 0x000fe400078c10ff */
        /* <DEDUP_REMOVED lines=22> */
.L_x_1424:
        /* <DEDUP_REMOVED lines=8> */
[----:B------:R-:W-:Y:S02]  /*1afd0*/  @P2 IADD3 R4, P0, R231, c[0x0][0x508], RZ ;  /* 0x00014200e7042a10 */ /* 0x000fe40007f1e0ff */
[----:B------:R2:W5:Y:S02]  /*1afe0*/  @P3 LDG.E R6, [R2.64] ;  /* 0x0000000802063981 */ /* 0x000564000c1e1900 */
[----:B------:R-:W-:-:S05]  /*1aff0*/  @P2 IADD3.X R5, R236, c[0x0][0x50c], RZ, P0, !PT ;  /* 0x00014300ec052a10 */ /* 0x000fca00007fe4ff */
[----:B------:R2:W5:Y:S01]  /*1b000*/  @P2 LDG.E R20, [R4.64] ;  /* 0x0000000804142981 */ /* 0x000562000c1e1900 */
[----:B------:R-:W-:-:S04]  /*1b010*/  ISETP.NE.AND P0, PT, R233, RZ, PT ;  /* 0x000000ffe900720c */ /* 0x000fc80003f05270 */
[----:B------:R-:W-:Y:S01]  /*1b020*/  SEL R19, R233, c[0x0][0x3d4], P0 ;  /* 0x0000f500e9137a07 */ /* 0x000fe20000000000 */
[----:B------:R-:W-:Y:S05]  /*1b030*/  @P2 BRA `(.L_x_1445) ;  /* 0x0000004000002947 */ /* 0x000fea0003800000 */
[----:B------:R-:W-:Y:S05]  /*1b040*/  @!P3 BRA `(.L_x_1445) ;  /* 0x000000300000b947 */ /* 0x000fea0003800000 */
[----:B------:R3:W4:Y:S04]  /*1b050*/  LDG.E R0, [R2.64] ;  /* 0x0000000802007981 */ /* 0x000728000c1e1900 */
[----:B--23--:R-:W4:Y:S02]  /*1b060*/  LDG.E R2, [R2.64+0x4] ;  /* 0x0000040802027981 */ /* 0x00cf24000c1e1900 */
[----:B----45:R-:W-:Y:S02]  /*1b070*/  IADD3 R20, -R0, R2, RZ ;  /* 0x0000000200147210 */ /* 0x030fe40007ffe1ff */
.L_x_1445:
[----:B--2---:R-:W2:Y:S01]  /*1b080*/  S2R R2, SR_TID.X ;  /* 0x0000000000027919 */ /* 0x004ea20000002100 */
[----:B------:R-:W-:Y:S01]  /*1b090*/  BSSY B0, `(.L_x_1446) ;  /* 0x0000036000007945 */ /* 0x000fe20003800000 */
[----:B------:R-:W-:Y:S02]  /*1b0a0*/  LOP3.LUT R12, R234, 0xffff, RZ, 0xc0, !PT ;  /* 0x0000ffffea0c7812 */ /* 0x000fe400078ec0ff */
[----:B------:R-:W-:-:S02]  /*1b0b0*/  SEL R13, R237, RZ, !P3 ;  /* 0x000000ffed0d7207 */ /* 0x000fc40005800000 */
[----:B------:R-:W-:Y:S02]  /*1b0c0*/  SEL R21, R238, RZ, !P3 ;  /* 0x000000ffee157207 */ /* 0x000fe40005800000 */
[----:B-----5:R-:W-:Y:S02]  /*1b0d0*/  SHF.R.S32.HI R18, RZ, 0x1f, R6 ;  /* 0x0000001fff127819 */ /* 0x020fe40000011406 */
        /* <DEDUP_REMOVED lines=21> */
[----:B------:R-:W-:Y:S01]  /*1b230*/  IMAD.WIDE.U32 R4, R4, R12, RZ ;  /* 0x0000000c04047225 */ /* 0x000fe200078e00ff */
[----:B------:R-:W-:-:S03]  /*1b240*/  IADD3 R3, R3, R8, RZ ;  /* 0x0000000803037210 */ /* 0x000fc60007ffe0ff */
[----:B------:R-:W-:Y:S02]  /*1b250*/  IMAD.IADD R9, R5, 0x1, R9 ;  /* 0x0000000105097824 */ /* 0x000fe400078e0209 */
[----:B------:R-:W-:-:S04]  /*1b260*/  @P0 IMAD.HI.U32 R17, R16, c[0x0][0x4ec], RZ ;  /* 0x00013b0010110a27 */ /* 0x000fc800078e00ff */
[-C--:B-----5:R-:W-:Y:S01]  /*1b270*/  IMAD R8, R15, R7.reuse, RZ ;  /* 0x000000070f087224 */ /* 0x0a0fe200078e02ff */
        /* <DEDUP_REMOVED lines=10> */
[----:B-1----:R-:W-:Y:S01]  /*1b320*/  IMAD R0, R11, R2, RZ ;  /* 0x000000020b007224 */ /* 0x002fe200078e02ff */
        /* <DEDUP_REMOVED lines=12> */
.L_x_1447:
[----:B------:R-:W-:Y:S05]  /*1b3f0*/  BSYNC B0 ;  /* 0x0000000000007941 */ /* 0x000fea0003800000 */
.L_x_1446:
[----:B------:R-:W-:-:S13]  /*1b400*/  ISETP.GT.AND P0, PT, R19, 0x1, PT ;  /* 0x000000011300780c */ /* 0x000fda0003f04270 */
[----:B------:R-:W-:Y:S05]  /*1b410*/  @P0 BRA `(.L_x_1439) ;  /* 0x000007f000000947 */ /* 0x000fea0003800000 */
[----:B------:R-:W-:Y:S01]  /*1b420*/  MOV R2, c[0x0][0x4e8] ;  /* 0x00013a0000027a02 */ /* 0x000fe20000000f00 */
[----:B-1----:R-:W-:Y:S01]  /*1b430*/  IMAD R0, R18, c[0x0][0x3a0], RZ ;  /* 0x0000e80012007a24 */ /* 0x002fe200078e02ff */
[----:B------:R-:W-:Y:S01]  /*1b440*/  IADD3 R4, R211, R225, RZ ;  /* 0x000000e1d3047210 */ /* 0x000fe20007ffe0ff */
        /* <DEDUP_REMOVED lines=30> */
.L_x_1517:
[----:B------:R-:W-:Y:S05]  /*1b630*/  BRA.DIV ~URZ, `(.L_x_1449) ;  /* 0x00002f727f007947 */ /* 0x000fea000b800000 */
[----:B------:R3:W4:Y:S02]  /*1b640*/  SHFL.IDX PT, R0, R14, RZ, 0x181f ;  /* 0x00181fff0e007589 */ /* 0x00072400000e0000 */
.L_x_1518:
        /* <DEDUP_REMOVED lines=20> */
.L_x_1451:
[----:B------:R-:W-:Y:S05]  /*1b790*/  BSYNC B0 ;  /* 0x0000000000007941 */ /* 0x000fea0003800000 */
.L_x_1450:
[----:B------:R-:W-:Y:S05]  /*1b7a0*/  BRA.DIV ~URZ, `(.L_x_1452) ;  /* 0x00002e627f007947 */ /* 0x000fea000b800000 */
[----:B--2---:R2:W1:Y:S04]  /*1b7b0*/  SHFL.IDX PT, R4, R5, 0x1, 0x181f ;  /* 0x00381f0005047f89 */ /* 0x00446800000e0000 */
[----:B----4-:R2:W4:Y:S02]  /*1b7c0*/  SHFL.IDX PT, R0, R14, 0x1, 0x181f ;  /* 0x00381f000e007f89 */ /* 0x01052400000e0000 */
.L_x_1519:
        /* <DEDUP_REMOVED lines=20> */
.L_x_1454:
[----:B------:R-:W-:Y:S05]  /*1b910*/  BSYNC B0 ;  /* 0x0000000000007941 */ /* 0x000fea0003800000 */
.L_x_1453:
[----:B------:R-:W-:Y:S05]  /*1b920*/  BRA.DIV ~URZ, `(.L_x_1455) ;  /* 0x00002da27f007947 */ /* 0x000fea000b800000 */
[----:B-1----:R1:W2:Y:S02]  /*1b930*/  SHFL.IDX PT, R4, R5, 0x2, 0x181f ;  /* 0x00581f0005047f89 */ /* 0x0022a400000e0000 */
.L_x_1520:
[----:B------:R-:W-:Y:S05]  /*1b940*/  BRA.DIV ~URZ, `(.L_x_1456) ;  /* 0x00002df27f007947 */ /* 0x000fea000b800000 */
[----:B----4-:R4:W1:Y:S02]  /*1b950*/  SHFL.IDX PT, R0, R14, 0x2, 0x181f ;  /* 0x00581f000e007f89 */ /* 0x01086400000e0000 */
.L_x_1521:
        /* <DEDUP_REMOVED lines=8> */
[CC--:B-1----:R-:W-:Y:S02]  /*1b9e0*/  @!P3 LEA R10, P4, R132.reuse, R0.reuse, 0x1 ;  /* 0x00000000840ab211 */ /* 0x0c2fe400078808ff */
        /* <DEDUP_REMOVED lines=11> */
.L_x_1458:
[----:B------:R-:W-:Y:S05]  /*1baa0*/  BSYNC B0 ;  /* 0x0000000000007941 */ /* 0x000fea0003800000 */
.L_x_1457:
[----:B------:R-:W-:Y:S05]  /*1bab0*/  BRA.DIV ~URZ, `(.L_x_1459) ;  /* 0x00002ce27f007947 */ /* 0x000fea000b800000 */
[----:B--2---:R2:W3:Y:S04]  /*1bac0*/  SHFL.IDX PT, R4, R5, 0x3, 0x181f ;  /* 0x00781f0005047f89 */ /* 0x0044e800000e0000 */
[----:B-1----:R2:W1:Y:S02]  /*1bad0*/  SHFL.IDX PT, R0, R14, 0x3, 0x181f ;  /* 0x00781f000e007f89 */ /* 0x00246400000e0000 */
.L_x_1522:
[----:B------:R-:W-:-:S04]  /*1bae0*/  IADD3 R2, R13, 0x60, RZ ;  /* 0x000000600d027810 */ /* 0x000fc80007ffe0ff */
        /* <DEDUP_REMOVED lines=18> */
.L_x_1439:
[----:B------:R-:W-:Y:S05]  /*1bc10*/  BSYNC B1 ;  /* 0x0000000000017941 */ /* 0x000fea0003800000 */
.L_x_1423:
        /* <DEDUP_REMOVED lines=13> */
.L_x_1523:
[----:B------:R-:W-:Y:S05]  /*1bcf0*/  BRA.DIV ~URZ, `(.L_x_1462) ;  /* 0x00002bd27f007947 */ /* 0x000fea000b800000 */
[----:B------:R3:W4:Y:S02]  /*1bd00*/  SHFL.IDX PT, R6, R98, 0x1, 0x1f ;  /* 0x00201f0062067f89 */ /* 0x00072400000e0000 */
.L_x_1524:
        /* <DEDUP_REMOVED lines=18> */
.L_x_1525:
        /* <DEDUP_REMOVED lines=16> */
.L_x_1526:
[----:B--2---:R-:W-:Y:S01]  /*1bf30*/  IMAD R0, R0, c[0x0][0x538], RZ ;  /* 0x00014e0000007a24 */ /* 0x004fe200078e02ff */
[----:B------:R-:W-:Y:S04]  /*1bf40*/  BSSY B1, `(.L_x_1465) ;  /* 0x00000c8000017945 */ /* 0x000fe80003800000 */
[----:B----4-:R-:W-:-:S04]  /*1bf50*/  IADD3 R6, R0, R6, RZ ;  /* 0x0000000600067210 */ /* 0x010fc80007ffe0ff */
[----:B------:R-:W-:-:S13]  /*1bf60*/  ISETP.GT.AND P0, PT, R6, R9, PT ;  /* 0x000000090600720c */ /* 0x000fda0003f04270 */
[----:B------:R-:W-:Y:S05]  /*1bf70*/  @P0 BRA `(.L_x_1466) ;  /* 0x0000025000000947 */ /* 0x000fea0003800000 */
.L_x_1470:
        /* <DEDUP_REMOVED lines=17> */
.L_x_1527:
        /* <DEDUP_REMOVED lines=16> */
.L_x_1528:
[----:B--2---:R-:W-:-:S05]  /*1c190*/  IMAD R0, R0, c[0x0][0x538], RZ ;  /* 0x00014e0000007a24 */ /* 0x004fca00078e02ff */
[----:B------:R-:W-:-:S04]  /*1c1a0*/  IADD3 R6, R0, R6, RZ ;  /* 0x0000000600067210 */ /* 0x000fc80007ffe0ff */
[----:B------:R-:W-:-:S13]  /*1c1b0*/  ISETP.GT.AND P0, PT, R6, R9, PT ;  /* 0x000000090600720c */ /* 0x000fda0003f04270 */
[----:B-1-3--:R-:W-:Y:S05]  /*1c1c0*/  @!P0 BRA `(.L_x_1470) ;  /* 0xfffffdb000008947 */ /* 0x00afea000383ffff */
.L_x_1466:
[----:B------:R-:W-:-:S05]  /*1c1d0*/  IADD3 R11, -R0, R6, RZ ;  /* 0x00000006000b7210 */ /* 0x000fca0007ffe1ff */
[----:B------:R-:W-:-:S05]  /*1c1e0*/  IMAD R0, R4, c[0x0][0x538], R11 ;  /* 0x00014e0004007a24 */ /* 0x000fca00078e020b */
[----:B------:R-:W-:Y:S01]  /*1c1f0*/  ISETP.GT.AND P0, PT, R0, R9, PT ;  /* 0x000000090000720c */ /* 0x000fe20003f04270 */
[----:B------:R-:W-:-:S12]  /*1c200*/  BRA.DIV ~URZ, `(.L_x_1471) ;  /* 0x00002b027f007947 */ /* 0x000fd8000b800000 */
[----:B------:R-:W-:-:S04]  /*1c210*/  VOTE.ANY R10, PT, !P0 ;  /* 0x00000000000a7806 */ /* 0x000fc800040e0100 */
.L_x_1529:
[----:B------:R-:W2:Y:S02]  /*1c220*/  POPC R6, R10 ;  /* 0x0000000a00067309 */ /* 0x000ea40000000000 */
[----:B--2---:R-:W-:Y:S01]  /*1c230*/  IADD3 R235, R6, R235, RZ ;  /* 0x000000eb06eb7210 */ /* 0x004fe20007ffe0ff */
[----:B------:R-:W-:Y:S05]  /*1c240*/  BRA.DIV ~URZ, `(.L_x_1472) ;  /* 0x00002b127f007947 */ /* 0x000fea000b800000 */
[----:B------:R2:W4:Y:S04]  /*1c250*/  SHFL.IDX PT, R7, R7, R6, 0x1f ;  /* 0x00001f0607077589 */ /* 0x00052800000e0000 */
[----:B------:R2:W1:Y:S02]  /*1c260*/  SHFL.IDX PT, R5, R8, R6, 0x1f ;  /* 0x00001f0608057589 */ /* 0x00046400000e0000 */
.L_x_1530:
[----:B------:R-:W-:Y:S01]  /*1c270*/  ISETP.NE.AND P0, PT, R10, RZ, PT ;  /* 0x000000ff0a00720c */ /* 0x000fe20003f05270 */
[----:B------:R-:W-:-:S12]  /*1c280*/  BSSY B0, `(.L_x_1473) ;  /* 0x0000005000007945 */ /* 0x000fd80003800000 */
[----:B------:R-:W-:Y:S05]  /*1c290*/  @!P0 BRA `(.L_x_1474) ;  /* 0x0000003000008947 */ /* 0x000fea0003800000 */
[----:B--2---:R-:W-:Y:S01]  /*1c2a0*/  IADD3 R6, R6, -0x1, RZ ;  /* 0xffffffff06067810 */ /* 0x004fe20007ffe0ff */
[----:B------:R-:W-:Y:S05]  /*1c2b0*/  BRA.DIV ~URZ, `(.L_x_1475) ;  /* 0x00002b727f007947 */ /* 0x000fea000b800000 */
[----:B------:R2:W3:Y:S02]  /*1c2c0*/  SHFL.IDX PT, R12, R4, R6, 0x1f ;  /* 0x00001f06040c7589 */ /* 0x0004e400000e0000 */
.L_x_1474:
[----:B------:R-:W-:Y:S05]  /*1c2d0*/  BSYNC B0 ;  /* 0x0000000000007941 */ /* 0x000fea0003800000 */
.L_x_1473:
        /* <DEDUP_REMOVED lines=67> */
.L_x_1477:
        /* <DEDUP_REMOVED lines=67> */
.L_x_1478:
[----:B------:R-:W-:Y:S05]  /*1cb40*/  BSYNC B0 ;  /* 0x0000000000007941 */ /* 0x000fea0003800000 */
.L_x_1476:
[----:B------:R-:W-:-:S04]  /*1cb50*/  LOP3.LUT R2, RZ, R2, RZ, 0x33, !PT ;  /* 0x00000002ff027212 */ /* 0x000fc800078e33ff */
[----:B------:R-:W-:Y:S01]  /*1cb60*/  IADD3 R233, R2, R7, RZ ;  /* 0x0000000702e97210 */ /* 0x000fe20007ffe0ff */
[----:B------:R-:W-:Y:S05]  /*1cb70*/  BRA `(.L_x_1479) ;  /* 0x0000004000007947 */ /* 0x000fea0003800000 */
.L_x_1467:
[----:B------:R-:W-:Y:S01]  /*1cb80*/  IMAD.MOV.U32 R232, RZ, RZ, R9 ;  /* 0x000000ffffe87224 */ /* 0x000fe200078e0009 */
[----:B------:R-:W-:Y:S01]  /*1cb90*/  MOV R234, RZ ;  /* 0x000000ff00ea7202 */ /* 0x000fe20000000f00 */
[----:B------:R-:W-:Y:S01]  /*1cba0*/  IMAD.MOV.U32 R233, RZ, RZ, RZ ;  /* 0x000000ffffe97224 */ /* 0x000fe200078e00ff */
[----:B------:R-:W-:Y:S02]  /*1cbb0*/  MOV R235, c[0x0][0x53c] ;  /* 0x00014f0000eb7a02 */ /* 0x000fe40000000f00 */
.L_x_1479:
[----:B------:R-:W-:Y:S05]  /*1cbc0*/  BSYNC B1 ;  /* 0x0000000000017941 */ /* 0x000fea0003800000 */
.L_x_1465:
[----:B------:R-:W-:Y:S01]  /*1cbd0*/  WARPSYNC 0xffffffff ;  /* 0xffffffff00007948 */ /* 0x000fe20003800000 */
[----:B------:R-:W-:Y:S01]  /*1cbe0*/  BAR.SYNC.DEFER_BLOCKING 0x4, 0x100 ;  /* 0x0104000000007b1d */ /* 0x000fe20000010000 */
[----:B------:R-:W-:-:S13]  /*1cbf0*/  ISETP.NE.AND P0, PT, R13, RZ, PT ;  /* 0x000000ff0d00720c */ /* 0x000fda0003f05270 */
[----:B------:R2:W-:Y:S04]  /*1cc00*/  @!P0 STS.128 [0x20080], R232 ;  /* 0x020080e8ff008388 */ /* 0x0005e80000000c00 */
[----:B------:R-:W-:Y:S06]  /*1cc10*/  BAR.ARV 0x5, 0x100 ;  /* 0x0144000000007b1d */ /* 0x000fec0000002000 */
.L_x_1460:
[----:B-1----:R-:W-:-:S13]  /*1cc20*/  ISETP.GE.AND P0, PT, R235, c[0x0][0x53c], PT ;  /* 0x00014f00eb007a0c */ /* 0x002fda0003f06270 */
[----:B--23--:R-:W-:Y:S01]  /*1cc30*/  @P0 CALL.REL.NOINC `(.L_x_1480) ;  /* 0x0000001000000944 */ /* 0x00cfe20003c00000 */
[----:B------:R-:W-:Y:S05]  /*1cc40*/  BRA `(.L_x_1481) ;  /* 0xfffe53f000007947 */ /* 0x000fea000383ffff */
.L_x_1480:
[----:B------:R-:W-:Y:S05]  /*1cc50*/  EXIT ;  /* 0x000000000000794d */ /* 0x000fea0003800000 */
.L_x_1277:
[----:B------:R-:W-:Y:S01]  /*1cc60*/  IMAD.MOV.U32 R0, RZ, RZ, R5 ;  /* 0x000000ffff007224 */ /* 0x000fe200078e0005 */
[----:B------:R-:W-:Y:S02]  /*1cc70*/  MOV R3, 0x1 ;  /* 0x0000000100037802 */ /* 0x000fe40000000f00 */
[----:B------:R-:W-:Y:S02]  /*1cc80*/  MOV R2, 0x1cca0 ;  /* 0x0001cca000027802 */ /* 0x000fe40000000f00 */
[----:B--2---:R-:W-:Y:S05]  /*1cc90*/  CALL.REL.NOINC `($__internal_25_$__cuda_sm70_shflsync_up_p) ;  /* 0x000022e000007944 */ /* 0x004fea0003c00000 */
[----:B------:R-:W-:Y:S01]  /*1cca0*/  MOV R0, R4 ;  /* 0x0000000400007202 */ /* 0x000fe20000000f00 */
[----:B------:R-:W-:Y:S05]  /*1ccb0*/  BRA `(.L_x_1482) ;  /* 0xfffe378000007947 */ /* 0x000fea000383ffff */
.L_x_1278:
[----:B------:R-:W-:Y:S01]  /*1ccc0*/  IMAD.MOV.U32 R0, RZ, RZ, R5 ;  /* 0x000000ffff007224 */ /* 0x000fe200078e0005 */
[----:B------:R-:W-:Y:S02]  /*1ccd0*/  MOV R3, 0x2 ;  /* 0x0000000200037802 */ /* 0x000fe40000000f00 */
[----:B------:R-:W-:Y:S02]  /*1cce0*/  MOV R2, 0x1cd00 ;  /* 0x0001cd0000027802 */ /* 0x000fe40000000f00 */
[----:B--2---:R-:W-:Y:S05]  /*1ccf0*/  CALL.REL.NOINC `($__internal_25_$__cuda_sm70_shflsync_up_p) ;  /* 0x0000228000007944 */ /* 0x004fea0003c00000 */
[----:B------:R-:W-:Y:S01]  /*1cd00*/  SEL R4, R4, RZ, P4 ;  /* 0x000000ff04047207 */ /* 0x000fe20002000000 */
[----:B------:R-:W-:Y:S01]  /*1cd10*/  IMAD.MOV.U32 R3, RZ, RZ, 0x4 ;  /* 0x00000004ff037424 */ /* 0x000fe200078e00ff */
[----:B------:R-:W-:-:S03]  /*1cd20*/  MOV R2, 0x1cd50 ;  /* 0x0001cd5000027802 */ /* 0x000fc60000000f00 */
[----:B------:R-:W-:Y:S02]  /*1cd30*/  IMAD.IADD R0, R5, 0x1, R4 ;  /* 0x0000000105007824 */ /* 0x000fe400078e0204 */
[----:B------:R-:W-:Y:S05]  /*1cd40*/  CALL.REL.NOINC `($__internal_25_$__cuda_sm70_shflsync_up_p) ;  /* 0x0000223000007944 */ /* 0x000fea0003c00000 */
        /* <DEDUP_REMOVED lines=12> */
[----:B------:R-:W-:Y:S02]  /*1ce10*/  MOV R200, 0x1f ;  /* 0x0000001f00c87802 */ /* 0x000fe40000000f00 */
[----:B------:R-:W-:Y:S01]  /*1ce20*/  MOV R3, 0x1ce60 ;  /* 0x0001ce6000037802 */ /* 0x000fe20000000f00 */
[----:B------:R-:W-:-:S04]  /*1ce30*/  IMAD.IADD R4, R0, 0x1, R4 ;  /* 0x0000000100047824 */ /* 0x000fc800078e0204 */
[----:B------:R-:W-:Y:S02]  /*1ce40*/  IMAD.MOV.U32 R0, RZ, RZ, R4 ;  /* 0x000000ffff007224 */ /* 0x000fe400078e0004 */
[----:B------:R-:W-:Y:S05]  /*1ce50*/  CALL.REL.NOINC `($__internal_24_$__cuda_sm70_shflsync_idx_p) ;  /* 0x000020a000007944 */ /* 0x000fea0003c00000 */
[----:B-1---5:R-:W-:Y:S05]  /*1ce60*/  BRA `(.L_x_1483) ;  /* 0xfffe36d000007947 */ /* 0x022fea000383ffff */
.L_x_1280:
[----:B------:R-:W-:Y:S02]  /*1ce70*/  SEL R0, RZ, 0x1, P0 ;  /* 0x00000001ff007807 */ /* 0x000fe40000000000 */
[----:B------:R-:W-:Y:S02]  /*1ce80*/  MOV R2, 0x1cea0 ;  /* 0x0001cea000027802 */ /* 0x000fe40000000f00 */
[----:B--2---:R-:W-:Y:S05]  /*1ce90*/  CALL.REL.NOINC `($__internal_26_$__cuda_sm70_votesync_ballot) ;  /* 0x0000214000007944 */ /* 0x004fea0003c00000 */
[----:B------:R-:W-:Y:S01]  /*1cea0*/  MOV R10, R0 ;  /* 0x00000000000a7202 */ /* 0x000fe20000000f00 */
[----:B------:R-:W-:Y:S05]  /*1ceb0*/  BRA `(.L_x_1484) ;  /* 0xfffe371000007947 */ /* 0x000fea000383ffff */
.L_x_1281:
[----:B------:R-:W-:Y:S01]  /*1cec0*/  IMAD.MOV.U32 R0, RZ, RZ, R9 ;  /* 0x000000ffff007224 */ /* 0x000fe200078e0009 */
[----:B------:R-:W-:Y:S01]  /*1ced0*/  MOV R2, R5 ;  /* 0x0000000500027202 */ /* 0x000fe20000000f00 */
[----:B------:R-:W-:Y:S01]  /*1cee0*/  IMAD.MOV.U32 R200, RZ, RZ, 0x1f ;  /* 0x0000001fffc87424 */ /* 0x000fe200078e00ff */
[----:B------:R-:W-:Y:S02]  /*1cef0*/  MOV R3, 0x1cf10 ;  /* 0x0001cf1000037802 */ /* 0x000fe40000000f00 */
[----:B------:R-:W-:Y:S05]  /*1cf00*/  CALL.REL.NOINC `($__internal_24_$__cuda_sm70_shflsync_idx_p) ;  /* 0x00001ff000007944 */ /* 0x000fea0003c00000 */
[----:B------:R-:W-:Y:S01]  /*1cf10*/  IMAD.MOV.U32 R12, RZ, RZ, R0 ;  /* 0x000000ffff0c7224 */ /* 0x000fe200078e0000 */
[----:B------:R-:W-:Y:S01]  /*1cf20*/  MOV R0, R8 ;  /* 0x0000000800007202 */ /* 0x000fe20000000f00 */
[----:B------:R-:W-:Y:S01]  /*1cf30*/  IMAD.MOV.U32 R6, RZ, RZ, RZ ;  /* 0x000000ffff067224 */ /* 0x000fe200078e00ff */
[----:B------:R-:W-:Y:S01]  /*1cf40*/  MOV R2, R5 ;  /* 0x0000000500027202 */ /* 0x000fe20000000f00 */
[----:B------:R-:W-:Y:S01]  /*1cf50*/  IMAD.MOV.U32 R200, RZ, RZ, 0x1f ;  /* 0x0000001fffc87424 */ /* 0x000fe200078e00ff */
[----:B------:R-:W-:-:S02]  /*1cf60*/  MOV R3, 0x1cf80 ;  /* 0x0001cf8000037802 */ /* 0x000fc40000000f00 */
[----:B-1---5:R-:W-:Y:S05]  /*1cf70*/  CALL.REL.NOINC `($__internal_24_$__cuda_sm70_shflsync_idx_p) ;  /* 0x00001f8000007944 */ /* 0x022fea0003c00000 */
[----:B------:R-:W-:Y:S01]  /*1cf80*/  MOV R9, R0 ;  /* 0x0000000000097202 */ /* 0x000fe20000000f00 */
[----:B-1---5:R-:W-:Y:S05]  /*1cf90*/  BRA `(.L_x_1485) ;  /* 0xfffe369000007947 */ /* 0x022fea000383ffff */
.L_x_1284:
[----:B------:R-:W-:Y:S01]  /*1cfa0*/  IMAD.MOV.U32 R0, RZ, RZ, R4 ;  /* 0x000000ffff007224 */ /* 0x000fe200078e0004 */
[----:B------:R-:W-:-:S02]  /*1cfb0*/  MOV R200, 0x1f ;  /* 0x0000001f00c87802 */ /* 0x000fc40000000f00 */
[----:B------:R-:W-:Y:S02]  /*1cfc0*/  MOV R3, 0x1cfe0 ;  /* 0x0001cfe000037802 */ /* 0x000fe40000000f00 */
[----:B-123--:R-:W-:Y:S05]  /*1cfd0*/  CALL.REL.NOINC `($__internal_24_$__cuda_sm70_shflsync_idx_p) ;  /* 0x00001f2000007944 */ /* 0x00efea0003c00000 */
[----:B------:R-:W-:Y:S01]  /*1cfe0*/  MOV R6, R0 ;  /* 0x0000000000067202 */ /* 0x000fe20000000f00 */
[----:B-1---5:R-:W-:Y:S05]  /*1cff0*/  BRA `(.L_x_1283) ;  /* 0xfffe369000007947 */ /* 0x022fea000383ffff */
.L_x_1317:
[----:B------:R-:W-:Y:S01]  /*1d000*/  IMAD.MOV.U32 R0, RZ, RZ, R5 ;  /* 0x000000ffff007224 */ /* 0x000fe200078e0005 */
[----:B------:R-:W-:Y:S01]  /*1d010*/  MOV R2, RZ ;  /* 0x000000ff00027202 */ /* 0x000fe20000000f00 */
[----:B------:R-:W-:Y:S01]  /*1d020*/  IMAD.MOV.U32 R200, RZ, RZ, 0x181f ;  /* 0x0000181fffc87424 */ /* 0x000fe200078e00ff */
[----:B------:R-:W-:Y:S02]  /*1d030*/  MOV R3, 0x1d050 ;  /* 0x0001d05000037802 */ /* 0x000fe40000000f00 */
[----:B-----5:R-:W-:Y:S05]  /*1d040*/  CALL.REL.NOINC `($__internal_24_$__cuda_sm70_shflsync_idx_p) ;  /* 0x00001eb000007944 */ /* 0x020fea0003c00000 */
[----:B-----5:R-:W-:Y:S01]  /*1d050*/  MOV R4, R0 ;  /* 0x0000000000047202 */ /* 0x020fe20000000f00 */
[----:B-1----:R-:W-:Y:S05]  /*1d060*/  BRA `(.L_x_1486) ;  /* 0xfffe9c9000007947 */ /* 0x002fea000383ffff */
.L_x_1318:
[----:B------:R-:W-:Y:S01]  /*1d070*/  IMAD.MOV.U32 R0, RZ, RZ, R12 ;  /* 0x000000ffff007224 */ /* 0x000fe200078e000c */
[----:B------:R-:W-:Y:S01]  /*1d080*/  MOV R2, RZ ;  /* 0x000000ff00027202 */ /* 0x000fe20000000f00 */
[----:B------:R-:W-:Y:S01]  /*1d090*/  IMAD.MOV.U32 R200, RZ, RZ, 0x181f ;  /* 0x0000181fffc87424 */ /* 0x000fe200078e00ff */
[----:B------:R-:W-:Y:S02]  /*1d0a0*/  MOV R3, 0x1d0c0 ;  /* 0x0001d0c000037802 */ /* 0x000fe40000000f00 */
[----:B-12--5:R-:W-:Y:S05]  /*1d0b0*/  CALL.REL.NOINC `($__internal_24_$__cuda_sm70_shflsync_idx_p) ;  /* 0x00001e4000007944 */ /* 0x026fea0003c00000 */
[----:B-1---5:R-:W-:Y:S05]  /*1d0c0*/  BRA `(.L_x_1487) ;  /* 0xfffe9c5000007947 */ /* 0x022fea000383ffff */
.L_x_1321:
[----:B----4-:R-:W-:Y:S01]  /*1d0d0*/  IMAD.MOV.U32 R0, RZ, RZ, R5 ;  /* 0x000000ffff007224 */ /* 0x010fe200078e0005 */
[----:B--2---:R-:W-:Y:S01]  /*1d0e0*/  MOV R2, 0x1 ;  /* 0x0000000100027802 */ /* 0x004fe20000000f00 */
[----:B------:R-:W-:Y:S01]  /*1d0f0*/  IMAD.MOV.U32 R200, RZ, RZ, 0x181f ;  /* 0x0000181fffc87424 */ /* 0x000fe200078e00ff */
[----:B------:R-:W-:-:S02]  /*1d100*/  MOV R3, 0x1d120 ;  /* 0x0001d12000037802 */ /* 0x000fc40000000f00 */
[----:B-1-3-5:R-:W-:Y:S05]  /*1d110*/  CALL.REL.NOINC `($__internal_24_$__cuda_sm70_shflsync_idx_p) ;  /* 0x00001de000007944 */ /* 0x02afea0003c00000 */
[----:B-----5:R-:W-:Y:S01]  /*1d120*/  IMAD.MOV.U32 R4, RZ, RZ, R0 ;  /* 0x000000ffff047224 */ /* 0x020fe200078e0000 */
[----:B------:R-:W-:Y:S01]  /*1d130*/  MOV R2, 0x1 ;  /* 0x0000000100027802 */ /* 0x000fe20000000f00 */
[----:B------:R-:W-:Y:S01]  /*1d140*/  IMAD.MOV.U32 R0, RZ, RZ, R12 ;  /* 0x000000ffff007224 */ /* 0x000fe200078e000c */
[----:B------:R-:W-:-:S02]  /*1d150*/  MOV R200, 0x181f ;  /* 0x0000181f00c87802 */ /* 0x000fc40000000f00 */
[----:B------:R-:W-:Y:S02]  /*1d160*/  MOV R3, 0x1d180 ;  /* 0x0001d18000037802 */ /* 0x000fe40000000f00 */
[----:B-1----:R-:W-:Y:S05]  /*1d170*/  CALL.REL.NOINC `($__internal_24_$__cuda_sm70_shflsync_idx_p) ;  /* 0x00001d8000007944 */ /* 0x002fea0003c00000 */
[----:B-1---5:R-:W-:Y:S05]  /*1d180*/  BRA `(.L_x_1488) ;  /* 0xfffe9d2000007947 */ /* 0x022fea000383ffff */
.L_x_1324:
[----:B----4-:R-:W-:Y:S01]  /*1d190*/  IMAD.MOV.U32 R0, RZ, RZ, R5 ;  /* 0x000000ffff007224 */ /* 0x010fe200078e0005 */
[----:B-1----:R-:W-:Y:S01]  /*1d1a0*/  MOV R2, 0x2 ;  /* 0x0000000200027802 */ /* 0x002fe20000000f00 */
[----:B------:R-:W-:Y:S01]  /*1d1b0*/  IMAD.MOV.U32 R200, RZ, RZ, 0x181f ;  /* 0x0000181fffc87424 */ /* 0x000fe200078e00ff */
[----:B------:R-:W-:Y:S02]  /*1d1c0*/  MOV R3, 0x1d1e0 ;  /* 0x0001d1e000037802 */ /* 0x000fe40000000f00 */
[----:B--23-5:R-:W-:Y:S05]  /*1d1d0*/  CALL.REL.NOINC `($__internal_24_$__cuda_sm70_shflsync_idx_p) ;  /* 0x00001d2000007944 */ /* 0x02cfea0003c00000 */
[----:B-----5:R-:W-:Y:S01]  /*1d1e0*/  MOV R4, R0 ;  /* 0x0000000000047202 */ /* 0x020fe20000000f00 */
[----:B-1----:R-:W-:Y:S05]  /*1d1f0*/  BRA `(.L_x_1489) ;  /* 0xfffe9e3000007947 */ /* 0x002fea000383ffff */
.L_x_1325:
[----:B----4-:R-:W-:Y:S01]  /*1d200*/  IMAD.MOV.U32 R0, RZ, RZ, R12 ;  /* 0x000000ffff007224 */ /* 0x010fe200078e000c */
[----:B------:R-:W-:Y:S01]  /*1d210*/  MOV R2, 0x2 ;  /* 0x0000000200027802 */ /* 0x000fe20000000f00 */
[----:B------:R-:W-:Y:S01]  /*1d220*/  IMAD.MOV.U32 R200, RZ, RZ, 0x181f ;  /* 0x0000181fffc87424 */ /* 0x000fe200078e00ff */
[----:B------:R-:W-:Y:S02]  /*1d230*/  MOV R3, 0x1d250 ;  /* 0x0001d25000037802 */ /* 0x000fe40000000f00 */
[----:B-123-5:R-:W-:Y:S05]  /*1d240*/  CALL.REL.NOINC `($__internal_24_$__cuda_sm70_shflsync_idx_p) ;  /* 0x00001cb000007944 */ /* 0x02efea0003c00000 */
[----:B-1---5:R-:W-:Y:S05]  /*1d250*/  BRA `(.L_x_1490) ;  /* 0xfffe9df000007947 */ /* 0x022fea000383ffff */
.L_x_1328:
[----:B-1----:R-:W-:Y:S01]  /*1d260*/  IMAD.MOV.U32 R0, RZ, RZ, R5 ;  /* 0x000000ffff007224 */ /* 0x002fe200078e0005 */
[----:B------:R-:W-:Y:S01]  /*1d270*/  MOV R2, 0x3 ;  /* 0x0000000300027802 */ /* 0x000fe20000000f00 */
[----:B------:R-:W-:Y:S01]  /*1d280*/  IMAD.MOV.U32 R200, RZ, RZ, 0x181f ;  /* 0x0000181fffc87424 */ /* 0x000fe200078e00ff */
[----:B------:R-:W-:-:S02]  /*1d290*/  MOV R3, 0x1d2b0 ;  /* 0x0001d2b000037802 */ /* 0x000fc40000000f00 */
[----:B--2345:R-:W-:Y:S05]  /*1d2a0*/  CALL.REL.NOINC `($__internal_24_$__cuda_sm70_shflsync_idx_p) ;  /* 0x00001c5000007944 */ /* 0x03cfea0003c00000 */
[----:B-----5:R-:W-:Y:S01]  /*1d2b0*/  IMAD.MOV.U32 R4, RZ, RZ, R0 ;  /* 0x000000ffff047224 */ /* 0x020fe200078e0000 */
[----:B------:R-:W-:Y:S01]  /*1d2c0*/  MOV R2, 0x3 ;  /* 0x0000000300027802 */ /* 0x000fe20000000f00 */
[----:B------:R-:W-:Y:S01]  /*1d2d0*/  IMAD.MOV.U32 R0, RZ, RZ, R12 ;  /* 0x000000ffff007224 */ /* 0x000fe200078e000c */
[----:B------:R-:W-:-:S02]  /*1d2e0*/  MOV R200, 0x181f ;  /* 0x0000181f00c87802 */ /* 0x000fc40000000f00 */
[----:B------:R-:W-:Y:S02]  /*1d2f0*/  MOV R3, 0x1d310 ;  /* 0x0001d31000037802 */ /* 0x000fe40000000f00 */
[----:B-1----:R-:W-:Y:S05]  /*1d300*/  CALL.REL.NOINC `($__internal_24_$__cuda_sm70_shflsync_idx_p) ;  /* 0x00001bf000007944 */ /* 0x002fea0003c00000 */
[----:B-1---5:R-:W-:Y:S05]  /*1d310*/  BRA `(.L_x_1491) ;  /* 0xfffe9ec000007947 */ /* 0x022fea000383ffff */
.L_x_1395:
[----:B------:R-:W-:Y:S01]  /*1d320*/  IMAD.MOV.U32 R2, RZ, RZ, RZ ;  /* 0x000000ffff027224 */ /* 0x000fe200078e00ff */
[----:B------:R-:W-:Y:S02]  /*1d330*/  MOV R200, 0x181f ;  /* 0x0000181f00c87802 */ /* 0x000fe40000000f00 */
[----:B------:R-:W-:Y:S02]  /*1d340*/  MOV R3, 0x1d360 ;  /* 0x0001d36000037802 */ /* 0x000fe40000000f00 */
[----:B------:R-:W-:Y:S05]  /*1d350*/  CALL.REL.NOINC `($__internal_24_$__cuda_sm70_shflsync_idx_p) ;  /* 0x00001ba000007944 */ /* 0x000fea0003c00000 */
[----:B-----5:R-:W-:Y:S01]  /*1d360*/  MOV R4, R0 ;  /* 0x0000000000047202 */ /* 0x020fe20000000f00 */
[----:B-1----:R-:W-:Y:S05]  /*1d370*/  BRA `(.L_x_1492) ;  /* 0xffff409000007947 */ /* 0x002fea000383ffff */
.L_x_1396:
[----:B-1----:R-:W-:Y:S01]  /*1d380*/  IMAD.MOV.U32 R0, RZ, RZ, R5 ;  /* 0x000000ffff007224 */ /* 0x002fe200078e0005 */
[----:B------:R-:W-:Y:S01]  /*1d390*/  MOV R2, RZ ;  /* 0x000000ff00027202 */ /* 0x000fe20000000f00 */
[----:B------:R-:W-:Y:S01]  /*1d3a0*/  IMAD.MOV.U32 R200, RZ, RZ, 0x181f ;  /* 0x0000181fffc87424 */ /* 0x000fe200078e00ff */
[----:B------:R-:W-:Y:S02]  /*1d3b0*/  MOV R3, 0x1d3d0 ;  /* 0x0001d3d000037802 */ /* 0x000fe40000000f00 */
[----:B--2---:R-:W-:Y:S05]  /*1d3c0*/  CALL.REL.NOINC `($__internal_24_$__cuda_sm70_shflsync_idx_p) ;  /* 0x00001b3000007944 */ /* 0x004fea0003c00000 */
[----:B-1---5:R-:W-:Y:S05]  /*1d3d0*/  BRA `(.L_x_1493) ;  /* 0xffff405000007947 */ /* 0x022fea000383ffff */
.L_x_1397:
[----:B------:R-:W-:Y:S01]  /*1d3e0*/  IMAD.MOV.U32 R0, RZ, RZ, R4 ;  /* 0x000000ffff007224 */ /* 0x000fe200078e0004 */
[----:B------:R-:W-:Y:S01]  /*1d3f0*/  MOV R2, RZ ;  /* 0x000000ff00027202 */ /* 0x000fe20000000f00 */
[----:B------:R-:W-:Y:S01]  /*1d400*/  IMAD.MOV.U32 R200, RZ, RZ, 0x1c1f ;  /* 0x00001c1fffc87424 */ /* 0x000fe200078e00ff */
[----:B------:R-:W-:-:S02]  /*1d410*/  MOV R3, 0x1d430 ;  /* 0x0001d43000037802 */ /* 0x000fc40000000f00 */
[----:B------:R-:W-:Y:S05]  /*1d420*/  CALL.REL.NOINC `($__internal_24_$__cuda_sm70_shflsync_idx_p) ;  /* 0x00001ad000007944 */ /* 0x000fea0003c00000 */
[----:B-1---5:R-:W-:Y:S05]  /*1d430*/  BRA `(.L_x_1494) ;  /* 0xffff421000007947 */ /* 0x022fea000383ffff */
.L_x_1398:
[----:B------:R-:W-:Y:S01]  /*1d440*/  IMAD.MOV.U32 R0, RZ, RZ, R4 ;  /* 0x000000ffff007224 */ /* 0x000fe200078e0004 */
[----:B------:R-:W-:Y:S01]  /*1d450*/  MOV R2, 0x1 ;  /* 0x0000000100027802 */ /* 0x000fe20000000f00 */
[----:B------:R-:W-:Y:S01]  /*1d460*/  IMAD.MOV.U32 R200, RZ, RZ, 0x1c1f ;  /* 0x00001c1fffc87424 */ /* 0x000fe200078e00ff */
[----:B------:R-:W-:-:S02]  /*1d470*/  MOV R3, 0x1d490 ;  /* 0x0001d49000037802 */ /* 0x000fc40000000f00 */
[----:B-1----:R-:W-:Y:S05]  /*1d480*/  CALL.REL.NOINC `($__internal_24_$__cuda_sm70_shflsync_idx_p) ;  /* 0x00001a7000007944 */ /* 0x002fea0003c00000 */
[----:B------:R-:W-:Y:S01]  /*1d490*/  IMAD.IADD R0, R5, 0x1, R0 ;  /* 0x0000000105007824 */ /* 0x000fe200078e0200 */
[----:B------:R-:W-:-:S04]  /*1d4a0*/  FMNMX.FTZ R2, R10, R11, !PT ;  /* 0x0000000b0a027209 */ /* 0x000fc80007810000 */
[----:B------:R-:W-:Y:S02]  /*1d4b0*/  IMNMX R0, R6, R0, PT ;  /* 0x0000000006007217 */ /* 0x000fe40003800200 */
[----:B------:R-:W-:Y:S02]  /*1d4c0*/  FMNMX.FTZ R2, R12, R2, !PT ;  /* 0x000000020c027209 */ /* 0x000fe40007810000 */
[C---:B------:R-:W-:Y:S02]  /*1d4d0*/  ISETP.GT.AND P1, PT, R0.reuse, RZ, PT ;  /* 0x000000ff0000720c */ /* 0x040fe40003f24270 */
[C---:B------:R-:W-:Y:S02]  /*1d4e0*/  ISETP.GT.AND P0, PT, R0.reuse, 0x1, PT ;  /* 0x000000010000780c */ /* 0x040fe40003f04270 */
[----:B------:R-:W-:Y:S02]  /*1d4f0*/  ISETP.GT.AND P2, PT, R0, 0x8, PT ;  /* 0x000000080000780c */ /* 0x000fe40003f44270 */
[----:B------:R-:W-:-:S02]  /*1d500*/  FSEL R6, R30, -INF , P1 ;  /* 0xff8000001e067808 */ /* 0x000fc40000800000 */
[----:B------:R-:W-:Y:S02]  /*1d510*/  FSEL R7, R28, -INF , P0 ;  /* 0xff8000001c077808 */ /* 0x000fe40000000000 */
[----:B------:R-:W-:Y:S02]  /*1d520*/  ISETP.GT.AND P0, PT, R0, 0x9, PT ;  /* 0x000000090000780c */ /* 0x000fe40003f04270 */
[----:B------:R-:W-:Y:S02]  /*1d530*/  FSEL R9, R22, -INF , P2 ;  /* 0xff80000016097808 */ /* 0x000fe40001000000 */
[----:B------:R-:W-:Y:S02]  /*1d540*/  FMNMX.FTZ R3, R6, R7, !PT ;  /* 0x0000000706037209 */ /* 0x000fe40007810000 */
[----:B------:R-:W-:Y:S02]  /*1d550*/  FMNMX.FTZ R5, R13, R2, !PT ;  /* 0x000000020d057209 */ /* 0x000fe40007810000 */
[----:B------:R-:W-:-:S02]  /*1d560*/  ISETP.GT.AND P1, PT, R0, 0x10, PT ;  /* 0x000000100000780c */ /* 0x000fc40003f24270 */
[----:B------:R-:W-:Y:S02]  /*1d570*/  FSEL R8, R27, -INF , P0 ;  /* 0xff8000001b087808 */ /* 0x000fe40000000000 */
[----:B------:R-:W-:Y:S02]  /*1d580*/  FMNMX.FTZ R2, R9, R3, !PT ;  /* 0x0000000309027209 */ /* 0x000fe40007810000 */
[----:B------:R-:W-:Y:S02]  /*1d590*/  FMNMX.FTZ R134, R14, R5, !PT ;  /* 0x000000050e867209 */ /* 0x000fe40007810000 */
[----:B------:R-:W-:Y:S02]  /*1d5a0*/  ISETP.GT.AND P0, PT, R0, 0x11, PT ;  /* 0x000000110000780c */ /* 0x000fe40003f04270 */
[----:B------:R-:W-:Y:S02]  /*1d5b0*/  FSEL R21, R21, -INF , P1 ;  /* 0xff80000015157808 */ /* 0x000fe40000800000 */
[----:B------:R-:W-:-:S02]  /*1d5c0*/  FMNMX.FTZ R2, R8, R2, !PT ;  /* 0x0000000208027209 */ /* 0x000fc40007810000 */
[----:B------:R-:W-:Y:S02]  /*1d5d0*/  FMNMX.FTZ R134, R23, R134, !PT ;  /* 0x0000008617867209 */ /* 0x000fe40007810000 */
[----:B------:R-:W-:Y:S02]  /*1d5e0*/  ISETP.GT.AND P1, PT, R0, 0x18, PT ;  /* 0x000000180000780c */ /* 0x000fe40003f24270 */
[----:B------:R-:W-:Y:S02]  /*1d5f0*/  FSEL R20, R20, -INF , P0 ;  /* 0xff80000014147808 */ /* 0x000fe40000000000 */
[----:B------:R-:W-:Y:S02]  /*1d600*/  FMNMX.FTZ R5, R21, R2, !PT ;  /* 0x0000000215057209 */ /* 0x000fe40007810000 */
[----:B------:R-:W-:Y:S02]  /*1d610*/  FMNMX.FTZ R134, R24, R134, !PT ;  /* 0x0000008618867209 */ /* 0x000fe40007810000 */
[----:B------:R-:W-:Y:S01]  /*1d620*/  ISETP.GT.AND P0, PT, R0, 0x19, PT ;  /* 0x000000190000780c */ /* 0x000fe20003f04270 */
[----:B------:R-:W-:Y:S01]  /*1d630*/  IMAD.MOV.U32 R0, RZ, RZ, 0x2 ;  /* 0x00000002ff007424 */ /* 0x000fe200078e00ff */
[----:B------:R-:W-:-:S02]  /*1d640*/  FSEL R22, R19, -INF , P1 ;  /* 0xff80000013167808 */ /* 0x000fc40000800000 */
[----:B------:R-:W-:Y:S02]  /*1d650*/  FMNMX.FTZ R5, R20, R5, !PT ;  /* 0x0000000514057209 */ /* 0x000fe40007810000 */
[----:B------:R-:W-:Y:S02]  /*1d660*/  FMNMX.FTZ R134, R26, R134, !PT ;  /* 0x000000861a867209 */ /* 0x000fe40007810000 */
[----:B------:R-:W-:Y:S02]  /*1d670*/  FSEL R25, R25, -INF , P0 ;  /* 0xff80000019197808 */ /* 0x000fe40000000000 */
[----:B------:R-:W-:Y:S01]  /*1d680*/  FMNMX.FTZ R5, R22, R5, !PT ;  /* 0x0000000516057209 */ /* 0x000fe20007810000 */
[----:B-----5:R-:W-:Y:S01]  /*1d690*/  IMAD.MOV.U32 R4, RZ, RZ, R134 ;  /* 0x000000ffff047224 */ /* 0x020fe200078e0086 */
[----:B------:R-:W-:Y:S02]  /*1d6a0*/  MOV R2, 0x1d6d0 ;  /* 0x0001d6d000027802 */ /* 0x000fe40000000f00 */
[----:B------:R-:W-:-:S02]  /*1d6b0*/  FMNMX.FTZ R5, R25, R5, !PT ;  /* 0x0000000519057209 */ /* 0x000fc40007810000 */
[----:B-1----:R-:W-:Y:S05]  /*1d6c0*/  CALL.REL.NOINC `($__internal_23_$__cuda_sm70_shflsync_bfly_p) ;  /* 0x000017d000007944 */ /* 0x002fea0003c00000 */
[----:B------:R-:W-:Y:S01]  /*1d6d0*/  FMNMX.FTZ R134, R134, R0, !PT ;  /* 0x0000000086867209 */ /* 0x000fe20007810000 */
[----:B------:R-:W-:Y:S01]  /*1d6e0*/  IMAD.MOV.U32 R0, RZ, RZ, 0x1 ;  /* 0x00000001ff007424 */ /* 0x000fe200078e00ff */
[----:B------:R-:W-:-:S03]  /*1d6f0*/  MOV R2, 0x1d720 ;  /* 0x0001d72000027802 */ /* 0x000fc60000000f00 */
[----:B------:R-:W-:Y:S02]  /*1d700*/  IMAD.MOV.U32 R4, RZ, RZ, R134 ;  /* 0x000000ffff047224 */ /* 0x000fe400078e0086 */
[----:B------:R-:W-:Y:S05]  /*1d710*/  CALL.REL.NOINC `($__internal_23_$__cuda_sm70_shflsync_bfly_p) ;  /* 0x0000178000007944 */ /* 0x000fea0003c00000 */
[----:B------:R-:W-:Y:S01]  /*1d720*/  FMNMX.FTZ R134, R134, R0, !PT ;  /* 0x0000000086867209 */ /* 0x000fe20007810000 */
[----:B------:R-:W-:Y:S01]  /*1d730*/  IMAD.MOV.U32 R4, RZ, RZ, R5 ;  /* 0x000000ffff047224 */ /* 0x000fe200078e0005 */
[----:B------:R-:W-:Y:S01]  /*1d740*/  MOV R2, 0x1d770 ;  /* 0x0001d77000027802 */ /* 0x000fe20000000f00 */
[----:B------:R-:W-:Y:S02]  /*1d750*/  IMAD.MOV.U32 R0, RZ, RZ, 0x2 ;  /* 0x00000002ff007424 */ /* 0x000fe400078e00ff */
[----:B------:R-:W-:Y:S05]  /*1d760*/  CALL.REL.NOINC `($__internal_23_$__cuda_sm70_shflsync_bfly_p) ;  /* 0x0000173000007944 */ /* 0x000fea0003c00000 */
[----:B------:R-:W-:Y:S01]  /*1d770*/  FMNMX.FTZ R5, R5, R0, !PT ;  /* 0x0000000005057209 */ /* 0x000fe20007810000 */
[----:B------:R-:W-:Y:S01]  /*1d780*/  IMAD.MOV.U32 R0, RZ, RZ, 0x1 ;  /* 0x00000001ff007424 */ /* 0x000fe200078e00ff */
[----:B------:R-:W-:-:S03]  /*1d790*/  MOV R2, 0x1d7c0 ;  /* 0x0001d7c000027802 */ /* 0x000fc60000000f00 */
[----:B------:R-:W-:Y:S02]  /*1d7a0*/  IMAD.MOV.U32 R4, RZ, RZ, R5 ;  /* 0x000000ffff047224 */ /* 0x000fe400078e0005 */
[----:B------:R-:W-:Y:S05]  /*1d7b0*/  CALL.REL.NOINC `($__internal_23_$__cuda_sm70_shflsync_bfly_p) ;  /* 0x000016e000007944 */ /* 0x000fea0003c00000 */
[----:B------:R-:W-:Y:S01]  /*1d7c0*/  MOV R4, R0 ;  /* 0x0000000000047202 */ /* 0x000fe20000000f00 */
[----:B------:R-:W-:Y:S05]  /*1d7d0*/  BRA `(.L_x_1495) ;  /* 0xffff422000007947 */ /* 0x000fea000383ffff */
.L_x_1402:
[----:B------:R-:W-:Y:S01]  /*1d7e0*/  MOV R200, 0x181f ;  /* 0x0000181f00c87802 */ /* 0x000fe20000000f00 */
[----:B------:R-:W-:Y:S01]  /*1d7f0*/  IMAD.MOV.U32 R2, RZ, RZ, RZ ;  /* 0x000000ffff027224 */ /* 0x000fe200078e00ff */
[----:B------:R-:W-:Y:S02]  /*1d800*/  MOV R3, 0x1d820 ;  /* 0x0001d82000037802 */ /* 0x000fe40000000f00 */
[----:B-1234-:R-:W-:Y:S05]  /*1d810*/  CALL.REL.NOINC `($__internal_24_$__cuda_sm70_shflsync_idx_p) ;  /* 0x000016e000007944 */ /* 0x01efea0003c00000 */
[----:B-----5:R-:W-:Y:S01]  /*1d820*/  MOV R4, R0 ;  /* 0x0000000000047202 */ /* 0x020fe20000000f00 */
[----:B-1----:R-:W-:-:S05]  /*1d830*/  BRA `(.L_x_1496) ;  /* 0xffff4e7000007947 */ /* 0x002fca000383ffff */
.L_x_1403:
[----:B------:R-:W-:Y:S01]  /*1d840*/  MOV R2, RZ ;  /* 0x000000ff00027202 */ /* 0x000fe20000000f00 */
[----:B----4-:R-:W-:Y:S01]  /*1d850*/  IMAD.MOV.U32 R0, RZ, RZ, R5 ;  /* 0x000000ffff007224 */ /* 0x010fe200078e0005 */
[----:B------:R-:W-:Y:S01]  /*1d860*/  MOV R3, 0x1d890 ;  /* 0x0001d89000037802 */ /* 0x000fe20000000f00 */
[----:B------:R-:W-:Y:S02]  /*1d870*/  IMAD.MOV.U32 R200, RZ, RZ, 0x181f ;  /* 0x0000181fffc87424 */ /* 0x000fe400078e00ff */
[----:B-123--:R-:W-:Y:S05]  /*1d880*/  CALL.REL.NOINC `($__internal_24_$__cuda_sm70_shflsync_idx_p) ;  /* 0x0000167000007944 */ /* 0x00efea0003c00000 */
[----:B-1---5:R-:W-:-:S05]  /*1d890*/  BRA `(.L_x_1497) ;  /* 0xffff4e3000007947 */ /* 0x022fca000383ffff */
.L_x_1406:
[----:B------:R-:W-:Y:S01]  /*1d8a0*/  MOV R200, 0x181f ;  /* 0x0000181f00c87802 */ /* 0x000fe20000000f00 */
[----:B------:R-:W-:Y:S01]  /*1d8b0*/  IMAD.MOV.U32 R2, RZ, RZ, RZ ;  /* 0x000000ffff027224 */ /* 0x000fe200078e00ff */
[----:B------:R-:W-:Y:S02]  /*1d8c0*/  MOV R3, 0x1d8e0 ;  /* 0x0001d8e000037802 */ /* 0x000fe40000000f00 */
[----:B------:R-:W-:Y:S05]  /*1d8d0*/  CALL.REL.NOINC `($__internal_24_$__cuda_sm70_shflsync_idx_p) ;  /* 0x0000162000007944 */ /* 0x000fea0003c00000 */
[----:B-----5:R-:W-:Y:S01]  /*1d8e0*/  MOV R4, R0 ;  /* 0x0000000000047202 */ /* 0x020fe20000000f00 */
[----:B-1----:R-:W-:-:S05]  /*1d8f0*/  BRA `(.L_x_1498) ;  /* 0xffff5a1000007947 */ /* 0x002fca000383ffff */
.L_x_1407:
[----:B------:R-:W-:Y:S01]  /*1d900*/  MOV R2, RZ ;  /* 0x000000ff00027202 */ /* 0x000fe20000000f00 */
[----:B-1----:R-:W-:Y:S01]  /*1d910*/  IMAD.MOV.U32 R0, RZ, RZ, R5 ;  /* 0x000000ffff007224 */ /* 0x002fe200078e0005 */
[----:B------:R-:W-:Y:S01]  /*1d920*/  MOV R3, 0x1d950 ;  /* 0x0001d95000037802 */ /* 0x000fe20000000f00 */
[----:B------:R-:W-:Y:S02]  /*1d930*/  IMAD.MOV.U32 R200, RZ, RZ, 0x181f ;  /* 0x0000181fffc87424 */ /* 0x000fe400078e00ff */
[----:B--2---:R-:W-:Y:S05]  /*1d940*/  CALL.REL.NOINC `($__internal_24_$__cuda_sm70_shflsync_idx_p) ;  /* 0x000015b000007944 */ /* 0x004fea0003c00000 */
[----:B-1---5:R-:W-:-:S05]  /*1d950*/  BRA `(.L_x_1499) ;  /* 0xffff59d000007947 */ /* 0x022fca000383ffff */
.L_x_1408:
[----:B------:R-:W-:Y:S01]  /*1d960*/  MOV R2, RZ ;  /* 0x000000ff00027202 */ /* 0x000fe20000000f00 */
[----:B------:R-:W-:Y:S01]  /*1d970*/  IMAD.MOV.U32 R0, RZ, RZ, R4 ;  /* 0x000000ffff007224 */ /* 0x000fe200078e0004 */
[----:B------:R-:W-:Y:S01]  /*1d980*/  MOV R3, 0x1d9b0 ;  /* 0x0001d9b000037802 */ /* 0x000fe20000000f00 */
[----:B------:R-:W-:Y:S02]  /*1d990*/  IMAD.MOV.U32 R200, RZ, RZ, 0x1c1f ;  /* 0x00001c1fffc87424 */ /* 0x000fe400078e00ff */
[----:B------:R-:W-:Y:S05]  /*1d9a0*/  CALL.REL.NOINC `($__internal_24_$__cuda_sm70_shflsync_idx_p) ;  /* 0x0000155000007944 */ /* 0x000fea0003c00000 */
[----:B-1---5:R-:W-:-:S05]  /*1d9b0*/  BRA `(.L_x_1500) ;  /* 0xffff5b9000007947 */ /* 0x022fca000383ffff */
.L_x_1409:
[----:B------:R-:W-:Y:S01]  /*1d9c0*/  MOV R2, 0x1 ;  /* 0x0000000100027802 */ /* 0x000fe20000000f00 */
[----:B------:R-:W-:Y:S01]  /*1d9d0*/  IMAD.MOV.U32 R0, RZ, RZ, R4 ;  /* 0x000000ffff007224 */ /* 0x000fe200078e0004 */
[----:B------:R-:W-:Y:S01]  /*1d9e0*/  MOV R3, 0x1da10 ;  /* 0x0001da1000037802 */ /* 0x000fe20000000f00 */
[----:B------:R-:W-:Y:S02]  /*1d9f0*/  IMAD.MOV.U32 R200, RZ, RZ, 0x1c1f ;  /* 0x00001c1fffc87424 */ /* 0x000fe400078e00ff */
[----:B-1----:R-:W-:Y:S05]  /*1da00*/  CALL.REL.NOINC `($__internal_24_$__cuda_sm70_shflsync_idx_p) ;  /* 0x000014f000007944 */ /* 0x002fea0003c00000 */
[----:B------:R-:W-:Y:S05]  /*1da10*/  IMAD.IADD R0, R5, 0x1, R0 ;  /* 0x0000000105007824 */ /* 0x000fea00078e0200 */
[C---:B------:R-:W-:Y:S02]  /*1da20*/  ISETP.GT.AND P1, PT, R0.reuse, RZ, PT ;  /* 0x000000ff0000720c */ /* 0x040fe40003f24270 */
[----:B------:R-:W-:Y:S02]  /*1da30*/  ISETP.GT.AND P0, PT, R0, 0x1, PT ;  /* 0x000000010000780c */ /* 0x000fe40003f04270 */
[----:B------:R-:W-:Y:S02]  /*1da40*/  FSEL R5, R174, -INF , P1 ;  /* 0xff800000ae057808 */ /* 0x000fe40000800000 */
[C---:B------:R-:W-:Y:S02]  /*1da50*/  ISETP.GT.AND P3, PT, R0.reuse, 0x8, PT ;  /* 0x000000080000780c */ /* 0x040fe40003f64270 */
[C---:B------:R-:W-:Y:S02]  /*1da60*/  ISETP.GT.AND P5, PT, R0.reuse, 0x9, PT ;  /* 0x000000090000780c */ /* 0x040fe40003fa4270 */
[C---:B------:R-:W-:Y:S02]  /*1da70*/  ISETP.GT.AND P4, PT, R0.reuse, 0x10, PT ;  /* 0x000000100000780c */ /* 0x040fe40003f84270 */
[----:B------:R-:W-:Y:S02]  /*1da80*/  FSEL R161, R173, -INF , P0 ;  /* 0xff800000ada17808 */ /* 0x000fe40000000000 */
[C---:B------:R-:W-:Y:S02]  /*1da90*/  ISETP.GT.AND P2, PT, R0.reuse, 0x11, PT ;  /* 0x000000110000780c */ /* 0x040fe40003f44270 */
[C---:B------:R-:W-:Y:S02]  /*1daa0*/  ISETP.GT.AND P1, PT, R0.reuse, 0x18, PT ;  /* 0x000000180000780c */ /* 0x040fe40003f24270 */
[----:B------:R-:W-:Y:S02]  /*1dab0*/  ISETP.GT.AND P0, PT, R0, 0x19, PT ;  /* 0x000000190000780c */ /* 0x000fe40003f04270 */
        /* <DEDUP_REMOVED lines=11> */
[----:B-----5:R-:W-:Y:S01]  /*1db70*/  FMNMX.FTZ R4, R14, R0, !PT ;  /* 0x000000000e047209 */ /* 0x020fe20007810000 */
[----:B------:R-:W-:Y:S01]  /*1db80*/  IMAD.MOV.U32 R0, RZ, RZ, 0x2 ;  /* 0x00000002ff007424 */ /* 0x000fe200078e00ff */
[----:B------:R-:W-:Y:S02]  /*1db90*/  FSEL R9, R167, -INF , P2 ;  /* 0xff800000a7097808 */ /* 0x000fe40001000000 */
        /* <DEDUP_REMOVED lines=10> */
[----:B-1----:R-:W-:Y:S05]  /*1dc40*/  CALL.REL.NOINC `($__internal_23_$__cuda_sm70_shflsync_bfly_p) ;  /* 0x0000125000007944 */ /* 0x002fea0003c00000 */
[----:B------:R-:W-:Y:S01]  /*1dc50*/  FMNMX.FTZ R4, R4, R0, !PT ;  /* 0x0000000004047209 */ /* 0x000fe20007810000 */
[----:B------:R-:W-:Y:S01]  /*1dc60*/  IMAD.MOV.U32 R0, RZ, RZ, 0x1 ;  /* 0x00000001ff007424 */ /* 0x000fe200078e00ff */
[----:B------:R-:W-:Y:S02]  /*1dc70*/  MOV R2, 0x1dc90 ;  /* 0x0001dc9000027802 */ /* 0x000fe40000000f00 */
        /* <DEDUP_REMOVED lines=8> */
[----:B------:R-:W-:Y:S02]  /*1dd00*/  MOV R2, 0x1dd20 ;  /* 0x0001dd2000027802 */ /* 0x000fe40000000f00 */
[----:B------:R-:W-:Y:S05]  /*1dd10*/  CALL.REL.NOINC `($__internal_23_$__cuda_sm70_shflsync_bfly_p) ;  /* 0x0000118000007944 */ /* 0x000fea0003c00000 */
[----:B------:R-:W-:-:S05]  /*1dd20*/  BRA `(.L_x_1501) ;  /* 0xffff5bd000007947 */ /* 0x000fca000383ffff */
.L_x_1412:
[----:B------:R-:W-:Y:S01]  /*1dd30*/  MOV R200, 0x181f ;  /* 0x0000181f00c87802 */ /* 0x000fe20000000f00 */
[----:B------:R-:W-:Y:S01]  /*1dd40*/  IMAD.MOV.U32 R2, RZ, RZ, RZ ;  /* 0x000000ffff027224 */ /* 0x000fe200078e00ff */
[----:B------:R-:W-:Y:S02]  /*1dd50*/  MOV R3, 0x1dd70 ;  /* 0x0001dd7000037802 */ /* 0x000fe40000000f00 */
[----:B-1234-:R-:W-:Y:S05]  /*1dd60*/  CALL.REL.NOINC `($__internal_24_$__cuda_sm70_shflsync_idx_p) ;  /* 0x0000119000007944 */ /* 0x01efea0003c00000 */
[----:B-1---5:R-:W-:-:S05]  /*1dd70*/  BRA `(.L_x_1502) ;  /* 0xffff702000007947 */ /* 0x022fca000383ffff */
.L_x_1415:
[----:B------:R-:W-:Y:S01]  /*1dd80*/  MOV R200, 0x181f ;  /* 0x0000181f00c87802 */ /* 0x000fe20000000f00 */
[----:B------:R-:W-:Y:S01]  /*1dd90*/  IMAD.MOV.U32 R2, RZ, RZ, RZ ;  /* 0x000000ffff027224 */ /* 0x000fe200078e00ff */
[----:B------:R-:W-:Y:S02]  /*1dda0*/  MOV R3, 0x1ddc0 ;  /* 0x0001ddc000037802 */ /* 0x000fe40000000f00 */
[----:B------:R-:W-:Y:S05]  /*1ddb0*/  CALL.REL.NOINC `($__internal_24_$__cuda_sm70_shflsync_idx_p) ;  /* 0x0000114000007944 */ /* 0x000fea0003c00000 */
[----:B-----5:R-:W-:Y:S01]  /*1ddc0*/  MOV R4, R0 ;  /* 0x0000000000047202 */ /* 0x020fe20000000f00 */
[----:B-1----:R-:W-:-:S05]  /*1ddd0*/  BRA `(.L_x_1503) ;  /* 0xffff7bd000007947 */ /* 0x002fca000383ffff */
.L_x_1416:
[----:B------:R-:W-:Y:S01]  /*1dde0*/  MOV R2, RZ ;  /* 0x000000ff00027202 */ /* 0x000fe20000000f00 */
[----:B-1----:R-:W-:Y:S01]  /*1ddf0*/  IMAD.MOV.U32 R0, RZ, RZ, R5 ;  /* 0x000000ffff007224 */ /* 0x002fe200078e0005 */
[----:B------:R-:W-:Y:S01]  /*1de00*/  MOV R3, 0x1de30 ;  /* 0x0001de3000037802 */ /* 0x000fe20000000f00 */
[----:B------:R-:W-:Y:S02]  /*1de10*/  IMAD.MOV.U32 R200, RZ, RZ, 0x181f ;  /* 0x0000181fffc87424 */ /* 0x000fe400078e00ff */
[----:B--2---:R-:W-:Y:S05]  /*1de20*/  CALL.REL.NOINC `($__internal_24_$__cuda_sm70_shflsync_idx_p) ;  /* 0x000010d000007944 */ /* 0x004fea0003c00000 */
[----:B-1---5:R-:W-:-:S05]  /*1de30*/  BRA `(.L_x_1504) ;  /* 0xffff7b9000007947 */ /* 0x022fca000383ffff */
.L_x_1417:
[----:B------:R-:W-:Y:S02]  /*1de40*/  MOV R0, 0x2 ;  /* 0x0000000200007802 */ /* 0x000fe40000000f00 */
[----:B------:R-:W-:Y:S02]  /*1de50*/  MOV R2, 0x1de70 ;  /* 0x0001de7000027802 */ /* 0x000fe40000000f00 */
[----:B------:R-:W-:Y:S05]  /*1de60*/  CALL.REL.NOINC `($__internal_23_$__cuda_sm70_shflsync_bfly_p) ;  /* 0x0000103000007944 */ /* 0x000fea0003c00000 */
        /* <DEDUP_REMOVED lines=14> */
.L_x_1419:
[----:B------:R-:W-:Y:S01]  /*1df50*/  IMAD.MOV.U32 R4, RZ, RZ, R203 ;  /* 0x000000ffff047224 */ /* 0x000fe200078e00cb */
[----:B------:R-:W-:-:S02]  /*1df60*/  MOV R0, 0x2 ;  /* 0x0000000200007802 */ /* 0x000fc40000000f00 */
[----:B------:R-:W-:Y:S02]  /*1df70*/  MOV R2, 0x1df90 ;  /* 0x0001df9000027802 */ /* 0x000fe40000000f00 */
[----:B------:R-:W-:Y:S05]  /*1df80*/  CALL.REL.NOINC `($__internal_23_$__cuda_sm70_shflsync_bfly_p) ;  /* 0x00000f1000007944 */ /* 0x000fea0003c00000 */
[----:B------:R-:W-:Y:S05]  /*1df90*/  BRA `(.L_x_1506) ;  /* 0xffff8f8000007947 */ /* 0x000fea000383ffff */
.L_x_1420:
[----:B------:R-:W-:Y:S01]  /*1dfa0*/  IMAD.MOV.U32 R4, RZ, RZ, R6 ;  /* 0x000000ffff047224 */ /* 0x000fe200078e0006 */
[----:B------:R-:W-:Y:S02]  /*1dfb0*/  MOV R0, 0x1 ;  /* 0x0000000100007802 */ /* 0x000fe40000000f00 */
[----:B------:R-:W-:Y:S02]  /*1dfc0*/  MOV R2, 0x1dfe0 ;  /* 0x0001dfe000027802 */ /* 0x000fe40000000f00 */
[----:B-1----:R-:W-:Y:S05]  /*1dfd0*/  CALL.REL.NOINC `($__internal_23_$__cuda_sm70_shflsync_bfly_p) ;  /* 0x00000ec000007944 */ /* 0x002fea0003c00000 */
[----:B------:R-:W-:Y:S01]  /*1dfe0*/  FADD.FTZ R6, R6, R0 ;  /* 0x0000000006067221 */ /* 0x000fe20000010000 */
[----:B------:R-:W-:Y:S02]  /*1dff0*/  MOV R4, R202 ;  /* 0x000000ca00047202 */ /* 0x000fe40000000f00 */
[----:B------:R-:W-:Y:S02]  /*1e000*/  MOV R0, 0x2 ;  /* 0x0000000200007802 */ /* 0x000fe40000000f00 */
[----:B------:R-:W-:Y:S02]  /*1e010*/  MOV R2, 0x1e030 ;  /* 0x0001e03000027802 */ /* 0x000fe40000000f00 */
[----:B------:R-:W-:Y:S05]  /*1e020*/  CALL.REL.NOINC `($__internal_23_$__cuda_sm70_shflsync_bfly_p) ;  /* 0x00000e7000007944 */ /* 0x000fea0003c00000 */
[----:B------:R-:W-:Y:S01]  /*1e030*/  FADD.FTZ R4, R202, R0 ;  /* 0x00000000ca047221 */ /* 0x000fe20000010000 */
[----:B------:R-:W-:Y:S02]  /*1e040*/  MOV R0, 0x1 ;  /* 0x0000000100007802 */ /* 0x000fe40000000f00 */
[----:B------:R-:W-:-:S02]  /*1e050*/  MOV R2, 0x1e070 ;  /* 0x0001e07000027802 */ /* 0x000fc40000000f00 */
[----:B------:R-:W-:Y:S05]  /*1e060*/  CALL.REL.NOINC `($__internal_23_$__cuda_sm70_shflsync_bfly_p) ;  /* 0x00000e3000007944 */ /* 0x000fea0003c00000 */
[----:B------:R-:W-:Y:S01]  /*1e070*/  MOV R3, R0 ;  /* 0x0000000000037202 */ /* 0x000fe20000000f00 */
[----:B------:R-:W-:Y:S05]  /*1e080*/  BRA `(.L_x_1507) ;  /* 0xffff8f0000007947 */ /* 0x000fea000383ffff */
.L_x_1427:
[----:B--234-:R-:W-:Y:S01]  /*1e090*/  IMAD.MOV.U32 R0, RZ, RZ, R13 ;  /* 0x000000ffff007224 */ /* 0x01cfe200078e000d */
[----:B------:R-:W-:Y:S01]  /*1e0a0*/  MOV R2, RZ ;  /* 0x000000ff00027202 */ /* 0x000fe20000000f00 */
[----:B------:R-:W-:Y:S01]  /*1e0b0*/  IMAD.MOV.U32 R200, RZ, RZ, 0x181f ;  /* 0x0000181fffc87424 */ /* 0x000fe200078e00ff */
[----:B------:R-:W-:-:S02]  /*1e0c0*/  MOV R3, 0x1e0e0 ;  /* 0x0001e0e000037802 */ /* 0x000fc40000000f00 */
[----:B-1----:R-:W-:Y:S05]  /*1e0d0*/  CALL.REL.NOINC `($__internal_24_$__cuda_sm70_shflsync_idx_p) ;  /* 0x00000e2000007944 */ /* 0x002fea0003c00000 */
[----:B-----5:R-:W-:Y:S01]  /*1e0e0*/  MOV R4, R0 ;  /* 0x0000000000047202 */ /* 0x020fe20000000f00 */
[----:B-1----:R-:W-:Y:S05]  /*1e0f0*/  BRA `(.L_x_1508) ;  /* 0xffffaa1000007947 */ /* 0x002fea000383ffff */
.L_x_1428:
[----:B------:R-:W-:Y:S01]  /*1e100*/  IMAD.MOV.U32 R0, RZ, RZ, R14 ;  /* 0x000000ffff007224 */ /* 0x000fe200078e000e */
[----:B------:R-:W-:Y:S01]  /*1e110*/  MOV R2, RZ ;  /* 0x000000ff00027202 */ /* 0x000fe20000000f00 */
[----:B------:R-:W-:Y:S01]  /*1e120*/  IMAD.MOV.U32 R200, RZ, RZ, 0x181f ;  /* 0x0000181fffc87424 */ /* 0x000fe200078e00ff */
[----:B------:R-:W-:-:S02]  /*1e130*/  MOV R3, 0x1e150 ;  /* 0x0001e15000037802 */ /* 0x000fc40000000f00 */
[----:B-123--:R-:W-:Y:S05]  /*1e140*/  CALL.REL.NOINC `($__internal_24_$__cuda_sm70_shflsync_idx_p) ;  /* 0x00000db000007944 */ /* 0x00efea0003c00000 */
[----:B-1---5:R-:W-:Y:S05]  /*1e150*/  BRA `(.L_x_1509) ;  /* 0xffffa9d000007947 */ /* 0x022fea000383ffff */
.L_x_1431:
[----:B--2---:R-:W-:Y:S01]  /*1e160*/  IMAD.MOV.U32 R0, RZ, RZ, R13 ;  /* 0x000000ffff007224 */ /* 0x004fe200078e000d */
[----:B------:R-:W-:Y:S01]  /*1e170*/  MOV R2, 0x1 ;  /* 0x0000000100027802 */ /* 0x000fe20000000f00 */
[----:B------:R-:W-:Y:S01]  /*1e180*/  IMAD.MOV.U32 R200, RZ, RZ, 0x181f ;  /* 0x0000181fffc87424 */ /* 0x000fe200078e00ff */
[----:B------:R-:W-:-:S02]  /*1e190*/  MOV R3, 0x1e1b0 ;  /* 0x0001e1b000037802 */ /* 0x000fc40000000f00 */
[----:B-1-34-:R-:W-:Y:S05]  /*1e1a0*/  CALL.REL.NOINC `($__internal_24_$__cuda_sm70_shflsync_idx_p) ;  /* 0x00000d5000007944 */ /* 0x01afea0003c00000 */
[----:B-----5:R-:W-:Y:S01]  /*1e1b0*/  IMAD.MOV.U32 R4, RZ, RZ, R0 ;  /* 0x000000ffff047224 */ /* 0x020fe200078e0000 */
[----:B------:R-:W-:Y:S01]  /*1e1c0*/  MOV R2, 0x1 ;  /* 0x0000000100027802 */ /* 0x000fe20000000f00 */
[----:B------:R-:W-:Y:S01]  /*1e1d0*/  IMAD.MOV.U32 R0, RZ, RZ, R14 ;  /* 0x000000ffff007224 */ /* 0x000fe200078e000e */
[----:B------:R-:W-:-:S02]  /*1e1e0*/  MOV R200, 0x181f ;  /* 0x0000181f00c87802 */ /* 0x000fc40000000f00 */
[----:B------:R-:W-:Y:S02]  /*1e1f0*/  MOV R3, 0x1e210 ;  /* 0x0001e21000037802 */ /* 0x000fe40000000f00 */
[----:B-1----:R-:W-:Y:S05]  /*1e200*/  CALL.REL.NOINC `($__internal_24_$__cuda_sm70_shflsync_idx_p) ;  /* 0x00000cf000007944 */ /* 0x002fea0003c00000 */
[----:B-1---5:R-:W-:Y:S05]  /*1e210*/  BRA `(.L_x_1510) ;  /* 0xffffaa8000007947 */ /* 0x022fea000383ffff */
.L_x_1434:
[----:B--2---:R-:W-:Y:S01]  /*1e220*/  IMAD.MOV.U32 R0, RZ, RZ, R13 ;  /* 0x000000ffff007224 */ /* 0x004fe200078e000d */
[----:B------:R-:W-:Y:S01]  /*1e230*/  MOV R2, 0x2 ;  /* 0x0000000200027802 */ /* 0x000fe20000000f00 */
[----:B------:R-:W-:Y:S01]  /*1e240*/  IMAD.MOV.U32 R200, RZ, RZ, 0x181f ;  /* 0x0000181fffc87424 */ /* 0x000fe200078e00ff */
[----:B------:R-:W-:Y:S02]  /*1e250*/  MOV R3, 0x1e270 ;  /* 0x0001e27000037802 */ /* 0x000fe40000000f00 */
[----:B-1-34-:R-:W-:Y:S05]  /*1e260*/  CALL.REL.NOINC `($__internal_24_$__cuda_sm70_shflsync_idx_p) ;  /* 0x00000c9000007944 */ /* 0x01afea0003c00000 */
[----:B-----5:R-:W-:Y:S01]  /*1e270*/  MOV R4, R0 ;  /* 0x0000000000047202 */ /* 0x020fe20000000f00 */
[----:B-1----:R-:W-:Y:S05]  /*1e280*/  BRA `(.L_x_1511) ;  /* 0xffffab8000007947 */ /* 0x002fea000383ffff */
.L_x_1435:
[----:B--2---:R-:W-:Y:S01]  /*1e290*/  IMAD.MOV.U32 R0, RZ, RZ, R14 ;  /* 0x000000ffff007224 */ /* 0x004fe200078e000e */
[----:B------:R-:W-:Y:S01]  /*1e2a0*/  MOV R2, 0x2 ;  /* 0x0000000200027802 */ /* 0x000fe20000000f00 */
[----:B------:R-:W-:Y:S01]  /*1e2b0*/  IMAD.MOV.U32 R200, RZ, RZ, 0x181f ;  /* 0x0000181fffc87424 */ /* 0x000fe200078e00ff */
[----:B------:R-:W-:Y:S02]  /*1e2c0*/  MOV R3, 0x1e2e0 ;  /* 0x0001e2e000037802 */ /* 0x000fe40000000f00 */
[----:B-1-34-:R-:W-:Y:S05]  /*1e2d0*/  CALL.REL.NOINC `($__internal_24_$__cuda_sm70_shflsync_idx_p) ;  /* 0x00000c2000007944 */ /* 0x01afea0003c00000 */
[----:B-1---5:R-:W-:Y:S05]  /*1e2e0*/  BRA `(.L_x_1512) ;  /* 0xffffab4000007947 */ /* 0x022fea000383ffff */
.L_x_1438:
[----:B----4-:R-:W-:Y:S01]  /*1e2f0*/  IMAD.MOV.U32 R0, RZ, RZ, R13 ;  /* 0x000000ffff007224 */ /* 0x010fe200078e000d */
[----:B---3--:R-:W-:Y:S01]  /*1e300*/  MOV R2, 0x3 ;  /* 0x0000000300027802 */ /* 0x008fe20000000f00 */
[----:B------:R-:W-:Y:S01]  /*1e310*/  IMAD.MOV.U32 R200, RZ, RZ, 0x181f ;  /* 0x0000181fffc87424 */ /* 0x000fe200078e00ff */
[----:B------:R-:W-:-:S02]  /*1e320*/  MOV R3, 0x1e340 ;  /* 0x0001e34000037802 */ /* 0x000fc40000000f00 */
[----:B-12---:R-:W-:Y:S05]  /*1e330*/  CALL.REL.NOINC `($__internal_24_$__cuda_sm70_shflsync_idx_p) ;  /* 0x00000bc000007944 */ /* 0x006fea0003c00000 */
[----:B-----5:R-:W-:Y:S01]  /*1e340*/  IMAD.MOV.U32 R4, RZ, RZ, R0 ;  /* 0x000000ffff047224 */ /* 0x020fe200078e0000 */
[----:B------:R-:W-:Y:S01]  /*1e350*/  MOV R2, 0x3 ;  /* 0x0000000300027802 */ /* 0x000fe20000000f00 */
[----:B------:R-:W-:Y:S01]  /*1e360*/  IMAD.MOV.U32 R0, RZ, RZ, R14 ;  /* 0x000000ffff007224 */ /* 0x000fe200078e000e */
[----:B------:R-:W-:-:S02]  /*1e370*/  MOV R200, 0x181f ;  /* 0x0000181f00c87802 */ /* 0x000fc40000000f00 */
[----:B------:R-:W-:Y:S02]  /*1e380*/  MOV R3, 0x1e3a0 ;  /* 0x0001e3a000037802 */ /* 0x000fe40000000f00 */
[----:B-1----:R-:W-:Y:S05]  /*1e390*/  CALL.REL.NOINC `($__internal_24_$__cuda_sm70_shflsync_idx_p) ;  /* 0x00000b6000007944 */ /* 0x002fea0003c00000 */
[----:B-1---5:R-:W-:Y:S05]  /*1e3a0*/  BRA `(.L_x_1513) ;  /* 0xffffac0000007947 */ /* 0x022fea000383ffff */
.L_x_1440:
[----:B------:R-:W-:Y:S01]  /*1e3b0*/  IMAD.MOV.U32 R0, RZ, RZ, R5 ;  /* 0x000000ffff007224 */ /* 0x000fe200078e0005 */
[----:B------:R-:W-:Y:S01]  /*1e3c0*/  MOV R2, RZ ;  /* 0x000000ff00027202 */ /* 0x000fe20000000f00 */
[----:B------:R-:W-:Y:S01]  /*1e3d0*/  IMAD.MOV.U32 R200, RZ, RZ, 0x1c1f ;  /* 0x00001c1fffc87424 */ /* 0x000fe200078e00ff */
[----:B------:R-:W-:Y:S02]  /*1e3e0*/  MOV R3, 0x1e400 ;  /* 0x0001e40000037802 */ /* 0x000fe40000000f00 */
[----:B------:R-:W-:Y:S05]  /*1e3f0*/  CALL.REL.NOINC `($__internal_24_$__cuda_sm70_shflsync_idx_p) ;  /* 0x00000b0000007944 */ /* 0x000fea0003c00000 */
[----:B-----5:R-:W-:Y:S01]  /*1e400*/  MOV R4, R0 ;  /* 0x0000000000047202 */ /* 0x020fe20000000f00 */
[----:B-1----:R-:W-:Y:S05]  /*1e410*/  BRA `(.L_x_1514) ;  /* 0xffffaef000007947 */ /* 0x002fea000383ffff */
.L_x_1441:
[----:B------:R-:W-:Y:S01]  /*1e420*/  IMAD.MOV.U32 R0, RZ, RZ, R12 ;  /* 0x000000ffff007224 */ /* 0x000fe200078e000c */
[----:B------:R-:W-:Y:S01]  /*1e430*/  MOV R2, RZ ;  /* 0x000000ff00027202 */ /* 0x000fe20000000f00 */
[----:B------:R-:W-:Y:S01]  /*1e440*/  IMAD.MOV.U32 R200, RZ, RZ, 0x1c1f ;  /* 0x00001c1fffc87424 */ /* 0x000fe200078e00ff */
[----:B------:R-:W-:Y:S02]  /*1e450*/  MOV R3, 0x1e470 ;  /* 0x0001e47000037802 */ /* 0x000fe40000000f00 */
[----:B-12---:R-:W-:Y:S05]  /*1e460*/  CALL.REL.NOINC `($__internal_24_$__cuda_sm70_shflsync_idx_p) ;  /* 0x00000a9000007944 */ /* 0x006fea0003c00000 */
[----:B-1---5:R-:W-:Y:S05]  /*1e470*/  BRA `(.L_x_1515) ;  /* 0xffffaeb000007947 */ /* 0x022fea000383ffff */
.L_x_1444:
[----:B----4-:R-:W-:Y:S01]  /*1e480*/  IMAD.MOV.U32 R0, RZ, RZ, R5 ;  /* 0x000000ffff007224 */ /* 0x010fe200078e0005 */
[----:B------:R-:W-:Y:S01]  /*1e490*/  MOV R2, 0x1 ;  /* 0x0000000100027802 */ /* 0x000fe20000000f00 */
[----:B------:R-:W-:Y:S01]  /*1e4a0*/  IMAD.MOV.U32 R200, RZ, RZ, 0x1c1f ;  /* 0x00001c1fffc87424 */ /* 0x000fe200078e00ff */
[----:B------:R-:W-:-:S02]  /*1e4b0*/  MOV R3, 0x1e4d0 ;  /* 0x0001e4d000037802 */ /* 0x000fc40000000f00 */
[----:B-123--:R-:W-:Y:S05]  /*1e4c0*/  CALL.REL.NOINC `($__internal_24_$__cuda_sm70_shflsync_idx_p) ;  /* 0x00000a3000007944 */ /* 0x00efea0003c00000 */
[----:B-----5:R-:W-:Y:S01]  /*1e4d0*/  IMAD.MOV.U32 R4, RZ, RZ, R0 ;  /* 0x000000ffff047224 */ /* 0x020fe200078e0000 */
[----:B------:R-:W-:Y:S01]  /*1e4e0*/  MOV R2, 0x1 ;  /* 0x0000000100027802 */ /* 0x000fe20000000f00 */
[----:B------:R-:W-:Y:S01]  /*1e4f0*/  IMAD.MOV.U32 R0, RZ, RZ, R12 ;  /* 0x000000ffff007224 */ /* 0x000fe200078e000c */
[----:B------:R-:W-:-:S02]  /*1e500*/  MOV R200, 0x1c1f ;  /* 0x00001c1f00c87802 */ /* 0x000fc40000000f00 */
[----:B------:R-:W-:Y:S02]  /*1e510*/  MOV R3, 0x1e530 ;  /* 0x0001e53000037802 */ /* 0x000fe40000000f00 */
[----:B-1----:R-:W-:Y:S05]  /*1e520*/  CALL.REL.NOINC `($__internal_24_$__cuda_sm70_shflsync_idx_p) ;  /* 0x000009d000007944 */ /* 0x002fea0003c00000 */
[----:B-1---5:R-:W-:Y:S05]  /*1e530*/  BRA `(.L_x_1516) ;  /* 0xffffbb9000007947 */ /* 0x022fea000383ffff */
.L_x_1448:
[----:B------:R-:W-:Y:S01]  /*1e540*/  IMAD.MOV.U32 R0, RZ, RZ, R5 ;  /* 0x000000ffff007224 */ /* 0x000fe200078e0005 */
[----:B------:R-:W-:Y:S01]  /*1e550*/  MOV R2, RZ ;  /* 0x000000ff00027202 */ /* 0x000fe20000000f00 */
[----:B------:R-:W-:Y:S01]  /*1e560*/  IMAD.MOV.U32 R200, RZ, RZ, 0x181f ;  /* 0x0000181fffc87424 */ /* 0x000fe200078e00ff */
[----:B------:R-:W-:Y:S02]  /*1e570*/  MOV R3, 0x1e590 ;  /* 0x0001e59000037802 */ /* 0x000fe40000000f00 */
[----:B------:R-:W-:Y:S05]  /*1e580*/  CALL.REL.NOINC `($__internal_24_$__cuda_sm70_shflsync_idx_p) ;  /* 0x0000097000007944 */ /* 0x000fea0003c00000 */
[----:B-----5:R-:W-:Y:S01]  /*1e590*/  MOV R4, R0 ;  /* 0x0000000000047202 */ /* 0x020fe20000000f00 */
[----:B-1----:R-:W-:Y:S05]  /*1e5a0*/  BRA `(.L_x_1517) ;  /* 0xffffd08000007947 */ /* 0x002fea000383ffff */
.L_x_1449:
[----:B------:R-:W-:Y:S01]  /*1e5b0*/  IMAD.MOV.U32 R0, RZ, RZ, R14 ;  /* 0x000000ffff007224 */ /* 0x000fe200078e000e */
[----:B------:R-:W-:Y:S01]  /*1e5c0*/  MOV R2, RZ ;  /* 0x000000ff00027202 */ /* 0x000fe20000000f00 */
[----:B------:R-:W-:Y:S01]  /*1e5d0*/  IMAD.MOV.U32 R200, RZ, RZ, 0x181f ;  /* 0x0000181fffc87424 */ /* 0x000fe200078e00ff */
[----:B------:R-:W-:Y:S02]  /*1e5e0*/  MOV R3, 0x1e600 ;  /* 0x0001e60000037802 */ /* 0x000fe40000000f00 */
[----:B-12---:R-:W-:Y:S05]  /*1e5f0*/  CALL.REL.NOINC `($__internal_24_$__cuda_sm70_shflsync_idx_p) ;  /* 0x0000090000007944 */ /* 0x006fea0003c00000 */
[----:B-1---5:R-:W-:Y:S05]  /*1e600*/  BRA `(.L_x_1518) ;  /* 0xffffd04000007947 */ /* 0x022fea000383ffff */
.L_x_1452:
[----:B----4-:R-:W-:Y:S01]  /*1e610*/  IMAD.MOV.U32 R0, RZ, RZ, R5 ;  /* 0x000000ffff007224 */ /* 0x010fe200078e0005 */
[----:B--2---:R-:W-:Y:S01]  /*1e620*/  MOV R2, 0x1 ;  /* 0x0000000100027802 */ /* 0x004fe20000000f00 */
[----:B------:R-:W-:Y:S01]  /*1e630*/  IMAD.MOV.U32 R200, RZ, RZ, 0x181f ;  /* 0x0000181fffc87424 */ /* 0x000fe200078e00ff */
[----:B------:R-:W-:-:S02]  /*1e640*/  MOV R3, 0x1e660 ;  /* 0x0001e66000037802 */ /* 0x000fc40000000f00 */
[----:B-1-3--:R-:W-:Y:S05]  /*1e650*/  CALL.REL.NOINC `($__internal_24_$__cuda_sm70_shflsync_idx_p) ;  /* 0x000008a000007944 */ /* 0x00afea0003c00000 */
[----:B-----5:R-:W-:Y:S01]  /*1e660*/  IMAD.MOV.U32 R4, RZ, RZ, R0 ;  /* 0x000000ffff047224 */ /* 0x020fe200078e0000 */
[----:B------:R-:W-:Y:S01]  /*1e670*/  MOV R2, 0x1 ;  /* 0x0000000100027802 */ /* 0x000fe20000000f00 */
[----:B------:R-:W-:Y:S01]  /*1e680*/  IMAD.MOV.U32 R0, RZ, RZ, R14 ;  /* 0x000000ffff007224 */ /* 0x000fe200078e000e */
[----:B------:R-:W-:-:S02]  /*1e690*/  MOV R200, 0x181f ;  /* 0x0000181f00c87802 */ /* 0x000fc40000000f00 */
[----:B------:R-:W-:Y:S02]  /*1e6a0*/  MOV R3, 0x1e6c0 ;  /* 0x0001e6c000037802 */ /* 0x000fe40000000f00 */
[----:B-1----:R-:W-:Y:S05]  /*1e6b0*/  CALL.REL.NOINC `($__internal_24_$__cuda_sm70_shflsync_idx_p) ;  /* 0x0000084000007944 */ /* 0x002fea0003c00000 */
[----:B-1---5:R-:W-:Y:S05]  /*1e6c0*/  BRA `(.L_x_1519) ;  /* 0xffffd10000007947 */ /* 0x022fea000383ffff */
.L_x_1455:
[----:B----4-:R-:W-:Y:S01]  /*1e6d0*/  IMAD.MOV.U32 R0, RZ, RZ, R5 ;  /* 0x000000ffff007224 */ /* 0x010fe200078e0005 */
[----:B-1----:R-:W-:Y:S01]  /*1e6e0*/  MOV R2, 0x2 ;  /* 0x0000000200027802 */ /* 0x002fe20000000f00 */
[----:B------:R-:W-:Y:S01]  /*1e6f0*/  IMAD.MOV.U32 R200, RZ, RZ, 0x181f ;  /* 0x0000181fffc87424 */ /* 0x000fe200078e00ff */
[----:B------:R-:W-:Y:S02]  /*1e700*/  MOV R3, 0x1e720 ;  /* 0x0001e72000037802 */ /* 0x000fe40000000f00 */
[----:B--23--:R-:W-:Y:S05]  /*1e710*/  CALL.REL.NOINC `($__internal_24_$__cuda_sm70_shflsync_idx_p) ;  /* 0x000007e000007944 */ /* 0x00cfea0003c00000 */
[----:B-----5:R-:W-:Y:S01]  /*1e720*/  MOV R4, R0 ;  /* 0x0000000000047202 */ /* 0x020fe20000000f00 */
[----:B-1----:R-:W-:Y:S05]  /*1e730*/  BRA `(.L_x_1520) ;  /* 0xffffd20000007947 */ /* 0x002fea000383ffff */
.L_x_1456:
[----:B----4-:R-:W-:Y:S01]  /*1e740*/  IMAD.MOV.U32 R0, RZ, RZ, R14 ;  /* 0x000000ffff007224 */ /* 0x010fe200078e000e */
[----:B------:R-:W-:Y:S01]  /*1e750*/  MOV R2, 0x2 ;  /* 0x0000000200027802 */ /* 0x000fe20000000f00 */
[----:B------:R-:W-:Y:S01]  /*1e760*/  IMAD.MOV.U32 R200, RZ, RZ, 0x181f ;  /* 0x0000181fffc87424 */ /* 0x000fe200078e00ff */
[----:B------:R-:W-:Y:S02]  /*1e770*/  MOV R3, 0x1e790 ;  /* 0x0001e79000037802 */ /* 0x000fe40000000f00 */
[----:B-123--:R-:W-:Y:S05]  /*1e780*/  CALL.REL.NOINC `($__internal_24_$__cuda_sm70_shflsync_idx_p) ;  /* 0x0000077000007944 */ /* 0x00efea0003c00000 */
[----:B-1---5:R-:W-:Y:S05]  /*1e790*/  BRA `(.L_x_1521) ;  /* 0xffffd1c000007947 */ /* 0x022fea000383ffff */
.L_x_1459:
[----:B-1----:R-:W-:Y:S01]  /*1e7a0*/  IMAD.MOV.U32 R0, RZ, RZ, R5 ;  /* 0x000000ffff007224 */ /* 0x002fe200078e0005 */
[----:B------:R-:W-:Y:S01]  /*1e7b0*/  MOV R2, 0x3 ;  /* 0x0000000300027802 */ /* 0x000fe20000000f00 */
[----:B------:R-:W-:Y:S01]  /*1e7c0*/  IMAD.MOV.U32 R200, RZ, RZ, 0x181f ;  /* 0x0000181fffc87424 */ /* 0x000fe200078e00ff */
[----:B------:R-:W-:-:S02]  /*1e7d0*/  MOV R3, 0x1e7f0 ;  /* 0x0001e7f000037802 */ /* 0x000fc40000000f00 */
[----:B--234-:R-:W-:Y:S05]  /*1e7e0*/  CALL.REL.NOINC `($__internal_24_$__cuda_sm70_shflsync_idx_p) ;  /* 0x0000071000007944 */ /* 0x01cfea0003c00000 */
[----:B-----5:R-:W-:Y:S01]  /*1e7f0*/  IMAD.MOV.U32 R4, RZ, RZ, R0 ;  /* 0x000000ffff047224 */ /* 0x020fe200078e0000 */
[----:B------:R-:W-:Y:S01]  /*1e800*/  MOV R2, 0x3 ;  /* 0x0000000300027802 */ /* 0x000fe20000000f00 */
[----:B------:R-:W-:Y:S01]  /*1e810*/  IMAD.MOV.U32 R0, RZ, RZ, R14 ;  /* 0x000000ffff007224 */ /* 0x000fe200078e000e */
[----:B------:R-:W-:-:S02]  /*1e820*/  MOV R200, 0x181f ;  /* 0x0000181f00c87802 */ /* 0x000fc40000000f00 */
[----:B------:R-:W-:Y:S02]  /*1e830*/  MOV R3, 0x1e850 ;  /* 0x0001e85000037802 */ /* 0x000fe40000000f00 */
[----:B-1----:R-:W-:Y:S05]  /*1e840*/  CALL.REL.NOINC `($__internal_24_$__cuda_sm70_shflsync_idx_p) ;  /* 0x000006b000007944 */ /* 0x002fea0003c00000 */
[----:B-1---5:R-:W-:Y:S05]  /*1e850*/  BRA `(.L_x_1522) ;  /* 0xffffd28000007947 */ /* 0x022fea000383ffff */
.L_x_1461:
[----:B------:R-:W-:Y:S01]  /*1e860*/  IMAD.MOV.U32 R0, RZ, RZ, R98 ;  /* 0x000000ffff007224 */ /* 0x000fe200078e0062 */
[----:B------:R-:W-:Y:S01]  /*1e870*/  MOV R2, RZ ;  /* 0x000000ff00027202 */ /* 0x000fe20000000f00 */
[----:B------:R-:W-:Y:S01]  /*1e880*/  IMAD.MOV.U32 R200, RZ, RZ, 0x1f ;  /* 0x0000001fffc87424 */ /* 0x000fe200078e00ff */
[----:B------:R-:W-:Y:S02]  /*1e890*/  MOV R3, 0x1e8b0 ;  /* 0x0001e8b000037802 */ /* 0x000fe40000000f00 */
[----:B-12---:R-:W-:Y:S05]  /*1e8a0*/  CALL.REL.NOINC `($__internal_24_$__cuda_sm70_shflsync_idx_p) ;  /* 0x0000065000007944 */ /* 0x006fea0003c00000 */
[----:B------:R-:W-:Y:S01]  /*1e8b0*/  MOV R9, R0 ;  /* 0x0000000000097202 */ /* 0x000fe20000000f00 */
[----:B-1---5:R-:W-:Y:S05]  /*1e8c0*/  BRA `(.L_x_1523) ;  /* 0xffffd42000007947 */ /* 0x022fea000383ffff */
.L_x_1462:
[----:B------:R-:W-:Y:S01]  /*1e8d0*/  IMAD.MOV.U32 R0, RZ, RZ, R98 ;  /* 0x000000ffff007224 */ /* 0x000fe200078e0062 */
[----:B------:R-:W-:Y:S01]  /*1e8e0*/  MOV R2, 0x1 ;  /* 0x0000000100027802 */ /* 0x000fe20000000f00 */
[----:B------:R-:W-:Y:S01]  /*1e8f0*/  IMAD.MOV.U32 R200, RZ, RZ, 0x1f ;  /* 0x0000001fffc87424 */ /* 0x000fe200078e00ff */
[----:B------:R-:W-:Y:S02]  /*1e900*/  MOV R3, 0x1e920 ;  /* 0x0001e92000037802 */ /* 0x000fe40000000f00 */
[----:B-1234-:R-:W-:Y:S05]  /*1e910*/  CALL.REL.NOINC `($__internal_24_$__cuda_sm70_shflsync_idx_p) ;  /* 0x000005e000007944 */ /* 0x01efea0003c00000 */
[----:B------:R-:W-:Y:S01]  /*1e920*/  MOV R6, R0 ;  /* 0x0000000000067202 */ /* 0x000fe20000000f00 */
[----:B-1---5:R-:W-:Y:S05]  /*1e930*/  BRA `(.L_x_1524) ;  /* 0xffffd3d000007947 */ /* 0x022fea000383ffff */
.L_x_1463:
[----:B------:R-:W-:Y:S02]  /*1e940*/  MOV R3, 0x1 ;  /* 0x0000000100037802 */ /* 0x000fe40000000f00 */
[----:B------:R-:W-:-:S02]  /*1e950*/  MOV R2, 0x1e970 ;  /* 0x0001e97000027802 */ /* 0x000fc40000000f00 */
[----:B---34-:R-:W-:Y:S05]  /*1e960*/  CALL.REL.NOINC `($__internal_25_$__cuda_sm70_shflsync_up_p) ;  /* 0x0000061000007944 */ /* 0x018fea0003c00000 */
[----:B------:R-:W-:Y:S05]  /*1e970*/  BRA `(.L_x_1525) ;  /* 0xffffd4b000007947 */ /* 0x000fea000383ffff */
.L_x_1464:
[----:B------:R-:W-:Y:S02]  /*1e980*/  MOV R3, 0x2 ;  /* 0x0000000200037802 */ /* 0x000fe40000000f00 */
[----:B------:R-:W-:-:S02]  /*1e990*/  MOV R2, 0x1e9b0 ;  /* 0x0001e9b000027802 */ /* 0x000fc40000000f00 */
[----:B---34-:R-:W-:Y:S05]  /*1e9a0*/  CALL.REL.NOINC `($__internal_25_$__cuda_sm70_shflsync_up_p) ;  /* 0x000005d000007944 */ /* 0x018fea0003c00000 */
        /* <DEDUP_REMOVED lines=23> */
.L_x_1468:
[----:B------:R-:W-:Y:S02]  /*1eb20*/  MOV R3, 0x1 ;  /* 0x0000000100037802 */ /* 0x000fe40000000f00 */
[----:B------:R-:W-:Y:S02]  /*1eb30*/  MOV R2, 0x1eb50 ;  /* 0x0001eb5000027802 */ /* 0x000fe40000000f00 */
[----:B---3--:R-:W-:Y:S05]  /*1eb40*/  CALL.REL.NOINC `($__internal_25_$__cuda_sm70_shflsync_up_p) ;  /* 0x0000043000007944 */ /* 0x008fea0003c00000 */
[----:B------:R-:W-:Y:S01]  /*1eb50*/  MOV R2, R4 ;  /* 0x0000000400027202 */ /* 0x000fe20000000f00 */
[----:B------:R-:W-:Y:S05]  /*1eb60*/  BRA `(.L_x_1527) ;  /* 0xffffd52000007947 */ /* 0x000fea000383ffff */
.L_x_1469:
[----:B------:R-:W-:Y:S02]  /*1eb70*/  MOV R3, 0x2 ;  /* 0x0000000200037802 */ /* 0x000fe40000000f00 */
[----:B------:R-:W-:Y:S02]  /*1eb80*/  MOV R2, 0x1eba0 ;  /* 0x0001eba000027802 */ /* 0x000fe40000000f00 */
[----:B---3--:R-:W-:Y:S05]  /*1eb90*/  CALL.REL.NOINC `($__internal_25_$__cuda_sm70_shflsync_up_p) ;  /* 0x000003e000007944 */ /* 0x008fea0003c00000 */
        /* <DEDUP_REMOVED lines=23> */
.L_x_1471:
[----:B------:R-:W-:Y:S02]  /*1ed10*/  SEL R0, RZ, 0x1, P0 ;  /* 0x00000001ff007807 */ /* 0x000fe40000000000 */
[----:B------:R-:W-:Y:S02]  /*1ed20*/  MOV R2, 0x1ed40 ;  /* 0x0001ed4000027802 */ /* 0x000fe40000000f00 */
[----:B-1-3--:R-:W-:Y:S05]  /*1ed30*/  CALL.REL.NOINC `($__internal_26_$__cuda_sm70_votesync_ballot) ;  /* 0x000002a000007944 */ /* 0x00afea0003c00000 */
[----:B------:R-:W-:Y:S01]  /*1ed40*/  MOV R10, R0 ;  /* 0x00000000000a7202 */ /* 0x000fe20000000f00 */
[----:B------:R-:W-:Y:S05]  /*1ed50*/  BRA `(.L_x_1529) ;  /* 0xffffd4c000007947 */ /* 0x000fea000383ffff */
.L_x_1472:
[----:B------:R-:W-:Y:S01]  /*1ed60*/  IMAD.MOV.U32 R0, RZ, RZ, R7 ;  /* 0x000000ffff007224 */ /* 0x000fe200078e0007 */
[----:B------:R-:W-:Y:S01]  /*1ed70*/  MOV R2, R6 ;  /* 0x0000000600027202 */ /* 0x000fe20000000f00 */
[----:B------:R-:W-:Y:S01]  /*1ed80*/  IMAD.MOV.U32 R200, RZ, RZ, 0x1f ;  /* 0x0000001fffc87424 */ /* 0x000fe200078e00ff */
[----:B------:R-:W-:Y:S02]  /*1ed90*/  MOV R3, 0x1edb0 ;  /* 0x0001edb000037802 */ /* 0x000fe40000000f00 */
[----:B-1-3--:R-:W-:Y:S05]  /*1eda0*/  CALL.REL.NOINC `($__internal_24_$__cuda_sm70_shflsync_idx_p) ;  /* 0x0000015000007944 */ /* 0x00afea0003c00000 */
[----:B------:R-:W-:Y:S01]  /*1edb0*/  IMAD.MOV.U32 R7, RZ, RZ, R0 ;  /* 0x000000ffff077224 */ /* 0x000fe200078e0000 */
[----:B------:R-:W-:Y:S01]  /*1edc0*/  MOV R2, R6 ;  /* 0x0000000600027202 */ /* 0x000fe20000000f00 */
[----:B------:R-:W-:Y:S01]  /*1edd0*/  IMAD.MOV.U32 R0, RZ, RZ, R8 ;  /* 0x000000ffff007224 */ /* 0x000fe200078e0008 */
[----:B------:R-:W-:Y:S02]  /*1ede0*/  MOV R200, 0x1f ;  /* 0x0000001f00c87802 */ /* 0x000fe40000000f00 */
[----:B------:R-:W-:-:S02]  /*1edf0*/  MOV R3, 0x1ee10 ;  /* 0x0001ee1000037802 */ /* 0x000fc40000000f00 */
[----:B-1---5:R-:W-:Y:S05]  /*1ee00*/  CALL.REL.NOINC `($__internal_24_$__cuda_sm70_shflsync_idx_p) ;  /* 0x000000f000007944 */ /* 0x022fea0003c00000 */
[----:B------:R-:W-:Y:S01]  /*1ee10*/  MOV R5, R0 ;  /* 0x0000000000057202 */ /* 0x000fe20000000f00 */
[----:B-1---5:R-:W-:Y:S05]  /*1ee20*/  BRA `(.L_x_1530) ;  /* 0xffffd44000007947 */ /* 0x022fea000383ffff */
.L_x_1475:
[----:B------:R-:W-:Y:S01]  /*1ee30*/  IMAD.MOV.U32 R0, RZ, RZ, R4 ;  /* 0x000000ffff007224 */ /* 0x000fe200078e0004 */
[----:B------:R-:W-:Y:S01]  /*1ee40*/  MOV R2, R6 ;  /* 0x0000000600027202 */ /* 0x000fe20000000f00 */
[----:B------:R-:W-:Y:S01]  /*1ee50*/  IMAD.MOV.U32 R200, RZ, RZ, 0x1f ;  /* 0x0000001fffc87424 */ /* 0x000fe200078e00ff */
[----:B------:R-:W-:-:S02]  /*1ee60*/  MOV R3, 0x1ee80 ;  /* 0x0001ee8000037802 */ /* 0x000fc40000000f00 */
[----:B-1-34-:R-:W-:Y:S05]  /*1ee70*/  CALL.REL.NOINC `($__internal_24_$__cuda_sm70_shflsync_idx_p) ;  /* 0x0000008000007944 */ /* 0x01afea0003c00000 */
[----:B------:R-:W-:Y:S01]  /*1ee80*/  MOV R12, R0 ;  /* 0x00000000000c7202 */ /* 0x000fe20000000f00 */
[----:B-1---5:R-:W-:Y:S05]  /*1ee90*/  BRA `(.L_x_1474) ;  /* 0xffffd43000007947 */ /* 0x022fea000383ffff */
        .weak           $__internal_23_$__cuda_sm70_shflsync_bfly_p
        .type           $__internal_23_$__cuda_sm70_shflsync_bfly_p,@function
        .size           $__internal_23_$__cuda_sm70_shflsync_bfly_p,($__internal_24_$__cuda_sm70_shflsync_idx_p - $__internal_23_$__cuda_sm70_shflsync_bfly_p)
$__internal_23_$__cuda_sm70_shflsync_bfly_p:
[----:B------:R-:W-:Y:S02]  /*1eea0*/  MOV R162, 0xffffffff ;  /* 0xffffffff00a27802 */ /* 0x000fe40000000f00 */
[----:B------:R-:W-:-:S02]  /*1eeb0*/  MOV R3, 0x1f ;  /* 0x0000001f00037802 */ /* 0x000fc40000000f00 */
[----:B------:R-:W-:Y:S04]  /*1eec0*/  WARPSYNC R162 ;  /* 0x000000a200007348 */ /* 0x000fe80003800000 */
[----:B------:R1:W2:Y:S02]  /*1eed0*/  SHFL.BFLY PT, R0, R4, R0, R3 ;  /* 0x0c00000004007389 */ /* 0x0002a400000e0003 */
[----:B-1----:R-:W-:-:S04]  /*1eee0*/  MOV R3, 0x0 ;  /* 0x0000000000037802 */ /* 0x002fc80000000f00 */
[----:B--2---:R-:W-:Y:S05]  /*1eef0*/  RET.REL.NODEC R2 `(_ZN7cutlass13device_kernelIN5flash19enable_sm80_to_sm89INS1_16FlashAttnFwdSm80INS1_25CollectiveMainloopFwdSm80ILi8ELi1ELb0EN4cute5tupleIJNS5_1CILi128EEENS7_ILi32EEENS7_ILi256EEEEEELi256ENS_6half_tEfNS_4arch4Sm80ELb1ELb0ELb1ELb1ELb1ELb1ELb1ELb1EEENS1_21CollectiveEpilogueFwdINS6_IJS8_SA_S9_EEENS6_IJNS7_ILi1EEESI_SI_EEESC_SE_Li256ELb1ELb1ELb1ELb0EEENS1_36VarlenDynamicPersistentTileSchedulerILi128ELi32ELi256ELi256ELb1ELb1ELb0ELb1ELb1ELb1EEEEEEEEEvNT_6ParamsE) ;  /* 0xfffe110002007950 */ /* 0x004fea0003c3ffff */
        .weak           $__internal_24_$__cuda_sm70_shflsync_idx_p
        .type           $__internal_24_$__cuda_sm70_shflsync_idx_p,@function
        .size           $__internal_24_$__cuda_sm70_shflsync_idx_p,($__internal_25_$__cuda_sm70_shflsync_up_p - $__internal_24_$__cuda_sm70_shflsync_idx_p)
$__internal_24_$__cuda_sm70_shflsync_idx_p:
[----:B------:R1:W-:Y:S02]  /*1ef00*/  STL [R1+0x44], R4 ;  /* 0x0000440401007387 */ /* 0x0003e40000100800 */
[----:B-1----:R-:W-:-:S04]  /*1ef10*/  MOV R4, 0xffffffff ;  /* 0xffffffff00047802 */ /* 0x002fc80000000f00 */
[----:B------:R-:W-:Y:S04]  /*1ef20*/  WARPSYNC R4 ;  /* 0x0000000400007348 */ /* 0x000fe80003800000 */
[----:B------:R1:W2:Y:S04]  /*1ef30*/  SHFL.IDX PT, R0, R0, R2, R200 ;  /* 0x0000000200007389 */ /* 0x0002a800000e00c8 */
[----:B-1----:R1:W5:Y:S01]  /*1ef40*/  LDL.LU R4, [R1+0x44] ;  /* 0x0000440001047983 */ /* 0x0023620000300800 */
[----:B------:R-:W-:Y:S02]  /*1ef50*/  MOV R2, R3 ;  /* 0x0000000300027202 */ /* 0x000fe40000000f00 */
[----:B------:R-:W-:-:S04]  /*1ef60*/  MOV R3, 0x0 ;  /* 0x0000000000037802 */ /* 0x000fc80000000f00 */
[----:B--2---:R-:W-:Y:S05]  /*1ef70*/  RET.REL.NODEC R2 `(_ZN7cutlass13device_kernelIN5flash19enable_sm80_to_sm89INS1_16FlashAttnFwdSm80INS1_25CollectiveMainloopFwdSm80ILi8ELi1ELb0EN4cute5tupleIJNS5_1CILi128EEENS7_ILi32EEENS7_ILi256EEEEEELi256ENS_6half_tEfNS_4arch4Sm80ELb1ELb0ELb1ELb1ELb1ELb1ELb1ELb1EEENS1_21CollectiveEpilogueFwdINS6_IJS8_SA_S9_EEENS6_IJNS7_ILi1EEESI_SI_EEESC_SE_Li256ELb1ELb1ELb1ELb0EEENS1_36VarlenDynamicPersistentTileSchedulerILi128ELi32ELi256ELi256ELb1ELb1ELb0ELb1ELb1ELb1EEEEEEEEEvNT_6ParamsE) ;  /* 0xfffe108002007950 */ /* 0x004fea0003c3ffff */
        .weak           $__internal_25_$__cuda_sm70_shflsync_up_p
        .type           $__internal_25_$__cuda_sm70_shflsync_up_p,@function
        .size           $__internal_25_$__cuda_sm70_shflsync_up_p,($__internal_26_$__cuda_sm70_votesync_ballot - $__internal_25_$__cuda_sm70_shflsync_up_p)
$__internal_25_$__cuda_sm70_shflsync_up_p:
[----:B------:R-:W-:Y:S02]  /*1ef80*/  MOV R4, RZ ;  /* 0x000000ff00047202 */ /* 0x000fe40000000f00 */
[----:B------:R-:W-:-:S04]  /*1ef90*/  MOV R10, 0xffffffff ;  /* 0xffffffff000a7802 */ /* 0x000fc80000000f00 */
[----:B------:R-:W-:Y:S04]  /*1efa0*/  WARPSYNC R10 ;  /* 0x0000000a00007348 */ /* 0x000fe80003800000 */
[----:B------:R1:W2:Y:S02]  /*1efb0*/  SHFL.UP PT, R4, R0, R3, R4 ;  /* 0x0400000300047389 */ /* 0x0002a400000e0004 */
[----:B-1----:R-:W-:-:S04]  /*1efc0*/  MOV R3, 0x0 ;  /* 0x0000000000037802 */ /* 0x002fc80000000f00 */
[----:B--2---:R-:W-:Y:S05]  /*1efd0*/  RET.REL.NODEC R2 `(_ZN7cutlass13device_kernelIN5flash19enable_sm80_to_sm89INS1_16FlashAttnFwdSm80INS1_25CollectiveMainloopFwdSm80ILi8ELi1ELb0EN4cute5tupleIJNS5_1CILi128EEENS7_ILi32EEENS7_ILi256EEEEEELi256ENS_6half_tEfNS_4arch4Sm80ELb1ELb0ELb1ELb1ELb1ELb1ELb1ELb1EEENS1_21CollectiveEpilogueFwdINS6_IJS8_SA_S9_EEENS6_IJNS7_ILi1EEESI_SI_EEESC_SE_Li256ELb1ELb1ELb1ELb0EEENS1_36VarlenDynamicPersistentTileSchedulerILi128ELi32ELi256ELi256ELb1ELb1ELb0ELb1ELb1ELb1EEEEEEEEEvNT_6ParamsE) ;  /* 0xfffe102002007950 */ /* 0x004fea0003c3ffff */
        .weak           $__internal_26_$__cuda_sm70_votesync_ballot
        .type           $__internal_26_$__cuda_sm70_votesync_ballot,@function
        .size           $__internal_26_$__cuda_sm70_votesync_ballot,(.L_x_6487 - $__internal_26_$__cuda_sm70_votesync_ballot)
$__internal_26_$__cuda_sm70_votesync_ballot:
[----:B------:R-:W-:Y:S01]  /*1efe0*/  ISETP.NE.U32.AND P0, PT, R0, 0x1, PT ;  /* 0x000000010000780c */ /* 0x000fe20003f05070 */
[----:B------:R-:W-:-:S04]  /*1eff0*/  IMAD.MOV.U32 R3, RZ, RZ, -0x1 ;  /* 0xffffffffff037424 */ /* 0x000fc800078e00ff */
[----:B------:R-:W-:Y:S08]  /*1f000*/  WARPSYNC R3 ;  /* 0x0000000300007348 */ /* 0x000ff00003800000 */
[----:B------:R-:W-:-:S04]  /*1f010*/  VOTE.ANY R0, PT, !P0 ;  /* 0x0000000000007806 */ /* 0x000fc800040e0100 */
[----:B------:R-:W-:Y:S01]  /*1f020*/  LOP3.LUT R0, R0, R3, RZ, 0xc0, !PT ;  /* 0x0000000300007212 */ /* 0x000fe200078ec0ff */
[----:B------:R-:W-:-:S04]  /*1f030*/  IMAD.MOV.U32 R3, RZ, RZ, 0x0 ;  /* 0x00000000ff037424 */ /* 0x000fc800078e00ff */
[----:B------:R-:W-:Y:S05]  /*1f040*/  RET.REL.NODEC R2 `(_ZN7cutlass13device_kernelIN5flash19enable_sm80_to_sm89INS1_16FlashAttnFwdSm80INS1_25CollectiveMainloopFwdSm80ILi8ELi1ELb0EN4cute5tupleIJNS5_1CILi128EEENS7_ILi32EEENS7_ILi256EEEEEELi256ENS_6half_tEfNS_4arch4Sm80ELb1ELb0ELb1ELb1ELb1ELb1ELb1ELb1EEENS1_21CollectiveEpilogueFwdINS6_IJS8_SA_S9_EEENS6_IJNS7_ILi1EEESI_SI_EEESC_SE_Li256ELb1ELb1ELb1ELb0EEENS1_36VarlenDynamicPersistentTileSchedulerILi128ELi32ELi256ELi256ELb1ELb1ELb0ELb1ELb1ELb1EEEEEEEEEvNT_6ParamsE) ;  /* 0xfffe0fb002007950 */ /* 0x000fea0003c3ffff */
.L_x_1531:
        /* <DEDUP_REMOVED lines=11> */
.L_x_6487:


//--------------------- .text._ZN7cutlass13device_kernelIN5flash19enable_sm80_to_sm89INS1_16FlashAttnFwdSm80INS1_25CollectiveMainloopFwdSm80ILi8ELi1ELb0EN4cute5tupleIJNS5_1CILi128EEENS7_ILi96EEENS7_ILi256EEEEEELi256ENS_6half_tEfNS_4arch4Sm80ELb0ELb0ELb1ELb0ELb1ELb0ELb1ELb1EEENS1_21CollectiveEpilogueFwdINS6_IJS8_SA_S9_EEENS6_IJNS7_ILi1EEESI_SI_EEESC_SE_Li256ELb0ELb1ELb1ELb0EEENS1_19SingleTileSchedulerILb0ELb1ELb1ELi128EEEEEEEEEvNT_6ParamsE --------------------------
	.section	.text._ZN7cutlass13device_kernelIN5flash19enable_sm80_to_sm89INS1_16FlashAttnFwdSm80INS1_25CollectiveMainloopFwdSm80ILi8ELi1ELb0EN4cute5tupleIJNS5_1CILi128EEENS7_ILi96EEENS7_ILi256EEEEEELi256ENS_6half_tEfNS_4arch4Sm80ELb0ELb0ELb1ELb0ELb1ELb0ELb1ELb1EEENS1_21CollectiveEpilogueFwdINS6_IJS8_SA_S9_EEENS6_IJNS7_ILi1EEESI_SI_EEESC_SE_Li256ELb0ELb1ELb1ELb0EEENS1_19SingleTileSchedulerILb0ELb1ELb1ELi128EEEEEEEEEvNT_6ParamsE,"ax",@progbits
	.sectioninfo	@"SHI_REGISTERS=255"
	.align	128
.text._ZN7cutlass13device_kernelIN5flash19enable_sm80_to_sm89INS1_16FlashAttnFwdSm80INS1_25CollectiveMainloopFwdSm80ILi8ELi1ELb0EN4cute5tupleIJNS5_1CILi128EEENS7_ILi96EEENS7_ILi256EEEEEELi256ENS_6half_tEfNS_4arch4Sm80ELb0ELb0ELb1ELb0ELb1ELb0ELb1ELb1EEENS1_21CollectiveEpilogueFwdINS6_IJS8_SA_S9_EEENS6_IJNS7_ILi1EEESI_SI_EEESC_SE_Li256ELb0ELb1ELb1ELb0EEENS1_19SingleTileSchedulerILb0ELb1ELb1ELi128EEEEEEEEEvNT_6ParamsE:
        .type           _ZN7cutlass13device_kernelIN5flash19enable_sm80_to_sm89INS1_16FlashAttnFwdSm80INS1_25CollectiveMainloopFwdSm80ILi8ELi1ELb0EN4cute5tupleIJNS5_1CILi128EEENS7_ILi96EEENS7_ILi256EEEEEELi256ENS_6half_tEfNS_4arch4Sm80ELb0ELb0ELb1ELb0ELb1ELb0ELb1ELb1EEENS1_21CollectiveEpilogueFwdINS6_IJS8_SA_S9_EEENS6_IJNS7_ILi1EEESI_SI_EEESC_SE_Li256ELb0ELb1ELb1ELb0EEENS1_19SingleTileSchedulerILb0ELb1ELb1ELi128EEEEEEEEEvNT_6ParamsE,@function
        .size           _ZN7cutlass13device_kernelIN5flash19enable_sm80_to_sm89INS1_16FlashAttnFwdSm80INS1_25CollectiveMainloopFwdSm80ILi8ELi1ELb0EN4cute5tupleIJNS5_1CILi128EEENS7_ILi96EEENS7_ILi256EEEEEELi256ENS_6half_tEfNS_4arch4Sm80ELb0ELb0ELb1ELb0ELb1ELb0ELb1ELb1EEENS1_21CollectiveEpilogueFwdINS6_IJS8_SA_S9_EEENS6_IJNS7_ILi1EEESI_SI_EEESC_SE_Li256ELb0ELb1ELb1ELb0EEENS1_19SingleTileSchedulerILb0ELb1ELb1ELi128EEEEEEEEEvNT_6ParamsE,(.L_x_6492 - _ZN7cutlass13device_kernelIN5flash19enable_sm80_to_sm89INS1_16FlashAttnFwdSm80INS1_25CollectiveMainloopFwdSm80ILi8ELi1ELb0EN4cute5tupleIJNS5_1CILi128EEENS7_ILi96EEENS7_ILi256EEEEEELi256ENS_6half_tEfNS_4arch4Sm80ELb0ELb0ELb1ELb0ELb1ELb0ELb1ELb1EEENS1_21CollectiveEpilogueFwdINS6_IJS8_SA_S9_EEENS6_IJNS7_ILi1EEESI_SI_EEESC_SE_Li256ELb0ELb1ELb1ELb0EEENS1_19SingleTileSchedulerILb0ELb1ELb1ELi128EEEEEEEEEvNT_6ParamsE)
        .other          _ZN7cutlass13device_kernelIN5flash19enable_sm80_to_sm89INS1_16FlashAttnFwdSm80INS1_25CollectiveMainloopFwdSm80ILi8ELi1ELb0EN4cute5tupleIJNS5_1CILi128EEENS7_ILi96EEENS7_ILi256EEEEEELi256ENS_6half_tEfNS_4arch4Sm80ELb0ELb0ELb1ELb0ELb1ELb0ELb1ELb1EEENS1_21CollectiveEpilogueFwdINS6_IJS8_SA_S9_EEENS6_IJNS7_ILi1EEESI_SI_EEESC_SE_Li256ELb0ELb1ELb1ELb0EEENS1_19SingleTileSchedulerILb0ELb1ELb1ELi128EEEEEEEEEvNT_6ParamsE,@"STO_CUDA_ENTRY STV_DEFAULT"
_ZN7cutlass13device_kernelIN5flash19enable_sm80_to_sm89INS1_16FlashAttnFwdSm80INS1_25CollectiveMainloopFwdSm80ILi8ELi1ELb0EN4cute5tupleIJNS5_1CILi128EEENS7_ILi96EEENS7_ILi256EEEEEELi256ENS_6half_tEfNS_4arch4Sm80ELb0ELb0ELb1ELb0ELb1ELb0ELb1ELb1EEENS1_21CollectiveEpilogueFwdINS6_IJS8_SA_S9_EEENS6_IJNS7_ILi1EEESI_SI_EEESC_SE_Li256ELb0ELb1ELb1ELb0EEENS1_19SingleTileSchedulerILb0ELb1ELb1ELi128EEEEEEEEEvNT_6ParamsE:
        /* <DEDUP_REMOVED lines=18> */
.L_x_1532:
[----:B------:R-:W-:Y:S02]  /*0120*/  ULDC.64 UR4, c[0x0][0x550] ;  /* 0x0001540000047ab9 */ /* 0x000fe40000000a00 */
[----:B------:R-:W-:Y:S02]  /*0130*/  UISETP.NE.AND UP0, UPT, UR4, 0x1, UPT ;  /* 0x000000010400788c */ /* 0x000fe4000bf05270 */
[----:B------:R-:W-:-:S02]  /*0140*/  UIMAD.WIDE.U32 UR8, UR7, UR5, URZ ;  /* 0x00000005070872a5 */ /* 0x000fc4000f8e003f */
[----:B------:R-:W-:Y:S02]  /*0150*/  ULDC UR4, c[0x0][0x558] ;  /* 0x0001560000047ab9 */ /* 0x000fe40000000800 */
[----:B------:R-:W-:-:S05]  /*0160*/  UMOV UR11, UR7 ;  /* 0x00000007000b7c82 */ /* 0x000fca0008000000 */
[----:B------:R-:W-:-:S03]  /*0170*/  @UP0 USHF.R.U32.HI UR11, URZ, UR4, UR9 ;  /* 0x000000043f0b0299 */ /* 0x000fc60008011609 */
.L_x_1533:
        /* <DEDUP_REMOVED lines=8> */
[----:B------:R-:W-:-:S06]  /*0200*/  UISETP.NE.AND.EX UP0, UPT, URZ, UR5, UPT, UP0 ;  /* 0x000000053f00728c */ /* 0x000fcc000bf05300 */
[----:B------:R-:W-:-:S05]  /*0210*/  PLOP3.LUT P0, PT, PT, PT, UP0, 0x80, 0x0 ;  /* 0x000000000000781c */ /* 0x000fca0003f0f008 */
[----:B------:R-:W-:Y:S02]  /*0220*/  @UP0 UMOV UR4, 0x4 ;  /* 0x0000000400040882 */ /* 0x000fe40000000000 */
[----:B------:R-:W-:-:S03]  /*0230*/  @UP0 UIMAD.WIDE UR4, UR6, UR4, UR12 ;  /* 0x00000004060402a5 */ /* 0x000fc6000f8e020c */
[----:B------:R-:W-:-:S03]  /*0240*/  ULDC.64 UR12, c[0x0][0x118] ;  /* 0x00004600000c7ab9 */ /* 0x000fc60000000a00 */
        /* <DEDUP_REMOVED lines=10> */
[----:B------:R-:W-:-:S04]  /*02f0*/  UIMAD.WIDE UR4, UR4, 0x2aaaaaab, URZ ;  /* 0x2aaaaaab040478a5 */ /* 0x000fc8000f8e023f */
[----:B------:R-:W-:-:S04]  /*0300*/  USHF.R.U32.HI UR7, URZ, 0x1f, UR5 ;  /* 0x0000001f3f077899 */ /* 0x000fc80008011605 */
[----:B------:R-:W-:Y:S01]  /*0310*/  ULEA.HI.SX32 UR7, UR5, UR7, 0x1c ;  /* 0x0000000705077291 */ /* 0x000fe2000f8fe23f */
[----:B--2---:R1:W2:Y:S01]  /*0320*/  @P0 R2UR UR9, R4 ;  /* 0x00000000040903c2 */ /* 0x0042a200000e0000 */
[----:B------:R-:W-:-:S13]  /*0330*/  PLOP3.LUT P0, PT, PT, PT, UP0, 0x80, 0x0 ;  /* 0x000000000000781c */ /* 0x000fda0003f0f008 */
[----:B------:R-:W-:Y:S05]  /*0340*/  @!P0 BRA `(.L_x_1534) ;  /* 0x0000023000008947 */ /* 0x000fea0003800000 */
[----:B------:R-:W-:Y:S02]  /*0350*/  USHF.R.U32.HI UR4, URZ, 0x10, UR8 ;  /* 0x000000103f047899 */ /* 0x000fe40008011608 */
[----:B------:R-:W-:Y:S02]  /*0360*/  ULDC UR5, c[0x0][0x338] ;  /* 0x0000ce0000057ab9 */ /* 0x000fe40000000800 */
[----:B------:R-:W-:Y:S02]  /*0370*/  UISETP.NE.AND UP0, UPT, UR4, URZ, UPT ;  /* 0x0000003f0400728c */ /* 0x000fe4000bf05270 */
[----:B------:R-:W-:Y:S02]  /*0380*/  UMOV UR18, URZ ;  /* 0x0000003f00127c82 */ /* 0x000fe40008000000 */
[----:B------:R-:W-:-:S04]  /*0390*/  USEL UR5, UR4, UR5, UP0 ;  /* 0x0000000504057287 */ /* 0x000fc80008000000 */
[----:B------:R-:W-:Y:S02]  /*03a0*/  UIADD3 UR17, UR7, -0x1, UR5 ;  /* 0xffffffff07117890 */ /* 0x000fe4000fffe005 */
[----:B------:R-:W-:-:S05]  /*03b0*/  IMAD.U32 R0, RZ, RZ, UR5 ;  /* 0x00000005ff007e24 */ /* 0x000fca000f8e00ff */
[-C--:B------:R-:W-:Y:S02]  /*03c0*/  IABS R3, R0.reuse ;  /* 0x0000000000037213 */ /* 0x080fe40000000000 */
[----:B------:R-:W-:Y:S02]  /*03d0*/  IABS R0, R0 ;  /* 0x0000000000007213 */ /* 0x000fe40000000000 */
[----:B------:R-:W3:Y:S03]  /*03e0*/  R2UR UR16, R3 ;  /* 0x00000000031073c2 */ /* 0x000ee600000e0000 */
[----:B------:R-:W-:-:S05]  /*03f0*/  IMAD.MOV R0, RZ, RZ, -R0 ;  /* 0x000000ffff007224 */ /* 0x000fca00078e0a00 */
[----:B------:R-:W4:Y:S01]  /*0400*/  R2UR UR14, R0 ;  /* 0x00000000000e73c2 */ /* 0x000f2200000e0000 */
[----:B---3--:R-:W3:Y:S08]  /*0410*/  I2F.RP R3, UR16 ;  /* 0x0000001000037d06 */ /* 0x008ef00008209400 */
[----:B---3--:R-:W3:Y:S02]  /*0420*/  MUFU.RCP R3, R3 ;  /* 0x0000000300037308 */ /* 0x008ee40000001000 */
[----:B---3--:R-:W-:-:S06]  /*0430*/  IADD3 R3, R3, 0xffffffe, RZ ;  /* 0x0ffffffe03037810 */ /* 0x008fcc0007ffe0ff */
[----:B------:R-:W3:Y:S02]  /*0440*/  F2I.FTZ.U32.TRUNC.NTZ R3, R3 ;  /* 0x0000000300037305 */ /* 0x000ee4000021f000 */
[----:B---3--:R3:W5:Y:S02]  /*0450*/  R2UR UR19, R3 ;  /* 0x00000000031373c2 */ /* 0x00876400000e0000 */
[----:B---3--:R-:W-:Y:S01]  /*0460*/  IMAD.U32 R3, RZ, RZ, UR17 ;  /* 0x00000011ff037e24 */ /* 0x008fe2000f8e00ff */
[----:B-----5:R-:W-:Y:S02]  /*0470*/  UIADD3 UR4, URZ, -UR19, URZ ;  /* 0x800000133f047290 */ /* 0x020fe4000fffe03f */
[----:B------:R-:W-:Y:S02]  /*0480*/  ULOP3.LUT UR17, UR17, UR5, URZ, 0x3c, !UPT ;  /* 0x0000000511117292 */ /* 0x000fe4000f8e3c3f */
[----:B------:R-:W-:Y:S01]  /*0490*/  IABS R3, R3 ;  /* 0x0000000300037213 */ /* 0x000fe20000000000 */
[----:B------:R-:W-:-:S03]  /*04a0*/  UIMAD UR4, UR4, UR16, URZ ;  /* 0x00000010040472a4 */ /* 0x000fc6000f8e023f */
[----:B------:R-:W3:Y:S01]  /*04b0*/  R2UR UR15, R3 ;  /* 0x00000000030f73c2 */ /* 0x000ee200000e0000 */
[----:B------:R-:W-:-:S04]  /*04c0*/  UIMAD.WIDE.U32 UR18, UR19, UR4, UR18 ;  /* 0x00000004131272a5 */ /* 0x000fc8000f8e0012 */
[----:B---3--:R-:W-:-:S04]  /*04d0*/  UIMAD.WIDE.U32 UR18, UR19, UR15, URZ ;  /* 0x0000000f131272a5 */ /* 0x008fc8000f8e003f */
[----:B----4-:R-:W-:-:S04]  /*04e0*/  UIMAD UR14, UR19, UR14, UR15 ;  /* 0x0000000e130e72a4 */ /* 0x010fc8000f8e020f */
        /* <DEDUP_REMOVED lines=9> */
.L_x_1534:
[----:B------:R-:W-:Y:S01]  /*0580*/  ULOP3.LUT UR8, UR8, 0xffff, URZ, 0xc0, !UPT ;  /* 0x0000ffff08087892 */ /* 0x000fe2000f8ec03f */
[----:B------:R-:W-:Y:S01]  /*0590*/  PLOP3.LUT P2, PT, PT, PT, PT, 0x80, 0x0 ;  /* 0x000000000000781c */ /* 0x000fe20003f4f070 */
[----:B------:R-:W-:Y:S01]  /*05a0*/  IMAD.MOV.U32 R6, RZ, RZ, RZ ;  /* 0x000000ffff067224 */ /* 0x000fe200078e00ff */
[----:B------:R-:W-:Y:S01]  /*05b0*/  CS2R R128, SRZ ;  /* 0x0000000000807805 */ /* 0x000fe2000001ff00 */
[----:B------:R-:W-:Y:S01]  /*05c0*/  UIMAD UR8, UR8, UR19, URZ ;  /* 0x00000013080872a4 */ /* 0x000fe2000f8e023f */
[----:B-1----:R-:W-:Y:S01]  /*05d0*/  IMAD.MOV.U32 R4, RZ, RZ, RZ ;  /* 0x000000ffff047224 */ /* 0x002fe200078e00ff */
        /* <DEDUP_REMOVED lines=78> */
[----:B------:R-:W1:Y:S01]  /*0ac0*/  S2R R12, SR_CTAID.X ;  /* 0x00000000000c7919 */ /* 0x000e620000002500 */
[----:B------:R-:W-:Y:S01]  /*0ad0*/  SHF.R.S32.HI R6, RZ, 0x1f, R2 ;  /* 0x0000001fff067819 */ /* 0x000fe20000011402 */
[----:B------:R-:W-:Y:S01]  /*0ae0*/  IMAD.MOV.U32 R3, RZ, RZ, c[0x0][0x2c4] ;  /* 0x0000b100ff037624 */ /* 0x000fe200078e00ff */
[----:B------:R-:W-:Y:S01]  /*0af0*/  USHF.R.S32.HI UR14, URZ, 0x1f, UR11 ;  /* 0x0000001f3f0e7899 */ /* 0x000fe2000801140b */
[----:B------:R3:W4:Y:S01]  /*0b00*/  @P1 LDG.E R4, [R4.64] ;  /* 0x0000000c04041981 */ /* 0x000722000c1e1900 */
[-C--:B------:R-:W-:Y:S01]  /*0b10*/  LEA.HI R18, R6, R2.reuse, RZ, 0x3 ;  /* 0x0000000206127211 */ /* 0x080fe200078f18ff */
[----:B------:R-:W-:Y:S01]  /*0b20*/  ULDC.64 UR4, c[0x0][0x1b8] ;  /* 0x00006e0000047ab9 */ /* 0x000fe20000000a00 */
[----:B------:R-:W-:Y:S01]  /*0b30*/  ISETP.NE.AND P0, PT, R3, 0x1, PT ;  /* 0x000000010300780c */ /* 0x000fe20003f05270 */
[----:B------:R-:W-:Y:S01]  /*0b40*/  UIMAD UR14, UR14, UR4, URZ ;  /* 0x000000040e0e72a4 */ /* 0x000fe2000f8e023f */
[----:B------:R-:W-:Y:S01]  /*0b50*/  LOP3.LUT R0, R18, 0xfffffff8, RZ, 0xc0, !PT ;  /* 0xfffffff812007812 */ /* 0x000fe200078ec0ff */
[----:B------:R-:W-:Y:S01]  /*0b60*/  UIMAD.WIDE.U32 UR16, UR11, UR4, URZ ;  /* 0x000000040b1072a5 */ /* 0x000fe2000f8e003f */
[----:B------:R-:W-:Y:S01]  /*0b70*/  SHF.R.S32.HI R18, RZ, 0x3, R18 ;  /* 0x00000003ff127819 */ /* 0x000fe20000011412 */
[----:B------:R-:W-:Y:S01]  /*0b80*/  UIMAD UR14, UR11, UR5, UR14 ;  /* 0x000000050b0e72a4 */ /* 0x000fe2000f8e020e */
[-C--:B------:R-:W-:Y:S01]  /*0b90*/  LEA.HI R14, R6, R2.reuse, RZ, 0x4 ;  /* 0x00000002060e7211 */ /* 0x080fe200078f20ff */
[----:B------:R-:W-:Y:S01]  /*0ba0*/  IMAD.IADD R0, R2, 0x1, -R0 ;  /* 0x0000000102007824 */ /* 0x000fe200078e0a00 */
[----:B------:R-:W-:Y:S01]  /*0bb0*/  USHF.R.S32.HI UR15, URZ, 0x1f, UR6 ;  /* 0x0000001f3f0f7899 */ /* 0x000fe20008011406 */
[----:B------:R-:W-:Y:S01]  /*0bc0*/  IMAD.SHL.U32 R251, R18, 0x40, RZ ;  /* 0x0000004012fb7824 */ /* 0x000fe200078e00ff */
[----:B------:R-:W-:Y:S01]  /*0bd0*/  ULDC.64 UR4, c[0x0][0x1c0] ;  /* 0x0000700000047ab9 */ /* 0x000fe20000000a00 */
[C---:B------:R-:W-:Y:S01]  /*0be0*/  IMAD R120, R0.reuse, 0x20, R18 ;  /* 0x0000002000787824 */ /* 0x040fe200078e0212 */
[----:B------:R-:W-:Y:S01]  /*0bf0*/  UIADD3 UR17, UR17, UR14, URZ ;  /* 0x0000000e11117290 */ /* 0x000fe2000fffe03f */
[----:B------:R-:W-:Y:S01]  /*0c00*/  IMAD.SHL.U32 R33, R0, 0x8, RZ ;  /* 0x0000000800217824 */ /* 0x000fe200078e00ff */
[----:B------:R-:W-:Y:S01]  /*0c10*/  UIMAD UR15, UR15, UR4, URZ ;  /* 0x000000040f0f72a4 */ /* 0x000fe2000f8e023f */
[----:B------:R-:W-:Y:S01]  /*0c20*/  LOP3.LUT R251, R251, 0x1c0, RZ, 0xc0, !PT ;  /* 0x000001c0fbfb7812 */ /* 0x000fe200078ec0ff */
[----:B------:R-:W-:Y:S01]  /*0c30*/  UIMAD.WIDE.U32 UR16, UR6, UR4, UR16 ;  /* 0x00000004061072a5 */ /* 0x000fe2000f8e0010 */
[----:B-1----:R-:W-:Y:S01]  /*0c40*/  IMAD R8, R12, 0x80, R120 ;  /* 0x000000800c087824 */ /* 0x002fe200078e0278 */
[----:B------:R-:W-:Y:S01]  /*0c50*/  UIMAD UR5, UR6, UR5, UR15 ;  /* 0x00000005060572a4 */ /* 0x000fe2000f8e020f */
[----:B------:R1:W-:Y:S01]  /*0c60*/  STL [R1+0x8], R120 ;  /* 0x0000087801007387 */ /* 0x0003e20000100800 */
[----:B------:R-:W-:Y:S01]  /*0c70*/  ULDC UR4, c[0x0][0x168] ;  /* 0x00005a0000047ab9 */ /* 0x000fe20000000800 */
[----:B------:R-:W-:Y:S01]  /*0c80*/  @P0 IMAD.HI.U32 R3, R8, c[0x0][0x2c8], RZ ;  /* 0x0000b20008030a27 */ /* 0x000fe200078e00ff */
[----:B------:R-:W-:Y:S01]  /*0c90*/  UIADD3 UR5, UR17, UR5, URZ ;  /* 0x0000000511057290 */ /* 0x000fe2000fffe03f */
[----:B------:R-:W-:Y:S01]  /*0ca0*/  LEA.HI R13, R6, R2, RZ, 0x6 ;  /* 0x00000002060d7211 */ /* 0x000fe200078f30ff */
[----:B------:R-:W-:Y:S01]  /*0cb0*/  BSSY B0, `(.L_x_1536) ;  /* 0x0000048000007945 */ /* 0x000fe20003800000 */
[----:B------:R-:W-:Y:S01]  /*0cc0*/  IMAD.MOV.U32 R7, RZ, RZ, R8 ;  /* 0x000000ffff077224 */ /* 0x000fe200078e0008 */
[----:B------:R-:W-:Y:S01]  /*0cd0*/  @P0 SHF.R.U32.HI R7, RZ, c[0x0][0x2cc], R3 ;  /* 0x0000b300ff070a19 */ /* 0x000fe20000011603 */
[----:B------:R-:W-:Y:S01]  /*0ce0*/  IMAD.U32 R11, RZ, RZ, UR17 ;  /* 0x00000011ff0b7e24 */ /* 0x000fe2000f8e00ff */
[----:B------:R-:W-:Y:S01]  /*0cf0*/  ISETP.GE.AND P3, PT, R33, c[0x0][0x198], PT ;  /* 0x0000660021007a0c */ /* 0x000fe20003f66270 */
[----:B------:R-:W-:Y:S01]  /*0d00*/  IMAD.U32 R10, RZ, RZ, UR16 ;  /* 0x00000010ff0a7e24 */ /* 0x000fe2000f8e00ff */
[--C-:B---3--:R-:W-:Y:S01]  /*0d10*/  SHF.R.S32.HI R5, RZ, 0x1f, R7.reuse ;  /* 0x0000001fff057819 */ /* 0x108fe20000011407 */
[----:B------:R-:W-:-:S02]  /*0d20*/  IMAD.MOV R3, RZ, RZ, -R7 ;  /* 0x000000ffff037224 */ /* 0x000fc400078e0a07 */
[----:B------:R-:W-:Y:S01]  /*0d30*/  IMAD.U32 R11, RZ, RZ, UR5 ;  /* 0x00000005ff0b7e24 */ /* 0x000fe2000f8e00ff */
[----:B------:R-:W-:Y:S01]  /*0d40*/  ULDC UR5, c[0x0][0x2c4] ;  /* 0x0000b10000057ab9 */ /* 0x000fe20000000800 */
[----:B------:R-:W-:Y:S01]  /*0d50*/  IMAD R5, R5, c[0x0][0x1b0], RZ ;  /* 0x00006c0005057a24 */ /* 0x000fe200078e02ff */
[----:B------:R-:W-:Y:S01]  /*0d60*/  UIMAD UR4, UR5, UR4, URZ ;  /* 0x00000004050472a4 */ /* 0x000fe2000f8e023f */
[----:B------:R-:W-:Y:S02]  /*0d70*/  IMAD R3, R3, c[0x0][0x2c4], R8 ;  /* 0x0000b10003037a24 */ /* 0x000fe400078e0208 */
[----:B------:R-:W-:-:S04]  /*0d80*/  IMAD.WIDE.U32 R10, R7, c[0x0][0x1b0], R10 ;  /* 0x00006c00070a7a25 */ /* 0x000fc800078e000a */
[----:B------:R-:W-:Y:S01]  /*0d90*/  IMAD R7, R7, c[0x0][0x1b4], R5 ;  /* 0x00006d0007077a24 */ /* 0x000fe200078e0205 */
[----:B------:R-:W-:Y:S01]  /*0da0*/  SHF.R.S32.HI R5, RZ, 0x1f, R3 ;  /* 0x0000001fff057819 */ /* 0x000fe20000011403 */
[----:B------:R-:W-:Y:S01]  /*0db0*/  IMAD.MOV.U32 R8, RZ, RZ, R10 ;  /* 0x000000ffff087224 */ /* 0x000fe200078e000a */
[----:B------:R-:W-:Y:S01]  /*0dc0*/  IADD3 R10, R33, 0x40, RZ ;  /* 0x00000040210a7810 */ /* 0x000fe20007ffe0ff */
[----:B------:R-:W-:Y:S02]  /*0dd0*/  IMAD.IADD R9, R11, 0x1, R7 ;  /* 0x000000010b097824 */ /* 0x000fe400078e0207 */
[----:B------:R-:W-:Y:S01]  /*0de0*/  IMAD R11, R5, c[0x0][0x1a8], RZ ;  /* 0x00006a00050b7a24 */ /* 0x000fe200078e02ff */
[----:B------:R-:W-:Y:S01]  /*0df0*/  ISETP.GE.AND P4, PT, R10, c[0x0][0x198], PT ;  /* 0x000066000a007a0c */ /* 0x000fe20003f86270 */
[----:B------:R-:W-:-:S04]  /*0e00*/  IMAD.WIDE.U32 R8, R3, c[0x0][0x1a8], R8 ;  /* 0x00006a0003087a25 */ /* 0x000fc800078e0008 */
[----:B------:R-:W-:Y:S01]  /*0e10*/  IMAD R11, R3, c[0x0][0x1ac], R11 ;  /* 0x00006b00030b7a24 */ /* 0x000fe200078e020b */
[----:B------:R-:W-:Y:S01]  /*0e20*/  LOP3.LUT R3, R14, 0xfffffff0, RZ, 0xc0, !PT ;  /* 0xfffffff00e037812 */ /* 0x000fe200078ec0ff */
[----:B------:R-:W-:Y:S01]  /*0e30*/  IMAD R12, R12, 0x80, R18 ;  /* 0x000000800c0c7824 */ /* 0x000fe200078e0212 */
[----:B------:R-:W-:Y:S01]  /*0e40*/  LEA R20, P0, R8, c[0x0][0x160], 0x1 ;  /* 0x0000580008147a11 */ /* 0x000fe200078008ff */
[----:B------:R-:W-:Y:S01]  /*0e50*/  IMAD.IADD R11, R9, 0x1, R11 ;  /* 0x00000001090b7824 */ /* 0x000fe200078e020b */
[----:B------:R-:W-:Y:S01]  /*0e60*/  IADD3 R9, R33, 0x80, RZ ;  /* 0x0000008021097810 */ /* 0x000fe20007ffe0ff */
[----:B------:R-:W-:Y:S02]  /*0e70*/  IMAD.IADD R3, R2, 0x1, -R3 ;  /* 0x0000000102037824 */ /* 0x000fe400078e0a03 */
[----:B------:R-:W-:Y:S01]  /*0e80*/  IMAD.SHL.U32 R13, R13, 0x8, RZ ;  /* 0x000000080d0d7824 */ /* 0x000fe200078e00ff */
[----:B------:R-:W-:Y:S01]  /*0e90*/  LEA.HI.X R11, R8, c[0x0][0x164], R11, 0x1, P0 ;  /* 0x00005900080b7a11 */ /* 0x000fe200000f0c0b */
[----:B------:R1:W3:Y:S01]  /*0ea0*/  SHFL.IDX PT, R22, R20, RZ, 0x181f ;  /* 0x00181fff14167589 */ /* 0x0002e200000e0000 */
[----:B------:R-:W-:-:S02]  /*0eb0*/  SHF.R.S32.HI R7, RZ, 0x1f, R3 ;  /* 0x0000001fff077819 */ /* 0x000fc40000011403 */
[----:B------:R-:W-:Y:S01]  /*0ec0*/  ISETP.GE.AND P0, PT, R12, UR4, PT ;  /* 0x000000040c007c0c */ /* 0x000fe2000bf06270 */
[----:B------:R1:W2:Y:S01]  /*0ed0*/  SHFL.IDX PT, R23, R11, RZ, 0x181f ;  /* 0x00181fff0b177589 */ /* 0x0002a200000e0000 */
[----:B------:R-:W-:Y:S02]  /*0ee0*/  LEA.HI R7, R7, R3, RZ, 0x3 ;  /* 0x0000000307077211 */ /* 0x000fe400078f18ff */
[----:B------:R-:W-:Y:S02]  /*0ef0*/  IADD3 R8, R33, 0xc0, RZ ;  /* 0x000000c021087810 */ /* 0x000fe40007ffe0ff */
[----:B------:R-:W-:Y:S02]  /*0f00*/  LOP3.LUT R5, R7, 0xfffffff8, RZ, 0xc0, !PT ;  /* 0xfffffff807057812 */ /* 0x000fe400078ec0ff */
[----:B------:R-:W-:Y:S02]  /*0f10*/  ISETP.GE.AND P6, PT, R9, c[0x0][0x198], PT ;  /* 0x0000660009007a0c */ /* 0x000fe40003fc6270 */
[----:B------:R-:W-:Y:S01]  /*0f20*/  ISETP.GE.AND P5, PT, R8, c[0x0][0x198], PT ;  /* 0x0000660008007a0c */ /* 0x000fe20003fa6270 */
[----:B------:R-:W-:-:S02]  /*0f30*/  IMAD.IADD R5, R3, 0x1, -R5 ;  /* 0x0000000103057824 */ /* 0x000fc400078e0a05 */
[----:B------:R-:W-:Y:S01]  /*0f40*/  IMAD.MOV.U32 R3, RZ, RZ, 0x20 ;  /* 0x00000020ff037424 */ /* 0x000fe200078e00ff */
[----:B----4-:R4:W5:Y:S02]  /*0f50*/  @P1 R2UR UR14, R4 ;  /* 0x00000000040e13c2 */ /* 0x01096400000e0000 */
[----:B------:R-:W-:Y:S01]  /*0f60*/  R2P PR, R5, 0x6 ;  /* 0x0000000605007804 */ /* 0x000fe20000000000 */
[----:B-----5:R-:W-:-:S04]  /*0f70*/  @!UP0 UMOV UR14, UR6 ;  /* 0x00000006000e8c82 */ /* 0x020fc80008000000 */
[----:B------:R-:W-:Y:S02]  /*0f80*/  SEL R3, R3, 0xffffffe0, !P2 ;  /* 0xffffffe003037807 */ /* 0x000fe40005000000 */
[----:B----4-:R-:W-:Y:S02]  /*0f90*/  SHF.R.U32.HI R4, RZ, 0x3, R251 ;  /* 0x00000003ff047819 */ /* 0x010fe400000116fb */
[----:B------:R-:W-:-:S04]  /*0fa0*/  LOP3.LUT R251, R251, 0x38, R33, 0xf8, !PT ;  /* 0x00000038fbfb7812 */ /* 0x000fc800078ef821 */
[----:B------:R-:W-:Y:S01]  /*0fb0*/  LOP3.LUT R251, R251, R4, RZ, 0x3c, !PT ;  /* 0x00000004fbfb7212 */ /* 0x000fe200078e3cff */
[----:B------:R-:W-:-:S03]  /*0fc0*/  IMAD.MOV.U32 R4, RZ, RZ, 0x10 ;  /* 0x00000010ff047424 */ /* 0x000fc600078e00ff */
[----:B------:R-:W-:Y:S02]  /*0fd0*/  LOP3.LUT R251, R251, 0xfffffe00, R13, 0xf8, !PT ;  /* 0xfffffe00fbfb7812 */ /* 0x000fe400078ef80d */
[----:B------:R-:W-:Y:S01]  /*0fe0*/  SEL R4, R4, 0xfffffff0, !P1 ;  /* 0xfffffff004047807 */ /* 0x000fe20004800000 */
[----:B------:R-:W-:Y:S05]  /*0ff0*/  @P0 BRA `(.L_x_1537) ;  /* 0x0000013000000947 */ /* 0x000fea0003800000 */
[----:B-123--:R-:W-:Y:S01]  /*1000*/  SHF.R.S32.HI R16, RZ, 0x1f, R10 ;  /* 0x0000001fff107819 */ /* 0x00efe2000001140a */
[----:B------:R-:W-:Y:S01]  /*1010*/  IMAD.SHL.U32 R17, R251, 0x2, RZ ;  /* 0x00000002fb117824 */ /* 0x000fe200078e00ff */
[----:B------:R-:W-:Y:S01]  /*1020*/  SHF.R.S32.HI R15, RZ, 0x1f, R9 ;  /* 0x0000001fff0f7819 */ /* 0x000fe20000011409 */
[----:B------:R-:W-:Y:S01]  /*1030*/  IMAD.WIDE R24, R33, 0x2, R22 ;  /* 0x0000000221187825 */ /* 0x000fe200078e0216 */
[----:B------:R-:W-:Y:S02]  /*1040*/  SHF.R.S32.HI R13, RZ, 0x1f, R8 ;  /* 0x0000001fff0d7819 */ /* 0x000fe40000011408 */
[----:B------:R-:W-:Y:S02]  /*1050*/  LEA.HI R16, R16, R10, RZ, 0x3 ;  /* 0x0000000a10107211 */ /* 0x000fe400078f18ff */
[----:B------:R-:W-:Y:S01]  /*1060*/  LEA.HI R15, R15, R9, RZ, 0x3 ;  /* 0x000000090f0f7211 */ /* 0x000fe200078f18ff */
[----:B------:R-:W-:Y:S01]  /*1070*/  @!PT LDS RZ, [RZ] ;  /* 0x00000000fffff984 */ /* 0x000fe20000000800 */
[----:B------:R1:W-:Y:S01]  /*1080*/  LDGSTS.E.BYPASS.LTC128B.128 [R17+0x18100], [R24.64], !P3 ;  /* 0x1810000018117fae */ /* 0x0003e2000d901d4c */
[----:B------:R-:W-:-:S02]  /*1090*/  LEA.HI R13, R13, R8, RZ, 0x3 ;  /* 0x000000080d0d7211 */ /* 0x000fc400078f18ff */
[----:B------:R-:W-:Y:S02]  /*10a0*/  LOP3.LUT R16, R16, 0xfffffff8, RZ, 0xc0, !PT ;  /* 0xfffffff810107812 */ /* 0x000fe400078ec0ff */
[----:B------:R-:W-:Y:S02]  /*10b0*/  LOP3.LUT R15, R15, 0xfffffff8, RZ, 0xc0, !PT ;  /* 0xfffffff80f0f7812 */ /* 0x000fe400078ec0ff */
[----:B------:R-:W-:Y:S01]  /*10c0*/  LOP3.LUT R13, R13, 0xfffffff8, RZ, 0xc0, !PT ;  /* 0xfffffff80d0d7812 */ /* 0x000fe200078ec0ff */
[----:B------:R-:W-:-:S04]  /*10d0*/  IMAD.WIDE R26, R16, 0x2, R22 ;  /* 0x00000002101a7825 */ /* 0x000fc800078e0216 */
[--C-:B------:R-:W-:Y:S01]  /*10e0*/  IMAD.WIDE R28, R15, 0x2, R22.reuse ;  /* 0x000000020f1c7825 */ /* 0x100fe200078e0216 */
[----:B------:R1:W-:Y:S03]  /*10f0*/  LDGSTS.E.BYPASS.LTC128B.128 [R17+0x1c100], [R26.64], !P4 ;  /* 0x1c1000001a117fae */ /* 0x0003e6000e101d4c */
[----:B------:R-:W-:Y:S01]  /*1100*/  IMAD.WIDE R22, R13, 0x2, R22 ;  /* 0x000000020d167825 */ /* 0x000fe200078e0216 */
[----:B------:R1:W-:Y:S04]  /*1110*/  LDGSTS.E.BYPASS.LTC128B.128 [R17+0x20100], [R28.64], !P6 ;  /* 0x201000001c117fae */ /* 0x0003e8000f101d4c */
[----:B------:R1:W-:Y:S02]  /*1120*/  LDGSTS.E.BYPASS.LTC128B.128 [R17+0x24100], [R22.64], !P5 ;  /* 0x2410000016117fae */ /* 0x0003e4000e901d4c */
.L_x_1537:
[----:B-123--:R-:W-:Y:S05]  /*1130*/  BSYNC B0 ;  /* 0x0000000000007941 */ /* 0x00efea0003800000 */
.L_x_1536:
[----:B------:R-:W-:Y:S01]  /*1140*/  IADD3 R13, R12, 0x20, RZ ;  /* 0x000000200c0d7810 */ /* 0x000fe20007ffe0ff */
[----:B------:R1:W2:Y:S01]  /*1150*/  SHFL.IDX PT, R23, R11, 0x1, 0x181f ;  /* 0x00381f000b177f89 */ /* 0x0002a200000e0000 */
[----:B------:R-:W-:Y:S02]  /*1160*/  BSSY B0, `(.L_x_1538) ;  /* 0x0000017000007945 */ /* 0x000fe40003800000 */
[----:B------:R-:W-:Y:S01]  /*1170*/  ISETP.GE.AND P0, PT, R13, UR4, PT ;  /* 0x000000040d007c0c */ /* 0x000fe2000bf06270 */
[----:B------:R1:W3:-:S12]  /*1180*/  SHFL.IDX PT, R22, R20, 0x1, 0x181f ;  /* 0x00381f0014167f89 */ /* 0x0002d800000e0000 */
[----:B------:R-:W-:Y:S05]  /*1190*/  @P0 BRA `(.L_x_1539) ;  /* 0x0000013000000947 */ /* 0x000fea0003800000 */
[----:B------:R-:W-:Y:S01]  /*11a0*/  SHF.R.S32.HI R16, RZ, 0x1f, R10 ;  /* 0x0000001fff107819 */ /* 0x000fe2000001140a */
[----:B------:R-:W-:Y:S01]  /*11b0*/  IMAD.SHL.U32 R17, R251, 0x2, RZ ;  /* 0x00000002fb117824 */ /* 0x000fe200078e00ff */
[----:B------:R-:W-:Y:S01]  /*11c0*/  SHF.R.S32.HI R15, RZ, 0x1f, R9 ;  /* 0x0000001fff0f7819 */ /* 0x000fe20000011409 */
[----:B--23--:R-:W-:Y:S01]  /*11d0*/  IMAD.WIDE R24, R33, 0x2, R22 ;  /* 0x0000000221187825 */ /* 0x00cfe200078e0216 */
        /* <DEDUP_REMOVED lines=15> */
.L_x_1539:
[----:B------:R-:W-:Y:S05]  /*12d0*/  BSYNC B0 ;  /* 0x0000000000007941 */ /* 0x000fea0003800000 */
.L_x_1538:
[----:B------:R-:W-:Y:S01]  /*12e0*/  IADD3 R13, R12, 0x40, RZ ;  /* 0x000000400c0d7810 */ /* 0x000fe20007ffe0ff */
[----:B--2---:R2:W4:Y:S01]  /*12f0*/  SHFL.IDX PT, R23, R11, 0x2, 0x181f ;  /* 0x00581f000b177f89 */ /* 0x00452200000e0000 */
[----:B------:R-:W-:Y:S02]  /*1300*/  BSSY B0, `(.L_x_1540) ;  /* 0x0000017000007945 */ /* 0x000fe40003800000 */
[----:B------:R-:W-:Y:S01]  /*1310*/  ISETP.GE.AND P0, PT, R13, UR4, PT ;  /* 0x000000040d007c0c */ /* 0x000fe2000bf06270 */
[----:B---3--:R2:W3:-:S12]  /*1320*/  SHFL.IDX PT, R22, R20, 0x2, 0x181f ;  /* 0x00581f0014167f89 */ /* 0x0084d800000e0000 */
[----:B------:R-:W-:Y:S05]  /*1330*/  @P0 BRA `(.L_x_1541) ;  /* 0x0000013000000947 */ /* 0x000fea0003800000 */
[----:B------:R-:W-:Y:S01]  /*1340*/  SHF.R.S32.HI R16, RZ, 0x1f, R10 ;  /* 0x0000001fff107819 */ /* 0x000fe2000001140a */
[----:B------:R-:W-:Y:S01]  /*1350*/  IMAD.SHL.U32 R17, R251, 0x2, RZ ;  /* 0x00000002fb117824 */ /* 0x000fe200078e00ff */
[----:B------:R-:W-:Y:S01]  /*1360*/  SHF.R.S32.HI R15, RZ, 0x1f, R9 ;  /* 0x0000001fff0f7819 */ /* 0x000fe20000011409 */
[----:B---34-:R-:W-:Y:S01]  /*1370*/  IMAD.WIDE R24, R33, 0x2, R22 ;  /* 0x0000000221187825 */ /* 0x018fe200078e0216 */
        /* <DEDUP_REMOVED lines=15> */
.L_x_1541:
[----:B------:R-:W-:Y:S05]  /*1470*/  BSYNC B0 ;  /* 0x0000000000007941 */ /* 0x000fea0003800000 */
.L_x_1540:
[----:B-12---:R-:W-:Y:S01]  /*1480*/  SHFL.IDX PT, R20, R20, 0x3, 0x181f ;  /* 0x00781f0014147f89 */ /* 0x006fe200000e0000 */
[----:B------:R-:W-:Y:S01]  /*1490*/  IADD3 R12, R12, 0x60, RZ ;  /* 0x000000600c0c7810 */ /* 0x000fe20007ffe0ff */
[----:B------:R-:W-:Y:S01]  /*14a0*/  UMOV UR6, 0x60 ;  /* 0x0000006000067882 */ /* 0x000fe20000000000 */
[----:B------:R-:W-:Y:S01]  /*14b0*/  SHF.R.S32.HI R31, RZ, 0x1f, R10 ;  /* 0x0000001fff1f7819 */ /* 0x000fe2000001140a */
[----:B------:R-:W1:Y:S01]  /*14c0*/  SHFL.IDX PT, R21, R11, 0x3, 0x181f ;  /* 0x00781f000b157f89 */ /* 0x000e6200000e0000 */
[----:B------:R-:W-:Y:S01]  /*14d0*/  ISETP.GE.AND P0, PT, R12, UR4, PT ;  /* 0x000000040c007c0c */ /* 0x000fe2000bf06270 */
[----:B------:R-:W-:Y:S01]  /*14e0*/  IMAD.MOV.U32 R252, RZ, RZ, c[0x0][0x2b8] ;  /* 0x0000ae00fffc7624 */ /* 0x000fe200078e00ff */
[----:B---3--:R-:W-:Y:S01]  /*14f0*/  SHF.R.S32.HI R29, RZ, 0x1f, R9 ;  /* 0x0000001fff1d7819 */ /* 0x008fe20000011409 */
[----:B------:R-:W-:Y:S01]  /*1500*/  UIMAD UR6, UR7, UR6, -0x60 ;  /* 0xffffffa0070674a4 */ /* 0x000fe2000f8e0206 */
[----:B------:R-:W-:Y:S01]  /*1510*/  SHF.R.S32.HI R28, RZ, 0x1f, R8 ;  /* 0x0000001fff1c7819 */ /* 0x000fe20000011408 */
[----:B------:R-:W-:Y:S01]  /*1520*/  IMAD.SHL.U32 R251, R251, 0x2, RZ ;  /* 0x00000002fbfb7824 */ /* 0x000fe200078e00ff */
[----:B------:R-:W-:Y:S01]  /*1530*/  LEA.HI R31, R31, R10, RZ, 0x3 ;  /* 0x0000000a1f1f7211 */ /* 0x000fe200078f18ff */
[----:B------:R-:W-:Y:S01]  /*1540*/  USHF.R.S32.HI UR15, URZ, 0x1f, UR14 ;  /* 0x0000001f3f0f7899 */ /* 0x000fe2000801140e */
[----:B------:R-:W-:Y:S01]  /*1550*/  LEA.HI R29, R29, R9, RZ, 0x3 ;  /* 0x000000091d1d7211 */ /* 0x000fe200078f18ff */
[----:B------:R-:W-:Y:S01]  /*1560*/  ULDC.64 UR4, c[0x0][0x2b0] ;  /* 0x0000ac0000047ab9 */ /* 0x000fe20000000a00 */
[----:B------:R-:W-:Y:S01]  /*1570*/  LEA.HI R28, R28, R8, RZ, 0x3 ;  /* 0x000000081c1c7211 */ /* 0x000fe200078f18ff */
[----:B------:R-:W-:Y:S01]  /*1580*/  UIMAD UR15, UR15, UR4, URZ ;  /* 0x000000040f0f72a4 */ /* 0x000fe2000f8e023f */
[----:B------:R-:W-:Y:S01]  /*1590*/  LOP3.LUT R31, R31, 0xfffffff8, RZ, 0xc0, !PT ;  /* 0xfffffff81f1f7812 */ /* 0x000fe200078ec0ff */
[----:B------:R-:W-:Y:S01]  /*15a0*/  UIMAD.WIDE.U32 UR16, UR14, UR4, URZ ;  /* 0x000000040e1072a5 */ /* 0x000fe2000f8e003f */
[----:B------:R-:W-:Y:S01]  /*15b0*/  LOP3.LUT R29, R29, 0xfffffff8, RZ, 0xc0, !PT ;  /* 0xfffffff81d1d7812 */ /* 0x000fe200078ec0ff */
[----:B------:R-:W-:Y:S01]  /*15c0*/  UIMAD UR15, UR14, UR5, UR15 ;  /* 0x000000050e0f72a4 */ /* 0x000fe2000f8e020f */
[----:B------:R-:W-:Y:S01]  /*15d0*/  ISETP.NE.AND P2, PT, R252, 0x1, PT ;  /* 0x00000001fc00780c */ /* 0x000fe20003f45270 */
[----:B------:R-:W-:Y:S01]  /*15e0*/  IMAD.MOV.U32 R19, RZ, RZ, RZ ;  /* 0x000000ffff137224 */ /* 0x000fe200078e00ff */
[----:B------:R-:W-:Y:S01]  /*15f0*/  LOP3.LUT R28, R28, 0xfffffff8, RZ, 0xc0, !PT ;  /* 0xfffffff81c1c7812 */ /* 0x000fe200078ec0ff */
[----:B------:R-:W-:Y:S01]  /*1600*/  UIADD3 UR15, UR17, UR15, URZ ;  /* 0x0000000f110f7290 */ /* 0x000fe2000fffe03f */
[----:B------:R-:W-:Y:S01]  /*1610*/  IADD3 R13, R120, UR6, RZ ;  /* 0x00000006780d7c10 */ /* 0x000fe2000fffe0ff */
[----:B-1--4-:R-:W-:-:S03]  /*1620*/  @!P0 IMAD.WIDE R22, R33, 0x2, R20 ;  /* 0x0000000221168825 */ /* 0x012fc600078e0214 */
[----:B------:R-:W-:Y:S01]  /*1630*/  ISETP.GE.AND P1, PT, R13, UR10, PT ;  /* 0x0000000a0d007c0c */ /* 0x000fe2000bf26270 */
[----:B------:R-:W-:Y:S01]  /*1640*/  @!P0 IMAD.WIDE R16, R31, 0x2, R20 ;  /* 0x000000021f108825 */ /* 0x000fe200078e0214 */
[----:B------:R-:W-:Y:S01]  /*1650*/  @!PT LDS RZ, [RZ] ;  /* 0x00000000fffff984 */ /* 0x000fe20000000800 */
[----:B------:R1:W-:Y:S01]  /*1660*/  @!P0 LDGSTS.E.BYPASS.LTC128B.128 [R251+0x1b100], [R22.64], !P3 ;  /* 0x1b10000016fb8fae */ /* 0x0003e2000d901d4c */
[----:B------:R-:W-:Y:S02]  /*1670*/  IADD3 R11, R13, UR9, RZ ;  /* 0x000000090d0b7c10 */ /* 0x000fe4000fffe0ff */
[----:B------:R-:W-:Y:S01]  /*1680*/  IMAD.SHL.U32 R249, R0, 0x40, RZ ;  /* 0x0000004000f97824 */ /* 0x000fe200078e00ff */
[----:B------:R2:W-:Y:S01]  /*1690*/  @!P0 LDGSTS.E.BYPASS.LTC128B.128 [R251+0x1f100], [R16.64], !P4 ;  /* 0x1f10000010fb8fae */ /* 0x0005e2000e101d4c */
[----:B------:R-:W-:Y:S01]  /*16a0*/  ISETP.GT.OR P1, PT, R120, 0x5f, P1 ;  /* 0x0000005f7800780c */ /* 0x000fe20000f24670 */
[----:B------:R-:W-:Y:S01]  /*16b0*/  @P2 IMAD.HI.U32 R15, R11, c[0x0][0x2bc], RZ ;  /* 0x0000af000b0f2a27 */ /* 0x000fe200078e00ff */
[----:B------:R-:W-:Y:S02]  /*16c0*/  USHF.R.S32.HI UR14, URZ, 0x1f, UR11 ;  /* 0x0000001f3f0e7899 */ /* 0x000fe4000801140b */
[----:B------:R-:W-:Y:S01]  /*16d0*/  ULDC.64 UR4, c[0x0][0x1e8] ;  /* 0x00007a0000047ab9 */ /* 0x000fe20000000a00 */
[----:B------:R-:W-:Y:S01]  /*16e0*/  IMAD.MOV.U32 R12, RZ, RZ, R11 ;  /* 0x000000ffff0c7224 */ /* 0x000fe200078e000b */
[----:B------:R-:W-:-:S07]  /*16f0*/  @P2 SHF.R.U32.HI R12, RZ, c[0x0][0x2c0], R15 ;  /* 0x0000b000ff0c2a19 */ /* 0x000fce000001160f */
[----:B------:R-:W-:-:S04]  /*1700*/  @!P1 IADD3 R15, P2, R12, UR16, RZ ;  /* 0x000000100c0f9c10 */ /* 0x000fc8000ff5e0ff */
[----:B------:R-:W-:Y:S01]  /*1710*/  @!P1 LEA.HI.X.SX32 R13, R12, UR15, 0x1, P2 ;  /* 0x0000000f0c0d9c11 */ /* 0x000fe200090f0eff */
[----:B-1----:R-:W-:-:S04]  /*1720*/  @!P0 IMAD.WIDE R22, R29, 0x2, R20 ;  /* 0x000000021d168825 */ /* 0x002fc800078e0214 */
[----:B------:R-:W-:Y:S01]  /*1730*/  @!P0 IMAD.WIDE R20, R28, 0x2, R20 ;  /* 0x000000021c148825 */ /* 0x000fe200078e0214 */
[----:B------:R1:W-:Y:S01]  /*1740*/  @!P0 LDGSTS.E.BYPASS.LTC128B.128 [R251+0x23100], [R22.64], !P6 ;  /* 0x2310000016fb8fae */ /* 0x0003e2000f101d4c */
[----:B--2---:R-:W-:-:S03]  /*1750*/  @!P1 LEA R16, P2, R15, c[0x0][0x2a0], 0x2 ;  /* 0x0000a8000f109a11 */ /* 0x004fc600078410ff */
[----:B------:R2:W-:Y:S01]  /*1760*/  @!P0 LDGSTS.E.BYPASS.LTC128B.128 [R251+0x27100], [R20.64], !P5 ;  /* 0x2710000014fb8fae */ /* 0x0005e2000e901d4c */
[----:B------:R-:W-:-:S03]  /*1770*/  @!P1 LEA.HI.X R17, R15, c[0x0][0x2a4], R13, 0x2, P2 ;  /* 0x0000a9000f119a11 */ /* 0x000fc600010f140d */
[----:B------:R-:W0:Y:S04]  /*1780*/  LDGDEPBAR ;  /* 0x00000000000079af */ /* 0x000e280000000000 */
[----:B------:R-:W-:Y:S06]  /*1790*/  BAR.SYNC.DEFER_BLOCKING 0x0 ;  /* 0x0000000000007b1d */ /* 0x000fec0000010000 */
[----:B------:R3:W4:Y:S01]  /*17a0*/  @!P1 LDG.E R19, [R16.64] ;  /* 0x0000000c10139981 */ /* 0x000722000c1e1900 */
[----:B------:R-:W-:Y:S01]  /*17b0*/  IMAD.MOV R12, RZ, RZ, -R12 ;  /* 0x000000ffff0c7224 */ /* 0x000fe200078e0a0c */
[----:B------:R-:W-:Y:S01]  /*17c0*/  LOP3.LUT R249, R249, 0x1c0, RZ, 0xc0, !PT ;  /* 0x000001c0f9f97812 */ /* 0x000fe200078ec0ff */
[----:B------:R-:W-:Y:S01]  /*17d0*/  UIMAD UR18, UR14, UR4, URZ ;  /* 0x000000040e1272a4 */ /* 0x000fe2000f8e023f */
[----:B------:R-:W-:Y:S01]  /*17e0*/  SHF.R.S32.HI R15, RZ, 0x4, R14 ;  /* 0x00000004ff0f7819 */ /* 0x000fe2000001140e */
[----:B------:R-:W-:Y:S01]  /*17f0*/  IMAD R26, R12, c[0x0][0x2b8], R11 ;  /* 0x0000ae000c1a7a24 */ /* 0x000fe200078e020b */
[----:B------:R-:W-:Y:S01]  /*1800*/  UIMAD.WIDE.U32 UR20, UR11, UR4, URZ ;  /* 0x000000040b1472a5 */ /* 0x000fe2000f8e003f */
[----:B------:R-:W-:Y:S01]  /*1810*/  IMAD.SHL.U32 R11, R18, 0x8, RZ ;  /* 0x00000008120b7824 */ /* 0x000fe200078e00ff */
[----:B------:R-:W-:Y:S01]  /*1820*/  LEA.HI R14, R14, R15, RZ, 0x1 ;  /* 0x0000000f0e0e7211 */ /* 0x000fe200078f08ff */
[----:B--2---:R-:W-:Y:S01]  /*1830*/  IMAD.WIDE.U32 R20, R26, c[0x0][0x1e0], RZ ;  /* 0x000078001a147a25 */ /* 0x004fe200078e00ff */
[----:B------:R-:W-:Y:S01]  /*1840*/  SHF.R.S32.HI R13, RZ, 0x1f, R26 ;  /* 0x0000001fff0d7819 */ /* 0x000fe2000001141a */
[----:B------:R-:W-:Y:S01]  /*1850*/  UIMAD UR18, UR11, UR5, UR18 ;  /* 0x000000050b1272a4 */ /* 0x000fe2000f8e0212 */
[----:B------:R-:W-:Y:S01]  /*1860*/  LOP3.LUT R11, R249, 0x8, R11, 0xf8, !PT ;  /* 0x00000008f90b7812 */ /* 0x000fe200078ef80b */
[----:B------:R-:W-:Y:S01]  /*1870*/  STL [R1+0x4], R26 ;  /* 0x0000041a01007387 */ /* 0x000fe20000100800 */
[----:B------:R-:W-:Y:S01]  /*1880*/  SHF.R.U32.HI R249, RZ, 0x3, R249 ;  /* 0x00000003fff97819 */ /* 0x000fe200000116f9 */
[C---:B------:R-:W-:Y:S01]  /*1890*/  IMAD R12, R13.reuse, c[0x0][0x1e0], RZ ;  /* 0x000078000d0c7a24 */ /* 0x040fe200078e02ff */
[----:B------:R-:W-:Y:S01]  /*18a0*/  LOP3.LUT R14, R14, 0xfffffffe, RZ, 0xc0, !PT ;  /* 0xfffffffe0e0e7812 */ /* 0x000fe200078ec0ff */
[----:B------:R-:W-:Y:S01]  /*18b0*/  IMAD R13, R13, c[0x0][0x208], RZ ;  /* 0x000082000d0d7a24 */ /* 0x000fe200078e02ff */
[----:B------:R-:W-:Y:S01]  /*18c0*/  LOP3.LUT R249, R11, R249, RZ, 0x3c, !PT ;  /* 0x000000f90bf97212 */ /* 0x000fe200078e3cff */
[C---:B------:R-:W-:Y:S01]  /*18d0*/  IMAD R12, R26.reuse, c[0x0][0x1e4], R12 ;  /* 0x000079001a0c7a24 */ /* 0x040fe200078e020c */
[----:B------:R-:W-:Y:S01]  /*18e0*/  UIADD3 UR18, UR21, UR18, URZ ;  /* 0x0000001215127290 */ /* 0x000fe2000fffe03f */
[----:B------:R-:W-:Y:S01]  /*18f0*/  IMAD.IADD R14, R15, 0x1, -R14 ;  /* 0x000000010f0e7824 */ /* 0x000fe200078e0a0e */
[----:B------:R-:W-:Y:S01]  /*1900*/  ULDC.64 UR4, c[0x0][0x210] ;  /* 0x0000840000047ab9 */ /* 0x000fe20000000a00 */
[----:B------:R-:W-:Y:S01]  /*1910*/  IMAD.IADD R21, R21, 0x1, R12 ;  /* 0x0000000115157824 */ /* 0x000fe200078e020c */
[----:B------:R-:W-:Y:S01]  /*1920*/  UIMAD UR14, UR14, UR4, URZ ;  /* 0x000000040e0e72a4 */ /* 0x000fe2000f8e023f */
[----:B---3--:R-:W-:Y:S01]  /*1930*/  IMAD.WIDE.U32 R16, R26, c[0x0][0x208], RZ ;  /* 0x000082001a107a25 */ /* 0x008fe200078e00ff */
[----:B------:R-:W-:Y:S01]  /*1940*/  UIMAD.WIDE.U32 UR22, UR11, UR4, URZ ;  /* 0x000000040b1672a5 */ /* 0x000fe2000f8e003f */
[----:B------:R-:W-:Y:S01]  /*1950*/  LOP3.LUT P1, RZ, R0, 0x2, RZ, 0xc0, !PT ;  /* 0x0000000200ff7812 */ /* 0x000fe2000782c0ff */
[----:B------:R-:W-:Y:S01]  /*1960*/  UIMAD UR4, UR11, UR5, UR14 ;  /* 0x000000050b0472a4 */ /* 0x000fe2000f8e020e */
[----:B------:R-:W-:Y:S01]  /*1970*/  IMAD R13, R26, c[0x0][0x20c], R13 ;  /* 0x000083001a0d7a24 */ /* 0x000fe200078e020d */
[----:B------:R-:W-:Y:S01]  /*1980*/  UIADD3 UR5, UR7, -0x1, URZ ;  /* 0xffffffff07057890 */ /* 0x000fe2000fffe03f */
[----:B------:R-:W-:Y:S01]  /*1990*/  IMAD R249, R14, 0x200, R249 ;  /* 0x000002000ef97824 */ /* 0x000fe200078e02f9 */
[----:B------:R-:W-:Y:S01]  /*19a0*/  UIADD3 UR4, UR23, UR4, URZ ;  /* 0x0000000417047290 */ /* 0x000fe2000fffe03f */
[----:B------:R-:W-:Y:S01]  /*19b0*/  IMAD.IADD R17, R17, 0x1, R13 ;  /* 0x0000000111117824 */ /* 0x000fe200078e020d */
[----:B------:R-:W-:Y:S01]  /*19c0*/  UIMAD UR10, UR5, -0x60, UR10 ;  /* 0xffffffa0050a78a4 */ /* 0x000fe2000f8e020a */
[----:B------:R-:W-:Y:S01]  /*19d0*/  IMAD.SHL.U32 R249, R249, 0x2, RZ ;  /* 0x00000002f9f97824 */ /* 0x000fe200078e00ff */
[----:B------:R-:W-:Y:S01]  /*19e0*/  ISETP.GE.AND P4, PT, R33, c[0x0][0x1d4], PT ;  /* 0x0000750021007a0c */ /* 0x000fe20003f86270 */
[----:B------:R-:W-:Y:S01]  /*19f0*/  IMAD.SHL.U32 R5, R5, 0x40, RZ ;  /* 0x0000004005057824 */ /* 0x000fe200078e00ff */
[----:B------:R-:W-:Y:S01]  /*1a00*/  ISETP.GE.AND P3, PT, R10, c[0x0][0x1d4], PT ;  /* 0x000075000a007a0c */ /* 0x000fe20003f66270 */
[----:B------:R-:W-:Y:S01]  /*1a10*/  IMAD.SHL.U32 R14, R14, 0x8, RZ ;  /* 0x000000080e0e7824 */ /* 0x000fe200078e00ff */
[----:B------:R-:W-:Y:S01]  /*1a20*/  IADD3 R248, R249, 0xc120, RZ ;  /* 0x0000c120f9f87810 */ /* 0x000fe20007ffe0ff */
[----:B------:R-:W-:Y:S01]  /*1a30*/  IMAD.SHL.U32 R7, R7, 0x40, RZ ;  /* 0x0000004007077824 */ /* 0x000fe200078e00ff */
[----:B------:R-:W-:Y:S01]  /*1a40*/  IADD3 R18, -R18, UR10, RZ ;  /* 0x0000000a12127c10 */ /* 0x000fe2000fffe1ff */
[----:B------:R-:W-:Y:S01]  /*1a50*/  UISETP.GT.AND UP0, UPT, UR5, UR8, UPT ;  /* 0x000000080500728c */ /* 0x000fe2000bf04270 */
[----:B------:R-:W-:-:S02]  /*1a60*/  ISETP.GE.AND P2, PT, R9, c[0x0][0x1d4], PT ;  /* 0x0000750009007a0c */ /* 0x000fc40003f46270 */
[----:B------:R-:W-:Y:S02]  /*1a70*/  LOP3.LUT R5, R5, 0x1c0, RZ, 0xc0, !PT ;  /* 0x000001c005057812 */ /* 0x000fe400078ec0ff */
[----:B------:R-:W-:Y:S02]  /*1a80*/  LEA.HI R6, R6, R2, RZ, 0x5 ;  /* 0x0000000206067211 */ /* 0x000fe400078f28ff */
[----:B------:R-:W-:Y:S02]  /*1a90*/  LOP3.LUT R14, R5, 0x8, R14, 0xf8, !PT ;  /* 0x00000008050e7812 */ /* 0x000fe400078ef80e */
[----:B------:R-:W-:Y:S01]  /*1aa0*/  SHF.R.U32.HI R5, RZ, 0x3, R5 ;  /* 0x00000003ff057819 */ /* 0x000fe20000011605 */
[----:B------:R-:W-:Y:S01]  /*1ab0*/  IMAD.SHL.U32 R250, R6, 0x20, RZ ;  /* 0x0000002006fa7824 */ /* 0x000fe200078e00ff */
[----:B------:R-:W-:Y:S02]  /*1ac0*/  LOP3.LUT R7, R7, 0xfffffe00, RZ, 0xc0, !PT ;  /* 0xfffffe0007077812 */ /* 0x000fe400078ec0ff */
[----:B------:R-:W-:-:S02]  /*1ad0*/  LOP3.LUT R5, R14, R5, RZ, 0x3c, !PT ;  /* 0x000000050e057212 */ /* 0x000fc400078e3cff */
[----:B------:R-:W-:Y:S02]  /*1ae0*/  LOP3.LUT R250, R250, 0x7ffffc00, RZ, 0xc0, !PT ;  /* 0x7ffffc00fafa7812 */ /* 0x000fe400078ec0ff */
[----:B------:R-:W-:Y:S02]  /*1af0*/  SHF.R.S32.HI R32, RZ, 0x1f, R29 ;  /* 0x0000001fff207819 */ /* 0x000fe4000001141d */
[CC--:B------:R-:W-:Y:S02]  /*1b00*/  IADD3 R250, R5.reuse, R7.reuse, R250 ;  /* 0x0000000705fa7210 */ /* 0x0c0fe40007ffe0fa */
[----:B------:R-:W-:Y:S02]  /*1b10*/  LOP3.LUT R5, R5, R7, RZ, 0xfc, !PT ;  /* 0x0000000705057212 */ /* 0x000fe400078efcff */
[----:B------:R-:W-:Y:S01]  /*1b20*/  IADD3 R7, R251, 0x100, RZ ;  /* 0x00000100fb077810 */ /* 0x000fe20007ffe0ff */
[----:B------:R-:W-:Y:S01]  /*1b30*/  IMAD.SHL.U32 R250, R250, 0x2, RZ ;  /* 0x00000002fafa7824 */ /* 0x000fe200078e00ff */
[----:B------:R-:W-:-:S03]  /*1b40*/  SHF.R.S32.HI R30, RZ, 0x1f, R28 ;  /* 0x0000001fff1e7819 */ /* 0x000fc6000001141c */
[--C-:B------:R-:W-:Y:S02]  /*1b50*/  IMAD R246, R4, 0x2, R250.reuse ;  /* 0x0000000204f67824 */ /* 0x100fe400078e02fa */
[C---:B------:R-:W-:Y:S02]  /*1b60*/  IMAD R245, R3.reuse, 0x2, R250 ;  /* 0x0000000203f57824 */ /* 0x040fe400078e02fa */
[----:B------:R-:W-:Y:S01]  /*1b70*/  IMAD R243, R3, 0x2, R246 ;  /* 0x0000000203f37824 */ /* 0x000fe200078e02f6 */
[----:B----4-:R-:W-:Y:S01]  /*1b80*/  SHF.R.S32.HI R11, RZ, 0x1f, R19 ;  /* 0x0000001fff0b7819 */ /* 0x010fe20000011413 */
[----:B------:R-:W-:Y:S01]  /*1b90*/  IMAD.WIDE.U32 R20, R19, c[0x0][0x1f0], R20 ;  /* 0x00007c0013147a25 */ /* 0x000fe200078e0014 */
[----:B------:R-:W-:Y:S03]  /*1ba0*/  STL [R1], R19 ;  /* 0x0000001301007387 */ /* 0x000fe60000100800 */
[C---:B------:R-:W-:Y:S01]  /*1bb0*/  IMAD R15, R11.reuse, c[0x0][0x1f0], RZ ;  /* 0x00007c000b0f7a24 */ /* 0x040fe200078e02ff */
[----:B------:R-:W-:Y:S01]  /*1bc0*/  IADD3 R12, P0, R20, UR20, RZ ;  /* 0x00000014140c7c10 */ /* 0x000fe2000ff1e0ff */
[----:B------:R-:W-:-:S02]  /*1bd0*/  IMAD R11, R11, c[0x0][0x218], RZ ;  /* 0x000086000b0b7a24 */ /* 0x000fc400078e02ff */
[C---:B------:R-:W-:Y:S02]  /*1be0*/  IMAD R15, R19.reuse, c[0x0][0x1f4], R15 ;  /* 0x00007d00130f7a24 */ /* 0x040fe400078e020f */
[----:B------:R-:W-:-:S03]  /*1bf0*/  IMAD.WIDE.U32 R16, R19, c[0x0][0x218], R16 ;  /* 0x0000860013107a25 */ /* 0x000fc600078e0010 */
[----:B------:R-:W-:Y:S01]  /*1c00*/  IADD3.X R15, R21, UR18, R15, P0, !PT ;  /* 0x00000012150f7c10 */ /* 0x000fe200087fe40f */
[----:B------:R-:W-:Y:S01]  /*1c10*/  IMAD R11, R19, c[0x0][0x21c], R11 ;  /* 0x00008700130b7a24 */ /* 0x000fe200078e020b */
[----:B-1----:R-:W-:Y:S01]  /*1c20*/  LEA R22, P0, R12, c[0x0][0x1c8], 0x1 ;  /* 0x000072000c167a11 */ /* 0x002fe200078008ff */
[----:B------:R-:W-:-:S03]  /*1c30*/  IMAD.U32 R20, RZ, RZ, UR11 ;  /* 0x0000000bff147e24 */ /* 0x000fc6000f8e00ff */
[----:B------:R-:W-:Y:S01]  /*1c40*/  LEA.HI.X R15, R12, c[0x0][0x1cc], R15, 0x1, P0 ;  /* 0x000073000c0f7a11 */ /* 0x000fe200000f0c0f */
[----:B------:R-:W-:Y:S01]  /*1c50*/  SHFL.IDX PT, R24, R22, RZ, 0x181f ;  /* 0x00181fff16187589 */ /* 0x000fe200000e0000 */
[----:B------:R-:W-:Y:S02]  /*1c60*/  IADD3 R13, P0, R16, UR22, RZ ;  /* 0x00000016100d7c10 */ /* 0x000fe4000ff1e0ff */
[----:B------:R-:W-:Y:S01]  /*1c70*/  IADD3 R12, R249, 0xc100, RZ ;  /* 0x0000c100f90c7810 */ /* 0x000fe20007ffe0ff */
[----:B------:R-:W1:Y:S01]  /*1c80*/  SHFL.IDX PT, R25, R15, RZ, 0x181f ;  /* 0x00181fff0f197589 */ /* 0x000e6200000e0000 */
[----:B------:R-:W-:Y:S02]  /*1c90*/  IADD3.X R11, R17, UR4, R11, P0, !PT ;  /* 0x00000004110b7c10 */ /* 0x000fe400087fe40b */
[C---:B------:R-:W-:Y:S01]  /*1ca0*/  LEA R16, P0, R13.reuse, c[0x0][0x1f8], 0x1 ;  /* 0x00007e000d107a11 */ /* 0x040fe200078008ff */
[----:B------:R-:W-:Y:S01]  /*1cb0*/  SHFL.IDX PT, R22, R22, 0x1, 0x181f ;  /* 0x00381f0016167f89 */ /* 0x000fe200000e0000 */
[----:B------:R-:W-:Y:S01]  /*1cc0*/  @P1 IADD3 R248, R12, -0x20, RZ ;  /* 0xffffffe00cf81810 */ /* 0x000fe20007ffe0ff */
[----:B------:R-:W-:Y:S01]  /*1cd0*/  IMAD R12, R26, c[0x0][0x1e0], RZ ;  /* 0x000078001a0c7a24 */ /* 0x000fe200078e02ff */
[----:B------:R-:W-:Y:S01]  /*1ce0*/  LEA.HI.X R11, R13, c[0x0][0x1fc], R11, 0x1, P0 ;  /* 0x00007f000d0b7a11 */ /* 0x000fe200000f0c0b */
[----:B------:R-:W2:Y:S01]  /*1cf0*/  SHFL.IDX PT, R64, R16, RZ, 0x181f ;  /* 0x00181fff10407589 */ /* 0x000ea200000e0000 */
[----:B------:R-:W-:Y:S01]  /*1d00*/  ISETP.GE.AND P0, PT, R18, 0x1, PT ;  /* 0x000000011200780c */ /* 0x000fe20003f06270 */
[----:B------:R-:W-:Y:S01]  /*1d10*/  IMAD R12, R19, c[0x0][0x1f0], R12 ;  /* 0x00007c00130c7a24 */ /* 0x000fe200078e020c */
[----:B------:R-:W-:Y:S01]  /*1d20*/  ISETP.GE.AND P1, PT, R8, c[0x0][0x1d4], PT ;  /* 0x0000750008007a0c */ /* 0x000fe20003f26270 */
[----:B------:R-:W3:Y:S01]  /*1d30*/  SHFL.IDX PT, R13, R11, RZ, 0x181f ;  /* 0x00181fff0b0d7589 */ /* 0x000ee200000e0000 */
[----:B------:R-:W-:Y:S01]  /*1d40*/  IADD3 R239, R248, 0x800, RZ ;  /* 0x00000800f8ef7810 */ /* 0x000fe20007ffe0ff */
[----:B------:R-:W-:Y:S01]  /*1d50*/  IMAD R20, R20, c[0x0][0x1e8], R12 ;  /* 0x00007a0014147a24 */ /* 0x000fe200078e020c */
[C---:B------:R-:W-:Y:S01]  /*1d60*/  IADD3 R238, R248.reuse, 0x1000, RZ ;  /* 0x00001000f8ee7810 */ /* 0x040fe20007ffe0ff */
[----:B------:R-:W4:Y:S01]  /*1d70*/  SHFL.IDX PT, R48, R16, 0x1, 0x181f ;  /* 0x00381f0010307f89 */ /* 0x000f2200000e0000 */
[----:B------:R-:W-:-:S02]  /*1d80*/  IADD3 R237, R248, 0x1800, RZ ;  /* 0x00001800f8ed7810 */ /* 0x000fc40007ffe0ff */
[----:B------:R-:W-:Y:S01]  /*1d90*/  LEA R20, R20, c[0x0][0x1c8], 0x1 ;  /* 0x0000720014147a11 */ /* 0x000fe200078e08ff */
[----:B------:R-:W5:Y:S01]  /*1da0*/  SHFL.IDX PT, R12, R11, 0x1, 0x181f ;  /* 0x00381f000b0c7f89 */ /* 0x000f6200000e0000 */
[C---:B------:R-:W-:Y:S02]  /*1db0*/  IADD3 R236, R248.reuse, 0x2000, RZ ;  /* 0x00002000f8ec7810 */ /* 0x040fe40007ffe0ff */
[C---:B------:R-:W-:Y:S01]  /*1dc0*/  IADD3 R235, R248.reuse, 0x2800, RZ ;  /* 0x00002800f8eb7810 */ /* 0x040fe20007ffe0ff */
[----:B------:R-:W-:Y:S01]  /*1dd0*/  SHFL.IDX PT, R16, R16, 0x2, 0x181f ;  /* 0x00581f0010107f89 */ /* 0x000fe200000e0000 */
[--C-:B-1----:R-:W-:Y:S01]  /*1de0*/  @P0 IMAD.WIDE R36, R33, 0x2, R24.reuse ;  /* 0x0000000221240825 */ /* 0x102fe200078e0218 */
[C---:B------:R-:W-:Y:S02]  /*1df0*/  IADD3 R233, R248.reuse, 0x3000, RZ ;  /* 0x00003000f8e97810 */ /* 0x040fe40007ffe0ff */
[----:B------:R-:W1:Y:S01]  /*1e00*/  SHFL.IDX PT, R23, R15, 0x1, 0x181f ;  /* 0x00381f000f177f89 */ /* 0x000e6200000e0000 */
[----:B------:R-:W-:Y:S01]  /*1e10*/  @P0 IMAD.WIDE R34, R31, 0x2, R24 ;  /* 0x000000021f220825 */ /* 0x000fe200078e0218 */
[----:B------:R-:W-:-:S02]  /*1e20*/  IADD3 R232, R248, 0x3800, RZ ;  /* 0x00003800f8e87810 */ /* 0x000fc40007ffe0ff */
[----:B------:R-:W1:Y:S01]  /*1e30*/  SHFL.IDX PT, R11, R11, 0x2, 0x181f ;  /* 0x00581f000b0b7f89 */ /* 0x000e6200000e0000 */
[--C-:B------:R-:W-:Y:S01]  /*1e40*/  @P0 IMAD.WIDE R26, R29, 0x2, R24.reuse ;  /* 0x000000021d1a0825 */ /* 0x100fe200078e0218 */
[----:B------:R-:W-:Y:S02]  /*1e50*/  IADD3 R231, R248, 0x4000, RZ ;  /* 0x00004000f8e77810 */ /* 0x000fe40007ffe0ff */
[----:B------:R1:W-:Y:S01]  /*1e60*/  @P0 LDGSTS.E.BYPASS.LTC128B.128 [R251+0xc100], [R36.64], !P4 ;  /* 0x0c10000024fb0fae */ /* 0x0003e2000e101d4c */
[----:B------:R-:W-:Y:S01]  /*1e70*/  @P0 IMAD.WIDE R38, R28, 0x2, R24 ;  /* 0x000000021c260825 */ /* 0x000fe200078e0218 */
[C---:B------:R-:W-:Y:S02]  /*1e80*/  IADD3 R230, R248.reuse, 0x4800, RZ ;  /* 0x00004800f8e67810 */ /* 0x040fe40007ffe0ff */
[----:B------:R1:W-:Y:S01]  /*1e90*/  @P0 LDGSTS.E.BYPASS.LTC128B.128 [R251+0xf100], [R34.64], !P3 ;  /* 0x0f10000022fb0fae */ /* 0x0003e2000d901d4c */
[----:B------:R-:W-:Y:S01]  /*1ea0*/  IMAD.WIDE R24, R33, 0x2, RZ ;  /* 0x0000000221187825 */ /* 0x000fe200078e02ff */
[----:B------:R-:W-:-:S02]  /*1eb0*/  IADD3 R229, R248, 0x5000, RZ ;  /* 0x00005000f8e57810 */ /* 0x000fc40007ffe0ff */
[----:B------:R1:W-:Y:S01]  /*1ec0*/  @P0 LDGSTS.E.BYPASS.LTC128B.128 [R251+0x12100], [R26.64], !P2 ;  /* 0x121000001afb0fae */ /* 0x0003e2000d101d4c */
[----:B------:R-:W-:Y:S02]  /*1ed0*/  IADD3 R228, R248, 0x5800, RZ ;  /* 0x00005800f8e47810 */ /* 0x000fe40007ffe0ff */
[----:B--2---:R-:W-:Y:S01]  /*1ee0*/  IADD3 R74, P5, R64, R24, RZ ;  /* 0x00000018404a7210 */ /* 0x004fe20007fbe0ff */
[----:B------:R2:W-:Y:S01]  /*1ef0*/  @P0 LDGSTS.E.BYPASS.LTC128B.128 [R251+0x15100], [R38.64], !P1 ;  /* 0x1510000026fb0fae */ /* 0x0005e2000c901d4c */
[----:B------:R-:W-:Y:S02]  /*1f00*/  ISETP.GE.AND P0, PT, R18, 0x21, PT ;  /* 0x000000211200780c */ /* 0x000fe40003f06270 */
[----:B------:R-:W-:Y:S01]  /*1f10*/  IADD3 R227, R248, 0x6000, RZ ;  /* 0x00006000f8e37810 */ /* 0x000fe20007ffe0ff */
[----:B---3--:R-:W-:Y:S01]  /*1f20*/  IMAD.X R75, R13, 0x1, R25, P5 ;  /* 0x000000010d4b7824 */ /* 0x008fe200028e0619 */
[----:B----4-:R-:W-:Y:S01]  /*1f30*/  IADD3 R58, P5, R24, R48, RZ ;  /* 0x00000030183a7210 */ /* 0x010fe20007fbe0ff */
[----:B------:R-:W-:Y:S01]  /*1f40*/  SHFL.IDX PT, R20, R20, 0x2, 0x181f ;  /* 0x00581f0014147f89 */ /* 0x000fe200000e0000 */
[----:B------:R-:W-:-:S02]  /*1f50*/  IADD3 R226, R248, 0x6800, RZ ;  /* 0x00006800f8e27810 */ /* 0x000fc40007ffe0ff */
[C---:B------:R-:W-:Y:S01]  /*1f60*/  IADD3 R225, R248.reuse, 0x7000, RZ ;  /* 0x00007000f8e17810 */ /* 0x040fe20007ffe0ff */
[----:B-----5:R-:W-:Y:S01]  /*1f70*/  IMAD.X R59, R25, 0x1, R12, P5 ;  /* 0x00000001193b7824 */ /* 0x020fe200028e060c */
[----:B------:R-:W3:Y:S01]  /*1f80*/  SHFL.IDX PT, R21, R15, 0x2, 0x181f ;  /* 0x00581f000f157f89 */ /* 0x000ee200000e0000 */
[C---:B------:R-:W-:Y:S02]  /*1f90*/  IADD3 R224, R248.reuse, 0x7800, RZ ;  /* 0x00007800f8e07810 */ /* 0x040fe40007ffe0ff */
[C---:B------:R-:W-:Y:S01]  /*1fa0*/  IADD3 R223, R248.reuse, 0x8000, RZ ;  /* 0x00008000f8df7810 */ /* 0x040fe20007ffe0ff */
[--C-:B-1----:R-:W-:Y:S01]  /*1fb0*/  @P0 IMAD.WIDE R36, R33, 0x2, R22.reuse ;  /* 0x0000000221240825 */ /* 0x102fe200078e0216 */
[C---:B------:R-:W-:Y:S02]  /*1fc0*/  IADD3 R222, R248.reuse, 0x8800, RZ ;  /* 0x00008800f8de7810 */ /* 0x040fe40007ffe0ff */
[----:B------:R-:W-:Y:S02]  /*1fd0*/  IADD3 R221, R248, 0x9000, RZ ;  /* 0x00009000f8dd7810 */ /* 0x000fe40007ffe0ff */
[----:B------:R-:W-:Y:S01]  /*1fe0*/  IADD3 R34, P5, R24, R16, RZ ;  /* 0x0000001018227210 */ /* 0x000fe20007fbe0ff */
[----:B------:R1:W-:Y:S01]  /*1ff0*/  @P0 LDGSTS.E.BYPASS.LTC128B.128 [R251+0xd100], [R36.64], !P4 ;  /* 0x0d10000024fb0fae */ /* 0x0003e2000e101d4c */
[C---:B------:R-:W-:Y:S01]  /*2000*/  IADD3 R220, R248.reuse, 0x9800, RZ ;  /* 0x00009800f8dc7810 */ /* 0x040fe20007ffe0ff */
[----:B------:R-:W-:Y:S01]  /*2010*/  @P0 IMAD.WIDE R26, R31, 0x2, R22 ;  /* 0x000000021f1a0825 */ /* 0x000fe200078e0216 */
[----:B------:R-:W-:-:S02]  /*2020*/  IADD3 R219, R248, 0xa000, RZ ;  /* 0x0000a000f8db7810 */ /* 0x000fc40007ffe0ff */
[C---:B------:R-:W-:Y:S01]  /*2030*/  IADD3 R218, R248.reuse, 0xa800, RZ ;  /* 0x0000a800f8da7810 */ /* 0x040fe20007ffe0ff */
[----:B------:R-:W-:Y:S01]  /*2040*/  IMAD.X R35, R25, 0x1, R11, P5 ;  /* 0x0000000119237824 */ /* 0x000fe200028e060b */
[----:B------:R4:W-:Y:S01]  /*2050*/  @P0 LDGSTS.E.BYPASS.LTC128B.128 [R251+0x10100], [R26.64], !P3 ;  /* 0x101000001afb0fae */ /* 0x0009e2000d901d4c */
[--C-:B------:R-:W-:Y:S01]  /*2060*/  @P0 IMAD.WIDE R24, R29, 0x2, R22.reuse ;  /* 0x000000021d180825 */ /* 0x100fe200078e0216 */
[C---:B------:R-:W-:Y:S02]  /*2070*/  IADD3 R217, R248.reuse, 0xb000, RZ ;  /* 0x0000b000f8d97810 */ /* 0x040fe40007ffe0ff */
[----:B------:R-:W-:Y:S01]  /*2080*/  IADD3 R216, R248, 0xb800, RZ ;  /* 0x0000b800f8d87810 */ /* 0x000fe20007ffe0ff */
[----:B--2---:R-:W-:Y:S01]  /*2090*/  @P0 IMAD.WIDE R38, R28, 0x2, R22 ;  /* 0x000000021c260825 */ /* 0x004fe200078e0216 */
[----:B------:R2:W-:Y:S03]  /*20a0*/  @P0 LDGSTS.E.BYPASS.LTC128B.128 [R251+0x13100], [R24.64], !P2 ;  /* 0x1310000018fb0fae */ /* 0x0005e6000d101d4c */
[----:B------:R-:W-:Y:S01]  /*20b0*/  IMAD.WIDE R22, R31, 0x2, RZ ;  /* 0x000000021f167825 */ /* 0x000fe200078e02ff */
[----:B------:R1:W-:Y:S01]  /*20c0*/  @P0 LDGSTS.E.BYPASS.LTC128B.128 [R251+0x16100], [R38.64], !P1 ;  /* 0x1610000026fb0fae */ /* 0x0003e2000c901d4c */
[----:B------:R-:W-:-:S03]  /*20d0*/  ISETP.GT.AND P0, PT, R18, 0x40, PT ;  /* 0x000000401200780c */ /* 0x000fc60003f04270 */
[----:B------:R-:W-:-:S05]  /*20e0*/  IADD3 R72, P5, R64, R22, RZ ;  /* 0x0000001640487210 */ /* 0x000fca0007fbe0ff */
[----:B------:R-:W-:Y:S01]  /*20f0*/  IMAD.X R73, R13, 0x1, R23, P5 ;  /* 0x000000010d497824 */ /* 0x000fe200028e0617 */
[----:B------:R-:W-:-:S04]  /*2100*/  IADD3 R56, P5, R22, R48, RZ ;  /* 0x0000003016387210 */ /* 0x000fc80007fbe0ff */
[----:B---3--:R-:W-:-:S04]  /*2110*/  @P0 IMAD.WIDE R14, R29, 0x2, R20 ;  /* 0x000000021d0e0825 */ /* 0x008fc800078e0214 */
[----:B----4-:R-:W-:-:S04]  /*2120*/  @P0 IMAD.WIDE R26, R33, 0x2, R20 ;  /* 0x00000002211a0825 */ /* 0x010fc800078e0214 */
[----:B------:R-:W-:Y:S01]  /*2130*/  IMAD.X R57, R23, 0x1, R12, P5 ;  /* 0x0000000117397824 */ /* 0x000fe200028e060c */
[----:B------:R3:W-:Y:S01]  /*2140*/  @P0 LDGSTS.E.BYPASS.LTC128B.128 [R251+0xe100], [R26.64], !P4 ;  /* 0x0e1000001afb0fae */ /* 0x0007e2000e101d4c */
[----:B--2---:R-:W-:Y:S01]  /*2150*/  @P0 IMAD.WIDE R24, R31, 0x2, R20 ;  /* 0x000000021f180825 */ /* 0x004fe200078e0214 */
[----:B------:R-:W-:-:S04]  /*2160*/  IADD3 R22, P5, R22, R16, RZ ;  /* 0x0000001016167210 */ /* 0x000fc80007fbe0ff */
[----:B------:R2:W-:Y:S01]  /*2170*/  @P0 LDGSTS.E.BYPASS.LTC128B.128 [R251+0x11100], [R24.64], !P3 ;  /* 0x1110000018fb0fae */ /* 0x0005e2000d901d4c */
[----:B------:R-:W-:-:S03]  /*2180*/  IMAD.X R23, R23, 0x1, R11, P5 ;  /* 0x0000000117177824 */ /* 0x000fc600028e060b */
[----:B------:R4:W-:Y:S01]  /*2190*/  @P0 LDGSTS.E.BYPASS.LTC128B.128 [R251+0x14100], [R14.64], !P2 ;  /* 0x141000000efb0fae */ /* 0x0009e2000d101d4c */
[----:B--2---:R-:W-:-:S04]  /*21a0*/  @P0 IMAD.WIDE R24, R28, 0x2, R20 ;  /* 0x000000021c180825 */ /* 0x004fc800078e0214 */
[----:B------:R-:W-:Y:S01]  /*21b0*/  IMAD.WIDE R20, R29, 0x2, RZ ;  /* 0x000000021d147825 */ /* 0x000fe200078e02ff */
[----:B------:R3:W-:Y:S03]  /*21c0*/  @P0 LDGSTS.E.BYPASS.LTC128B.128 [R251+0x17100], [R24.64], !P1 ;  /* 0x1710000018fb0fae */ /* 0x0007e6000c901d4c */
[----:B----4-:R-:W-:Y:S01]  /*21d0*/  IMAD.WIDE R14, R28, 0x2, RZ ;  /* 0x000000021c0e7825 */ /* 0x010fe200078e02ff */
[----:B------:R-:W0:Y:S01]  /*21e0*/  LDGDEPBAR ;  /* 0x00000000000079af */ /* 0x000e220000000000 */
[----:B------:R-:W-:Y:S02]  /*21f0*/  IADD3 R66, P0, R64, R20, RZ ;  /* 0x0000001440427210 */ /* 0x000fe40007f1e0ff */
[----:B------:R-:W-:Y:S02]  /*2200*/  IADD3 R50, P5, R20, R48, RZ ;  /* 0x0000003014327210 */ /* 0x000fe40007fbe0ff */
[----:B------:R-:W-:Y:S01]  /*2210*/  IADD3 R64, P6, R64, R14, RZ ;  /* 0x0000000e40407210 */ /* 0x000fe20007fde0ff */
[----:B------:R-:W-:Y:S01]  /*2220*/  IMAD.X R67, R13, 0x1, R21, P0 ;  /* 0x000000010d437824 */ /* 0x000fe200000e0615 */
[----:B------:R-:W-:Y:S01]  /*2230*/  IADD3 R20, P0, R20, R16, RZ ;  /* 0x0000001014147210 */ /* 0x000fe20007f1e0ff */
[--C-:B------:R-:W-:Y:S01]  /*2240*/  IMAD.X R51, R21, 0x1, R12.reuse, P5 ;  /* 0x0000000115337824 */ /* 0x100fe200028e060c */
[C---:B------:R-:W-:Y:S01]  /*2250*/  IADD3 R48, P5, R14.reuse, R48, RZ ;  /* 0x000000300e307210 */ /* 0x040fe20007fbe0ff */
[----:B------:R-:W-:Y:S01]  /*2260*/  IMAD.X R65, R13, 0x1, R15, P6 ;  /* 0x000000010d417824 */ /* 0x000fe200030e060f */
[----:B------:R-:W-:Y:S01]  /*2270*/  ISETP.GE.AND P6, PT, R33, c[0x0][0x1d4], PT ;  /* 0x0000750021007a0c */ /* 0x000fe20003fc6270 */
[----:B------:R-:W-:Y:S01]  /*2280*/  IMAD.X R21, R21, 0x1, R11, P0 ;  /* 0x0000000115157824 */ /* 0x000fe200000e060b */
[----:B------:R-:W-:Y:S01]  /*2290*/  IADD3 R16, P0, R14, R16, RZ ;  /* 0x000000100e107210 */ /* 0x000fe20007f1e0ff */
[----:B------:R-:W-:Y:S01]  /*22a0*/  IMAD.X R49, R15, 0x1, R12, P5 ;  /* 0x000000010f317824 */ /* 0x000fe200028e060c */
[----:B------:R-:W-:-:S03]  /*22b0*/  ISETP.GE.AND P5, PT, R10, c[0x0][0x1d4], PT ;  /* 0x000075000a007a0c */ /* 0x000fc60003fa6270 */
[----:B------:R-:W-:Y:S01]  /*22c0*/  IMAD.X R17, R15, 0x1, R11, P0 ;  /* 0x000000010f117824 */ /* 0x000fe200000e060b */
[----:B------:R-:W-:Y:S02]  /*22d0*/  ISETP.LT.OR P0, PT, R18, 0x1, P6 ;  /* 0x000000011200780c */ /* 0x000fe40003701670 */
[----:B------:R-:W-:Y:S01]  /*22e0*/  ISETP.GE.AND P6, PT, R9, c[0x0][0x1d4], PT ;  /* 0x0000750009007a0c */ /* 0x000fe20003fc6270 */
[----:B------:R-:W-:-:S04]  /*22f0*/  DEPBAR.LE SB0, 0x1 ;  /* 0x000080400000791a */ /* 0x000fc80000000000 */
[----:B------:R-:W-:-:S04]  /*2300*/  DEPBAR.LE SB0, 0x0 ;  /* 0x000080000000791a */ /* 0x000fc80000000000 */
[----:B------:R-:W-:Y:S06]  /*2310*/  BAR.SYNC.DEFER_BLOCKING 0x0 ;  /* 0x0000000000007b1d */ /* 0x000fec0000010000 */
[----:B------:R-:W-:Y:S04]  /*2320*/  LDSM.16.M88.4 R12, [R250+0x18100] ;  /* 0x01810000fa0c783b */ /* 0x000fe80000000200 */
[----:B------:R-:W-:Y:S04]  /*2330*/  LDSM.16.M88.4 R88, [R246+0x18100] ;  /* 0x01810000f658783b */ /* 0x000fe80000000200 */
[----:B------:R-:W-:Y:S04]  /*2340*/  LDSM.16.M88.4 R84, [R249+0xc100] ;  /* 0x00c10000f954783b */ /* 0x000fe80000000200 */
[----:B------:R-:W2:Y:S04]  /*2350*/  LDSM.16.M88.4 R76, [R249+0xc900] ;  /* 0x00c90000f94c783b */ /* 0x000ea80000000200 */
[----:B------:R-:W-:Y:S04]  /*2360*/  LDSM.16.M88.4 R68, [R249+0xd100] ;  /* 0x00d10000f944783b */ /* 0x000fe80000000200 */
[----:B------:R-:W-:Y:S04]  /*2370*/  LDSM.16.M88.4 R60, [R249+0xd900] ;  /* 0x00d90000f93c783b */ /* 0x000fe80000000200 */
[----:B------:R-:W-:Y:S04]  /*2380*/  LDSM.16.M88.4 R52, [R249+0xe100] ;  /* 0x00e10000f934783b */ /* 0x000fe80000000200 */
[----:B------:R-:W-:Y:S04]  /*2390*/  LDSM.16.M88.4 R100, [R249+0xe900] ;  /* 0x00e90000f964783b */ /* 0x000fe80000000200 */
[----:B------:R-:W-:Y:S04]  /*23a0*/  LDSM.16.M88.4 R44, [R248] ;  /* 0x00000000f82c783b */ /* 0x000fe80000000200 */
[----:B------:R-:W4:Y:S04]  /*23b0*/  LDSM.16.M88.4 R40, [R248+0x800] ;  /* 0x00080000f828783b */ /* 0x000f280000000200 */
[----:B-1----:R-:W1:Y:S04]  /*23c0*/  LDSM.16.M88.4 R36, [R248+0x1000] ;  /* 0x00100000f824783b */ /* 0x002e680000000200 */
[----:B---3--:R-:W3:Y:S04]  /*23d0*/  LDSM.16.M88.4 R24, [R248+0x1800] ;  /* 0x00180000f818783b */ /* 0x008ee80000000200 */
[----:B------:R-:W5:Y:S04]  /*23e0*/  LDSM.16.M88.4 R96, [R248+0x2000] ;  /* 0x00200000f860783b */ /* 0x000f680000000200 */
[----:B------:R-:W1:Y:S01]  /*23f0*/  LDSM.16.M88.4 R92, [R248+0x2800] ;  /* 0x00280000f85c783b */ /* 0x000e620000000200 */
[----:B--2---:R-:W-:Y:S03]  /*2400*/  HMMA.16816.F32 R80, R12, R76, RZ ;  /* 0x0000004c0c50723c */ /* 0x004fe600000018ff */
[----:B------:R-:W-:Y:S01]  /*2410*/  @!PT LDS RZ, [RZ] ;  /* 0x00000000fffff984 */ /* 0x000fe20000000800 */
[----:B------:R-:W-:Y:S01]  /*2420*/  @!PT LDS RZ, [RZ] ;  /* 0x00000000fffff984 */ /* 0x000fe20000000800 */
[----:B------:R-:W-:Y:S01]  /*2430*/  @!PT LDS RZ, [RZ] ;  /* 0x00000000fffff984 */ /* 0x000fe20000000800 */
[----:B------:R2:W-:Y:S01]  /*2440*/  LDGSTS.E.BYPASS.LTC128B.128 [R251+0x100], [R74.64], !P0 ;  /* 0x001000004afb7fae */ /* 0x0005e2000c101d4c */
[----:B------:R-:W-:-:S02]  /*2450*/  ISETP.LT.OR P0, PT, R18, 0x1, P5 ;  /* 0x000000011200780c */ /* 0x000fc40002f01670 */
[----:B------:R-:W-:Y:S02]  /*2460*/  ISETP.GE.AND P5, PT, R8, c[0x0][0x1d4], PT ;  /* 0x0000750008007a0c */ /* 0x000fe40003fa6270 */
[----:B------:R-:W-:Y:S09]  /*2470*/  HMMA.16816.F32 R76, R12, R78, RZ ;  /* 0x0000004e0c4c723c */ /* 0x000ff200000018ff */
[----:B------:R2:W-:Y:S01]  /*2480*/  LDGSTS.E.BYPASS.LTC128B.128 [R251+0x3100], [R72.64], !P0 ;  /* 0x0310000048fb7fae */ /* 0x0005e2000c101d4c */
[----:B------:R-:W-:-:S06]  /*2490*/  ISETP.LT.OR P0, PT, R18, 0x1, P6 ;  /* 0x000000011200780c */ /* 0x000fcc0003701670 */
[C---:B----4-:R-:W-:Y:S07]  /*24a0*/  HMMA.16816.F32 R80, R88.reuse, R40, R80 ;  /* 0x000000285850723c */ /* 0x050fee0000001850 */
[----:B------:R4:W-:Y:S01]  /*24b0*/  LDGSTS.E.BYPASS.LTC128B.128 [R251+0x6100], [R66.64], !P0 ;  /* 0x0610000042fb7fae */ /* 0x0009e2000c101d4c */
[----:B------:R-:W-:Y:S01]  /*24c0*/  ISETP.LT.OR P0, PT, R18, 0x1, P5 ;  /* 0x000000011200780c */ /* 0x000fe20002f01670 */
[----:B------:R-:W-:Y:S08]  /*24d0*/  HMMA.16816.F32 R76, R88, R42, R76 ;  /* 0x0000002a584c723c */ /* 0x000ff0000000184c */
[----:B--2---:R-:W-:Y:S04]  /*24e0*/  HMMA.16816.F32 R72, R12, R68, RZ ;  /* 0x000000440c48723c */ /* 0x004fe800000018ff */
[----:B------:R4:W-:Y:S01]  /*24f0*/  LDGSTS.E.BYPASS.LTC128B.128 [R251+0x9100], [R64.64], !P0 ;  /* 0x0910000040fb7fae */ /* 0x0009e2000c101d4c */
[----:B------:R-:W-:-:S04]  /*2500*/  ISETP.GE.AND P0, PT, R33, c[0x0][0x1d4], PT ;  /* 0x0000750021007a0c */ /* 0x000fc80003f06270 */
[----:B------:R-:W-:Y:S01]  /*2510*/  ISETP.LT.OR P0, PT, R18, 0x21, P0 ;  /* 0x000000211200780c */ /* 0x000fe20000701670 */
[----:B------:R-:W-:Y:S11]  /*2520*/  HMMA.16816.F32 R68, R12, R70, RZ ;  /* 0x000000460c44723c */ /* 0x000ff600000018ff */
[----:B------:R-:W-:Y:S01]  /*2530*/  @!UPT UIADD3 URZ, URZ, URZ, URZ ;  /* 0x0000003f3f3ff290 */ /* 0x000fe2000fffe03f */
[----:B------:R2:W-:Y:S01]  /*2540*/  LDGSTS.E.BYPASS.LTC128B.128 [R251+0x1100], [R58.64], !P0 ;  /* 0x011000003afb7fae */ /* 0x0005e2000c101d4c */
[----:B------:R-:W-:-:S04]  /*2550*/  ISETP.GE.AND P0, PT, R10, c[0x0][0x1d4], PT ;  /* 0x000075000a007a0c */ /* 0x000fc80003f06270 */
[C---:B------:R-:W-:Y:S01]  /*2560*/  ISETP.LT.OR P0, PT, R18.reuse, 0x21, P0 ;  /* 0x000000211200780c */ /* 0x040fe20000701670 */
[----:B-1----:R-:W-:Y:S08]  /*2570*/  HMMA.16816.F32 R72, R88, R36, R72 ;  /* 0x000000245848723c */ /* 0x002ff00000001848 */
[----:B----4-:R-:W-:Y:S04]  /*2580*/  HMMA.16816.F32 R64, R12, R60, RZ ;  /* 0x0000003c0c40723c */ /* 0x010fe800000018ff */
[----:B------:R2:W-:Y:S01]  /*2590*/  LDGSTS.E.BYPASS.LTC128B.128 [R251+0x4100], [R56.64], !P0 ;  /* 0x0410000038fb7fae */ /* 0x0005e2000c101d4c */
[----:B------:R-:W-:-:S03]  /*25a0*/  ISETP.LT.OR P0, PT, R18, 0x21, P6 ;  /* 0x000000211200780c */ /* 0x000fc60003701670 */
[----:B------:R-:W-:Y:S08]  /*25b0*/  HMMA.16816.F32 R60, R12, R62, RZ ;  /* 0x0000003e0c3c723c */ /* 0x000ff000000018ff */
[----:B------:R-:W-:Y:S02]  /*25c0*/  HMMA.16816.F32 R68, R88, R38, R68 ;  /* 0x000000265844723c */ /* 0x000fe40000001844 */
[----:B------:R1:W-:Y:S01]  /*25d0*/  LDGSTS.E.BYPASS.LTC128B.128 [R251+0x7100], [R50.64], !P0 ;  /* 0x0710000032fb7fae */ /* 0x0003e2000c101d4c */
[----:B------:R-:W-:-:S02]  /*25e0*/  ISETP.LT.OR P0, PT, R18, 0x21, P5 ;  /* 0x000000211200780c */ /* 0x000fc40002f01670 */
[----:B------:R-:W-:-:S03]  /*25f0*/  ISETP.LT.OR P5, PT, R18, 0x41, P5 ;  /* 0x000000411200780c */ /* 0x000fc60002fa1670 */
[----:B---3--:R-:W-:Y:S08]  /*2600*/  HMMA.16816.F32 R64, R88, R24, R64 ;  /* 0x000000185840723c */ /* 0x008ff00000001840 */
[----:B------:R1:W-:Y:S01]  /*2610*/  LDGSTS.E.BYPASS.LTC128B.128 [R251+0xa100], [R48.64], !P0 ;  /* 0x0a10000030fb7fae */ /* 0x0003e2000c101d4c */
[----:B------:R-:W-:Y:S01]  /*2620*/  ISETP.GE.AND P0, PT, R33, c[0x0][0x1d4], PT ;  /* 0x0000750021007a0c */ /* 0x000fe20003f06270 */
[----:B--2---:R-:W-:Y:S03]  /*2630*/  HMMA.16816.F32 R56, R12, R52, RZ ;  /* 0x000000340c38723c */ /* 0x004fe600000018ff */
[----:B------:R-:W-:-:S05]  /*2640*/  ISETP.LT.OR P0, PT, R18, 0x41, P0 ;  /* 0x000000411200780c */ /* 0x000fca0000701670 */
[----:B------:R-:W-:Y:S08]  /*2650*/  HMMA.16816.F32 R52, R12, R54, RZ ;  /* 0x000000360c34723c */ /* 0x000ff000000018ff */
[----:B------:R2:W-:Y:S01]  /*2660*/  LDGSTS.E.BYPASS.LTC128B.128 [R251+0x2100], [R34.64], !P0 ;  /* 0x0210000022fb7fae */ /* 0x0005e2000c101d4c */
[----:B------:R-:W-:Y:S01]  /*2670*/  ISETP.GE.AND P0, PT, R10, c[0x0][0x1d4], PT ;  /* 0x000075000a007a0c */ /* 0x000fe20003f06270 */
[----:B------:R-:W-:Y:S03]  /*2680*/  HMMA.16816.F32 R60, R88, R26, R60 ;  /* 0x0000001a583c723c */ /* 0x000fe6000000183c */
[----:B------:R-:W-:-:S05]  /*2690*/  ISETP.LT.OR P0, PT, R18, 0x41, P0 ;  /* 0x000000411200780c */ /* 0x000fca0000701670 */
[C---:B------:R-:W-:Y:S08]  /*26a0*/  HMMA.16816.F32 R8, R12.reuse, R84, RZ ;  /* 0x000000540c08723c */ /* 0x040ff000000018ff */
[----:B------:R3:W-:Y:S01]  /*26b0*/  LDGSTS.E.BYPASS.LTC128B.128 [R251+0x5100], [R22.64], !P0 ;  /* 0x0510000016fb7fae */ /* 0x0007e2000c101d4c */
[----:B------:R-:W-:Y:S01]  /*26c0*/  ISETP.LT.OR P0, PT, R18, 0x41, P6 ;  /* 0x000000411200780c */ /* 0x000fe20003701670 */
[----:B------:R-:W-:Y:S01]  /*26d0*/  HMMA.16816.F32 R84, R12, R86, RZ ;  /* 0x000000560c54723c */ /* 0x000fe200000018ff */
[----:B--2---:R-:W-:-:S07]  /*26e0*/  SHF.R.S32.HI R35, RZ, 0x1f, R33 ;  /* 0x0000001fff237819 */ /* 0x004fce0000011421 */
[----:B-----5:R-:W-:Y:S01]  /*26f0*/  HMMA.16816.F32 R56, R88, R96, R56 ;  /* 0x000000605838723c */ /* 0x020fe20000001838 */
[----:B------:R-:W-:-:S03]  /*2700*/  SHF.R.S32.HI R34, RZ, 0x1f, R31 ;  /* 0x0000001fff227819 */ /* 0x000fc6000001141f */
[----:B------:R3:W-:Y:S01]  /*2710*/  LDGSTS.E.BYPASS.LTC128B.128 [R251+0x8100], [R20.64], !P0 ;  /* 0x0810000014fb7fae */ /* 0x0007e2000c101d4c */
[----:B------:R-:W-:Y:S01]  /*2720*/  LOP3.LUT P0, RZ, R0, 0x4, RZ, 0xc0, !PT ;  /* 0x0000000400ff7812 */ /* 0x000fe2000780c0ff */
[----:B------:R-:W-:Y:S02]  /*2730*/  IMAD.MOV.U32 R0, RZ, RZ, 0x40 ;  /* 0x00000040ff007424 */ /* 0x000fe400078e00ff */
[----:B------:R2:W-:Y:S01]  /*2740*/  LDGSTS.E.BYPASS.LTC128B.128 [R251+0xb100], [R16.64], !P5 ;  /* 0x0b10000010fb7fae */ /* 0x0005e2000e901d4c */
[----:B------:R-:W-:Y:S01]  /*2750*/  HMMA.16816.F32 R8, R88, R44, R8 ;  /* 0x0000002c5808723c */ /* 0x000fe20000001808 */
[----:B------:R-:W-:Y:S02]  /*2760*/  ISETP.GT.AND P5, PT, R120, 0x5f, PT ;  /* 0x0000005f7800780c */ /* 0x000fe40003fa4270 */
[----:B------:R-:W-:Y:S01]  /*2770*/  SEL R0, R0, 0xffffffc0, !P0 ;  /* 0xffffffc000007807 */ /* 0x000fe20004000000 */
[----:B------:R-:W-:Y:S01]  /*2780*/  LDSM.16.M88.4 R112, [R243+0x18100] ;  /* 0x01810000f370783b */ /* 0x000fe20000000200 */
[----:B------:R-:W-:-:S03]  /*2790*/  PLOP3.LUT P0, PT, PT, PT, UP0, 0x80, 0x0 ;  /* 0x000000000000781c */ /* 0x000fc60003f0f008 */
[----:B------:R-:W-:Y:S01]  /*27a0*/  IMAD.IADD R244, R249, 0x1, R0 ;  /* 0x00000001f9f47824 */ /* 0x000fe200078e0200 */
[C---:B------:R-:W-:Y:S01]  /*27b0*/  HMMA.16816.F32 R84, R88.reuse, R46, R84 ;  /* 0x0000002e5854723c */ /* 0x040fe20000001854 */
[----:B------:R-:W-:Y:S01]  /*27c0*/  IMAD.IADD R234, R0, 0x1, R248 ;  /* 0x0000000100ea7824 */ /* 0x000fe200078e02f8 */
[----:B------:R-:W0:Y:S04]  /*27d0*/  LDGDEPBAR ;  /* 0x00000000000079af */ /* 0x000e280000000000 */
[----:B------:R-:W-:Y:S02]  /*27e0*/  LDSM.16.M88.4 R44, [R244+0xc900] ;  /* 0x00c90000f42c783b */ /* 0x000fe40000000200 */
[----:B------:R-:W-:Y:S02]  /*27f0*/  HMMA.16816.F32 R52, R88, R98, R52 ;  /* 0x000000625834723c */ /* 0x000fe40000001834 */
[----:B------:R-:W-:Y:S04]  /*2800*/  LDSM.16.M88.4 R40, [R244+0xd100] ;  /* 0x00d10000f428783b */ /* 0x000fe80000000200 */
[----:B---3--:R-:W3:Y:S02]  /*2810*/  LDSM.16.M88.4 R20, [R245+0x18100] ;  /* 0x01810000f514783b */ /* 0x008ee40000000200 */
[C---:B--2---:R-:W-:Y:S02]  /*2820*/  HMMA.16816.F32 R16, R12.reuse, R100, RZ ;  /* 0x000000640c10723c */ /* 0x044fe400000018ff */
[----:B-1----:R-:W1:Y:S04]  /*2830*/  LDSM.16.M88.4 R48, [R244+0xc100] ;  /* 0x00c10000f430783b */ /* 0x002e680000000200 */
[----:B------:R-:W2:Y:S02]  /*2840*/  LDSM.16.M88.4 R36, [R244+0xd900] ;  /* 0x00d90000f424783b */ /* 0x000ea40000000200 */
[----:B------:R-:W-:Y:S02]  /*2850*/  HMMA.16816.F32 R12, R12, R102, RZ ;  /* 0x000000660c0c723c */ /* 0x000fe400000018ff */
[----:B------:R-:W4:Y:S04]  /*2860*/  LDSM.16.M88.4 R24, [R244+0xe100] ;  /* 0x00e10000f418783b */ /* 0x000f280000000200 */
[----:B------:R-:W5:Y:S04]  /*2870*/  LDSM.16.M88.4 R116, [R244+0xe900] ;  /* 0x00e90000f474783b */ /* 0x000f680000000200 */
[----:B------:R-:W1:Y:S04]  /*2880*/  LDSM.16.M88.4 R104, [R234+0x800] ;  /* 0x00080000ea68783b */ /* 0x000e680000000200 */
[----:B------:R-:W1:Y:S02]  /*2890*/  LDSM.16.M88.4 R100, [R234+0x1000] ;  /* 0x00100000ea64783b */ /* 0x000e640000000200 */
[C---:B------:R-:W-:Y:S02]  /*28a0*/  HMMA.16816.F32 R16, R88.reuse, R92, R16 ;  /* 0x0000005c5810723c */ /* 0x040fe40000001810 */
[----:B------:R-:W-:Y:S04]  /*28b0*/  LDSM.16.M88.4 R108, [R234] ;  /* 0x00000000ea6c783b */ /* 0x000fe80000000200 */
[----:B------:R-:W-:Y:S02]  /*28c0*/  LDSM.16.M88.4 R96, [R234+0x1800] ;  /* 0x00180000ea60783b */ /* 0x000fe40000000200 */
[----:B------:R-:W-:Y:S02]  /*28d0*/  HMMA.16816.F32 R12, R88, R94, R12 ;  /* 0x0000005e580c723c */ /* 0x000fe4000000180c */
[----:B------:R-:W2:Y:S04]  /*28e0*/  LDSM.16.M88.4 R92, [R234+0x2000] ;  /* 0x00200000ea5c783b */ /* 0x000ea80000000200 */
[----:B------:R-:W-:Y:S02]  /*28f0*/  LDSM.16.M88.4 R88, [R234+0x2800] ;  /* 0x00280000ea58783b */ /* 0x000fe40000000200 */
[C---:B---3--:R-:W-:Y:S08]  /*2900*/  HMMA.16816.F32 R80, R20.reuse, R44, R80 ;  /* 0x0000002c1450723c */ /* 0x048ff00000001850 */
[C---:B------:R-:W-:Y:S01]  /*2910*/  HMMA.16816.F32 R76, R20.reuse, R46, R76 ;  /* 0x0000002e144c723c */ /* 0x040fe2000000184c */
[----:B------:R-:W-:Y:S07]  /*2920*/  LDSM.16.M88.4 R44, [R249+0xf100] ;  /* 0x00f10000f92c783b */ /* 0x000fee0000000200 */
[C---:B------:R-:W-:Y:S08]  /*2930*/  HMMA.16816.F32 R72, R20.reuse, R40, R72 ;  /* 0x000000281448723c */ /* 0x040ff00000001848 */
[C---:B------:R-:W-:Y:S01]  /*2940*/  HMMA.16816.F32 R68, R20.reuse, R42, R68 ;  /* 0x0000002a1444723c */ /* 0x040fe20000001844 */
[----:B------:R-:W-:Y:S07]  /*2950*/  LDSM.16.M88.4 R40, [R249+0xf900] ;  /* 0x00f90000f928783b */ /* 0x000fee0000000200 */
[C---:B-1----:R-:W-:Y:S08]  /*2960*/  HMMA.16816.F32 R8, R20.reuse, R48, R8 ;  /* 0x000000301408723c */ /* 0x042ff00000001808 */
[C---:B------:R-:W-:Y:S01]  /*2970*/  HMMA.16816.F32 R84, R20.reuse, R50, R84 ;  /* 0x000000321454723c */ /* 0x040fe20000001854 */
[----:B------:R-:W1:Y:S07]  /*2980*/  LDSM.16.M88.4 R48, [R250+0x1c100] ;  /* 0x01c10000fa30783b */ /* 0x000e6e0000000200 */
[C---:B--2---:R-:W-:Y:S08]  /*2990*/  HMMA.16816.F32 R64, R20.reuse, R36, R64 ;  /* 0x000000241440723c */ /* 0x044ff00000001840 */
[C---:B------:R-:W-:Y:S01]  /*29a0*/  HMMA.16816.F32 R60, R20.reuse, R38, R60 ;  /* 0x00000026143c723c */ /* 0x040fe2000000183c */
[----:B------:R-:W2:Y:S07]  /*29b0*/  LDSM.16.M88.4 R36, [R249+0x10100] ;  /* 0x01010000f924783b */ /* 0x000eae0000000200 */
[C---:B----4-:R-:W-:Y:S08]  /*29c0*/  HMMA.16816.F32 R56, R20.reuse, R24, R56 ;  /* 0x000000181438723c */ /* 0x050ff00000001838 */
[C---:B------:R-:W-:Y:S01]  /*29d0*/  HMMA.16816.F32 R52, R20.reuse, R26, R52 ;  /* 0x0000001a1434723c */ /* 0x040fe20000001834 */
[----:B------:R-:W3:Y:S07]  /*29e0*/  LDSM.16.M88.4 R24, [R249+0x10900] ;  /* 0x01090000f918783b */ /* 0x000eee0000000200 */
[C---:B-----5:R-:W-:Y:S08]  /*29f0*/  HMMA.16816.F32 R16, R20.reuse, R116, R16 ;  /* 0x000000741410723c */ /* 0x060ff00000001810 */
[----:B------:R-:W-:Y:S01]  /*2a00*/  HMMA.16816.F32 R12, R20, R118, R12 ;  /* 0x00000076140c723c */ /* 0x000fe2000000180c */
[----:B------:R-:W4:Y:S07]  /*2a10*/  LDSM.16.M88.4 R20, [R249+0x11100] ;  /* 0x01110000f914783b */ /* 0x000f2e0000000200 */
[C---:B------:R-:W-:Y:S08]  /*2a20*/  HMMA.16816.F32 R80, R112.reuse, R104, R80 ;  /* 0x000000687050723c */ /* 0x040ff00000001850 */
[C---:B------:R-:W-:Y:S01]  /*2a30*/  HMMA.16816.F32 R76, R112.reuse, R106, R76 ;  /* 0x0000006a704c723c */ /* 0x040fe2000000184c */
[----:B------:R-:W-:Y:S07]  /*2a40*/  LDSM.16.M88.4 R104, [R244+0x10100] ;  /* 0x01010000f468783b */ /* 0x000fee0000000200 */
[C---:B------:R-:W-:Y:S08]  /*2a50*/  HMMA.16816.F32 R72, R112.reuse, R100, R72 ;  /* 0x000000647048723c */ /* 0x040ff00000001848 */
[C---:B------:R-:W-:Y:S01]  /*2a60*/  HMMA.16816.F32 R68, R112.reuse, R102, R68 ;  /* 0x000000667044723c */ /* 0x040fe20000001844 */
[----:B------:R-:W-:Y:S07]  /*2a70*/  LDSM.16.M88.4 R100, [R244+0x10900] ;  /* 0x01090000f464783b */ /* 0x000fee0000000200 */
[C---:B------:R-:W-:Y:S08]  /*2a80*/  HMMA.16816.F32 R56, R112.reuse, R92, R56 ;  /* 0x0000005c7038723c */ /* 0x040ff00000001838 */
[C---:B------:R-:W-:Y:S01]  /*2a90*/  HMMA.16816.F32 R52, R112.reuse, R94, R52 ;  /* 0x0000005e7034723c */ /* 0x040fe20000001834 */
[----:B------:R-:W5:Y:S07]  /*2aa0*/  LDSM.16.M88.4 R92, [R249+0x11900] ;  /* 0x01190000f95c783b */ /* 0x000f6e0000000200 */
[C---:B------:R-:W-:Y:S08]  /*2ab0*/  HMMA.16816.F32 R8, R112.reuse, R108, R8 ;  /* 0x0000006c7008723c */ /* 0x040ff00000001808 */
[C---:B------:R-:W-:Y:S01]  /*2ac0*/  HMMA.16816.F32 R84, R112.reuse, R110, R84 ;  /* 0x0000006e7054723c */ /* 0x040fe20000001854 */
[----:B------:R-:W-:Y:S07]  /*2ad0*/  LDSM.16.M88.4 R108, [R244+0xf900] ;  /* 0x00f90000f46c783b */ /* 0x000fee0000000200 */
[C---:B------:R-:W-:Y:S08]  /*2ae0*/  HMMA.16816.F32 R64, R112.reuse, R96, R64 ;  /* 0x000000607040723c */ /* 0x040ff00000001840 */
[----:B------:R-:W-:Y:S01]  /*2af0*/  HMMA.16816.F32 R60, R112, R98, R60 ;  /* 0x00000062703c723c */ /* 0x000fe2000000183c */
[----:B------:R-:W-:Y:S07]  /*2b00*/  LDSM.16.M88.4 R96, [R248+0x5000] ;  /* 0x00500000f860783b */ /* 0x000fee0000000200 */
[C---:B-1----:R-:W-:Y:S08]  /*2b10*/  HMMA.16816.F32 R80, R48.reuse, R40, R80 ;  /* 0x000000283050723c */ /* 0x042ff00000001850 */
[C---:B------:R-:W-:Y:S01]  /*2b20*/  HMMA.16816.F32 R76, R48.reuse, R42, R76 ;  /* 0x0000002a304c723c */ /* 0x040fe2000000184c */
[----:B------:R-:W-:Y:S07]  /*2b30*/  LDSM.16.M88.4 R40, [R246+0x1c100] ;  /* 0x01c10000f628783b */ /* 0x000fee0000000200 */
[C---:B--2---:R-:W-:Y:S08]  /*2b40*/  HMMA.16816.F32 R72, R48.reuse, R36, R72 ;  /* 0x000000243048723c */ /* 0x044ff00000001848 */
[----:B------:R-:W-:Y:S01]  /*2b50*/  HMMA.16816.F32 R68, R48, R38, R68 ;  /* 0x000000263044723c */ /* 0x000fe20000001844 */
[----:B------:R-:W1:Y:S07]  /*2b60*/  LDSM.16.M88.4 R36, [R248+0x3000] ;  /* 0x00300000f824783b */ /* 0x000e6e0000000200 */
[C---:B------:R-:W-:Y:S08]  /*2b70*/  HMMA.16816.F32 R16, R112.reuse, R88, R16 ;  /* 0x000000587010723c */ /* 0x040ff00000001810 */
[----:B------:R-:W-:Y:S01]  /*2b80*/  HMMA.16816.F32 R12, R112, R90, R12 ;  /* 0x0000005a700c723c */ /* 0x000fe2000000180c */
[----:B------:R-:W-:Y:S04]  /*2b90*/  LDSM.16.M88.4 R88, [R248+0x5800] ;  /* 0x00580000f858783b */ /* 0x000fe80000000200 */
[----:B------:R-:W-:Y:S03]  /*2ba0*/  LDSM.16.M88.4 R112, [R244+0x11900] ;  /* 0x01190000f470783b */ /* 0x000fe60000000200 */
[C---:B------:R-:W-:Y:S08]  /*2bb0*/  HMMA.16816.F32 R8, R48.reuse, R44, R8 ;  /* 0x0000002c3008723c */ /* 0x040ff00000001808 */
[C---:B------:R-:W-:Y:S01]  /*2bc0*/  HMMA.16816.F32 R84, R48.reuse, R46, R84 ;  /* 0x0000002e3054723c */ /* 0x040fe20000001854 */
[----:B------:R-:W-:Y:S07]  /*2bd0*/  LDSM.16.M88.4 R44, [R248+0x4000] ;  /* 0x00400000f82c783b */ /* 0x000fee0000000200 */
[C---:B---3--:R-:W-:Y:S08]  /*2be0*/  HMMA.16816.F32 R64, R48.reuse, R24, R64 ;  /* 0x000000183040723c */ /* 0x048ff00000001840 */
[C---:B------:R-:W-:Y:S01]  /*2bf0*/  HMMA.16816.F32 R60, R48.reuse, R26, R60 ;  /* 0x0000001a303c723c */ /* 0x040fe2000000183c */
[----:B------:R-:W2:Y:S07]  /*2c00*/  LDSM.16.M88.4 R24, [R248+0x3800] ;  /* 0x00380000f818783b */ /* 0x000eae0000000200 */
[C---:B----4-:R-:W-:Y:S08]  /*2c10*/  HMMA.16816.F32 R56, R48.reuse, R20, R56 ;  /* 0x000000143038723c */ /* 0x050ff00000001838 */
[C---:B------:R-:W-:Y:S01]  /*2c20*/  HMMA.16816.F32 R52, R48.reuse, R22, R52 ;  /* 0x000000163034723c */ /* 0x040fe20000001834 */
[----:B------:R-:W3:Y:S07]  /*2c30*/  LDSM.16.M88.4 R20, [R248+0x4800] ;  /* 0x00480000f814783b */ /* 0x000eee0000000200 */
[C---:B-----5:R-:W-:Y:S08]  /*2c40*/  HMMA.16816.F32 R16, R48.reuse, R92, R16 ;  /* 0x0000005c3010723c */ /* 0x060ff00000001810 */
[----:B------:R-:W-:Y:S01]  /*2c50*/  HMMA.16816.F32 R92, R48, R94, R12 ;  /* 0x0000005e305c723c */ /* 0x000fe2000000180c */
[----:B------:R-:W-:Y:S04]  /*2c60*/  LDSM.16.M88.4 R48, [R245+0x1c100] ;  /* 0x01c10000f530783b */ /* 0x000fe80000000200 */
[----:B------:R-:W4:Y:S03]  /*2c70*/  LDSM.16.M88.4 R12, [R244+0xf100] ;  /* 0x00f10000f40c783b */ /* 0x000f260000000200 */
[C---:B-1----:R-:W-:Y:S08]  /*2c80*/  HMMA.16816.F32 R8, R40.reuse, R36, R8 ;  /* 0x000000242808723c */ /* 0x042ff00000001808 */
[C---:B------:R-:W-:Y:S01]  /*2c90*/  HMMA.16816.F32 R84, R40.reuse, R38, R84 ;  /* 0x000000262854723c */ /* 0x040fe20000001854 */
[----:B------:R-:W1:Y:S07]  /*2ca0*/  LDSM.16.M88.4 R36, [R244+0x11100] ;  /* 0x01110000f424783b */ /* 0x000e6e0000000200 */
[C---:B--2---:R-:W-:Y:S08]  /*2cb0*/  HMMA.16816.F32 R80, R40.reuse, R24, R80 ;  /* 0x000000182850723c */ /* 0x044ff00000001850 */
[C---:B------:R-:W-:Y:S01]  /*2cc0*/  HMMA.16816.F32 R76, R40.reuse, R26, R76 ;  /* 0x0000001a284c723c */ /* 0x040fe2000000184c */
[----:B------:R-:W-:Y:S07]  /*2cd0*/  LDSM.16.M88.4 R24, [R243+0x1c100] ;  /* 0x01c10000f318783b */ /* 0x000fee0000000200 */
[C---:B---3--:R-:W-:Y:S08]  /*2ce0*/  HMMA.16816.F32 R64, R40.reuse, R20, R64 ;  /* 0x000000142840723c */ /* 0x048ff00000001840 */
[C---:B------:R-:W-:Y:S01]  /*2cf0*/  HMMA.16816.F32 R60, R40.reuse, R22, R60 ;  /* 0x00000016283c723c */ /* 0x040fe2000000183c */
[----:B------:R-:W2:Y:S07]  /*2d00*/  LDSM.16.M88.4 R20, [R234+0x3000] ;  /* 0x00300000ea14783b */ /* 0x000eae0000000200 */
[C---:B------:R-:W-:Y:S08]  /*2d10*/  HMMA.16816.F32 R56, R40.reuse, R96, R56 ;  /* 0x000000602838723c */ /* 0x040ff00000001838 */
[C---:B------:R-:W-:Y:S01]  /*2d20*/  HMMA.16816.F32 R52, R40.reuse, R98, R52 ;  /* 0x000000622834723c */ /* 0x040fe20000001834 */
[----:B------:R-:W-:Y:S07]  /*2d30*/  LDSM.16.M88.4 R96, [R249+0x13100] ;  /* 0x01310000f960783b */ /* 0x000fee0000000200 */
[C---:B------:R-:W-:Y:S08]  /*2d40*/  HMMA.16816.F32 R72, R40.reuse, R44, R72 ;  /* 0x0000002c2848723c */ /* 0x040ff00000001848 */
[C---:B------:R-:W-:Y:S01]  /*2d50*/  HMMA.16816.F32 R68, R40.reuse, R46, R68 ;  /* 0x0000002e2844723c */ /* 0x040fe20000001844 */
[----:B------:R-:W-:Y:S07]  /*2d60*/  LDSM.16.M88.4 R44, [R234+0x5000] ;  /* 0x00500000ea2c783b */ /* 0x000fee0000000200 */
[C---:B------:R-:W-:Y:S08]  /*2d70*/  HMMA.16816.F32 R16, R40.reuse, R88, R16 ;  /* 0x000000582810723c */ /* 0x040ff00000001810 */
[----:B------:R-:W-:Y:S01]  /*2d80*/  HMMA.16816.F32 R92, R40, R90, R92 ;  /* 0x0000005a285c723c */ /* 0x000fe2000000185c */
[----:B------:R-:W3:Y:S04]  /*2d90*/  LDSM.16.M88.4 R40, [R234+0x3800] ;  /* 0x00380000ea28783b */ /* 0x000ee80000000200 */
[----:B------:R-:W-:Y:S03]  /*2da0*/  LDSM.16.M88.4 R88, [R234+0x5800] ;  /* 0x00580000ea58783b */ /* 0x000fe60000000200 */
[C---:B----4-:R-:W-:Y:S08]  /*2db0*/  HMMA.16816.F32 R8, R48.reuse, R12, R8 ;  /* 0x0000000c3008723c */ /* 0x050ff00000001808 */
[C---:B------:R-:W-:Y:S01]  /*2dc0*/  HMMA.16816.F32 R84, R48.reuse, R14, R84 ;  /* 0x0000000e3054723c */ /* 0x040fe20000001854 */
[----:B------:R-:W-:Y:S07]  /*2dd0*/  LDSM.16.M88.4 R12, [R234+0x4800] ;  /* 0x00480000ea0c783b */ /* 0x000fee0000000200 */
[C---:B-1----:R-:W-:Y:S08]  /*2de0*/  HMMA.16816.F32 R56, R48.reuse, R36, R56 ;  /* 0x000000243038723c */ /* 0x042ff00000001838 */
[C---:B------:R-:W-:Y:S01]  /*2df0*/  HMMA.16816.F32 R52, R48.reuse, R38, R52 ;  /* 0x000000263034723c */ /* 0x040fe20000001834 */
[----:B------:R-:W1:Y:S07]  /*2e00*/  LDSM.16.M88.4 R36, [R234+0x4000] ;  /* 0x00400000ea24783b */ /* 0x000e6e0000000200 */
        /* <DEDUP_REMOVED lines=11> */
[----:B------:R-:W-:Y:S07]  /*2ec0*/  LDSM.16.M88.4 R48, [R250+0x20100] ;  /* 0x02010000fa30783b */ /* 0x000fee0000000200 */
[C---:B--2---:R-:W-:Y:S08]  /*2ed0*/  HMMA.16816.F32 R8, R24.reuse, R20, R8 ;  /* 0x000000141808723c */ /* 0x044ff00000001808 */
[C---:B------:R-:W-:Y:S01]  /*2ee0*/  HMMA.16816.F32 R84, R24.reuse, R22, R84 ;  /* 0x000000161854723c */ /* 0x040fe20000001854 */
[----:B------:R-:W2:Y:S07]  /*2ef0*/  LDSM.16.M88.4 R20, [R249+0x12100] ;  /* 0x01210000f914783b */ /* 0x000eae0000000200 */
[C---:B---3--:R-:W-:Y:S08]  /*2f00*/  HMMA.16816.F32 R80, R24.reuse, R40, R80 ;  /* 0x000000281850723c */ /* 0x048ff00000001850 */
[C---:B------:R-:W-:Y:S01]  /*2f10*/  HMMA.16816.F32 R76, R24.reuse, R42, R76 ;  /* 0x0000002a184c723c */ /* 0x040fe2000000184c */
[----:B------:R-:W3:Y:S07]  /*2f20*/  LDSM.16.M88.4 R40, [R249+0x13900] ;  /* 0x01390000f928783b */ /* 0x000eee0000000200 */
[C---:B-1----:R-:W-:Y:S08]  /*2f30*/  HMMA.16816.F32 R72, R24.reuse, R36, R72 ;  /* 0x000000241848723c */ /* 0x042ff00000001848 */
[C---:B------:R-:W-:Y:S01]  /*2f40*/  HMMA.16816.F32 R68, R24.reuse, R38, R68 ;  /* 0x000000261844723c */ /* 0x040fe20000001844 */
[----:B------:R-:W-:Y:S07]  /*2f50*/  LDSM.16.M88.4 R36, [R246+0x20100] ;  /* 0x02010000f624783b */ /* 0x000fee0000000200 */
[C---:B------:R-:W-:Y:S08]  /*2f60*/  HMMA.16816.F32 R64, R24.reuse, R12, R64 ;  /* 0x0000000c1840723c */ /* 0x040ff00000001840 */
[C---:B------:R-:W-:Y:S01]  /*2f70*/  HMMA.16816.F32 R60, R24.reuse, R14, R60 ;  /* 0x0000000e183c723c */ /* 0x040fe2000000183c */
[----:B------:R-:W1:Y:S07]  /*2f80*/  LDSM.16.M88.4 R12, [R248+0x6000] ;  /* 0x00600000f80c783b */ /* 0x000e6e0000000200 */
[C---:B------:R-:W-:Y:S01]  /*2f90*/  HMMA.16816.F32 R112, R24.reuse, R44, R56 ;  /* 0x0000002c1870723c */ /* 0x040fe20000001838 */
[----:B------:R-:W4:Y:S07]  /*2fa0*/  LDSM.16.M88.4 R56, [R248+0x6800] ;  /* 0x00680000f838783b */ /* 0x000f2e0000000200 */
[C---:B------:R-:W-:Y:S01]  /*2fb0*/  HMMA.16816.F32 R52, R24.reuse, R46, R52 ;  /* 0x0000002e1834723c */ /* 0x040fe20000001834 */
[----:B------:R-:W-:Y:S07]  /*2fc0*/  LDSM.16.M88.4 R44, [R248+0x7000] ;  /* 0x00700000f82c783b */ /* 0x000fee0000000200 */
[C---:B------:R-:W-:Y:S08]  /*2fd0*/  HMMA.16816.F32 R16, R24.reuse, R88, R16 ;  /* 0x000000581810723c */ /* 0x040ff00000001810 */
[----:B------:R-:W-:Y:S01]  /*2fe0*/  HMMA.16816.F32 R92, R24, R90, R92 ;  /* 0x0000005a185c723c */ /* 0x000fe2000000185c */
[----:B------:R-:W5:Y:S04]  /*2ff0*/  LDSM.16.M88.4 R24, [R248+0x7800] ;  /* 0x00780000f818783b */ /* 0x000f680000000200 */
[----:B------:R-:W-:Y:S03]  /*3000*/  LDSM.16.M88.4 R88, [R245+0x20100] ;  /* 0x02010000f558783b */ /* 0x000fe60000000200 */
[C---:B--2---:R-:W-:Y:S08]  /*3010*/  HMMA.16816.F32 R8, R48.reuse, R20, R8 ;  /* 0x000000143008723c */ /* 0x044ff00000001808 */
[C---:B------:R-:W-:Y:S01]  /*3020*/  HMMA.16816.F32 R84, R48.reuse, R22, R84 ;  /* 0x000000163054723c */ /* 0x040fe20000001854 */
[----:B------:R-:W2:Y:S07]  /*3030*/  LDSM.16.M88.4 R20, [R248+0x8000] ;  /* 0x00800000f814783b */ /* 0x000eae0000000200 */
[C---:B------:R-:W-:Y:S08]  /*3040*/  HMMA.16816.F32 R80, R48.reuse, R100, R80 ;  /* 0x000000643050723c */ /* 0x040ff00000001850 */
[C---:B------:R-:W-:Y:S01]  /*3050*/  HMMA.16816.F32 R76, R48.reuse, R102, R76 ;  /* 0x00000066304c723c */ /* 0x040fe2000000184c */
[----:B------:R-:W1:Y:S07]  /*3060*/  LDSM.16.M88.4 R100, [R248+0x8800] ;  /* 0x00880000f864783b */ /* 0x000e6e0000000200 */
[C---:B------:R-:W-:Y:S08]  /*3070*/  HMMA.16816.F32 R72, R48.reuse, R96, R72 ;  /* 0x000000603048723c */ /* 0x040ff00000001848 */
[C---:B------:R-:W-:Y:S08]  /*3080*/  HMMA.16816.F32 R68, R48.reuse, R98, R68 ;  /* 0x000000623044723c */ /* 0x040ff00000001844 */
[C---:B---3--:R-:W-:Y:S01]  /*3090*/  HMMA.16816.F32 R96, R48.reuse, R40, R64 ;  /* 0x000000283060723c */ /* 0x048fe20000001840 */
[----:B------:R-:W3:Y:S07]  /*30a0*/  LDSM.16.M88.4 R64, [R244+0x12100] ;  /* 0x01210000f440783b */ /* 0x000eee0000000200 */
[C---:B------:R-:W-:Y:S01]  /*30b0*/  HMMA.16816.F32 R60, R48.reuse, R42, R60 ;  /* 0x0000002a303c723c */ /* 0x040fe2000000183c */
[----:B------:R-:W2:Y:S07]  /*30c0*/  LDSM.16.M88.4 R40, [R244+0x13900] ;  /* 0x01390000f428783b */ /* 0x000eae0000000200 */
[C---:B------:R-:W-:Y:S08]  /*30d0*/  HMMA.16816.F32 R112, R48.reuse, R108, R112 ;  /* 0x0000006c3070723c */ /* 0x040ff00000001870 */
[C---:B------:R-:W-:Y:S08]  /*30e0*/  HMMA.16816.F32 R52, R48.reuse, R110, R52 ;  /* 0x0000006e3034723c */ /* 0x040ff00000001834 */
[C---:B------:R-:W-:Y:S08]  /*30f0*/  HMMA.16816.F32 R16, R48.reuse, R104, R16 ;  /* 0x000000683010723c */ /* 0x040ff00000001810 */
[----:B------:R-:W-:Y:S01]  /*3100*/  HMMA.16816.F32 R92, R48, R106, R92 ;  /* 0x0000006a305c723c */ /* 0x000fe2000000185c */
[----:B------:R-:W2:Y:S04]  /*3110*/  LDSM.16.M88.4 R104, [R244+0x12900] ;  /* 0x01290000f468783b */ /* 0x000ea80000000200 */
[----:B------:R-:W-:Y:S03]  /*3120*/  LDSM.16.M88.4 R48, [R244+0x13100] ;  /* 0x01310000f430783b */ /* 0x000fe60000000200 */
[C---:B-1----:R-:W-:Y:S08]  /*3130*/  HMMA.16816.F32 R8, R36.reuse, R12, R8 ;  /* 0x0000000c2408723c */ /* 0x042ff00000001808 */
[C---:B------:R-:W-:Y:S01]  /*3140*/  HMMA.16816.F32 R84, R36.reuse, R14, R84 ;  /* 0x0000000e2454723c */ /* 0x040fe20000001854 */
[----:B------:R-:W1:Y:S07]  /*3150*/  LDSM.16.M88.4 R12, [R244+0x14100] ;  /* 0x01410000f40c783b */ /* 0x000e6e0000000200 */
[C---:B----4-:R-:W-:Y:S08]  /*3160*/  HMMA.16816.F32 R80, R36.reuse, R56, R80 ;  /* 0x000000382450723c */ /* 0x050ff00000001850 */
[C---:B------:R-:W-:Y:S01]  /*3170*/  HMMA.16816.F32 R76, R36.reuse, R58, R76 ;  /* 0x0000003a244c723c */ /* 0x040fe2000000184c */
[----:B------:R-:W4:Y:S07]  /*3180*/  LDSM.16.M88.4 R56, [R244+0x14900] ;  /* 0x01490000f438783b */ /* 0x000f2e0000000200 */
[C---:B-----5:R-:W-:Y:S08]  /*3190*/  HMMA.16816.F32 R96, R36.reuse, R24, R96 ;  /* 0x000000182460723c */ /* 0x060ff00000001860 */
[C---:B------:R-:W-:Y:S01]  /*31a0*/  HMMA.16816.F32 R60, R36.reuse, R26, R60 ;  /* 0x0000001a243c723c */ /* 0x040fe2000000183c */
[----:B------:R-:W-:Y:S07]  /*31b0*/  LDSM.16.M88.4 R24, [R243+0x20100] ;  /* 0x02010000f318783b */ /* 0x000fee0000000200 */
[C---:B--2---:R-:W-:Y:S08]  /*31c0*/  HMMA.16816.F32 R112, R36.reuse, R20, R112 ;  /* 0x000000142470723c */ /* 0x044ff00000001870 */
[C---:B------:R-:W-:Y:S01]  /*31d0*/  HMMA.16816.F32 R52, R36.reuse, R22, R52 ;  /* 0x000000162434723c */ /* 0x040fe20000001834 */
[----:B------:R-:W2:Y:S07]  /*31e0*/  LDSM.16.M88.4 R20, [R234+0x6000] ;  /* 0x00600000ea14783b */ /* 0x000eae0000000200 */
[C---:B------:R-:W-:Y:S08]  /*31f0*/  HMMA.16816.F32 R16, R36.reuse, R100, R16 ;  /* 0x000000642410723c */ /* 0x040ff00000001810 */
[C---:B------:R-:W-:Y:S08]  /*3200*/  HMMA.16816.F32 R72, R36.reuse, R44, R72 ;  /* 0x0000002c2448723c */ /* 0x040ff00000001848 */
[C---:B------:R-:W-:Y:S01]  /*3210*/  HMMA.16816.F32 R68, R36.reuse, R46, R68 ;  /* 0x0000002e2444723c */ /* 0x040fe20000001844 */
[----:B------:R-:W-:Y:S07]  /*3220*/  LDSM.16.M88.4 R44, [R234+0x7000] ;  /* 0x00700000ea2c783b */ /* 0x000fee0000000200 */
[----:B------:R-:W-:Y:S01]  /*3230*/  HMMA.16816.F32 R92, R36, R102, R92 ;  /* 0x00000066245c723c */ /* 0x000fe2000000185c */
[----:B------:R-:W5:Y:S04]  /*3240*/  LDSM.16.M88.4 R36, [R234+0x6800] ;  /* 0x00680000ea24783b */ /* 0x000f680000000200 */
[----:B------:R-:W-:Y:S03]  /*3250*/  LDSM.16.M88.4 R100, [R234+0x8800] ;  /* 0x00880000ea64783b */ /* 0x000fe60000000200 */
[C---:B---3--:R-:W-:Y:S08]  /*3260*/  HMMA.16816.F32 R8, R88.reuse, R64, R8 ;  /* 0x000000405808723c */ /* 0x048ff00000001808 */
[C---:B------:R-:W-:Y:S01]  /*3270*/  HMMA.16816.F32 R84, R88.reuse, R66, R84 ;  /* 0x000000425854723c */ /* 0x040fe20000001854 */
[----:B------:R-:W-:Y:S07]  /*3280*/  LDSM.16.M88.4 R64, [R244+0x15100] ;  /* 0x01510000f440783b */ /* 0x000fee0000000200 */
[C---:B------:R-:W-:Y:S08]  /*3290*/  HMMA.16816.F32 R96, R88.reuse, R40, R96 ;  /* 0x000000285860723c */ /* 0x040ff00000001860 */
[C---:B------:R-:W-:Y:S08]  /*32a0*/  HMMA.16816.F32 R60, R88.reuse, R42, R60 ;  /* 0x0000002a583c723c */ /* 0x040ff0000000183c */
[C---:B------:R-:W-:Y:S08]  /*32b0*/  HMMA.16816.F32 R80, R88.reuse, R104, R80 ;  /* 0x000000685850723c */ /* 0x040ff00000001850 */
[C---:B------:R-:W-:Y:S01]  /*32c0*/  HMMA.16816.F32 R76, R88.reuse, R106, R76 ;  /* 0x0000006a584c723c */ /* 0x040fe2000000184c */
[----:B------:R-:W-:Y:S07]  /*32d0*/  LDSM.16.M88.4 R104, [R243+0x24100] ;  /* 0x02410000f368783b */ /* 0x000fee0000000200 */
[C---:B-1----:R-:W-:Y:S08]  /*32e0*/  HMMA.16816.F32 R112, R88.reuse, R12, R112 ;  /* 0x0000000c5870723c */ /* 0x042ff00000001870 */
[C---:B------:R-:W-:Y:S01]  /*32f0*/  HMMA.16816.F32 R52, R88.reuse, R14, R52 ;  /* 0x0000000e5834723c */ /* 0x040fe20000001834 */
[----:B------:R-:W-:Y:S07]  /*3300*/  LDSM.16.M88.4 R12, [R249+0x15100] ;  /* 0x01510000f90c783b */ /* 0x000fee0000000200 */
[C---:B----4-:R-:W-:Y:S01]  /*3310*/  HMMA.16816.F32 R40, R88.reuse, R56, R16 ;  /* 0x000000385828723c */ /* 0x050fe20000001810 */
[----:B------:R-:W1:Y:S07]  /*3320*/  LDSM.16.M88.4 R16, [R250+0x24100] ;  /* 0x02410000fa10783b */ /* 0x000e6e0000000200 */
[C---:B------:R-:W-:Y:S08]  /*3330*/  HMMA.16816.F32 R72, R88.reuse, R48, R72 ;  /* 0x000000305848723c */ /* 0x040ff00000001848 */
[C---:B------:R-:W-:Y:S08]  /*3340*/  HMMA.16816.F32 R68, R88.reuse, R50, R68 ;  /* 0x000000325844723c */ /* 0x040ff00000001844 */
[----:B------:R-:W-:Y:S01]  /*3350*/  HMMA.16816.F32 R92, R88, R58, R92 ;  /* 0x0000003a585c723c */ /* 0x000fe2000000185c */
[----:B------:R-:W3:Y:S07]  /*3360*/  LDSM.16.M88.4 R56, [R249+0x15900] ;  /* 0x01590000f938783b */ /* 0x000eee0000000200 */
[C---:B--2---:R-:W-:Y:S01]  /*3370*/  HMMA.16816.F32 R48, R24.reuse, R20, R8 ;  /* 0x000000141830723c */ /* 0x044fe20000001808 */
[----:B------:R-:W-:Y:S07]  /*3380*/  LDSM.16.M88.4 R8, [R248+0x9000] ;  /* 0x00900000f808783b */ /* 0x000fee0000000200 */
[C---:B------:R-:W-:Y:S01]  /*3390*/  HMMA.16816.F32 R84, R24.reuse, R22, R84 ;  /* 0x000000161854723c */ /* 0x040fe20000001854 */
[----:B------:R-:W2:Y:S07]  /*33a0*/  LDSM.16.M88.4 R20, [R246+0x24100] ;  /* 0x02410000f614783b */ /* 0x000eae0000000200 */
[C---:B-----5:R-:W-:Y:S08]  /*33b0*/  HMMA.16816.F32 R80, R24.reuse, R36, R80 ;  /* 0x000000241850723c */ /* 0x060ff00000001850 */
[----:B------:R-:W-:Y:S01]  /*33c0*/  HMMA.16816.F32 R76, R24, R38, R76 ;  /* 0x00000026184c723c */ /* 0x000fe2000000184c */
[----:B------:R-:W4:Y:S07]  /*33d0*/  LDSM.16.M88.4 R36, [R234+0x7800] ;  /* 0x00780000ea24783b */ /* 0x000f2e0000000200 */
[C---:B-1----:R-:W-:Y:S08]  /*33e0*/  HMMA.16816.F32 R48, R16.reuse, R12, R48 ;  /* 0x0000000c1030723c */ /* 0x042ff00000001830 */
[----:B------:R-:W-:Y:S01]  /*33f0*/  HMMA.16816.F32 R84, R16, R14, R84 ;  /* 0x0000000e1054723c */ /* 0x000fe20000001854 */
[----:B------:R-:W1:Y:S07]  /*3400*/  LDSM.16.M88.4 R12, [R248+0x9800] ;  /* 0x00980000f80c783b */ /* 0x000e6e0000000200 */
[C---:B------:R-:W-:Y:S01]  /*3410*/  HMMA.16816.F32 R88, R24.reuse, R44, R72 ;  /* 0x0000002c1858723c */ /* 0x040fe20000001848 */
[----:B------:R-:W-:Y:S07]  /*3420*/  LDSM.16.M88.4 R72, [R245+0x24100] ;  /* 0x02410000f548783b */ /* 0x000fee0000000200 */
[----:B------:R-:W-:Y:S01]  /*3430*/  HMMA.16816.F32 R68, R24, R46, R68 ;  /* 0x0000002e1844723c */ /* 0x000fe20000001844 */
[----:B------:R-:W5:Y:S07]  /*3440*/  LDSM.16.M88.4 R44, [R234+0x8000] ;  /* 0x00800000ea2c783b */ /* 0x000f6e0000000200 */
[C---:B---3--:R-:W-:Y:S08]  /*3450*/  HMMA.16816.F32 R80, R16.reuse, R56, R80 ;  /* 0x000000381050723c */ /* 0x048ff00000001850 */
[----:B------:R-:W-:Y:S01]  /*3460*/  HMMA.16816.F32 R76, R16, R58, R76 ;  /* 0x0000003a104c723c */ /* 0x000fe2000000184c */
[----:B------:R-:W-:Y:S07]  /*3470*/  LDSM.16.M88.4 R56, [R249+0x16900] ;  /* 0x01690000f938783b */ /* 0x000fee0000000200 */
[----:B--2---:R-:W-:Y:S08]  /*3480*/  HMMA.16816.F32 R48, R20, R8, R48 ;  /* 0x000000081430723c */ /* 0x004ff00000001830 */
[C---:B----4-:R-:W-:Y:S01]  /*3490*/  HMMA.16816.F32 R108, R24.reuse, R36, R96 ;  /* 0x00000024186c723c */ /* 0x050fe20000001860 */
[----:B------:R-:W-:Y:S07]  /*34a0*/  LDSM.16.M88.4 R96, [R234+0x9000] ;  /* 0x00900000ea60783b */ /* 0x000fee0000000200 */
[----:B------:R-:W-:Y:S01]  /*34b0*/  HMMA.16816.F32 R60, R24, R38, R60 ;  /* 0x00000026183c723c */ /* 0x000fe2000000183c */
[----:B------:R-:W-:Y:S07]  /*34c0*/  LDSM.16.M88.4 R36, [R244+0x15900] ;  /* 0x01590000f424783b */ /* 0x000fee0000000200 */
[C---:B------:R-:W-:Y:S01]  /*34d0*/  HMMA.16816.F32 R84, R20.reuse, R10, R84 ;  /* 0x0000000a1454723c */ /* 0x040fe20000001854 */
[----:B------:R-:W2:Y:S07]  /*34e0*/  LDSM.16.M88.4 R8, [R249+0x16100] ;  /* 0x01610000f908783b */ /* 0x000eae0000000200 */
[C---:B-1----:R-:W-:Y:S08]  /*34f0*/  HMMA.16816.F32 R80, R20.reuse, R12, R80 ;  /* 0x0000000c1450723c */ /* 0x042ff00000001850 */
[----:B------:R-:W-:Y:S01]  /*3500*/  HMMA.16816.F32 R76, R20, R14, R76 ;  /* 0x0000000e144c723c */ /* 0x000fe2000000184c */
[----:B------:R-:W-:Y:S07]  /*3510*/  LDSM.16.M88.4 R12, [R244+0x16100] ;  /* 0x01610000f40c783b */ /* 0x000fee0000000200 */
[C---:B-----5:R-:W-:Y:S08]  /*3520*/  HMMA.16816.F32 R112, R24.reuse, R44, R112 ;  /* 0x0000002c1870723c */ /* 0x060ff00000001870 */
[C---:B------:R-:W-:Y:S01]  /*3530*/  HMMA.16816.F32 R52, R24.reuse, R46, R52 ;  /* 0x0000002e1834723c */ /* 0x040fe20000001834 */
[----:B------:R-:W1:Y:S07]  /*3540*/  LDSM.16.M88.4 R44, [R248+0xa000] ;  /* 0x00a00000f82c783b */ /* 0x000e6e0000000200 */
[C---:B------:R-:W-:Y:S08]  /*3550*/  HMMA.16816.F32 R40, R24.reuse, R100, R40 ;  /* 0x000000641828723c */ /* 0x040ff00000001828 */
[----:B------:R-:W-:Y:S01]  /*3560*/  HMMA.16816.F32 R92, R24, R102, R92 ;  /* 0x00000066185c723c */ /* 0x000fe2000000185c */
[----:B------:R-:W3:Y:S07]  /*3570*/  LDSM.16.M88.4 R24, [R234+0x9800] ;  /* 0x00980000ea18783b */ /* 0x000eee0000000200 */
[----:B--2---:R-:W-:Y:S08]  /*3580*/  HMMA.16816.F32 R88, R16, R8, R88 ;  /* 0x000000081058723c */ /* 0x004ff00000001858 */
[----:B------:R-:W-:Y:S08]  /*3590*/  HMMA.16816.F32 R80, R72, R36, R80 ;  /* 0x000000244850723c */ /* 0x000ff00000001850 */
[----:B------:R-:W-:Y:S01]  /*35a0*/  HMMA.16816.F32 R68, R16, R10, R68 ;  /* 0x0000000a1044723c */ /* 0x000fe20000001844 */
[----:B------:R-:W2:Y:S07]  /*35b0*/  LDSM.16.M88.4 R8, [R248+0xa800] ;  /* 0x00a80000f808783b */ /* 0x000eae0000000200 */
[----:B------:R-:W-:Y:S01]  /*35c0*/  HMMA.16816.F32 R76, R72, R38, R76 ;  /* 0x00000026484c723c */ /* 0x000fe2000000184c */
[----:B------:R-:W-:Y:S07]  /*35d0*/  LDSM.16.M88.4 R36, [R234+0xa000] ;  /* 0x00a00000ea24783b */ /* 0x000fee0000000200 */
[C---:B------:R-:W-:Y:S08]  /*35e0*/  HMMA.16816.F32 R108, R16.reuse, R56, R108 ;  /* 0x00000038106c723c */ /* 0x040ff0000000186c */
[----:B------:R-:W-:Y:S08]  /*35f0*/  HMMA.16816.F32 R60, R16, R58, R60 ;  /* 0x0000003a103c723c */ /* 0x000ff0000000183c */
[----:B-1----:R-:W-:Y:S08]  /*3600*/  HMMA.16816.F32 R88, R20, R44, R88 ;  /* 0x0000002c1458723c */ /* 0x002ff00000001858 */
[----:B---3--:R-:W-:Y:S08]  /*3610*/  HMMA.16816.F32 R80, R104, R24, R80 ;  /* 0x000000186850723c */ /* 0x008ff00000001850 */
[----:B------:R-:W-:Y:S01]  /*3620*/  HMMA.16816.F32 R68, R20, R46, R68 ;  /* 0x0000002e1444723c */ /* 0x000fe20000001844 */
[----:B------:R-:W1:Y:S07]  /*3630*/  LDSM.16.M88.4 R44, [R249+0x17100] ;  /* 0x01710000f92c783b */ /* 0x000e6e0000000200 */
[----:B------:R-:W-:Y:S01]  /*3640*/  HMMA.16816.F32 R76, R104, R26, R76 ;  /* 0x0000001a684c723c */ /* 0x000fe2000000184c */
[----:B------:R-:W3:Y:S07]  /*3650*/  LDSM.16.M88.4 R24, [R244+0x16900] ;  /* 0x01690000f418783b */ /* 0x000eee0000000200 */
[----:B--2---:R-:W-:Y:S01]  /*3660*/  HMMA.16816.F32 R108, R20, R8, R108 ;  /* 0x00000008146c723c */ /* 0x004fe2000000186c */
[----:B------:R-:W-:-:S02]  /*3670*/  FMUL.FTZ R58, R81, c[0x0][0x320] ;  /* 0x0000c800513a7a20 */ /* 0x000fc40000410000 */
[----:B------:R-:W-:Y:S02]  /*3680*/  FMUL.FTZ R59, R82, c[0x0][0x320] ;  /* 0x0000c800523b7a20 */ /* 0x000fe40000410000 */
[----:B------:R-:W-:Y:S02]  /*3690*/  FMUL.FTZ R81, R83, c[0x0][0x320] ;  /* 0x0000c80053517a20 */ /* 0x000fe40000410000 */
[----:B------:R-:W-:Y:S01]  /*36a0*/  FMUL.FTZ R80, R80, c[0x0][0x320] ;  /* 0x0000c80050507a20 */ /* 0x000fe20000410000 */
[----:B------:R-:W-:Y:S01]  /*36b0*/  HMMA.16816.F32 R60, R20, R10, R60 ;  /* 0x0000000a143c723c */ /* 0x000fe2000000183c */
[----:B------:R-:W2:Y:S01]  /*36c0*/  LDSM.16.M88.4 R8, [R249+0x17900] ;  /* 0x01790000f908783b */ /* 0x000ea20000000200 */
[----:B------:R-:W4:Y:S06]  /*36d0*/  MUFU.TANH R58, R58 ;  /* 0x0000003a003a7308 */ /* 0x000f2c0000002400 */
[----:B------:R-:W-:Y:S01]  /*36e0*/  HMMA.16816.F32 R88, R72, R12, R88 ;  /* 0x0000000c4858723c */ /* 0x000fe20000001858 */
[----:B------:R-:W-:Y:S01]  /*36f0*/  FMUL.FTZ R76, R76, c[0x0][0x320] ;  /* 0x0000c8004c4c7a20 */ /* 0x000fe20000410000 */
[----:B------:R-:W1:Y:S01]  /*3700*/  MUFU.TANH R80, R80 ;  /* 0x0000005000507308 */ /* 0x000e620000002400 */
[----:B------:R-:W-:-:S02]  /*3710*/  FMUL.FTZ R77, R77, c[0x0][0x320] ;  /* 0x0000c8004d4d7a20 */ /* 0x000fc40000410000 */
[----:B------:R-:W-:Y:S02]  /*3720*/  FMUL.FTZ R78, R78, c[0x0][0x320] ;  /* 0x0000c8004e4e7a20 */ /* 0x000fe40000410000 */
[----:B------:R-:W-:Y:S01]  /*3730*/  FMUL.FTZ R79, R79, c[0x0][0x320] ;  /* 0x0000c8004f4f7a20 */ /* 0x000fe20000410000 */
[C---:B------:R-:W-:Y:S01]  /*3740*/  HMMA.16816.F32 R68, R72.reuse, R14, R68 ;  /* 0x0000000e4844723c */ /* 0x040fe20000001844 */
[----:B------:R-:W5:Y:S01]  /*3750*/  LDSM.16.M88.4 R12, [R248+0xb000] ;  /* 0x00b00000f80c783b */ /* 0x000f620000000200 */
[----:B------:R-:W2:Y:S06]  /*3760*/  MUFU.TANH R59, R59 ;  /* 0x0000003b003b7308 */ /* 0x000eac0000002400 */
[----:B------:R-:W-:Y:S02]  /*3770*/  HMMA.16816.F32 R48, R72, R64, R48 ;  /* 0x000000404830723c */ /* 0x000fe40000001830 */
[----:B------:R-:W2:Y:S06]  /*3780*/  MUFU.TANH R81, R81 ;  /* 0x0000005100517308 */ /* 0x000eac0000002400 */
[----:B-1----:R-:W-:Y:S02]  /*3790*/  HMMA.16816.F32 R112, R16, R44, R112 ;  /* 0x0000002c1070723c */ /* 0x002fe40000001870 */
[----:B------:R-:W1:Y:S06]  /*37a0*/  MUFU.TANH R76, R76 ;  /* 0x0000004c004c7308 */ /* 0x000e6c0000002400 */
[----:B---3--:R-:W-:Y:S02]  /*37b0*/  HMMA.16816.F32 R108, R72, R24, R108 ;  /* 0x00000018486c723c */ /* 0x008fe4000000186c */
[----:B------:R-:W3:Y:S06]  /*37c0*/  MUFU.TANH R77, R77 ;  /* 0x0000004d004d7308 */ /* 0x000eec0000002400 */
[----:B------:R-:W-:Y:S01]  /*37d0*/  HMMA.16816.F32 R52, R16, R46, R52 ;  /* 0x0000002e1034723c */ /* 0x000fe20000001834 */
[----:B------:R-:W-:Y:S01]  /*37e0*/  LDSM.16.M88.4 R44, [R234+0xb000] ;  /* 0x00b00000ea2c783b */ /* 0x000fe20000000200 */
[----:B------:R-:W1:Y:S06]  /*37f0*/  MUFU.TANH R78, R78 ;  /* 0x0000004e004e7308 */ /* 0x000e6c0000002400 */
[----:B------:R-:W-:Y:S01]  /*3800*/  HMMA.16816.F32 R60, R72, R26, R60 ;  /* 0x0000001a483c723c */ /* 0x000fe2000000183c */
[----:B------:R-:W1:Y:S01]  /*3810*/  LDSM.16.M88.4 R24, [R248+0xb800] ;  /* 0x00b80000f818783b */ /* 0x000e620000000200 */
[----:B------:R-:W1:Y:S06]  /*3820*/  MUFU.TANH R79, R79 ;  /* 0x0000004f004f7308 */ /* 0x000e6c0000002400 */
[C---:B--2---:R-:W-:Y:S08]  /*3830*/  HMMA.16816.F32 R92, R16.reuse, R10, R92 ;  /* 0x0000000a105c723c */ /* 0x044ff0000000185c */
[----:B------:R-:W-:Y:S01]  /*3840*/  HMMA.16816.F32 R40, R16, R8, R40 ;  /* 0x000000081028723c */ /* 0x000fe20000001828 */
[----:B------:R-:W-:Y:S07]  /*3850*/  LDSM.16.M88.4 R8, [R234+0xb800] ;  /* 0x00b80000ea08783b */ /* 0x000fee0000000200 */
[----:B------:R-:W-:Y:S08]  /*3860*/  HMMA.16816.F32 R48, R104, R96, R48 ;  /* 0x000000606830723c */ /* 0x000ff00000001830 */
[C---:B-----5:R-:W-:Y:S08]  /*3870*/  HMMA.16816.F32 R112, R20.reuse, R12, R112 ;  /* 0x0000000c1470723c */ /* 0x060ff00000001870 */
[----:B------:R-:W-:Y:S01]  /*3880*/  HMMA.16816.F32 R52, R20, R14, R52 ;  /* 0x0000000e1434723c */ /* 0x000fe20000001834 */
[----:B------:R-:W2:Y:S07]  /*3890*/  LDSM.16.M88.4 R12, [R244+0x17900] ;  /* 0x01790000f40c783b */ /* 0x000eae0000000200 */
[----:B------:R-:W-:Y:S01]  /*38a0*/  HMMA.16816.F32 R88, R104, R36, R88 ;  /* 0x000000246858723c */ /* 0x000fe20000001858 */
[----:B------:R-:W-:-:S02]  /*38b0*/  FMUL.FTZ R49, R49, c[0x0][0x320] ;  /* 0x0000c80031317a20 */ /* 0x000fc40000410000 */
[----:B------:R-:W-:Y:S02]  /*38c0*/  FMUL.FTZ R50, R50, c[0x0][0x320] ;  /* 0x0000c80032327a20 */ /* 0x000fe40000410000 */
[----:B------:R-:W-:Y:S01]  /*38d0*/  FMUL.FTZ R51, R51, c[0x0][0x320] ;  /* 0x0000c80033337a20 */ /* 0x000fe20000410000 */
[----:B------:R-:W2:Y:S01]  /*38e0*/  MUFU.TANH R64, R49 ;  /* 0x0000003100407308 */ /* 0x000ea20000002400 */
[----:B------:R-:W-:Y:S01]  /*38f0*/  FMUL.FTZ R0, R48, c[0x0][0x320] ;  /* 0x0000c80030007a20 */ /* 0x000fe20000410000 */
[----:B------:R-:W-:Y:S01]  /*3900*/  HMMA.16816.F32 R68, R104, R38, R68 ;  /* 0x000000266844723c */ /* 0x000fe20000001844 */
[----:B------:R-:W5:Y:S05]  /*3910*/  LDSM.16.M88.4 R36, [R244+0x17100] ;  /* 0x01710000f424783b */ /* 0x000f6a0000000200 */
[----:B------:R-:W2:Y:S02]  /*3920*/  MUFU.TANH R65, R50 ;  /* 0x0000003200417308 */ /* 0x000ea40000002400 */
[C---:B-1----:R-:W-:Y:S06]  /*3930*/  HMMA.16816.F32 R92, R20.reuse, R26, R92 ;  /* 0x0000001a145c723c */ /* 0x042fec000000185c */
[----:B------:R-:W1:Y:S02]  /*3940*/  MUFU.TANH R0, R0 ;  /* 0x0000000000007308 */ /* 0x000e640000002400 */
[----:B------:R-:W-:Y:S01]  /*3950*/  HMMA.16816.F32 R40, R20, R24, R40 ;  /* 0x000000181428723c */ /* 0x000fe20000001828 */
[----:B------:R-:W-:-:S02]  /*3960*/  FMUL.FTZ R82, R88, c[0x0][0x320] ;  /* 0x0000c80058527a20 */ /* 0x000fc40000410000 */
[----:B------:R-:W-:Y:S02]  /*3970*/  FMUL.FTZ R83, R89, c[0x0][0x320] ;  /* 0x0000c80059537a20 */ /* 0x000fe40000410000 */
[----:B------:R-:W-:Y:S02]  /*3980*/  FMUL.FTZ R91, R91, c[0x0][0x320] ;  /* 0x0000c8005b5b7a20 */ /* 0x000fe40000410000 */
[----:B------:R-:W1:Y:S01]  /*3990*/  MUFU.TANH R82, R82 ;  /* 0x0000005200527308 */ /* 0x000e620000002400 */
[----:B------:R-:W-:Y:S01]  /*39a0*/  HMMA.16816.F32 R84, R72, R66, R84 ;  /* 0x000000424854723c */ /* 0x000fe20000001854 */
[----:B------:R-:W-:Y:S02]  /*39b0*/  FMUL.FTZ R68, R68, c[0x0][0x320] ;  /* 0x0000c80044447a20 */ /* 0x000fe40000410000 */
[----:B------:R-:W-:Y:S02]  /*39c0*/  FMUL.FTZ R69, R69, c[0x0][0x320] ;  /* 0x0000c80045457a20 */ /* 0x000fe40000410000 */
[----:B------:R-:W-:-:S02]  /*39d0*/  FMUL.FTZ R70, R70, c[0x0][0x320] ;  /* 0x0000c80046467a20 */ /* 0x000fc40000410000 */
[----:B------:R1:W1:Y:S01]  /*39e0*/  MUFU.TANH R66, R51 ;  /* 0x0000003300427308 */ /* 0x0002620000002400 */
[----:B--2---:R-:W-:Y:S01]  /*39f0*/  HMMA.16816.F32 R92, R72, R14, R92 ;  /* 0x0000000e485c723c */ /* 0x004fe2000000185c */
[----:B------:R-:W-:-:S06]  /*3a00*/  FMUL.FTZ R71, R71, c[0x0][0x320] ;  /* 0x0000c80047477a20 */ /* 0x000fcc0000410000 */
[----:B------:R-:W2:Y:S01]  /*3a10*/  MUFU.TANH R83, R83 ;  /* 0x0000005300537308 */ /* 0x000ea20000002400 */
[C---:B------:R-:W-:Y:S01]  /*3a20*/  HMMA.16816.F32 R40, R72.reuse, R12, R40 ;  /* 0x0000000c4828723c */ /* 0x040fe20000001828 */
[----:B-1----:R-:W1:Y:S07]  /*3a30*/  LDSM.16.M88.4 R48, [R234+0xa800] ;  /* 0x00a80000ea30783b */ /* 0x002e6e0000000200 */
[----:B-----5:R-:W-:Y:S01]  /*3a40*/  HMMA.16816.F32 R112, R72, R36, R112 ;  /* 0x000000244870723c */ /* 0x020fe20000001870 */
[----:B------:R1:W1:Y:S01]  /*3a50*/  MUFU.TANH R211, R91 ;  /* 0x0000005b00d37308 */ /* 0x0002620000002400 */
[----:B------:R-:W-:-:S06]  /*3a60*/  DEPBAR.LE SB0, 0x0 ;  /* 0x000080000000791a */ /* 0x000fcc0000000000 */
[----:B------:R-:W-:Y:S01]  /*3a70*/  HMMA.16816.F32 R52, R72, R38, R52 ;  /* 0x000000264834723c */ /* 0x000fe20000001834 */
[----:B------:R1:W1:Y:S07]  /*3a80*/  MUFU.TANH R213, R68 ;  /* 0x0000004400d57308 */ /* 0x00026e0000002400 */
[C---:B------:R-:W-:Y:S01]  /*3a90*/  HMMA.16816.F32 R84, R104.reuse, R98, R84 ;  /* 0x000000626854723c */ /* 0x040fe20000001854 */
[----:B------:R1:W1:Y:S07]  /*3aa0*/  MUFU.TANH R212, R69 ;  /* 0x0000004500d47308 */ /* 0x00026e0000002400 */
[C---:B------:R-:W-:Y:S01]  /*3ab0*/  HMMA.16816.F32 R92, R104.reuse, R10, R92 ;  /* 0x0000000a685c723c */ /* 0x040fe2000000185c */
[----:B------:R2:W2:Y:S07]  /*3ac0*/  MUFU.TANH R210, R70 ;  /* 0x0000004600d27308 */ /* 0x0004ae0000002400 */
[C---:B------:R-:W-:Y:S01]  /*3ad0*/  HMMA.16816.F32 R112, R104.reuse, R44, R112 ;  /* 0x0000002c6870723c */ /* 0x040fe20000001870 */
[----:B------:R2:W2:Y:S07]  /*3ae0*/  MUFU.TANH R209, R71 ;  /* 0x0000004700d17308 */ /* 0x0004ae0000002400 */
[----:B-1----:R-:W-:Y:S01]  /*3af0*/  HMMA.16816.F32 R108, R104, R48, R108 ;  /* 0x00000030686c723c */ /* 0x002fe2000000186c */
[----:B------:R-:W-:-:S02]  /*3b00*/  FMUL.FTZ R67, R84, c[0x0][0x320] ;  /* 0x0000c80054437a20 */ /* 0x000fc40000410000 */
[----:B------:R-:W-:Y:S02]  /*3b10*/  FMUL.FTZ R56, R85, c[0x0][0x320] ;  /* 0x0000c80055387a20 */ /* 0x000fe40000410000 */
[----:B------:R-:W-:Y:S02]  /*3b20*/  FMUL.FTZ R57, R86, c[0x0][0x320] ;  /* 0x0000c80056397a20 */ /* 0x000fe40000410000 */
[----:B------:R-:W-:Y:S01]  /*3b30*/  FMUL.FTZ R84, R87, c[0x0][0x320] ;  /* 0x0000c80057547a20 */ /* 0x000fe20000410000 */
[----:B------:R-:W-:Y:S01]  /*3b40*/  HMMA.16816.F32 R60, R104, R50, R60 ;  /* 0x00000032683c723c */ /* 0x000fe2000000183c */
[----:B------:R-:W-:Y:S01]  /*3b50*/  FMUL.FTZ R85, R90, c[0x0][0x320] ;  /* 0x0000c8005a557a20 */ /* 0x000fe20000410000 */
[----:B------:R-:W1:Y:S01]  /*3b60*/  MUFU.TANH R67, R67 ;  /* 0x0000004300437308 */ /* 0x000e620000002400 */
[----:B------:R-:W-:Y:S02]  /*3b70*/  FMUL.FTZ R25, R94, c[0x0][0x320] ;  /* 0x0000c8005e197a20 */ /* 0x000fe40000410000 */
[----:B------:R-:W-:-:S02]  /*3b80*/  FMUL.FTZ R24, R95, c[0x0][0x320] ;  /* 0x0000c8005f187a20 */ /* 0x000fc40000410000 */
[----:B------:R-:W-:Y:S01]  /*3b90*/  FMUL.FTZ R92, R92, c[0x0][0x320] ;  /* 0x0000c8005c5c7a20 */ /* 0x000fe20000410000 */
[C---:B------:R-:W-:Y:S01]  /*3ba0*/  HMMA.16816.F32 R52, R104.reuse, R46, R52 ;  /* 0x0000002e6834723c */ /* 0x040fe20000001834 */
[----:B------:R-:W-:Y:S01]  /*3bb0*/  FMUL.FTZ R112, R112, c[0x0][0x320] ;  /* 0x0000c80070707a20 */ /* 0x000fe20000410000 */
[----:B------:R-:W1:Y:S01]  /*3bc0*/  MUFU.TANH R56, R56 ;  /* 0x0000003800387308 */ /* 0x000e620000002400 */
[----:B------:R-:W-:Y:S02]  /*3bd0*/  FMUL.FTZ R113, R113, c[0x0][0x320] ;  /* 0x0000c80071717a20 */ /* 0x000fe40000410000 */
[----:B------:R-:W-:Y:S02]  /*3be0*/  FMUL.FTZ R114, R114, c[0x0][0x320] ;  /* 0x0000c80072727a20 */ /* 0x000fe40000410000 */
[----:B------:R-:W-:Y:S01]  /*3bf0*/  FMUL.FTZ R115, R115, c[0x0][0x320] ;  /* 0x0000c80073737a20 */ /* 0x000fe20000410000 */
[----:B------:R-:W-:Y:S01]  /*3c00*/  HMMA.16816.F32 R40, R104, R8, R40 ;  /* 0x000000086828723c */ /* 0x000fe20000001828 */
[----:B------:R-:W-:Y:S01]  /*3c10*/  FMUL.FTZ R108, R108, c[0x0][0x320] ;  /* 0x0000c8006c6c7a20 */ /* 0x000fe20000410000 */
[----:B------:R-:W1:Y:S01]  /*3c20*/  MUFU.TANH R57, R57 ;  /* 0x0000003900397308 */ /* 0x000e620000002400 */
[----:B------:R-:W-:-:S02]  /*3c30*/  FMUL.FTZ R109, R109, c[0x0][0x320] ;  /* 0x0000c8006d6d7a20 */ /* 0x000fc40000410000 */
[----:B------:R-:W-:Y:S02]  /*3c40*/  FMUL.FTZ R110, R110, c[0x0][0x320] ;  /* 0x0000c8006e6e7a20 */ /* 0x000fe40000410000 */
[----:B------:R-:W-:Y:S02]  /*3c50*/  FMUL.FTZ R111, R111, c[0x0][0x320] ;  /* 0x0000c8006f6f7a20 */ /* 0x000fe40000410000 */
[----:B------:R-:W-:Y:S01]  /*3c60*/  FMUL.FTZ R60, R60, c[0x0][0x320] ;  /* 0x0000c8003c3c7a20 */ /* 0x000fe20000410000 */
[----:B------:R-:W1:Y:S01]  /*3c70*/  MUFU.TANH R84, R84 ;  /* 0x0000005400547308 */ /* 0x000e620000002400 */
[----:B------:R-:W-:Y:S02]  /*3c80*/  FMUL.FTZ R61, R61, c[0x0][0x320] ;  /* 0x0000c8003d3d7a20 */ /* 0x000fe40000410000 */
[----:B------:R-:W-:Y:S02]  /*3c90*/  FMUL.FTZ R62, R62, c[0x0][0x320] ;  /* 0x0000c8003e3e7a20 */ /* 0x000fe40000410000 */
[----:B------:R-:W-:-:S02]  /*3ca0*/  FMUL.FTZ R63, R63, c[0x0][0x320] ;  /* 0x0000c8003f3f7a20 */ /* 0x000fc40000410000 */
[----:B------:R-:W-:Y:S01]  /*3cb0*/  FMUL.FTZ R52, R52, c[0x0][0x320] ;  /* 0x0000c80034347a20 */ /* 0x000fe20000410000 */
[----:B------:R-:W1:Y:S01]  /*3cc0*/  MUFU.TANH R85, R85 ;  /* 0x0000005500557308 */ /* 0x000e620000002400 */
[----:B------:R-:W-:Y:S02]  /*3cd0*/  FMUL.FTZ R53, R53, c[0x0][0x320] ;  /* 0x0000c80035357a20 */ /* 0x000fe40000410000 */
[----:B------:R-:W-:Y:S02]  /*3ce0*/  FMUL.FTZ R54, R54, c[0x0][0x320] ;  /* 0x0000c80036367a20 */ /* 0x000fe40000410000 */
[----:B------:R-:W-:Y:S02]  /*3cf0*/  FMUL.FTZ R55, R55, c[0x0][0x320] ;  /* 0x0000c80037377a20 */ /* 0x000fe40000410000 */
[----:B------:R-:W-:Y:S01]  /*3d00*/  FMUL.FTZ R40, R40, c[0x0][0x320] ;  /* 0x0000c80028287a20 */ /* 0x000fe20000410000 */
[----:B------:R1:W1:Y:S01]  /*3d10*/  MUFU.TANH R198, R108 ;  /* 0x0000006c00c67308 */ /* 0x0002620000002400 */
[----:B------:R-:W-:-:S02]  /*3d20*/  FMUL.FTZ R41, R41, c[0x0][0x320] ;  /* 0x0000c80029297a20 */ /* 0x000fc40000410000 */
[----:B------:R-:W-:Y:S02]  /*3d30*/  FMUL.FTZ R42, R42, c[0x0][0x320] ;  /* 0x0000c8002a2a7a20 */ /* 0x000fe40000410000 */
[----:B------:R-:W-:Y:S02]  /*3d40*/  FMUL.FTZ R43, R43, c[0x0][0x320] ;  /* 0x0000c8002b2b7a20 */ /* 0x000fe40000410000 */
[----:B------:R-:W-:Y:S01]  /*3d50*/  FMUL.FTZ R93, R93, c[0x0][0x320] ;  /* 0x0000c8005d5d7a20 */ /* 0x000fe20000410000 */
        /* <DEDUP_REMOVED lines=22> */
[----:B------:R-:W1:Y:S01]  /*3ec0*/  MUFU.TANH R24, R24 ;  /* 0x0000001800187308 */ /* 0x000e620000002400 */
[----:B------:R-:W-:Y:S06]  /*3ed0*/  BAR.SYNC.DEFER_BLOCKING 0x0 ;  /* 0x0000000000007b1d */ /* 0x000fec0000010000 */
[----:B------:R-:W-:Y:S05]  /*3ee0*/  @!P0 BRA `(.L_x_1542) ;  /* 0x0000060000008947 */ /* 0x000fea0003800000 */
[----:B--234-:R-:W-:Y:S01]  /*3ef0*/  IMAD.U32 R7, RZ, RZ, UR6 ;  /* 0x00000006ff077e24 */ /* 0x01cfe2000f8e00ff */
[----:B------:R-:W-:Y:S01]  /*3f00*/  ISETP.NE.AND P6, PT, R252, 0x1, PT ;  /* 0x00000001fc00780c */ /* 0x000fe20003fc5270 */
[----:B------:R-:W-:-:S03]  /*3f10*/  IMAD.MOV.U32 R12, RZ, RZ, RZ ;  /* 0x000000ffff0c7224 */ /* 0x000fc600078e00ff */
[----:B------:R-:W-:-:S04]  /*3f20*/  IADD3 R7, R120, UR9, R7 ;  /* 0x0000000978077c10 */ /* 0x000fc8000fffe007 */
[----:B------:R-:W-:-:S05]  /*3f30*/  IADD3 R7, R7, -0x60, RZ ;  /* 0xffffffa007077810 */ /* 0x000fca0007ffe0ff */
[----:B------:R-:W-:-:S04]  /*3f40*/  @P6 IMAD.HI.U32 R9, R7, c[0x0][0x2bc], RZ ;  /* 0x0000af0007096a27 */ /* 0x000fc800078e00ff */
[----:B------:R-:W-:Y:S01]  /*3f50*/  IMAD.MOV.U32 R8, RZ, RZ, R7 ;  /* 0x000000ffff087224 */ /* 0x000fe200078e0007 */
[----:B------:R-:W-:-:S04]  /*3f60*/  @P6 SHF.R.U32.HI R8, RZ, c[0x0][0x2c0], R9 ;  /* 0x0000b000ff086a19 */ /* 0x000fc80000011609 */
[----:B------:R-:W-:-:S04]  /*3f70*/  @!P5 IADD3 R11, P0, R8, UR16, RZ ;  /* 0x00000010080bdc10 */ /* 0x000fc8000ff1e0ff */
[----:B------:R-:W-:Y:S02]  /*3f80*/  @!P5 LEA.HI.X.SX32 R9, R8, UR15, 0x1, P0 ;  /* 0x0000000f0809dc11 */ /* 0x000fe400080f0eff */
[----:B------:R-:W-:-:S04]  /*3f90*/  @!P5 LEA R10, P0, R11, c[0x0][0x2a0], 0x2 ;  /* 0x0000a8000b0ada11 */ /* 0x000fc800078010ff */
[----:B------:R-:W-:-:S05]  /*3fa0*/  @!P5 LEA.HI.X R11, R11, c[0x0][0x2a4], R9, 0x2, P0 ;  /* 0x0000a9000b0bda11 */ /* 0x000fca00000f1409 */
[----:B------:R2:W3:Y:S01]  /*3fb0*/  @!P5 LDG.E R12, [R10.64] ;  /* 0x0000000c0a0cd981 */ /* 0x0004e2000c1e1900 */
[----:B------:R-:W-:Y:S01]  /*3fc0*/  IMAD.MOV R8, RZ, RZ, -R8 ;  /* 0x000000ffff087224 */ /* 0x000fe200078e0a08 */
[----:B------:R-:W-:Y:S01]  /*3fd0*/  SEL R15, RZ, 0x10, P4 ;  /* 0x00000010ff0f7807 */ /* 0x000fe20002000000 */
[C---:B------:R-:W-:Y:S01]  /*3fe0*/  IMAD.SHL.U32 R16, R33.reuse, 0x2, RZ ;  /* 0x0000000221107824 */ /* 0x040fe200078e00ff */
[----:B------:R-:W-:Y:S01]  /*3ff0*/  SHF.L.U64.HI R17, R33, 0x1, R35 ;  /* 0x0000000121117819 */ /* 0x000fe20000010223 */
[----:B------:R-:W-:Y:S01]  /*4000*/  IMAD R13, R8, c[0x0][0x2b8], R7 ;  /* 0x0000ae00080d7a24 */ /* 0x000fe200078e0207 */
[----:B-1----:R-:W-:Y:S02]  /*4010*/  IADD3 R40, -R15, 0x10, RZ ;  /* 0x000000100f287810 */ /* 0x002fe40007ffe1ff */
[----:B------:R-:W-:Y:S01]  /*4020*/  SEL R22, RZ, 0x10, P1 ;  /* 0x00000010ff167807 */ /* 0x000fe20000800000 */
[----:B------:R-:W-:Y:S01]  /*4030*/  IMAD.WIDE.U32 R8, R13, c[0x0][0x1e0], RZ ;  /* 0x000078000d087a25 */ /* 0x000fe200078e00ff */
[----:B------:R-:W-:Y:S01]  /*4040*/  SHF.R.S32.HI R7, RZ, 0x1f, R13 ;  /* 0x0000001fff077819 */ /* 0x000fe2000001140d */
[----:B------:R1:W-:Y:S01]  /*4050*/  STL [R1+0x4], R13 ;  /* 0x0000040d01007387 */ /* 0x0003e20000100800 */
[----:B------:R-:W-:-:S02]  /*4060*/  LOP3.LUT R40, R40, 0xf, RZ, 0xc0, !PT ;  /* 0x0000000f28287812 */ /* 0x000fc400078ec0ff */
[----:B------:R-:W-:Y:S01]  /*4070*/  SHF.L.U64.HI R14, R31, 0x1, R34 ;  /* 0x000000011f0e7819 */ /* 0x000fe20000010222 */
[----:B------:R-:W-:Y:S01]  /*4080*/  IMAD R7, R7, c[0x0][0x1e0], RZ ;  /* 0x0000780007077a24 */ /* 0x000fe200078e02ff */
[----:B------:R-:W-:-:S03]  /*4090*/  IADD3 R26, -R22, 0x10, RZ ;  /* 0x00000010161a7810 */ /* 0x000fc60007ffe1ff */
[----:B------:R-:W-:Y:S01]  /*40a0*/  IMAD R7, R13, c[0x0][0x1e4], R7 ;  /* 0x000079000d077a24 */ /* 0x000fe200078e0207 */
[----:B------:R-:W-:-:S03]  /*40b0*/  LOP3.LUT R26, R26, 0xf, RZ, 0xc0, !PT ;  /* 0x0000000f1a1a7812 */ /* 0x000fc600078ec0ff */
[----:B------:R-:W-:Y:S02]  /*40c0*/  IMAD.IADD R9, R9, 0x1, R7 ;  /* 0x0000000109097824 */ /* 0x000fe400078e0207 */
[C---:B--2---:R-:W-:Y:S01]  /*40d0*/  IMAD.SHL.U32 R10, R29.reuse, 0x2, RZ ;  /* 0x000000021d0a7824 */ /* 0x044fe200078e00ff */
[----:B------:R-:W-:Y:S01]  /*40e0*/  SHF.L.U64.HI R11, R29, 0x1, R32 ;  /* 0x000000011d0b7819 */ /* 0x000fe20000010220 */
[----:B-1----:R-:W-:Y:S01]  /*40f0*/  IMAD.SHL.U32 R13, R31, 0x2, RZ ;  /* 0x000000021f0d7824 */ /* 0x002fe200078e00ff */
[----:B---3--:R-:W-:Y:S01]  /*4100*/  SHF.R.S32.HI R7, RZ, 0x1f, R12 ;  /* 0x0000001fff077819 */ /* 0x008fe2000001140c */
[----:B------:R-:W-:Y:S01]  /*4110*/  IMAD.WIDE.U32 R8, R12, c[0x0][0x1f0], R8 ;  /* 0x00007c000c087a25 */ /* 0x000fe200078e0008 */
[----:B------:R1:W-:Y:S03]  /*4120*/  STL [R1], R12 ;  /* 0x0000000c01007387 */ /* 0x0003e60000100800 */
[----:B------:R-:W-:Y:S01]  /*4130*/  IMAD R7, R7, c[0x0][0x1f0], RZ ;  /* 0x00007c0007077a24 */ /* 0x000fe200078e02ff */
[----:B------:R-:W-:-:S02]  /*4140*/  IADD3 R18, P0, R8, UR20, RZ ;  /* 0x0000001408127c10 */ /* 0x000fc4000ff1e0ff */
[----:B------:R-:W-:Y:S01]  /*4150*/  SHF.L.U64.HI R8, R28, 0x1, R30 ;  /* 0x000000011c087819 */ /* 0x000fe2000001021e */
[----:B------:R-:W-:-:S05]  /*4160*/  IMAD R7, R12, c[0x0][0x1f4], R7 ;  /* 0x00007d000c077a24 */ /* 0x000fca00078e0207 */
[----:B------:R-:W-:Y:S02]  /*4170*/  IADD3.X R7, R9, UR18, R7, P0, !PT ;  /* 0x0000001209077c10 */ /* 0x000fe400087fe407 */
[C---:B------:R-:W-:Y:S02]  /*4180*/  LEA R19, P0, R18.reuse, c[0x0][0x1c8], 0x1 ;  /* 0x0000720012137a11 */ /* 0x040fe400078008ff */
[----:B------:R-:W-:Y:S02]  /*4190*/  SEL R9, RZ, 0x10, P2 ;  /* 0x00000010ff097807 */ /* 0x000fe40001000000 */
[----:B------:R-:W-:Y:S01]  /*41a0*/  LEA.HI.X R18, R18, c[0x0][0x1cc], R7, 0x1, P0 ;  /* 0x0000730012127a11 */ /* 0x000fe200000f0c07 */
[----:B------:R-:W2:Y:S01]  /*41b0*/  SHFL.IDX PT, R27, R19, 0x2, 0x181f ;  /* 0x00581f00131b7f89 */ /* 0x000ea200000e0000 */
[----:B------:R-:W-:Y:S01]  /*41c0*/  IADD3 R36, -R9, 0x10, RZ ;  /* 0x0000001009247810 */ /* 0x000fe20007ffe1ff */
[----:B------:R-:W-:Y:S02]  /*41d0*/  IMAD.SHL.U32 R7, R28, 0x2, RZ ;  /* 0x000000021c077824 */ /* 0x000fe400078e00ff */
[----:B------:R-:W3:Y:S01]  /*41e0*/  SHFL.IDX PT, R20, R18, 0x2, 0x181f ;  /* 0x00581f0012147f89 */ /* 0x000ee200000e0000 */
[----:B------:R-:W-:-:S02]  /*41f0*/  LOP3.LUT R36, R36, 0xf, RZ, 0xc0, !PT ;  /* 0x0000000f24247812 */ /* 0x000fc400078ec0ff */
[----:B-1----:R-:W-:Y:S01]  /*4200*/  SEL R12, RZ, 0x10, P3 ;  /* 0x00000010ff0c7807 */ /* 0x002fe20001800000 */
[----:B------:R-:W-:Y:S03]  /*4210*/  SHFL.IDX PT, R21, R18, RZ, 0x181f ;  /* 0x00181fff12157589 */ /* 0x000fe600000e0000 */
[----:B------:R-:W-:Y:S01]  /*4220*/  IADD3 R38, -R12, 0x10, RZ ;  /* 0x000000100c267810 */ /* 0x000fe20007ffe1ff */
[----:B------:R-:W-:Y:S03]  /*4230*/  SHFL.IDX PT, R18, R18, 0x1, 0x181f ;  /* 0x00381f0012127f89 */ /* 0x000fe600000e0000 */
[----:B------:R-:W-:Y:S02]  /*4240*/  LOP3.LUT R38, R38, 0xf, RZ, 0xc0, !PT ;  /* 0x0000000f26267812 */ /* 0x000fe400078ec0ff */
[----:B--2---:R-:W-:-:S04]  /*4250*/  IADD3 R40, P6, P0, R40, R27, R16 ;  /* 0x0000001b28287210 */ /* 0x004fc800078de010 */
[----:B---3--:R-:W-:Y:S02]  /*4260*/  IADD3.X R41, RZ, R20, R17, P6, P0 ;  /* 0x00000014ff297210 */ /* 0x008fe400037e0411 */
[----:B------:R-:W-:-:S04]  /*4270*/  IADD3 R38, P6, P0, R38, R27, R13 ;  /* 0x0000001b26267210 */ /* 0x000fc800078de00d */
[----:B------:R-:W-:Y:S02]  /*4280*/  IADD3.X R39, RZ, R20, R14, P6, P0 ;  /* 0x00000014ff277210 */ /* 0x000fe400037e040e */
[----:B------:R-:W-:-:S04]  /*4290*/  IADD3 R36, P6, P0, R36, R27, R10 ;  /* 0x0000001b24247210 */ /* 0x000fc800078de00a */
[----:B------:R-:W-:Y:S02]  /*42a0*/  IADD3.X R37, RZ, R20, R11, P6, P0 ;  /* 0x00000014ff257210 */ /* 0x000fe400037e040b */
[----:B------:R-:W-:-:S04]  /*42b0*/  IADD3 R26, P6, P0, R26, R27, R7 ;  /* 0x0000001b1a1a7210 */ /* 0x000fc800078de007 */
[----:B------:R-:W-:Y:S02]  /*42c0*/  IADD3.X R27, RZ, R20, R8, P6, P0 ;  /* 0x00000014ff1b7210 */ /* 0x000fe400037e0408 */
[----:B------:R-:W1:Y:S04]  /*42d0*/  SHFL.IDX PT, R20, R19, RZ, 0x181f ;  /* 0x00181fff13147589 */ /* 0x000e6800000e0000 */
[----:B------:R-:W2:Y:S01]  /*42e0*/  SHFL.IDX PT, R19, R19, 0x1, 0x181f ;  /* 0x00381f0013137f89 */ /* 0x000ea200000e0000 */
[----:B-1----:R-:W-:-:S05]  /*42f0*/  IADD3 R46, P0, R20, R16, RZ ;  /* 0x00000010142e7210 */ /* 0x002fca0007f1e0ff */
[----:B------:R-:W-:Y:S01]  /*4300*/  IMAD.X R47, R21, 0x1, R17, P0 ;  /* 0x00000001152f7824 */ /* 0x000fe200000e0611 */
        /* <DEDUP_REMOVED lines=9> */
[----:B--2---:R-:W-:-:S04]  /*43a0*/  IADD3 R16, P0, R19, R16, RZ ;  /* 0x0000001013107210 */ /* 0x004fc80007f1e0ff */
        /* <DEDUP_REMOVED lines=20> */
.L_x_1542:
[----:B--234-:R-:W-:Y:S01]  /*44f0*/  LOP3.LUT R7, R6, 0xffffffe0, RZ, 0xc0, !PT ;  /* 0xffffffe006077812 */ /* 0x01cfe200078ec0ff */
[----:B------:R-:W-:Y:S01]  /*4500*/  IMAD.SHL.U32 R247, R5, 0x2, RZ ;  /* 0x0000000205f77824 */ /* 0x000fe200078e00ff */
[----:B------:R-:W-:Y:S01]  /*4510*/  UIADD3 UR6, UR7, -0x2, URZ ;  /* 0xfffffffe07067890 */ /* 0x000fe2000fffe03f */
[----:B------:R-:W0:Y:S02]  /*4520*/  LDGDEPBAR ;  /* 0x00000000000079af */ /* 0x000e240000000000 */
[----:B------:R-:W-:Y:S01]  /*4530*/  IMAD.IADD R7, R2, 0x1, -R7 ;  /* 0x0000000102077824 */ /* 0x000fe200078e0a07 */
[----:B------:R-:W-:Y:S01]  /*4540*/  UISETP.GE.AND UP0, UPT, UR6, UR8, UPT ;  /* 0x000000080600728c */ /* 0x000fe2000bf06270 */
[----:B------:R-:W-:Y:S01]  /*4550*/  IMAD.U32 R2, RZ, RZ, UR10 ;  /* 0x0000000aff027e24 */ /* 0x000fe2000f8e00ff */
[----:B------:R-:W-:Y:S01]  /*4560*/  LDSM.16.MT88.4 R172, [R247+0x100] ;  /* 0x00010000f7ac783b */ /* 0x000fe20000004200 */
[----:B------:R-:W-:Y:S01]  /*4570*/  IMAD R242, R4, 0x2, R247 ;  /* 0x0000000204f27824 */ /* 0x000fe200078e02f7 */
[----:B------:R-:W-:Y:S01]  /*4580*/  SHF.R.S32.HI R6, RZ, 0x1f, R7 ;  /* 0x0000001fff067819 */ /* 0x000fe20000011407 */
[C---:B------:R-:W-:Y:S01]  /*4590*/  IMAD R241, R3.reuse, 0x2, R247 ;  /* 0x0000000203f17824 */ /* 0x040fe200078e02f7 */
[----:B------:R-:W-:Y:S01]  /*45a0*/  LDSM.16.MT88.4 R12, [R247+0x900] ;  /* 0x00090000f70c783b */ /* 0x000fe20000004200 */
[----:B------:R-:W-:Y:S01]  /*45b0*/  IMAD R240, R3, 0x2, R242 ;  /* 0x0000000203f07824 */ /* 0x000fe200078e02f2 */
[----:B------:R-:W-:-:S02]  /*45c0*/  LEA.HI R6, R6, R7, RZ, 0x2 ;  /* 0x0000000706067211 */ /* 0x000fc400078f10ff */
[----:B------:R-:W-:Y:S02]  /*45d0*/  LDSM.16.MT88.4 R164, [R242+0x100] ;  /* 0x00010000f2a4783b */ /* 0x000fe40000004200 */
[----:B------:R-:W-:Y:S02]  /*45e0*/  LOP3.LUT R6, R6, 0x7ffffffc, RZ, 0xc0, !PT ;  /* 0x7ffffffc06067812 */ /* 0x000fe400078ec0ff */
[----:B------:R-:W-:Y:S03]  /*45f0*/  LDSM.16.MT88.4 R132, [R242+0x3100] ;  /* 0x00310000f284783b */ /* 0x000fe60000004200 */
[----:B------:R-:W-:Y:S01]  /*4600*/  IMAD.IADD R6, R7, 0x1, -R6 ;  /* 0x0000000107067824 */ /* 0x000fe200078e0a06 */
[----:B------:R-:W-:Y:S03]  /*4610*/  LDSM.16.MT88.4 R148, [R240+0x100] ;  /* 0x00010000f094783b */ /* 0x000fe60000004200 */
[----:B------:R-:W-:Y:S01]  /*4620*/  IMAD R2, R6, -0x2, R2 ;  /* 0xfffffffe06027824 */ /* 0x000fe200078e0202 */
[----:B------:R-:W-:Y:S04]  /*4630*/  LDSM.16.MT88.4 R140, [R247+0x3100] ;  /* 0x00310000f78c783b */ /* 0x000fe80000004200 */
[----:B------:R-:W-:Y:S01]  /*4640*/  ISETP.GT.AND P0, PT, R2, RZ, PT ;  /* 0x000000ff0200720c */ /* 0x000fe20003f04270 */
[----:B------:R-:W-:Y:S03]  /*4650*/  LDSM.16.MT88.4 R88, [R241+0x6100] ;  /* 0x00610000f158783b */ /* 0x000fe60000004200 */
[----:B------:R-:W-:Y:S01]  /*4660*/  FSEL R65, R65, -INF , P0 ;  /* 0xff80000041417808 */ /* 0x000fe20000000000 */
[----:B------:R-:W-:Y:S01]  /*4670*/  LDSM.16.MT88.4 R156, [R241+0x100] ;  /* 0x00010000f19c783b */ /* 0x000fe20000004200 */
[----:B------:R-:W-:-:S02]  /*4680*/  FSEL R0, R0, -INF , P0 ;  /* 0xff80000000007808 */ /* 0x000fc40000000000 */
[----:B------:R-:W-:Y:S01]  /*4690*/  ISETP.GT.AND P0, PT, R2, 0x1, PT ;  /* 0x000000010200780c */ /* 0x000fe20003f04270 */
[----:B-1----:R-:W-:Y:S03]  /*46a0*/  LDSM.16.MT88.4 R20, [R240+0x900] ;  /* 0x00090000f014783b */ /* 0x002fe60000004200 */
[----:B------:R-:W-:Y:S01]  /*46b0*/  FSEL R66, R66, -INF , P0 ;  /* 0xff80000042427808 */ /* 0x000fe20000000000 */
[----:B------:R-:W-:Y:S01]  /*46c0*/  LDSM.16.MT88.4 R16, [R247+0x3900] ;  /* 0x00390000f710783b */ /* 0x000fe20000004200 */
[----:B------:R-:W-:Y:S02]  /*46d0*/  FSEL R64, R64, -INF , P0 ;  /* 0xff80000040407808 */ /* 0x000fe40000000000 */
[----:B------:R-:W-:Y:S01]  /*46e0*/  ISETP.GT.AND P0, PT, R2, 0x8, PT ;  /* 0x000000080200780c */ /* 0x000fe20003f04270 */
[----:B------:R-:W-:Y:S01]  /*46f0*/  LDSM.16.MT88.4 R68, [R240+0x3900] ;  /* 0x00390000f044783b */ /* 0x000fe20000004200 */
[----:B------:R-:W-:-:S02]  /*4700*/  FMNMX.FTZ R6, R0, R64, !PT ;  /* 0x0000004000067209 */ /* 0x000fc40007810000 */
[----:B------:R-:W-:Y:S01]  /*4710*/  FSEL R57, R57, -INF , P0 ;  /* 0xff80000039397808 */ /* 0x000fe20000000000 */
[----:B------:R-:W-:Y:S01]  /*4720*/  LDSM.16.MT88.4 R36, [R241+0x900] ;  /* 0x00090000f124783b */ /* 0x000fe20000004200 */
[----:B------:R-:W-:Y:S02]  /*4730*/  FSEL R67, R67, -INF , P0 ;  /* 0xff80000043437808 */ /* 0x000fe40000000000 */
[----:B------:R-:W-:Y:S01]  /*4740*/  ISETP.GT.AND P0, PT, R2, 0x9, PT ;  /* 0x000000090200780c */ /* 0x000fe20003f04270 */
[----:B------:R-:W-:Y:S01]  /*4750*/  LDSM.16.MT88.4 R72, [R247+0x6100] ;  /* 0x00610000f748783b */ /* 0x000fe20000004200 */
[----:B------:R-:W-:Y:S02]  /*4760*/  FMNMX.FTZ R6, R67, R6, !PT ;  /* 0x0000000643067209 */ /* 0x000fe40007810000 */
[----:B------:R-:W-:Y:S01]  /*4770*/  FSEL R84, R84, -INF , P0 ;  /* 0xff80000054547808 */ /* 0x000fe20000000000 */
[----:B------:R-:W-:Y:S01]  /*4780*/  LDSM.16.MT88.4 R96, [R240+0x6100] ;  /* 0x00610000f060783b */ /* 0x000fe20000004200 */
[----:B------:R-:W-:-:S02]  /*4790*/  FSEL R56, R56, -INF , P0 ;  /* 0xff80000038387808 */ /* 0x000fc40000000000 */
[----:B------:R-:W-:Y:S01]  /*47a0*/  ISETP.GT.AND P0, PT, R2, 0x10, PT ;  /* 0x000000100200780c */ /* 0x000fe20003f04270 */
[----:B------:R-:W-:Y:S01]  /*47b0*/  LDSM.16.MT88.4 R120, [R241+0x9100] ;  /* 0x00910000f178783b */ /* 0x000fe20000004200 */
[----:B------:R-:W-:Y:S02]  /*47c0*/  FMNMX.FTZ R6, R56, R6, !PT ;  /* 0x0000000638067209 */ /* 0x000fe40007810000 */
[----:B------:R-:W-:Y:S01]  /*47d0*/  FSEL R59, R59, -INF , P0 ;  /* 0xff8000003b3b7808 */ /* 0x000fe20000000000 */
[----:B------:R-:W-:Y:S01]  /*47e0*/  LDSM.16.MT88.4 R104, [R247+0x9100] ;  /* 0x00910000f768783b */ /* 0x000fe20000004200 */
        /* <DEDUP_REMOVED lines=48> */
[----:B------:R-:W-:Y:S02]  /*4af0*/  FMNMX.FTZ R6, R196, R6, !PT ;  /* 0x00000006c4067209 */ /* 0x000fe40007810000 */
[----:B------:R-:W-:Y:S02]  /*4b00*/  FSEL R208, R208, -INF , P0 ;  /* 0xff800000d0d07808 */ /* 0x000fe40000000000 */
[----:B------:R-:W-:Y:S02]  /*4b10*/  FSEL R207, R207, -INF , P0 ;  /* 0xff800000cfcf7808 */ /* 0x000fe40000000000 */
[----:B------:R-:W-:-:S02]  /*4b20*/  ISETP.GT.AND P0, PT, R2, 0x41, PT ;  /* 0x000000410200780c */ /* 0x000fc40003f04270 */
[----:B------:R-:W-:Y:S02]  /*4b30*/  FMNMX.FTZ R7, R59, R7, !PT ;  /* 0x000000073b077209 */ /* 0x000fe40007810000 */
[----:B------:R-:W-:Y:S02]  /*4b40*/  FMNMX.FTZ R6, R195, R6, !PT ;  /* 0x00000006c3067209 */ /* 0x000fe40007810000 */
[----:B------:R-:W-:Y:S02]  /*4b50*/  FSEL R206, R206, -INF , P0 ;  /* 0xff800000cece7808 */ /* 0x000fe40000000000 */
[----:B------:R-:W-:Y:S02]  /*4b60*/  FSEL R205, R205, -INF , P0 ;  /* 0xff800000cdcd7808 */ /* 0x000fe40000000000 */
[----:B------:R-:W-:Y:S02]  /*4b70*/  ISETP.GT.AND P0, PT, R2, 0x48, PT ;  /* 0x000000480200780c */ /* 0x000fe40003f04270 */
[----:B------:R-:W-:-:S02]  /*4b80*/  FMNMX.FTZ R7, R81, R7, !PT ;  /* 0x0000000751077209 */ /* 0x000fc40007810000 */
[----:B------:R-:W-:Y:S02]  /*4b90*/  FMNMX.FTZ R6, R193, R6, !PT ;  /* 0x00000006c1067209 */ /* 0x000fe40007810000 */
[----:B------:R-:W-:Y:S02]  /*4ba0*/  FSEL R204, R204, -INF , P0 ;  /* 0xff800000cccc7808 */ /* 0x000fe40000000000 */
[----:B------:R-:W-:Y:S02]  /*4bb0*/  FSEL R203, R203, -INF , P0 ;  /* 0xff800000cbcb7808 */ /* 0x000fe40000000000 */
[----:B------:R-:W-:Y:S02]  /*4bc0*/  ISETP.GT.AND P0, PT, R2, 0x49, PT ;  /* 0x000000490200780c */ /* 0x000fe40003f04270 */
[----:B------:R-:W-:Y:S02]  /*4bd0*/  FMNMX.FTZ R7, R78, R7, !PT ;  /* 0x000000074e077209 */ /* 0x000fe40007810000 */
[----:B------:R-:W-:-:S02]  /*4be0*/  FMNMX.FTZ R6, R207, R6, !PT ;  /* 0x00000006cf067209 */ /* 0x000fc40007810000 */
[----:B------:R-:W-:Y:S02]  /*4bf0*/  FSEL R201, R201, -INF , P0 ;  /* 0xff800000c9c97808 */ /* 0x000fe40000000000 */
[----:B------:R-:W-:Y:S02]  /*4c00*/  FSEL R202, R202, -INF , P0 ;  /* 0xff800000caca7808 */ /* 0x000fe40000000000 */
[----:B------:R-:W-:Y:S02]  /*4c10*/  FMNMX.FTZ R7, R79, R7, !PT ;  /* 0x000000074f077209 */ /* 0x000fe40007810000 */
[----:B------:R-:W-:Y:S02]  /*4c20*/  FMNMX.FTZ R6, R205, R6, !PT ;  /* 0x00000006cd067209 */ /* 0x000fe40007810000 */
        /* <DEDUP_REMOVED lines=10> */
[----:B------:R-:W-:Y:S02]  /*4cd0*/  ISETP.GT.AND P0, PT, R2, 0x58, PT ;  /* 0x000000580200780c */ /* 0x000fe40003f04270 */
[----:B------:R-:W-:Y:S02]  /*4ce0*/  FMNMX.FTZ R7, R210, R7, !PT ;  /* 0x00000007d2077209 */ /* 0x000fe40007810000 */
[----:B------:R-:W-:Y:S02]  /*4cf0*/  FMNMX.FTZ R6, R191, R6, !PT ;  /* 0x00000006bf067209 */ /* 0x000fe40007810000 */
[----:B------:R-:W-:-:S02]  /*4d00*/  FSEL R25, R25, -INF , P0 ;  /* 0xff80000019197808 */ /* 0x000fc40000000000 */
[----:B------:R-:W-:Y:S02]  /*4d10*/  FSEL R189, R189, -INF , P0 ;  /* 0xff800000bdbd7808 */ /* 0x000fe40000000000 */
[----:B------:R-:W-:Y:S02]  /*4d20*/  ISETP.GT.AND P0, PT, R2, 0x59, PT ;  /* 0x000000590200780c */ /* 0x000fe40003f04270 */
[----:B------:R-:W-:Y:S02]  /*4d30*/  FMNMX.FTZ R7, R209, R7, !PT ;  /* 0x00000007d1077209 */ /* 0x000fe40007810000 */
[----:B------:R-:W-:Y:S02]  /*4d40*/  FMNMX.FTZ R6, R190, R6, !PT ;  /* 0x00000006be067209 */ /* 0x000fe40007810000 */
[----:B------:R-:W-:Y:S02]  /*4d50*/  FSEL R188, R188, -INF , P0 ;  /* 0xff800000bcbc7808 */ /* 0x000fe40000000000 */
[----:B------:R-:W-:-:S02]  /*4d60*/  FMNMX.FTZ R7, R197, R7, !PT ;  /* 0x00000007c5077209 */ /* 0x000fc40007810000 */
[----:B------:R-:W-:Y:S02]  /*4d70*/  FMNMX.FTZ R2, R189, R6, !PT ;  /* 0x00000006bd027209 */ /* 0x000fe40007810000 */
[----:B------:R-:W-:Y:S02]  /*4d80*/  FMNMX.FTZ R6, R194, R7, !PT ;  /* 0x00000007c2067209 */ /* 0x000fe40007810000 */
[----:B------:R-:W-:Y:S02]  /*4d90*/  FMNMX.FTZ R2, R188, R2, !PT ;  /* 0x00000002bc027209 */ /* 0x000fe40007810000 */
[----:B------:R-:W-:Y:S02]  /*4da0*/  FMNMX.FTZ R6, R200, R6, !PT ;  /* 0x00000006c8067209 */ /* 0x000fe40007810000 */
[----:B------:R-:W-:Y:S01]  /*4db0*/  FSEL R24, R24, -INF , P0 ;  /* 0xff80000018187808 */ /* 0x000fe20000000000 */
[----:B------:R-:W1:Y:S01]  /*4dc0*/  SHFL.BFLY PT, R7, R2, 0x2, 0x1f ;  /* 0x0c401f0002077f89 */ /* 0x000e6200000e0000 */
        /* <DEDUP_REMOVED lines=9> */
[----:B------:R-:W-:-:S04]  /*4e60*/  FMNMX.FTZ R6, R25, R6, !PT ;  /* 0x0000000619067209 */ /* 0x000fc80007810000 */
[----:B------:R-:W-:-:S05]  /*4e70*/  FMNMX.FTZ R6, R24, R6, !PT ;  /* 0x0000000618067209 */ /* 0x000fca0007810000 */
[----:B------:R-:W2:Y:S01]  /*4e80*/  SHFL.BFLY PT, R7, R6, 0x2, 0x1f ;  /* 0x0c401f0006077f89 */ /* 0x000ea200000e0000 */
[----:B-1----:R-:W-:-:S03]  /*4e90*/  FMNMX.FTZ R2, R2, R8, !PT ;  /* 0x0000000802027209 */ /* 0x002fc60007810000 */
[----:B------:R-:W-:Y:S01]  /*4ea0*/  LDSM.16.MT88.4 R8, [R242+0x900] ;  /* 0x00090000f208783b */ /* 0x000fe20000004200 */
[C---:B------:R-:W-:Y:S01]  /*4eb0*/  FSETP.NEU.FTZ.AND P0, PT, R2.reuse, -INF , PT ;  /* 0xff8000000200780b */ /* 0x040fe20003f1d000 */
[----:B------:R-:W-:-:S05]  /*4ec0*/  FMUL.FTZ R192, R2, c[0x0][0x2d0] ;  /* 0x0000b40002c07a20 */ /* 0x000fca0000410000 */
[----:B------:R-:W-:Y:S02]  /*4ed0*/  FSEL R192, R192, RZ, P0 ;  /* 0x000000ffc0c07208 */ /* 0x000fe40000000000 */
[----:B--2---:R-:W-:-:S03]  /*4ee0*/  FMNMX.FTZ R6, R6, R7, !PT ;  /* 0x0000000706067209 */ /* 0x004fc60007810000 */
[--C-:B------:R-:W-:Y:S02]  /*4ef0*/  FFMA.FTZ R185, R0, c[0x0][0x2d0], -R192.reuse ;  /* 0x0000b40000b97a23 */ /* 0x100fe400000108c0 */
[----:B------:R-:W1:Y:S01]  /*4f00*/  SHFL.BFLY PT, R0, R6, 0x1, 0x1f ;  /* 0x0c201f0006007f89 */ /* 0x000e6200000e0000 */
[--C-:B------:R-:W-:Y:S02]  /*4f10*/  FFMA.FTZ R27, R64, c[0x0][0x2d0], -R192.reuse ;  /* 0x0000b400401b7a23 */ /* 0x100fe400000108c0 */
[--C-:B------:R-:W-:Y:S01]  /*4f20*/  FFMA.FTZ R182, R67, c[0x0][0x2d0], -R192.reuse ;  /* 0x0000b40043b67a23 */ /* 0x100fe200000108c0 */
[----:B------:R-:W-:Y:S01]  /*4f30*/  MUFU.EX2 R185, R185 ;  /* 0x000000b900b97308 */ /* 0x000fe20000000800 */
[--C-:B------:R-:W-:Y:S02]  /*4f40*/  FFMA.FTZ R51, R56, c[0x0][0x2d0], -R192.reuse ;  /* 0x0000b40038337a23 */ /* 0x100fe400000108c0 */
[--C-:B------:R-:W-:Y:S02]  /*4f50*/  FFMA.FTZ R50, R80, c[0x0][0x2d0], -R192.reuse ;  /* 0x0000b40050327a23 */ /* 0x100fe400000108c0 */
[----:B------:R-:W-:-:S02]  /*4f60*/  FFMA.FTZ R46, R58, c[0x0][0x2d0], -R192 ;  /* 0x0000b4003a2e7a23 */ /* 0x000fc400000108c0 */
[--C-:B------:R-:W-:Y:S01]  /*4f70*/  FFMA.FTZ R45, R76, c[0x0][0x2d0], -R192.reuse ;  /* 0x0000b4004c2d7a23 */ /* 0x100fe200000108c0 */
[----:B------:R-:W2:Y:S01]  /*4f80*/  MUFU.EX2 R27, R27 ;  /* 0x0000001b001b7308 */ /* 0x000ea20000000800 */
[--C-:B------:R-:W-:Y:S02]  /*4f90*/  FFMA.FTZ R41, R77, c[0x0][0x2d0], -R192.reuse ;  /* 0x0000b4004d297a23 */ /* 0x100fe400000108c0 */
[--C-:B------:R-:W-:Y:S02]  /*4fa0*/  FFMA.FTZ R44, R44, c[0x0][0x2d0], -R192.reuse ;  /* 0x0000b4002c2c7a23 */ /* 0x100fe400000108c0 */
[--C-:B------:R-:W-:Y:S02]  /*4fb0*/  FFMA.FTZ R40, R40, c[0x0][0x2d0], -R192.reuse ;  /* 0x0000b40028287a23 */ /* 0x100fe400000108c0 */
[--C-:B------:R-:W-:Y:S01]  /*4fc0*/  FFMA.FTZ R198, R198, c[0x0][0x2d0], -R192.reuse ;  /* 0x0000b400c6c67a23 */ /* 0x100fe200000108c0 */
[----:B------:R-:W-:Y:S01]  /*4fd0*/  MUFU.EX2 R182, R182 ;  /* 0x000000b600b67308 */ /* 0x000fe20000000800 */
[----:B------:R-:W-:-:S02]  /*4fe0*/  FFMA.FTZ R196, R196, c[0x0][0x2d0], -R192 ;  /* 0x0000b400c4c47a23 */ /* 0x000fc400000108c0 */
[--C-:B------:R-:W-:Y:S01]  /*4ff0*/  FFMA.FTZ R195, R195, c[0x0][0x2d0], -R192.reuse ;  /* 0x0000b400c3c37a23 */ /* 0x100fe200000108c0 */
[----:B-1----:R-:W-:Y:S01]  /*5000*/  FMNMX.FTZ R0, R0, R6, !PT ;  /* 0x0000000600007209 */ /* 0x002fe20007810000 */
[--C-:B------:R-:W-:Y:S02]  /*5010*/  FFMA.FTZ R193, R193, c[0x0][0x2d0], -R192.reuse ;  /* 0x0000b400c1c17a23 */ /* 0x100fe400000108c0 */
[--C-:B------:R-:W-:Y:S01]  /*5020*/  FFMA.FTZ R207, R207, c[0x0][0x2d0], -R192.reuse ;  /* 0x0000b400cfcf7a23 */ /* 0x100fe200000108c0 */
[C---:B------:R-:W-:Y:S01]  /*5030*/  FSETP.NEU.FTZ.AND P0, PT, R0.reuse, -INF , PT ;  /* 0xff8000000000780b */ /* 0x040fe20003f1d000 */
[----:B------:R-:W-:Y:S01]  /*5040*/  FMUL.FTZ R26, R0, c[0x0][0x2d0] ;  /* 0x0000b400001a7a20 */ /* 0x000fe20000410000 */
[----:B------:R-:W1:Y:S01]  /*5050*/  MUFU.EX2 R51, R51 ;  /* 0x0000003300337308 */ /* 0x000e620000000800 */
[----:B--2---:R-:W-:Y:S01]  /*5060*/  F2FP.PACK_AB R128, R27, R185 ;  /* 0x000000b91b80723e */ /* 0x004fe200000000ff */
[--C-:B------:R-:W-:Y:S02]  /*5070*/  FFMA.FTZ R205, R205, c[0x0][0x2d0], -R192.reuse ;  /* 0x0000b400cdcd7a23 */ /* 0x100fe400000108c0 */
[----:B------:R-:W-:Y:S01]  /*5080*/  FSEL R26, R26, RZ, P0 ;  /* 0x000000ff1a1a7208 */ /* 0x000fe20000000000 */
[--C-:B------:R-:W-:Y:S01]  /*5090*/  FFMA.FTZ R203, R203, c[0x0][0x2d0], -R192.reuse ;  /* 0x0000b400cbcb7a23 */ /* 0x100fe200000108c0 */
[----:B------:R-:W-:Y:S01]  /*50a0*/  PLOP3.LUT P0, PT, PT, PT, UP0, 0x80, 0x0 ;  /* 0x000000000000781c */ /* 0x000fe20003f0f008 */
[----:B------:R-:W-:Y:S01]  /*50b0*/  FFMA.FTZ R202, R202, c[0x0][0x2d0], -R192 ;  /* 0x0000b400caca7a23 */ /* 0x000fe200000108c0 */
[----:B------:R-:W-:Y:S01]  /*50c0*/  MUFU.EX2 R50, R50 ;  /* 0x0000003200327308 */ /* 0x000fe20000000800 */
[----:B------:R-:W-:-:S02]  /*50d0*/  FFMA.FTZ R184, R65, c[0x0][0x2d0], -R26 ;  /* 0x0000b40041b87a23 */ /* 0x000fc4000001081a */
[--C-:B------:R-:W-:Y:S02]  /*50e0*/  FFMA.FTZ R183, R66, c[0x0][0x2d0], -R26.reuse ;  /* 0x0000b40042b77a23 */ /* 0x100fe4000001081a */
[--C-:B------:R-:W-:Y:S01]  /*50f0*/  FFMA.FTZ R181, R57, c[0x0][0x2d0], -R26.reuse ;  /* 0x0000b40039b57a23 */ /* 0x100fe2000001081a */
[----:B------:R-:W-:Y:S01]  /*5100*/  LDSM.16.MT88.4 R64, [R240+0x3100] ;  /* 0x00310000f040783b */ /* 0x000fe20000004200 */
[--C-:B------:R-:W-:Y:S01]  /*5110*/  FFMA.FTZ R180, R84, c[0x0][0x2d0], -R26.reuse ;  /* 0x0000b40054b47a23 */ /* 0x100fe2000001081a */
[----:B------:R-:W-:Y:S01]  /*5120*/  MUFU.EX2 R184, R184 ;  /* 0x000000b800b87308 */ /* 0x000fe20000000800 */
[----:B-1----:R-:W-:Y:S01]  /*5130*/  F2FP.PACK_AB R130, R51, R182 ;  /* 0x000000b63382723e */ /* 0x002fe200000000ff */
[--C-:B------:R-:W-:Y:S02]  /*5140*/  FFMA.FTZ R49, R59, c[0x0][0x2d0], -R26.reuse ;  /* 0x0000b4003b317a23 */ /* 0x100fe4000001081a */
[--C-:B------:R-:W-:Y:S01]  /*5150*/  FFMA.FTZ R48, R81, c[0x0][0x2d0], -R26.reuse ;  /* 0x0000b40051307a23 */ /* 0x100fe2000001081a */
[----:B------:R-:W1:Y:S01]  /*5160*/  LDSM.16.MT88.4 R56, [R241+0x3100] ;  /* 0x00310000f138783b */ /* 0x000e620000004200 */
[----:B------:R-:W-:-:S02]  /*5170*/  FFMA.FTZ R47, R78, c[0x0][0x2d0], -R26 ;  /* 0x0000b4004e2f7a23 */ /* 0x000fc4000001081a */
[----:B------:R-:W2:Y:S01]  /*5180*/  MUFU.EX2 R183, R183 ;  /* 0x000000b700b77308 */ /* 0x000ea20000000800 */
[--C-:B------:R-:W-:Y:S01]  /*5190*/  FFMA.FTZ R43, R79, c[0x0][0x2d0], -R26.reuse ;  /* 0x0000b4004f2b7a23 */ /* 0x100fe2000001081a */
[----:B------:R-:W-:Y:S01]  /*51a0*/  LDSM.16.MT88.4 R80, [R242+0x6100] ;  /* 0x00610000f250783b */ /* 0x000fe20000004200 */
[--C-:B------:R-:W-:Y:S02]  /*51b0*/  FFMA.FTZ R42, R42, c[0x0][0x2d0], -R26.reuse ;  /* 0x0000b4002a2a7a23 */ /* 0x100fe4000001081a */
[--C-:B------:R-:W-:Y:S02]  /*51c0*/  FFMA.FTZ R3, R209, c[0x0][0x2d0], -R26.reuse ;  /* 0x0000b400d1037a23 */ /* 0x100fe4000001081a */
[--C-:B------:R-:W-:Y:S01]  /*51d0*/  FFMA.FTZ R197, R197, c[0x0][0x2d0], -R26.reuse ;  /* 0x0000b400c5c57a23 */ /* 0x100fe2000001081a */
[----:B------:R-:W-:Y:S01]  /*51e0*/  MUFU.EX2 R181, R181 ;  /* 0x000000b500b57308 */ /* 0x000fe20000000800 */
[--C-:B------:R-:W-:Y:S02]  /*51f0*/  FFMA.FTZ R194, R194, c[0x0][0x2d0], -R26.reuse ;  /* 0x0000b400c2c27a23 */ /* 0x100fe4000001081a */
[----:B------:R-:W-:-:S02]  /*5200*/  FFMA.FTZ R200, R200, c[0x0][0x2d0], -R26 ;  /* 0x0000b400c8c87a23 */ /* 0x000fc4000001081a */
[--C-:B------:R-:W-:Y:S02]  /*5210*/  FFMA.FTZ R199, R199, c[0x0][0x2d0], -R26.reuse ;  /* 0x0000b400c7c77a23 */ /* 0x100fe4000001081a */
[--C-:B------:R-:W-:Y:S01]  /*5220*/  FFMA.FTZ R208, R208, c[0x0][0x2d0], -R26.reuse ;  /* 0x0000b400d0d07a23 */ /* 0x100fe2000001081a */
[----:B------:R-:W3:Y:S01]  /*5230*/  MUFU.EX2 R180, R180 ;  /* 0x000000b400b47308 */ /* 0x000ee20000000800 */
[----:B--2---:R-:W-:Y:S01]  /*5240*/  F2FP.PACK_AB R129, R183, R184 ;  /* 0x000000b8b781723e */ /* 0x004fe200000000ff */
[--C-:B------:R-:W-:Y:S02]  /*5250*/  FFMA.FTZ R206, R206, c[0x0][0x2d0], -R26.reuse ;  /* 0x0000b400cece7a23 */ /* 0x100fe4000001081a */
[--C-:B------:R-:W-:Y:S02]  /*5260*/  FFMA.FTZ R204, R204, c[0x0][0x2d0], -R26.reuse ;  /* 0x0000b400cccc7a23 */ /* 0x100fe4000001081a */
[----:B------:R-:W-:Y:S02]  /*5270*/  FFMA.FTZ R201, R201, c[0x0][0x2d0], -R26 ;  /* 0x0000b400c9c97a23 */ /* 0x000fe4000001081a */
[----:B------:R-:W2:Y:S01]  /*5280*/  MUFU.EX2 R46, R46 ;  /* 0x0000002e002e7308 */ /* 0x000ea20000000800 */
[----:B------:R-:W-:-:S02]  /*5290*/  FFMA.FTZ R191, R191, c[0x0][0x2d0], -R192 ;  /* 0x0000b400bfbf7a23 */ /* 0x000fc400000108c0 */
[--C-:B------:R-:W-:Y:S02]  /*52a0*/  FFMA.FTZ R190, R190, c[0x0][0x2d0], -R192.reuse ;  /* 0x0000b400bebe7a23 */ /* 0x100fe400000108c0 */
[--C-:B------:R-:W-:Y:S02]  /*52b0*/  FFMA.FTZ R189, R189, c[0x0][0x2d0], -R192.reuse ;  /* 0x0000b400bdbd7a23 */ /* 0x100fe400000108c0 */
[----:B------:R-:W-:Y:S01]  /*52c0*/  FFMA.FTZ R188, R188, c[0x0][0x2d0], -R192 ;  /* 0x0000b400bcbc7a23 */ /* 0x000fe200000108c0 */
[----:B---3--:R-:W-:Y:S01]  /*52d0*/  F2FP.PACK_AB R131, R180, R181 ;  /* 0x000000b5b483723e */ /* 0x008fe200000000ff */
[----:B------:R-:W-:Y:S01]  /*52e0*/  MUFU.EX2 R45, R45 ;  /* 0x0000002d002d7308 */ /* 0x000fe20000000800 */
[--C-:B------:R-:W-:Y:S02]  /*52f0*/  FFMA.FTZ R187, R187, c[0x0][0x2d0], -R26.reuse ;  /* 0x0000b400bbbb7a23 */ /* 0x100fe4000001081a */
[--C-:B------:R-:W-:Y:S02]  /*5300*/  FFMA.FTZ R186, R186, c[0x0][0x2d0], -R26.reuse ;  /* 0x0000b400baba7a23 */ /* 0x100fe4000001081a */
[----:B------:R-:W-:Y:S01]  /*5310*/  FFMA.FTZ R209, R24, c[0x0][0x2d0], -R26 ;  /* 0x0000b40018d17a23 */ /* 0x000fe2000001081a */
[----:B------:R-:W-:Y:S01]  /*5320*/  HMMA.16816.F32 R176, R128, R172, RZ ;  /* 0x000000ac80b0723c */ /* 0x000fe200000018ff */
[----:B--2---:R-:W-:Y:S01]  /*5330*/  F2FP.PACK_AB R4, R46, R50 ;  /* 0x000000322e04723e */ /* 0x004fe200000000ff */
[----:B------:R-:W2:Y:S01]  /*5340*/  MUFU.EX2 R41, R41 ;  /* 0x0000002900297308 */ /* 0x000ea20000000800 */
[----:B------:R-:W-:-:S02]  /*5350*/  FADD.FTZ R185, R185, R27 ;  /* 0x0000001bb9b97221 */ /* 0x000fc40000010000 */
[----:B------:R-:W-:Y:S02]  /*5360*/  FADD.FTZ R183, R184, R183 ;  /* 0x000000b7b8b77221 */ /* 0x000fe40000010000 */
[----:B------:R-:W-:Y:S01]  /*5370*/  FADD.FTZ R185, R182, R185 ;  /* 0x000000b9b6b97221 */ /* 0x000fe20000010000 */
[C---:B------:R-:W-:Y:S01]  /*5380*/  HMMA.16816.F32 R172, R128.reuse, R174, RZ ;  /* 0x000000ae80ac723c */ /* 0x040fe200000018ff */
[----:B------:R-:W-:Y:S01]  /*5390*/  FADD.FTZ R183, R181, R183 ;  /* 0x000000b7b5b77221 */ /* 0x000fe20000010000 */
[----:B------:R-:W3:Y:S01]  /*53a0*/  MUFU.EX2 R49, R49 ;  /* 0x0000003100317308 */ /* 0x000ee20000000800 */
[----:B------:R-:W-:Y:S02]  /*53b0*/  FADD.FTZ R185, R51, R185 ;  /* 0x000000b933b97221 */ /* 0x000fe40000010000 */
[----:B------:R-:W-:Y:S02]  /*53c0*/  FADD.FTZ R180, R180, R183 ;  /* 0x000000b7b4b47221 */ /* 0x000fe40000010000 */
[----:B------:R-:W-:Y:S01]  /*53d0*/  FADD.FTZ R50, R50, R185 ;  /* 0x000000b932327221 */ /* 0x000fe20000010000 */
[----:B------:R-:W-:Y:S02]  /*53e0*/  HMMA.16816.F32 R168, R128, R164, RZ ;  /* 0x000000a480a8723c */ /* 0x000fe400000018ff */
[----:B------:R-:W4:Y:S01]  /*53f0*/  MUFU.EX2 R48, R48 ;  /* 0x0000003000307308 */ /* 0x000f220000000800 */
[----:B--2---:R-:W-:Y:S01]  /*5400*/  F2FP.PACK_AB R6, R41, R45 ;  /* 0x0000002d2906723e */ /* 0x004fe200000000ff */
[----:B------:R-:W-:-:S04]  /*5410*/  FADD.FTZ R50, R46, R50 ;  /* 0x000000322e327221 */ /* 0x000fc80000010000 */
[----:B------:R-:W-:Y:S01]  /*5420*/  HMMA.16816.F32 R164, R128, R166, RZ ;  /* 0x000000a680a4723c */ /* 0x000fe200000018ff */
[----:B------:R-:W-:Y:S01]  /*5430*/  FADD.FTZ R45, R45, R50 ;  /* 0x000000322d2d7221 */ /* 0x000fe20000010000 */
[----:B------:R-:W-:Y:S01]  /*5440*/  MUFU.EX2 R47, R47 ;  /* 0x0000002f002f7308 */ /* 0x000fe20000000800 */
[----:B---3--:R-:W-:Y:S02]  /*5450*/  FADD.FTZ R180, R49, R180 ;  /* 0x000000b431b47221 */ /* 0x008fe40000010000 */
[----:B------:R-:W-:-:S03]  /*5460*/  FADD.FTZ R45, R41, R45 ;  /* 0x0000002d292d7221 */ /* 0x000fc60000010000 */
[----:B------:R-:W-:Y:S02]  /*5470*/  HMMA.16816.F32 R136, R128, R132, RZ ;  /* 0x000000848088723c */ /* 0x000fe400000018ff */
[----:B------:R-:W2:Y:S01]  /*5480*/  MUFU.EX2 R43, R43 ;  /* 0x0000002b002b7308 */ /* 0x000ea20000000800 */
[C---:B----4-:R-:W-:Y:S01]  /*5490*/  F2FP.PACK_AB R5, R48.reuse, R49 ;  /* 0x000000313005723e */ /* 0x050fe200000000ff */
[----:B------:R-:W-:-:S04]  /*54a0*/  FADD.FTZ R180, R48, R180 ;  /* 0x000000b430b47221 */ /* 0x000fc80000010000 */
[C---:B------:R-:W-:Y:S02]  /*54b0*/  HMMA.16816.F32 R132, R128.reuse, R134, RZ ;  /* 0x000000868084723c */ /* 0x040fe400000018ff */
[----:B------:R-:W-:Y:S06]  /*54c0*/  MUFU.EX2 R44, R44 ;  /* 0x0000002c002c7308 */ /* 0x000fec0000000800 */
[----:B------:R-:W-:Y:S01]  /*54d0*/  HMMA.16816.F32 R152, R128, R148, RZ ;  /* 0x000000948098723c */ /* 0x000fe200000018ff */
[----:B--2---:R-:W-:Y:S01]  /*54e0*/  F2FP.PACK_AB R7, R43, R47 ;  /* 0x0000002f2b07723e */ /* 0x004fe200000000ff */
[----:B------:R-:W2:Y:S01]  /*54f0*/  MUFU.EX2 R40, R40 ;  /* 0x0000002800287308 */ /* 0x000ea20000000800 */
[----:B------:R-:W-:-:S05]  /*5500*/  FADD.FTZ R47, R47, R180 ;  /* 0x000000b42f2f7221 */ /* 0x000fca0000010000 */
[----:B------:R-:W-:Y:S01]  /*5510*/  HMMA.16816.F32 R144, R128, R140, RZ ;  /* 0x0000008c8090723c */ /* 0x000fe200000018ff */
[----:B------:R-:W-:Y:S01]  /*5520*/  FADD.FTZ R47, R43, R47 ;  /* 0x0000002f2b2f7221 */ /* 0x000fe20000010000 */
[----:B------:R-:W-:Y:S06]  /*5530*/  MUFU.EX2 R42, R42 ;  /* 0x0000002a002a7308 */ /* 0x000fec0000000800 */
[C---:B------:R-:W-:Y:S02]  /*5540*/  HMMA.16816.F32 R176, R4.reuse, R12, R176 ;  /* 0x0000000c04b0723c */ /* 0x040fe400000018b0 */
[----:B------:R-:W-:Y:S06]  /*5550*/  MUFU.EX2 R3, R3 ;  /* 0x0000000300037308 */ /* 0x000fec0000000800 */
[C---:B------:R-:W-:Y:S01]  /*5560*/  HMMA.16816.F32 R172, R4.reuse, R14, R172 ;  /* 0x0000000e04ac723c */ /* 0x040fe200000018ac */
[----:B------:R-:W3:Y:S01]  /*5570*/  LDSM.16.MT88.4 R12, [R242+0x3900] ;  /* 0x00390000f20c783b */ /* 0x000ee20000004200 */
[----:B------:R-:W-:Y:S06]  /*5580*/  MUFU.EX2 R198, R198 ;  /* 0x000000c600c67308 */ /* 0x000fec0000000800 */
[C---:B------:R-:W-:Y:S02]  /*5590*/  HMMA.16816.F32 R168, R4.reuse, R8, R168 ;  /* 0x0000000804a8723c */ /* 0x040fe400000018a8 */
[----:B------:R-:W-:Y:S06]  /*55a0*/  MUFU.EX2 R196, R196 ;  /* 0x000000c400c47308 */ /* 0x000fec0000000800 */
[----:B------:R-:W-:Y:S01]  /*55b0*/  HMMA.16816.F32 R164, R4, R10, R164 ;  /* 0x0000000a04a4723c */ /* 0x000fe200000018a4 */
[----:B------:R-:W4:Y:S01]  /*55c0*/  LDSM.16.MT88.4 R8, [R241+0x3900] ;  /* 0x00390000f108783b */ /* 0x000f220000004200 */
[----:B------:R-:W-:Y:S06]  /*55d0*/  MUFU.EX2 R195, R195 ;  /* 0x000000c300c37308 */ /* 0x000fec0000000800 */
[C---:B-1----:R-:W-:Y:S02]  /*55e0*/  HMMA.16816.F32 R52, R128.reuse, R56, RZ ;  /* 0x000000388034723c */ /* 0x042fe400000018ff */
[----:B------:R-:W-:Y:S06]  /*55f0*/  MUFU.EX2 R193, R193 ;  /* 0x000000c100c17308 */ /* 0x000fec0000000800 */
[C---:B------:R-:W-:Y:S02]  /*5600*/  HMMA.16816.F32 R148, R128.reuse, R150, RZ ;  /* 0x000000968094723c */ /* 0x040fe400000018ff */
[----:B------:R-:W-:Y:S06]  /*5610*/  MUFU.EX2 R197, R197 ;  /* 0x000000c500c57308 */ /* 0x000fec0000000800 */
[----:B------:R-:W-:Y:S02]  /*5620*/  HMMA.16816.F32 R140, R128, R142, RZ ;  /* 0x0000008e808c723c */ /* 0x000fe400000018ff */
[----:B------:R-:W-:Y:S06]  /*5630*/  MUFU.EX2 R194, R194 ;  /* 0x000000c200c27308 */ /* 0x000fec0000000800 */
[C---:B---3--:R-:W-:Y:S02]  /*5640*/  HMMA.16816.F32 R136, R4.reuse, R12, R136 ;  /* 0x0000000c0488723c */ /* 0x048fe40000001888 */
[----:B------:R-:W-:Y:S06]  /*5650*/  MUFU.EX2 R200, R200 ;  /* 0x000000c800c87308 */ /* 0x000fec0000000800 */
[----:B------:R-:W-:Y:S01]  /*5660*/  HMMA.16816.F32 R132, R4, R14, R132 ;  /* 0x0000000e0484723c */ /* 0x000fe20000001884 */
[----:B------:R-:W1:Y:S01]  /*5670*/  LDSM.16.MT88.4 R12, [R241+0x6900] ;  /* 0x00690000f10c783b */ /* 0x000e620000004200 */
[----:B------:R-:W-:Y:S06]  /*5680*/  MUFU.EX2 R199, R199 ;  /* 0x000000c700c77308 */ /* 0x000fec0000000800 */
[C---:B------:R-:W-:Y:S02]  /*5690*/  HMMA.16816.F32 R56, R128.reuse, R58, RZ ;  /* 0x0000003a8038723c */ /* 0x040fe400000018ff */
        /* <DEDUP_REMOVED lines=11> */
[----:B------:R-:W-:Y:S02]  /*5750*/  HMMA.16816.F32 R156, R128, R158, RZ ;  /* 0x0000009e809c723c */ /* 0x000fe400000018ff */
        /* <DEDUP_REMOVED lines=8> */
[C---:B------:R-:W-:Y:S01]  /*57e0*/  HMMA.16816.F32 R140, R4.reuse, R18, R140 ;  /* 0x00000012048c723c */ /* 0x040fe2000000188c */
[----:B------:R-:W5:Y:S01]  /*57f0*/  LDSM.16.MT88.4 R16, [R242+0x6900] ;  /* 0x00690000f210783b */ /* 0x000f620000004200 */
[----:B------:R-:W-:Y:S06]  /*5800*/  MUFU.EX2 R189, R189 ;  /* 0x000000bd00bd7308 */ /* 0x000fec0000000800 */
[C---:B----4-:R-:W-:Y:S02]  /*5810*/  HMMA.16816.F32 R52, R4.reuse, R8, R52 ;  /* 0x000000080434723c */ /* 0x050fe40000001834 */
[----:B------:R-:W-:Y:S06]  /*5820*/  MUFU.EX2 R188, R188 ;  /* 0x000000bc00bc7308 */ /* 0x000fec0000000800 */
[C---:B------:R-:W-:Y:S01]  /*5830*/  HMMA.16816.F32 R56, R4.reuse, R10, R56 ;  /* 0x0000000a0438723c */ /* 0x040fe20000001838 */
[----:B------:R-:W4:Y:S01]  /*5840*/  LDSM.16.MT88.4 R8, [R240+0x6900] ;  /* 0x00690000f008783b */ /* 0x000f220000004200 */
[----:B------:R-:W-:Y:S06]  /*5850*/  MUFU.EX2 R187, R187 ;  /* 0x000000bb00bb7308 */ /* 0x000fec0000000800 */
[C---:B-1----:R-:W-:Y:S02]  /*5860*/  HMMA.16816.F32 R84, R4.reuse, R12, R84 ;  /* 0x0000000c0454723c */ /* 0x042fe40000001854 */
[----:B------:R-:W-:Y:S06]  /*5870*/  MUFU.EX2 R186, R186 ;  /* 0x000000ba00ba7308 */ /* 0x000fec0000000800 */
[C---:B------:R-:W-:Y:S01]  /*5880*/  HMMA.16816.F32 R88, R4.reuse, R14, R88 ;  /* 0x0000000e0458723c */ /* 0x040fe20000001858 */
[----:B------:R-:W1:Y:S01]  /*5890*/  LDSM.16.MT88.4 R12, [R241+0x9900] ;  /* 0x00990000f10c783b */ /* 0x000e620000004200 */
[----:B------:R-:W-:Y:S06]  /*58a0*/  MUFU.EX2 R209, R209 ;  /* 0x000000d100d17308 */ /* 0x000fec0000000800 */
[C---:B------:R-:W-:Y:S08]  /*58b0*/  HMMA.16816.F32 R60, R4.reuse, R68, R60 ;  /* 0x00000044043c723c */ /* 0x040ff0000000183c */
[C---:B------:R-:W-:Y:S08]  /*58c0*/  HMMA.16816.F32 R64, R4.reuse, R70, R64 ;  /* 0x000000460440723c */ /* 0x040ff00000001840 */
[C---:B------:R-:W-:Y:S08]  /*58d0*/  HMMA.16816.F32 R160, R4.reuse, R36, R160 ;  /* 0x0000002404a0723c */ /* 0x040ff000000018a0 */
[----:B------:R-:W-:Y:S01]  /*58e0*/  HMMA.16816.F32 R156, R4, R38, R156 ;  /* 0x00000026049c723c */ /* 0x000fe2000000189c */
[----:B------:R-:W1:Y:S07]  /*58f0*/  LDSM.16.MT88.4 R36, [R240+0x9100] ;  /* 0x00910000f024783b */ /* 0x000e6e0000004200 */
[C---:B------:R-:W-:Y:S08]  /*5900*/  HMMA.16816.F32 R68, R128.reuse, R72, RZ ;  /* 0x000000488044723c */ /* 0x040ff000000018ff */
[C---:B------:R-:W-:Y:S08]  /*5910*/  HMMA.16816.F32 R76, R128.reuse, R80, RZ ;  /* 0x00000050804c723c */ /* 0x040ff000000018ff */
[C---:B------:R-:W-:Y:S08]  /*5920*/  HMMA.16816.F32 R92, R128.reuse, R96, RZ ;  /* 0x00000060805c723c */ /* 0x040ff000000018ff */
[C---:B------:R-:W-:Y:S08]  /*5930*/  HMMA.16816.F32 R72, R128.reuse, R74, RZ ;  /* 0x0000004a8048723c */ /* 0x040ff000000018ff */
[C---:B------:R-:W-:Y:S08]  /*5940*/  HMMA.16816.F32 R80, R128.reuse, R82, RZ ;  /* 0x000000528050723c */ /* 0x040ff000000018ff */
[C---:B------:R-:W-:Y:S08]  /*5950*/  HMMA.16816.F32 R96, R128.reuse, R98, RZ ;  /* 0x000000628060723c */ /* 0x040ff000000018ff */
[C---:B------:R-:W-:Y:S08]  /*5960*/  HMMA.16816.F32 R116, R128.reuse, R120, RZ ;  /* 0x000000788074723c */ /* 0x040ff000000018ff */
[----:B------:R-:W-:Y:S08]  /*5970*/  HMMA.16816.F32 R120, R128, R122, RZ ;  /* 0x0000007a8078723c */ /* 0x000ff000000018ff */
[C---:B---3--:R-:W-:Y:S08]  /*5980*/  HMMA.16816.F32 R68, R4.reuse, R20, R68 ;  /* 0x000000140444723c */ /* 0x048ff00000001844 */
[C---:B------:R-:W-:Y:S01]  /*5990*/  HMMA.16816.F32 R72, R4.reuse, R22, R72 ;  /* 0x000000160448723c */ /* 0x040fe20000001848 */
[----:B------:R-:W3:Y:S07]  /*59a0*/  LDSM.16.MT88.4 R20, [R247+0x9900] ;  /* 0x00990000f714783b */ /* 0x000eee0000004200 */
[C---:B-----5:R-:W-:Y:S08]  /*59b0*/  HMMA.16816.F32 R76, R4.reuse, R16, R76 ;  /* 0x00000010044c723c */ /* 0x060ff0000000184c */
[C---:B------:R-:W-:Y:S01]  /*59c0*/  HMMA.16816.F32 R80, R4.reuse, R18, R80 ;  /* 0x000000120450723c */ /* 0x040fe20000001850 */
[----:B------:R-:W5:Y:S07]  /*59d0*/  LDSM.16.MT88.4 R16, [R242+0x9900] ;  /* 0x00990000f210783b */ /* 0x000f6e0000004200 */
[C---:B----4-:R-:W-:Y:S08]  /*59e0*/  HMMA.16816.F32 R92, R4.reuse, R8, R92 ;  /* 0x00000008045c723c */ /* 0x050ff0000000185c */
[C---:B------:R-:W-:Y:S01]  /*59f0*/  HMMA.16816.F32 R96, R4.reuse, R10, R96 ;  /* 0x0000000a0460723c */ /* 0x040fe20000001860 */
[----:B------:R-:W4:Y:S07]  /*5a00*/  LDSM.16.MT88.4 R8, [R240+0x9900] ;  /* 0x00990000f008783b */ /* 0x000f2e0000004200 */
[C---:B-1----:R-:W-:Y:S08]  /*5a10*/  HMMA.16816.F32 R116, R4.reuse, R12, R116 ;  /* 0x0000000c0474723c */ /* 0x042ff00000001874 */
[----:B------:R-:W-:Y:S01]  /*5a20*/  HMMA.16816.F32 R120, R4, R14, R120 ;  /* 0x0000000e0478723c */ /* 0x000fe20000001878 */
[----:B------:R-:W1:Y:S07]  /*5a30*/  LDSM.16.MT88.4 R12, [R241+0x1100] ;  /* 0x00110000f10c783b */ /* 0x000e6e0000004200 */
[C---:B------:R-:W-:Y:S08]  /*5a40*/  HMMA.16816.F32 R100, R128.reuse, R104, RZ ;  /* 0x000000688064723c */ /* 0x040ff000000018ff */
[C---:B------:R-:W-:Y:S08]  /*5a50*/  HMMA.16816.F32 R108, R128.reuse, R112, RZ ;  /* 0x00000070806c723c */ /* 0x040ff000000018ff */
[C---:B------:R-:W-:Y:S08]  /*5a60*/  HMMA.16816.F32 R104, R128.reuse, R106, RZ ;  /* 0x0000006a8068723c */ /* 0x040ff000000018ff */
[C---:B------:R-:W-:Y:S08]  /*5a70*/  HMMA.16816.F32 R112, R128.reuse, R114, RZ ;  /* 0x000000728070723c */ /* 0x040ff000000018ff */
[C---:B------:R-:W-:Y:S07]  /*5a80*/  HMMA.16816.F32 R124, R128.reuse, R36, RZ ;  /* 0x00000024807c723c */ /* 0x040fee00000018ff */
[----:B------:R-:W-:Y:S01]  /*5a90*/  FFMA.FTZ R36, R212, c[0x0][0x2d0], -R192 ;  /* 0x0000b400d4247a23 */ /* 0x000fe200000108c0 */
[----:B------:R-:W-:Y:S01]  /*5aa0*/  HMMA.16816.F32 R128, R128, R38, RZ ;  /* 0x000000268080723c */ /* 0x000fe200000018ff */
[----:B------:R-:W-:-:S04]  /*5ab0*/  FFMA.FTZ R37, R210, c[0x0][0x2d0], -R26 ;  /* 0x0000b400d2257a23 */ /* 0x000fc8000001081a */
[----:B------:R-:W-:Y:S02]  /*5ac0*/  MUFU.EX2 R36, R36 ;  /* 0x0000002400247308 */ /* 0x000fe40000000800 */
[----:B------:R-:W-:Y:S01]  /*5ad0*/  FFMA.FTZ R39, R213, c[0x0][0x2d0], -R192 ;  /* 0x0000b400d5277a23 */ /* 0x000fe200000108c0 */
[C---:B---3--:R-:W-:Y:S01]  /*5ae0*/  HMMA.16816.F32 R100, R4.reuse, R20, R100 ;  /* 0x000000140464723c */ /* 0x048fe20000001864 */
[--C-:B------:R-:W-:Y:S02]  /*5af0*/  FFMA.FTZ R38, R211, c[0x0][0x2d0], -R26.reuse ;  /* 0x0000b400d3267a23 */ /* 0x100fe4000001081a */
[----:B------:R-:W-:Y:S02]  /*5b00*/  FFMA.FTZ R192, R25, c[0x0][0x2d0], -R26 ;  /* 0x0000b40019c07a23 */ /* 0x000fe4000001081a */
[----:B------:R-:W3:Y:S01]  /*5b10*/  MUFU.EX2 R39, R39 ;  /* 0x0000002700277308 */ /* 0x000ee20000000800 */
[----:B------:R-:W-:Y:S02]  /*5b20*/  LDSM.16.MT88.4 R24, [R241+0x2900] ;  /* 0x00290000f118783b */ /* 0x000fe40000004200 */
[C---:B------:R-:W-:Y:S02]  /*5b30*/  HMMA.16816.F32 R104, R4.reuse, R22, R104 ;  /* 0x000000160468723c */ /* 0x040fe40000001868 */
[----:B------:R-:W1:Y:S03]  /*5b40*/  LDSM.16.MT88.4 R20, [R247+0x1100] ;  /* 0x00110000f714783b */ /* 0x000e660000004200 */
[----:B------:R-:W1:Y:S03]  /*5b50*/  MUFU.EX2 R38, R38 ;  /* 0x0000002600267308 */ /* 0x000e660000000800 */
[C---:B-----5:R-:W-:Y:S05]  /*5b60*/  HMMA.16816.F32 R108, R4.reuse, R16, R108 ;  /* 0x00000010046c723c */ /* 0x060fea000000186c */
[----:B------:R-:W5:Y:S03]  /*5b70*/  MUFU.EX2 R37, R37 ;  /* 0x0000002500257308 */ /* 0x000f660000000800 */
[C---:B------:R-:W-:Y:S01]  /*5b80*/  HMMA.16816.F32 R112, R4.reuse, R18, R112 ;  /* 0x000000120470723c */ /* 0x040fe20000001870 */
[----:B------:R-:W5:Y:S04]  /*5b90*/  LDSM.16.MT88.4 R16, [R242+0x1100] ;  /* 0x00110000f210783b */ /* 0x000f680000004200 */
[----:B------:R-:W1:Y:S03]  /*5ba0*/  MUFU.EX2 R192, R192 ;  /* 0x000000c000c07308 */ /* 0x000e660000000800 */
[C---:B----4-:R-:W-:Y:S08]  /*5bb0*/  HMMA.16816.F32 R124, R4.reuse, R8, R124 ;  /* 0x00000008047c723c */ /* 0x050ff0000000187c */
[----:B------:R-:W-:Y:S01]  /*5bc0*/  HMMA.16816.F32 R128, R4, R10, R128 ;  /* 0x0000000a0480723c */ /* 0x000fe20000001880 */
[----:B------:R-:W4:Y:S06]  /*5bd0*/  LDSM.16.MT88.4 R8, [R240+0x1100] ;  /* 0x00110000f008783b */ /* 0x000f2c0000004200 */
[----:B--2---:R-:W-:Y:S01]  /*5be0*/  F2FP.PACK_AB R4, R40, R44 ;  /* 0x0000002c2804723e */ /* 0x004fe200000000ff */
[----:B------:R-:W-:Y:S01]  /*5bf0*/  FADD.FTZ R44, R44, R45 ;  /* 0x0000002d2c2c7221 */ /* 0x000fe20000010000 */
[----:B---3--:R-:W-:-:S02]  /*5c00*/  F2FP.PACK_AB R6, R36, R39 ;  /* 0x000000272406723e */ /* 0x008fc400000000ff */
[----:B-1----:R-:W-:Y:S01]  /*5c10*/  F2FP.PACK_AB R5, R38, R42 ;  /* 0x0000002a2605723e */ /* 0x002fe200000000ff */
[----:B------:R-:W-:Y:S01]  /*5c20*/  FADD.FTZ R44, R40, R44 ;  /* 0x0000002c282c7221 */ /* 0x000fe20000010000 */
[----:B-----5:R-:W-:Y:S01]  /*5c30*/  F2FP.PACK_AB R7, R3, R37 ;  /* 0x000000250307723e */ /* 0x020fe200000000ff */
[----:B------:R-:W-:Y:S02]  /*5c40*/  FADD.FTZ R42, R42, R47 ;  /* 0x0000002f2a2a7221 */ /* 0x000fe40000010000 */
[----:B------:R-:W-:Y:S02]  /*5c50*/  FADD.FTZ R39, R39, R44 ;  /* 0x0000002c27277221 */ /* 0x000fe40000010000 */
[----:B------:R-:W-:Y:S02]  /*5c60*/  FADD.FTZ R42, R38, R42 ;  /* 0x0000002a262a7221 */ /* 0x000fe40000010000 */
[----:B------:R-:W-:Y:S01]  /*5c70*/  HMMA.16816.F32 R160, R4, R12, R160 ;  /* 0x0000000c04a0723c */ /* 0x000fe200000018a0 */
[----:B------:R-:W-:-:S02]  /*5c80*/  FADD.FTZ R39, R36, R39 ;  /* 0x0000002724277221 */ /* 0x000fc40000010000 */
[----:B------:R-:W-:-:S04]  /*5c90*/  FADD.FTZ R37, R37, R42 ;  /* 0x0000002a25257221 */ /* 0x000fc80000010000 */
[----:B------:R-:W-:Y:S01]  /*5ca0*/  FADD.FTZ R37, R3, R37 ;  /* 0x0000002503257221 */ /* 0x000fe20000010000 */
[C---:B------:R-:W-:Y:S01]  /*5cb0*/  HMMA.16816.F32 R156, R4.reuse, R14, R156 ;  /* 0x0000000e049c723c */ /* 0x040fe2000000189c */
[----:B------:R-:W1:Y:S07]  /*5cc0*/  LDSM.16.MT88.4 R12, [R241+0x4100] ;  /* 0x00410000f10c783b */ /* 0x000e6e0000004200 */
[C---:B------:R-:W-:Y:S08]  /*5cd0*/  HMMA.16816.F32 R176, R4.reuse, R20, R176 ;  /* 0x0000001404b0723c */ /* 0x040ff000000018b0 */
[C---:B------:R-:W-:Y:S01]  /*5ce0*/  HMMA.16816.F32 R172, R4.reuse, R22, R172 ;  /* 0x0000001604ac723c */ /* 0x040fe200000018ac */
[----:B------:R-:W2:Y:S07]  /*5cf0*/  LDSM.16.MT88.4 R20, [R247+0x4100] ;  /* 0x00410000f714783b */ /* 0x000eae0000004200 */
[C---:B------:R-:W-:Y:S08]  /*5d00*/  HMMA.16816.F32 R168, R4.reuse, R16, R168 ;  /* 0x0000001004a8723c */ /* 0x040ff000000018a8 */
[C---:B------:R-:W-:Y:S01]  /*5d10*/  HMMA.16816.F32 R164, R4.reuse, R18, R164 ;  /* 0x0000001204a4723c */ /* 0x040fe200000018a4 */
[----:B------:R-:W3:Y:S07]  /*5d20*/  LDSM.16.MT88.4 R16, [R242+0x4100] ;  /* 0x00410000f210783b */ /* 0x000eee0000004200 */
[C---:B----4-:R-:W-:Y:S08]  /*5d30*/  HMMA.16816.F32 R152, R4.reuse, R8, R152 ;  /* 0x000000080498723c */ /* 0x050ff00000001898 */
        /* <DEDUP_REMOVED lines=36> */
[----:B------:R-:W-:Y:S01]  /*5f80*/  HMMA.16816.F32 R128, R4, R10, R128 ;  /* 0x0000000a0480723c */ /* 0x000fe20000001880 */
[----:B------:R-:W4:Y:S06]  /*5f90*/  LDSM.16.MT88.4 R8, [R240+0x1900] ;  /* 0x00190000f008783b */ /* 0x000f2c0000004200 */
[----:B------:R-:W-:Y:S01]  /*5fa0*/  F2FP.PACK_AB R4, R196, R198 ;  /* 0x000000c6c404723e */ /* 0x000fe200000000ff */
[----:B------:R-:W-:Y:S01]  /*5fb0*/  FADD.FTZ R198, R198, R39 ;  /* 0x00000027c6c67221 */ /* 0x000fe20000010000 */
[----:B------:R-:W-:-:S02]  /*5fc0*/  F2FP.PACK_AB R6, R193, R195 ;  /* 0x000000c3c106723e */ /* 0x000fc400000000ff */
[----:B------:R-:W-:Y:S01]  /*5fd0*/  F2FP.PACK_AB R5, R194, R197 ;  /* 0x000000c5c205723e */ /* 0x000fe200000000ff */
[----:B------:R-:W-:Y:S01]  /*5fe0*/  FADD.FTZ R198, R196, R198 ;  /* 0x000000c6c4c67221 */ /* 0x000fe20000010000 */
[----:B------:R-:W-:Y:S01]  /*5ff0*/  F2FP.PACK_AB R7, R199, R200 ;  /* 0x000000c8c707723e */ /* 0x000fe200000000ff */
[----:B------:R-:W-:Y:S02]  /*6000*/  FADD.FTZ R197, R197, R37 ;  /* 0x00000025c5c57221 */ /* 0x000fe40000010000 */
[----:B------:R-:W-:Y:S02]  /*6010*/  FADD.FTZ R195, R195, R198 ;  /* 0x000000c6c3c37221 */ /* 0x000fe40000010000 */
[----:B------:R-:W-:Y:S02]  /*6020*/  FADD.FTZ R197, R194, R197 ;  /* 0x000000c5c2c57221 */ /* 0x000fe40000010000 */
[----:B-1----:R-:W-:Y:S01]  /*6030*/  HMMA.16816.F32 R160, R4, R12, R160 ;  /* 0x0000000c04a0723c */ /* 0x002fe200000018a0 */
[----:B------:R-:W-:-:S02]  /*6040*/  FADD.FTZ R195, R193, R195 ;  /* 0x000000c3c1c37221 */ /* 0x000fc40000010000 */
[----:B------:R-:W-:-:S04]  /*6050*/  FADD.FTZ R200, R200, R197 ;  /* 0x000000c5c8c87221 */ /* 0x000fc80000010000 */
[----:B------:R-:W-:Y:S01]  /*6060*/  FADD.FTZ R200, R199, R200 ;  /* 0x000000c8c7c87221 */ /* 0x000fe20000010000 */
        /* <DEDUP_REMOVED lines=40> */
[----:B------:R-:W-:Y:S07]  /*62f0*/  LDSM.16.MT88.4 R20, [R240+0x2100] ;  /* 0x00210000f014783b */ /* 0x000fee0000004200 */
[C---:B---3--:R-:W-:Y:S08]  /*6300*/  HMMA.16816.F32 R108, R4.reuse, R16, R108 ;  /* 0x00000010046c723c */ /* 0x048ff0000000186c */
[C---:B------:R-:W-:Y:S01]  /*6310*/  HMMA.16816.F32 R112, R4.reuse, R18, R112 ;  /* 0x000000120470723c */ /* 0x040fe20000001870 */
[----:B------:R-:W2:Y:S07]  /*6320*/  LDSM.16.MT88.4 R16, [R247+0x2100] ;  /* 0x00210000f710783b */ /* 0x000eae0000004200 */
[C---:B----4-:R-:W-:Y:S08]  /*6330*/  HMMA.16816.F32 R124, R4.reuse, R8, R124 ;  /* 0x00000008047c723c */ /* 0x050ff0000000187c */
[----:B------:R-:W-:Y:S01]  /*6340*/  HMMA.16816.F32 R128, R4, R10, R128 ;  /* 0x0000000a0480723c */ /* 0x000fe20000001880 */
[----:B------:R-:W3:Y:S06]  /*6350*/  LDSM.16.MT88.4 R8, [R241+0x2100] ;  /* 0x00210000f108783b */ /* 0x000eec0000004200 */
        /* <DEDUP_REMOVED lines=11> */
[----:B------:R-:W-:Y:S02]  /*6410*/  FADD.FTZ R204, R204, R208 ;  /* 0x000000d0cccc7221 */ /* 0x000fe40000010000 */
[----:B------:R-:W-:Y:S02]  /*6420*/  FADD.FTZ R203, R191, R203 ;  /* 0x000000cbbfcb7221 */ /* 0x000fe40000010000 */
[----:B------:R-:W-:Y:S01]  /*6430*/  FADD.FTZ R204, R201, R204 ;  /* 0x000000ccc9cc7221 */ /* 0x000fe20000010000 */
[----:B------:R-:W-:Y:S01]  /*6440*/  HMMA.16816.F32 R164, R4, R14, R164 ;  /* 0x0000000e04a4723c */ /* 0x000fe200000018a4 */
[----:B------:R-:W1:Y:S01]  /*6450*/  LDSM.16.MT88.4 R12, [R242+0x5100] ;  /* 0x00510000f20c783b */ /* 0x000e620000004200 */
[----:B------:R-:W-:Y:S02]  /*6460*/  FADD.FTZ R203, R190, R203 ;  /* 0x000000cbbecb7221 */ /* 0x000fe40000010000 */
[----:B------:R-:W-:Y:S02]  /*6470*/  FADD.FTZ R204, R187, R204 ;  /* 0x000000ccbbcc7221 */ /* 0x000fe40000010000 */
[----:B------:R-:W-:-:S02]  /*6480*/  FADD.FTZ R203, R189, R203 ;  /* 0x000000cbbdcb7221 */ /* 0x000fc40000010000 */
[----:B--2---:R-:W-:Y:S01]  /*6490*/  HMMA.16816.F32 R176, R4, R16, R176 ;  /* 0x0000001004b0723c */ /* 0x004fe200000018b0 */
[----:B------:R-:W-:Y:S02]  /*64a0*/  FADD.FTZ R204, R186, R204 ;  /* 0x000000ccbacc7221 */ /* 0x000fe40000010000 */
[----:B------:R-:W-:Y:S02]  /*64b0*/  FADD.FTZ R3, R188, R203 ;  /* 0x000000cbbc037221 */ /* 0x000fe40000010000 */
[----:B------:R-:W-:-:S03]  /*64c0*/  FADD.FTZ R204, R192, R204 ;  /* 0x000000ccc0cc7221 */ /* 0x000fc60000010000 */
[----:B------:R-:W-:Y:S01]  /*64d0*/  HMMA.16816.F32 R172, R4, R18, R172 ;  /* 0x0000001204ac723c */ /* 0x000fe200000018ac */
[----:B------:R-:W2:Y:S01]  /*64e0*/  LDSM.16.MT88.4 R16, [R247+0x5100] ;  /* 0x00510000f710783b */ /* 0x000ea20000004200 */
[----:B------:R-:W-:-:S03]  /*64f0*/  FADD.FTZ R183, R209, R204 ;  /* 0x000000ccd1b77221 */ /* 0x000fc60000010000 */
[----:B------:R-:W-:Y:S03]  /*6500*/  STL [R1+0x2c], R3 ;  /* 0x00002c0301007387 */ /* 0x000fe60000100800 */
[C---:B---3--:R-:W-:Y:S08]  /*6510*/  HMMA.16816.F32 R160, R4.reuse, R8, R160 ;  /* 0x0000000804a0723c */ /* 0x048ff000000018a0 */
[C---:B------:R-:W-:Y:S01]  /*6520*/  HMMA.16816.F32 R156, R4.reuse, R10, R156 ;  /* 0x0000000a049c723c */ /* 0x040fe2000000189c */
[----:B------:R-:W3:Y:S07]  /*6530*/  LDSM.16.MT88.4 R8, [R241+0x5100] ;  /* 0x00510000f108783b */ /* 0x000eee0000004200 */
        /* <DEDUP_REMOVED lines=22> */
[C---:B-1----:R-:W-:Y:S08]  /*66a0*/  HMMA.16816.F32 R108, R4.reuse, R12, R108 ;  /* 0x0000000c046c723c */ /* 0x042ff0000000186c */
[C---:B------:R-:W-:Y:S01]  /*66b0*/  HMMA.16816.F32 R112, R4.reuse, R14, R112 ;  /* 0x0000000e0470723c */ /* 0x040fe20000001870 */
[----:B------:R-:W1:Y:S07]  /*66c0*/  LDSM.16.MT88.4 R12, [R240+0xb100] ;  /* 0x00b10000f00c783b */ /* 0x000e6e0000004200 */
[C---:B------:R-:W-:Y:S01]  /*66d0*/  HMMA.16816.F32 R64, R4.reuse, R22, R64 ;  /* 0x000000160440723c */ /* 0x040fe20000001840 */
[----:B------:R-:W4:Y:S07]  /*66e0*/  LDSM.16.MT88.4 R20, [R240+0x8100] ;  /* 0x00810000f014783b */ /* 0x000f2e0000004200 */
[C---:B--2---:R-:W-:Y:S08]  /*66f0*/  HMMA.16816.F32 R100, R4.reuse, R16, R100 ;  /* 0x000000100464723c */ /* 0x044ff00000001864 */
[C---:B------:R-:W-:Y:S01]  /*6700*/  HMMA.16816.F32 R104, R4.reuse, R18, R104 ;  /* 0x000000120468723c */ /* 0x040fe20000001868 */
[----:B------:R-:W-:Y:S07]  /*6710*/  LDSM.16.MT88.4 R16, [R247+0x5900] ;  /* 0x00590000f710783b */ /* 0x000fee0000004200 */
[C---:B---3--:R-:W-:Y:S08]  /*6720*/  HMMA.16816.F32 R116, R4.reuse, R8, R116 ;  /* 0x000000080474723c */ /* 0x048ff00000001874 */
[C---:B------:R-:W-:Y:S01]  /*6730*/  HMMA.16816.F32 R120, R4.reuse, R10, R120 ;  /* 0x0000000a0478723c */ /* 0x040fe20000001878 */
[----:B------:R-:W2:Y:S07]  /*6740*/  LDSM.16.MT88.4 R8, [R242+0x2900] ;  /* 0x00290000f208783b */ /* 0x000eae0000004200 */
[C---:B-1----:R-:W-:Y:S08]  /*6750*/  HMMA.16816.F32 R124, R4.reuse, R12, R124 ;  /* 0x0000000c047c723c */ /* 0x042ff0000000187c */
[C---:B------:R-:W-:Y:S01]  /*6760*/  HMMA.16816.F32 R128, R4.reuse, R14, R128 ;  /* 0x0000000e0480723c */ /* 0x040fe20000001880 */
[----:B------:R-:W1:Y:S07]  /*6770*/  LDSM.16.MT88.4 R12, [R247+0x2900] ;  /* 0x00290000f70c783b */ /* 0x000e6e0000004200 */
[C---:B----4-:R-:W-:Y:S08]  /*6780*/  HMMA.16816.F32 R92, R4.reuse, R20, R92 ;  /* 0x00000014045c723c */ /* 0x050ff0000000185c */
[----:B------:R-:W-:Y:S01]  /*6790*/  HMMA.16816.F32 R96, R4, R22, R96 ;  /* 0x000000160460723c */ /* 0x000fe20000001860 */
[----:B------:R-:W-:Y:S06]  /*67a0*/  LDSM.16.MT88.4 R20, [R240+0x2900] ;  /* 0x00290000f014783b */ /* 0x000fec0000004200 */
[----:B------:R-:W-:-:S02]  /*67b0*/  F2FP.PACK_AB R4, R190, R191 ;  /* 0x000000bfbe04723e */ /* 0x000fc400000000ff */
[----:B------:R-:W-:Y:S02]  /*67c0*/  F2FP.PACK_AB R6, R188, R189 ;  /* 0x000000bdbc06723e */ /* 0x000fe400000000ff */
[----:B------:R-:W-:Y:S02]  /*67d0*/  F2FP.PACK_AB R5, R186, R187 ;  /* 0x000000bbba05723e */ /* 0x000fe400000000ff */
[----:B------:R-:W-:-:S07]  /*67e0*/  F2FP.PACK_AB R7, R209, R192 ;  /* 0x000000c0d107723e */ /* 0x000fce00000000ff */
[C---:B--2---:R-:W-:Y:S08]  /*67f0*/  HMMA.16816.F32 R168, R4.reuse, R8, R168 ;  /* 0x0000000804a8723c */ /* 0x044ff000000018a8 */
[C---:B-1----:R-:W-:Y:S08]  /*6800*/  HMMA.16816.F32 R176, R4.reuse, R12, R176 ;  /* 0x0000000c04b0723c */ /* 0x042ff000000018b0 */
[C---:B------:R-:W-:Y:S01]  /*6810*/  HMMA.16816.F32 R172, R4.reuse, R14, R172 ;  /* 0x0000000e04ac723c */ /* 0x040fe200000018ac */
[----:B------:R-:W1:Y:S07]  /*6820*/  LDSM.16.MT88.4 R12, [R242+0x5900] ;  /* 0x00590000f20c783b */ /* 0x000e6e0000004200 */
[C---:B------:R-:W-:Y:S01]  /*6830*/  HMMA.16816.F32 R164, R4.reuse, R10, R164 ;  /* 0x0000000a04a4723c */ /* 0x040fe200000018a4 */
[----:B------:R-:W2:Y:S07]  /*6840*/  LDSM.16.MT88.4 R8, [R241+0x5900] ;  /* 0x00590000f108783b */ /* 0x000eae0000004200 */
[C---:B------:R-:W-:Y:S08]  /*6850*/  HMMA.16816.F32 R144, R4.reuse, R16, R144 ;  /* 0x000000100490723c */ /* 0x040ff00000001890 */
[C---:B------:R-:W-:Y:S01]  /*6860*/  HMMA.16816.F32 R140, R4.reuse, R18, R140 ;  /* 0x00000012048c723c */ /* 0x040fe2000000188c */
[----:B------:R-:W3:Y:S07]  /*6870*/  LDSM.16.MT88.4 R16, [R242+0x8900] ;  /* 0x00890000f210783b */ /* 0x000eee0000004200 */
[C---:B------:R-:W-:Y:S08]  /*6880*/  HMMA.16816.F32 R160, R4.reuse, R24, R160 ;  /* 0x0000001804a0723c */ /* 0x040ff000000018a0 */
[C---:B------:R-:W-:Y:S01]  /*6890*/  HMMA.16816.F32 R156, R4.reuse, R26, R156 ;  /* 0x0000001a049c723c */ /* 0x040fe2000000189c */
[----:B------:R-:W-:Y:S07]  /*68a0*/  LDSM.16.MT88.4 R24, [R240+0x5900] ;  /* 0x00590000f018783b */ /* 0x000fee0000004200 */
        /* <DEDUP_REMOVED lines=22> */
[C---:B------:R-:W-:Y:S08]  /*6a10*/  HMMA.16816.F32 R64, R4.reuse, R26, R64 ;  /* 0x0000001a0440723c */ /* 0x040ff00000001840 */
[C---:B----4-:R-:W-:Y:S08]  /*6a20*/  HMMA.16816.F32 R68, R4.reuse, R20, R68 ;  /* 0x000000140444723c */ /* 0x050ff00000001844 */
[C---:B------:R-:W-:Y:S08]  /*6a30*/  HMMA.16816.F32 R72, R4.reuse, R22, R72 ;  /* 0x000000160448723c */ /* 0x040ff00000001848 */
[C---:B-1----:R-:W-:Y:S08]  /*6a40*/  HMMA.16816.F32 R108, R4.reuse, R12, R108 ;  /* 0x0000000c046c723c */ /* 0x042ff0000000186c */
[C---:B------:R-:W-:Y:S08]  /*6a50*/  HMMA.16816.F32 R112, R4.reuse, R14, R112 ;  /* 0x0000000e0470723c */ /* 0x040ff00000001870 */
[C---:B--2---:R-:W-:Y:S08]  /*6a60*/  HMMA.16816.F32 R116, R4.reuse, R8, R116 ;  /* 0x000000080474723c */ /* 0x044ff00000001874 */
[C---:B------:R-:W-:Y:S08]  /*6a70*/  HMMA.16816.F32 R120, R4.reuse, R10, R120 ;  /* 0x0000000a0478723c */ /* 0x040ff00000001878 */
[C---:B---3--:R-:W-:Y:S08]  /*6a80*/  HMMA.16816.F32 R124, R4.reuse, R16, R124 ;  /* 0x00000010047c723c */ /* 0x048ff0000000187c */
[----:B------:R-:W-:Y:S01]  /*6a90*/  HMMA.16816.F32 R128, R4, R18, R128 ;  /* 0x000000120480723c */ /* 0x000fe20000001880 */
[----:B------:R-:W-:Y:S07]  /*6aa0*/  @!P0 BRA `(.L_x_1543) ;  /* 0x000051f000008947 */ /* 0x000fee0003800000 */
[C---:B------:R-:W-:Y:S01]  /*6ab0*/  SHF.L.U64.HI R4, R33.reuse, 0x1, R35 ;  /* 0x0000000121047819 */ /* 0x040fe20000010223 */
[----:B------:R-:W-:Y:S01]  /*6ac0*/  IMAD.SHL.U32 R3, R33, 0x2, RZ ;  /* 0x0000000221037824 */ /* 0x000fe200078e00ff */
[----:B------:R-:W-:-:S02]  /*6ad0*/  SHF.L.U64.HI R5, R31, 0x1, R34 ;  /* 0x000000011f057819 */ /* 0x000fc40000010222 */
[----:B------:R-:W-:Y:S01]  /*6ae0*/  MOV R180, R2 ;  /* 0x0000000200b47202 */ /* 0x000fe20000000f00 */
[----:B------:R1:W-:Y:S01]  /*6af0*/  STL [R1+0x28], R4 ;  /* 0x0000280401007387 */ /* 0x0003e20000100800 */
[----:B------:R-:W-:-:S03]  /*6b00*/  SHF.L.U64.HI R2, R28, 0x1, R30 ;  /* 0x000000011c027819 */ /* 0x000fc6000001021e */
[----:B------:R2:W-:Y:S04]  /*6b10*/  STL [R1+0x24], R3 ;  /* 0x0000240301007387 */ /* 0x0005e80000100800 */
[----:B------:R-:W-:Y:S01]  /*6b20*/  STL [R1+0x20], R5 ;  /* 0x0000200501007387 */ /* 0x000fe20000100800 */
[----:B-1----:R-:W-:Y:S02]  /*6b30*/  IMAD.SHL.U32 R4, R31, 0x2, RZ ;  /* 0x000000021f047824 */ /* 0x002fe400078e00ff */
[----:B--2---:R-:W-:Y:S01]  /*6b40*/  IMAD.MOV.U32 R3, RZ, RZ, R0 ;  /* 0x000000ffff037224 */ /* 0x004fe200078e0000 */
[C---:B------:R-:W-:Y:S02]  /*6b50*/  SHF.L.U64.HI R0, R29.reuse, 0x1, R32 ;  /* 0x000000011d007819 */ /* 0x040fe40000010220 */
[----:B------:R1:W-:Y:S04]  /*6b60*/  STL [R1+0x1c], R4 ;  /* 0x00001c0401007387 */ /* 0x0003e80000100800 */
[----:B------:R2:W-:Y:S01]  /*6b70*/  STL [R1+0x18], R0 ;  /* 0x0000180001007387 */ /* 0x0005e20000100800 */
[----:B-1----:R-:W-:Y:S01]  /*6b80*/  IMAD.SHL.U32 R4, R29, 0x2, RZ ;  /* 0x000000021d047824 */ /* 0x002fe200078e00ff */
[----:B--2---:R-:W-:-:S04]  /*6b90*/  SHF.L.U32 R0, R28, 0x1, RZ ;  /* 0x000000011c007819 */ /* 0x004fc800000006ff */
[----:B------:R1:W-:Y:S04]  /*6ba0*/  STL [R1+0x14], R4 ;  /* 0x0000140401007387 */ /* 0x0003e80000100800 */
[----:B------:R1:W-:Y:S04]  /*6bb0*/  STL [R1+0xc], R0 ;  /* 0x00000c0001007387 */ /* 0x0003e80000100800 */
[----:B------:R1:W-:Y:S01]  /*6bc0*/  STL [R1+0x10], R2 ;  /* 0x0000100201007387 */ /* 0x0003e20000100800 */
[----:B------:R-:W-:Y:S05]  /*6bd0*/  BRA `(.L_x_1544) ;  /* 0x0000052000007947 */ /* 0x000fea0003800000 */
.L_x_1546:
[----:B------:R-:W2:Y:S01]  /*6be0*/  LDL R2, [R1+0x8] ;  /* 0x0000080001027983 */ /* 0x000ea20000100800 */
[----:B------:R-:W-:Y:S01]  /*6bf0*/  UIMAD UR5, UR6, 0x60, UR9 ;  /* 0x00000060060578a4 */ /* 0x000fe2000f8e0209 */
[----:B------:R-:W-:Y:S01]  /*6c00*/  ISETP.NE.AND P6, PT, R252, 0x1, PT ;  /* 0x00000001fc00780c */ /* 0x000fe20003fc5270 */
[----:B------:R-:W-:Y:S01]  /*6c10*/  IMAD.MOV.U32 R7, RZ, RZ, RZ ;  /* 0x000000ffff077224 */ /* 0x000fe200078e00ff */
[----:B------:R-:W3:Y:S03]  /*6c20*/  LDL R20, [R1+0x24] ;  /* 0x0000240001147983 */ /* 0x000ee60000100800 */
[----:B------:R-:W-:Y:S01]  /*6c30*/  IMAD.U32 R0, RZ, RZ, UR5 ;  /* 0x00000005ff007e24 */ /* 0x000fe2000f8e00ff */
[----:B------:R-:W4:Y:S04]  /*6c40*/  LDL R36, [R1+0x28] ;  /* 0x0000280001247983 */ /* 0x000f280000100800 */
        /* <DEDUP_REMOVED lines=13> */
[----:B------:R-:W-:Y:S03]  /*6d20*/  @!P5 LEA R4, P0, R6, c[0x0][0x2a0], 0x2 ;  /* 0x0000a8000604da11 */ /* 0x000fe600078010ff */
        /* <DEDUP_REMOVED lines=9> */
[----:B--2---:R-:W-:Y:S01]  /*6dc0*/  STL [R1], R7 ;  /* 0x0000000701007387 */ /* 0x004fe20000100800 */
[----:B------:R-:W-:Y:S02]  /*6dd0*/  SHF.R.S32.HI R0, RZ, 0x1f, R7 ;  /* 0x0000001fff007819 */ /* 0x000fe40000011407 */
[C---:B------:R-:W-:Y:S04]  /*6de0*/  IMAD.WIDE.U32 R4, R7.reuse, c[0x0][0x1f0], R4 ;  /* 0x00007c0007047a25 */ /* 0x040fe800078e0004 */
        /* <DEDUP_REMOVED lines=9> */
[----:B------:R-:W2:Y:S04]  /*6e80*/  SHFL.IDX PT, R5, R0, 0x1, 0x181f ;  /* 0x00381f0000057f89 */ /* 0x000ea800000e0000 */
[----:B------:R-:W1:Y:S04]  /*6e90*/  SHFL.IDX PT, R2, R2, 0x2, 0x181f ;  /* 0x00581f0002027f89 */ /* 0x000e6800000e0000 */
[----:B------:R-:W1:Y:S01]  /*6ea0*/  SHFL.IDX PT, R0, R0, 0x2, 0x181f ;  /* 0x00581f0000007f89 */ /* 0x000e6200000e0000 */
[CC--:B---3--:R-:W-:Y:S05]  /*6eb0*/  IADD3 R12, P0, R6.reuse, R20.reuse, RZ ;  /* 0x00000014060c7210 */ /* 0x0c8fea0007f1e0ff */
[C---:B----4-:R-:W-:Y:S01]  /*6ec0*/  IMAD.X R13, R7.reuse, 0x1, R36, P0 ;  /* 0x00000001070d7824 */ /* 0x050fe200000e0624 */
[C---:B-----5:R-:W-:Y:S04]  /*6ed0*/  IADD3 R10, P0, R6.reuse, R35, RZ ;  /* 0x00000023060a7210 */ /* 0x060fe80007f1e0ff */
[----:B------:R3:W-:Y:S01]  /*6ee0*/  LDGSTS.E.BYPASS.LTC128B.128 [R251+0xc100], [R12.64], !P4 ;  /* 0x0c1000000cfb7fae */ /* 0x0007e2000e101d4c */
[C---:B------:R-:W-:Y:S01]  /*6ef0*/  IMAD.X R11, R7.reuse, 0x1, R34, P0 ;  /* 0x00000001070b7824 */ /* 0x040fe200000e0622 */
[C---:B------:R-:W-:Y:S04]  /*6f00*/  IADD3 R8, P0, R6.reuse, R31, RZ ;  /* 0x0000001f06087210 */ /* 0x040fe80007f1e0ff */
[----:B------:R4:W-:Y:S01]  /*6f10*/  LDGSTS.E.BYPASS.LTC128B.128 [R251+0xf100], [R10.64], !P3 ;  /* 0x0f1000000afb7fae */ /* 0x0009e2000d901d4c */
[C---:B------:R-:W-:Y:S01]  /*6f20*/  IMAD.X R9, R7.reuse, 0x1, R30, P0 ;  /* 0x0000000107097824 */ /* 0x040fe200000e061e */
[----:B------:R-:W-:Y:S04]  /*6f30*/  IADD3 R6, P0, R6, R29, RZ ;  /* 0x0000001d06067210 */ /* 0x000fe80007f1e0ff */
[----:B------:R5:W-:Y:S01]  /*6f40*/  LDGSTS.E.BYPASS.LTC128B.128 [R251+0x12100], [R8.64], !P2 ;  /* 0x1210000008fb7fae */ /* 0x000be2000d101d4c */
[----:B------:R-:W-:Y:S01]  /*6f50*/  IMAD.X R7, R7, 0x1, R28, P0 ;  /* 0x0000000107077824 */ /* 0x000fe200000e061c */
[CC--:B-1----:R-:W-:Y:S04]  /*6f60*/  IADD3 R14, P0, R4.reuse, R20.reuse, RZ ;  /* 0x00000014040e7210 */ /* 0x0c2fe80007f1e0ff */
[----:B------:R1:W-:Y:S01]  /*6f70*/  LDGSTS.E.BYPASS.LTC128B.128 [R251+0x15100], [R6.64], !P1 ;  /* 0x1510000006fb7fae */ /* 0x0003e2000c901d4c */
[C---:B--2---:R-:W-:Y:S01]  /*6f80*/  IMAD.X R15, R5.reuse, 0x1, R36, P0 ;  /* 0x00000001050f7824 */ /* 0x044fe200000e0624 */
[C---:B------:R-:W-:Y:S04]  /*6f90*/  IADD3 R18, P0, R4.reuse, R35, RZ ;  /* 0x0000002304127210 */ /* 0x040fe80007f1e0ff */
        /* <DEDUP_REMOVED lines=8> */
[----:B------:R-:W-:Y:S04]  /*7020*/  IADD3 R20, P0, R2, R20, RZ ;  /* 0x0000001402147210 */ /* 0x000fe80007f1e0ff */
[----:B------:R3:W-:Y:S01]  /*7030*/  LDGSTS.E.BYPASS.LTC128B.128 [R251+0x16100], [R4.64], !P1 ;  /* 0x1610000004fb7fae */ /* 0x0007e2000c901d4c */
[----:B------:R-:W-:Y:S01]  /*7040*/  IMAD.X R21, R0, 0x1, R36, P0 ;  /* 0x0000000100157824 */ /* 0x000fe200000e0624 */
[----:B----4-:R-:W-:Y:S04]  /*7050*/  IADD3 R10, P0, R2, R35, RZ ;  /* 0x00000023020a7210 */ /* 0x010fe80007f1e0ff */
[----:B------:R3:W-:Y:S01]  /*7060*/  LDGSTS.E.BYPASS.LTC128B.128 [R251+0xe100], [R20.64], !P4 ;  /* 0x0e10000014fb7fae */ /* 0x0007e2000e101d4c */
[----:B------:R-:W-:Y:S01]  /*7070*/  IMAD.X R11, R0, 0x1, R34, P0 ;  /* 0x00000001000b7824 */ /* 0x000fe200000e0622 */
[----:B-1----:R-:W-:Y:S04]  /*7080*/  IADD3 R6, P0, R2, R31, RZ ;  /* 0x0000001f02067210 */ /* 0x002fe80007f1e0ff */
[----:B------:R3:W-:Y:S01]  /*7090*/  LDGSTS.E.BYPASS.LTC128B.128 [R251+0x11100], [R10.64], !P3 ;  /* 0x111000000afb7fae */ /* 0x0007e2000d901d4c */
[----:B------:R-:W-:Y:S01]  /*70a0*/  IMAD.X R7, R0, 0x1, R30, P0 ;  /* 0x0000000100077824 */ /* 0x000fe200000e061e */
[----:B-----5:R-:W-:Y:S04]  /*70b0*/  IADD3 R8, P0, R2, R29, RZ ;  /* 0x0000001d02087210 */ /* 0x020fe80007f1e0ff */
[----:B------:R3:W-:Y:S01]  /*70c0*/  LDGSTS.E.BYPASS.LTC128B.128 [R251+0x14100], [R6.64], !P2 ;  /* 0x1410000006fb7fae */ /* 0x0007e2000d101d4c */
[----:B------:R-:W-:Y:S05]  /*70d0*/  IMAD.X R9, R0, 0x1, R28, P0 ;  /* 0x0000000100097824 */ /* 0x000fea00000e061c */
[----:B------:R3:W-:Y:S01]  /*70e0*/  LDGSTS.E.BYPASS.LTC128B.128 [R251+0x17100], [R8.64], !P1 ;  /* 0x1710000008fb7fae */ /* 0x0007e2000c901d4c */
[----:B------:R-:W-:-:S05]  /*70f0*/  BRA `(.L_x_1545) ;  /* 0x00001ec000007947 */ /* 0x000fca0003800000 */
.L_x_1544:
[----:B-1----:R-:W2:Y:S01]  /*7100*/  LDL R2, [R1+0x4] ;  /* 0x0000040001027983 */ /* 0x002ea20000100800 */
[----:B------:R-:W-:Y:S04]  /*7110*/  DEPBAR.LE SB0, 0x0 ;  /* 0x000080000000791a */ /* 0x000fe80000000000 */
[----:B------:R-:W3:Y:S01]  /*7120*/  LDL R6, [R1] ;  /* 0x0000000001067983 */ /* 0x000ee20000100800 */
[----:B------:R-:W-:Y:S01]  /*7130*/  IADD3 R181, R251, 0x100, RZ ;  /* 0x00000100fbb57810 */ /* 0x000fe20007ffe0ff */
[----:B------:R-:W-:Y:S03]  /*7140*/  UISETP.GT.AND UP0, UPT, UR6, UR8, UPT ;  /* 0x000000080600728c */ /* 0x000fe6000bf04270 */
[----:B------:R1:W-:Y:S05]  /*7150*/  STL [R1+0x58], R55 ;  /* 0x0000583701007387 */ /* 0x0003ea0000100800 */
[----:B------:R4:W-:Y:S05]  /*7160*/  STL [R1+0x54], R54 ;  /* 0x0000543601007387 */ /* 0x0009ea0000100800 */
[----:B------:R4:W-:Y:S05]  /*7170*/  STL [R1+0x50], R53 ;  /* 0x0000503501007387 */ /* 0x0009ea0000100800 */
[----:B------:R4:W-:Y:S05]  /*7180*/  STL [R1+0x4c], R52 ;  /* 0x00004c3401007387 */ /* 0x0009ea0000100800 */
[----:B------:R4:W-:Y:S05]  /*7190*/  STL [R1+0x48], R3 ;  /* 0x0000480301007387 */ /* 0x0009ea0000100800 */
[----:B-1----:R-:W3:Y:S05]  /*71a0*/  LDL R55, [R1+0x24] ;  /* 0x0000240001377983 */ /* 0x002eea0000100800 */
[----:B----4-:R-:W4:Y:S05]  /*71b0*/  LDL R54, [R1+0x28] ;  /* 0x0000280001367983 */ /* 0x010f2a0000100800 */
[----:B------:R-:W4:Y:S05]  /*71c0*/  LDL R29, [R1+0x1c] ;  /* 0x00001c00011d7983 */ /* 0x000f2a0000100800 */
[----:B------:R-:W4:Y:S05]  /*71d0*/  LDL R53, [R1+0x20] ;  /* 0x0000200001357983 */ /* 0x000f2a0000100800 */
[----:B------:R-:W4:Y:S05]  /*71e0*/  LDL R52, [R1+0x14] ;  /* 0x0000140001347983 */ /* 0x000f2a0000100800 */
[----:B------:R-:W4:Y:S05]  /*71f0*/  LDL R3, [R1+0x18] ;  /* 0x0000180001037983 */ /* 0x000f2a0000100800 */
[----:B------:R-:W4:Y:S05]  /*7200*/  LDL R252, [R1+0xc] ;  /* 0x00000c0001fc7983 */ /* 0x000f2a0000100800 */
[----:B------:R-:W4:Y:S05]  /*7210*/  LDL R182, [R1+0x10] ;  /* 0x0000100001b67983 */ /* 0x000f2a0000100800 */
[----:B------:R-:W-:Y:S06]  /*7220*/  BAR.SYNC.DEFER_BLOCKING 0x0 ;  /* 0x0000000000007b1d */ /* 0x000fec0000010000 */
[----:B------:R-:W-:Y:S05]  /*7230*/  LDSM.16.M88.4 R48, [R250+0x18100] ;  /* 0x01810000fa30783b */ /* 0x000fea0000000200 */
[----:B------:R-:W1:Y:S05]  /*7240*/  LDSM.16.M88.4 R8, [R249+0xc100] ;  /* 0x00c10000f908783b */ /* 0x000e6a0000000200 */
[----:B------:R-:W1:Y:S05]  /*7250*/  LDSM.16.M88.4 R16, [R249+0xc900] ;  /* 0x00c90000f910783b */ /* 0x000e6a0000000200 */
[----:B------:R-:W-:Y:S05]  /*7260*/  LDSM.16.M88.4 R24, [R249+0xd100] ;  /* 0x00d10000f918783b */ /* 0x000fea0000000200 */
[----:B------:R-:W-:Y:S05]  /*7270*/  LDSM.16.M88.4 R32, [R249+0xd900] ;  /* 0x00d90000f920783b */ /* 0x000fea0000000200 */
[----:B------:R-:W-:Y:S05]  /*7280*/  LDSM.16.M88.4 R40, [R249+0xe100] ;  /* 0x00e10000f928783b */ /* 0x000fea0000000200 */
[----:B------:R-:W-:Y:S05]  /*7290*/  LDSM.16.M88.4 R184, [R249+0xe900] ;  /* 0x00e90000f9b8783b */ /* 0x000fea0000000200 */
[----:B------:R-:W-:Y:S05]  /*72a0*/  LDSM.16.M88.4 R188, [R246+0x18100] ;  /* 0x01810000f6bc783b */ /* 0x000fea0000000200 */
[----:B------:R-:W-:Y:S05]  /*72b0*/  LDSM.16.M88.4 R192, [R248] ;  /* 0x00000000f8c0783b */ /* 0x000fea0000000200 */
[----:B------:R-:W-:Y:S05]  /*72c0*/  LDSM.16.M88.4 R196, [R239] ;  /* 0x00000000efc4783b */ /* 0x000fea0000000200 */
[----:B------:R-:W-:Y:S05]  /*72d0*/  LDSM.16.M88.4 R200, [R238] ;  /* 0x00000000eec8783b */ /* 0x000fea0000000200 */
[----:B------:R-:W-:Y:S05]  /*72e0*/  LDSM.16.M88.4 R204, [R237] ;  /* 0x00000000edcc783b */ /* 0x000fea0000000200 */
[----:B------:R-:W-:Y:S05]  /*72f0*/  LDSM.16.M88.4 R208, [R236] ;  /* 0x00000000ecd0783b */ /* 0x000fea0000000200 */
[----:B------:R-:W-:Y:S01]  /*7300*/  LDSM.16.M88.4 R212, [R235] ;  /* 0x00000000ebd4783b */ /* 0x000fe20000000200 */
[----:B--2---:R-:W-:Y:S01]  /*7310*/  SHF.R.S32.HI R0, RZ, 0x1f, R2 ;  /* 0x0000001fff007819 */ /* 0x004fe20000011402 */
[----:B------:R-:W-:Y:S04]  /*7320*/  IMAD.WIDE.U32 R4, R2, c[0x0][0x208], RZ ;  /* 0x0000820002047a25 */ /* 0x000fe800078e00ff */
[----:B------:R-:W-:Y:S04]  /*7330*/  IMAD R0, R0, c[0x0][0x208], RZ ;  /* 0x0000820000007a24 */ /* 0x000fe800078e02ff */
[----:B------:R-:W-:Y:S01]  /*7340*/  IMAD R0, R2, c[0x0][0x20c], R0 ;  /* 0x0000830002007a24 */ /* 0x000fe200078e0200 */
[----:B---3--:R-:W-:Y:S04]  /*7350*/  SHF.R.S32.HI R2, RZ, 0x1f, R6 ;  /* 0x0000001fff027819 */ /* 0x008fe80000011406 */
[----:B------:R-:W-:Y:S01]  /*7360*/  IADD3 R5, R5, R0, RZ ;  /* 0x0000000005057210 */ /* 0x000fe20007ffe0ff */
[----:B------:R-:W-:Y:S04]  /*7370*/  IMAD R2, R2, c[0x0][0x218], RZ ;  /* 0x0000860002027a24 */ /* 0x000fe800078e02ff */
[C---:B------:R-:W-:Y:S04]  /*7380*/  IMAD.WIDE.U32 R4, R6.reuse, c[0x0][0x218], R4 ;  /* 0x0000860006047a25 */ /* 0x040fe800078e0004 */
[----:B------:R-:W-:Y:S01]  /*7390*/  IMAD R2, R6, c[0x0][0x21c], R2 ;  /* 0x0000870006027a24 */ /* 0x000fe200078e0202 */
[----:B------:R-:W-:Y:S04]  /*73a0*/  IADD3 R0, P0, R4, UR22, RZ ;  /* 0x0000001604007c10 */ /* 0x000fe8000ff1e0ff */
[----:B------:R-:W-:Y:S02]  /*73b0*/  IADD3.X R4, R5, UR4, R2, P0, !PT ;  /* 0x0000000405047c10 */ /* 0x000fe400087fe402 */
[C---:B------:R-:W-:Y:S04]  /*73c0*/  LEA R2, P0, R0.reuse, c[0x0][0x1f8], 0x1 ;  /* 0x00007e0000027a11 */ /* 0x040fe800078008ff */
[----:B------:R-:W-:Y:S01]  /*73d0*/  LEA.HI.X R0, R0, c[0x0][0x1fc], R4, 0x1, P0 ;  /* 0x00007f0000007a11 */ /* 0x000fe200000f0c04 */
[----:B------:R-:W2:Y:S01]  /*73e0*/  SHFL.IDX PT, R44, R2, RZ, 0x181f ;  /* 0x00181fff022c7589 */ /* 0x000ea200000e0000 */
[C---:B-1----:R-:W-:Y:S04]  /*73f0*/  HMMA.16816.F32 R4, R48.reuse, R8, RZ ;  /* 0x000000083004723c */ /* 0x042fe800000018ff */
[----:B------:R-:W4:Y:S04]  /*7400*/  SHFL.IDX PT, R20, R0, RZ, 0x181f ;  /* 0x00181fff00147589 */ /* 0x000f2800000e0000 */
[C---:B------:R-:W-:Y:S01]  /*7410*/  HMMA.16816.F32 R8, R48.reuse, R10, RZ ;  /* 0x0000000a3008723c */ /* 0x040fe200000018ff */
[----:B------:R-:W1:Y:S05]  /*7420*/  SHFL.IDX PT, R38, R2, 0x1, 0x181f ;  /* 0x00381f0002267f89 */ /* 0x000e6a00000e0000 */
[----:B------:R-:W3:Y:S02]  /*7430*/  SHFL.IDX PT, R28, R0, 0x1, 0x181f ;  /* 0x00381f00001c7f89 */ /* 0x000ee400000e0000 */
[C---:B------:R-:W-:Y:S03]  /*7440*/  HMMA.16816.F32 R12, R48.reuse, R16, RZ ;  /* 0x00000010300c723c */ /* 0x040fe600000018ff */
[----:B------:R-:W1:Y:S01]  /*7450*/  SHFL.IDX PT, R2, R2, 0x2, 0x181f ;  /* 0x00581f0002027f89 */ /* 0x000e6200000e0000 */
[----:B--2---:R-:W-:Y:S04]  /*7460*/  IADD3 R30, P0, R44, R55, RZ ;  /* 0x000000372c1e7210 */ /* 0x004fe80007f1e0ff */
[C---:B------:R-:W-:Y:S01]  /*7470*/  HMMA.16816.F32 R16, R48.reuse, R18, RZ ;  /* 0x000000123010723c */ /* 0x040fe200000018ff */
[----:B------:R-:W2:Y:S03]  /*7480*/  SHFL.IDX PT, R0, R0, 0x2, 0x181f ;  /* 0x00581f0000007f89 */ /* 0x000ea600000e0000 */
[----:B----4-:R-:W-:Y:S02]  /*7490*/  IADD3.X R31, R20, R54, RZ, P0, !PT ;  /* 0x00000036141f7210 */ /* 0x010fe400007fe4ff */
[----:B------:R-:W-:Y:S03]  /*74a0*/  IADD3 R22, P0, R44, R29, RZ ;  /* 0x0000001d2c167210 */ /* 0x000fe60007f1e0ff */
[----:B------:R4:W-:Y:S03]  /*74b0*/  LDGSTS.E.BYPASS.LTC128B.128 [R181], [R30.64], !P4 ;  /* 0x000000001eb57fae */ /* 0x0009e6000e101d4c */
[----:B------:R-:W-:Y:S02]  /*74c0*/  IADD3.X R23, R20, R53, RZ, P0, !PT ;  /* 0x0000003514177210 */ /* 0x000fe400007fe4ff */
[----:B------:R-:W-:Y:S03]  /*74d0*/  IADD3 R36, P0, R44, R52, RZ ;  /* 0x000000342c247210 */ /* 0x000fe60007f1e0ff */
[----:B------:R2:W-:Y:S01]  /*74e0*/  LDGSTS.E.BYPASS.LTC128B.128 [R181+0x3000], [R22.64], !P3 ;  /* 0x0300000016b57fae */ /* 0x0005e2000d901d4c */
[----:B------:R-:W-:Y:S02]  /*74f0*/  IADD3.X R37, R20, R3, RZ, P0, !PT ;  /* 0x0000000314257210 */ /* 0x000fe400007fe4ff */
[----:B------:R-:W-:Y:S03]  /*7500*/  IADD3 R44, P0, R44, R252, RZ ;  /* 0x000000fc2c2c7210 */ /* 0x000fe60007f1e0ff */
[----:B------:R2:W-:Y:S01]  /*7510*/  LDGSTS.E.BYPASS.LTC128B.128 [R181+0x6000], [R36.64], !P2 ;  /* 0x0600000024b57fae */ /* 0x0005e2000d101d4c */
[----:B------:R-:W-:Y:S02]  /*7520*/  IADD3.X R45, R20, R182, RZ, P0, !PT ;  /* 0x000000b6142d7210 */ /* 0x000fe400007fe4ff */
[----:B-1----:R-:W-:Y:S03]  /*7530*/  IADD3 R46, P0, R38, R55, RZ ;  /* 0x00000037262e7210 */ /* 0x002fe60007f1e0ff */
[----:B------:R1:W-:Y:S01]  /*7540*/  LDGSTS.E.BYPASS.LTC128B.128 [R181+0x9000], [R44.64], !P1 ;  /* 0x090000002cb57fae */ /* 0x0003e2000c901d4c */
[----:B---3--:R-:W-:Y:S05]  /*7550*/  IADD3.X R47, R28, R54, RZ, P0, !PT ;  /* 0x000000361c2f7210 */ /* 0x008fea00007fe4ff */
[----:B------:R3:W-:Y:S01]  /*7560*/  LDGSTS.E.BYPASS.LTC128B.128 [R181+0x1000], [R46.64], !P4 ;  /* 0x010000002eb57fae */ /* 0x0007e2000e101d4c */
[----:B----4-:R-:W-:Y:S04]  /*7570*/  IADD3 R30, P0, R38, R29, RZ ;  /* 0x0000001d261e7210 */ /* 0x010fe80007f1e0ff */
[----:B------:R-:W-:Y:S01]  /*7580*/  IADD3.X R31, R28, R53, RZ, P0, !PT ;  /* 0x000000351c1f7210 */ /* 0x000fe200007fe4ff */
[C---:B--2---:R-:W-:Y:S04]  /*7590*/  HMMA.16816.F32 R20, R48.reuse, R24, RZ ;  /* 0x000000183014723c */ /* 0x044fe800000018ff */
[----:B------:R2:W-:Y:S01]  /*75a0*/  LDGSTS.E.BYPASS.LTC128B.128 [R181+0x4000], [R30.64], !P3 ;  /* 0x040000001eb57fae */ /* 0x0005e2000d901d4c */
[----:B------:R-:W-:Y:S03]  /*75b0*/  IADD3 R36, P0, R38, R52, RZ ;  /* 0x0000003426247210 */ /* 0x000fe60007f1e0ff */
[C---:B------:R-:W-:Y:S01]  /*75c0*/  HMMA.16816.F32 R24, R48.reuse, R26, RZ ;  /* 0x0000001a3018723c */ /* 0x040fe200000018ff */
[----:B------:R-:W-:Y:S03]  /*75d0*/  IADD3.X R37, R28, R3, RZ, P0, !PT ;  /* 0x000000031c257210 */ /* 0x000fe600007fe4ff */
[----:B------:R-:W-:Y:S02]  /*75e0*/  IADD3 R38, P0, R38, R252, RZ ;  /* 0x000000fc26267210 */ /* 0x000fe40007f1e0ff */
[----:B------:R4:W-:Y:S02]  /*75f0*/  LDGSTS.E.BYPASS.LTC128B.128 [R181+0x7000], [R36.64], !P2 ;  /* 0x0700000024b57fae */ /* 0x0009e4000d101d4c */
[----:B------:R-:W-:Y:S04]  /*7600*/  IADD3.X R39, R28, R182, RZ, P0, !PT ;  /* 0x000000b61c277210 */ /* 0x000fe800007fe4ff */
[----:B-1----:R-:W-:Y:S02]  /*7610*/  IADD3 R44, P0, R2, R55, RZ ;  /* 0x00000037022c7210 */ /* 0x002fe40007f1e0ff */
[----:B------:R1:W5:Y:S02]  /*7620*/  LDL.LU R55, [R1+0x58] ;  /* 0x0000580001377983 */ /* 0x0003640000300800 */
[----:B------:R-:W-:Y:S03]  /*7630*/  IADD3.X R45, R0, R54, RZ, P0, !PT ;  /* 0x00000036002d7210 */ /* 0x000fe600007fe4ff */
[----:B------:R1:W-:Y:S05]  /*7640*/  LDGSTS.E.BYPASS.LTC128B.128 [R181+0xa000], [R38.64], !P1 ;  /* 0x0a00000026b57fae */ /* 0x0003ea000c901d4c */
[----:B------:R3:W-:Y:S05]  /*7650*/  LDGSTS.E.BYPASS.LTC128B.128 [R181+0x2000], [R44.64], !P4 ;  /* 0x020000002cb57fae */ /* 0x0007ea000e101d4c */
[----:B------:R3:W5:Y:S01]  /*7660*/  LDL.LU R54, [R1+0x54] ;  /* 0x0000540001367983 */ /* 0x0007620000300800 */
[----:B----4-:R-:W-:Y:S02]  /*7670*/  IADD3 R36, P0, R2, R29, RZ ;  /* 0x0000001d02247210 */ /* 0x010fe40007f1e0ff */
[C---:B--2---:R-:W-:Y:S02]  /*7680*/  HMMA.16816.F32 R28, R48.reuse, R32, RZ ;  /* 0x00000020301c723c */ /* 0x044fe400000018ff */
[----:B------:R-:W-:Y:S02]  /*7690*/  IADD3.X R37, R0, R53, RZ, P0, !PT ;  /* 0x0000003500257210 */ /* 0x000fe400007fe4ff */
[----:B------:R2:W5:Y:S04]  /*76a0*/  LDL.LU R53, [R1+0x50] ;  /* 0x0000500001357983 */ /* 0x0005680000300800 */
[C---:B------:R-:W-:Y:S01]  /*76b0*/  HMMA.16816.F32 R32, R48.reuse, R34, RZ ;  /* 0x000000223020723c */ /* 0x040fe200000018ff */
[----:B------:R4:W-:Y:S03]  /*76c0*/  LDGSTS.E.BYPASS.LTC128B.128 [R181+0x5000], [R36.64], !P3 ;  /* 0x0500000024b57fae */ /* 0x0009e6000d901d4c */
[----:B-1----:R-:W-:Y:S02]  /*76d0*/  IADD3 R38, P0, R2, R52, RZ ;  /* 0x0000003402267210 */ /* 0x002fe40007f1e0ff */
[----:B------:R2:W5:Y:S02]  /*76e0*/  LDL.LU R52, [R1+0x4c] ;  /* 0x00004c0001347983 */ /* 0x0005640000300800 */
[----:B------:R-:W-:Y:S03]  /*76f0*/  IADD3.X R39, R0, R3, RZ, P0, !PT ;  /* 0x0000000300277210 */ /* 0x000fe600007fe4ff */
[----:B------:R2:W5:Y:S01]  /*7700*/  LDL.LU R3, [R1+0x48] ;  /* 0x0000480001037983 */ /* 0x0005620000300800 */
[----:B---3--:R-:W-:Y:S02]  /*7710*/  IADD3 R44, P0, R2, R252, RZ ;  /* 0x000000fc022c7210 */ /* 0x008fe40007f1e0ff */
[----:B------:R-:W-:Y:S02]  /*7720*/  MOV R252, c[0x0][0x2b8] ;  /* 0x0000ae0000fc7a02 */ /* 0x000fe40000000f00 */
[----:B------:R4:W-:Y:S01]  /*7730*/  LDGSTS.E.BYPASS.LTC128B.128 [R181+0x8000], [R38.64], !P2 ;  /* 0x0800000026b57fae */ /* 0x0009e2000d101d4c */
[----:B------:R-:W-:Y:S02]  /*7740*/  IADD3.X R45, R0, R182, RZ, P0, !PT ;  /* 0x000000b6002d7210 */ /* 0x000fe400007fe4ff */
[----:B------:R-:W-:Y:S03]  /*7750*/  PLOP3.LUT P0, PT, PT, PT, UP0, 0x80, 0x0 ;  /* 0x000000000000781c */ /* 0x000fe60003f0f008 */
[----:B------:R1:W-:Y:S05]  /*7760*/  LDGSTS.E.BYPASS.LTC128B.128 [R181+0xb000], [R44.64], !P1 ;  /* 0x0b0000002cb57fae */ /* 0x0003ea000c901d4c */
[----:B------:R-:W0:Y:S01]  /*7770*/  LDGDEPBAR ;  /* 0x00000000000079af */ /* 0x000e220000000000 */
[C---:B----4-:R-:W-:Y:S08]  /*7780*/  HMMA.16816.F32 R36, R48.reuse, R40, RZ ;  /* 0x000000283024723c */ /* 0x050ff000000018ff */
[C---:B------:R-:W-:Y:S08]  /*7790*/  HMMA.16816.F32 R40, R48.reuse, R42, RZ ;  /* 0x0000002a3028723c */ /* 0x040ff000000018ff */
[C---:B-1----:R-:W-:Y:S08]  /*77a0*/  HMMA.16816.F32 R44, R48.reuse, R184, RZ ;  /* 0x000000b8302c723c */ /* 0x042ff000000018ff */
[----:B------:R-:W-:Y:S01]  /*77b0*/  HMMA.16816.F32 R48, R48, R186, RZ ;  /* 0x000000ba3030723c */ /* 0x000fe200000018ff */
[----:B------:R-:W-:Y:S07]  /*77c0*/  LDSM.16.M88.4 R184, [R245+0x18100] ;  /* 0x01810000f5b8783b */ /* 0x000fee0000000200 */
[C---:B------:R-:W-:Y:S08]  /*77d0*/  HMMA.16816.F32 R4, R188.reuse, R192, R4 ;  /* 0x000000c0bc04723c */ /* 0x040ff00000001804 */
[C---:B------:R-:W-:Y:S01]  /*77e0*/  HMMA.16816.F32 R8, R188.reuse, R194, R8 ;  /* 0x000000c2bc08723c */ /* 0x040fe20000001808 */
[----:B------:R-:W1:Y:S07]  /*77f0*/  LDSM.16.M88.4 R192, [R244+0xc100] ;  /* 0x00c10000f4c0783b */ /* 0x000e6e0000000200 */
[C---:B------:R-:W-:Y:S08]  /*7800*/  HMMA.16816.F32 R12, R188.reuse, R196, R12 ;  /* 0x000000c4bc0c723c */ /* 0x040ff0000000180c */
[C---:B------:R-:W-:Y:S01]  /*7810*/  HMMA.16816.F32 R16, R188.reuse, R198, R16 ;  /* 0x000000c6bc10723c */ /* 0x040fe20000001810 */
[----:B------:R-:W3:Y:S07]  /*7820*/  LDSM.16.M88.4 R196, [R244+0xc900] ;  /* 0x00c90000f4c4783b */ /* 0x000eee0000000200 */
[C---:B------:R-:W-:Y:S08]  /*7830*/  HMMA.16816.F32 R20, R188.reuse, R200, R20 ;  /* 0x000000c8bc14723c */ /* 0x040ff00000001814 */
[C---:B------:R-:W-:Y:S01]  /*7840*/  HMMA.16816.F32 R24, R188.reuse, R202, R24 ;  /* 0x000000cabc18723c */ /* 0x040fe20000001818 */
[----:B------:R-:W4:Y:S07]  /*7850*/  LDSM.16.M88.4 R200, [R244+0xd100] ;  /* 0x00d10000f4c8783b */ /* 0x000f2e0000000200 */
[C---:B------:R-:W-:Y:S08]  /*7860*/  HMMA.16816.F32 R28, R188.reuse, R204, R28 ;  /* 0x000000ccbc1c723c */ /* 0x040ff0000000181c */
[C---:B------:R-:W-:Y:S01]  /*7870*/  HMMA.16816.F32 R32, R188.reuse, R206, R32 ;  /* 0x000000cebc20723c */ /* 0x040fe20000001820 */
[----:B------:R-:W2:Y:S07]  /*7880*/  LDSM.16.M88.4 R204, [R244+0xd900] ;  /* 0x00d90000f4cc783b */ /* 0x000eae0000000200 */
[C---:B------:R-:W-:Y:S08]  /*7890*/  HMMA.16816.F32 R36, R188.reuse, R208, R36 ;  /* 0x000000d0bc24723c */ /* 0x040ff00000001824 */
[C---:B------:R-:W-:Y:S01]  /*78a0*/  HMMA.16816.F32 R40, R188.reuse, R210, R40 ;  /* 0x000000d2bc28723c */ /* 0x040fe20000001828 */
[----:B------:R-:W-:Y:S07]  /*78b0*/  LDSM.16.M88.4 R208, [R244+0xe900] ;  /* 0x00e90000f4d0783b */ /* 0x000fee0000000200 */
[C---:B------:R-:W-:Y:S08]  /*78c0*/  HMMA.16816.F32 R44, R188.reuse, R212, R44 ;  /* 0x000000d4bc2c723c */ /* 0x040ff0000000182c */
[----:B------:R-:W-:Y:S01]  /*78d0*/  HMMA.16816.F32 R48, R188, R214, R48 ;  /* 0x000000d6bc30723c */ /* 0x000fe20000001830 */
[----:B------:R-:W2:Y:S07]  /*78e0*/  LDSM.16.M88.4 R188, [R244+0xe100] ;  /* 0x00e10000f4bc783b */ /* 0x000eae0000000200 */
[C---:B-1----:R-:W-:Y:S08]  /*78f0*/  HMMA.16816.F32 R4, R184.reuse, R192, R4 ;  /* 0x000000c0b804723c */ /* 0x042ff00000001804 */
[C---:B------:R-:W-:Y:S01]  /*7900*/  HMMA.16816.F32 R8, R184.reuse, R194, R8 ;  /* 0x000000c2b808723c */ /* 0x040fe20000001808 */
[----:B------:R-:W-:Y:S07]  /*7910*/  LDSM.16.M88.4 R192, [R234] ;  /* 0x00000000eac0783b */ /* 0x000fee0000000200 */
[C---:B---3--:R-:W-:Y:S08]  /*7920*/  HMMA.16816.F32 R12, R184.reuse, R196, R12 ;  /* 0x000000c4b80c723c */ /* 0x048ff0000000180c */
[C---:B------:R-:W-:Y:S01]  /*7930*/  HMMA.16816.F32 R16, R184.reuse, R198, R16 ;  /* 0x000000c6b810723c */ /* 0x040fe20000001810 */
[----:B------:R-:W-:Y:S07]  /*7940*/  LDSM.16.M88.4 R196, [R234+0x800] ;  /* 0x00080000eac4783b */ /* 0x000fee0000000200 */
[C---:B----4-:R-:W-:Y:S08]  /*7950*/  HMMA.16816.F32 R20, R184.reuse, R200, R20 ;  /* 0x000000c8b814723c */ /* 0x050ff00000001814 */
[C---:B------:R-:W-:Y:S01]  /*7960*/  HMMA.16816.F32 R24, R184.reuse, R202, R24 ;  /* 0x000000cab818723c */ /* 0x040fe20000001818 */
[----:B------:R-:W-:Y:S07]  /*7970*/  LDSM.16.M88.4 R200, [R234+0x1000] ;  /* 0x00100000eac8783b */ /* 0x000fee0000000200 */
[C---:B--2---:R-:W-:Y:S08]  /*7980*/  HMMA.16816.F32 R28, R184.reuse, R204, R28 ;  /* 0x000000ccb81c723c */ /* 0x044ff0000000181c */
[C---:B------:R-:W-:Y:S01]  /*7990*/  HMMA.16816.F32 R32, R184.reuse, R206, R32 ;  /* 0x000000ceb820723c */ /* 0x040fe20000001820 */
[----:B------:R-:W-:Y:S07]  /*79a0*/  LDSM.16.M88.4 R204, [R234+0x1800] ;  /* 0x00180000eacc783b */ /* 0x000fee0000000200 */
[C---:B------:R-:W-:Y:S08]  /*79b0*/  HMMA.16816.F32 R36, R184.reuse, R188, R36 ;  /* 0x000000bcb824723c */ /* 0x040ff00000001824 */
[C---:B------:R-:W-:Y:S01]  /*79c0*/  HMMA.16816.F32 R40, R184.reuse, R190, R40 ;  /* 0x000000beb828723c */ /* 0x040fe20000001828 */
[----:B------:R-:W1:Y:S07]  /*79d0*/  LDSM.16.M88.4 R188, [R243+0x18100] ;  /* 0x01810000f3bc783b */ /* 0x000e6e0000000200 */
[C---:B------:R-:W-:Y:S08]  /*79e0*/  HMMA.16816.F32 R44, R184.reuse, R208, R44 ;  /* 0x000000d0b82c723c */ /* 0x040ff0000000182c */
[----:B------:R-:W-:Y:S01]  /*79f0*/  HMMA.16816.F32 R48, R184, R210, R48 ;  /* 0x000000d2b830723c */ /* 0x000fe20000001830 */
[----:B------:R-:W2:Y:S05]  /*7a00*/  LDSM.16.M88.4 R184, [R234+0x2000] ;  /* 0x00200000eab8783b */ /* 0x000eaa0000000200 */
[----:B------:R-:W3:Y:S02]  /*7a10*/  LDSM.16.M88.4 R208, [R234+0x2800] ;  /* 0x00280000ead0783b */ /* 0x000ee40000000200 */
[C---:B-1----:R-:W-:Y:S08]  /*7a20*/  HMMA.16816.F32 R4, R188.reuse, R192, R4 ;  /* 0x000000c0bc04723c */ /* 0x042ff00000001804 */
        /* <DEDUP_REMOVED lines=11> */
[C---:B--2---:R-:W-:Y:S08]  /*7ae0*/  HMMA.16816.F32 R36, R188.reuse, R184, R36 ;  /* 0x000000b8bc24723c */ /* 0x044ff00000001824 */
[C---:B------:R-:W-:Y:S01]  /*7af0*/  HMMA.16816.F32 R40, R188.reuse, R186, R40 ;  /* 0x000000babc28723c */ /* 0x040fe20000001828 */
[----:B------:R-:W1:Y:S07]  /*7b00*/  LDSM.16.M88.4 R184, [R250+0x1c100] ;  /* 0x01c10000fab8783b */ /* 0x000e6e0000000200 */
[C---:B---3--:R-:W-:Y:S08]  /*7b10*/  HMMA.16816.F32 R44, R188.reuse, R208, R44 ;  /* 0x000000d0bc2c723c */ /* 0x048ff0000000182c */
[----:B------:R-:W-:Y:S01]  /*7b20*/  HMMA.16816.F32 R48, R188, R210, R48 ;  /* 0x000000d2bc30723c */ /* 0x000fe20000001830 */
[----:B------:R-:W2:Y:S05]  /*7b30*/  LDSM.16.M88.4 R188, [R249+0x11100] ;  /* 0x01110000f9bc783b */ /* 0x000eaa0000000200 */
[----:B------:R-:W3:Y:S02]  /*7b40*/  LDSM.16.M88.4 R208, [R249+0x11900] ;  /* 0x01190000f9d0783b */ /* 0x000ee40000000200 */
[C---:B-1----:R-:W-:Y:S08]  /*7b50*/  HMMA.16816.F32 R4, R184.reuse, R192, R4 ;  /* 0x000000c0b804723c */ /* 0x042ff00000001804 */
[C---:B------:R-:W-:Y:S01]  /*7b60*/  HMMA.16816.F32 R8, R184.reuse, R194, R8 ;  /* 0x000000c2b808723c */ /* 0x040fe20000001808 */
[----:B------:R-:W-:Y:S07]  /*7b70*/  LDSM.16.M88.4 R192, [R233] ;  /* 0x00000000e9c0783b */ /* 0x000fee0000000200 */
[C---:B------:R-:W-:Y:S08]  /*7b80*/  HMMA.16816.F32 R12, R184.reuse, R196, R12 ;  /* 0x000000c4b80c723c */ /* 0x040ff0000000180c */
        /* <DEDUP_REMOVED lines=8> */
[C---:B--2---:R-:W-:Y:S08]  /*7c10*/  HMMA.16816.F32 R36, R184.reuse, R188, R36 ;  /* 0x000000bcb824723c */ /* 0x044ff00000001824 */
[C---:B------:R-:W-:Y:S01]  /*7c20*/  HMMA.16816.F32 R40, R184.reuse, R190, R40 ;  /* 0x000000beb828723c */ /* 0x040fe20000001828 */
[----:B------:R-:W1:Y:S07]  /*7c30*/  LDSM.16.M88.4 R188, [R246+0x1c100] ;  /* 0x01c10000f6bc783b */ /* 0x000e6e0000000200 */
[C---:B---3--:R-:W-:Y:S08]  /*7c40*/  HMMA.16816.F32 R44, R184.reuse, R208, R44 ;  /* 0x000000d0b82c723c */ /* 0x048ff0000000182c */
[----:B------:R-:W-:Y:S01]  /*7c50*/  HMMA.16816.F32 R48, R184, R210, R48 ;  /* 0x000000d2b830723c */ /* 0x000fe20000001830 */
[----:B------:R-:W2:Y:S05]  /*7c60*/  LDSM.16.M88.4 R184, [R229] ;  /* 0x00000000e5b8783b */ /* 0x000eaa0000000200 */
[----:B------:R-:W3:Y:S02]  /*7c70*/  LDSM.16.M88.4 R208, [R228] ;  /* 0x00000000e4d0783b */ /* 0x000ee40000000200 */
        /* <DEDUP_REMOVED lines=113> */
[----:B------:R-:W-:Y:S02]  /*8390*/  LDSM.16.M88.4 R208, [R249+0x16100] ;  /* 0x01610000f9d0783b */ /* 0x000fe40000000200 */
        /* <DEDUP_REMOVED lines=8> */
[----:B------:R-:W3:Y:S07]  /*8420*/  LDSM.16.M88.4 R200, [R249+0x15100] ;  /* 0x01510000f9c8783b */ /* 0x000eee0000000200 */
[C---:B------:R-:W-:Y:S08]  /*8430*/  HMMA.16816.F32 R28, R188.reuse, R204, R28 ;  /* 0x000000ccbc1c723c */ /* 0x040ff0000000181c */
[C---:B------:R-:W-:Y:S01]  /*8440*/  HMMA.16816.F32 R32, R188.reuse, R206, R32 ;  /* 0x000000cebc20723c */ /* 0x040fe20000001820 */
[----:B------:R-:W4:Y:S07]  /*8450*/  LDSM.16.M88.4 R204, [R249+0x15900] ;  /* 0x01590000f9cc783b */ /* 0x000f2e0000000200 */
[C---:B--2---:R-:W-:Y:S08]  /*8460*/  HMMA.16816.F32 R36, R188.reuse, R184, R36 ;  /* 0x000000b8bc24723c */ /* 0x044ff00000001824 */
[C---:B------:R-:W-:Y:S01]  /*8470*/  HMMA.16816.F32 R40, R188.reuse, R186, R40 ;  /* 0x000000babc28723c */ /* 0x040fe20000001828 */
[----:B------:R-:W2:Y:S07]  /*8480*/  LDSM.16.M88.4 R184, [R249+0x16900] ;  /* 0x01690000f9b8783b */ /* 0x000eae0000000200 */
[C---:B-1----:R-:W-:Y:S08]  /*8490*/  HMMA.16816.F32 R44, R188.reuse, R192, R44 ;  /* 0x000000c0bc2c723c */ /* 0x042ff0000000182c */
[----:B------:R-:W-:Y:S01]  /*84a0*/  HMMA.16816.F32 R48, R188, R194, R48 ;  /* 0x000000c2bc30723c */ /* 0x000fe20000001830 */
[----:B------:R-:W1:Y:S05]  /*84b0*/  LDSM.16.M88.4 R188, [R249+0x17100] ;  /* 0x01710000f9bc783b */ /* 0x000e6a0000000200 */
[----:B------:R-:W1:Y:S02]  /*84c0*/  LDSM.16.M88.4 R192, [R249+0x17900] ;  /* 0x01790000f9c0783b */ /* 0x000e640000000200 */
[C---:B---3--:R-:W-:Y:S08]  /*84d0*/  HMMA.16816.F32 R4, R196.reuse, R200, R4 ;  /* 0x000000c8c404723c */ /* 0x048ff00000001804 */
[C---:B------:R-:W-:Y:S01]  /*84e0*/  HMMA.16816.F32 R8, R196.reuse, R202, R8 ;  /* 0x000000cac408723c */ /* 0x040fe20000001808 */
[----:B------:R-:W-:Y:S07]  /*84f0*/  LDSM.16.M88.4 R200, [R246+0x24100] ;  /* 0x02410000f6c8783b */ /* 0x000fee0000000200 */
[C---:B----4-:R-:W-:Y:S08]  /*8500*/  HMMA.16816.F32 R12, R196.reuse, R204, R12 ;  /* 0x000000ccc40c723c */ /* 0x050ff0000000180c */
[C---:B------:R-:W-:Y:S01]  /*8510*/  HMMA.16816.F32 R16, R196.reuse, R206, R16 ;  /* 0x000000cec410723c */ /* 0x040fe20000001810 */
[----:B------:R-:W3:Y:S07]  /*8520*/  LDSM.16.M88.4 R204, [R221] ;  /* 0x00000000ddcc783b */ /* 0x000eee0000000200 */
[C---:B------:R-:W-:Y:S08]  /*8530*/  HMMA.16816.F32 R20, R196.reuse, R208, R20 ;  /* 0x000000d0c414723c */ /* 0x040ff00000001814 */
[C---:B------:R-:W-:Y:S01]  /*8540*/  HMMA.16816.F32 R24, R196.reuse, R210, R24 ;  /* 0x000000d2c418723c */ /* 0x040fe20000001818 */
[----:B------:R-:W4:Y:S07]  /*8550*/  LDSM.16.M88.4 R208, [R220] ;  /* 0x00000000dcd0783b */ /* 0x000f2e0000000200 */
[C---:B--2---:R-:W-:Y:S08]  /*8560*/  HMMA.16816.F32 R28, R196.reuse, R184, R28 ;  /* 0x000000b8c41c723c */ /* 0x044ff0000000181c */
[C---:B------:R-:W-:Y:S01]  /*8570*/  HMMA.16816.F32 R32, R196.reuse, R186, R32 ;  /* 0x000000bac420723c */ /* 0x040fe20000001820 */
[----:B------:R-:W2:Y:S07]  /*8580*/  LDSM.16.M88.4 R184, [R219] ;  /* 0x00000000dbb8783b */ /* 0x000eae0000000200 */
[C---:B-1----:R-:W-:Y:S08]  /*8590*/  HMMA.16816.F32 R36, R196.reuse, R188, R36 ;  /* 0x000000bcc424723c */ /* 0x042ff00000001824 */
[C---:B------:R-:W-:Y:S01]  /*85a0*/  HMMA.16816.F32 R40, R196.reuse, R190, R40 ;  /* 0x000000bec428723c */ /* 0x040fe20000001828 */
[----:B------:R-:W1:Y:S07]  /*85b0*/  LDSM.16.M88.4 R188, [R218] ;  /* 0x00000000dabc783b */ /* 0x000e6e0000000200 */
[C---:B------:R-:W-:Y:S08]  /*85c0*/  HMMA.16816.F32 R44, R196.reuse, R192, R44 ;  /* 0x000000c0c42c723c */ /* 0x040ff0000000182c */
[----:B------:R-:W-:Y:S01]  /*85d0*/  HMMA.16816.F32 R48, R196, R194, R48 ;  /* 0x000000c2c430723c */ /* 0x000fe20000001830 */
[----:B------:R-:W1:Y:S05]  /*85e0*/  LDSM.16.M88.4 R192, [R217] ;  /* 0x00000000d9c0783b */ /* 0x000e6a0000000200 */
[----:B------:R-:W1:Y:S02]  /*85f0*/  LDSM.16.M88.4 R196, [R216] ;  /* 0x00000000d8c4783b */ /* 0x000e640000000200 */
[C---:B---3--:R-:W-:Y:S08]  /*8600*/  HMMA.16816.F32 R4, R200.reuse, R204, R4 ;  /* 0x000000ccc804723c */ /* 0x048ff00000001804 */
[C---:B------:R-:W-:Y:S01]  /*8610*/  HMMA.16816.F32 R8, R200.reuse, R206, R8 ;  /* 0x000000cec808723c */ /* 0x040fe20000001808 */
[----:B------:R-:W-:Y:S07]  /*8620*/  LDSM.16.M88.4 R204, [R245+0x24100] ;  /* 0x02410000f5cc783b */ /* 0x000fee0000000200 */
[C---:B----4-:R-:W-:Y:S08]  /*8630*/  HMMA.16816.F32 R12, R200.reuse, R208, R12 ;  /* 0x000000d0c80c723c */ /* 0x050ff0000000180c */
[C---:B------:R-:W-:Y:S01]  /*8640*/  HMMA.16816.F32 R16, R200.reuse, R210, R16 ;  /* 0x000000d2c810723c */ /* 0x040fe20000001810 */
[----:B------:R-:W3:Y:S07]  /*8650*/  LDSM.16.M88.4 R208, [R244+0x15100] ;  /* 0x01510000f4d0783b */ /* 0x000eee0000000200 */
[C---:B--2---:R-:W-:Y:S08]  /*8660*/  HMMA.16816.F32 R20, R200.reuse, R184, R20 ;  /* 0x000000b8c814723c */ /* 0x044ff00000001814 */
[C---:B------:R-:W-:Y:S01]  /*8670*/  HMMA.16816.F32 R24, R200.reuse, R186, R24 ;  /* 0x000000bac818723c */ /* 0x040fe20000001818 */
[----:B------:R-:W2:Y:S07]  /*8680*/  LDSM.16.M88.4 R184, [R244+0x15900] ;  /* 0x01590000f4b8783b */ /* 0x000eae0000000200 */
[C---:B-1----:R-:W-:Y:S08]  /*8690*/  HMMA.16816.F32 R28, R200.reuse, R188, R28 ;  /* 0x000000bcc81c723c */ /* 0x042ff0000000181c */
[C---:B------:R-:W-:Y:S01]  /*86a0*/  HMMA.16816.F32 R32, R200.reuse, R190, R32 ;  /* 0x000000bec820723c */ /* 0x040fe20000001820 */
[----:B------:R-:W1:Y:S07]  /*86b0*/  LDSM.16.M88.4 R188, [R244+0x16100] ;  /* 0x01610000f4bc783b */ /* 0x000e6e0000000200 */
[C---:B------:R-:W-:Y:S08]  /*86c0*/  HMMA.16816.F32 R36, R200.reuse, R192, R36 ;  /* 0x000000c0c824723c */ /* 0x040ff00000001824 */
[C---:B------:R-:W-:Y:S01]  /*86d0*/  HMMA.16816.F32 R40, R200.reuse, R194, R40 ;  /* 0x000000c2c828723c */ /* 0x040fe20000001828 */
[----:B------:R-:W4:Y:S07]  /*86e0*/  LDSM.16.M88.4 R192, [R244+0x16900] ;  /* 0x01690000f4c0783b */ /* 0x000f2e0000000200 */
[C---:B------:R-:W-:Y:S08]  /*86f0*/  HMMA.16816.F32 R44, R200.reuse, R196, R44 ;  /* 0x000000c4c82c723c */ /* 0x040ff0000000182c */
[----:B------:R-:W-:Y:S01]  /*8700*/  HMMA.16816.F32 R48, R200, R198, R48 ;  /* 0x000000c6c830723c */ /* 0x000fe20000001830 */
[----:B------:R-:W4:Y:S05]  /*8710*/  LDSM.16.M88.4 R196, [R244+0x17100] ;  /* 0x01710000f4c4783b */ /* 0x000f2a0000000200 */
[----:B------:R-:W-:Y:S02]  /*8720*/  LDSM.16.M88.4 R200, [R243+0x24100] ;  /* 0x02410000f3c8783b */ /* 0x000fe40000000200 */
[C---:B---3--:R-:W-:Y:S08]  /*8730*/  HMMA.16816.F32 R4, R204.reuse, R208, R4 ;  /* 0x000000d0cc04723c */ /* 0x048ff00000001804 */
[C---:B------:R-:W-:Y:S01]  /*8740*/  HMMA.16816.F32 R8, R204.reuse, R210, R8 ;  /* 0x000000d2cc08723c */ /* 0x040fe20000001808 */
[----:B------:R-:W-:Y:S07]  /*8750*/  LDSM.16.M88.4 R208, [R234+0x9000] ;  /* 0x00900000ead0783b */ /* 0x000fee0000000200 */
[C---:B--2---:R-:W-:Y:S08]  /*8760*/  HMMA.16816.F32 R12, R204.reuse, R184, R12 ;  /* 0x000000b8cc0c723c */ /* 0x044ff0000000180c */
[C---:B------:R-:W-:Y:S01]  /*8770*/  HMMA.16816.F32 R16, R204.reuse, R186, R16 ;  /* 0x000000bacc10723c */ /* 0x040fe20000001810 */
[----:B------:R-:W2:Y:S07]  /*8780*/  LDSM.16.M88.4 R184, [R244+0x17900] ;  /* 0x01790000f4b8783b */ /* 0x000eae0000000200 */
[C---:B-1----:R-:W-:Y:S08]  /*8790*/  HMMA.16816.F32 R20, R204.reuse, R188, R20 ;  /* 0x000000bccc14723c */ /* 0x042ff00000001814 */
[C---:B------:R-:W-:Y:S08]  /*87a0*/  HMMA.16816.F32 R24, R204.reuse, R190, R24 ;  /* 0x000000becc18723c */ /* 0x040ff00000001818 */
[C---:B----4-:R-:W-:Y:S08]  /*87b0*/  HMMA.16816.F32 R28, R204.reuse, R192, R28 ;  /* 0x000000c0cc1c723c */ /* 0x050ff0000000181c */
[C---:B------:R-:W-:Y:S08]  /*87c0*/  HMMA.16816.F32 R32, R204.reuse, R194, R32 ;  /* 0x000000c2cc20723c */ /* 0x040ff00000001820 */
[C---:B------:R-:W-:Y:S08]  /*87d0*/  HMMA.16816.F32 R36, R204.reuse, R196, R36 ;  /* 0x000000c4cc24723c */ /* 0x040ff00000001824 */
[C---:B------:R-:W-:Y:S08]  /*87e0*/  HMMA.16816.F32 R40, R204.reuse, R198, R40 ;  /* 0x000000c6cc28723c */ /* 0x040ff00000001828 */
[C---:B--2---:R-:W-:Y:S08]  /*87f0*/  HMMA.16816.F32 R44, R204.reuse, R184, R44 ;  /* 0x000000b8cc2c723c */ /* 0x044ff0000000182c */
[----:B------:R-:W-:Y:S01]  /*8800*/  HMMA.16816.F32 R48, R204, R186, R48 ;  /* 0x000000bacc30723c */ /* 0x000fe20000001830 */
[----:B------:R-:W1:Y:S07]  /*8810*/  LDSM.16.M88.4 R184, [R234+0x9800] ;  /* 0x00980000eab8783b */ /* 0x000e6e0000000200 */
[C---:B------:R-:W-:Y:S08]  /*8820*/  HMMA.16816.F32 R4, R200.reuse, R208, R4 ;  /* 0x000000d0c804723c */ /* 0x040ff00000001804 */
[C---:B------:R-:W-:Y:S11]  /*8830*/  HMMA.16816.F32 R8, R200.reuse, R210, R8 ;  /* 0x000000d2c808723c */ /* 0x040ff60000001808 */
[----:B------:R-:W-:Y:S05]  /*8840*/  @!UPT UIADD3 URZ, URZ, URZ, URZ ;  /* 0x0000003f3f3ff290 */ /* 0x000fea000fffe03f */
[----:B------:R-:W-:Y:S02]  /*8850*/  FMUL.FTZ R4, R4, c[0x0][0x320] ;  /* 0x0000c80004047a20 */ /* 0x000fe40000410000 */
[----:B------:R-:W-:Y:S02]  /*8860*/  FMUL.FTZ R5, R5, c[0x0][0x320] ;  /* 0x0000c80005057a20 */ /* 0x000fe40000410000 */
[----:B------:R-:W-:Y:S01]  /*8870*/  MUFU.TANH R213, R4 ;  /* 0x0000000400d57308 */ /* 0x000fe20000002400 */
        /* <DEDUP_REMOVED lines=9> */
[----:B------:R-:W-:Y:S10]  /*8910*/  MUFU.TANH R189, R5 ;  /* 0x0000000500bd7308 */ /* 0x000ff40000002400 */
[----:B------:R-:W-:Y:S01]  /*8920*/  MUFU.TANH R190, R6 ;  /* 0x0000000600be7308 */ /* 0x000fe20000002400 */
[----:B------:R-:W-:Y:S02]  /*8930*/  FMUL.FTZ R12, R12, c[0x0][0x320] ;  /* 0x0000c8000c0c7a20 */ /* 0x000fe40000410000 */
[----:B------:R-:W-:Y:S01]  /*8940*/  FMUL.FTZ R13, R13, c[0x0][0x320] ;  /* 0x0000c8000d0d7a20 */ /* 0x000fe20000410000 */
[----:B-1----:R1:W-:Y:S01]  /*8950*/  STL [R1+0x40], R0 ;  /* 0x0000400001007387 */ /* 0x0023e20000100800 */
[----:B------:R-:W-:Y:S02]  /*8960*/  FMUL.FTZ R14, R14, c[0x0][0x320] ;  /* 0x0000c8000e0e7a20 */ /* 0x000fe40000410000 */
[----:B------:R-:W-:Y:S02]  /*8970*/  FMUL.FTZ R15, R15, c[0x0][0x320] ;  /* 0x0000c8000f0f7a20 */ /* 0x000fe40000410000 */
[----:B------:R-:W-:Y:S01]  /*8980*/  FMUL.FTZ R16, R16, c[0x0][0x320] ;  /* 0x0000c80010107a20 */ /* 0x000fe20000410000 */
[----:B------:R2:W-:Y:S01]  /*8990*/  MUFU.TANH R188, R7 ;  /* 0x0000000700bc7308 */ /* 0x0005e20000002400 */
[----:B------:R-:W-:Y:S02]  /*89a0*/  FMUL.FTZ R17, R17, c[0x0][0x320] ;  /* 0x0000c80011117a20 */ /* 0x000fe40000410000 */
[----:B------:R-:W-:Y:S02]  /*89b0*/  FMUL.FTZ R18, R18, c[0x0][0x320] ;  /* 0x0000c80012127a20 */ /* 0x000fe40000410000 */
[----:B------:R-:W-:Y:S05]  /*89c0*/  FMUL.FTZ R19, R19, c[0x0][0x320] ;  /* 0x0000c80013137a20 */ /* 0x000fea0000410000 */
[----:B------:R-:W-:Y:S10]  /*89d0*/  MUFU.TANH R185, R10 ;  /* 0x0000000a00b97308 */ /* 0x000ff40000002400 */
[----:B-1----:R-:W1:Y:S01]  /*89e0*/  MUFU.TANH R0, R9 ;  /* 0x0000000900007308 */ /* 0x002e620000002400 */
[----:B--2---:R-:W2:Y:S09]  /*89f0*/  LDSM.16.M88.4 R4, [R234+0xa000] ;  /* 0x00a00000ea04783b */ /* 0x004eb20000000200 */
[----:B------:R3:W-:Y:S10]  /*8a00*/  MUFU.TANH R184, R11 ;  /* 0x0000000b00b87308 */ /* 0x0007f40000002400 */
[----:B------:R-:W-:Y:S01]  /*8a10*/  MUFU.TANH R191, R12 ;  /* 0x0000000c00bf7308 */ /* 0x000fe20000002400 */
[----:B-1----:R-:W-:Y:S09]  /*8a20*/  STL [R1+0x44], R0 ;  /* 0x0000440001007387 */ /* 0x002ff20000100800 */
[----:B------:R-:W-:Y:S01]  /*8a30*/  MUFU.TANH R192, R13 ;  /* 0x0000000d00c07308 */ /* 0x000fe20000002400 */
[----:B---3--:R-:W1:Y:S09]  /*8a40*/  LDSM.16.M88.4 R8, [R234+0xa800] ;  /* 0x00a80000ea08783b */ /* 0x008e720000000200 */
[----:B------:R-:W-:Y:S01]  /*8a50*/  MUFU.TANH R193, R14 ;  /* 0x0000000e00c17308 */ /* 0x000fe20000002400 */
[C---:B--2---:R-:W-:Y:S09]  /*8a60*/  HMMA.16816.F32 R20, R200.reuse, R4, R20 ;  /* 0x00000004c814723c */ /* 0x044ff20000001814 */
[----:B------:R-:W-:Y:S01]  /*8a70*/  MUFU.TANH R194, R15 ;  /* 0x0000000f00c27308 */ /* 0x000fe20000002400 */
[C---:B------:R-:W-:Y:S01]  /*8a80*/  HMMA.16816.F32 R24, R200.reuse, R6, R24 ;  /* 0x00000006c818723c */ /* 0x040fe20000001818 */
[----:B------:R-:W2:Y:S08]  /*8a90*/  LDSM.16.M88.4 R4, [R234+0xb000] ;  /* 0x00b00000ea04783b */ /* 0x000eb00000000200 */
[----:B------:R-:W-:Y:S05]  /*8aa0*/  MUFU.TANH R195, R16 ;  /* 0x0000001000c37308 */ /* 0x000fea0000002400 */
[----:B------:R-:W-:Y:S05]  /*8ab0*/  FMUL.FTZ R21, R21, c[0x0][0x320] ;  /* 0x0000c80015157a20 */ /* 0x000fea0000410000 */
[----:B------:R-:W-:Y:S01]  /*8ac0*/  MUFU.TANH R196, R17 ;  /* 0x0000001100c47308 */ /* 0x000fe20000002400 */
[----:B------:R-:W-:Y:S02]  /*8ad0*/  FMUL.FTZ R22, R22, c[0x0][0x320] ;  /* 0x0000c80016167a20 */ /* 0x000fe40000410000 */
[----:B------:R-:W-:Y:S01]  /*8ae0*/  FMUL.FTZ R23, R23, c[0x0][0x320] ;  /* 0x0000c80017177a20 */ /* 0x000fe20000410000 */
[C---:B-1----:R-:W-:Y:S03]  /*8af0*/  HMMA.16816.F32 R28, R200.reuse, R8, R28 ;  /* 0x00000008c81c723c */ /* 0x042fe6000000181c */
[----:B------:R-:W-:Y:S02]  /*8b00*/  FMUL.FTZ R24, R24, c[0x0][0x320] ;  /* 0x0000c80018187a20 */ /* 0x000fe40000410000 */
[----:B------:R-:W-:Y:S01]  /*8b10*/  FMUL.FTZ R25, R25, c[0x0][0x320] ;  /* 0x0000c80019197a20 */ /* 0x000fe20000410000 */
[----:B------:R-:W1:Y:S01]  /*8b20*/  MUFU.TANH R0, R21 ;  /* 0x0000001500007308 */ /* 0x000e620000002400 */
[----:B------:R-:W-:Y:S01]  /*8b30*/  FMUL.FTZ R26, R26, c[0x0][0x320] ;  /* 0x0000c8001a1a7a20 */ /* 0x000fe20000410000 */
[C---:B------:R-:W-:Y:S01]  /*8b40*/  HMMA.16816.F32 R32, R200.reuse, R10, R32 ;  /* 0x0000000ac820723c */ /* 0x040fe20000001820 */
[----:B------:R-:W3:Y:S01]  /*8b50*/  LDSM.16.M88.4 R8, [R234+0xb800] ;  /* 0x00b80000ea08783b */ /* 0x000ee20000000200 */
[----:B------:R-:W-:Y:S04]  /*8b60*/  DEPBAR.LE SB0, 0x0 ;  /* 0x000080000000791a */ /* 0x000fe80000000000 */
[----:B------:R-:W-:Y:S02]  /*8b70*/  FMUL.FTZ R27, R27, c[0x0][0x320] ;  /* 0x0000c8001b1b7a20 */ /* 0x000fe40000410000 */
[----:B------:R-:W-:Y:S01]  /*8b80*/  MUFU.TANH R197, R18 ;  /* 0x0000001200c57308 */ /* 0x000fe20000002400 */
[----:B------:R-:W-:Y:S01]  /*8b90*/  BAR.SYNC.DEFER_BLOCKING 0x0 ;  /* 0x0000000000007b1d */ /* 0x000fe20000010000 */
[C---:B--2---:R-:W-:Y:S05]  /*8ba0*/  HMMA.16816.F32 R36, R200.reuse, R4, R36 ;  /* 0x00000004c824723c */ /* 0x044fea0000001824 */
[----:B------:R-:W-:Y:S03]  /*8bb0*/  FMUL.FTZ R20, R20, c[0x0][0x320] ;  /* 0x0000c80014147a20 */ /* 0x000fe60000410000 */
[----:B------:R-:W-:Y:S01]  /*8bc0*/  MUFU.TANH R198, R19 ;  /* 0x0000001300c67308 */ /* 0x000fe20000002400 */
[C---:B------:R-:W-:Y:S01]  /*8bd0*/  HMMA.16816.F32 R40, R200.reuse, R6, R40 ;  /* 0x00000006c828723c */ /* 0x040fe20000001828 */
[----:B-1----:R1:W-:Y:S02]  /*8be0*/  STL [R1+0x30], R0 ;  /* 0x0000300001007387 */ /* 0x0023e40000100800 */
[----:B------:R-:W-:Y:S02]  /*8bf0*/  FMUL.FTZ R28, R28, c[0x0][0x320] ;  /* 0x0000c8001c1c7a20 */ /* 0x000fe40000410000 */
[----:B------:R-:W-:Y:S02]  /*8c00*/  FMUL.FTZ R32, R32, c[0x0][0x320] ;  /* 0x0000c80020207a20 */ /* 0x000fe40000410000 */
[----:B------:R-:W-:Y:S02]  /*8c10*/  FMUL.FTZ R33, R33, c[0x0][0x320] ;  /* 0x0000c80021217a20 */ /* 0x000fe40000410000 */
[----:B------:R-:W-:Y:S03]  /*8c20*/  MUFU.TANH R214, R20 ;  /* 0x0000001400d67308 */ /* 0x000fe60000002400 */
[----:B------:R-:W-:Y:S02]  /*8c30*/  FMUL.FTZ R29, R29, c[0x0][0x320] ;  /* 0x0000c8001d1d7a20 */ /* 0x000fe40000410000 */
[----:B------:R-:W-:Y:S02]  /*8c40*/  FMUL.FTZ R30, R30, c[0x0][0x320] ;  /* 0x0000c8001e1e7a20 */ /* 0x000fe40000410000 */
[----:B------:R-:W-:Y:S02]  /*8c50*/  FMUL.FTZ R31, R31, c[0x0][0x320] ;  /* 0x0000c8001f1f7a20 */ /* 0x000fe40000410000 */
[----:B------:R-:W-:Y:S01]  /*8c60*/  FMUL.FTZ R34, R34, c[0x0][0x320] ;  /* 0x0000c80022227a20 */ /* 0x000fe20000410000 */
[----:B------:R-:W-:Y:S01]  /*8c70*/  MUFU.TANH R23, R23 ;  /* 0x0000001700177308 */ /* 0x000fe20000002400 */
[----:B------:R-:W-:Y:S01]  /*8c80*/  FMUL.FTZ R35, R35, c[0x0][0x320] ;  /* 0x0000c80023237a20 */ /* 0x000fe20000410000 */
[C---:B---3--:R-:W-:Y:S03]  /*8c90*/  HMMA.16816.F32 R44, R200.reuse, R8, R44 ;  /* 0x00000008c82c723c */ /* 0x048fe6000000182c */
[----:B------:R-:W-:Y:S02]  /*8ca0*/  FMUL.FTZ R36, R36, c[0x0][0x320] ;  /* 0x0000c80024247a20 */ /* 0x000fe40000410000 */
[----:B------:R-:W-:Y:S03]  /*8cb0*/  FMUL.FTZ R37, R37, c[0x0][0x320] ;  /* 0x0000c80025257a20 */ /* 0x000fe60000410000 */
[----:B-1----:R-:W1:Y:S01]  /*8cc0*/  MUFU.TANH R0, R22 ;  /* 0x0000001600007308 */ /* 0x002e620000002400 */
[----:B------:R-:W-:Y:S03]  /*8cd0*/  HMMA.16816.F32 R48, R200, R10, R48 ;  /* 0x0000000ac830723c */ /* 0x000fe60000001830 */
        /* <DEDUP_REMOVED lines=16> */
[----:B------:R-:W-:Y:S02]  /*8de0*/  FMUL.FTZ R50, R50, c[0x0][0x320] ;  /* 0x0000c80032327a20 */ /* 0x000fe40000410000 */
[----:B------:R-:W-:Y:S07]  /*8df0*/  FMUL.FTZ R51, R51, c[0x0][0x320] ;  /* 0x0000c80033337a20 */ /* 0x000fee0000410000 */
[----:B------:R-:W-:Y:S10]  /*8e00*/  MUFU.TANH R215, R32 ;  /* 0x0000002000d77308 */ /* 0x000ff40000002400 */
[----:B-1----:R-:W1:Y:S10]  /*8e10*/  MUFU.TANH R0, R24 ;  /* 0x0000001800007308 */ /* 0x002e740000002400 */
[----:B------:R-:W-:Y:S10]  /*8e20*/  MUFU.TANH R24, R26 ;  /* 0x0000001a00187308 */ /* 0x000ff40000002400 */
[----:B------:R-:W-:Y:S01]  /*8e30*/  MUFU.TANH R26, R27 ;  /* 0x0000001b001a7308 */ /* 0x000fe20000002400 */
[----:B-1----:R1:W-:Y:S09]  /*8e40*/  STL [R1+0x38], R0 ;  /* 0x0000380001007387 */ /* 0x0023f20000100800 */
[----:B------:R-:W-:Y:S10]  /*8e50*/  MUFU.TANH R33, R33 ;  /* 0x0000002100217308 */ /* 0x000ff40000002400 */
[----:B------:R-:W-:Y:S10]  /*8e60*/  MUFU.TANH R32, R34 ;  /* 0x0000002200207308 */ /* 0x000ff40000002400 */
[----:B-1----:R-:W1:Y:S10]  /*8e70*/  MUFU.TANH R0, R25 ;  /* 0x0000001900007308 */ /* 0x002e740000002400 */
[----:B------:R2:W3:Y:S10]  /*8e80*/  MUFU.TANH R25, R28 ;  /* 0x0000001c00197308 */ /* 0x0004f40000002400 */
[----:B------:R2:W4:Y:S01]  /*8e90*/  MUFU.TANH R27, R35 ;  /* 0x00000023001b7308 */ /* 0x0005220000002400 */
[----:B-1----:R2:W-:Y:S09]  /*8ea0*/  STL [R1+0x3c], R0 ;  /* 0x00003c0001007387 */ /* 0x0025f20000100800 */
[----:B------:R2:W1:Y:S10]  /*8eb0*/  MUFU.TANH R210, R36 ;  /* 0x0000002400d27308 */ /* 0x0004740000002400 */
        /* <DEDUP_REMOVED lines=14> */
[----:B------:R2:W1:Y:S02]  /*8fa0*/  MUFU.TANH R181, R51 ;  /* 0x0000003300b57308 */ /* 0x0004640000002400 */
[----:B-12345:R-:W-:-:S05]  /*8fb0*/  @P0 BRA `(.L_x_1546) ;  /* 0xffffdc2000000947 */ /* 0x03efca000383ffff */
.L_x_1545:
[----:B---3--:R-:W2:Y:S01]  /*8fc0*/  LDL.LU R5, [R1+0x3c] ;  /* 0x00003c0001057983 */ /* 0x008ea20000300800 */
[----:B------:R-:W-:Y:S01]  /*8fd0*/  MOV R47, R24 ;  /* 0x00000018002f7202 */ /* 0x000fe20000000f00 */
[----:B------:R-:W-:Y:S01]  /*8fe0*/  UISETP.GT.AND UP0, UPT, UR6, UR8, UPT ;  /* 0x000000080600728c */ /* 0x000fe2000bf04270 */
[----:B------:R-:W-:Y:S01]  /*8ff0*/  MOV R24, R214 ;  /* 0x000000d600187202 */ /* 0x000fe20000000f00 */
[----:B------:R-:W3:Y:S01]  /*9000*/  LDL.LU R4, [R1+0x38] ;  /* 0x0000380001047983 */ /* 0x000ee20000300800 */
[----:B------:R-:W-:Y:S01]  /*9010*/  MOV R44, R23 ;  /* 0x00000017002c7202 */ /* 0x000fe20000000f00 */
[----:B------:R-:W-:Y:S01]  /*9020*/  UIADD3 UR6, UR6, -0x1, URZ ;  /* 0xffffffff06067890 */ /* 0x000fe2000fffe03f */
[----:B------:R-:W-:Y:S01]  /*9030*/  MOV R41, R22 ;  /* 0x0000001600297202 */ /* 0x000fe20000000f00 */
[----:B------:R-:W4:Y:S01]  /*9040*/  LDL.LU R2, [R1+0x34] ;  /* 0x0000340001027983 */ /* 0x000f220000300800 */
[----:B------:R-:W-:Y:S02]  /*9050*/  MOV R40, R186 ;  /* 0x000000ba00287202 */ /* 0x000fe40000000f00 */
[----:B------:R-:W-:Y:S01]  /*9060*/  MOV R35, R187 ;  /* 0x000000bb00237202 */ /* 0x000fe20000000f00 */
[----:B------:R-:W5:Y:S01]  /*9070*/  LDL.LU R0, [R1+0x30] ;  /* 0x0000300001007983 */ /* 0x000f620000300800 */
[----:B------:R-:W-:Y:S02]  /*9080*/  MOV R34, R215 ;  /* 0x000000d700227202 */ /* 0x000fe40000000f00 */
[----:B------:R-:W-:Y:S01]  /*9090*/  PLOP3.LUT P0, PT, PT, PT, UP0, 0x80, 0x0 ;  /* 0x000000000000781c */ /* 0x000fe20003f0f008 */
[----:B------:R-:W5:Y:S04]  /*90a0*/  LDL.LU R7, [R1+0x40] ;  /* 0x0000400001077983 */ /* 0x000f680000300800 */
[----:B------:R-:W5:Y:S04]  /*90b0*/  LDL.LU R6, [R1+0x44] ;  /* 0x0000440001067983 */ /* 0x000f680000300800 */
[----:B------:R-:W-:Y:S08]  /*90c0*/  LDSM.16.MT88.4 R12, [R247+0x100] ;  /* 0x00010000f70c783b */ /* 0x000ff00000004200 */
[----:B------:R-:W-:Y:S08]  /*90d0*/  LDSM.16.MT88.4 R20, [R242+0x100] ;  /* 0x00010000f214783b */ /* 0x000ff00000004200 */
[----:B------:R-:W-:Y:S08]  /*90e0*/  LDSM.16.MT88.4 R28, [R241+0x100] ;  /* 0x00010000f11c783b */ /* 0x000ff00000004200 */
[----:B------:R-:W-:Y:S08]  /*90f0*/  LDSM.16.MT88.4 R36, [R240+0x100] ;  /* 0x00010000f024783b */ /* 0x000ff00000004200 */
[----:B------:R-:W0:Y:S01]  /*9100*/  LDGDEPBAR ;  /* 0x00000000000079af */ /* 0x000e220000000000 */
[----:B--2---:R-:W-:Y:S02]  /*9110*/  MOV R46, R5 ;  /* 0x00000005002e7202 */ /* 0x004fe40000000f00 */
[----:B------:R-:W-:Y:S02]  /*9120*/  FMNMX.FTZ R5, R190, R3, !PT ;  /* 0x00000003be057209 */ /* 0x000fe40007810000 */
[----:B---3--:R-:W-:Y:S02]  /*9130*/  MOV R45, R4 ;  /* 0x00000004002d7202 */ /* 0x008fe40000000f00 */
[----:B------:R-:W-:Y:S02]  /*9140*/  FMNMX.FTZ R4, R213, R180, !PT ;  /* 0x000000b4d5047209 */ /* 0x000fe40007810000 */
[----:B------:R-:W-:Y:S02]  /*9150*/  FMNMX.FTZ R5, R188, R5, !PT ;  /* 0x00000005bc057209 */ /* 0x000fe40007810000 */
[----:B------:R-:W-:Y:S02]  /*9160*/  FMNMX.FTZ R4, R189, R4, !PT ;  /* 0x00000004bd047209 */ /* 0x000fe40007810000 */
[----:B------:R-:W-:Y:S02]  /*9170*/  FMNMX.FTZ R5, R185, R5, !PT ;  /* 0x00000005b9057209 */ /* 0x000fe40007810000 */
[----:B----4-:R-:W-:Y:S02]  /*9180*/  MOV R43, R2 ;  /* 0x00000002002b7202 */ /* 0x010fe40000000f00 */
[----:B-----5:R-:W-:Y:S02]  /*9190*/  FMNMX.FTZ R4, R7, R4, !PT ;  /* 0x0000000407047209 */ /* 0x020fe40007810000 */
        /* <DEDUP_REMOVED lines=8> */
[----:B------:R-:W-:Y:S02]  /*9220*/  MOV R42, R0 ;  /* 0x00000000002a7202 */ /* 0x000fe40000000f00 */
        /* <DEDUP_REMOVED lines=33> */
[----:B------:R-:W-:Y:S03]  /*9440*/  FMNMX.FTZ R5, R181, R5, !PT ;  /* 0x00000005b5057209 */ /* 0x000fe60007810000 */
[----:B------:R-:W1:Y:S08]  /*9450*/  SHFL.BFLY PT, R2, R4, 0x2, 0x1f ;  /* 0x0c401f0004027f89 */ /* 0x000e7000000e0000 */
[----:B------:R-:W2:Y:S01]  /*9460*/  SHFL.BFLY PT, R0, R5, 0x2, 0x1f ;  /* 0x0c401f0005007f89 */ /* 0x000ea200000e0000 */
[----:B-1----:R-:W-:Y:S07]  /*9470*/  FMNMX.FTZ R4, R4, R2, !PT ;  /* 0x0000000204047209 */ /* 0x002fee0007810000 */
[----:B------:R-:W1:Y:S01]  /*9480*/  SHFL.BFLY PT, R2, R4, 0x1, 0x1f ;  /* 0x0c201f0004027f89 */ /* 0x000e6200000e0000 */
[----:B--2---:R-:W-:Y:S07]  /*9490*/  FMNMX.FTZ R5, R5, R0, !PT ;  /* 0x0000000005057209 */ /* 0x004fee0007810000 */
[----:B------:R-:W2:Y:S01]  /*94a0*/  SHFL.BFLY PT, R0, R5, 0x1, 0x1f ;  /* 0x0c201f0005007f89 */ /* 0x000ea200000e0000 */
[----:B-1----:R-:W-:Y:S05]  /*94b0*/  FMNMX.FTZ R2, R4, R2, !PT ;  /* 0x0000000204027209 */ /* 0x002fea0007810000 */
[C---:B------:R-:W-:Y:S02]  /*94c0*/  FMUL.FTZ R215, R2.reuse, c[0x0][0x2d0] ;  /* 0x0000b40002d77a20 */ /* 0x040fe40000410000 */
[----:B------:R-:W-:Y:S01]  /*94d0*/  FADD.FTZ R4, -R2, R180 ;  /* 0x000000b402047221 */ /* 0x000fe20000010100 */
[----:B--2---:R-:W-:Y:S01]  /*94e0*/  FMNMX.FTZ R0, R0, R5, !PT ;  /* 0x0000000500007209 */ /* 0x004fe20007810000 */
[--C-:B------:R-:W-:Y:S02]  /*94f0*/  FFMA.FTZ R214, R213, c[0x0][0x2d0], -R215.reuse ;  /* 0x0000b400d5d67a23 */ /* 0x100fe400000108d7 */
[----:B------:R-:W-:Y:S02]  /*9500*/  FFMA.FTZ R189, R189, c[0x0][0x2d0], -R215 ;  /* 0x0000b400bdbd7a23 */ /* 0x000fe400000108d7 */
[C---:B------:R-:W-:Y:S02]  /*9510*/  FMUL.FTZ R213, R0.reuse, c[0x0][0x2d0] ;  /* 0x0000b40000d57a20 */ /* 0x040fe40000410000 */
[----:B------:R-:W-:Y:S01]  /*9520*/  FADD.FTZ R3, -R0, R3 ;  /* 0x0000000300037221 */ /* 0x000fe20000010100 */
[----:B------:R-:W-:Y:S01]  /*9530*/  MUFU.EX2 R214, R214 ;  /* 0x000000d600d67308 */ /* 0x000fe20000000800 */
[--C-:B------:R-:W-:Y:S02]  /*9540*/  FFMA.FTZ R187, R7, c[0x0][0x2d0], -R215.reuse ;  /* 0x0000b40007bb7a23 */ /* 0x100fe400000108d7 */
[----:B------:R-:W-:Y:S02]  /*9550*/  FMUL.FTZ R3, R3, c[0x0][0x2d0] ;  /* 0x0000b40003037a20 */ /* 0x000fe40000410000 */
[----:B------:R-:W-:Y:S02]  /*9560*/  FFMA.FTZ R186, R6, c[0x0][0x2d0], -R215 ;  /* 0x0000b40006ba7a23 */ /* 0x000fe400000108d7 */
[--C-:B------:R-:W-:Y:S02]  /*9570*/  FFMA.FTZ R190, R190, c[0x0][0x2d0], -R213.reuse ;  /* 0x0000b400bebe7a23 */ /* 0x100fe400000108d5 */
[--C-:B------:R-:W-:Y:S01]  /*9580*/  FFMA.FTZ R188, R188, c[0x0][0x2d0], -R213.reuse ;  /* 0x0000b400bcbc7a23 */ /* 0x100fe200000108d5 */
[----:B------:R-:W1:Y:S01]  /*9590*/  MUFU.EX2 R3, R3 ;  /* 0x0000000300037308 */ /* 0x000e620000000800 */
[--C-:B------:R-:W-:Y:S02]  /*95a0*/  FFMA.FTZ R185, R185, c[0x0][0x2d0], -R213.reuse ;  /* 0x0000b400b9b97a23 */ /* 0x100fe400000108d5 */
[----:B------:R-:W-:Y:S02]  /*95b0*/  FFMA.FTZ R184, R184, c[0x0][0x2d0], -R213 ;  /* 0x0000b400b8b87a23 */ /* 0x000fe400000108d5 */
[----:B------:R-:W-:Y:S02]  /*95c0*/  FMUL.FTZ R4, R4, c[0x0][0x2d0] ;  /* 0x0000b40004047a20 */ /* 0x000fe40000410000 */
[--C-:B------:R-:W-:Y:S02]  /*95d0*/  FFMA.FTZ R210, R210, c[0x0][0x2d0], -R215.reuse ;  /* 0x0000b400d2d27a23 */ /* 0x100fe400000108d7 */
[----:B------:R-:W-:Y:S01]  /*95e0*/  FFMA.FTZ R212, R212, c[0x0][0x2d0], -R215 ;  /* 0x0000b400d4d47a23 */ /* 0x000fe200000108d7 */
[----:B------:R-:W2:Y:S01]  /*95f0*/  MUFU.EX2 R180, R4 ;  /* 0x0000000400b47308 */ /* 0x000ea20000000800 */
[--C-:B------:R-:W-:Y:S02]  /*9600*/  FFMA.FTZ R206, R206, c[0x0][0x2d0], -R213.reuse ;  /* 0x0000b400cece7a23 */ /* 0x100fe400000108d5 */
[----:B------:R-:W-:Y:S02]  /*9610*/  FFMA.FTZ R208, R208, c[0x0][0x2d0], -R213 ;  /* 0x0000b400d0d07a23 */ /* 0x000fe400000108d5 */
[--C-:B------:R-:W-:Y:S02]  /*9620*/  FFMA.FTZ R209, R209, c[0x0][0x2d0], -R215.reuse ;  /* 0x0000b400d1d17a23 */ /* 0x100fe400000108d7 */
[----:B------:R-:W-:Y:S02]  /*9630*/  FFMA.FTZ R207, R207, c[0x0][0x2d0], -R215 ;  /* 0x0000b400cfcf7a23 */ /* 0x000fe400000108d7 */
[--C-:B------:R-:W-:Y:S01]  /*9640*/  FFMA.FTZ R205, R205, c[0x0][0x2d0], -R213.reuse ;  /* 0x0000b400cdcd7a23 */ /* 0x100fe200000108d5 */
[----:B------:R-:W3:Y:S01]  /*9650*/  MUFU.EX2 R189, R189 ;  /* 0x000000bd00bd7308 */ /* 0x000ee20000000800 */
[----:B------:R-:W-:Y:S02]  /*9660*/  FFMA.FTZ R199, R199, c[0x0][0x2d0], -R213 ;  /* 0x0000b400c7c77a23 */ /* 0x000fe400000108d5 */
[--C-:B------:R-:W-:Y:S02]  /*9670*/  FFMA.FTZ R191, R191, c[0x0][0x2d0], -R215.reuse ;  /* 0x0000b400bfbf7a23 */ /* 0x100fe400000108d7 */
[C---:B-1----:R-:W-:Y:S02]  /*9680*/  FMUL.FTZ R6, R3.reuse, R178 ;  /* 0x000000b203067220 */ /* 0x042fe40000410000 */
[C---:B------:R-:W-:Y:S02]  /*9690*/  FMUL.FTZ R7, R3.reuse, R179 ;  /* 0x000000b303077220 */ /* 0x040fe40000410000 */
[C---:B------:R-:W-:Y:S01]  /*96a0*/  FMUL.FTZ R10, R3.reuse, R174 ;  /* 0x000000ae030a7220 */ /* 0x040fe20000410000 */
[----:B------:R-:W-:Y:S01]  /*96b0*/  MUFU.EX2 R187, R187 ;  /* 0x000000bb00bb7308 */ /* 0x000fe20000000800 */
[C---:B------:R-:W-:Y:S01]  /*96c0*/  FMUL.FTZ R11, R3.reuse, R175 ;  /* 0x000000af030b7220 */ /* 0x040fe20000410000 */
[----:B------:R-:W-:Y:S01]  /*96d0*/  MOV R175, R34 ;  /* 0x0000002200af7202 */ /* 0x000fe20000000f00 */
[----:B------:R-:W-:Y:S01]  /*96e0*/  FMUL.FTZ R18, R3, R166 ;  /* 0x000000a603127220 */ /* 0x000fe20000410000 */
[----:B------:R-:W-:Y:S01]  /*96f0*/  MOV R174, R33 ;  /* 0x0000002100ae7202 */ /* 0x000fe20000000f00 */
[C---:B--2---:R-:W-:Y:S01]  /*9700*/  FMUL.FTZ R4, R180.reuse, R176 ;  /* 0x000000b0b4047220 */ /* 0x044fe20000410000 */
[----:B------:R-:W-:Y:S01]  /*9710*/  MOV R166, R41 ;  /* 0x0000002900a67202 */ /* 0x000fe20000000f00 */
[C---:B------:R-:W-:Y:S02]  /*9720*/  FMUL.FTZ R5, R180.reuse, R177 ;  /* 0x000000b1b4057220 */ /* 0x040fe40000410000 */
[C---:B------:R-:W-:Y:S01]  /*9730*/  FMUL.FTZ R8, R180.reuse, R172 ;  /* 0x000000acb4087220 */ /* 0x040fe20000410000 */
[----:B------:R-:W1:Y:S01]  /*9740*/  MUFU.EX2 R186, R186 ;  /* 0x000000ba00ba7308 */ /* 0x000e620000000800 */
[C---:B------:R-:W-:Y:S01]  /*9750*/  FMUL.FTZ R9, R180.reuse, R173 ;  /* 0x000000adb4097220 */ /* 0x040fe20000410000 */
[----:B------:R-:W-:Y:S01]  /*9760*/  MOV R172, R27 ;  /* 0x0000001b00ac7202 */ /* 0x000fe20000000f00 */
[C---:B------:R-:W-:Y:S01]  /*9770*/  FMUL.FTZ R16, R180.reuse, R164 ;  /* 0x000000a4b4107220 */ /* 0x040fe20000410000 */
[----:B---3--:R-:W-:Y:S01]  /*9780*/  F2FP.PACK_AB R176, R189, R214 ;  /* 0x000000d6bdb0723e */ /* 0x008fe200000000ff */
[C---:B------:R-:W-:Y:S01]  /*9790*/  FMUL.FTZ R17, R180.reuse, R165 ;  /* 0x000000a5b4117220 */ /* 0x040fe20000410000 */
[----:B------:R-:W-:Y:S01]  /*97a0*/  MOV R164, R35 ;  /* 0x0000002300a47202 */ /* 0x000fe20000000f00 */
[C---:B------:R-:W-:Y:S01]  /*97b0*/  FMUL.FTZ R19, R3.reuse, R167 ;  /* 0x000000a703137220 */ /* 0x040fe20000410000 */
        /* <DEDUP_REMOVED lines=10> */
[----:B------:R-:W2:Y:S01]  /*9860*/  MUFU.EX2 R188, R188 ;  /* 0x000000bc00bc7308 */ /* 0x000ea20000000800 */
        /* <DEDUP_REMOVED lines=8> */
[----:B------:R-:W-:Y:S01]  /*98f0*/  LDSM.16.MT88.4 R132, [R247+0x6100] ;  /* 0x00610000f784783b */ /* 0x000fe20000004200 */
[C---:B------:R-:W-:Y:S02]  /*9900*/  FMUL.FTZ R52, R180.reuse, R52 ;  /* 0x00000034b4347220 */ /* 0x040fe40000410000 */
[C---:B------:R-:W-:Y:S02]  /*9910*/  FMUL.FTZ R53, R180.reuse, R53 ;  /* 0x00000035b4357220 */ /* 0x040fe40000410000 */
[C---:B------:R-:W-:Y:S02]  /*9920*/  FMUL.FTZ R54, R3.reuse, R54 ;  /* 0x0000003603367220 */ /* 0x040fe40000410000 */
[----:B------:R-:W1:Y:S01]  /*9930*/  MUFU.EX2 R184, R184 ;  /* 0x000000b800b87308 */ /* 0x000e620000000800 */
[C---:B------:R-:W-:Y:S02]  /*9940*/  FMUL.FTZ R55, R3.reuse, R55 ;  /* 0x0000003703377220 */ /* 0x040fe40000410000 */
[----:B------:R-:W-:Y:S01]  /*9950*/  FMUL.FTZ R56, R180, R56 ;  /* 0x00000038b4387220 */ /* 0x000fe20000410000 */
[----:B--2---:R-:W-:Y:S01]  /*9960*/  F2FP.PACK_AB R177, R188, R190 ;  /* 0x000000bebcb1723e */ /* 0x004fe200000000ff */
        /* <DEDUP_REMOVED lines=10> */
[----:B------:R-:W-:Y:S02]  /*9a10*/  FMUL.FTZ R65, R180, R65 ;  /* 0x00000041b4417220 */ /* 0x000fe40000410000 */
[C---:B------:R-:W-:Y:S01]  /*9a20*/  FMUL.FTZ R66, R3.reuse, R66 ;  /* 0x0000004203427220 */ /* 0x040fe20000410000 */
[----:B-1----:R-:W-:Y:S01]  /*9a30*/  F2FP.PACK_AB R179, R184, R185 ;  /* 0x000000b9b8b3723e */ /* 0x002fe200000000ff */
[C---:B------:R-:W-:Y:S02]  /*9a40*/  FMUL.FTZ R67, R3.reuse, R67 ;  /* 0x0000004303437220 */ /* 0x040fe40000410000 */
[C---:B------:R-:W-:Y:S02]  /*9a50*/  FMUL.FTZ R68, R180.reuse, R68 ;  /* 0x00000044b4447220 */ /* 0x040fe40000410000 */
[C---:B------:R-:W-:Y:S01]  /*9a60*/  FMUL.FTZ R69, R180.reuse, R69 ;  /* 0x00000045b4457220 */ /* 0x040fe20000410000 */
[----:B------:R-:W-:Y:S01]  /*9a70*/  MUFU.EX2 R206, R206 ;  /* 0x000000ce00ce7308 */ /* 0x000fe20000000800 */
[C---:B------:R-:W-:Y:S05]  /*9a80*/  HMMA.16816.F32 R4, R176.reuse, R12, R4 ;  /* 0x0000000cb004723c */ /* 0x040fea0000001804 */
[C---:B------:R-:W-:Y:S02]  /*9a90*/  FMUL.FTZ R70, R3.reuse, R70 ;  /* 0x0000004603467220 */ /* 0x040fe40000410000 */
[C---:B------:R-:W-:Y:S01]  /*9aa0*/  FMUL.FTZ R71, R3.reuse, R71 ;  /* 0x0000004703477220 */ /* 0x040fe20000410000 */
[C---:B------:R-:W-:Y:S01]  /*9ab0*/  HMMA.16816.F32 R8, R176.reuse, R14, R8 ;  /* 0x0000000eb008723c */ /* 0x040fe20000001808 */
[----:B------:R-:W-:Y:S03]  /*9ac0*/  MUFU.EX2 R208, R208 ;  /* 0x000000d000d07308 */ /* 0x000fe60000000800 */
[C---:B------:R-:W-:Y:S01]  /*9ad0*/  FMUL.FTZ R12, R180.reuse, R168 ;  /* 0x000000a8b40c7220 */ /* 0x040fe20000410000 */
[----:B------:R-:W-:Y:S01]  /*9ae0*/  MOV R168, R42 ;  /* 0x0000002a00a87202 */ /* 0x000fe20000000f00 */
[C---:B------:R-:W-:Y:S01]  /*9af0*/  FMUL.FTZ R13, R180.reuse, R169 ;  /* 0x000000a9b40d7220 */ /* 0x040fe20000410000 */
[----:B------:R-:W-:Y:S01]  /*9b00*/  MOV R169, R43 ;  /* 0x0000002b00a97202 */ /* 0x000fe20000000f00 */
[C---:B------:R-:W-:Y:S01]  /*9b10*/  FMUL.FTZ R14, R3.reuse, R170 ;  /* 0x000000aa030e7220 */ /* 0x040fe20000410000 */
[----:B------:R-:W-:Y:S02]  /*9b20*/  MOV R170, R44 ;  /* 0x0000002c00aa7202 */ /* 0x000fe40000000f00 */
[----:B------:R-:W-:Y:S01]  /*9b30*/  MUFU.EX2 R209, R209 ;  /* 0x000000d100d17308 */ /* 0x000fe20000000800 */
[C---:B------:R-:W-:Y:S01]  /*9b40*/  FMUL.FTZ R15, R3.reuse, R171 ;  /* 0x000000ab030f7220 */ /* 0x040fe20000410000 */
[----:B------:R-:W-:Y:S01]  /*9b50*/  MOV R171, R45 ;  /* 0x0000002d00ab7202 */ /* 0x000fe20000000f00 */
[C---:B------:R-:W-:Y:S02]  /*9b60*/  FMUL.FTZ R42, R3.reuse, R142 ;  /* 0x0000008e032a7220 */ /* 0x040fe40000410000 */
[C---:B------:R-:W-:Y:S02]  /*9b70*/  FMUL.FTZ R43, R3.reuse, R143 ;  /* 0x0000008f032b7220 */ /* 0x040fe40000410000 */
[----:B------:R-:W-:Y:S01]  /*9b80*/  LDSM.16.MT88.4 R140, [R242+0x6100] ;  /* 0x00610000f28c783b */ /* 0x000fe20000004200 */
[C---:B------:R-:W-:Y:S02]  /*9b90*/  HMMA.16816.F32 R12, R176.reuse, R20, R12 ;  /* 0x00000014b00c723c */ /* 0x040fe4000000180c */
[----:B------:R-:W-:Y:S01]  /*9ba0*/  MUFU.EX2 R207, R207 ;  /* 0x000000cf00cf7308 */ /* 0x000fe20000000800 */
[C---:B------:R-:W-:Y:S02]  /*9bb0*/  FMUL.FTZ R72, R180.reuse, R72 ;  /* 0x00000048b4487220 */ /* 0x040fe40000410000 */
[C---:B------:R-:W-:Y:S02]  /*9bc0*/  FMUL.FTZ R73, R180.reuse, R73 ;  /* 0x00000049b4497220 */ /* 0x040fe40000410000 */
[C---:B------:R-:W-:Y:S01]  /*9bd0*/  FMUL.FTZ R21, R180.reuse, R161 ;  /* 0x000000a1b4157220 */ /* 0x040fe20000410000 */
[C---:B------:R-:W-:Y:S04]  /*9be0*/  HMMA.16816.F32 R16, R176.reuse, R22, R16 ;  /* 0x00000016b010723c */ /* 0x040fe80000001810 */
[C---:B------:R-:W-:Y:S01]  /*9bf0*/  FMUL.FTZ R20, R180.reuse, R160 ;  /* 0x000000a0b4147220 */ /* 0x040fe20000410000 */
[----:B------:R-:W-:Y:S01]  /*9c00*/  MOV R160, R26 ;  /* 0x0000001a00a07202 */ /* 0x000fe20000000f00 */
[C---:B------:R-:W-:Y:S01]  /*9c10*/  FMUL.FTZ R26, R3.reuse, R158 ;  /* 0x0000009e031a7220 */ /* 0x040fe20000410000 */
[----:B------:R-:W-:Y:S01]  /*9c20*/  MOV R161, R47 ;  /* 0x0000002f00a17202 */ /* 0x000fe20000000f00 */
[C---:B------:R-:W-:Y:S01]  /*9c30*/  FMUL.FTZ R22, R3.reuse, R162 ;  /* 0x000000a203167220 */ /* 0x040fe20000410000 */
[----:B------:R-:W-:Y:S01]  /*9c40*/  MOV R162, R46 ;  /* 0x0000002e00a27202 */ /* 0x000fe20000000f00 */
[----:B------:R-:W2:Y:S01]  /*9c50*/  LDL.LU R158, [R1+0x2c] ;  /* 0x00002c00019e7983 */ /* 0x000ea20000300800 */
[----:B------:R-:W-:Y:S01]  /*9c60*/  MUFU.EX2 R205, R205 ;  /* 0x000000cd00cd7308 */ /* 0x000fe20000000800 */
[C---:B------:R-:W-:Y:S01]  /*9c70*/  FMUL.FTZ R23, R3.reuse, R163 ;  /* 0x000000a303177220 */ /* 0x040fe20000410000 */
[----:B------:R-:W-:Y:S01]  /*9c80*/  MOV R163, R24 ;  /* 0x0000001800a37202 */ /* 0x000fe20000000f00 */
[----:B------:R-:W1:Y:S01]  /*9c90*/  LDSM.16.MT88.4 R44, [R247+0x3100] ;  /* 0x00310000f72c783b */ /* 0x000e620000004200 */
[C---:B------:R-:W-:Y:S02]  /*9ca0*/  FMUL.FTZ R24, R180.reuse, R156 ;  /* 0x0000009cb4187220 */ /* 0x040fe40000410000 */
[C---:B------:R-:W-:Y:S02]  /*9cb0*/  FMUL.FTZ R74, R3.reuse, R74 ;  /* 0x0000004a034a7220 */ /* 0x040fe40000410000 */
[C---:B------:R-:W-:Y:S02]  /*9cc0*/  HMMA.16816.F32 R20, R176.reuse, R28, R20 ;  /* 0x0000001cb014723c */ /* 0x040fe40000001814 */
[----:B------:R-:W-:Y:S01]  /*9cd0*/  MUFU.EX2 R199, R199 ;  /* 0x000000c700c77308 */ /* 0x000fe20000000800 */
[C---:B------:R-:W-:Y:S02]  /*9ce0*/  FMUL.FTZ R75, R3.reuse, R75 ;  /* 0x0000004b034b7220 */ /* 0x040fe40000410000 */
[C---:B------:R-:W-:Y:S02]  /*9cf0*/  FMUL.FTZ R76, R180.reuse, R76 ;  /* 0x0000004cb44c7220 */ /* 0x040fe40000410000 */
[C---:B------:R-:W-:Y:S01]  /*9d00*/  FMUL.FTZ R28, R180.reuse, R152 ;  /* 0x00000098b41c7220 */ /* 0x040fe20000410000 */
[C---:B------:R-:W-:Y:S04]  /*9d10*/  HMMA.16816.F32 R24, R176.reuse, R30, R24 ;  /* 0x0000001eb018723c */ /* 0x040fe80000001818 */
[C---:B------:R-:W-:Y:S01]  /*9d20*/  FMUL.FTZ R29, R180.reuse, R153 ;  /* 0x00000099b41d7220 */ /* 0x040fe20000410000 */
[----:B------:R-:W-:Y:S01]  /*9d30*/  MUFU.EX2 R191, R191 ;  /* 0x000000bf00bf7308 */ /* 0x000fe20000000800 */
[C---:B------:R-:W-:Y:S02]  /*9d40*/  FMUL.FTZ R77, R180.reuse, R77 ;  /* 0x0000004db44d7220 */ /* 0x040fe40000410000 */
[C---:B------:R-:W-:Y:S04]  /*9d50*/  FMUL.FTZ R30, R3.reuse, R154 ;  /* 0x0000009a031e7220 */ /* 0x040fe80000410000 */
[C---:B------:R-:W-:Y:S02]  /*9d60*/  FMUL.FTZ R31, R3.reuse, R155 ;  /* 0x0000009b031f7220 */ /* 0x040fe40000410000 */
[----:B------:R-:W3:Y:S01]  /*9d70*/  LDSM.16.MT88.4 R152, [R242+0x3100] ;  /* 0x00310000f298783b */ /* 0x000ee20000004200 */
[C---:B------:R-:W-:Y:S02]  /*9d80*/  FMUL.FTZ R78, R3.reuse, R78 ;  /* 0x0000004e034e7220 */ /* 0x040fe40000410000 */
[C---:B------:R-:W-:Y:S02]  /*9d90*/  FMUL.FTZ R79, R3.reuse, R79 ;  /* 0x0000004f034f7220 */ /* 0x040fe40000410000 */
[C---:B------:R-:W-:Y:S03]  /*9da0*/  HMMA.16816.F32 R28, R176.reuse, R36, R28 ;  /* 0x00000024b01c723c */ /* 0x040fe6000000181c */
[C---:B------:R-:W-:Y:S02]  /*9db0*/  FMUL.FTZ R80, R180.reuse, R80 ;  /* 0x00000050b4507220 */ /* 0x040fe40000410000 */
[C---:B------:R-:W-:Y:S02]  /*9dc0*/  FMUL.FTZ R81, R180.reuse, R81 ;  /* 0x00000051b4517220 */ /* 0x040fe40000410000 */
[C---:B------:R-:W-:Y:S01]  /*9dd0*/  FMUL.FTZ R36, R180.reuse, R144 ;  /* 0x00000090b4247220 */ /* 0x040fe20000410000 */
[C---:B------:R-:W-:Y:S04]  /*9de0*/  HMMA.16816.F32 R32, R176.reuse, R38, R32 ;  /* 0x00000026b020723c */ /* 0x040fe80000001820 */
[C---:B------:R-:W-:Y:S02]  /*9df0*/  FMUL.FTZ R37, R180.reuse, R145 ;  /* 0x00000091b4257220 */ /* 0x040fe40000410000 */
[C---:B------:R-:W-:Y:S02]  /*9e00*/  FMUL.FTZ R82, R3.reuse, R82 ;  /* 0x0000005203527220 */ /* 0x040fe40000410000 */
[C---:B------:R-:W-:Y:S04]  /*9e10*/  FMUL.FTZ R38, R3.reuse, R146 ;  /* 0x0000009203267220 */ /* 0x040fe80000410000 */
[C---:B------:R-:W-:Y:S02]  /*9e20*/  FMUL.FTZ R39, R3.reuse, R147 ;  /* 0x0000009303277220 */ /* 0x040fe40000410000 */
[----:B------:R-:W4:Y:S01]  /*9e30*/  LDSM.16.MT88.4 R144, [R241+0x3100] ;  /* 0x00310000f190783b */ /* 0x000f220000004200 */
[C---:B------:R-:W-:Y:S02]  /*9e40*/  FMUL.FTZ R83, R3.reuse, R83 ;  /* 0x0000005303537220 */ /* 0x040fe40000410000 */
[C---:B------:R-:W-:Y:S02]  /*9e50*/  FMUL.FTZ R84, R180.reuse, R84 ;  /* 0x00000054b4547220 */ /* 0x040fe40000410000 */
[C---:B-1----:R-:W-:Y:S03]  /*9e60*/  HMMA.16816.F32 R36, R176.reuse, R44, R36 ;  /* 0x0000002cb024723c */ /* 0x042fe60000001824 */
        /* <DEDUP_REMOVED lines=8> */
[----:B------:R-:W1:Y:S01]  /*9ef0*/  LDSM.16.MT88.4 R136, [R240+0x3100] ;  /* 0x00310000f088783b */ /* 0x000e620000004200 */
[C---:B------:R-:W-:Y:S02]  /*9f00*/  FMUL.FTZ R88, R180.reuse, R88 ;  /* 0x00000058b4587220 */ /* 0x040fe40000410000 */
[C---:B------:R-:W-:Y:S02]  /*9f10*/  FMUL.FTZ R89, R180.reuse, R89 ;  /* 0x00000059b4597220 */ /* 0x040fe40000410000 */
[C---:B---3--:R-:W-:Y:S03]  /*9f20*/  HMMA.16816.F32 R44, R176.reuse, R152, R44 ;  /* 0x00000098b02c723c */ /* 0x048fe6000000182c */
[C---:B------:R-:W-:Y:S02]  /*9f30*/  FMUL.FTZ R90, R3.reuse, R90 ;  /* 0x0000005a035a7220 */ /* 0x040fe40000410000 */
[C---:B------:R-:W-:Y:S02]  /*9f40*/  FMUL.FTZ R91, R3.reuse, R91 ;  /* 0x0000005b035b7220 */ /* 0x040fe40000410000 */
[C---:B------:R-:W-:Y:S01]  /*9f50*/  FMUL.FTZ R92, R180.reuse, R92 ;  /* 0x0000005cb45c7220 */ /* 0x040fe20000410000 */
[C---:B------:R-:W-:Y:S04]  /*9f60*/  HMMA.16816.F32 R48, R176.reuse, R154, R48 ;  /* 0x0000009ab030723c */ /* 0x040fe80000001830 */
[C---:B------:R-:W-:Y:S02]  /*9f70*/  FMUL.FTZ R93, R180.reuse, R93 ;  /* 0x0000005db45d7220 */ /* 0x040fe40000410000 */
[C---:B------:R-:W-:Y:S02]  /*9f80*/  FMUL.FTZ R94, R3.reuse, R94 ;  /* 0x0000005e035e7220 */ /* 0x040fe40000410000 */
[C---:B----4-:R-:W-:Y:S04]  /*9f90*/  HMMA.16816.F32 R52, R176.reuse, R144, R52 ;  /* 0x00000090b034723c */ /* 0x050fe80000001834 */
[C---:B------:R-:W-:Y:S02]  /*9fa0*/  FMUL.FTZ R95, R3.reuse, R95 ;  /* 0x0000005f035f7220 */ /* 0x040fe40000410000 */
[C---:B------:R-:W-:Y:S02]  /*9fb0*/  FMUL.FTZ R96, R180.reuse, R96 ;  /* 0x00000060b4607220 */ /* 0x040fe40000410000 */
[C---:B------:R-:W-:Y:S01]  /*9fc0*/  HMMA.16816.F32 R56, R176.reuse, R146, R56 ;  /* 0x00000092b038723c */ /* 0x040fe20000001838 */
[----:B------:R-:W-:Y:S03]  /*9fd0*/  LDSM.16.MT88.4 R144, [R242+0x900] ;  /* 0x00090000f290783b */ /* 0x000fe60000004200 */
[C---:B------:R-:W-:Y:S02]  /*9fe0*/  FMUL.FTZ R97, R180.reuse, R97 ;  /* 0x00000061b4617220 */ /* 0x040fe40000410000 */
[C---:B------:R-:W-:Y:S02]  /*9ff0*/  FMUL.FTZ R98, R3.reuse, R98 ;  /* 0x0000006203627220 */ /* 0x040fe40000410000 */
[C---:B------:R-:W-:Y:S01]  /*a000*/  FMUL.FTZ R99, R3.reuse, R99 ;  /* 0x0000006303637220 */ /* 0x040fe20000410000 */
        /* <DEDUP_REMOVED lines=8> */
[C---:B------:R-:W-:Y:S04]  /*a090*/  HMMA.16816.F32 R68, R176.reuse, R132, R68 ;  /* 0x00000084b044723c */ /* 0x040fe80000001844 */
[C---:B------:R-:W-:Y:S02]  /*a0a0*/  FMUL.FTZ R105, R180.reuse, R105 ;  /* 0x00000069b4697220 */ /* 0x040fe40000410000 */
[C---:B------:R-:W-:Y:S02]  /*a0b0*/  FMUL.FTZ R106, R3.reuse, R106 ;  /* 0x0000006a036a7220 */ /* 0x040fe40000410000 */
[C---:B------:R-:W-:Y:S01]  /*a0c0*/  HMMA.16816.F32 R72, R176.reuse, R134, R72 ;  /* 0x00000086b048723c */ /* 0x040fe20000001848 */
[----:B------:R-:W3:Y:S03]  /*a0d0*/  LDSM.16.MT88.4 R132, [R240+0x6100] ;  /* 0x00610000f084783b */ /* 0x000ee60000004200 */
[C---:B------:R-:W-:Y:S02]  /*a0e0*/  FMUL.FTZ R107, R3.reuse, R107 ;  /* 0x0000006b036b7220 */ /* 0x040fe40000410000 */
[C---:B------:R-:W-:Y:S02]  /*a0f0*/  FMUL.FTZ R108, R180.reuse, R108 ;  /* 0x0000006cb46c7220 */ /* 0x040fe40000410000 */
[C---:B------:R-:W-:Y:S04]  /*a100*/  HMMA.16816.F32 R76, R176.reuse, R140, R76 ;  /* 0x0000008cb04c723c */ /* 0x040fe8000000184c */
[C---:B------:R-:W-:Y:S02]  /*a110*/  FMUL.FTZ R109, R180.reuse, R109 ;  /* 0x0000006db46d7220 */ /* 0x040fe40000410000 */
[C---:B------:R-:W-:Y:S02]  /*a120*/  FMUL.FTZ R110, R3.reuse, R110 ;  /* 0x0000006e036e7220 */ /* 0x040fe40000410000 */
[C---:B------:R-:W-:Y:S01]  /*a130*/  HMMA.16816.F32 R80, R176.reuse, R142, R80 ;  /* 0x0000008eb050723c */ /* 0x040fe20000001850 */
[----:B------:R-:W4:Y:S03]  /*a140*/  LDSM.16.MT88.4 R140, [R247+0x9100] ;  /* 0x00910000f78c783b */ /* 0x000f260000004200 */
        /* <DEDUP_REMOVED lines=11> */
[C---:B---3--:R-:W-:Y:S04]  /*a200*/  HMMA.16816.F32 R92, R176.reuse, R132, R92 ;  /* 0x00000084b05c723c */ /* 0x048fe8000000185c */
[C---:B------:R-:W-:Y:S02]  /*a210*/  FMUL.FTZ R127, R3.reuse, R127 ;  /* 0x0000007f037f7220 */ /* 0x040fe40000410000 */
[C---:B------:R-:W-:Y:S02]  /*a220*/  FMUL.FTZ R128, R180.reuse, R128 ;  /* 0x00000080b4807220 */ /* 0x040fe40000410000 */
[C---:B------:R-:W-:Y:S01]  /*a230*/  HMMA.16816.F32 R96, R176.reuse, R134, R96 ;  /* 0x00000086b060723c */ /* 0x040fe20000001860 */
[----:B------:R-:W3:Y:S03]  /*a240*/  LDSM.16.MT88.4 R132, [R241+0x9100] ;  /* 0x00910000f184783b */ /* 0x000ee60000004200 */
[C---:B------:R-:W-:Y:S02]  /*a250*/  FMUL.FTZ R129, R180.reuse, R129 ;  /* 0x00000081b4817220 */ /* 0x040fe40000410000 */
[C---:B------:R-:W-:Y:S02]  /*a260*/  FMUL.FTZ R130, R3.reuse, R130 ;  /* 0x0000008203827220 */ /* 0x040fe40000410000 */
[C---:B----4-:R-:W-:Y:S04]  /*a270*/  HMMA.16816.F32 R100, R176.reuse, R140, R100 ;  /* 0x0000008cb064723c */ /* 0x050fe80000001864 */
        /* <DEDUP_REMOVED lines=9> */
[----:B------:R-:W-:Y:S02]  /*a310*/  FMUL.FTZ R121, R180, R121 ;  /* 0x00000079b4797220 */ /* 0x000fe40000410000 */
[----:B------:R-:W-:Y:S01]  /*a320*/  FMUL.FTZ R122, R3, R122 ;  /* 0x0000007a037a7220 */ /* 0x000fe20000410000 */
[C---:B------:R-:W-:Y:S01]  /*a330*/  HMMA.16816.F32 R112, R176.reuse, R138, R112 ;  /* 0x0000008ab070723c */ /* 0x040fe20000001870 */
[----:B------:R-:W1:Y:S03]  /*a340*/  LDSM.16.MT88.4 R136, [R247+0x900] ;  /* 0x00090000f788783b */ /* 0x000e660000004200 */
[----:B------:R-:W-:Y:S02]  /*a350*/  FFMA.FTZ R192, R192, c[0x0][0x2d0], -R215 ;  /* 0x0000b400c0c07a23 */ /* 0x000fe400000108d7 */
[--C-:B------:R-:W-:Y:S02]  /*a360*/  FFMA.FTZ R193, R193, c[0x0][0x2d0], -R213.reuse ;  /* 0x0000b400c1c17a23 */ /* 0x100fe400000108d5 */
[C---:B---3--:R-:W-:Y:S02]  /*a370*/  HMMA.16816.F32 R116, R176.reuse, R132, R116 ;  /* 0x00000084b074723c */ /* 0x048fe40000001874 */
[----:B------:R-:W3:Y:S02]  /*a380*/  MUFU.EX2 R192, R192 ;  /* 0x000000c000c07308 */ /* 0x000ee40000000800 */
[----:B------:R-:W-:Y:S02]  /*a390*/  FFMA.FTZ R194, R194, c[0x0][0x2d0], -R213 ;  /* 0x0000b400c2c27a23 */ /* 0x000fe400000108d5 */
[--C-:B------:R-:W-:Y:S02]  /*a3a0*/  FFMA.FTZ R195, R195, c[0x0][0x2d0], -R215.reuse ;  /* 0x0000b400c3c37a23 */ /* 0x100fe400000108d7 */
[----:B------:R-:W-:Y:S04]  /*a3b0*/  FFMA.FTZ R196, R196, c[0x0][0x2d0], -R215 ;  /* 0x0000b400c4c47a23 */ /* 0x000fe800000108d7 */
[--C-:B------:R-:W-:Y:S01]  /*a3c0*/  FFMA.FTZ R197, R197, c[0x0][0x2d0], -R213.reuse ;  /* 0x0000b400c5c57a23 */ /* 0x100fe200000108d5 */
[----:B------:R-:W-:Y:S01]  /*a3d0*/  MUFU.EX2 R193, R193 ;  /* 0x000000c100c17308 */ /* 0x000fe20000000800 */
[----:B------:R-:W-:Y:S02]  /*a3e0*/  FFMA.FTZ R198, R198, c[0x0][0x2d0], -R213 ;  /* 0x0000b400c6c67a23 */ /* 0x000fe400000108d5 */
[C---:B------:R-:W-:Y:S02]  /*a3f0*/  FMUL.FTZ R123, R3.reuse, R123 ;  /* 0x0000007b037b7220 */ /* 0x040fe40000410000 */
[--C-:B------:R-:W-:Y:S02]  /*a400*/  FFMA.FTZ R148, R168, c[0x0][0x2d0], -R215.reuse ;  /* 0x0000b400a8947a23 */ /* 0x100fe400000108d7 */
[----:B------:R-:W-:Y:S02]  /*a410*/  FFMA.FTZ R152, R204, c[0x0][0x2d0], -R215 ;  /* 0x0000b400cc987a23 */ /* 0x000fe400000108d7 */
[----:B------:R-:W-:Y:S01]  /*a420*/  FFMA.FTZ R153, R200, c[0x0][0x2d0], -R213 ;  /* 0x0000b400c8997a23 */ /* 0x000fe200000108d5 */
[C---:B------:R-:W-:Y:S01]  /*a430*/  HMMA.16816.F32 R120, R176.reuse, R134, R120 ;  /* 0x00000086b078723c */ /* 0x040fe20000001878 */
[----:B------:R-:W5:Y:S02]  /*a440*/  MUFU.EX2 R194, R194 ;  /* 0x000000c200c27308 */ /* 0x000f640000000800 */
[----:B---3--:R-:W-:Y:S01]  /*a450*/  F2FP.PACK_AB R132, R192, R191 ;  /* 0x000000bfc084723e */ /* 0x008fe200000000ff */
[----:B------:R-:W-:Y:S02]  /*a460*/  FFMA.FTZ R190, R3, R183, R190 ;  /* 0x000000b703be7223 */ /* 0x000fe400000100be */
[--C-:B------:R-:W-:Y:S02]  /*a470*/  FFMA.FTZ R202, R202, c[0x0][0x2d0], -R215.reuse ;  /* 0x0000b400caca7a23 */ /* 0x100fe400000108d7 */
[C---:B----4-:R-:W-:Y:S03]  /*a480*/  HMMA.16816.F32 R124, R176.reuse, R140, R124 ;  /* 0x0000008cb07c723c */ /* 0x050fe6000000187c */
[----:B------:R-:W-:Y:S01]  /*a490*/  MUFU.EX2 R195, R195 ;  /* 0x000000c300c37308 */ /* 0x000fe20000000800 */
[----:B------:R-:W-:Y:S02]  /*a4a0*/  FADD.FTZ R190, R188, R190 ;  /* 0x000000bebcbe7221 */ /* 0x000fe40000010000 */
[----:B------:R-:W-:Y:S02]  /*a4b0*/  FFMA.FTZ R204, R203, c[0x0][0x2d0], -R215 ;  /* 0x0000b400cbcc7a23 */ /* 0x000fe400000108d7 */
[----:B------:R-:W-:Y:S01]  /*a4c0*/  HMMA.16816.F32 R128, R176, R142, R128 ;  /* 0x0000008eb080723c */ /* 0x000fe20000001880 */
[----:B------:R-:W3:Y:S03]  /*a4d0*/  LDSM.16.MT88.4 R140, [R241+0x900] ;  /* 0x00090000f18c783b */ /* 0x000ee60000004200 */
[----:B------:R-:W-:Y:S01]  /*a4e0*/  FADD.FTZ R185, R185, R190 ;  /* 0x000000beb9b97221 */ /* 0x000fe20000010000 */
[----:B------:R-:W4:Y:S01]  /*a4f0*/  MUFU.EX2 R196, R196 ;  /* 0x000000c400c47308 */ /* 0x000f220000000800 */
[----:B------:R-:W-:Y:S02]  /*a500*/  FFMA.FTZ R200, R201, c[0x0][0x2d0], -R213 ;  /* 0x0000b400c9c87a23 */ /* 0x000fe400000108d5 */
[----:B------:R-:W-:Y:S01]  /*a510*/  FADD.FTZ R185, R184, R185 ;  /* 0x000000b9b8b97221 */ /* 0x000fe20000010000 */
[C---:B-----5:R-:W-:Y:S03]  /*a520*/  F2FP.PACK_AB R133, R194.reuse, R193 ;  /* 0x000000c1c285723e */ /* 0x060fe600000000ff */
[----:B------:R-:W-:Y:S03]  /*a530*/  FADD.FTZ R185, R193, R185 ;  /* 0x000000b9c1b97221 */ /* 0x000fe60000010000 */
[----:B------:R-:W5:Y:S01]  /*a540*/  MUFU.EX2 R197, R197 ;  /* 0x000000c500c57308 */ /* 0x000f620000000800 */
[----:B------:R-:W-:Y:S02]  /*a550*/  FADD.FTZ R194, R194, R185 ;  /* 0x000000b9c2c27221 */ /* 0x000fe40000010000 */
[----:B--2---:R-:W-:Y:S07]  /*a560*/  FFMA.FTZ R214, R180, R158, R214 ;  /* 0x0000009eb4d67223 */ /* 0x004fee00000100d6 */
[----:B------:R-:W2:Y:S01]  /*a570*/  MUFU.EX2 R198, R198 ;  /* 0x000000c600c67308 */ /* 0x000ea20000000800 */
[----:B------:R-:W-:Y:S01]  /*a580*/  FADD.FTZ R214, R189, R214 ;  /* 0x000000d6bdd67221 */ /* 0x000fe20000010000 */
[----:B----4-:R-:W-:Y:S03]  /*a590*/  F2FP.PACK_AB R134, R196, R195 ;  /* 0x000000c3c486723e */ /* 0x010fe600000000ff */
[----:B------:R-:W-:Y:S04]  /*a5a0*/  FADD.FTZ R187, R187, R214 ;  /* 0x000000d6bbbb7221 */ /* 0x000fe80000010000 */
[----:B------:R-:W-:Y:S01]  /*a5b0*/  FADD.FTZ R186, R186, R187 ;  /* 0x000000bbbaba7221 */ /* 0x000fe20000010000 */
[----:B------:R4:W-:Y:S03]  /*a5c0*/  MUFU.EX2 R168, R148 ;  /* 0x0000009400a87308 */ /* 0x0009e60000000800 */
[----:B------:R-:W-:Y:S02]  /*a5d0*/  FADD.FTZ R186, R191, R186 ;  /* 0x000000babfba7221 */ /* 0x000fe40000010000 */
[----:B-----5:R-:W-:Y:S02]  /*a5e0*/  FADD.FTZ R194, R197, R194 ;  /* 0x000000c2c5c27221 */ /* 0x020fe40000010000 */
[----:B------:R-:W-:Y:S03]  /*a5f0*/  FADD.FTZ R186, R192, R186 ;  /* 0x000000bac0ba7221 */ /* 0x000fe60000010000 */
[----:B------:R-:W-:Y:S01]  /*a600*/  MUFU.EX2 R203, R152 ;  /* 0x0000009800cb7308 */ /* 0x000fe20000000800 */
[----:B------:R-:W-:Y:S01]  /*a610*/  FADD.FTZ R195, R195, R186 ;  /* 0x000000bac3c37221 */ /* 0x000fe20000010000 */
[C---:B--2---:R-:W-:Y:S01]  /*a620*/  F2FP.PACK_AB R135, R198.reuse, R197 ;  /* 0x000000c5c687723e */ /* 0x044fe200000000ff */
[----:B------:R-:W-:Y:S07]  /*a630*/  FADD.FTZ R198, R198, R194 ;  /* 0x000000c2c6c67221 */ /* 0x000fee0000010000 */
[----:B------:R-:W2:Y:S01]  /*a640*/  MUFU.EX2 R202, R202 ;  /* 0x000000ca00ca7308 */ /* 0x000ea20000000800 */
[C---:B-1----:R-:W-:Y:S05]  /*a650*/  HMMA.16816.F32 R4, R132.reuse, R136, R4 ;  /* 0x000000888404723c */ /* 0x042fea0000001804 */
[----:B----4-:R-:W-:Y:S03]  /*a660*/  FFMA.FTZ R148, R170, c[0x0][0x2d0], -R213 ;  /* 0x0000b400aa947a23 */ /* 0x010fe600000108d5 */
[C---:B------:R-:W-:Y:S01]  /*a670*/  HMMA.16816.F32 R8, R132.reuse, R138, R8 ;  /* 0x0000008a8408723c */ /* 0x040fe20000001808 */
[----:B------:R-:W1:Y:S01]  /*a680*/  LDSM.16.MT88.4 R136, [R240+0x900] ;  /* 0x00090000f088783b */ /* 0x000e620000004200 */
[----:B------:R4:W-:Y:S06]  /*a690*/  MUFU.EX2 R170, R148 ;  /* 0x0000009400aa7308 */ /* 0x0009ec0000000800 */
[C---:B------:R-:W-:Y:S04]  /*a6a0*/  HMMA.16816.F32 R12, R132.reuse, R144, R12 ;  /* 0x00000090840c723c */ /* 0x040fe8000000180c */
[----:B------:R-:W-:Y:S01]  /*a6b0*/  MUFU.EX2 R201, R153 ;  /* 0x0000009900c97308 */ /* 0x000fe20000000800 */
[----:B--2---:R-:W-:Y:S03]  /*a6c0*/  F2FP.PACK_AB R180, R202, R203 ;  /* 0x000000cbcab4723e */ /* 0x004fe600000000ff */
[C---:B------:R-:W-:Y:S01]  /*a6d0*/  HMMA.16816.F32 R16, R132.reuse, R146, R16 ;  /* 0x000000928410723c */ /* 0x040fe20000001810 */
[----:B------:R-:W2:Y:S05]  /*a6e0*/  LDSM.16.MT88.4 R144, [R247+0x3900] ;  /* 0x00390000f790783b */ /* 0x000eaa0000004200 */
[----:B------:R-:W-:Y:S02]  /*a6f0*/  MUFU.EX2 R200, R200 ;  /* 0x000000c800c87308 */ /* 0x000fe40000000800 */
[C---:B---3--:R-:W-:Y:S04]  /*a700*/  HMMA.16816.F32 R20, R132.reuse, R140, R20 ;  /* 0x0000008c8414723c */ /* 0x048fe80000001814 */
[--C-:B----4-:R-:W-:Y:S04]  /*a710*/  FFMA.FTZ R148, R171, c[0x0][0x2d0], -R215.reuse ;  /* 0x0000b400ab947a23 */ /* 0x110fe800000108d7 */
[C---:B------:R-:W-:Y:S01]  /*a720*/  HMMA.16816.F32 R24, R132.reuse, R142, R24 ;  /* 0x0000008e8418723c */ /* 0x040fe20000001818 */
[----:B------:R-:W3:Y:S01]  /*a730*/  LDSM.16.MT88.4 R140, [R242+0x3900] ;  /* 0x00390000f28c783b */ /* 0x000ee20000004200 */
[----:B------:R4:W-:Y:S06]  /*a740*/  MUFU.EX2 R171, R148 ;  /* 0x0000009400ab7308 */ /* 0x0009ec0000000800 */
[C---:B-1----:R-:W-:Y:S04]  /*a750*/  HMMA.16816.F32 R28, R132.reuse, R136, R28 ;  /* 0x00000088841c723c */ /* 0x042fe8000000181c */
[----:B------:R-:W-:Y:S04]  /*a760*/  MUFU.EX2 R204, R204 ;  /* 0x000000cc00cc7308 */ /* 0x000fe80000000800 */
[C---:B------:R-:W-:Y:S01]  /*a770*/  HMMA.16816.F32 R32, R132.reuse, R138, R32 ;  /* 0x0000008a8420723c */ /* 0x040fe20000001820 */
[----:B------:R-:W1:Y:S07]  /*a780*/  LDSM.16.MT88.4 R136, [R241+0x3900] ;  /* 0x00390000f188783b */ /* 0x000e6e0000004200 */
[C---:B--2---:R-:W-:Y:S04]  /*a790*/  HMMA.16816.F32 R36, R132.reuse, R144, R36 ;  /* 0x000000908424723c */ /* 0x044fe80000001824 */
[--C-:B----4-:R-:W-:Y:S04]  /*a7a0*/  FFMA.FTZ R148, R167, c[0x0][0x2d0], -R215.reuse ;  /* 0x0000b400a7947a23 */ /* 0x110fe800000108d7 */
        /* <DEDUP_REMOVED lines=20> */
[C---:B---3--:R-:W-:Y:S07]  /*a8f0*/  HMMA.16816.F32 R92, R132.reuse, R140, R92 ;  /* 0x0000008c845c723c */ /* 0x048fee000000185c */
[----:B------:R-:W-:Y:S01]  /*a900*/  FFMA.FTZ R140, R163, c[0x0][0x2d0], -R215 ;  /* 0x0000b400a38c7a23 */ /* 0x000fe200000108d7 */
[C---:B------:R-:W-:Y:S01]  /*a910*/  HMMA.16816.F32 R96, R132.reuse, R142, R96 ;  /* 0x0000008e8460723c */ /* 0x040fe20000001860 */
[----:B------:R3:W-:Y:S07]  /*a920*/  MUFU.EX2 R163, R148 ;  /* 0x0000009400a37308 */ /* 0x0007ee0000000800 */
[C---:B-1----:R-:W-:Y:S03]  /*a930*/  HMMA.16816.F32 R100, R132.reuse, R136, R100 ;  /* 0x000000888464723c */ /* 0x042fe60000001864 */
[----:B------:R1:W4:Y:S04]  /*a940*/  MUFU.EX2 R178, R140 ;  /* 0x0000008c00b27308 */ /* 0x0003280000000800 */
[--C-:B------:R-:W-:Y:S01]  /*a950*/  FFMA.FTZ R136, R169, c[0x0][0x2d0], -R213.reuse ;  /* 0x0000b400a9887a23 */ /* 0x100fe200000108d5 */
[C---:B------:R-:W-:Y:S05]  /*a960*/  HMMA.16816.F32 R104, R132.reuse, R138, R104 ;  /* 0x0000008a8468723c */ /* 0x040fea0000001868 */
[----:B------:R5:W5:Y:S03]  /*a970*/  MUFU.EX2 R169, R136 ;  /* 0x0000008800a97308 */ /* 0x000b660000000800 */
[C---:B--2---:R-:W-:Y:S04]  /*a980*/  HMMA.16816.F32 R108, R132.reuse, R144, R108 ;  /* 0x00000090846c723c */ /* 0x044fe8000000186c */
[----:B---3--:R-:W-:Y:S03]  /*a990*/  FFMA.FTZ R148, R165, c[0x0][0x2d0], -R213 ;  /* 0x0000b400a5947a23 */ /* 0x008fe600000108d5 */
[----:B------:R-:W-:Y:S01]  /*a9a0*/  FFMA.FTZ R144, R162, c[0x0][0x2d0], -R215 ;  /* 0x0000b400a2907a23 */ /* 0x000fe200000108d7 */
[C---:B------:R-:W-:Y:S01]  /*a9b0*/  HMMA.16816.F32 R112, R132.reuse, R146, R112 ;  /* 0x000000928470723c */ /* 0x040fe20000001870 */
[----:B------:R2:W-:Y:S01]  /*a9c0*/  MUFU.EX2 R154, R148 ;  /* 0x00000094009a7308 */ /* 0x0005e20000000800 */
[----:B-1----:R-:W1:Y:S02]  /*a9d0*/  LDSM.16.MT88.4 R140, [R241+0x9900] ;  /* 0x00990000f18c783b */ /* 0x002e640000004200 */
[-C--:B----4-:R-:W-:Y:S07]  /*a9e0*/  MOV R3, R178.reuse ;  /* 0x000000b200037202 */ /* 0x090fee0000000f00 */
[----:B------:R3:W4:Y:S01]  /*a9f0*/  MUFU.EX2 R177, R144 ;  /* 0x0000009000b17308 */ /* 0x0007220000000800 */
[----:B-----5:R-:W5:Y:S01]  /*aa00*/  LDSM.16.MT88.4 R136, [R240+0x9900] ;  /* 0x00990000f088783b */ /* 0x020f620000004200 */
[--C-:B--2---:R-:W-:Y:S02]  /*aa10*/  FFMA.FTZ R148, R164, c[0x0][0x2d0], -R213.reuse ;  /* 0x0000b400a4947a23 */ /* 0x104fe400000108d5 */
[--C-:B---3--:R-:W-:Y:S06]  /*aa20*/  FFMA.FTZ R144, R161, c[0x0][0x2d0], -R213.reuse ;  /* 0x0000b400a1907a23 */ /* 0x108fec00000108d5 */
[----:B------:R2:W-:Y:S01]  /*aa30*/  MUFU.EX2 R176, R144 ;  /* 0x0000009000b07308 */ /* 0x0005e20000000800 */
[C---:B-1----:R-:W-:Y:S07]  /*aa40*/  HMMA.16816.F32 R116, R132.reuse, R140, R116 ;  /* 0x0000008c8474723c */ /* 0x042fee0000001874 */
[----:B------:R-:W-:Y:S01]  /*aa50*/  FFMA.FTZ R140, R160, c[0x0][0x2d0], -R213 ;  /* 0x0000b400a08c7a23 */ /* 0x000fe200000108d5 */
[C---:B------:R-:W-:Y:S01]  /*aa60*/  HMMA.16816.F32 R120, R132.reuse, R142, R120 ;  /* 0x0000008e8478723c */ /* 0x040fe20000001878 */
[----:B------:R1:W3:Y:S07]  /*aa70*/  MUFU.EX2 R160, R148 ;  /* 0x0000009400a07308 */ /* 0x0002ee0000000800 */
[C---:B-----5:R-:W-:Y:S03]  /*aa80*/  HMMA.16816.F32 R124, R132.reuse, R136, R124 ;  /* 0x00000088847c723c */ /* 0x060fe6000000187c */
[----:B------:R5:W5:Y:S01]  /*aa90*/  MUFU.EX2 R162, R140 ;  /* 0x0000008c00a27308 */ /* 0x000b620000000800 */
[----:B--2---:R-:W2:Y:S04]  /*aaa0*/  LDSM.16.MT88.4 R144, [R247+0x1100] ;  /* 0x00110000f790783b */ /* 0x004ea80000004200 */
[----:B------:R-:W-:Y:S04]  /*aab0*/  HMMA.16816.F32 R128, R132, R138, R128 ;  /* 0x0000008a8480723c */ /* 0x000fe80000001880 */
[----:B------:R-:W-:Y:S03]  /*aac0*/  LDSM.16.MT88.4 R136, [R241+0x1100] ;  /* 0x00110000f188783b */ /* 0x000fe60000004200 */
[----:B------:R-:W-:Y:S02]  /*aad0*/  F2FP.PACK_AB R132, R168, R178 ;  /* 0x000000b2a884723e */ /* 0x000fe400000000ff */
[----:B------:R-:W-:Y:S03]  /*aae0*/  F2FP.PACK_AB R133, R170, R169 ;  /* 0x000000a9aa85723e */ /* 0x000fe600000000ff */
[----:B----4-:R-:W-:Y:S01]  /*aaf0*/  F2FP.PACK_AB R134, R177, R171 ;  /* 0x000000abb186723e */ /* 0x010fe200000000ff */
[----:B-1----:R-:W-:Y:S01]  /*ab00*/  FFMA.FTZ R148, R174, c[0x0][0x2d0], -R215 ;  /* 0x0000b400ae947a23 */ /* 0x002fe200000108d7 */
[----:B---3--:R-:W-:Y:S03]  /*ab10*/  MOV R187, R160 ;  /* 0x000000a000bb7202 */ /* 0x008fe60000000f00 */
[----:B------:R1:W-:Y:S01]  /*ab20*/  MUFU.EX2 R157, R148 ;  /* 0x00000094009d7308 */ /* 0x0003e20000000800 */
[----:B-----5:R-:W3:Y:S01]  /*ab30*/  LDSM.16.MT88.4 R140, [R242+0x1100] ;  /* 0x00110000f28c783b */ /* 0x020ee20000004200 */
[----:B------:R-:W-:Y:S07]  /*ab40*/  F2FP.PACK_AB R135, R162, R176 ;  /* 0x000000b0a287723e */ /* 0x000fee00000000ff */
[C---:B--2---:R-:W-:Y:S03]  /*ab50*/  HMMA.16816.F32 R4, R132.reuse, R144, R4 ;  /* 0x000000908404723c */ /* 0x044fe60000001804 */
[----:B-1----:R-:W-:Y:S05]  /*ab60*/  FFMA.FTZ R148, R172, c[0x0][0x2d0], -R213 ;  /* 0x0000b400ac947a23 */ /* 0x002fea00000108d5 */
[C---:B------:R-:W-:Y:S01]  /*ab70*/  HMMA.16816.F32 R8, R132.reuse, R146, R8 ;  /* 0x000000928408723c */ /* 0x040fe20000001808 */
[----:B------:R-:W1:Y:S01]  /*ab80*/  LDSM.16.MT88.4 R144, [R240+0x1100] ;  /* 0x00110000f090783b */ /* 0x000e620000004200 */
[----:B------:R-:W2:Y:S06]  /*ab90*/  MUFU.EX2 R156, R148 ;  /* 0x00000094009c7308 */ /* 0x000eac0000000800 */
[C---:B---3--:R-:W-:Y:S08]  /*aba0*/  HMMA.16816.F32 R12, R132.reuse, R140, R12 ;  /* 0x0000008c840c723c */ /* 0x048ff0000000180c */
[C---:B------:R-:W-:Y:S01]  /*abb0*/  HMMA.16816.F32 R16, R132.reuse, R142, R16 ;  /* 0x0000008e8410723c */ /* 0x040fe20000001810 */
[----:B------:R-:W3:Y:S03]  /*abc0*/  LDSM.16.MT88.4 R140, [R247+0x4100] ;  /* 0x00410000f78c783b */ /* 0x000ee60000004200 */
[----:B--2---:R-:W-:Y:S04]  /*abd0*/  MOV R189, R156 ;  /* 0x0000009c00bd7202 */ /* 0x004fe80000000f00 */
[C---:B------:R-:W-:Y:S01]  /*abe0*/  HMMA.16816.F32 R20, R132.reuse, R136, R20 ;  /* 0x000000888414723c */ /* 0x040fe20000001814 */
[----:B------:R-:W-:Y:S07]  /*abf0*/  LDSM.16.MT88.4 R148, [R241+0x2100] ;  /* 0x00210000f194783b */ /* 0x000fee0000004200 */
        /* <DEDUP_REMOVED lines=26> */
[C---:B--2---:R-:W-:Y:S07]  /*ada0*/  HMMA.16816.F32 R92, R132.reuse, R136, R92 ;  /* 0x00000088845c723c */ /* 0x044fee000000185c */
[--C-:B------:R-:W-:Y:S01]  /*adb0*/  FFMA.FTZ R136, R166, c[0x0][0x2d0], -R215.reuse ;  /* 0x0000b400a6887a23 */ /* 0x100fe200000108d7 */
[C---:B------:R-:W-:Y:S01]  /*adc0*/  HMMA.16816.F32 R96, R132.reuse, R138, R96 ;  /* 0x0000008a8460723c */ /* 0x040fe20000001860 */
[----:B------:R-:W-:Y:S02]  /*add0*/  LDSM.16.MT88.4 R164, [R242+0x2900] ;  /* 0x00290000f2a4783b */ /* 0x000fe40000004200 */
[----:B------:R2:W-:Y:S05]  /*ade0*/  MUFU.EX2 R155, R136 ;  /* 0x00000088009b7308 */ /* 0x0005ea0000000800 */
[C---:B-1----:R-:W-:Y:S07]  /*adf0*/  HMMA.16816.F32 R100, R132.reuse, R144, R100 ;  /* 0x000000908464723c */ /* 0x042fee0000001864 */
[--C-:B------:R-:W-:Y:S01]  /*ae00*/  FFMA.FTZ R144, R175, c[0x0][0x2d0], -R215.reuse ;  /* 0x0000b400af907a23 */ /* 0x100fe200000108d7 */
[C---:B------:R-:W-:Y:S03]  /*ae10*/  HMMA.16816.F32 R104, R132.reuse, R146, R104 ;  /* 0x000000928468723c */ /* 0x040fe60000001868 */
[----:B------:R1:W4:Y:S01]  /*ae20*/  MUFU.EX2 R161, R144 ;  /* 0x0000009000a17308 */ /* 0x0003220000000800 */
[----:B------:R-:W-:Y:S02]  /*ae30*/  FFMA.FTZ R215, R211, c[0x0][0x2d0], -R215 ;  /* 0x0000b400d3d77a23 */ /* 0x000fe400000108d7 */
[--C-:B------:R-:W-:Y:S01]  /*ae40*/  FFMA.FTZ R211, R182, c[0x0][0x2d0], -R213.reuse ;  /* 0x0000b400b6d37a23 */ /* 0x100fe200000108d5 */
[----:B------:R-:W-:Y:S01]  /*ae50*/  MOV R182, R157 ;  /* 0x0000009d00b67202 */ /* 0x000fe20000000f00 */
[C---:B---3--:R-:W-:Y:S01]  /*ae60*/  HMMA.16816.F32 R108, R132.reuse, R140, R108 ;  /* 0x0000008c846c723c */ /* 0x048fe2000000186c */
[----:B--2---:R-:W2:Y:S03]  /*ae70*/  LDSM.16.MT88.4 R136, [R241+0xa100] ;  /* 0x00a10000f188783b */ /* 0x004ea60000004200 */
[----:B------:R-:W-:Y:S01]  /*ae80*/  MOV R188, R182 ;  /* 0x000000b600bc7202 */ /* 0x000fe20000000f00 */
[----:B------:R-:W3:Y:S02]  /*ae90*/  MUFU.EX2 R215, R215 ;  /* 0x000000d700d77308 */ /* 0x000ee40000000800 */
[--C-:B------:R-:W-:Y:S01]  /*aea0*/  FFMA.FTZ R140, R173, c[0x0][0x2d0], -R213.reuse ;  /* 0x0000b400ad8c7a23 */ /* 0x100fe200000108d5 */
[C---:B------:R-:W-:Y:S01]  /*aeb0*/  HMMA.16816.F32 R112, R132.reuse, R142, R112 ;  /* 0x0000008e8470723c */ /* 0x040fe20000001870 */
[----:B------:R-:W-:Y:S03]  /*aec0*/  LDSM.16.MT88.4 R172, [R247+0x2900] ;  /* 0x00290000f7ac783b */ /* 0x000fe60000004200 */
[----:B------:R-:W-:Y:S01]  /*aed0*/  FFMA.FTZ R213, R181, c[0x0][0x2d0], -R213 ;  /* 0x0000b400b5d57a23 */ /* 0x000fe200000108d5 */
[----:B------:R-:W-:Y:S02]  /*aee0*/  F2FP.PACK_AB R181, R200, R201 ;  /* 0x000000c9c8b5723e */ /* 0x000fe400000000ff */
[----:B------:R5:W5:Y:S02]  /*aef0*/  MUFU.EX2 R179, R140 ;  /* 0x0000008c00b37308 */ /* 0x000b640000000800 */
[----:B-1----:R-:W1:Y:S03]  /*af00*/  LDSM.16.MT88.4 R144, [R240+0xa100] ;  /* 0x00a10000f090783b */ /* 0x002e660000004200 */
[----:B----4-:R-:W-:Y:S05]  /*af10*/  MOV R190, R161 ;  /* 0x000000a100be7202 */ /* 0x010fea0000000f00 */
[----:B------:R-:W-:Y:S01]  /*af20*/  MUFU.EX2 R211, R211 ;  /* 0x000000d300d37308 */ /* 0x000fe20000000800 */
[----:B---3--:R-:W-:Y:S09]  /*af30*/  F2FP.PACK_AB R182, R215, R204 ;  /* 0x000000ccd7b6723e */ /* 0x008ff200000000ff */
[----:B------:R-:W3:Y:S01]  /*af40*/  MUFU.EX2 R213, R213 ;  /* 0x000000d500d57308 */ /* 0x000ee20000000800 */
[----:B-----5:R-:W4:Y:S01]  /*af50*/  LDSM.16.MT88.4 R140, [R247+0x1900] ;  /* 0x00190000f78c783b */ /* 0x020f220000004200 */
[----:B------:R-:W-:Y:S01]  /*af60*/  MOV R214, R179 ;  /* 0x000000b300d67202 */ /* 0x000fe20000000f00 */
[C---:B--2---:R-:W-:Y:S08]  /*af70*/  HMMA.16816.F32 R116, R132.reuse, R136, R116 ;  /* 0x000000888474723c */ /* 0x044ff00000001874 */
[C---:B------:R-:W-:Y:S01]  /*af80*/  HMMA.16816.F32 R120, R132.reuse, R138, R120 ;  /* 0x0000008a8478723c */ /* 0x040fe20000001878 */
[----:B------:R-:W2:Y:S07]  /*af90*/  LDSM.16.MT88.4 R136, [R242+0x1900] ;  /* 0x00190000f288783b */ /* 0x000eae0000004200 */
[C---:B-1----:R-:W-:Y:S04]  /*afa0*/  HMMA.16816.F32 R124, R132.reuse, R144, R124 ;  /* 0x00000090847c723c */ /* 0x042fe8000000187c */
[----:B---3--:R-:W-:Y:S04]  /*afb0*/  F2FP.PACK_AB R183, R213, R211 ;  /* 0x000000d3d5b7723e */ /* 0x008fe800000000ff */
[----:B------:R-:W-:Y:S01]  /*afc0*/  HMMA.16816.F32 R128, R132, R146, R128 ;  /* 0x000000928480723c */ /* 0x000fe20000001880 */
[----:B------:R-:W1:Y:S06]  /*afd0*/  LDSM.16.MT88.4 R144, [R241+0x1900] ;  /* 0x00190000f190783b */ /* 0x000e6c0000004200 */
[----:B------:R-:W-:Y:S02]  /*afe0*/  F2FP.PACK_AB R134, R157, R161 ;  /* 0x000000a19d86723e */ /* 0x000fe400000000ff */
[----:B------:R-:W-:Y:S02]  /*aff0*/  F2FP.PACK_AB R135, R156, R179 ;  /* 0x000000b39c87723e */ /* 0x000fe400000000ff */
[----:B------:R-:W-:Y:S01]  /*b000*/  LDSM.16.MT88.4 R156, [R241+0x2900] ;  /* 0x00290000f19c783b */ /* 0x000fe20000004200 */
[----:B------:R-:W-:Y:S02]  /*b010*/  F2FP.PACK_AB R132, R155, R163 ;  /* 0x000000a39b84723e */ /* 0x000fe400000000ff */
[----:B------:R-:W-:Y:S07]  /*b020*/  F2FP.PACK_AB R133, R160, R154 ;  /* 0x0000009aa085723e */ /* 0x000fee00000000ff */
[C---:B----4-:R-:W-:Y:S08]  /*b030*/  HMMA.16816.F32 R4, R132.reuse, R140, R4 ;  /* 0x0000008c8404723c */ /* 0x050ff00000001804 */
        /* <DEDUP_REMOVED lines=45> */
[----:B------:R-:W-:Y:S01]  /*b310*/  HMMA.16816.F32 R128, R132, R142, R128 ;  /* 0x0000008e8480723c */ /* 0x000fe20000001880 */
[----:B------:R-:W3:Y:S06]  /*b320*/  LDSM.16.MT88.4 R140, [R240+0x2100] ;  /* 0x00210000f08c783b */ /* 0x000eec0000004200 */
[----:B------:R-:W-:Y:S02]  /*b330*/  F2FP.PACK_AB R132, R212, R210 ;  /* 0x000000d2d484723e */ /* 0x000fe400000000ff */
[----:B------:R-:W-:Y:S03]  /*b340*/  F2FP.PACK_AB R133, R208, R206 ;  /* 0x000000ced085723e */ /* 0x000fe600000000ff */
[----:B------:R-:W-:Y:S02]  /*b350*/  F2FP.PACK_AB R134, R207, R209 ;  /* 0x000000d1cf86723e */ /* 0x000fe400000000ff */
[----:B------:R-:W-:Y:S07]  /*b360*/  F2FP.PACK_AB R135, R199, R205 ;  /* 0x000000cdc787723e */ /* 0x000fee00000000ff */
[C---:B--2---:R-:W-:Y:S08]  /*b370*/  HMMA.16816.F32 R4, R132.reuse, R136, R4 ;  /* 0x000000888404723c */ /* 0x044ff00000001804 */
[C---:B------:R-:W-:Y:S01]  /*b380*/  HMMA.16816.F32 R8, R132.reuse, R138, R8 ;  /* 0x0000008a8408723c */ /* 0x040fe20000001808 */
[----:B------:R-:W2:Y:S07]  /*b390*/  LDSM.16.MT88.4 R136, [R247+0x5100] ;  /* 0x00510000f788783b */ /* 0x000eae0000004200 */
[C---:B-1----:R-:W-:Y:S08]  /*b3a0*/  HMMA.16816.F32 R12, R132.reuse, R144, R12 ;  /* 0x00000090840c723c */ /* 0x042ff0000000180c */
[C---:B------:R-:W-:Y:S01]  /*b3b0*/  HMMA.16816.F32 R16, R132.reuse, R146, R16 ;  /* 0x000000928410723c */ /* 0x040fe20000001810 */
[----:B------:R-:W1:Y:S07]  /*b3c0*/  LDSM.16.MT88.4 R144, [R242+0x5100] ;  /* 0x00510000f290783b */ /* 0x000e6e0000004200 */
[C---:B------:R-:W-:Y:S08]  /*b3d0*/  HMMA.16816.F32 R20, R132.reuse, R148, R20 ;  /* 0x000000948414723c */ /* 0x040ff00000001814 */
[C---:B------:R-:W-:Y:S01]  /*b3e0*/  HMMA.16816.F32 R24, R132.reuse, R150, R24 ;  /* 0x000000968418723c */ /* 0x040fe20000001818 */
[----:B------:R-:W4:Y:S07]  /*b3f0*/  LDSM.16.MT88.4 R148, [R241+0x5100] ;  /* 0x00510000f194783b */ /* 0x000f2e0000004200 */
        /* <DEDUP_REMOVED lines=9> */
[C---:B----4-:R-:W-:Y:S08]  /*b490*/  HMMA.16816.F32 R52, R132.reuse, R148, R52 ;  /* 0x000000948434723c */ /* 0x050ff00000001834 */
        /* <DEDUP_REMOVED lines=19> */
[----:B------:R-:W-:Y:S07]  /*b5d0*/  LDSM.16.MT88.4 R136, [R247+0x5900] ;  /* 0x00590000f788783b */ /* 0x000fee0000004200 */
[C---:B-1----:R-:W-:Y:S07]  /*b5e0*/  HMMA.16816.F32 R108, R132.reuse, R144, R108 ;  /* 0x00000090846c723c */ /* 0x042fee000000186c */
[----:B------:R-:W-:Y:S01]  /*b5f0*/  MOV R144, R171 ;  /* 0x000000ab00907202 */ /* 0x000fe20000000f00 */
[C---:B------:R-:W-:Y:S04]  /*b600*/  HMMA.16816.F32 R112, R132.reuse, R146, R112 ;  /* 0x000000928470723c */ /* 0x040fe80000001870 */
[----:B------:R-:W-:Y:S03]  /*b610*/  MOV R145, R170 ;  /* 0x000000aa00917202 */ /* 0x000fe60000000f00 */
[----:B------:R-:W-:Y:S01]  /*b620*/  MOV R146, R177 ;  /* 0x000000b100927202 */ /* 0x000fe20000000f00 */
[C---:B----4-:R-:W-:Y:S04]  /*b630*/  HMMA.16816.F32 R116, R132.reuse, R148, R116 ;  /* 0x000000948474723c */ /* 0x050fe80000001874 */
[----:B------:R-:W-:Y:S04]  /*b640*/  MOV R147, R176 ;  /* 0x000000b000937202 */ /* 0x000fe80000000f00 */
[C---:B------:R-:W-:Y:S01]  /*b650*/  HMMA.16816.F32 R120, R132.reuse, R150, R120 ;  /* 0x000000968478723c */ /* 0x040fe20000001878 */
[----:B------:R-:W1:Y:S07]  /*b660*/  LDSM.16.MT88.4 R148, [R240+0x2900] ;  /* 0x00290000f094783b */ /* 0x000e6e0000004200 */
[C---:B---3--:R-:W-:Y:S07]  /*b670*/  HMMA.16816.F32 R124, R132.reuse, R140, R124 ;  /* 0x0000008c847c723c */ /* 0x048fee000000187c */
[----:B------:R-:W-:Y:S01]  /*b680*/  MOV R141, R169 ;  /* 0x000000a9008d7202 */ /* 0x000fe20000000f00 */
[----:B------:R-:W-:Y:S01]  /*b690*/  HMMA.16816.F32 R128, R132, R142, R128 ;  /* 0x0000008e8480723c */ /* 0x000fe20000001880 */
[----:B------:R-:W2:Y:S03]  /*b6a0*/  LDSM.16.MT88.4 R132, [R242+0x5900] ;  /* 0x00590000f284783b */ /* 0x000ea60000004200 */
[----:B------:R-:W-:Y:S03]  /*b6b0*/  MOV R140, R168 ;  /* 0x000000a8008c7202 */ /* 0x000fe60000000f00 */
[----:B------:R-:W-:Y:S01]  /*b6c0*/  MOV R142, R163 ;  /* 0x000000a3008e7202 */ /* 0x000fe20000000f00 */
[C---:B------:R-:W-:Y:S01]  /*b6d0*/  HMMA.16816.F32 R176, R180.reuse, R172, R4 ;  /* 0x000000acb4b0723c */ /* 0x040fe20000001804 */
[----:B------:R-:W3:Y:S04]  /*b6e0*/  LDSM.16.MT88.4 R4, [R241+0x5900] ;  /* 0x00590000f104783b */ /* 0x000ee80000004200 */
[----:B------:R-:W-:Y:S03]  /*b6f0*/  MOV R143, R162 ;  /* 0x000000a2008f7202 */ /* 0x000fe60000000f00 */
[C---:B------:R-:W-:Y:S07]  /*b700*/  HMMA.16816.F32 R172, R180.reuse, R174, R8 ;  /* 0x000000aeb4ac723c */ /* 0x040fee0000001808 */
[----:B------:R-:W-:Y:S01]  /*b710*/  MOV R10, R155 ;  /* 0x0000009b000a7202 */ /* 0x000fe20000000f00 */
[C---:B------:R-:W-:Y:S01]  /*b720*/  HMMA.16816.F32 R168, R180.reuse, R164, R12 ;  /* 0x000000a4b4a8723c */ /* 0x040fe2000000180c */
[----:B------:R-:W-:Y:S03]  /*b730*/  LDSM.16.MT88.4 R12, [R247+0x8900] ;  /* 0x00890000f70c783b */ /* 0x000fe60000004200 */
[----:B------:R-:W-:Y:S04]  /*b740*/  MOV R11, R154 ;  /* 0x0000009a000b7202 */ /* 0x000fe80000000f00 */
[C---:B------:R-:W-:Y:S01]  /*b750*/  HMMA.16816.F32 R164, R180.reuse, R166, R16 ;  /* 0x000000a6b4a4723c */ /* 0x040fe20000001810 */
[----:B------:R-:W-:Y:S07]  /*b760*/  LDSM.16.MT88.4 R16, [R242+0x8900] ;  /* 0x00890000f210783b */ /* 0x000fee0000004200 */
[C---:B------:R-:W-:Y:S01]  /*b770*/  HMMA.16816.F32 R160, R180.reuse, R156, R20 ;  /* 0x0000009cb4a0723c */ /* 0x040fe20000001814 */
[----:B------:R-:W-:Y:S07]  /*b780*/  LDSM.16.MT88.4 R20, [R241+0x8900] ;  /* 0x00890000f114783b */ /* 0x000fee0000004200 */
[C---:B------:R-:W-:Y:S01]  /*b790*/  HMMA.16816.F32 R156, R180.reuse, R158, R24 ;  /* 0x0000009eb49c723c */ /* 0x040fe20000001818 */
[----:B------:R-:W-:Y:S07]  /*b7a0*/  LDSM.16.MT88.4 R24, [R240+0x8900] ;  /* 0x00890000f018783b */ /* 0x000fee0000004200 */
[C---:B-1----:R-:W-:Y:S07]  /*b7b0*/  HMMA.16816.F32 R152, R180.reuse, R148, R28 ;  /* 0x00000094b498723c */ /* 0x042fee000000181c */
[----:B------:R-:W-:Y:S01]  /*b7c0*/  MOV R31, R10 ;  /* 0x0000000a001f7202 */ /* 0x000fe20000000f00 */
[C---:B------:R-:W-:Y:S04]  /*b7d0*/  HMMA.16816.F32 R148, R180.reuse, R150, R32 ;  /* 0x00000096b494723c */ /* 0x040fe80000001820 */
[----:B------:R-:W-:Y:S02]  /*b7e0*/  MOV R30, R11 ;  /* 0x0000000b001e7202 */ /* 0x000fe40000000f00 */
[----:B------:R-:W-:Y:S01]  /*b7f0*/  MOV R29, R142 ;  /* 0x0000008e001d7202 */ /* 0x000fe20000000f00 */
[----:B------:R-:W1:Y:S01]  /*b800*/  LDSM.16.MT88.4 R8, [R240+0x5900] ;  /* 0x00590000f008783b */ /* 0x000e620000004200 */
[----:B------:R-:W-:Y:S04]  /*b810*/  MOV R35, R146 ;  /* 0x0000009200237202 */ /* 0x000fe80000000f00 */
[----:B------:R-:W-:Y:S02]  /*b820*/  MOV R34, R147 ;  /* 0x0000009300227202 */ /* 0x000fe40000000f00 */
[----:B------:R-:W-:Y:S02]  /*b830*/  MOV R33, R144 ;  /* 0x0000009000217202 */ /* 0x000fe40000000f00 */
[----:B------:R-:W-:Y:S02]  /*b840*/  MOV R32, R145 ;  /* 0x0000009100207202 */ /* 0x000fe40000000f00 */
[C---:B------:R-:W-:Y:S03]  /*b850*/  HMMA.16816.F32 R144, R180.reuse, R136, R36 ;  /* 0x00000088b490723c */ /* 0x040fe60000001824 */
[----:B------:R-:W-:Y:S04]  /*b860*/  MOV R28, R143 ;  /* 0x0000008f001c7202 */ /* 0x000fe80000000f00 */
[----:B------:R-:W-:Y:S02]  /*b870*/  MOV R39, R140 ;  /* 0x0000008c00277202 */ /* 0x000fe40000000f00 */
[----:B------:R-:W-:Y:S02]  /*b880*/  MOV R38, R141 ;  /* 0x0000008d00267202 */ /* 0x000fe40000000f00 */
[C---:B------:R-:W-:Y:S03]  /*b890*/  HMMA.16816.F32 R140, R180.reuse, R138, R40 ;  /* 0x0000008ab48c723c */ /* 0x040fe60000001828 */
[----:B------:R-:W-:Y:S01]  /*b8a0*/  FADD.FTZ R198, R38, R198 ;  /* 0x000000c626c67221 */ /* 0x000fe20000010000 */
[----:B------:R-:W-:Y:S01]  /*b8b0*/  MOV R37, R3 ;  /* 0x0000000300257202 */ /* 0x000fe20000000f00 */
[----:B------:R-:W-:Y:S03]  /*b8c0*/  FADD.FTZ R3, R196, R195 ;  /* 0x000000c3c4037221 */ /* 0x000fe60000010000 */
[C---:B--2---:R-:W-:Y:S04]  /*b8d0*/  HMMA.16816.F32 R136, R180.reuse, R132, R44 ;  /* 0x00000084b488723c */ /* 0x044fe8000000182c */
[----:B------:R-:W-:Y:S04]  /*b8e0*/  FADD.FTZ R3, R37, R3 ;  /* 0x0000000325037221 */ /* 0x000fe80000010000 */
[C---:B------:R-:W-:Y:S08]  /*b8f0*/  HMMA.16816.F32 R132, R180.reuse, R134, R48 ;  /* 0x00000086b484723c */ /* 0x040ff00000001830 */
[C---:B---3--:R-:W-:Y:S08]  /*b900*/  HMMA.16816.F32 R52, R180.reuse, R4, R52 ;  /* 0x00000004b434723c */ /* 0x048ff00000001834 */
[C---:B------:R-:W-:Y:S01]  /*b910*/  HMMA.16816.F32 R56, R180.reuse, R6, R56 ;  /* 0x00000006b438723c */ /* 0x040fe20000001838 */
[----:B------:R-:W2:Y:S07]  /*b920*/  LDSM.16.MT88.4 R4, [R247+0xb900] ;  /* 0x00b90000f704783b */ /* 0x000eae0000004200 */
[C---:B-1----:R-:W-:Y:S08]  /*b930*/  HMMA.16816.F32 R60, R180.reuse, R8, R60 ;  /* 0x00000008b43c723c */ /* 0x042ff0000000183c */
[C---:B------:R-:W-:Y:S01]  /*b940*/  HMMA.16816.F32 R64, R180.reuse, R10, R64 ;  /* 0x0000000ab440723c */ /* 0x040fe20000001840 */
[----:B------:R-:W1:Y:S07]  /*b950*/  LDSM.16.MT88.4 R8, [R242+0xb900] ;  /* 0x00b90000f208783b */ /* 0x000e6e0000004200 */
[C---:B------:R-:W-:Y:S08]  /*b960*/  HMMA.16816.F32 R68, R180.reuse, R12, R68 ;  /* 0x0000000cb444723c */ /* 0x040ff00000001844 */
[C---:B------:R-:W-:Y:S01]  /*b970*/  HMMA.16816.F32 R72, R180.reuse, R14, R72 ;  /* 0x0000000eb448723c */ /* 0x040fe20000001848 */
[----:B------:R-:W3:Y:S07]  /*b980*/  LDSM.16.MT88.4 R12, [R241+0xb900] ;  /* 0x00b90000f10c783b */ /* 0x000eee0000004200 */
[C---:B------:R-:W-:Y:S07]  /*b990*/  HMMA.16816.F32 R76, R180.reuse, R16, R76 ;  /* 0x00000010b44c723c */ /* 0x040fee000000184c */
[----:B------:R-:W-:Y:S01]  /*b9a0*/  FADD.FTZ R16, R39, R3 ;  /* 0x0000000327107221 */ /* 0x000fe20000010000 */
[C---:B------:R-:W-:Y:S04]  /*b9b0*/  HMMA.16816.F32 R80, R180.reuse, R18, R80 ;  /* 0x00000012b450723c */ /* 0x040fe80000001850 */
[----:B------:R-:W-:Y:S02]  /*b9c0*/  FADD.FTZ R3, R32, R198 ;  /* 0x000000c620037221 */ /* 0x000fe40000010000 */
[----:B------:R-:W-:Y:S02]  /*b9d0*/  FADD.FTZ R16, R33, R16 ;  /* 0x0000001021107221 */ /* 0x000fe40000010000 */
[C---:B------:R-:W-:Y:S04]  /*b9e0*/  HMMA.16816.F32 R84, R180.reuse, R20, R84 ;  /* 0x00000014b454723c */ /* 0x040fe80000001854 */
[----:B------:R-:W-:Y:S04]  /*b9f0*/  FADD.FTZ R3, R34, R3 ;  /* 0x0000000322037221 */ /* 0x000fe80000010000 */
[C---:B------:R-:W-:Y:S04]  /*ba00*/  HMMA.16816.F32 R88, R180.reuse, R22, R88 ;  /* 0x00000016b458723c */ /* 0x040fe80000001858 */
[----:B------:R-:W-:Y:S04]  /*ba10*/  FADD.FTZ R3, R28, R3 ;  /* 0x000000031c037221 */ /* 0x000fe80000010000 */
[C---:B------:R-:W-:Y:S04]  /*ba20*/  HMMA.16816.F32 R92, R180.reuse, R24, R92 ;  /* 0x00000018b45c723c */ /* 0x040fe8000000185c */
[----:B------:R-:W-:Y:S04]  /*ba30*/  FADD.FTZ R3, R30, R3 ;  /* 0x000000031e037221 */ /* 0x000fe80000010000 */
[C---:B------:R-:W-:Y:S04]  /*ba40*/  HMMA.16816.F32 R96, R180.reuse, R26, R96 ;  /* 0x0000001ab460723c */ /* 0x040fe80000001860 */
[----:B------:R-:W-:Y:S04]  /*ba50*/  FADD.FTZ R3, R187, R3 ;  /* 0x00000003bb037221 */ /* 0x000fe80000010000 */
[C---:B--2---:R-:W-:Y:S04]  /*ba60*/  HMMA.16816.F32 R100, R180.reuse, R4, R100 ;  /* 0x00000004b464723c */ /* 0x044fe80000001864 */
[----:B------:R-:W-:Y:S04]  /*ba70*/  FADD.FTZ R3, R214, R3 ;  /* 0x00000003d6037221 */ /* 0x000fe80000010000 */
[C---:B------:R-:W-:Y:S01]  /*ba80*/  HMMA.16816.F32 R104, R180.reuse, R6, R104 ;  /* 0x00000006b468723c */ /* 0x040fe20000001868 */
[----:B------:R-:W2:Y:S03]  /*ba90*/  LDSM.16.MT88.4 R4, [R240+0xb900] ;  /* 0x00b90000f004783b */ /* 0x000ea60000004200 */
[----:B------:R-:W-:Y:S04]  /*baa0*/  FADD.FTZ R3, R189, R3 ;  /* 0x00000003bd037221 */ /* 0x000fe80000010000 */
[C---:B-1----:R-:W-:Y:S04]  /*bab0*/  HMMA.16816.F32 R108, R180.reuse, R8, R108 ;  /* 0x00000008b46c723c */ /* 0x042fe8000000186c */
[----:B------:R-:W-:Y:S03]  /*bac0*/  FADD.FTZ R3, R206, R3 ;  /* 0x00000003ce037221 */ /* 0x000fe60000010000 */
[----:B------:R-:W-:Y:S01]  /*bad0*/  FADD.FTZ R8, R35, R16 ;  /* 0x0000001023087221 */ /* 0x000fe20000010000 */
[C---:B------:R-:W-:Y:S04]  /*bae0*/  HMMA.16816.F32 R112, R180.reuse, R10, R112 ;  /* 0x0000000ab470723c */ /* 0x040fe80000001870 */
[----:B------:R-:W-:Y:S02]  /*baf0*/  FADD.FTZ R8, R29, R8 ;  /* 0x000000081d087221 */ /* 0x000fe40000010000 */
[----:B------:R-:W-:Y:S02]  /*bb00*/  FADD.FTZ R208, R208, R3 ;  /* 0x00000003d0d07221 */ /* 0x000fe40000010000 */
[----:B------:R-:W-:Y:S01]  /*bb10*/  FADD.FTZ R8, R31, R8 ;  /* 0x000000081f087221 */ /* 0x000fe20000010000 */
[C---:B---3--:R-:W-:Y:S03]  /*bb20*/  HMMA.16816.F32 R116, R180.reuse, R12, R116 ;  /* 0x0000000cb474723c */ /* 0x048fe60000001874 */
[----:B------:R-:W-:Y:S02]  /*bb30*/  FADD.FTZ R8, R190, R8 ;  /* 0x00000008be087221 */ /* 0x000fe40000010000 */
[----:B------:R-:W-:Y:S02]  /*bb40*/  FADD.FTZ R208, R205, R208 ;  /* 0x000000d0cdd07221 */ /* 0x000fe40000010000 */
[----:B------:R-:W-:Y:S01]  /*bb50*/  FADD.FTZ R8, R188, R8 ;  /* 0x00000008bc087221 */ /* 0x000fe20000010000 */
[C---:B------:R-:W-:Y:S04]  /*bb60*/  HMMA.16816.F32 R120, R180.reuse, R14, R120 ;  /* 0x0000000eb478723c */ /* 0x040fe80000001878 */
[----:B------:R-:W-:Y:S02]  /*bb70*/  FADD.FTZ R210, R210, R8 ;  /* 0x00000008d2d27221 */ /* 0x000fe40000010000 */
[----:B------:R-:W-:Y:S02]  /*bb80*/  FADD.FTZ R199, R199, R208 ;  /* 0x000000d0c7c77221 */ /* 0x000fe40000010000 */
[----:B------:R-:W-:Y:S01]  /*bb90*/  FADD.FTZ R210, R212, R210 ;  /* 0x000000d2d4d27221 */ /* 0x000fe20000010000 */
[C---:B--2---:R-:W-:Y:S03]  /*bba0*/  HMMA.16816.F32 R124, R180.reuse, R4, R124 ;  /* 0x00000004b47c723c */ /* 0x044fe6000000187c */
[----:B------:R-:W-:Y:S02]  /*bbb0*/  FADD.FTZ R209, R209, R210 ;  /* 0x000000d2d1d17221 */ /* 0x000fe40000010000 */
[----:B------:R-:W-:Y:S02]  /*bbc0*/  FADD.FTZ R199, R201, R199 ;  /* 0x000000c7c9c77221 */ /* 0x000fe40000010000 */
[----:B------:R-:W-:Y:S01]  /*bbd0*/  FADD.FTZ R209, R207, R209 ;  /* 0x000000d1cfd17221 */ /* 0x000fe20000010000 */
[----:B------:R-:W-:Y:S04]  /*bbe0*/  HMMA.16816.F32 R128, R180, R6, R128 ;  /* 0x00000006b480723c */ /* 0x000fe80000001880 */
[----:B------:R-:W-:Y:S02]  /*bbf0*/  FADD.FTZ R203, R203, R209 ;  /* 0x000000d1cbcb7221 */ /* 0x000fe40000010000 */
[----:B------:R-:W-:Y:S01]  /*bc00*/  FADD.FTZ R199, R200, R199 ;  /* 0x000000c7c8c77221 */ /* 0x000fe20000010000 */
[----:B------:R-:W-:Y:S01]  /*bc10*/  MOV R180, R2 ;  /* 0x0000000200b47202 */ /* 0x000fe20000000f00 */
[----:B------:R-:W-:Y:S04]  /*bc20*/  FADD.FTZ R203, R202, R203 ;  /* 0x000000cbcacb7221 */ /* 0x000fe80000010000 */
[----:B------:R-:W-:Y:S02]  /*bc30*/  FADD.FTZ R203, R204, R203 ;  /* 0x000000cbcccb7221 */ /* 0x000fe40000010000 */
[----:B------:R-:W-:Y:S02]  /*bc40*/  FADD.FTZ R199, R211, R199 ;  /* 0x000000c7d3c77221 */ /* 0x000fe40000010000 */
[----:B------:R-:W-:Y:S02]  /*bc50*/  FADD.FTZ R3, R215, R203 ;  /* 0x000000cbd7037221 */ /* 0x000fe40000010000 */
[----:B------:R-:W-:Y:S03]  /*bc60*/  FADD.FTZ R183, R213, R199 ;  /* 0x000000c7d5b77221 */ /* 0x000fe60000010000 */
[----:B------:R1:W-:Y:S02]  /*bc70*/  STL [R1+0x2c], R3 ;  /* 0x00002c0301007387 */ /* 0x0003e40000100800 */
[----:B-1----:R-:W-:Y:S01]  /*bc80*/  MOV R3, R0 ;  /* 0x0000000000037202 */ /* 0x002fe20000000f00 */
[----:B------:R-:W-:-:S05]  /*bc90*/  @P0 BRA `(.L_x_1544) ;  /* 0xffffb46000000947 */ /* 0x000fca000383ffff */
.L_x_1543:
[----:B------:R-:W2:Y:S01]  /*bca0*/  LDL.LU R6, [R1+0x2c] ;  /* 0x00002c0001067983 */ /* 0x000ea20000300800 */
[----:B------:R-:W-:-:S03]  /*bcb0*/  PLOP3.LUT P2, PT, PT, PT, PT, 0x8, 0x0 ;  /* 0x000000000000781c */ /* 0x000fc60003f4e170 */
[----:B------:R-:W1:Y:S02]  /*bcc0*/  SHFL.BFLY PT, R4, R183, 0x2, 0x1f ;  /* 0x0c401f00b7047f89 */ /* 0x000e6400000e0000 */
[----:B-1----:R-:W-:-:S05]  /*bcd0*/  FADD.FTZ R183, R4, R183 ;  /* 0x000000b704b77221 */ /* 0x002fca0000010000 */
[----:B------:R-:W1:Y:S02]  /*bce0*/  SHFL.BFLY PT, R4, R183, 0x1, 0x1f ;  /* 0x0c201f00b7047f89 */ /* 0x000e6400000e0000 */
[----:B-1----:R-:W-:-:S05]  /*bcf0*/  FADD.FTZ R4, R4, R183 ;  /* 0x000000b704047221 */ /* 0x002fca0000010000 */
[----:B------:R-:W-:-:S13]  /*bd00*/  FSETP.NE.FTZ.AND P0, PT, R4, RZ, PT ;  /* 0x000000ff0400720b */ /* 0x000fda0003f15000 */
[----:B------:R-:W1:Y:S01]  /*bd10*/  @P0 MUFU.LG2 R7, R4 ;  /* 0x0000000400070308 */ /* 0x000e620000000c00 */
[----:B------:R-:W-:Y:S01]  /*bd20*/  @P0 MOV R10, 0x3f317218 ;  /* 0x3f317218000a0802 */ /* 0x000fe20000000f00 */
[----:B-1----:R-:W-:-:S04]  /*bd30*/  @P0 FMUL.FTZ R9, R7, 0.69314718246459960938 ;  /* 0x3f31721807090820 */ /* 0x002fc80000410000 */
[----:B------:R-:W-:Y:S01]  /*bd40*/  @P0 FMUL.FTZ R7, R10, c[0x0][0x2d0] ;  /* 0x0000b4000a070a20 */ /* 0x000fe20000410000 */
[----:B--2---:R-:W1:Y:S02]  /*bd50*/  SHFL.BFLY PT, R5, R6, 0x2, 0x1f ;  /* 0x0c401f0006057f89 */ /* 0x004e6400000e0000 */
[----:B-1----:R-:W-:Y:S01]  /*bd60*/  FADD.FTZ R5, R5, R6 ;  /* 0x0000000605057221 */ /* 0x002fe20000010000 */
[----:B------:R-:W-:-:S04]  /*bd70*/  MOV R6, RZ ;  /* 0x000000ff00067202 */ /* 0x000fc80000000f00 */
[----:B------:R-:W1:Y:S02]  /*bd80*/  SHFL.BFLY PT, R3, R5, 0x1, 0x1f ;  /* 0x0c201f0005037f89 */ /* 0x000e6400000e0000 */
[----:B-1----:R-:W-:Y:S01]  /*bd90*/  FADD.FTZ R5, R5, R3 ;  /* 0x0000000305057221 */ /* 0x002fe20000010000 */
[----:B------:R-:W-:-:S04]  /*bda0*/  MOV R3, RZ ;  /* 0x000000ff00037202 */ /* 0x000fc80000000f00 */
[----:B------:R-:W-:Y:S02]  /*bdb0*/  FSETP.NE.FTZ.AND P1, PT, R5, RZ, PT ;  /* 0x000000ff0500720b */ /* 0x000fe40003f35000 */
[----:B------:R1:W2:Y:S11]  /*bdc0*/  @P0 MUFU.RCP R3, R4 ;  /* 0x0000000400030308 */ /* 0x0002b60000001000 */
[----:B------:R-:W3:Y:S01]  /*bdd0*/  @P1 MUFU.RCP R6, R5 ;  /* 0x0000000500061308 */ /* 0x000ee20000001000 */
[----:B------:R-:W-:-:S02]  /*bde0*/  @P1 MOV R8, 0x3f317218 ;  /* 0x3f31721800081802 */ /* 0x000fc40000000f00 */
[----:B-1----:R-:W-:-:S03]  /*bdf0*/  MOV R4, 0xff800000 ;  /* 0xff80000000047802 */ /* 0x002fc60000000f00 */
[----:B------:R-:W-:Y:S02]  /*be00*/  @P1 FMUL.FTZ R8, R8, c[0x0][0x2d0] ;  /* 0x0000b40008081a20 */ /* 0x000fe40000410000 */
[----:B------:R-:W1:Y:S01]  /*be10*/  @P1 MUFU.LG2 R5, R5 ;  /* 0x0000000500051308 */ /* 0x000e620000000c00 */
[C---:B--2---:R-:W-:Y:S02]  /*be20*/  FMUL.FTZ R178, R3.reuse, R178 ;  /* 0x000000b203b27220 */ /* 0x044fe40000410000 */
[C---:B------:R-:W-:Y:S02]  /*be30*/  FMUL.FTZ R179, R3.reuse, R179 ;  /* 0x000000b303b37220 */ /* 0x040fe40000410000 */
[C---:B------:R-:W-:Y:S02]  /*be40*/  FMUL.FTZ R174, R3.reuse, R174 ;  /* 0x000000ae03ae7220 */ /* 0x040fe40000410000 */
[----:B------:R-:W-:Y:S02]  /*be50*/  FMUL.FTZ R175, R3, R175 ;  /* 0x000000af03af7220 */ /* 0x000fe40000410000 */
[----:B---3--:R-:W-:-:S02]  /*be60*/  FMUL.FTZ R176, R6, R176 ;  /* 0x000000b006b07220 */ /* 0x008fc40000410000 */
[C---:B------:R-:W-:Y:S02]  /*be70*/  FMUL.FTZ R177, R6.reuse, R177 ;  /* 0x000000b106b17220 */ /* 0x040fe40000410000 */
[C---:B------:R-:W-:Y:S02]  /*be80*/  FMUL.FTZ R172, R6.reuse, R172 ;  /* 0x000000ac06ac7220 */ /* 0x040fe40000410000 */
[C---:B------:R-:W-:Y:S02]  /*be90*/  FMUL.FTZ R173, R6.reuse, R173 ;  /* 0x000000ad06ad7220 */ /* 0x040fe40000410000 */
[----:B-1----:R-:W-:Y:S02]  /*bea0*/  @P1 FMUL.FTZ R5, R5, 0.69314718246459960938 ;  /* 0x3f31721805051820 */ /* 0x002fe40000410000 */
        /* <DEDUP_REMOVED lines=123> */
.L_x_1535:
[----:B------:R-:W-:Y:S05]  /*c660*/  @P2 BRA `(.L_x_1547) ;  /* 0x00001f7000002947 */ /* 0x000fea0003800000 */
[----:B------:R-:W1:Y:S01]  /*c670*/  S2R R0, SR_CTAID.Y ;  /* 0x0000000000007919 */ /* 0x000e620000002600 */
[----:B------:R-:W-:Y:S01]  /*c680*/  IMAD R5, RZ, RZ, -UR11 ;  /* 0x8000000bff057e24 */ /* 0x000fe2000f8e02ff */
[----:B------:R-:W-:Y:S01]  /*c690*/  USHF.R.S32.HI UR6, URZ, 0x1f, UR11 ;  /* 0x0000001f3f067899 */ /* 0x000fe2000801140b */
[----:B------:R-:W-:Y:S01]  /*c6a0*/  IMAD.MOV.U32 R9, RZ, RZ, c[0x0][0x4e8] ;  /* 0x00013a00ff097624 */ /* 0x000fe200078e00ff */
[----:B------:R-:W3:Y:S01]  /*c6b0*/  S2R R11, SR_TID.X ;  /* 0x00000000000b7919 */ /* 0x000ee20000002100 */
[----:B------:R-:W-:Y:S01]  /*c6c0*/  ULDC.64 UR4, c[0x0][0x4d0] ;  /* 0x0001340000047ab9 */ /* 0x000fe20000000a00 */
[----:B------:R-:W-:Y:S01]  /*c6d0*/  BSSY B0, `(.L_x_1548) ;  /* 0x000012d000007945 */ /* 0x000fe20003800000 */
[----:B------:R-:W-:Y:S01]  /*c6e0*/  UIMAD UR7, UR6, UR4, URZ ;  /* 0x00000004060772a4 */ /* 0x000fe2000f8e023f */
[----:B------:R-:W4:Y:S01]  /*c6f0*/  S2R R8, SR_CTAID.Z ;  /* 0x0000000000087919 */ /* 0x000f220000002700 */
[----:B--2---:R-:W-:-:S03]  /*c700*/  UIMAD.WIDE.U32 UR8, UR11, UR4, URZ ;  /* 0x000000040b0872a5 */ /* 0x004fc6000f8e003f */
[----:B------:R-:W-:Y:S01]  /*c710*/  BAR.SYNC.DEFER_BLOCKING 0x1, 0x100 ;  /* 0x0044000000007b1d */ /* 0x000fe20000010000 */
[----:B------:R-:W-:Y:S01]  /*c720*/  UIMAD UR7, UR11, UR5, UR7 ;  /* 0x000000050b0772a4 */ /* 0x000fe2000f8e0207 */
[C---:B------:R-:W-:Y:S01]  /*c730*/  ISETP.NE.AND P1, PT, R9.reuse, 0x1, PT ;  /* 0x000000010900780c */ /* 0x040fe20003f25270 */
[----:B------:R-:W-:Y:S01]  /*c740*/  IMAD.U32 R16, RZ, RZ, UR8 ;  /* 0x00000008ff107e24 */ /* 0x000fe2000f8e00ff */
[----:B------:R-:W-:Y:S01]  /*c750*/  MOV R17, UR9 ;  /* 0x0000000900117c02 */ /* 0x000fe20008000f00 */
[----:B------:R-:W-:Y:S01]  /*c760*/  UIADD3 UR7, UR9, UR7, URZ ;  /* 0x0000000709077290 */ /* 0x000fe2000fffe03f */
[----:B------:R-:W-:Y:S01]  /*c770*/  IMAD R9, R9, c[0x0][0x388], RZ ;  /* 0x0000e20009097a24 */ /* 0x000fe200078e02ff */
[----:B------:R-:W-:Y:S02]  /*c780*/  ULDC.64 UR4, c[0x0][0x438] ;  /* 0x00010e0000047ab9 */ /* 0x000fe40000000a00 */
[----:B------:R-:W-:Y:S02]  /*c790*/  UIMAD.WIDE.U32 UR14, UR11, UR4, URZ ;  /* 0x000000040b0e72a5 */ /* 0x000fe4000f8e003f */
[----:B------:R-:W-:Y:S01]  /*c7a0*/  UIMAD UR4, UR6, UR4, URZ ;  /* 0x00000004060472a4 */ /* 0x000fe2000f8e023f */
[----:B-1----:R-:W-:-:S02]  /*c7b0*/  IMAD R5, R5, c[0x0][0x550], R0 ;  /* 0x0001540005057a24 */ /* 0x002fc400078e0200 */
[----:B------:R-:W-:Y:S01]  /*c7c0*/  IMAD.U32 R17, RZ, RZ, UR7 ;  /* 0x00000007ff117e24 */ /* 0x000fe2000f8e00ff */
[----:B------:R-:W-:Y:S01]  /*c7d0*/  UIMAD UR4, UR11, UR5, UR4 ;  /* 0x000000050b0472a4 */ /* 0x000fe2000f8e0204 */
[----:B---3--:R-:W-:Y:S01]  /*c7e0*/  SHF.R.S32.HI R0, RZ, 0x1f, R11 ;  /* 0x0000001fff007819 */ /* 0x008fe2000001140b */
[----:B------:R-:W-:Y:S01]  /*c7f0*/  IMAD.U32 R15, RZ, RZ, UR15 ;  /* 0x0000000fff0f7e24 */ /* 0x000fe2000f8e00ff */
[----:B------:R-:W-:Y:S01]  /*c800*/  MOV R14, UR14 ;  /* 0x0000000e000e7c02 */ /* 0x000fe20008000f00 */
[----:B------:R-:W-:Y:S01]  /*c810*/  UIADD3 UR4, UR15, UR4, URZ ;  /* 0x000000040f047290 */ /* 0x000fe2000fffe03f */
[-C--:B------:R-:W-:Y:S01]  /*c820*/  LEA.HI R13, R0, R11.reuse, RZ, 0x5 ;  /* 0x0000000b000d7211 */ /* 0x080fe200078f28ff */
[----:B----4-:R-:W-:Y:S01]  /*c830*/  IMAD.WIDE.U32 R16, R8, c[0x0][0x4d8], R16 ;  /* 0x0001360008107a25 */ /* 0x010fe200078e0010 */
[----:B------:R-:W-:Y:S02]  /*c840*/  LEA.HI R0, R0, R11, RZ, 0x2 ;  /* 0x0000000b00007211 */ /* 0x000fe400078f10ff */
[----:B------:R-:W-:Y:S01]  /*c850*/  LOP3.LUT R3, R13, 0xffffffe0, RZ, 0xc0, !PT ;  /* 0xffffffe00d037812 */ /* 0x000fe200078ec0ff */
[----:B------:R-:W-:Y:S01]  /*c860*/  IMAD.U32 R15, RZ, RZ, UR4 ;  /* 0x00000004ff0f7e24 */ /* 0x000fe2000f8e00ff */
[----:B------:R-:W-:-:S02]  /*c870*/  LOP3.LUT R0, R0, 0xfffffffc, RZ, 0xc0, !PT ;  /* 0xfffffffc00007812 */ /* 0x000fc400078ec0ff */
[----:B------:R-:W-:Y:S01]  /*c880*/  SHF.R.S32.HI R7, RZ, 0x5, R13 ;  /* 0x00000005ff077819 */ /* 0x000fe2000001140d */
[----:B------:R-:W-:Y:S01]  /*c890*/  IMAD.IADD R3, R11, 0x1, -R3 ;  /* 0x000000010b037824 */ /* 0x000fe200078e0a03 */
[----:B------:R-:W-:Y:S01]  /*c8a0*/  SHF.R.S32.HI R13, RZ, 0x1f, R13 ;  /* 0x0000001fff0d7819 */ /* 0x000fe2000001140d */
[----:B------:R-:W-:Y:S01]  /*c8b0*/  IMAD.WIDE.U32 R14, R8, c[0x0][0x440], R14 ;  /* 0x00011000080e7a25 */ /* 0x000fe200078e000e */
[----:B------:R-:W-:Y:S02]  /*c8c0*/  IADD3 R11, -R0, R11, RZ ;  /* 0x0000000b000b7210 */ /* 0x000fe40007ffe1ff */
[----:B------:R-:W1:Y:S01]  /*c8d0*/  S2R R0, SR_CTAID.X ;  /* 0x0000000000007919 */ /* 0x000e620000002500 */
[----:B------:R-:W-:Y:S02]  /*c8e0*/  LEA.HI R13, R13, R7, RZ, 0x3 ;  /* 0x000000070d0d7211 */ /* 0x000fe400078f18ff */
[----:B------:R-:W-:Y:S02]  /*c8f0*/  SHF.R.S32.HI R2, RZ, 0x1f, R3 ;  /* 0x0000001fff027819 */ /* 0x000fe40000011403 */
[----:B------:R-:W-:-:S02]  /*c900*/  LOP3.LUT R13, R13, 0xffffff8, RZ, 0xc0, !PT ;  /* 0x0ffffff80d0d7812 */ /* 0x000fc400078ec0ff */
[----:B------:R-:W-:Y:S02]  /*c910*/  LEA.HI R10, R11, R11, RZ, 0x1 ;  /* 0x0000000b0b0a7211 */ /* 0x000fe400078f08ff */
[----:B------:R-:W-:Y:S01]  /*c920*/  LEA.HI R2, R2, R3, RZ, 0x2 ;  /* 0x0000000302027211 */ /* 0x000fe200078f10ff */
[----:B------:R-:W-:Y:S01]  /*c930*/  IMAD.IADD R13, R7, 0x1, -R13 ;  /* 0x00000001070d7824 */ /* 0x000fe200078e0a0d */
[----:B------:R-:W-:Y:S02]  /*c940*/  LOP3.LUT R10, R10, 0x1ffffffe, RZ, 0xc0, !PT ;  /* 0x1ffffffe0a0a7812 */ /* 0x000fe400078ec0ff */
[----:B------:R-:W-:Y:S02]  /*c950*/  SHF.R.S32.HI R12, RZ, 0x2, R2 ;  /* 0x00000002ff0c7819 */ /* 0x000fe40000011402 */
[----:B------:R-:W-:Y:S02]  /*c960*/  SHF.R.S32.HI R7, RZ, 0x1f, R8 ;  /* 0x0000001fff077819 */ /* 0x000fe40000011408 */
[----:B------:R-:W-:Y:S01]  /*c970*/  IADD3 R10, R11, -R10, RZ ;  /* 0x8000000a0b0a7210 */ /* 0x000fe20007ffe0ff */
[----:B------:R-:W-:Y:S01]  /*c980*/  IMAD R12, R13, 0x10, R12 ;  /* 0x000000100d0c7824 */ /* 0x000fe200078e020c */
[----:B------:R-:W-:Y:S01]  /*c990*/  LOP3.LUT R2, R2, 0x7ffffffc, RZ, 0xc0, !PT ;  /* 0x7ffffffc02027812 */ /* 0x000fe200078ec0ff */
[----:B------:R-:W-:-:S02]  /*c9a0*/  IMAD R11, R7, c[0x0][0x4d8], RZ ;  /* 0x00013600070b7a24 */ /* 0x000fc400078e02ff */
[----:B------:R-:W-:Y:S02]  /*c9b0*/  IMAD R10, R10, 0x8, R12 ;  /* 0x000000080a0a7824 */ /* 0x000fe400078e020c */
[----:B------:R-:W-:Y:S02]  /*c9c0*/  IMAD R7, R7, c[0x0][0x440], RZ ;  /* 0x0001100007077a24 */ /* 0x000fe400078e02ff */
[----:B------:R-:W-:Y:S01]  /*c9d0*/  IMAD R11, R8, c[0x0][0x4dc], R11 ;  /* 0x00013700080b7a24 */ /* 0x000fe200078e020b */
[----:B-1----:R-:W-:Y:S01]  /*c9e0*/  LEA R10, R0, R10, 0x7 ;  /* 0x0000000a000a7211 */ /* 0x002fe200078e38ff */
[----:B------:R-:W-:Y:S01]  /*c9f0*/  IMAD R7, R8, c[0x0][0x444], R7 ;  /* 0x0001110008077a24 */ /* 0x000fe200078e0207 */
[----:B------:R-:W-:Y:S01]  /*ca00*/  SHF.R.S32.HI R8, RZ, 0x1f, R5 ;  /* 0x0000001fff087819 */ /* 0x000fe20000011405 */
[----:B------:R-:W-:Y:S01]  /*ca10*/  IMAD.IADD R17, R17, 0x1, R11 ;  /* 0x0000000111117824 */ /* 0x000fe200078e020b */
[----:B------:R-:W-:Y:S01]  /*ca20*/  MOV R11, R10 ;  /* 0x0000000a000b7202 */ /* 0x000fe20000000f00 */
[----:B------:R-:W-:Y:S01]  /*ca30*/  IMAD.IADD R15, R15, 0x1, R7 ;  /* 0x000000010f0f7824 */ /* 0x000fe200078e0207 */
[----:B------:R-:W-:Y:S01]  /*ca40*/  LEA R0, R0, R12, 0x7 ;  /* 0x0000000c00007211 */ /* 0x000fe200078e38ff */
[----:B------:R-:W-:-:S04]  /*ca50*/  @P1 IMAD.HI.U32 R7, R10, c[0x0][0x4ec], RZ ;  /* 0x00013b000a071a27 */ /* 0x000fc800078e00ff */
[C---:B------:R-:W-:Y:S01]  /*ca60*/  IMAD R13, R8.reuse, c[0x0][0x4e0], RZ ;  /* 0x00013800080d7a24 */ /* 0x040fe200078e02ff */
[----:B------:R-:W-:Y:S01]  /*ca70*/  @P1 SHF.R.U32.HI R11, RZ, c[0x0][0x4f0], R7 ;  /* 0x00013c00ff0b1a19 */ /* 0x000fe20000011607 */
[----:B------:R-:W-:Y:S02]  /*ca80*/  IMAD R8, R8, c[0x0][0x448], RZ ;  /* 0x0001120008087a24 */ /* 0x000fe400078e02ff */
[C---:B------:R-:W-:Y:S02]  /*ca90*/  IMAD R13, R5.reuse, c[0x0][0x4e4], R13 ;  /* 0x00013900050d7a24 */ /* 0x040fe400078e020d */
[----:B------:R-:W-:Y:S02]  /*caa0*/  IMAD.MOV R7, RZ, RZ, -R11 ;  /* 0x000000ffff077224 */ /* 0x000fe400078e0a0b */
[C---:B------:R-:W-:Y:S02]  /*cab0*/  IMAD R8, R5.reuse, c[0x0][0x44c], R8 ;  /* 0x0001130005087a24 */ /* 0x040fe400078e0208 */
[----:B------:R-:W-:-:S04]  /*cac0*/  IMAD.WIDE.U32 R14, R5, c[0x0][0x448], R14 ;  /* 0x00011200050e7a25 */ /* 0x000fc800078e000e */
[----:B------:R-:W-:Y:S01]  /*cad0*/  IMAD.WIDE.U32 R18, R5, c[0x0][0x4e0], R16 ;  /* 0x0001380005127a25 */ /* 0x000fe200078e0010 */
[----:B------:R-:W-:Y:S02]  /*cae0*/  IADD3 R15, R15, R8, RZ ;  /* 0x000000080f0f7210 */ /* 0x000fe40007ffe0ff */
[----:B------:R-:W-:Y:S01]  /*caf0*/  SHF.R.S32.HI R8, RZ, 0x1f, R11 ;  /* 0x0000001fff087819 */ /* 0x000fe2000001140b */
[----:B------:R-:W-:Y:S01]  /*cb00*/  @P1 IMAD.HI.U32 R5, R10, c[0x0][0x4ec], RZ ;  /* 0x00013b000a051a27 */ /* 0x000fe200078e00ff */
[----:B------:R-:W-:-:S03]  /*cb10*/  IADD3 R18, P0, R11, R18, RZ ;  /* 0x000000120b127210 */ /* 0x000fc60007f1e0ff */
[--C-:B------:R-:W-:Y:S01]  /*cb20*/  IMAD R7, R7, c[0x0][0x4e8], R10.reuse ;  /* 0x00013a0007077a24 */ /* 0x100fe200078e020a */
[----:B------:R-:W-:Y:S01]  /*cb30*/  IADD3.X R19, R8, R19, R13, P0, !PT ;  /* 0x0000001308137210 */ /* 0x000fe200007fe40d */
[----:B------:R-:W-:Y:S01]  /*cb40*/  IMAD.MOV.U32 R16, RZ, RZ, R10 ;  /* 0x000000ffff107224 */ /* 0x000fe200078e000a */
[----:B------:R-:W-:Y:S02]  /*cb50*/  @P1 SHF.R.U32.HI R16, RZ, c[0x0][0x4f0], R5 ;  /* 0x00013c00ff101a19 */ /* 0x000fe40000011605 */
[----:B------:R-:W-:Y:S01]  /*cb60*/  SHF.R.S32.HI R5, RZ, 0x1f, R7 ;  /* 0x0000001fff057819 */ /* 0x000fe20000011407 */
[----:B------:R-:W-:Y:S01]  /*cb70*/  IMAD.WIDE.U32 R18, R7, c[0x0][0x4c8], R18 ;  /* 0x0001320007127a25 */ /* 0x000fe200078e0012 */
[----:B------:R-:W-:-:S03]  /*cb80*/  SHF.R.S32.HI R11, RZ, 0x1f, R16 ;  /* 0x0000001fff0b7819 */ /* 0x000fc60000011410 */
[----:B------:R-:W-:Y:S02]  /*cb90*/  IMAD R5, R5, c[0x0][0x4c8], RZ ;  /* 0x0001320005057a24 */ /* 0x000fe400078e02ff */
[----:B------:R-:W-:Y:S02]  /*cba0*/  IMAD R11, R11, c[0x0][0x430], RZ ;  /* 0x00010c000b0b7a24 */ /* 0x000fe400078e02ff */
[----:B------:R-:W-:Y:S01]  /*cbb0*/  IMAD R5, R7, c[0x0][0x4cc], R5 ;  /* 0x0001330007057a24 */ /* 0x000fe200078e0205 */
[----:B------:R-:W-:Y:S01]  /*cbc0*/  LEA R7, P0, R18, c[0x0][0x4a8], 0x2 ;  /* 0x00012a0012077a11 */ /* 0x000fe200078010ff */
[----:B------:R-:W-:Y:S02]  /*cbd0*/  IMAD.MOV R8, RZ, RZ, -R16 ;  /* 0x000000ffff087224 */ /* 0x000fe400078e0a10 */
[----:B------:R-:W-:Y:S02]  /*cbe0*/  IMAD.IADD R5, R19, 0x1, R5 ;  /* 0x0000000113057824 */ /* 0x000fe400078e0205 */
[----:B------:R-:W-:Y:S01]  /*cbf0*/  IMAD.WIDE.U32 R14, R16, c[0x0][0x430], R14 ;  /* 0x00010c00100e7a25 */ /* 0x000fe200078e000e */
[----:B------:R-:W-:Y:S02]  /*cc00*/  SHFL.IDX PT, R12, R7, RZ, 0x1c1f ;  /* 0x001c1fff070c7589 */ /* 0x000fe400000e0000 */
[----:B------:R-:W-:Y:S01]  /*cc10*/  LEA.HI.X R5, R18, c[0x0][0x4ac], R5, 0x2, P0 ;  /* 0x00012b0012057a11 */ /* 0x000fe200000f1405 */
[----:B------:R-:W-:Y:S01]  /*cc20*/  IMAD R11, R16, c[0x0][0x434], R11 ;  /* 0x00010d00100b7a24 */ /* 0x000fe200078e020b */
[----:B------:R-:W-:Y:S01]  /*cc30*/  LOP3.LUT P0, RZ, R3, 0x3, RZ, 0xc0, !PT ;  /* 0x0000000303ff7812 */ /* 0x000fe2000780c0ff */
[----:B------:R1:W-:Y:S01]  /*cc40*/  SHFL.IDX PT, R16, R7, 0x1, 0x1c1f ;  /* 0x003c1f0007107f89 */ /* 0x0003e200000e0000 */
[----:B------:R-:W-:-:S02]  /*cc50*/  IMAD R8, R8, c[0x0][0x4e8], R10 ;  /* 0x00013a0008087a24 */ /* 0x000fc400078e020a */
[----:B------:R-:W-:Y:S01]  /*cc60*/  ISETP.GE.OR P2, PT, R0, R9, P0 ;  /* 0x000000090000720c */ /* 0x000fe20000746670 */
[----:B------:R-:W2:Y:S01]  /*cc70*/  SHFL.IDX PT, R13, R5, RZ, 0x1c1f ;  /* 0x001c1fff050d7589 */ /* 0x000ea200000e0000 */
[----:B------:R-:W-:Y:S01]  /*cc80*/  IMAD.IADD R15, R15, 0x1, R11 ;  /* 0x000000010f0f7824 */ /* 0x000fe200078e020b */
[----:B------:R-:W-:Y:S01]  /*cc90*/  SHF.R.S32.HI R10, RZ, 0x1f, R8 ;  /* 0x0000001fff0a7819 */ /* 0x000fe20000011408 */
[----:B------:R-:W-:Y:S01]  /*cca0*/  IMAD.IADD R3, R3, 0x1, -R2 ;  /* 0x0000000103037824 */ /* 0x000fe200078e0a02 */
[----:B------:R3:W4:Y:S01]  /*ccb0*/  SHFL.IDX PT, R17, R5, 0x1, 0x1c1f ;  /* 0x003c1f0005117f89 */ /* 0x00072200000e0000 */
[----:B------:R-:W-:-:S03]  /*ccc0*/  IMAD.WIDE.U32 R14, R8, c[0x0][0x428], R14 ;  /* 0x00010a00080e7a25 */ /* 0x000fc600078e000e */
[----:B------:R-:W-:Y:S01]  /*ccd0*/  SHF.L.U32 R3, R3, 0x1, RZ ;  /* 0x0000000103037819 */ /* 0x000fe200000006ff */
[----:B------:R-:W-:-:S04]  /*cce0*/  IMAD R10, R10, c[0x0][0x428], RZ ;  /* 0x00010a000a0a7a24 */ /* 0x000fc800078e02ff */
[----:B------:R-:W-:-:S05]  /*ccf0*/  IMAD R10, R8, c[0x0][0x42c], R10 ;  /* 0x00010b00080a7a24 */ /* 0x000fca00078e020a */
[----:B------:R-:W-:Y:S02]  /*cd00*/  IADD3 R10, R15, R10, RZ ;  /* 0x0000000a0f0a7210 */ /* 0x000fe40007ffe0ff */
[C---:B-1----:R-:W-:Y:S01]  /*cd10*/  LEA R7, P1, R14.reuse, c[0x0][0x400], 0x2 ;  /* 0x000100000e077a11 */ /* 0x042fe200078210ff */
[----:B--2---:R1:W-:Y:S03]  /*cd20*/  @!P2 ST.E [R12.64], R4 ;  /* 0x000000040c00a985 */ /* 0x0043e6000c10190c */
[----:B------:R-:W-:Y:S02]  /*cd30*/  LEA.HI.X R10, R14, c[0x0][0x404], R10, 0x2, P1 ;  /* 0x000101000e0a7a11 */ /* 0x000fe400008f140a */
[----:B---3--:R-:W-:Y:S01]  /*cd40*/  IADD3 R5, R0, 0x8, RZ ;  /* 0x0000000800057810 */ /* 0x008fe20007ffe0ff */
[----:B------:R2:W3:Y:S03]  /*cd50*/  SHFL.IDX PT, R14, R7, RZ, 0x1c1f ;  /* 0x001c1fff070e7589 */ /* 0x0004e600000e0000 */
[CC--:B------:R-:W-:Y:S01]  /*cd60*/  ISETP.GE.OR P0, PT, R5.reuse, R9.reuse, P0 ;  /* 0x000000090500720c */ /* 0x0c0fe20000706670 */
[----:B------:R2:W2:Y:S01]  /*cd70*/  SHFL.IDX PT, R15, R10, RZ, 0x1c1f ;  /* 0x001c1fff0a0f7589 */ /* 0x0004a200000e0000 */
[----:B------:R-:W-:-:S11]  /*cd80*/  ISETP.GE.AND P1, PT, R5, R9, PT ;  /* 0x000000090500720c */ /* 0x000fd60003f26270 */
[----:B----4-:R4:W-:Y:S01]  /*cd90*/  @!P0 ST.E [R16.64], R6 ;  /* 0x0000000610008985 */ /* 0x0109e2000c10190c */
[----:B------:R-:W-:Y:S02]  /*cda0*/  ISETP.GE.AND P0, PT, R0, R9, PT ;  /* 0x000000090000720c */ /* 0x000fe40003f06270 */
[----:B-1----:R-:W-:-:S11]  /*cdb0*/  P2R R4, PR, RZ, 0x2 ;  /* 0x00000002ff047803 */ /* 0x002fd60000000000 */
[----:B------:R-:W-:Y:S05]  /*cdc0*/  @P0 BRA `(.L_x_1549) ;  /* 0x00000bd000000947 */ /* 0x000fea0003800000 */
[C---:B--23--:R-:W-:Y:S02]  /*cdd0*/  ISETP.GE.AND P0, PT, R3.reuse, c[0x0][0x3c8], PT ;  /* 0x0000f20003007a0c */ /* 0x04cfe40003f06270 */
[C---:B------:R-:W-:Y:S02]  /*cde0*/  IADD3 R0, R3.reuse, 0x10, RZ ;  /* 0x0000001003007810 */ /* 0x040fe40007ffe0ff */
[C---:B------:R-:W-:Y:S02]  /*cdf0*/  IADD3 R2, R3.reuse, 0x8, RZ ;  /* 0x0000000803027810 */ /* 0x040fe40007ffe0ff */
[----:B------:R-:W-:Y:S02]  /*ce00*/  ISETP.GE.AND P4, PT, R0, c[0x0][0x3c8], PT ;  /* 0x0000f20000007a0c */ /* 0x000fe40003f86270 */
[----:B------:R-:W-:Y:S02]  /*ce10*/  ISETP.GE.AND P5, PT, R2, c[0x0][0x3c8], PT ;  /* 0x0000f20002007a0c */ /* 0x000fe40003fa6270 */
[----:B----4-:R-:W-:-:S02]  /*ce20*/  IADD3 R6, R3, 0x20, RZ ;  /* 0x0000002003067810 */ /* 0x010fc40007ffe0ff */
[C---:B------:R-:W-:Y:S01]  /*ce30*/  IADD3 R5, R3.reuse, 0x28, RZ ;  /* 0x0000002803057810 */ /* 0x040fe20007ffe0ff */
[----:B------:R-:W-:Y:S01]  /*ce40*/  @!P0 IMAD.WIDE R8, R3, 0x4, R14 ;  /* 0x0000000403088825 */ /* 0x000fe200078e020e */
[----:B------:R-:W-:Y:S02]  /*ce50*/  ISETP.GE.AND P2, PT, R6, c[0x0][0x3c8], PT ;  /* 0x0000f20006007a0c */ /* 0x000fe40003f46270 */
[----:B------:R-:W-:Y:S02]  /*ce60*/  ISETP.GE.AND P1, PT, R5, c[0x0][0x3c8], PT ;  /* 0x0000f20005007a0c */ /* 0x000fe40003f26270 */
[----:B------:R1:W-:Y:S03]  /*ce70*/  @!P0 ST.E.64 [R8.64], R176 ;  /* 0x000000b008008985 */ /* 0x0003e6000c101b0c */
[----:B------:R-:W-:-:S04]  /*ce80*/  @!P5 LEA.HI R2, R2, R2, RZ, 0x1 ;  /* 0x000000020202d211 */ /* 0x000fc800078f08ff */
[----:B------:R-:W-:Y:S02]  /*ce90*/  @!P5 LOP3.LUT R2, R2, 0xfffffffe, RZ, 0xc0, !PT ;  /* 0xfffffffe0202d812 */ /* 0x000fe400078ec0ff */
[----:B------:R-:W-:Y:S02]  /*cea0*/  @!P2 LEA.HI R6, R6, R6, RZ, 0x1 ;  /* 0x000000060606a211 */ /* 0x000fe400078f08ff */
[----:B------:R-:W-:Y:S01]  /*ceb0*/  @!P1 LEA.HI R5, R5, R5, RZ, 0x1 ;  /* 0x0000000505059211 */ /* 0x000fe200078f08ff */
[----:B------:R-:W-:Y:S01]  /*cec0*/  @!P5 IMAD.WIDE R12, R2, 0x4, R14 ;  /* 0x00000004020cd825 */ /* 0x000fe200078e020e */
[----:B------:R-:W-:Y:S02]  /*ced0*/  IADD3 R2, R3, 0x38, RZ ;  /* 0x0000003803027810 */ /* 0x000fe40007ffe0ff */
[----:B------:R-:W-:Y:S02]  /*cee0*/  @!P2 LOP3.LUT R6, R6, 0xfffffffe, RZ, 0xc0, !PT ;  /* 0xfffffffe0606a812 */ /* 0x000fe400078ec0ff */
[----:B------:R-:W-:Y:S01]  /*cef0*/  @!P1 LOP3.LUT R5, R5, 0xfffffffe, RZ, 0xc0, !PT ;  /* 0xfffffffe05059812 */ /* 0x000fe200078ec0ff */
[----:B------:R2:W-:Y:S01]  /*cf00*/  @!P5 ST.E.64 [R12.64], R172 ;  /* 0x000000ac0c00d985 */ /* 0x0005e2000c101b0c */
[----:B------:R-:W-:-:S03]  /*cf10*/  ISETP.GE.AND P5, PT, R2, c[0x0][0x3c8], PT ;  /* 0x0000f20002007a0c */ /* 0x000fc60003fa6270 */
[----:B------:R-:W-:Y:S01]  /*cf20*/  @!P1 IMAD.WIDE R18, R5, 0x4, R14 ;  /* 0x0000000405129825 */ /* 0x000fe200078e020e */
[C---:B------:R-:W-:Y:S02]  /*cf30*/  IADD3 R5, R3.reuse, 0x50, RZ ;  /* 0x0000005003057810 */ /* 0x040fe40007ffe0ff */
[C---:B-1----:R-:W-:Y:S02]  /*cf40*/  IADD3 R8, R3.reuse, 0x18, RZ ;  /* 0x0000001803087810 */ /* 0x042fe40007ffe0ff */
[----:B------:R-:W-:Y:S02]  /*cf50*/  @!P4 LEA.HI R9, R0, R0, RZ, 0x1 ;  /* 0x000000000009c211 */ /* 0x000fe400078f08ff */
[----:B------:R-:W-:Y:S02]  /*cf60*/  IADD3 R0, R3, 0x30, RZ ;  /* 0x0000003003007810 */ /* 0x000fe40007ffe0ff */
[----:B------:R-:W-:Y:S02]  /*cf70*/  ISETP.GE.AND P3, PT, R8, c[0x0][0x3c8], PT ;  /* 0x0000f20008007a0c */ /* 0x000fe40003f66270 */
[----:B------:R-:W-:-:S02]  /*cf80*/  ISETP.GE.AND P0, PT, R0, c[0x0][0x3c8], PT ;  /* 0x0000f20000007a0c */ /* 0x000fc40003f06270 */
[----:B------:R-:W-:Y:S02]  /*cf90*/  @!P4 LOP3.LUT R9, R9, 0xfffffffe, RZ, 0xc0, !PT ;  /* 0xfffffffe0909c812 */ /* 0x000fe400078ec0ff */
[----:B------:R-:W-:-:S03]  /*cfa0*/  @!P5 LEA.HI R2, R2, R2, RZ, 0x1 ;  /* 0x000000020202d211 */ /* 0x000fc600078f08ff */
[----:B------:R-:W-:Y:S01]  /*cfb0*/  @!P4 IMAD.WIDE R16, R9, 0x4, R14 ;  /* 0x000000040910c825 */ /* 0x000fe200078e020e */
[----:B------:R-:W-:Y:S02]  /*cfc0*/  IADD3 R9, R3, 0x40, RZ ;  /* 0x0000004003097810 */ /* 0x000fe40007ffe0ff */
[----:B------:R-:W-:Y:S02]  /*cfd0*/  @!P5 LOP3.LUT R2, R2, 0xfffffffe, RZ, 0xc0, !PT ;  /* 0xfffffffe0202d812 */ /* 0x000fe400078ec0ff */
[----:B------:R-:W-:Y:S01]  /*cfe0*/  @!P3 LEA.HI R8, R8, R8, RZ, 0x1 ;  /* 0x000000080808b211 */ /* 0x000fe200078f08ff */
[----:B------:R1:W-:Y:S01]  /*cff0*/  @!P4 ST.E.64 [R16.64], R168 ;  /* 0x000000a81000c985 */ /* 0x0003e2000c101b0c */
[----:B------:R-:W-:Y:S02]  /*d000*/  @!P0 LEA.HI R0, R0, R0, RZ, 0x1 ;  /* 0x0000000000008211 */ /* 0x000fe400078f08ff */
[----:B------:R-:W-:Y:S02]  /*d010*/  @!P3 LOP3.LUT R8, R8, 0xfffffffe, RZ, 0xc0, !PT ;  /* 0xfffffffe0808b812 */ /* 0x000fe400078ec0ff */
[----:B------:R-:W-:-:S02]  /*d020*/  @!P0 LOP3.LUT R0, R0, 0xfffffffe, RZ, 0xc0, !PT ;  /* 0xfffffffe00008812 */ /* 0x000fc400078ec0ff */
[----:B------:R-:W-:Y:S01]  /*d030*/  ISETP.GE.AND P4, PT, R9, c[0x0][0x3c8], PT ;  /* 0x0000f20009007a0c */ /* 0x000fe20003f86270 */
[----:B--2---:R-:W-:Y:S01]  /*d040*/  @!P3 IMAD.WIDE R12, R8, 0x4, R14 ;  /* 0x00000004080cb825 */ /* 0x004fe200078e020e */
[----:B------:R-:W-:-:S03]  /*d050*/  IADD3 R8, R3, 0x60, RZ ;  /* 0x0000006003087810 */ /* 0x000fc60007ffe0ff */
[----:B------:R-:W-:Y:S01]  /*d060*/  @!P0 IMAD.WIDE R20, R0, 0x4, R14 ;  /* 0x0000000400148825 */ /* 0x000fe200078e020e */
[----:B------:R2:W-:Y:S01]  /*d070*/  @!P3 ST.E.64 [R12.64], R164 ;  /* 0x000000a40c00b985 */ /* 0x0005e2000c101b0c */
[----:B------:R-:W-:-:S06]  /*d080*/  IADD3 R0, R3, 0x58, RZ ;  /* 0x0000005803007810 */ /* 0x000fcc0007ffe0ff */
[----:B------:R-:W-:-:S04]  /*d090*/  @!P4 LEA.HI R9, R9, R9, RZ, 0x1 ;  /* 0x000000090909c211 */ /* 0x000fc800078f08ff */
[----:B------:R-:W-:Y:S01]  /*d0a0*/  @!P4 LOP3.LUT R9, R9, 0xfffffffe, RZ, 0xc0, !PT ;  /* 0xfffffffe0909c812 */ /* 0x000fe200078ec0ff */
[----:B-1----:R-:W-:Y:S01]  /*d0b0*/  @!P2 IMAD.WIDE R16, R6, 0x4, R14 ;  /* 0x000000040610a825 */ /* 0x002fe200078e020e */
[----:B------:R-:W-:-:S04]  /*d0c0*/  IADD3 R6, R3, 0x48, RZ ;  /* 0x0000004803067810 */ /* 0x000fc80007ffe0ff */
[----:B------:R1:W-:Y:S01]  /*d0d0*/  @!P2 ST.E.64 [R16.64], R160 ;  /* 0x000000a01000a985 */ /* 0x0003e2000c101b0c */
[----:B------:R-:W-:Y:S02]  /*d0e0*/  ISETP.GE.AND P3, PT, R6, c[0x0][0x3c8], PT ;  /* 0x0000f20006007a0c */ /* 0x000fe40003f66270 */
[----:B------:R-:W-:Y:S01]  /*d0f0*/  ISETP.GE.AND P2, PT, R5, c[0x0][0x3c8], PT ;  /* 0x0000f20005007a0c */ /* 0x000fe20003f46270 */
[----:B------:R-:W-:Y:S01]  /*d100*/  @!P1 ST.E.64 [R18.64], R156 ;  /* 0x0000009c12009985 */ /* 0x000fe2000c101b0c */
[----:B------:R-:W-:-:S03]  /*d110*/  ISETP.GE.AND P1, PT, R0, c[0x0][0x3c8], PT ;  /* 0x0000f20000007a0c */ /* 0x000fc60003f26270 */
[----:B------:R3:W-:Y:S01]  /*d120*/  @!P0 ST.E.64 [R20.64], R152 ;  /* 0x0000009814008985 */ /* 0x0007e2000c101b0c */
[----:B------:R-:W-:Y:S01]  /*d130*/  ISETP.GE.AND P0, PT, R8, c[0x0][0x3c8], PT ;  /* 0x0000f20008007a0c */ /* 0x000fe20003f06270 */
[----:B--2---:R-:W-:Y:S01]  /*d140*/  @!P5 IMAD.WIDE R12, R2, 0x4, R14 ;  /* 0x00000004020cd825 */ /* 0x004fe200078e020e */
[----:B------:R-:W-:-:S03]  /*d150*/  IADD3 R2, R3, 0x68, RZ ;  /* 0x0000006803027810 */ /* 0x000fc60007ffe0ff */
[----:B------:R-:W-:Y:S01]  /*d160*/  @!P3 LEA.HI R6, R6, R6, RZ, 0x1 ;  /* 0x000000060606b211 */ /* 0x000fe200078f08ff */
[----:B------:R2:W-:Y:S01]  /*d170*/  @!P5 ST.E.64 [R12.64], R148 ;  /* 0x000000940c00d985 */ /* 0x0005e2000c101b0c */
[----:B------:R-:W-:Y:S02]  /*d180*/  @!P2 LEA.HI R5, R5, R5, RZ, 0x1 ;  /* 0x000000050505a211 */ /* 0x000fe400078f08ff */
[----:B------:R-:W-:Y:S02]  /*d190*/  @!P1 LEA.HI R0, R0, R0, RZ, 0x1 ;  /* 0x0000000000009211 */ /* 0x000fe400078f08ff */
[----:B------:R-:W-:Y:S02]  /*d1a0*/  @!P3 LOP3.LUT R6, R6, 0xfffffffe, RZ, 0xc0, !PT ;  /* 0xfffffffe0606b812 */ /* 0x000fe400078ec0ff */
[----:B------:R-:W-:Y:S02]  /*d1b0*/  @!P0 LEA.HI R8, R8, R8, RZ, 0x1 ;  /* 0x0000000808088211 */ /* 0x000fe400078f08ff */
[----:B------:R-:W-:-:S02]  /*d1c0*/  @!P2 LOP3.LUT R5, R5, 0xfffffffe, RZ, 0xc0, !PT ;  /* 0xfffffffe0505a812 */ /* 0x000fc400078ec0ff */
[----:B------:R-:W-:Y:S02]  /*d1d0*/  @!P0 LOP3.LUT R8, R8, 0xfffffffe, RZ, 0xc0, !PT ;  /* 0xfffffffe08088812 */ /* 0x000fe400078ec0ff */
[----:B------:R-:W-:Y:S01]  /*d1e0*/  ISETP.GE.AND P5, PT, R2, c[0x0][0x3c8], PT ;  /* 0x0000f20002007a0c */ /* 0x000fe20003fa6270 */
[--C-:B-1----:R-:W-:Y:S01]  /*d1f0*/  @!P4 IMAD.WIDE R16, R9, 0x4, R14.reuse ;  /* 0x000000040910c825 */ /* 0x102fe200078e020e */
[----:B------:R-:W-:Y:S02]  /*d200*/  IADD3 R9, R3, 0x70, RZ ;  /* 0x0000007003097810 */ /* 0x000fe40007ffe0ff */
[----:B------:R-:W-:Y:S02]  /*d210*/  @!P1 LOP3.LUT R0, R0, 0xfffffffe, RZ, 0xc0, !PT ;  /* 0xfffffffe00009812 */ /* 0x000fe400078ec0ff */
[----:B------:R1:W-:Y:S01]  /*d220*/  @!P4 ST.E.64 [R16.64], R144 ;  /* 0x000000901000c985 */ /* 0x0003e2000c101b0c */
[----:B------:R-:W-:Y:S01]  /*d230*/  ISETP.GE.AND P4, PT, R9, c[0x0][0x3c8], PT ;  /* 0x0000f20009007a0c */ /* 0x000fe20003f86270 */
[----:B---3--:R-:W-:Y:S01]  /*d240*/  @!P0 IMAD.WIDE R20, R8, 0x4, R14 ;  /* 0x0000000408148825 */ /* 0x008fe200078e020e */
[----:B------:R-:W-:-:S03]  /*d250*/  IADD3 R8, R3, 0x78, RZ ;  /* 0x0000007803087810 */ /* 0x000fc60007ffe0ff */
[--C-:B------:R-:W-:Y:S01]  /*d260*/  @!P1 IMAD.WIDE R18, R0, 0x4, R14.reuse ;  /* 0x0000000400129825 */ /* 0x100fe200078e020e */
[----:B------:R-:W-:Y:S02]  /*d270*/  @!P5 LEA.HI R2, R2, R2, RZ, 0x1 ;  /* 0x000000020202d211 */ /* 0x000fe400078f08ff */
[C---:B------:R-:W-:Y:S01]  /*d280*/  IADD3 R0, R3.reuse, 0x90, RZ ;  /* 0x0000009003007810 */ /* 0x040fe20007ffe0ff */
[----:B--2---:R-:W-:Y:S01]  /*d290*/  @!P3 IMAD.WIDE R12, R6, 0x4, R14 ;  /* 0x00000004060cb825 */ /* 0x004fe200078e020e */
[----:B------:R-:W-:-:S03]  /*d2a0*/  IADD3 R6, R3, 0x80, RZ ;  /* 0x0000008003067810 */ /* 0x000fc60007ffe0ff */
[----:B------:R-:W-:Y:S01]  /*d2b0*/  @!P4 LEA.HI R9, R9, R9, RZ, 0x1 ;  /* 0x000000090909c211 */ /* 0x000fe200078f08ff */
[----:B------:R2:W-:Y:S01]  /*d2c0*/  @!P3 ST.E.64 [R12.64], R140 ;  /* 0x0000008c0c00b985 */ /* 0x0005e2000c101b0c */
[----:B------:R-:W-:Y:S02]  /*d2d0*/  ISETP.GE.AND P3, PT, R8, c[0x0][0x3c8], PT ;  /* 0x0000f20008007a0c */ /* 0x000fe40003f66270 */
[----:B------:R-:W-:Y:S02]  /*d2e0*/  @!P5 LOP3.LUT R2, R2, 0xfffffffe, RZ, 0xc0, !PT ;  /* 0xfffffffe0202d812 */ /* 0x000fe400078ec0ff */
[----:B------:R-:W-:Y:S01]  /*d2f0*/  @!P4 LOP3.LUT R9, R9, 0xfffffffe, RZ, 0xc0, !PT ;  /* 0xfffffffe0909c812 */ /* 0x000fe200078ec0ff */
[----:B-1----:R-:W-:Y:S01]  /*d300*/  @!P2 IMAD.WIDE R16, R5, 0x4, R14 ;  /* 0x000000040510a825 */ /* 0x002fe200078e020e */
[----:B------:R-:W-:-:S07]  /*d310*/  IADD3 R5, R3, 0x88, RZ ;  /* 0x0000008803057810 */ /* 0x000fce0007ffe0ff */
[----:B------:R-:W-:Y:S01]  /*d320*/  @!P3 LEA.HI R8, R8, R8, RZ, 0x1 ;  /* 0x000000080808b211 */ /* 0x000fe200078f08ff */
[----:B------:R1:W-:Y:S01]  /*d330*/  @!P2 ST.E.64 [R16.64], R136 ;  /* 0x000000881000a985 */ /* 0x0003e2000c101b0c */
[----:B------:R-:W-:Y:S02]  /*d340*/  ISETP.GE.AND P2, PT, R6, c[0x0][0x3c8], PT ;  /* 0x0000f20006007a0c */ /* 0x000fe40003f46270 */
[----:B------:R-:W-:Y:S01]  /*d350*/  @!P3 LOP3.LUT R8, R8, 0xfffffffe, RZ, 0xc0, !PT ;  /* 0xfffffffe0808b812 */ /* 0x000fe200078ec0ff */
[----:B------:R3:W-:Y:S01]  /*d360*/  @!P1 ST.E.64 [R18.64], R132 ;  /* 0x0000008412009985 */ /* 0x0007e2000c101b0c */
[----:B------:R-:W-:-:S03]  /*d370*/  ISETP.GE.AND P1, PT, R5, c[0x0][0x3c8], PT ;  /* 0x0000f20005007a0c */ /* 0x000fc60003f26270 */
[----:B------:R-:W-:Y:S01]  /*d380*/  @!P0 ST.E.64 [R20.64], R52 ;  /* 0x0000003414008985 */ /* 0x000fe2000c101b0c */
[----:B------:R-:W-:Y:S01]  /*d390*/  ISETP.GE.AND P0, PT, R0, c[0x0][0x3c8], PT ;  /* 0x0000f20000007a0c */ /* 0x000fe20003f06270 */
[----:B--2---:R-:W-:Y:S01]  /*d3a0*/  @!P5 IMAD.WIDE R12, R2, 0x4, R14 ;  /* 0x00000004020cd825 */ /* 0x004fe200078e020e */
[----:B------:R-:W-:-:S03]  /*d3b0*/  IADD3 R2, R3, 0x98, RZ ;  /* 0x0000009803027810 */ /* 0x000fc60007ffe0ff */
[----:B------:R-:W-:Y:S01]  /*d3c0*/  @!P2 LEA.HI R6, R6, R6, RZ, 0x1 ;  /* 0x000000060606a211 */ /* 0x000fe200078f08ff */
[----:B------:R2:W-:Y:S01]  /*d3d0*/  @!P5 ST.E.64 [R12.64], R56 ;  /* 0x000000380c00d985 */ /* 0x0005e2000c101b0c */
[----:B------:R-:W-:Y:S02]  /*d3e0*/  ISETP.GE.AND P5, PT, R2, c[0x0][0x3c8], PT ;  /* 0x0000f20002007a0c */ /* 0x000fe40003fa6270 */
[----:B------:R-:W-:Y:S02]  /*d3f0*/  @!P1 LEA.HI R5, R5, R5, RZ, 0x1 ;  /* 0x0000000505059211 */ /* 0x000fe400078f08ff */
[----:B------:R-:W-:Y:S02]  /*d400*/  @!P2 LOP3.LUT R6, R6, 0xfffffffe, RZ, 0xc0, !PT ;  /* 0xfffffffe0606a812 */ /* 0x000fe400078ec0ff */
[----:B------:R-:W-:-:S04]  /*d410*/  @!P0 LEA.HI R0, R0, R0, RZ, 0x1 ;  /* 0x0000000000008211 */ /* 0x000fc800078f08ff */
[----:B------:R-:W-:Y:S01]  /*d420*/  @!P0 LOP3.LUT R0, R0, 0xfffffffe, RZ, 0xc0, !PT ;  /* 0xfffffffe00008812 */ /* 0x000fe200078ec0ff */
[--C-:B-1----:R-:W-:Y:S01]  /*d430*/  @!P4 IMAD.WIDE R16, R9, 0x4, R14.reuse ;  /* 0x000000040910c825 */ /* 0x102fe200078e020e */
[----:B------:R-:W-:Y:S02]  /*d440*/  @!P1 LOP3.LUT R9, R5, 0xfffffffe, RZ, 0xc0, !PT ;  /* 0xfffffffe05099812 */ /* 0x000fe400078ec0ff */
[----:B------:R-:W-:Y:S01]  /*d450*/  IADD3 R5, R3, 0xa0, RZ ;  /* 0x000000a003057810 */ /* 0x000fe20007ffe0ff */
[----:B---3--:R-:W-:Y:S01]  /*d460*/  @!P0 IMAD.WIDE R18, R0, 0x4, R14 ;  /* 0x0000000400128825 */ /* 0x008fe200078e020e */
[----:B------:R1:W-:Y:S01]  /*d470*/  @!P4 ST.E.64 [R16.64], R60 ;  /* 0x0000003c1000c985 */ /* 0x0003e2000c101b0c */
[----:B------:R-:W-:Y:S02]  /*d480*/  @!P5 LEA.HI R2, R2, R2, RZ, 0x1 ;  /* 0x000000020202d211 */ /* 0x000fe400078f08ff */
[----:B------:R-:W-:Y:S02]  /*d490*/  ISETP.GE.AND P6, PT, R5, c[0x0][0x3c8], PT ;  /* 0x0000f20005007a0c */ /* 0x000fe40003fc6270 */
[----:B------:R-:W-:-:S02]  /*d4a0*/  IADD3 R0, R3, 0xb8, RZ ;  /* 0x000000b803007810 */ /* 0x000fc40007ffe0ff */
[----:B------:R-:W-:Y:S02]  /*d4b0*/  @!P5 LOP3.LUT R11, R2, 0xfffffffe, RZ, 0xc0, !PT ;  /* 0xfffffffe020bd812 */ /* 0x000fe400078ec0ff */
[----:B------:R-:W-:Y:S01]  /*d4c0*/  IADD3 R2, R3, 0xc8, RZ ;  /* 0x000000c803027810 */ /* 0x000fe20007ffe0ff */
[----:B--2---:R-:W-:-:S04]  /*d4d0*/  @!P3 IMAD.WIDE R12, R8, 0x4, R14 ;  /* 0x00000004080cb825 */ /* 0x004fc800078e020e */
[----:B------:R-:W-:Y:S01]  /*d4e0*/  @!P1 IMAD.WIDE R8, R9, 0x4, R14 ;  /* 0x0000000409089825 */ /* 0x000fe200078e020e */
[----:B------:R2:W-:Y:S01]  /*d4f0*/  @!P3 ST.E.64 [R12.64], R64 ;  /* 0x000000400c00b985 */ /* 0x0005e2000c101b0c */
[----:B------:R-:W-:-:S04]  /*d500*/  @!P6 LEA.HI R5, R5, R5, RZ, 0x1 ;  /* 0x000000050505e211 */ /* 0x000fc800078f08ff */
[----:B------:R-:W-:Y:S01]  /*d510*/  @!P6 LOP3.LUT R5, R5, 0xfffffffe, RZ, 0xc0, !PT ;  /* 0xfffffffe0505e812 */ /* 0x000fe200078ec0ff */
[----:B-1----:R-:W-:Y:S01]  /*d520*/  @!P2 IMAD.WIDE R16, R6, 0x4, R14 ;  /* 0x000000040610a825 */ /* 0x002fe200078e020e */
[----:B------:R-:W-:-:S04]  /*d530*/  IADD3 R6, R3, 0xb0, RZ ;  /* 0x000000b003067810 */ /* 0x000fc80007ffe0ff */
[----:B------:R1:W-:Y:S01]  /*d540*/  @!P2 ST.E.64 [R16.64], R68 ;  /* 0x000000441000a985 */ /* 0x0003e2000c101b0c */
[----:B------:R-:W-:Y:S02]  /*d550*/  ISETP.GE.AND P3, PT, R6, c[0x0][0x3c8], PT ;  /* 0x0000f20006007a0c */ /* 0x000fe40003f66270 */
[----:B------:R-:W-:Y:S01]  /*d560*/  ISETP.GE.AND P2, PT, R0, c[0x0][0x3c8], PT ;  /* 0x0000f20000007a0c */ /* 0x000fe20003f46270 */
[----:B------:R3:W-:Y:S04]  /*d570*/  @!P1 ST.E.64 [R8.64], R72 ;  /* 0x0000004808009985 */ /* 0x0007e8000c101b0c */
[----:B------:R4:W-:Y:S01]  /*d580*/  @!P0 ST.E.64 [R18.64], R76 ;  /* 0x0000004c12008985 */ /* 0x0009e2000c101b0c */
[----:B------:R-:W-:Y:S01]  /*d590*/  ISETP.GE.AND P0, PT, R2, c[0x0][0x3c8], PT ;  /* 0x0000f20002007a0c */ /* 0x000fe20003f06270 */
[----:B--2---:R-:W-:-:S04]  /*d5a0*/  @!P5 IMAD.WIDE R12, R11, 0x4, R14 ;  /* 0x000000040b0cd825 */ /* 0x004fc800078e020e */
[----:B------:R-:W-:Y:S01]  /*d5b0*/  @!P3 LEA.HI R6, R6, R6, RZ, 0x1 ;  /* 0x000000060606b211 */ /* 0x000fe200078f08ff */
[----:B------:R2:W-:Y:S01]  /*d5c0*/  @!P5 ST.E.64 [R12.64], R80 ;  /* 0x000000500c00d985 */ /* 0x0005e2000c101b0c */
[----:B------:R-:W-:Y:S02]  /*d5d0*/  @!P2 LEA.HI R0, R0, R0, RZ, 0x1 ;  /* 0x000000000000a211 */ /* 0x000fe400078f08ff */
[----:B------:R-:W-:Y:S02]  /*d5e0*/  @!P3 LOP3.LUT R6, R6, 0xfffffffe, RZ, 0xc0, !PT ;  /* 0xfffffffe0606b812 */ /* 0x000fe400078ec0ff */
[----:B------:R-:W-:Y:S02]  /*d5f0*/  @!P2 LOP3.LUT R0, R0, 0xfffffffe, RZ, 0xc0, !PT ;  /* 0xfffffffe0000a812 */ /* 0x000fe400078ec0ff */
[----:B------:R-:W-:-:S04]  /*d600*/  @!P0 LEA.HI R2, R2, R2, RZ, 0x1 ;  /* 0x0000000202028211 */ /* 0x000fc800078f08ff */
[----:B------:R-:W-:Y:S01]  /*d610*/  @!P0 LOP3.LUT R2, R2, 0xfffffffe, RZ, 0xc0, !PT ;  /* 0xfffffffe02028812 */ /* 0x000fe200078ec0ff */
[--C-:B-1----:R-:W-:Y:S01]  /*d620*/  @!P3 IMAD.WIDE R16, R6, 0x4, R14.reuse ;  /* 0x000000040610b825 */ /* 0x102fe200078e020e */
[C---:B------:R-:W-:Y:S02]  /*d630*/  IADD3 R6, R3.reuse, 0xf0, RZ ;  /* 0x000000f003067810 */ /* 0x040fe40007ffe0ff */
[C---:B---3--:R-:W-:Y:S02]  /*d640*/  IADD3 R8, R3.reuse, 0xa8, RZ ;  /* 0x000000a803087810 */ /* 0x048fe40007ffe0ff */
[----:B------:R-:W-:Y:S02]  /*d650*/  IADD3 R9, R3, 0xc0, RZ ;  /* 0x000000c003097810 */ /* 0x000fe40007ffe0ff */
[----:B------:R-:W-:Y:S01]  /*d660*/  ISETP.GE.AND P4, PT, R8, c[0x0][0x3c8], PT ;  /* 0x0000f20008007a0c */ /* 0x000fe20003f86270 */
[----:B----4-:R-:W-:Y:S01]  /*d670*/  @!P2 IMAD.WIDE R18, R0, 0x4, R14 ;  /* 0x000000040012a825 */ /* 0x010fe200078e020e */
[----:B------:R-:W-:-:S02]  /*d680*/  ISETP.GE.AND P1, PT, R9, c[0x0][0x3c8], PT ;  /* 0x0000f20009007a0c */ /* 0x000fc40003f26270 */
[----:B------:R-:W-:Y:S01]  /*d690*/  IADD3 R0, R3, 0xd0, RZ ;  /* 0x000000d003007810 */ /* 0x000fe20007ffe0ff */
[----:B--2---:R-:W-:-:S03]  /*d6a0*/  @!P6 IMAD.WIDE R12, R5, 0x4, R14 ;  /* 0x00000004050ce825 */ /* 0x004fc600078e020e */
[----:B------:R-:W-:Y:S02]  /*d6b0*/  ISETP.GE.AND P5, PT, R0, c[0x0][0x3c8], PT ;  /* 0x0000f20000007a0c */ /* 0x000fe40003fa6270 */
[----:B------:R-:W-:-:S03]  /*d6c0*/  IADD3 R5, R3, 0xf8, RZ ;  /* 0x000000f803057810 */ /* 0x000fc60007ffe0ff */
[----:B------:R-:W-:Y:S01]  /*d6d0*/  @!P4 LEA.HI R8, R8, R8, RZ, 0x1 ;  /* 0x000000080808c211 */ /* 0x000fe200078f08ff */
[----:B------:R1:W-:Y:S01]  /*d6e0*/  @!P6 ST.E.64 [R12.64], R84 ;  /* 0x000000540c00e985 */ /* 0x0003e2000c101b0c */
[----:B------:R-:W-:Y:S02]  /*d6f0*/  @!P1 LEA.HI R9, R9, R9, RZ, 0x1 ;  /* 0x0000000909099211 */ /* 0x000fe400078f08ff */
[----:B------:R-:W-:Y:S02]  /*d700*/  @!P4 LOP3.LUT R8, R8, 0xfffffffe, RZ, 0xc0, !PT ;  /* 0xfffffffe0808c812 */ /* 0x000fe400078ec0ff */
[----:B------:R-:W-:Y:S02]  /*d710*/  @!P1 LOP3.LUT R9, R9, 0xfffffffe, RZ, 0xc0, !PT ;  /* 0xfffffffe09099812 */ /* 0x000fe400078ec0ff */
[----:B------:R-:W-:-:S04]  /*d720*/  @!P5 LEA.HI R0, R0, R0, RZ, 0x1 ;  /* 0x000000000000d211 */ /* 0x000fc800078f08ff */
[----:B------:R-:W-:Y:S01]  /*d730*/  @!P5 LOP3.LUT R0, R0, 0xfffffffe, RZ, 0xc0, !PT ;  /* 0xfffffffe0000d812 */ /* 0x000fe200078ec0ff */
[----:B-1----:R-:W-:-:S04]  /*d740*/  @!P4 IMAD.WIDE R12, R8, 0x4, R14 ;  /* 0x00000004080cc825 */ /* 0x002fc800078e020e */
[----:B------:R-:W-:Y:S01]  /*d750*/  @!P1 IMAD.WIDE R8, R9, 0x4, R14 ;  /* 0x0000000409089825 */ /* 0x000fe200078e020e */
[----:B------:R1:W-:Y:S04]  /*d760*/  @!P4 ST.E.64 [R12.64], R88 ;  /* 0x000000580c00c985 */ /* 0x0003e8000c101b0c */
[----:B------:R-:W-:Y:S04]  /*d770*/  @!P3 ST.E.64 [R16.64], R92 ;  /* 0x0000005c1000b985 */ /* 0x000fe8000c101b0c */
[----:B------:R-:W-:Y:S04]  /*d780*/  @!P2 ST.E.64 [R18.64], R96 ;  /* 0x000000601200a985 */ /* 0x000fe8000c101b0c */
[----:B------:R2:W-:Y:S01]  /*d790*/  @!P1 ST.E.64 [R8.64], R100 ;  /* 0x0000006408009985 */ /* 0x0005e2000c101b0c */
[----:B------:R-:W-:-:S13]  /*d7a0*/  ISETP.GE.AND P1, PT, R6, c[0x0][0x3c8], PT ;  /* 0x0000f20006007a0c */ /* 0x000fda0003f26270 */
[----:B------:R-:W-:Y:S01]  /*d7b0*/  @!P1 LEA.HI R6, R6, R6, RZ, 0x1 ;  /* 0x0000000606069211 */ /* 0x000fe200078f08ff */
[--C-:B-1----:R-:W-:Y:S01]  /*d7c0*/  @!P0 IMAD.WIDE R12, R2, 0x4, R14.reuse ;  /* 0x00000004020c8825 */ /* 0x102fe200078e020e */
[----:B------:R-:W-:Y:S02]  /*d7d0*/  IADD3 R2, R3, 0xd8, RZ ;  /* 0x000000d803027810 */ /* 0x000fe40007ffe0ff */
[----:B------:R-:W-:Y:S02]  /*d7e0*/  @!P1 LOP3.LUT R6, R6, 0xfffffffe, RZ, 0xc0, !PT ;  /* 0xfffffffe06069812 */ /* 0x000fe400078ec0ff */
[----:B------:R-:W-:Y:S01]  /*d7f0*/  ISETP.GE.AND P4, PT, R2, c[0x0][0x3c8], PT ;  /* 0x0000f20002007a0c */ /* 0x000fe20003f86270 */
[----:B------:R1:W-:Y:S01]  /*d800*/  @!P0 ST.E.64 [R12.64], R104 ;  /* 0x000000680c008985 */ /* 0x0003e2000c101b0c */
[----:B------:R-:W-:Y:S01]  /*d810*/  ISETP.GE.AND P0, PT, R5, c[0x0][0x3c8], PT ;  /* 0x0000f20005007a0c */ /* 0x000fe20003f06270 */
[----:B------:R-:W-:Y:S01]  /*d820*/  @!P1 IMAD.WIDE R20, R6, 0x4, R14 ;  /* 0x0000000406149825 */ /* 0x000fe200078e020e */
[----:B--2---:R-:W-:-:S02]  /*d830*/  IADD3 R9, R3, 0xe0, RZ ;  /* 0x000000e003097810 */ /* 0x004fc40007ffe0ff */
[----:B------:R-:W-:Y:S02]  /*d840*/  IADD3 R8, R3, 0xe8, RZ ;  /* 0x000000e803087810 */ /* 0x000fe40007ffe0ff */
[----:B------:R-:W-:Y:S02]  /*d850*/  ISETP.GE.AND P3, PT, R9, c[0x0][0x3c8], PT ;  /* 0x0000f20009007a0c */ /* 0x000fe40003f66270 */
[----:B------:R-:W-:-:S03]  /*d860*/  ISETP.GE.AND P2, PT, R8, c[0x0][0x3c8], PT ;  /* 0x0000f20008007a0c */ /* 0x000fc60003f46270 */
[----:B------:R-:W-:Y:S02]  /*d870*/  @!P4 LEA.HI R2, R2, R2, RZ, 0x1 ;  /* 0x000000020202c211 */ /* 0x000fe400078f08ff */
[----:B------:R-:W-:Y:S02]  /*d880*/  @!P0 LEA.HI R5, R5, R5, RZ, 0x1 ;  /* 0x0000000505058211 */ /* 0x000fe400078f08ff */
[----:B------:R-:W-:Y:S02]  /*d890*/  @!P4 LOP3.LUT R2, R2, 0xfffffffe, RZ, 0xc0, !PT ;  /* 0xfffffffe0202c812 */ /* 0x000fe400078ec0ff */
[----:B------:R-:W-:Y:S02]  /*d8a0*/  @!P0 LOP3.LUT R5, R5, 0xfffffffe, RZ, 0xc0, !PT ;  /* 0xfffffffe05058812 */ /* 0x000fe400078ec0ff */
[----:B------:R-:W-:Y:S01]  /*d8b0*/  @!P3 LEA.HI R9, R9, R9, RZ, 0x1 ;  /* 0x000000090909b211 */ /* 0x000fe200078f08ff */
[----:B------:R-:W-:Y:S01]  /*d8c0*/  @!P4 IMAD.WIDE R16, R2, 0x4, R14 ;  /* 0x000000040210c825 */ /* 0x000fe200078e020e */
[----:B------:R-:W-:-:S02]  /*d8d0*/  @!P2 LEA.HI R8, R8, R8, RZ, 0x1 ;  /* 0x000000080808a211 */ /* 0x000fc400078f08ff */
[----:B------:R-:W-:Y:S02]  /*d8e0*/  @!P3 LOP3.LUT R9, R9, 0xfffffffe, RZ, 0xc0, !PT ;  /* 0xfffffffe0909b812 */ /* 0x000fe400078ec0ff */
[----:B------:R-:W-:Y:S01]  /*d8f0*/  @!P2 LOP3.LUT R8, R8, 0xfffffffe, RZ, 0xc0, !PT ;  /* 0xfffffffe0808a812 */ /* 0x000fe200078ec0ff */
[----:B-1----:R-:W-:-:S04]  /*d900*/  @!P5 IMAD.WIDE R12, R0, 0x4, R14 ;  /* 0x00000004000cd825 */ /* 0x002fc800078e020e */
        /* <DEDUP_REMOVED lines=9> */
.L_x_1549:
[----:B--23--:R-:W-:Y:S05]  /*d9a0*/  BSYNC B0 ;  /* 0x0000000000007941 */ /* 0x00cfea0003800000 */
.L_x_1548:
[----:B------:R-:W-:Y:S01]  /*d9b0*/  ISETP.NE.AND P0, PT, R4, RZ, PT ;  /* 0x000000ff0400720c */ /* 0x000fe20003f05270 */
[----:B------:R2:W3:Y:S04]  /*d9c0*/  SHFL.IDX PT, R11, R10, 0x1, 0x1c1f ;  /* 0x003c1f000a0b7f89 */ /* 0x0004e800000e0000 */
[----:B------:R2:W1:Y:S08]  /*d9d0*/  SHFL.IDX PT, R10, R7, 0x1, 0x1c1f ;  /* 0x003c1f00070a7f89 */ /* 0x00047000000e0000 */
        /* <DEDUP_REMOVED lines=12> */
[--C-:B-1234-:R-:W-:Y:S01]  /*daa0*/  @!P2 IMAD.WIDE R6, R3, 0x4, R10.reuse ;  /* 0x000000040306a825 */ /* 0x11efe200078e020a */
        /* <DEDUP_REMOVED lines=15> */
[C---:B------:R-:W-:Y:S02]  /*dba0*/  IADD3 R0, R3.reuse, 0x58, RZ ;  /* 0x0000005803007810 */ /* 0x040fe40007ffe0ff */
[----:B------:R-:W-:Y:S01]  /*dbb0*/  ISETP.GE.AND P6, PT, R2, c[0x0][0x3c8], PT ;  /* 0x0000f20002007a0c */ /* 0x000fe20003fc6270 */
[----:B------:R5:W-:Y:S01]  /*dbc0*/  @!P5 ST.E.64 [R14.64], R162 ;  /* 0x000000a20e00d985 */ /* 0x000be2000c101b0c */
[----:B------:R-:W-:Y:S02]  /*dbd0*/  ISETP.GE.AND P5, PT, R0, c[0x0][0x3c8], PT ;  /* 0x0000f20000007a0c */ /* 0x000fe40003fa6270 */
[C---:B-1----:R-:W-:Y:S02]  /*dbe0*/  IADD3 R7, R3.reuse, 0x30, RZ ;  /* 0x0000003003077810 */ /* 0x042fe40007ffe0ff */
[----:B------:R-:W-:-:S02]  /*dbf0*/  IADD3 R6, R3, 0x38, RZ ;  /* 0x0000003803067810 */ /* 0x000fc40007ffe0ff */
[----:B------:R-:W-:Y:S02]  /*dc00*/  ISETP.GE.AND P3, PT, R7, c[0x0][0x3c8], PT ;  /* 0x0000f20007007a0c */ /* 0x000fe40003f66270 */
[C---:B--2---:R-:W-:Y:S02]  /*dc10*/  IADD3 R8, R3.reuse, 0x28, RZ ;  /* 0x0000002803087810 */ /* 0x044fe40007ffe0ff */
[----:B------:R-:W-:Y:S02]  /*dc20*/  ISETP.GE.AND P2, PT, R6, c[0x0][0x3c8], PT ;  /* 0x0000f20006007a0c */ /* 0x000fe40003f46270 */
[C---:B---3--:R-:W-:Y:S02]  /*dc30*/  IADD3 R5, R3.reuse, 0x40, RZ ;  /* 0x0000004003057810 */ /* 0x048fe40007ffe0ff */
        /* <DEDUP_REMOVED lines=9> */
[--C-:B----4-:R-:W-:Y:S01]  /*dcd0*/  @!P3 IMAD.WIDE R12, R7, 0x4, R10.reuse ;  /* 0x00000004070cb825 */ /* 0x110fe200078e020a */
        /* <DEDUP_REMOVED lines=9> */
[--C-:B-----5:R-:W-:Y:S01]  /*dd70*/  @!P1 IMAD.WIDE R14, R5, 0x4, R10.reuse ;  /* 0x00000004050e9825 */ /* 0x120fe200078e020a */
        /* <DEDUP_REMOVED lines=95> */
[C---:B--2---:R-:W-:Y:S02]  /*e370*/  IADD3 R7, R3.reuse, 0xd8, RZ ;  /* 0x000000d803077810 */ /* 0x044fe40007ffe0ff */
[----:B------:R-:W-:Y:S02]  /*e380*/  IADD3 R6, R3, 0xe0, RZ ;  /* 0x000000e003067810 */ /* 0x000fe40007ffe0ff */
[----:B------:R1:W-:Y:S01]  /*e390*/  @!P6 ST.E.64 [R12.64], R102 ;  /* 0x000000660c00e985 */ /* 0x0003e2000c101b0c */
[----:B------:R-:W-:Y:S01]  /*e3a0*/  ISETP.GE.AND P3, PT, R7, c[0x0][0x3c8], PT ;  /* 0x0000f20007007a0c */ /* 0x000fe20003f66270 */
[----:B----4-:R-:W-:Y:S01]  /*e3b0*/  @!P5 IMAD.WIDE R14, R0, 0x4, R10 ;  /* 0x00000004000ed825 */ /* 0x010fe200078e020a */
[----:B------:R-:W-:Y:S02]  /*e3c0*/  ISETP.GE.AND P2, PT, R6, c[0x0][0x3c8], PT ;  /* 0x0000f20006007a0c */ /* 0x000fe40003f46270 */
[----:B-----5:R-:W-:-:S02]  /*e3d0*/  IADD3 R5, R3, 0xe8, RZ ;  /* 0x000000e803057810 */ /* 0x020fc40007ffe0ff */
[----:B------:R-:W-:Y:S01]  /*e3e0*/  IADD3 R4, R3, 0xf0, RZ ;  /* 0x000000f003047810 */ /* 0x000fe20007ffe0ff */
[----:B------:R2:W-:Y:S01]  /*e3f0*/  @!P5 ST.E.64 [R14.64], R106 ;  /* 0x0000006a0e00d985 */ /* 0x0005e2000c101b0c */
[----:B------:R-:W-:Y:S02]  /*e400*/  ISETP.GE.AND P1, PT, R5, c[0x0][0x3c8], PT ;  /* 0x0000f20005007a0c */ /* 0x000fe40003f26270 */
[----:B------:R-:W-:Y:S02]  /*e410*/  ISETP.GE.AND P0, PT, R4, c[0x0][0x3c8], PT ;  /* 0x0000f20004007a0c */ /* 0x000fe40003f06270 */
[----:B------:R-:W-:Y:S02]  /*e420*/  @!P4 LEA.HI R8, R8, R8, RZ, 0x1 ;  /* 0x000000080808c211 */ /* 0x000fe400078f08ff */
[----:B------:R-:W-:Y:S02]  /*e430*/  @!P3 LEA.HI R7, R7, R7, RZ, 0x1 ;  /* 0x000000070707b211 */ /* 0x000fe400078f08ff */
[----:B------:R-:W-:-:S02]  /*e440*/  @!P2 LEA.HI R6, R6, R6, RZ, 0x1 ;  /* 0x000000060606a211 */ /* 0x000fc400078f08ff */
[----:B------:R-:W-:Y:S02]  /*e450*/  @!P4 LOP3.LUT R8, R8, 0xfffffffe, RZ, 0xc0, !PT ;  /* 0xfffffffe0808c812 */ /* 0x000fe400078ec0ff */
[----:B------:R-:W-:Y:S02]  /*e460*/  @!P3 LOP3.LUT R7, R7, 0xfffffffe, RZ, 0xc0, !PT ;  /* 0xfffffffe0707b812 */ /* 0x000fe400078ec0ff */
[----:B------:R-:W-:Y:S01]  /*e470*/  @!P1 LEA.HI R5, R5, R5, RZ, 0x1 ;  /* 0x0000000505059211 */ /* 0x000fe200078f08ff */
[--C-:B------:R-:W-:Y:S01]  /*e480*/  @!P4 IMAD.WIDE R8, R8, 0x4, R10.reuse ;  /* 0x000000040808c825 */ /* 0x100fe200078e020a */
[----:B------:R-:W-:Y:S02]  /*e490*/  @!P0 LEA.HI R4, R4, R4, RZ, 0x1 ;  /* 0x0000000404048211 */ /* 0x000fe400078f08ff */
[----:B------:R-:W-:Y:S02]  /*e4a0*/  @!P2 LOP3.LUT R6, R6, 0xfffffffe, RZ, 0xc0, !PT ;  /* 0xfffffffe0606a812 */ /* 0x000fe400078ec0ff */
[----:B------:R-:W-:Y:S01]  /*e4b0*/  @!P1 LOP3.LUT R5, R5, 0xfffffffe, RZ, 0xc0, !PT ;  /* 0xfffffffe05059812 */ /* 0x000fe200078ec0ff */
[--C-:B-1----:R-:W-:Y:S01]  /*e4c0*/  @!P3 IMAD.WIDE R12, R7, 0x4, R10.reuse ;  /* 0x00000004070cb825 */ /* 0x102fe200078e020a */
[----:B------:R-:W-:Y:S01]  /*e4d0*/  @!P0 LOP3.LUT R4, R4, 0xfffffffe, RZ, 0xc0, !PT ;  /* 0xfffffffe04048812 */ /* 0x000fe200078ec0ff */
[----:B------:R1:W-:Y:S01]  /*e4e0*/  @!P4 ST.E.64 [R8.64], R110 ;  /* 0x0000006e0800c985 */ /* 0x0003e2000c101b0c */
[----:B------:R-:W-:Y:S01]  /*e4f0*/  IADD3 R0, R3, 0xf8, RZ ;  /* 0x000000f803007810 */ /* 0x000fe20007ffe0ff */
[----:B------:R-:W-:-:S02]  /*e500*/  @!P2 IMAD.WIDE R6, R6, 0x4, R10 ;  /* 0x000000040606a825 */ /* 0x000fc400078e020a */
[----:B------:R1:W-:Y:S02]  /*e510*/  @!P3 ST.E.64 [R12.64], R114 ;  /* 0x000000720c00b985 */ /* 0x0003e4000c101b0c */
[--C-:B--2---:R-:W-:Y:S02]  /*e520*/  @!P1 IMAD.WIDE R14, R5, 0x4, R10.reuse ;  /* 0x00000004050e9825 */ /* 0x104fe400078e020a */
[----:B------:R1:W-:Y:S02]  /*e530*/  @!P2 ST.E.64 [R6.64], R118 ;  /* 0x000000760600a985 */ /* 0x0003e4000c101b0c */
[----:B------:R-:W-:Y:S02]  /*e540*/  @!P0 IMAD.WIDE R4, R4, 0x4, R10 ;  /* 0x0000000404048825 */ /* 0x000fe400078e020a */
        /* <DEDUP_REMOVED lines=9> */
.L_x_1547:
        /* <DEDUP_REMOVED lines=16> */
[----:B--2---:R-:W-:Y:S01]  /*e6e0*/  UIMAD.WIDE.U32 UR8, UR11, UR4, URZ ;  /* 0x000000040b0872a5 */ /* 0x004fe2000f8e003f */
        /* <DEDUP_REMOVED lines=33> */
.L_x_1550:
        /* <DEDUP_REMOVED lines=16> */
.L_x_6492:


//--------------------- .text._ZN7cutlass13device_kernelIN5flash19enable_sm80_to_sm89INS1_16FlashAttnFwdSm80INS1_25CollectiveMainloopFwdSm80ILi8ELi1ELb0EN4cute5tupleIJNS5_1CILi128EEENS7_ILi64EEENS7_ILi256EEEEEELi256ENS_6half_tEfNS_4arch4Sm80ELb0ELb0ELb1ELb1ELb1ELb0ELb1ELb1EEENS1_21CollectiveEpilogueFwdINS6_IJS8_SA_S9_EEENS6_IJNS7_ILi1EEESI_SI_EEESC_SE_Li256ELb1ELb1ELb1ELb0EEENS1_36VarlenDynamicPersistentTileSchedulerILi128ELi64ELi256ELi256ELb1ELb1ELb0ELb0ELb1ELb1EEEEEEEEEvNT_6ParamsE --------------------------
	.section	.text._ZN7cutlass13device_kernelIN5flash19enable_sm80_to_sm89INS1_16FlashAttnFwdSm80INS1_25CollectiveMainloopFwdSm80ILi8ELi1ELb0EN4cute5tupleIJNS5_1CILi128EEENS7_ILi64EEENS7_ILi256EEEEEELi256ENS_6half_tEfNS_4arch4Sm80ELb0ELb0ELb1ELb1ELb1ELb0ELb1ELb1EEENS1_21CollectiveEpilogueFwdINS6_IJS8_SA_S9_EEENS6_IJNS7_ILi1EEESI_SI_EEESC_SE_Li256ELb1ELb1ELb1ELb0EEENS1_36VarlenDynamicPersistentTileSchedulerILi128ELi64ELi256ELi256ELb1ELb1ELb0ELb0ELb1ELb1EEEEEEEEEvNT_6ParamsE,"ax",@progbits
	.sectioninfo	@"SHI_REGISTERS=255"
	.align	128
.text._ZN7cutlass13device_kernelIN5flash19enable_sm80_to_sm89INS1_16FlashAttnFwdSm80INS1_25CollectiveMainloopFwdSm80ILi8ELi1ELb0EN4cute5tupleIJNS5_1CILi128EEENS7_ILi64EEENS7_ILi256EEEEEELi256ENS_6half_tEfNS_4arch4Sm80ELb0ELb0ELb1ELb1ELb1ELb0ELb1ELb1EEENS1_21CollectiveEpilogueFwdINS6_IJS8_SA_S9_EEENS6_IJNS7_ILi1EEESI_SI_EEESC_SE_Li256ELb1ELb1ELb1ELb0EEENS1_36VarlenDynamicPersistentTileSchedulerILi128ELi64ELi256ELi256ELb1ELb1ELb0ELb0ELb1ELb1EEEEEEEEEvNT_6ParamsE:
        .type           _ZN7cutlass13device_kernelIN5flash19enable_sm80_to_sm89INS1_16FlashAttnFwdSm80INS1_25CollectiveMainloopFwdSm80ILi8ELi1ELb0EN4cute5tupleIJNS5_1CILi128EEENS7_ILi64EEENS7_ILi256EEEEEELi256ENS_6half_tEfNS_4arch4Sm80ELb0ELb0ELb1ELb1ELb1ELb0ELb1ELb1EEENS1_21CollectiveEpilogueFwdINS6_IJS8_SA_S9_EEENS6_IJNS7_ILi1EEESI_SI_EEESC_SE_Li256ELb1ELb1ELb1ELb0EEENS1_36VarlenDynamicPersistentTileSchedulerILi128ELi64ELi256ELi256ELb1ELb1ELb0ELb0ELb1ELb1EEEEEEEEEvNT_6ParamsE,@function
        .size           _ZN7cutlass13device_kernelIN5flash19enable_sm80_to_sm89INS1_16FlashAttnFwdSm80INS1_25CollectiveMainloopFwdSm80ILi8ELi1ELb0EN4cute5tupleIJNS5_1CILi128EEENS7_ILi64EEENS7_ILi256EEEEEELi256ENS_6half_tEfNS_4arch4Sm80ELb0ELb0ELb1ELb1ELb1ELb0ELb1ELb1EEENS1_21CollectiveEpilogueFwdINS6_IJS8_SA_S9_EEENS6_IJNS7_ILi1EEESI_SI_EEESC_SE_Li256ELb1ELb1ELb1ELb0EEENS1_36VarlenDynamicPersistentTileSchedulerILi128ELi64ELi256ELi256ELb1ELb1ELb0ELb0ELb1ELb1EEEEEEEEEvNT_6ParamsE,(.L_x_6493 - _ZN7cutlass13device_kernelIN5flash19enable_sm80_to_sm89INS1_16FlashAttnFwdSm80INS1_25CollectiveMainloopFwdSm80ILi8ELi1ELb0EN4cute5tupleIJNS5_1CILi128EEENS7_ILi64EEENS7_ILi256EEEEEELi256ENS_6half_tEfNS_4arch4Sm80ELb0ELb0ELb1ELb1ELb1ELb0ELb1ELb1EEENS1_21CollectiveEpilogueFwdINS6_IJS8_SA_S9_EEENS6_IJNS7_ILi1EEESI_SI_EEESC_SE_Li256ELb1ELb1ELb1ELb0EEENS1_36VarlenDynamicPersistentTileSchedulerILi128ELi64ELi256ELi256ELb1ELb1ELb0ELb0ELb1ELb1EEEEEEEEEvNT_6ParamsE)
        .other          _ZN7cutlass13device_kernelIN5flash19enable_sm80_to_sm89INS1_16FlashAttnFwdSm80INS1_25CollectiveMainloopFwdSm80ILi8ELi1ELb0EN4cute5tupleIJNS5_1CILi128EEENS7_ILi64EEENS7_ILi256EEEEEELi256ENS_6half_tEfNS_4arch4Sm80ELb0ELb0ELb1ELb1ELb1ELb0ELb1ELb1EEENS1_21CollectiveEpilogueFwdINS6_IJS8_SA_S9_EEENS6_IJNS7_ILi1EEESI_SI_EEESC_SE_Li256ELb1ELb1ELb1ELb0EEENS1_36VarlenDynamicPersistentTileSchedulerILi128ELi64ELi256ELi256ELb1ELb1ELb0ELb0ELb1ELb1EEEEEEEEEvNT_6ParamsE,@"STO_CUDA_ENTRY STV_DEFAULT"
_ZN7cutlass13device_kernelIN5flash19enable_sm80_to_sm89INS1_16FlashAttnFwdSm80INS1_25CollectiveMainloopFwdSm80ILi8ELi1ELb0EN4cute5tupleIJNS5_1CILi128EEENS7_ILi64EEENS7_ILi256EEEEEELi256ENS_6half_tEfNS_4arch4Sm80ELb0ELb0ELb1ELb1ELb1ELb0ELb1ELb1EEENS1_21CollectiveEpilogueFwdINS6_IJS8_SA_S9_EEENS6_IJNS7_ILi1EEESI_SI_EEESC_SE_Li256ELb1ELb1ELb1ELb0EEENS1_36VarlenDynamicPersistentTileSchedulerILi128ELi64ELi256ELi256ELb1ELb1ELb0ELb0ELb1ELb1EEEEEEEEEvNT_6ParamsE:
        /* <DEDUP_REMOVED lines=10> */
[----:B-1----:R1:W-:Y:S04]  /*00a0*/  @P0 STL.64 [R1], R4 ;  /* 0x0000000401000387 */ /* 0x0023e80000100a00 */
        /* <DEDUP_REMOVED lines=43> */
.L_x_1556:
        /* <DEDUP_REMOVED lines=17> */
.L_x_1654:
        /* <DEDUP_REMOVED lines=16> */
.L_x_1655:
[----:B--2---:R-:W-:-:S05]  /*0570*/  IMAD R0, R0, c[0x0][0x538], RZ ;  /* 0x00014e0000007a24 */ /* 0x004fca00078e02ff */
[----:B------:R-:W-:-:S04]  /*0580*/  IADD3 R6, R0, R6, RZ ;  /* 0x0000000600067210 */ /* 0x000fc80007ffe0ff */
[----:B------:R-:W-:-:S13]  /*0590*/  ISETP.GT.AND P0, PT, R6, UR4, PT ;  /* 0x0000000406007c0c */ /* 0x000fda000bf04270 */
[----:B-1----:R-:W-:Y:S05]  /*05a0*/  @!P0 BRA `(.L_x_1556) ;  /* 0xfffffdb000008947 */ /* 0x002fea000383ffff */
.L_x_1552:
[----:B------:R-:W-:-:S05]  /*05b0*/  IADD3 R12, -R0, R6, RZ ;  /* 0x00000006000c7210 */ /* 0x000fca0007ffe1ff */
[----:B------:R-:W-:-:S05]  /*05c0*/  IMAD R0, R4, c[0x0][0x538], R12 ;  /* 0x00014e0004007a24 */ /* 0x000fca00078e020c */
[----:B------:R-:W-:Y:S01]  /*05d0*/  ISETP.GT.AND P0, PT, R0, UR4, PT ;  /* 0x0000000400007c0c */ /* 0x000fe2000bf04270 */
[----:B------:R-:W-:-:S12]  /*05e0*/  BRA.DIV ~URZ, `(.L_x_1557) ;  /* 0x0000fe327f007947 */ /* 0x000fd8000b800000 */
[----:B------:R-:W-:-:S04]  /*05f0*/  VOTE.ANY R0, PT, !P0 ;  /* 0x0000000000007806 */ /* 0x000fc800040e0100 */
.L_x_1656:
[----:B------:R1:W2:Y:S01]  /*0600*/  POPC R13, R0 ;  /* 0x00000000000d7309 */ /* 0x0002a20000000000 */
[----:B------:R-:W-:Y:S05]  /*0610*/  BRA.DIV ~URZ, `(.L_x_1558) ;  /* 0x0000fe427f007947 */ /* 0x000fea000b800000 */
[----:B--2---:R2:W3:Y:S01]  /*0620*/  SHFL.IDX PT, R11, R8, R13, 0x1f ;  /* 0x00001f0d080b7589 */ /* 0x0044e200000e0000 */
[----:B------:R-:W-:-:S03]  /*0630*/  MOV R6, RZ ;  /* 0x000000ff00067202 */ /* 0x000fc60000000f00 */
[----:B------:R2:W4:Y:S04]  /*0640*/  SHFL.IDX PT, R10, R7, R13, 0x1f ;  /* 0x00001f0d070a7589 */ /* 0x00052800000e0000 */
.L_x_1657:
[----:B------:R-:W-:Y:S01]  /*0650*/  ISETP.NE.AND P0, PT, R0, RZ, PT ;  /* 0x000000ff0000720c */ /* 0x000fe20003f05270 */
[----:B------:R-:W-:-:S12]  /*0660*/  BSSY B0, `(.L_x_1559) ;  /* 0x0000005000007945 */ /* 0x000fd80003800000 */
[----:B------:R-:W-:Y:S05]  /*0670*/  @!P0 BRA `(.L_x_1560) ;  /* 0x0000003000008947 */ /* 0x000fea0003800000 */
[----:B------:R-:W-:Y:S01]  /*0680*/  IADD3 R31, R13, -0x1, RZ ;  /* 0xffffffff0d1f7810 */ /* 0x000fe20007ffe0ff */
[----:B------:R-:W-:Y:S05]  /*0690*/  BRA.DIV ~URZ, `(.L_x_1561) ;  /* 0x0000fea27f007947 */ /* 0x000fea000b800000 */
[----:B------:R1:W2:Y:S02]  /*06a0*/  SHFL.IDX PT, R6, R4, R31, 0x1f ;  /* 0x00001f1f04067589 */ /* 0x0002a400000e0000 */
.L_x_1560:
[----:B------:R-:W-:Y:S05]  /*06b0*/  BSYNC B0 ;  /* 0x0000000000007941 */ /* 0x000fea0003800000 */
.L_x_1559:
[----:B-1-3--:R-:W-:Y:S01]  /*06c0*/  IABS R0, R11 ;  /* 0x0000000b00007213 */ /* 0x00afe20000000000 */
[----:B--2---:R-:W-:-:S04]  /*06d0*/  IMAD R4, R6, c[0x0][0x538], R12 ;  /* 0x00014e0006047a24 */ /* 0x004fc800078e020c */
[----:B------:R-:W-:Y:S01]  /*06e0*/  IMAD.MOV.U32 R5, RZ, RZ, R0 ;  /* 0x000000ffff057224 */ /* 0x000fe200078e0000 */
[----:B----4-:R-:W-:Y:S01]  /*06f0*/  IABS R0, R10 ;  /* 0x0000000a00007213 */ /* 0x010fe20000000000 */
[----:B------:R1:W-:Y:S01]  /*0700*/  STL [R1], R4 ;  /* 0x0000000401007387 */ /* 0x0003e20000100800 */
        /* <DEDUP_REMOVED lines=64> */
.L_x_1553:
[----:B------:R-:W-:Y:S01]  /*0b10*/  MOV R0, UR4 ;  /* 0x0000000400007c02 */ /* 0x000fe20008000f00 */
[----:B------:R-:W-:Y:S04]  /*0b20*/  STL [R1+0x4], RZ ;  /* 0x000004ff01007387 */ /* 0x000fe80000100800 */
[----:B------:R1:W-:Y:S04]  /*0b30*/  STL [R1], R0 ;  /* 0x0000000001007387 */ /* 0x0003e80000100800 */
[----:B------:R2:W-:Y:S01]  /*0b40*/  STL [R1+0x8], RZ ;  /* 0x000008ff01007387 */ /* 0x0005e20000100800 */
[----:B-1----:R-:W-:-:S05]  /*0b50*/  MOV R0, c[0x0][0x53c] ;  /* 0x00014f0000007a02 */ /* 0x002fca0000000f00 */
[----:B------:R2:W-:Y:S02]  /*0b60*/  STL [R1+0xc], R0 ;  /* 0x00000c0001007387 */ /* 0x0005e40000100800 */
.L_x_1562:
[----:B-1----:R-:W3:Y:S04]  /*0b70*/  LDL R4, [R1] ;  /* 0x0000000001047983 */ /* 0x002ee80000100800 */
[----:B------:R-:W3:Y:S04]  /*0b80*/  LDL R5, [R1+0x4] ;  /* 0x0000040001057983 */ /* 0x000ee80000100800 */
[----:B------:R-:W3:Y:S04]  /*0b90*/  LDL R6, [R1+0x8] ;  /* 0x0000080001067983 */ /* 0x000ee80000100800 */
[----:B------:R-:W3:Y:S01]  /*0ba0*/  LDL R7, [R1+0xc] ;  /* 0x00000c0001077983 */ /* 0x000ee20000100800 */
[----:B------:R-:W-:Y:S01]  /*0bb0*/  ISETP.NE.AND P0, PT, R14, RZ, PT ;  /* 0x000000ff0e00720c */ /* 0x000fe20003f05270 */
[----:B------:R-:W-:-:S12]  /*0bc0*/  WARPSYNC 0xffffffff ;  /* 0xffffffff00007948 */ /* 0x000fd80003800000 */
[----:B---3--:R1:W-:Y:S04]  /*0bd0*/  @!P0 STS.128 [0x20100], R4 ;  /* 0x02010004ff008388 */ /* 0x0083e80000000c00 */
[----:B------:R-:W-:Y:S06]  /*0be0*/  BAR.ARV 0x5, 0x100 ;  /* 0x0144000000007b1d */ /* 0x000fec0000002000 */
.L_x_1551:
[----:B--2---:R-:W2:Y:S02]  /*0bf0*/  LDL R0, [R1+0xc] ;  /* 0x00000c0001007983 */ /* 0x004ea40000100800 */
[----:B--2---:R-:W-:-:S13]  /*0c00*/  ISETP.GE.AND P0, PT, R0, c[0x0][0x53c], PT ;  /* 0x00014f0000007a0c */ /* 0x004fda0003f06270 */
[----:B------:R-:W-:Y:S05]  /*0c10*/  @P0 EXIT ;  /* 0x000000000000094d */ /* 0x000fea0003800000 */
[----:B------:R-:W2:Y:S01]  /*0c20*/  S2R R17, SR_TID.X ;  /* 0x0000000000117919 */ /* 0x000ea20000002100 */
[----:B------:R-:W-:Y:S02]  /*0c30*/  ULDC UR5, c[0x0][0x2ac] ;  /* 0x0000ab0000057ab9 */ /* 0x000fe40000000800 */
[----:B------:R-:W-:Y:S02]  /*0c40*/  ULDC UR4, c[0x0][0x1d0] ;  /* 0x0000740000047ab9 */ /* 0x000fe40000000800 */
[----:B------:R-:W-:Y:S01]  /*0c50*/  UIMAD UR5, UR5, UR4, URZ ;  /* 0x00000004050572a4 */ /* 0x000fe2000f8e023f */
[----:B--2---:R-:W-:-:S04]  /*0c60*/  SHF.R.S32.HI R9, RZ, 0x1f, R17 ;  /* 0x0000001fff097819 */ /* 0x004fc80000011411 */
[CC--:B------:R-:W-:Y:S02]  /*0c70*/  LEA.HI R2, R9.reuse, R17.reuse, RZ, 0x4 ;  /* 0x0000001109027211 */ /* 0x0c0fe400078f20ff */
[CC--:B------:R-:W-:Y:S02]  /*0c80*/  LEA.HI R15, R9.reuse, R17.reuse, RZ, 0x3 ;  /* 0x00000011090f7211 */ /* 0x0c0fe400078f18ff */
[----:B------:R-:W-:Y:S02]  /*0c90*/  SHF.R.S32.HI R3, RZ, 0x4, R2 ;  /* 0x00000004ff037819 */ /* 0x000fe40000011402 */
[----:B------:R-:W-:Y:S02]  /*0ca0*/  LEA.HI R13, R9, R17, RZ, 0x2 ;  /* 0x00000011090d7211 */ /* 0x000fe400078f10ff */
[----:B------:R-:W-:Y:S02]  /*0cb0*/  LEA.HI R0, R2, R3, RZ, 0x1 ;  /* 0x0000000302007211 */ /* 0x000fe400078f08ff */
[----:B------:R-:W-:-:S02]  /*0cc0*/  SHF.R.S32.HI R241, RZ, 0x3, R15 ;  /* 0x00000003fff17819 */ /* 0x000fc4000001140f */
[----:B------:R-:W-:Y:S02]  /*0cd0*/  LOP3.LUT R0, R0, 0xfffffffe, RZ, 0xc0, !PT ;  /* 0xfffffffe00007812 */ /* 0x000fe400078ec0ff */
[--C-:B------:R-:W-:Y:S02]  /*0ce0*/  SHF.R.S32.HI R8, RZ, 0x2, R13.reuse ;  /* 0x00000002ff087819 */ /* 0x100fe4000001140d */
[----:B-1----:R-:W-:Y:S01]  /*0cf0*/  LOP3.LUT R4, R15, 0xfffffff8, RZ, 0xc0, !PT ;  /* 0xfffffff80f047812 */ /* 0x002fe200078ec0ff */
[----:B------:R-:W-:Y:S01]  /*0d00*/  IMAD.IADD R14, R3, 0x1, -R0 ;  /* 0x00000001030e7824 */ /* 0x000fe200078e0a00 */
[----:B------:R-:W-:Y:S01]  /*0d10*/  LOP3.LUT R0, R2, 0xfffffff0, RZ, 0xc0, !PT ;  /* 0xfffffff002007812 */ /* 0x000fe200078ec0ff */
[----:B------:R-:W-:Y:S01]  /*0d20*/  IMAD.SHL.U32 R3, R241, 0x40, RZ ;  /* 0x00000040f1037824 */ /* 0x000fe200078e00ff */
[----:B------:R-:W-:Y:S01]  /*0d30*/  SHF.R.S32.HI R2, RZ, 0x1f, R13 ;  /* 0x0000001fff027819 */ /* 0x000fe2000001140d */
[----:B------:R-:W-:Y:S01]  /*0d40*/  IMAD.IADD R236, R17, 0x1, -R4 ;  /* 0x0000000111ec7824 */ /* 0x000fe200078e0a04 */
[-C--:B------:R-:W-:Y:S01]  /*0d50*/  LEA.HI R7, R9, R17.reuse, RZ, 0x5 ;  /* 0x0000001109077211 */ /* 0x080fe200078f28ff */
[----:B------:R-:W-:Y:S01]  /*0d60*/  IMAD.IADD R0, R17, 0x1, -R0 ;  /* 0x0000000111007824 */ /* 0x000fe200078e0a00 */
[----:B------:R-:W-:Y:S01]  /*0d70*/  LEA.HI R2, R2, R8, RZ, 0x3 ;  /* 0x0000000802027211 */ /* 0x000fe200078f18ff */
[----:B------:R-:W-:Y:S01]  /*0d80*/  IMAD.SHL.U32 R232, R236, 0x8, RZ ;  /* 0x00000008ece87824 */ /* 0x000fe200078e00ff */
[----:B------:R-:W-:-:S02]  /*0d90*/  LEA.HI R9, R9, R17, RZ, 0x6 ;  /* 0x0000001109097211 */ /* 0x000fc400078f30ff */
[----:B------:R-:W-:Y:S02]  /*0da0*/  SHF.R.S32.HI R5, RZ, 0x1f, R0 ;  /* 0x0000001fff057819 */ /* 0x000fe40000011400 */
[----:B------:R-:W-:Y:S01]  /*0db0*/  LOP3.LUT R4, R2, 0xfffffff8, RZ, 0xc0, !PT ;  /* 0xfffffff802047812 */ /* 0x000fe200078ec0ff */
[----:B------:R-:W-:Y:S01]  /*0dc0*/  IMAD.SHL.U32 R9, R9, 0x8, RZ ;  /* 0x0000000809097824 */ /* 0x000fe200078e00ff */
[----:B------:R-:W-:Y:S02]  /*0dd0*/  LEA.HI R10, R5, R0, RZ, 0x3 ;  /* 0x00000000050a7211 */ /* 0x000fe400078f18ff */
[----:B------:R-:W-:Y:S01]  /*0de0*/  LOP3.LUT R2, R3, 0x1c0, RZ, 0xc0, !PT ;  /* 0x000001c003027812 */ /* 0x000fe200078ec0ff */
[----:B------:R-:W-:Y:S01]  /*0df0*/  IMAD.IADD R8, R8, 0x1, -R4 ;  /* 0x0000000108087824 */ /* 0x000fe200078e0a04 */
[----:B------:R-:W-:Y:S02]  /*0e00*/  LOP3.LUT R3, R10, 0xfffffff8, RZ, 0xc0, !PT ;  /* 0xfffffff80a037812 */ /* 0x000fe400078ec0ff */
[----:B------:R-:W-:-:S02]  /*0e10*/  SHF.R.U32.HI R4, RZ, 0x3, R2 ;  /* 0x00000003ff047819 */ /* 0x000fc40000011602 */
[----:B------:R-:W-:Y:S01]  /*0e20*/  LOP3.LUT R2, R2, 0x38, R232, 0xf8, !PT ;  /* 0x0000003802027812 */ /* 0x000fe200078ef8e8 */
[----:B------:R-:W-:Y:S01]  /*0e30*/  IMAD.IADD R5, R0, 0x1, -R3 ;  /* 0x0000000100057824 */ /* 0x000fe200078e0a03 */
[----:B------:R-:W-:Y:S02]  /*0e40*/  LOP3.LUT R0, R7, 0xffffffe0, RZ, 0xc0, !PT ;  /* 0xffffffe007007812 */ /* 0x000fe400078ec0ff */
[----:B------:R-:W-:Y:S02]  /*0e50*/  LOP3.LUT R11, R2, R4, RZ, 0x3c, !PT ;  /* 0x00000004020b7212 */ /* 0x000fe400078e3cff */
[--C-:B------:R-:W-:Y:S01]  /*0e60*/  SHF.R.S32.HI R4, RZ, 0x5, R7.reuse ;  /* 0x00000005ff047819 */ /* 0x100fe20000011407 */
[----:B------:R-:W-:Y:S01]  /*0e70*/  IMAD.IADD R16, R17, 0x1, -R0 ;  /* 0x0000000111107824 */ /* 0x000fe200078e0a00 */
[----:B------:R-:W-:Y:S01]  /*0e80*/  SHF.R.S32.HI R2, RZ, 0x1f, R7 ;  /* 0x0000001fff027819 */ /* 0x000fe20000011407 */
[----:B------:R-:W-:Y:S01]  /*0e90*/  IMAD.SHL.U32 R0, R236, 0x40, RZ ;  /* 0x00000040ec007824 */ /* 0x000fe200078e00ff */
[----:B------:R-:W-:-:S02]  /*0ea0*/  LOP3.LUT R6, R8, 0x1, RZ, 0xc0, !PT ;  /* 0x0000000108067812 */ /* 0x000fc400078ec0ff */
[----:B------:R-:W-:Y:S02]  /*0eb0*/  LEA.HI R2, R2, R4, RZ, 0x3 ;  /* 0x0000000402027211 */ /* 0x000fe400078f18ff */
[----:B------:R-:W-:Y:S02]  /*0ec0*/  SHF.R.S32.HI R12, RZ, 0x1f, R16 ;  /* 0x0000001fff0c7819 */ /* 0x000fe40000011410 */
[----:B------:R-:W-:Y:S02]  /*0ed0*/  LOP3.LUT R0, R0, 0x1c0, RZ, 0xc0, !PT ;  /* 0x000001c000007812 */ /* 0x000fe400078ec0ff */
[----:B------:R-:W-:Y:S02]  /*0ee0*/  LOP3.LUT R2, R2, 0xffffff8, RZ, 0xc0, !PT ;  /* 0x0ffffff802027812 */ /* 0x000fe400078ec0ff */
[----:B------:R-:W-:Y:S02]  /*0ef0*/  ISETP.NE.U32.AND P0, PT, R6, 0x1, PT ;  /* 0x000000010600780c */ /* 0x000fe40003f05070 */
[----:B------:R-:W-:Y:S01]  /*0f00*/  LEA.HI R12, R12, R16, RZ, 0x2 ;  /* 0x000000100c0c7211 */ /* 0x000fe200078f10ff */
[----:B------:R-:W-:Y:S01]  /*0f10*/  IMAD.IADD R3, R4, 0x1, -R2 ;  /* 0x0000000104037824 */ /* 0x000fe200078e0a02 */
[----:B------:R-:W-:-:S02]  /*0f20*/  LOP3.LUT R7, R0, 0x8, R15, 0xf8, !PT ;  /* 0x0000000800077812 */ /* 0x000fc400078ef80f */
[----:B------:R-:W-:Y:S02]  /*0f30*/  SHF.R.U32.HI R6, RZ, 0x3, R0 ;  /* 0x00000003ff067819 */ /* 0x000fe40000011600 */
[----:B------:R-:W-:Y:S02]  /*0f40*/  LOP3.LUT R0, R13, 0xfffffffc, RZ, 0xc0, !PT ;  /* 0xfffffffc0d007812 */ /* 0x000fe400078ec0ff */
[----:B------:R-:W-:Y:S02]  /*0f50*/  SHF.R.S32.HI R2, RZ, 0x2, R12 ;  /* 0x00000002ff027819 */ /* 0x000fe4000001140c */
[----:B------:R-:W-:Y:S01]  /*0f60*/  LOP3.LUT R13, R7, R6, RZ, 0x3c, !PT ;  /* 0x00000006070d7212 */ /* 0x000fe200078e3cff */
[----:B------:R-:W-:Y:S01]  /*0f70*/  IMAD.IADD R0, R17, 0x1, -R0 ;  /* 0x0000000111007824 */ /* 0x000fe200078e0a00 */
[----:B------:R-:W-:Y:S01]  /*0f80*/  LOP3.LUT P4, RZ, R5, 0x2, RZ, 0xc0, !PT ;  /* 0x0000000205ff7812 */ /* 0x000fe2000788c0ff */
[----:B------:R-:W-:Y:S01]  /*0f90*/  IMAD R15, R3, 0x10, R2 ;  /* 0x00000010030f7824 */ /* 0x000fe200078e0202 */
[C---:B------:R-:W-:Y:S01]  /*0fa0*/  LOP3.LUT P3, RZ, R5.reuse, 0x4, RZ, 0xc0, !PT ;  /* 0x0000000405ff7812 */ /* 0x040fe2000786c0ff */
[----:B------:R-:W-:Y:S01]  /*0fb0*/  IMAD.SHL.U32 R2, R5, 0x40, RZ ;  /* 0x0000004005027824 */ /* 0x000fe200078e00ff */
[----:B------:R-:W-:Y:S01]  /*0fc0*/  LEA.HI R3, R0, R0, RZ, 0x1 ;  /* 0x0000000000037211 */ /* 0x000fe200078f08ff */
[----:B------:R-:W-:Y:S01]  /*0fd0*/  IMAD.SHL.U32 R7, R4, 0x400, RZ ;  /* 0x0000040004077824 */ /* 0x000fe200078e00ff */
[C---:B------:R-:W-:Y:S01]  /*0fe0*/  R2P PR, R8.reuse, 0x6 ;  /* 0x0000000608007804 */ /* 0x040fe20000000000 */
[----:B------:R-:W-:Y:S01]  /*0ff0*/  IMAD.SHL.U32 R4, R8, 0x40, RZ ;  /* 0x0000004008047824 */ /* 0x000fe200078e00ff */
[----:B------:R-:W-:Y:S01]  /*1000*/  LOP3.LUT R2, R2, 0x1c0, RZ, 0xc0, !PT ;  /* 0x000001c002027812 */ /* 0x000fe200078ec0ff */
[----:B------:R-:W-:Y:S01]  /*1010*/  IMAD.SHL.U32 R6, R14, 0x8, RZ ;  /* 0x000000080e067824 */ /* 0x000fe200078e00ff */
[----:B------:R-:W-:Y:S01]  /*1020*/  LOP3.LUT R3, R3, 0x1ffffffe, RZ, 0xc0, !PT ;  /* 0x1ffffffe03037812 */ /* 0x000fe200078ec0ff */
[----:B------:R-:W-:Y:S01]  /*1030*/  IMAD.SHL.U32 R8, R10, 0x40, RZ ;  /* 0x000000400a087824 */ /* 0x000fe200078e00ff */
[----:B------:R-:W-:Y:S01]  /*1040*/  LOP3.LUT R4, R4, 0x1c0, RZ, 0xc0, !PT ;  /* 0x000001c004047812 */ /* 0x000fe200078ec0ff */
[----:B------:R-:W-:Y:S01]  /*1050*/  IMAD R5, R0, 0x2, R7 ;  /* 0x0000000200057824 */ /* 0x000fe200078e0207 */
[----:B------:R-:W-:Y:S01]  /*1060*/  LOP3.LUT R6, R2, 0x8, R6, 0xf8, !PT ;  /* 0x0000000802067812 */ /* 0x000fe200078ef806 */
[----:B------:R1:W-:Y:S01]  /*1070*/  STL [R1+0x148], R15 ;  /* 0x0001480f01007387 */ /* 0x0003e20000100800 */
[----:B------:R-:W-:Y:S01]  /*1080*/  LOP3.LUT R11, R11, 0x7ffffe00, R9, 0xf8, !PT ;  /* 0x7ffffe000b0b7812 */ /* 0x000fe200078ef809 */
[----:B------:R-:W-:Y:S01]  /*1090*/  IMAD.IADD R9, R0, 0x1, -R3 ;  /* 0x0000000100097824 */ /* 0x000fe200078e0a03 */
[----:B------:R-:W-:Y:S01]  /*10a0*/  SHF.R.U32.HI R2, RZ, 0x3, R2 ;  /* 0x00000003ff027819 */ /* 0x000fe20000011602 */
[----:B------:R-:W-:Y:S01]  /*10b0*/  IMAD R0, R14, 0x200, R13 ;  /* 0x000002000e007824 */ /* 0x000fe200078e020d */
[----:B------:R-:W-:Y:S01]  /*10c0*/  LEA.HI R3, R4, R4, RZ, 0x1d ;  /* 0x0000000404037211 */ /* 0x000fe200078fe8ff */
[----:B------:R-:W-:Y:S01]  /*10d0*/  IMAD R9, R9, 0x8, R15 ;  /* 0x0000000809097824 */ /* 0x000fe200078e020f */
[----:B------:R-:W-:Y:S01]  /*10e0*/  LOP3.LUT R2, R6, R2, RZ, 0x3c, !PT ;  /* 0x0000000206027212 */ /* 0x000fe200078e3cff */
[----:B------:R-:W-:Y:S01]  /*10f0*/  IMAD.MOV.U32 R10, RZ, RZ, 0x40 ;  /* 0x00000040ff0a7424 */ /* 0x000fe200078e00ff */
[----:B------:R-:W-:Y:S01]  /*1100*/  LOP3.LUT R4, R8, 0xfffffe00, RZ, 0xc0, !PT ;  /* 0xfffffe0008047812 */ /* 0x000fe200078ec0ff */
[----:B------:R-:W-:Y:S01]  /*1110*/  IMAD.IADD R8, R5, 0x1, R3 ;  /* 0x0000000105087824 */ /* 0x000fe200078e0203 */
[----:B------:R2:W-:Y:S01]  /*1120*/  STL [R1+0x14c], R9 ;  /* 0x00014c0901007387 */ /* 0x0005e20000100800 */
[----:B------:R-:W-:Y:S01]  /*1130*/  IADD3 R238, R232, 0x40, RZ ;  /* 0x00000040e8ee7810 */ /* 0x000fe20007ffe0ff */
[----:B------:R-:W-:Y:S01]  /*1140*/  IMAD.SHL.U32 R229, R11, 0x2, RZ ;  /* 0x000000020be57824 */ /* 0x000fe200078e00ff */
[CC--:B------:R-:W-:Y:S01]  /*1150*/  IADD3 R3, R2.reuse, R4.reuse, R7 ;  /* 0x0000000402037210 */ /* 0x0c0fe20007ffe007 */
[----:B------:R-:W-:Y:S01]  /*1160*/  IMAD.MOV.U32 R7, RZ, RZ, 0x20 ;  /* 0x00000020ff077424 */ /* 0x000fe200078e00ff */
[----:B------:R-:W-:-:S02]  /*1170*/  LOP3.LUT R4, R2, R4, RZ, 0xfc, !PT ;  /* 0x0000000402047212 */ /* 0x000fc400078efcff */
[----:B------:R-:W-:Y:S02]  /*1180*/  LOP3.LUT R2, R12, 0x7ffffffc, RZ, 0xc0, !PT ;  /* 0x7ffffffc0c027812 */ /* 0x000fe400078ec0ff */
[----:B------:R-:W-:Y:S02]  /*1190*/  IADD3 R239, R232, 0xc0, RZ ;  /* 0x000000c0e8ef7810 */ /* 0x000fe40007ffe0ff */
[----:B------:R-:W-:Y:S01]  /*11a0*/  SHF.R.S32.HI R12, RZ, 0x1f, R238 ;  /* 0x0000001fff0c7819 */ /* 0x000fe200000114ee */
[----:B------:R-:W-:Y:S01]  /*11b0*/  IMAD.IADD R2, R16, 0x1, -R2 ;  /* 0x0000000110027824 */ /* 0x000fe200078e0a02 */
[----:B------:R-:W-:Y:S02]  /*11c0*/  IADD3 R237, R232, 0x80, RZ ;  /* 0x00000080e8ed7810 */ /* 0x000fe40007ffe0ff */
[----:B------:R-:W-:Y:S01]  /*11d0*/  SHF.R.S32.HI R5, RZ, 0x1f, R232 ;  /* 0x0000001fff057819 */ /* 0x000fe200000114e8 */
[----:B------:R-:W-:Y:S01]  /*11e0*/  IMAD.SHL.U32 R41, R2, 0x2, RZ ;  /* 0x0000000202297824 */ /* 0x000fe200078e00ff */
[----:B------:R-:W-:-:S02]  /*11f0*/  SHF.R.S32.HI R6, RZ, 0x1f, R239 ;  /* 0x0000001fff067819 */ /* 0x000fc400000114ef */
[----:B------:R-:W-:Y:S02]  /*1200*/  LEA R135, R0, 0x8100, 0x1 ;  /* 0x0000810000877811 */ /* 0x000fe400078e08ff */
        /* <DEDUP_REMOVED lines=19> */
[----:B------:R3:W-:Y:S01]  /*1340*/  STL [R1+0xb8], R35 ;  /* 0x0000b82301007387 */ /* 0x0007e20000100800 */
        /* <DEDUP_REMOVED lines=18> */
[C---:B-1----:R-:W-:Y:S02]  /*1470*/  IADD3 R15, R41.reuse, 0xd0, RZ ;  /* 0x000000d0290f7810 */ /* 0x042fe40007ffe0ff */
[C---:B------:R-:W-:Y:S01]  /*1480*/  IADD3 R14, R41.reuse, 0xd8, RZ ;  /* 0x000000d8290e7810 */ /* 0x040fe20007ffe0ff */
[----:B------:R-:W-:Y:S01]  /*1490*/  STL [R1+0x9c], R28 ;  /* 0x00009c1c01007387 */ /* 0x000fe20000100800 */
[C---:B------:R-:W-:Y:S02]  /*14a0*/  IADD3 R13, R41.reuse, 0xe0, RZ ;  /* 0x000000e0290d7810 */ /* 0x040fe40007ffe0ff */
[C---:B------:R-:W-:Y:S01]  /*14b0*/  IADD3 R12, R41.reuse, 0xe8, RZ ;  /* 0x000000e8290c7810 */ /* 0x040fe20007ffe0ff */
[----:B------:R-:W-:Y:S01]  /*14c0*/  STL [R1+0x98], R27 ;  /* 0x0000981b01007387 */ /* 0x000fe20000100800 */
[----:B------:R-:W-:-:S02]  /*14d0*/  IADD3 R11, R41, 0xf0, RZ ;  /* 0x000000f0290b7810 */ /* 0x000fc40007ffe0ff */
[----:B--2---:R-:W-:Y:S01]  /*14e0*/  LEA R9, R8, 0x80, 0x1 ;  /* 0x0000008008097811 */ /* 0x004fe200078e08ff */
[----:B------:R1:W-:Y:S01]  /*14f0*/  STL [R1+0x94], R26 ;  /* 0x0000941a01007387 */ /* 0x0003e20000100800 */
[----:B------:R-:W-:Y:S02]  /*1500*/  SHF.R.S32.HI R8, RZ, 0x1f, R40 ;  /* 0x0000001fff087819 */ /* 0x000fe40000011428 */
[----:B------:R-:W-:Y:S01]  /*1510*/  SHF.R.S32.HI R5, RZ, 0x1f, R237 ;  /* 0x0000001fff057819 */ /* 0x000fe200000114ed */
[----:B------:R-:W-:Y:S01]  /*1520*/  STL [R1+0x90], R25 ;  /* 0x0000901901007387 */ /* 0x000fe20000100800 */
[C---:B------:R-:W-:Y:S02]  /*1530*/  SEL R6, R10.reuse, 0xffffffc0, !P2 ;  /* 0xffffffc00a067807 */ /* 0x040fe40005000000 */
[----:B------:R-:W-:Y:S01]  /*1540*/  SEL R0, R10, 0xffffffc0, !P3 ;  /* 0xffffffc00a007807 */ /* 0x000fe20005800000 */
[----:B------:R-:W-:Y:S01]  /*1550*/  STL [R1+0x8c], R24 ;  /* 0x00008c1801007387 */ /* 0x000fe20000100800 */
[----:B------:R-:W-:-:S02]  /*1560*/  SEL R5, R7, 0xffffffe0, !P1 ;  /* 0xffffffe007057807 */ /* 0x000fc40004800000 */
[----:B------:R-:W-:Y:S01]  /*1570*/  SEL R2, R7, 0xffffffe0, !P4 ;  /* 0xffffffe007027807 */ /* 0x000fe20006000000 */
[----:B------:R2:W-:Y:S01]  /*1580*/  STL [R1+0x88], R23 ;  /* 0x0000881701007387 */ /* 0x0005e20000100800 */
[----:B------:R-:W-:Y:S02]  /*1590*/  IADD3 R10, R41, 0xf8, RZ ;  /* 0x000000f8290a7810 */ /* 0x000fe40007ffe0ff */
[----:B------:R-:W-:Y:S01]  /*15a0*/  SHF.R.S32.HI R7, RZ, 0x1f, R39 ;  /* 0x0000001fff077819 */ /* 0x000fe20000011427 */
[----:B------:R-:W-:Y:S01]  /*15b0*/  STL [R1+0x84], R22 ;  /* 0x0000841601007387 */ /* 0x000fe20000100800 */
[----:B---3--:R-:W-:Y:S02]  /*15c0*/  SHF.R.S32.HI R35, RZ, 0x1f, R35 ;  /* 0x0000001fff237819 */ /* 0x008fe40000011423 */
[----:B----4-:R-:W-:Y:S01]  /*15d0*/  SHF.R.S32.HI R32, RZ, 0x1f, R32 ;  /* 0x0000001fff207819 */ /* 0x010fe20000011420 */
[----:B------:R-:W-:Y:S01]  /*15e0*/  STL [R1+0x80], R21 ;  /* 0x0000801501007387 */ /* 0x000fe20000100800 */
[----:B-----5:R-:W-:-:S02]  /*15f0*/  SHF.R.S32.HI R29, RZ, 0x1f, R29 ;  /* 0x0000001fff1d7819 */ /* 0x020fc4000001141d */
[----:B------:R-:W-:Y:S01]  /*1600*/  LEA R221, R3, 0x10100, 0x1 ;  /* 0x0001010003dd7811 */ /* 0x000fe200078e08ff */
[----:B------:R3:W-:Y:S01]  /*1610*/  STL [R1+0x7c], R20 ;  /* 0x00007c1401007387 */ /* 0x0007e20000100800 */
[----:B-1----:R-:W-:Y:S02]  /*1620*/  SHF.R.S32.HI R26, RZ, 0x1f, R26 ;  /* 0x0000001fff1a7819 */ /* 0x002fe4000001141a */
[----:B------:R-:W-:Y:S01]  /*1630*/  LEA R217, R4, 0x100, 0x1 ;  /* 0x0000010004d97811 */ /* 0x000fe200078e08ff */
[----:B------:R-:W-:Y:S01]  /*1640*/  STL [R1+0x78], R19 ;  /* 0x0000781301007387 */ /* 0x000fe20000100800 */
[C---:B------:R-:W-:Y:S02]  /*1650*/  IMAD.IADD R222, R221.reuse, 0x1, R2 ;  /* 0x00000001ddde7824 */ /* 0x040fe400078e0202 */
[----:B------:R-:W-:Y:S01]  /*1660*/  IMAD.IADD R224, R221, 0x1, R0 ;  /* 0x00000001dde07824 */ /* 0x000fe200078e0200 */
[----:B------:R-:W-:Y:S01]  /*1670*/  STL [R1+0x74], R18 ;  /* 0x0000741201007387 */ /* 0x000fe20000100800 */
[----:B------:R-:W-:-:S02]  /*1680*/  IMAD.IADD R218, R2, 0x1, R217 ;  /* 0x0000000102da7824 */ /* 0x000fc400078e02d9 */
[----:B------:R-:W-:Y:S01]  /*1690*/  IMAD.IADD R220, R0, 0x1, R217 ;  /* 0x0000000100dc7824 */ /* 0x000fe200078e02d9 */
[----:B------:R1:W-:Y:S01]  /*16a0*/  STL [R1+0x70], R17 ;  /* 0x0000701101007387 */ /* 0x0003e20000100800 */
[----:B--2---:R-:W-:Y:S01]  /*16b0*/  SHF.R.S32.HI R23, RZ, 0x1f, R23 ;  /* 0x0000001fff177819 */ /* 0x004fe20000011417 */
[----:B------:R-:W-:Y:S02]  /*16c0*/  IMAD.IADD R223, R222, 0x1, R0 ;  /* 0x00000001dedf7824 */ /* 0x000fe400078e0200 */
[----:B------:R-:W-:Y:S01]  /*16d0*/  STL [R1+0x6c], R16 ;  /* 0x00006c1001007387 */ /* 0x000fe20000100800 */
[----:B------:R-:W-:-:S03]  /*16e0*/  IMAD.IADD R219, R0, 0x1, R218 ;  /* 0x0000000100db7824 */ /* 0x000fc600078e02da */
[----:B------:R-:W-:Y:S04]  /*16f0*/  STL [R1+0x68], R15 ;  /* 0x0000680f01007387 */ /* 0x000fe80000100800 */
[----:B------:R2:W-:Y:S01]  /*1700*/  STL [R1+0x64], R14 ;  /* 0x0000640e01007387 */ /* 0x0005e20000100800 */
[----:B---3--:R-:W-:-:S03]  /*1710*/  SHF.R.S32.HI R20, RZ, 0x1f, R20 ;  /* 0x0000001fff147819 */ /* 0x008fc60000011414 */
[----:B------:R-:W-:Y:S04]  /*1720*/  STL [R1+0x60], R13 ;  /* 0x0000600d01007387 */ /* 0x000fe80000100800 */
[----:B------:R-:W-:Y:S04]  /*1730*/  STL [R1+0x5c], R12 ;  /* 0x00005c0c01007387 */ /* 0x000fe80000100800 */
[----:B------:R3:W-:Y:S01]  /*1740*/  STL [R1+0x58], R11 ;  /* 0x0000580b01007387 */ /* 0x0007e20000100800 */
[----:B-1----:R-:W-:-:S03]  /*1750*/  SHF.R.S32.HI R17, RZ, 0x1f, R17 ;  /* 0x0000001fff117819 */ /* 0x002fc60000011411 */
[----:B------:R1:W-:Y:S04]  /*1760*/  STL [R1+0x140], R8 ;  /* 0x0001400801007387 */ /* 0x0003e80000100800 */
[----:B------:R-:W-:Y:S04]  /*1770*/  STL [R1+0x54], R10 ;  /* 0x0000540a01007387 */ /* 0x000fe80000100800 */
[----:B------:R4:W-:Y:S01]  /*1780*/  STL [R1+0x13c], R7 ;  /* 0x00013c0701007387 */ /* 0x0009e20000100800 */
[----:B--2---:R-:W-:-:S03]  /*1790*/  SHF.R.S32.HI R14, RZ, 0x1f, R14 ;  /* 0x0000001fff0e7819 */ /* 0x004fc6000001140e */
[----:B------:R-:W-:Y:S01]  /*17a0*/  STL [R1+0x1c], R9 ;  /* 0x00001c0901007387 */ /* 0x000fe20000100800 */
[----:B---3--:R-:W-:Y:S02]  /*17b0*/  SHF.R.S32.HI R11, RZ, 0x1f, R11 ;  /* 0x0000001fff0b7819 */ /* 0x008fe4000001140b */
[----:B-1----:R-:W-:-:S05]  /*17c0*/  SHF.R.S32.HI R8, RZ, 0x1f, R38 ;  /* 0x0000001fff087819 */ /* 0x002fca0000011426 */
[----:B------:R1:W-:Y:S01]  /*17d0*/  STL [R1+0x138], R8 ;  /* 0x0001380801007387 */ /* 0x0003e20000100800 */
[----:B----4-:R-:W-:-:S05]  /*17e0*/  SHF.R.S32.HI R7, RZ, 0x1f, R37 ;  /* 0x0000001fff077819 */ /* 0x010fca0000011425 */
        /* <DEDUP_REMOVED lines=43> */
[----:B--2---:R-:W-:-:S03]  /*1aa0*/  IADD3 R7, R9, -0x10, RZ ;  /* 0xfffffff009077810 */ /* 0x004fc60007ffe0ff */
[----:B------:R2:W-:Y:S01]  /*1ab0*/  STL [R1+0xcc], R11 ;  /* 0x0000cc0b01007387 */ /* 0x0005e20000100800 */
[----:B------:R-:W-:-:S05]  /*1ac0*/  @P0 IADD3 R7, R9, 0x10, RZ ;  /* 0x0000001009070810 */ /* 0x000fca0007ffe0ff */
[----:B------:R-:W-:Y:S02]  /*1ad0*/  IMAD.IADD R3, R6, 0x1, R7 ;  /* 0x0000000106037824 */ /* 0x000fe400078e0207 */
[----:B-1----:R-:W-:Y:S02]  /*1ae0*/  IMAD.IADD R8, R9, 0x1, R5 ;  /* 0x0000000109087824 */ /* 0x002fe400078e0205 */
[----:B------:R-:W-:Y:S01]  /*1af0*/  IMAD.IADD R5, R5, 0x1, R7 ;  /* 0x0000000105057824 */ /* 0x000fe200078e0207 */
[----:B--2---:R-:W-:Y:S01]  /*1b00*/  SHF.R.S32.HI R11, RZ, 0x1f, R10 ;  /* 0x0000001fff0b7819 */ /* 0x004fe2000001140a */
[--C-:B------:R-:W-:Y:S02]  /*1b10*/  IMAD.IADD R10, R9, 0x1, R6.reuse ;  /* 0x00000001090a7824 */ /* 0x100fe400078e0206 */
[--C-:B------:R-:W-:Y:S02]  /*1b20*/  IMAD.IADD R2, R5, 0x1, R6.reuse ;  /* 0x0000000105027824 */ /* 0x100fe400078e0206 */
[----:B------:R-:W-:Y:S04]  /*1b30*/  STL [R1+0xc8], R11 ;  /* 0x0000c80b01007387 */ /* 0x000fe80000100800 */
[----:B------:R1:W-:Y:S04]  /*1b40*/  STL [R1+0x2c], R8 ;  /* 0x00002c0801007387 */ /* 0x0003e80000100800 */
[----:B------:R2:W-:Y:S01]  /*1b50*/  STL [R1+0x3c], R10 ;  /* 0x00003c0a01007387 */ /* 0x0005e20000100800 */
[----:B-1----:R-:W-:-:S05]  /*1b60*/  IMAD.IADD R8, R8, 0x1, R6 ;  /* 0x0000000108087824 */ /* 0x002fca00078e0206 */
[----:B------:R2:W-:Y:S04]  /*1b70*/  STL [R1+0x38], R8 ;  /* 0x0000380801007387 */ /* 0x0005e80000100800 */
[----:B------:R2:W-:Y:S04]  /*1b80*/  STL [R1+0x24], R7 ;  /* 0x0000240701007387 */ /* 0x0005e80000100800 */
[----:B------:R2:W-:Y:S04]  /*1b90*/  STL [R1+0x34], R3 ;  /* 0x0000340301007387 */ /* 0x0005e80000100800 */
[----:B------:R2:W-:Y:S04]  /*1ba0*/  STL [R1+0x28], R5 ;  /* 0x0000280501007387 */ /* 0x0005e80000100800 */
[----:B------:R2:W-:Y:S02]  /*1bb0*/  STL [R1+0x30], R2 ;  /* 0x0000300201007387 */ /* 0x0005e40000100800 */
.L_x_1653:
[----:B------:R-:W3:Y:S01]  /*1bc0*/  LDL R0, [R1+0xc] ;  /* 0x00000c0001007983 */ /* 0x000ee20000100800 */
[----:B--2---:R-:W-:Y:S01]  /*1bd0*/  IMAD.MOV.U32 R8, RZ, RZ, 0x4 ;  /* 0x00000004ff087424 */ /* 0x004fe200078e00ff */
[----:B------:R-:W-:-:S02]  /*1be0*/  ISETP.NE.U32.AND P0, PT, RZ, c[0x0][0x370], PT ;  /* 0x0000dc00ff007a0c */ /* 0x000fc40003f05070 */
[----:B------:R-:W-:Y:S02]  /*1bf0*/  ISETP.NE.U32.AND P1, PT, RZ, c[0x0][0x360], PT ;  /* 0x0000d800ff007a0c */ /* 0x000fe40003f25070 */
[----:B------:R-:W-:Y:S01]  /*1c00*/  ISETP.NE.AND.EX P3, PT, RZ, c[0x0][0x374], PT, P0 ;  /* 0x0000dd00ff007a0c */ /* 0x000fe20003f65300 */
[----:B---3--:R-:W-:-:S05]  /*1c10*/  IMAD.WIDE R2, R0, R8, c[0x0][0x588] ;  /* 0x0001620000027625 */ /* 0x008fca00078e0208 */
[----:B------:R-:W2:Y:S01]  /*1c20*/  LDG.E R252, [R2.64] ;  /* 0x0000000602fc7981 */ /* 0x000ea2000c1e1900 */
[----:B------:R-:W-:Y:S01]  /*1c30*/  ISETP.NE.AND.EX P1, PT, RZ, c[0x0][0x364], PT, P1 ;  /* 0x0000d900ff007a0c */ /* 0x000fe20003f25310 */
[----:B------:R-:W-:Y:S01]  /*1c40*/  IMAD.MOV.U32 R242, RZ, RZ, RZ ;  /* 0x000000fffff27224 */ /* 0x000fe200078e00ff */
[----:B------:R-:W-:Y:S01]  /*1c50*/  ISETP.NE.U32.AND P4, PT, RZ, c[0x0][0x348], PT ;  /* 0x0000d200ff007a0c */ /* 0x000fe20003f85070 */
[----:B------:R-:W-:-:S03]  /*1c60*/  IMAD.MOV.U32 R11, RZ, RZ, RZ ;  /* 0x000000ffff0b7224 */ /* 0x000fc600078e00ff */
[----:B------:R-:W-:Y:S02]  /*1c70*/  ISETP.NE.AND.EX P4, PT, RZ, c[0x0][0x34c], PT, P4 ;  /* 0x0000d300ff007a0c */ /* 0x000fe40003f85340 */
[----:B--2---:R-:W-:Y:S01]  /*1c80*/  SHF.R.S32.HI R12, RZ, 0x1f, R252 ;  /* 0x0000001fff0c7819 */ /* 0x004fe200000114fc */
[C---:B------:R-:W-:Y:S01]  /*1c90*/  IMAD.SHL.U32 R18, R252.reuse, 0x4, RZ ;  /* 0x00000004fc127824 */ /* 0x040fe200078e00ff */
[C---:B------:R-:W-:Y:S02]  /*1ca0*/  @P3 LEA R6, P0, R252.reuse, c[0x0][0x370], 0x2 ;  /* 0x0000dc00fc063a11 */ /* 0x040fe400078010ff */
[C-C-:B------:R-:W-:Y:S01]  /*1cb0*/  SHF.L.U64.HI R16, R252.reuse, 0x2, R12.reuse ;  /* 0x00000002fc107819 */ /* 0x140fe2000001020c */
[----:B------:R1:W-:Y:S01]  /*1cc0*/  STL [R1+0x50], R12 ;  /* 0x0000500c01007387 */ /* 0x0003e20000100800 */
[----:B------:R-:W-:Y:S02]  /*1cd0*/  @P3 LEA.HI.X R7, R252, c[0x0][0x374], R12, 0x2, P0 ;  /* 0x0000dd00fc073a11 */ /* 0x000fe400000f140c */
[C---:B------:R-:W-:Y:S01]  /*1ce0*/  @P1 IADD3 R4, P2, R18.reuse, c[0x0][0x360], RZ ;  /* 0x0000d80012041a10 */ /* 0x040fe20007f5e0ff */
[----:B------:R1:W-:Y:S01]  /*1cf0*/  STL [R1+0x14], R18 ;  /* 0x0000141201007387 */ /* 0x0003e20000100800 */
[----:B------:R-:W-:-:S02]  /*1d00*/  IADD3 R2, P0, R18, c[0x0][0x348], RZ ;  /* 0x0000d20012027a10 */ /* 0x000fc40007f1e0ff */
[C---:B------:R-:W-:Y:S01]  /*1d10*/  @P1 IADD3.X R5, R16.reuse, c[0x0][0x364], RZ, P2, !PT ;  /* 0x0000d90010051a10 */ /* 0x040fe200017fe4ff */
[----:B------:R1:W5:Y:S01]  /*1d20*/  @P3 LDG.E R242, [R6.64] ;  /* 0x0000000606f23981 */ /* 0x000362000c1e1900 */
[----:B------:R-:W-:-:S03]  /*1d30*/  IADD3.X R3, R16, c[0x0][0x34c], RZ, P0, !PT ;  /* 0x0000d30010037a10 */ /* 0x000fc600007fe4ff */
[----:B------:R1:W5:Y:S04]  /*1d40*/  @P1 LDG.E R13, [R4.64] ;  /* 0x00000006040d1981 */ /* 0x000368000c1e1900 */
[----:B------:R1:W5:Y:S04]  /*1d50*/  @P4 LDG.E R11, [R2.64] ;  /* 0x00000006020b4981 */ /* 0x000368000c1e1900 */
[----:B------:R1:W-:Y:S01]  /*1d60*/  STL [R1+0x18], R16 ;  /* 0x0000181001007387 */ /* 0x0003e20000100800 */
[----:B------:R-:W-:Y:S01]  /*1d70*/  YIELD ;  /* 0x0000000000007946 */ /* 0x000fe20003800000 */
[----:B------:R-:W-:Y:S05]  /*1d80*/  @P1 BRA `(.L_x_1563) ;  /* 0x0000005000001947 */ /* 0x000fea0003800000 */
[----:B-----5:R-:W-:Y:S01]  /*1d90*/  MOV R13, c[0x0][0x168] ;  /* 0x00005a00000d7a02 */ /* 0x020fe20000000f00 */
[----:B------:R-:W-:Y:S05]  /*1da0*/  @!P4 BRA `(.L_x_1563) ;  /* 0x000000300000c947 */ /* 0x000fea0003800000 */
[----:B------:R2:W3:Y:S04]  /*1db0*/  LDG.E R0, [R2.64] ;  /* 0x0000000602007981 */ /* 0x0004e8000c1e1900 */
[----:B-12---:R-:W3:Y:S02]  /*1dc0*/  LDG.E R2, [R2.64+0x4] ;  /* 0x0000040602027981 */ /* 0x006ee4000c1e1900 */
[----:B---3--:R-:W-:-:S02]  /*1dd0*/  IADD3 R13, -R0, R2, RZ ;  /* 0x00000002000d7210 */ /* 0x008fc40007ffe1ff */
.L_x_1563:
[----:B------:R-:W-:-:S04]  /*1de0*/  ISETP.NE.U32.AND P0, PT, RZ, c[0x0][0x368], PT ;  /* 0x0000da00ff007a0c */ /* 0x000fc80003f05070 */
[----:B------:R-:W-:-:S13]  /*1df0*/  ISETP.NE.AND.EX P0, PT, RZ, c[0x0][0x36c], PT, P0 ;  /* 0x0000db00ff007a0c */ /* 0x000fda0003f05300 */
[----:B------:R-:W-:Y:S05]  /*1e00*/  @!P0 BRA `(.L_x_1564) ;  /* 0x0000004000008947 */ /* 0x000fea0003800000 */
[----:B-1----:R-:W-:-:S04]  /*1e10*/  IADD3 R2, P0, R18, c[0x0][0x368], RZ ;  /* 0x0000da0012027a10 */ /* 0x002fc80007f1e0ff */
[----:B------:R-:W-:-:S05]  /*1e20*/  IADD3.X R3, R16, c[0x0][0x36c], RZ, P0, !PT ;  /* 0x0000db0010037a10 */ /* 0x000fca00007fe4ff */
[----:B------:R1:W5:Y:S01]  /*1e30*/  LDG.E R0, [R2.64] ;  /* 0x0000000602007981 */ /* 0x000362000c1e1900 */
[----:B------:R-:W-:Y:S05]  /*1e40*/  BRA `(.L_x_1565) ;  /* 0x0000008000007947 */ /* 0x000fea0003800000 */
.L_x_1564:
        /* <DEDUP_REMOVED lines=8> */
.L_x_1565:
[----:B------:R-:W2:Y:S01]  /*1ed0*/  LDL R14, [R1+0x8] ;  /* 0x00000800010e7983 */ /* 0x000ea20000100800 */
[----:B-----5:R-:W-:Y:S01]  /*1ee0*/  IMAD.IADD R17, R0, 0x1, -R242 ;  /* 0x0000000100117824 */ /* 0x020fe200078e0af2 */
[----:B------:R-:W-:Y:S04]  /*1ef0*/  BSSY B0, `(.L_x_1566) ;  /* 0x000002e000007945 */ /* 0x000fe80003800000 */
[----:B------:R-:W-:-:S02]  /*1f00*/  ISETP.GE.AND P0, PT, R17, 0x1, PT ;  /* 0x000000011100780c */ /* 0x000fc40003f06270 */
[----:B------:R-:W-:-:S04]  /*1f10*/  IADD3 R0, R17, 0x3f, RZ ;  /* 0x0000003f11007810 */ /* 0x000fc80007ffe0ff */
[----:B-1----:R-:W-:-:S04]  /*1f20*/  SHF.R.S32.HI R2, RZ, 0x1f, R0 ;  /* 0x0000001fff027819 */ /* 0x002fc80000011400 */
[----:B------:R-:W-:Y:S01]  /*1f30*/  LEA.HI R0, R2, R0, RZ, 0x6 ;  /* 0x0000000002007211 */ /* 0x000fe200078f30ff */
[----:B------:R-:W-:-:S03]  /*1f40*/  IMAD.MOV.U32 R2, RZ, RZ, RZ ;  /* 0x000000ffff027224 */ /* 0x000fc600078e00ff */
[----:B------:R-:W-:Y:S02]  /*1f50*/  SHF.R.S32.HI R10, RZ, 0x6, R0 ;  /* 0x00000006ff0a7819 */ /* 0x000fe40000011400 */
        /* <DEDUP_REMOVED lines=39> */
.L_x_1567:
[----:B------:R-:W-:Y:S05]  /*21d0*/  BSYNC B0 ;  /* 0x0000000000007941 */ /* 0x000fea0003800000 */
.L_x_1566:
[----:B------:R-:W-:Y:S01]  /*21e0*/  IMAD R240, R15, R2, RZ ;  /* 0x000000020ff07224 */ /* 0x000fe200078e02ff */
[----:B------:R-:W-:Y:S01]  /*21f0*/  PRMT R0, RZ, 0x7610, R0 ;  /* 0x00007610ff007816 */ /* 0x000fe20000000000 */
[----:B-1----:R-:W-:Y:S01]  /*2200*/  IMAD.MOV.U32 R15, RZ, RZ, RZ ;  /* 0x000000ffff0f7224 */ /* 0x002fe200078e00ff */
[----:B------:R-:W-:Y:S01]  /*2210*/  MOV R20, RZ ;  /* 0x000000ff00147202 */ /* 0x000fe20000000f00 */
[----:B------:R-:W-:Y:S01]  /*2220*/  IMAD.IADD R2, R240, 0x1, R2 ;  /* 0x00000001f0027824 */ /* 0x000fe200078e0202 */
[----:B------:R-:W-:Y:S01]  /*2230*/  CS2R R74, SRZ ;  /* 0x00000000004a7805 */ /* 0x000fe2000001ff00 */
        /* <DEDUP_REMOVED lines=66> */
[----:B------:R-:W2:Y:S01]  /*2660*/  LDL R6, [R1+0x4] ;  /* 0x0000040001067983 */ /* 0x000ea20000100800 */
[----:B------:R-:W-:-:S04]  /*2670*/  ISETP.NE.U32.AND P0, PT, RZ, c[0x0][0x340], PT ;  /* 0x0000d000ff007a0c */ /* 0x000fc80003f05070 */
[----:B------:R-:W-:-:S13]  /*2680*/  ISETP.NE.AND.EX P1, PT, RZ, c[0x0][0x344], PT, P0 ;  /* 0x0000d100ff007a0c */ /* 0x000fda0003f25300 */
[----:B------:R-:W-:-:S04]  /*2690*/  @P1 IADD3 R2, P0, R18, c[0x0][0x340], RZ ;  /* 0x0000d00012021a10 */ /* 0x000fc80007f1e0ff */
[----:B------:R-:W-:-:S05]  /*26a0*/  @P1 IADD3.X R3, R16, c[0x0][0x344], RZ, P0, !PT ;  /* 0x0000d10010031a10 */ /* 0x000fca00007fe4ff */
[----:B------:R1:W5:Y:S01]  /*26b0*/  @P1 LDG.E R15, [R2.64] ;  /* 0x00000006020f1981 */ /* 0x000362000c1e1900 */
[----:B------:R-:W-:Y:S01]  /*26c0*/  SHF.R.S32.HI R0, RZ, 0x1f, R11 ;  /* 0x0000001fff007819 */ /* 0x000fe2000001140b */
[----:B------:R-:W-:Y:S01]  /*26d0*/  IMAD.MOV.U32 R4, RZ, RZ, c[0x0][0x2c4] ;  /* 0x0000b100ff047624 */ /* 0x000fe200078e00ff */
[----:B------:R-:W-:Y:S01]  /*26e0*/  LOP3.LUT R16, R14, 0xffff, RZ, 0xc0, !PT ;  /* 0x0000ffff0e107812 */ /* 0x000fe200078ec0ff */
[----:B------:R-:W-:Y:S01]  /*26f0*/  IMAD R5, R236, 0x20, R241 ;  /* 0x00000020ec057824 */ /* 0x000fe200078e02f1 */
[----:B------:R-:W-:Y:S01]  /*2700*/  ISETP.GE.AND P6, PT, R238, c[0x0][0x198], PT ;  /* 0x00006600ee007a0c */ /* 0x000fe20003fc6270 */
[----:B------:R-:W-:Y:S01]  /*2710*/  IMAD R0, R0, c[0x0][0x178], RZ ;  /* 0x00005e0000007a24 */ /* 0x000fe200078e02ff */
[----:B------:R-:W-:Y:S02]  /*2720*/  ISETP.NE.AND P0, PT, R4, 0x1, PT ;  /* 0x000000010400780c */ /* 0x000fe40003f05270 */
[----:B------:R-:W-:Y:S01]  /*2730*/  SEL R4, R252, RZ, !P4 ;  /* 0x000000fffc047207 */ /* 0x000fe20006000000 */
[----:B------:R-:W-:Y:S01]  /*2740*/  IMAD R0, R11, c[0x0][0x17c], R0 ;  /* 0x00005f000b007a24 */ /* 0x000fe200078e0200 */
[----:B------:R-:W-:-:S02]  /*2750*/  ISETP.GE.AND P5, PT, R237, c[0x0][0x198], PT ;  /* 0x00006600ed007a0c */ /* 0x000fc40003fa6270 */
[----:B------:R-:W-:Y:S01]  /*2760*/  IADD3 R104, R206, -0x1, RZ ;  /* 0xffffffffce687810 */ /* 0x000fe20007ffe0ff */
[----:B-1----:R-:W-:-:S05]  /*2770*/  IMAD.WIDE.U32 R2, R11, c[0x0][0x178], RZ ;  /* 0x00005e000b027a25 */ /* 0x002fca00078e00ff */
[----:B------:R-:W-:-:S05]  /*2780*/  IADD3 R3, R3, R0, RZ ;  /* 0x0000000003037210 */ /* 0x000fca0007ffe0ff */
[----:B------:R-:W-:-:S04]  /*2790*/  IMAD.WIDE.U32 R2, R16, c[0x0][0x1b8], R2 ;  /* 0x00006e0010027a25 */ /* 0x000fc800078e0002 */
[----:B------:R-:W-:-:S04]  /*27a0*/  IMAD R3, R16, c[0x0][0x1bc], R3 ;  /* 0x00006f0010037a24 */ /* 0x000fc800078e0203 */
[----:B------:R-:W-:-:S04]  /*27b0*/  IMAD.WIDE.U32 R2, R4, c[0x0][0x1c0], R2 ;  /* 0x0000700004027a25 */ /* 0x000fc800078e0002 */
[----:B--2---:R-:W-:Y:S01]  /*27c0*/  IMAD R5, R6, 0x80, R5 ;  /* 0x0000008006057824 */ /* 0x004fe200078e0205 */
[----:B------:R-:W-:Y:S02]  /*27d0*/  SEL R6, R12, RZ, !P4 ;  /* 0x000000ff0c067207 */ /* 0x000fe40006000000 */
[----:B------:R-:W-:Y:S01]  /*27e0*/  ISETP.GE.AND P4, PT, R239, c[0x0][0x198], PT ;  /* 0x00006600ef007a0c */ /* 0x000fe20003f86270 */
[----:B------:R-:W-:Y:S01]  /*27f0*/  @P0 IMAD.HI.U32 R7, R5, c[0x0][0x2c8], RZ ;  /* 0x0000b20005070a27 */ /* 0x000fe200078e00ff */
[----:B------:R-:W-:-:S03]  /*2800*/  MOV R0, R5 ;  /* 0x0000000500007202 */ /* 0x000fc60000000f00 */
[----:B------:R-:W-:Y:S01]  /*2810*/  IMAD R6, R6, c[0x0][0x1c0], RZ ;  /* 0x0000700006067a24 */ /* 0x000fe200078e02ff */
[----:B------:R-:W-:Y:S02]  /*2820*/  @P0 SHF.R.U32.HI R0, RZ, c[0x0][0x2cc], R7 ;  /* 0x0000b300ff000a19 */ /* 0x000fe40000011607 */
[----:B------:R-:W-:Y:S01]  /*2830*/  ISETP.GE.AND P0, PT, R232, c[0x0][0x198], PT ;  /* 0x00006600e8007a0c */ /* 0x000fe20003f06270 */
[----:B------:R-:W-:Y:S01]  /*2840*/  IMAD R6, R4, c[0x0][0x1c4], R6 ;  /* 0x0000710004067a24 */ /* 0x000fe200078e0206 */
[--C-:B------:R-:W-:Y:S01]  /*2850*/  SHF.R.S32.HI R7, RZ, 0x1f, R0.reuse ;  /* 0x0000001fff077819 */ /* 0x100fe20000011400 */
[----:B------:R-:W-:-:S03]  /*2860*/  IMAD.MOV R4, RZ, RZ, -R0 ;  /* 0x000000ffff047224 */ /* 0x000fc600078e0a00 */
[----:B------:R-:W-:Y:S01]  /*2870*/  IADD3 R3, R3, R6, RZ ;  /* 0x0000000603037210 */ /* 0x000fe20007ffe0ff */
[----:B------:R-:W-:Y:S02]  /*2880*/  IMAD R4, R4, c[0x0][0x2c4], R5 ;  /* 0x0000b10004047a24 */ /* 0x000fe400078e0205 */
[----:B------:R-:W-:Y:S02]  /*2890*/  IMAD R5, R7, c[0x0][0x1b0], RZ ;  /* 0x00006c0007057a24 */ /* 0x000fe400078e02ff */
[----:B------:R-:W-:-:S04]  /*28a0*/  IMAD.WIDE.U32 R2, R0, c[0x0][0x1b0], R2 ;  /* 0x00006c0000027a25 */ /* 0x000fc800078e0002 */
[----:B------:R-:W-:Y:S01]  /*28b0*/  IMAD R6, R0, c[0x0][0x1b4], R5 ;  /* 0x00006d0000067a24 */ /* 0x000fe200078e0205 */
[----:B------:R-:W-:Y:S01]  /*28c0*/  SHF.R.S32.HI R5, RZ, 0x1f, R4 ;  /* 0x0000001fff057819 */ /* 0x000fe20000011404 */
[----:B------:R-:W-:Y:S02]  /*28d0*/  @!P1 IMAD.MOV.U32 R15, RZ, RZ, R252 ;  /* 0x000000ffff0f9224 */ /* 0x000fe400078e00fc */
[----:B------:R-:W-:Y:S02]  /*28e0*/  IMAD.IADD R3, R3, 0x1, R6 ;  /* 0x0000000103037824 */ /* 0x000fe400078e0206 */
[----:B------:R-:W-:Y:S02]  /*28f0*/  IMAD R0, R5, c[0x0][0x1a8], RZ ;  /* 0x00006a0005007a24 */ /* 0x000fe400078e02ff */
[----:B------:R-:W-:-:S04]  /*2900*/  IMAD.WIDE.U32 R2, R4, c[0x0][0x1a8], R2 ;  /* 0x00006a0004027a25 */ /* 0x000fc800078e0002 */
[----:B------:R-:W-:Y:S01]  /*2910*/  IMAD R0, R4, c[0x0][0x1ac], R0 ;  /* 0x00006b0004007a24 */ /* 0x000fe200078e0200 */
[----:B------:R-:W-:-:S04]  /*2920*/  LEA R14, P0, R2, c[0x0][0x160], 0x1 ;  /* 0x00005800020e7a11 */ /* 0x000fc800078008ff */
[----:B------:R-:W-:-:S04]  /*2930*/  IADD3 R0, R3, R0, RZ ;  /* 0x0000000003007210 */ /* 0x000fc80007ffe0ff */
[----:B------:R-:W-:Y:S01]  /*2940*/  LEA.HI.X R5, R2, c[0x0][0x164], R0, 0x1, P0 ;  /* 0x0000590002057a11 */ /* 0x000fe200000f0c00 */
[----:B------:R-:W-:Y:S05]  /*2950*/  BRA.DIV ~URZ, `(.L_x_1569) ;  /* 0x0000dc427f007947 */ /* 0x000fea000b800000 */
[----:B------:R1:W2:Y:S02]  /*2960*/  SHFL.IDX PT, R4, R5, RZ, 0x181f ;  /* 0x00181fff05047589 */ /* 0x0002a400000e0000 */
.L_x_1658:
[----:B------:R-:W-:Y:S05]  /*2970*/  BRA.DIV ~URZ, `(.L_x_1570) ;  /* 0x0000dc927f007947 */ /* 0x000fea000b800000 */
[----:B------:R3:W4:Y:S02]  /*2980*/  SHFL.IDX PT, R0, R14, RZ, 0x181f ;  /* 0x00181fff0e007589 */ /* 0x00072400000e0000 */
.L_x_1659:
[----:B---3--:R-:W3:Y:S01]  /*2990*/  LDL R2, [R1+0x4] ;  /* 0x0000040001027983 */ /* 0x008ee20000100800 */
[----:B------:R-:W-:Y:S01]  /*29a0*/  IMAD R13, R13, c[0x0][0x2c4], RZ ;  /* 0x0000b1000d0d7a24 */ /* 0x000fe200078e02ff */
[----:B------:R-:W-:Y:S01]  /*29b0*/  BSSY B0, `(.L_x_1571) ;  /* 0x0000018000007945 */ /* 0x000fe20003800000 */
[----:B---3--:R-:W-:-:S04]  /*29c0*/  LEA R12, R2, R241, 0x7 ;  /* 0x000000f1020c7211 */ /* 0x008fc800078e38ff */
[----:B------:R-:W-:-:S13]  /*29d0*/  ISETP.GE.AND P0, PT, R12, R13, PT ;  /* 0x0000000d0c00720c */ /* 0x000fda0003f06270 */
[----:B------:R-:W-:Y:S05]  /*29e0*/  @P0 BRA `(.L_x_1572) ;  /* 0x0000014000000947 */ /* 0x000fea0003800000 */
[C---:B------:R-:W-:Y:S02]  /*29f0*/  ISETP.GE.AND P3, PT, R232.reuse, c[0x0][0x198], PT ;  /* 0x00006600e8007a0c */ /* 0x040fe40003f66270 */
[----:B------:R-:W-:Y:S02]  /*2a00*/  SHF.R.S32.HI R2, RZ, 0x1f, R232 ;  /* 0x0000001fff027819 */ /* 0x000fe400000114e8 */
[-C--:B----4-:R-:W-:Y:S02]  /*2a10*/  LEA R10, P0, R232, R0.reuse, 0x1 ;  /* 0x00000000e80a7211 */ /* 0x090fe400078008ff */
[-C--:B------:R-:W-:Y:S02]  /*2a20*/  LEA R8, P2, R238, R0.reuse, 0x1 ;  /* 0x00000000ee087211 */ /* 0x080fe400078408ff */
[----:B------:R-:W-:Y:S02]  /*2a30*/  SHF.R.S32.HI R20, RZ, 0x1f, R238 ;  /* 0x0000001fff147819 */ /* 0x000fe400000114ee */
[----:B------:R-:W-:-:S02]  /*2a40*/  LEA R6, P1, R237, R0, 0x1 ;  /* 0x00000000ed067211 */ /* 0x000fc400078208ff */
[----:B--2---:R-:W-:Y:S02]  /*2a50*/  LEA.HI.X R11, R232, R4, R2, 0x1, P0 ;  /* 0x00000004e80b7211 */ /* 0x004fe400000f0c02 */
[----:B------:R-:W-:Y:S02]  /*2a60*/  SHF.R.S32.HI R19, RZ, 0x1f, R237 ;  /* 0x0000001fff137819 */ /* 0x000fe400000114ed */
[----:B------:R-:W-:Y:S01]  /*2a70*/  LEA R2, P0, R239, R0, 0x1 ;  /* 0x00000000ef027211 */ /* 0x000fe200078008ff */
[----:B------:R-:W-:Y:S01]  /*2a80*/  @!PT LDS RZ, [RZ] ;  /* 0x00000000fffff984 */ /* 0x000fe20000000800 */
[----:B------:R-:W-:Y:S01]  /*2a90*/  @!PT LDS RZ, [RZ] ;  /* 0x00000000fffff984 */ /* 0x000fe20000000800 */
[----:B------:R-:W-:Y:S01]  /*2aa0*/  @!PT LDS RZ, [RZ] ;  /* 0x00000000fffff984 */ /* 0x000fe20000000800 */
[----:B------:R2:W-:Y:S01]  /*2ab0*/  LDGSTS.E.BYPASS.LTC128B.128 [R229+0x10100], [R10.64], !P3 ;  /* 0x101000000ae57fae */ /* 0x0005e2000d901d46 */
[----:B------:R-:W-:Y:S02]  /*2ac0*/  SHF.R.S32.HI R18, RZ, 0x1f, R239 ;  /* 0x0000001fff127819 */ /* 0x000fe400000114ef */
[-C--:B------:R-:W-:Y:S02]  /*2ad0*/  LEA.HI.X R9, R238, R4.reuse, R20, 0x1, P2 ;  /* 0x00000004ee097211 */ /* 0x080fe400010f0c14 */
[----:B------:R-:W-:-:S02]  /*2ae0*/  LEA.HI.X R7, R237, R4, R19, 0x1, P1 ;  /* 0x00000004ed077211 */ /* 0x000fc400008f0c13 */
[----:B------:R-:W-:Y:S01]  /*2af0*/  LEA.HI.X R3, R239, R4, R18, 0x1, P0 ;  /* 0x00000004ef037211 */ /* 0x000fe200000f0c12 */
[----:B------:R2:W-:Y:S04]  /*2b00*/  LDGSTS.E.BYPASS.LTC128B.128 [R229+0x14100], [R8.64], !P6 ;  /* 0x1410000008e57fae */ /* 0x0005e8000f101d46 */
[----:B------:R2:W-:Y:S04]  /*2b10*/  LDGSTS.E.BYPASS.LTC128B.128 [R229+0x18100], [R6.64], !P5 ;  /* 0x1810000006e57fae */ /* 0x0005e8000e901d46 */
[----:B------:R2:W-:Y:S02]  /*2b20*/  LDGSTS.E.BYPASS.LTC128B.128 [R229+0x1c100], [R2.64], !P4 ;  /* 0x1c10000002e57fae */ /* 0x0005e4000e101d46 */
.L_x_1572:
[----:B------:R-:W-:Y:S05]  /*2b30*/  BSYNC B0 ;  /* 0x0000000000007941 */ /* 0x000fea0003800000 */
.L_x_1571:
[----:B------:R-:W-:Y:S05]  /*2b40*/  BRA.DIV ~URZ, `(.L_x_1573) ;  /* 0x0000db327f007947 */ /* 0x000fea000b800000 */
[----:B--2---:R2:W3:Y:S04]  /*2b50*/  SHFL.IDX PT, R4, R5, 0x1, 0x181f ;  /* 0x00381f0005047f89 */ /* 0x0044e800000e0000 */
[----:B----4-:R2:W4:Y:S02]  /*2b60*/  SHFL.IDX PT, R0, R14, 0x1, 0x181f ;  /* 0x00381f000e007f89 */ /* 0x01052400000e0000 */
.L_x_1660:
[----:B------:R-:W-:Y:S01]  /*2b70*/  IADD3 R2, R12, 0x20, RZ ;  /* 0x000000200c027810 */ /* 0x000fe20007ffe0ff */
[----:B------:R-:W-:Y:S03]  /*2b80*/  BSSY B0, `(.L_x_1574) ;  /* 0x0000017000007945 */ /* 0x000fe60003800000 */
        /* <DEDUP_REMOVED lines=8> */
[----:B---3--:R-:W-:Y:S02]  /*2c10*/  LEA.HI.X R11, R232, R4, R3, 0x1, P0 ;  /* 0x00000004e80b7211 */ /* 0x008fe400000f0c03 */
        /* <DEDUP_REMOVED lines=13> */
.L_x_1575:
[----:B------:R-:W-:Y:S05]  /*2cf0*/  BSYNC B0 ;  /* 0x0000000000007941 */ /* 0x000fea0003800000 */
.L_x_1574:
[----:B------:R-:W-:Y:S05]  /*2d00*/  BRA.DIV ~URZ, `(.L_x_1576) ;  /* 0x0000da427f007947 */ /* 0x000fea000b800000 */
[----:B---3--:R3:W1:Y:S02]  /*2d10*/  SHFL.IDX PT, R4, R5, 0x2, 0x181f ;  /* 0x00581f0005047f89 */ /* 0x00866400000e0000 */
.L_x_1661:
[----:B------:R-:W-:Y:S05]  /*2d20*/  BRA.DIV ~URZ, `(.L_x_1577) ;  /* 0x0000da927f007947 */ /* 0x000fea000b800000 */
[----:B----4-:R4:W2:Y:S02]  /*2d30*/  SHFL.IDX PT, R0, R14, 0x2, 0x181f ;  /* 0x00581f000e007f89 */ /* 0x0108a400000e0000 */
.L_x_1662:
[----:B------:R-:W-:Y:S01]  /*2d40*/  IADD3 R2, R12, 0x40, RZ ;  /* 0x000000400c027810 */ /* 0x000fe20007ffe0ff */
[----:B------:R-:W-:Y:S03]  /*2d50*/  BSSY B0, `(.L_x_1578) ;  /* 0x0000017000007945 */ /* 0x000fe60003800000 */
[----:B------:R-:W-:-:S13]  /*2d60*/  ISETP.GE.AND P0, PT, R2, R13, PT ;  /* 0x0000000d0200720c */ /* 0x000fda0003f06270 */
[----:B------:R-:W-:Y:S05]  /*2d70*/  @P0 BRA `(.L_x_1579) ;  /* 0x0000014000000947 */ /* 0x000fea0003800000 */
[C---:B------:R-:W-:Y:S02]  /*2d80*/  ISETP.GE.AND P3, PT, R232.reuse, c[0x0][0x198], PT ;  /* 0x00006600e8007a0c */ /* 0x040fe40003f66270 */
[----:B------:R-:W-:Y:S02]  /*2d90*/  SHF.R.S32.HI R3, RZ, 0x1f, R232 ;  /* 0x0000001fff037819 */ /* 0x000fe400000114e8 */
[-C--:B--2---:R-:W-:Y:S02]  /*2da0*/  LEA R10, P0, R232, R0.reuse, 0x1 ;  /* 0x00000000e80a7211 */ /* 0x084fe400078008ff */
[-C--:B------:R-:W-:Y:S02]  /*2db0*/  LEA R8, P2, R238, R0.reuse, 0x1 ;  /* 0x00000000ee087211 */ /* 0x080fe400078408ff */
[----:B------:R-:W-:Y:S02]  /*2dc0*/  SHF.R.S32.HI R20, RZ, 0x1f, R238 ;  /* 0x0000001fff147819 */ /* 0x000fe400000114ee */
[----:B------:R-:W-:-:S02]  /*2dd0*/  LEA R6, P1, R237, R0, 0x1 ;  /* 0x00000000ed067211 */ /* 0x000fc400078208ff */
[----:B-1----:R-:W-:Y:S02]  /*2de0*/  LEA.HI.X R11, R232, R4, R3, 0x1, P0 ;  /* 0x00000004e80b7211 */ /* 0x002fe400000f0c03 */
        /* <DEDUP_REMOVED lines=13> */
.L_x_1579:
[----:B------:R-:W-:Y:S05]  /*2ec0*/  BSYNC B0 ;  /* 0x0000000000007941 */ /* 0x000fea0003800000 */
.L_x_1578:
[----:B------:R-:W-:Y:S05]  /*2ed0*/  BRA.DIV ~URZ, `(.L_x_1580) ;  /* 0x0000d9527f007947 */ /* 0x000fea000b800000 */
[----:B-1----:R1:W3:Y:S04]  /*2ee0*/  SHFL.IDX PT, R4, R5, 0x3, 0x181f ;  /* 0x00781f0005047f89 */ /* 0x0022e800000e0000 */
[----:B--2---:R1:W2:Y:S02]  /*2ef0*/  SHFL.IDX PT, R0, R14, 0x3, 0x181f ;  /* 0x00781f000e007f89 */ /* 0x0042a400000e0000 */
.L_x_1663:
[----:B-1-3--:R-:W3:Y:S01]  /*2f00*/  LDL.LU R5, [R1+0x10] ;  /* 0x0000100001057983 */ /* 0x00aee20000300800 */
[----:B------:R-:W-:Y:S01]  /*2f10*/  IADD3 R2, R12, 0x60, RZ ;  /* 0x000000600c027810 */ /* 0x000fe20007ffe0ff */
[----:B-----5:R-:W-:Y:S01]  /*2f20*/  IMAD.WIDE.U32 R246, R15, c[0x0][0x2b0], RZ ;  /* 0x0000ac000ff67a25 */ /* 0x020fe200078e00ff */
[----:B------:R-:W-:-:S02]  /*2f30*/  SHF.R.S32.HI R19, RZ, 0x1f, R238 ;  /* 0x0000001fff137819 */ /* 0x000fc400000114ee */
[----:B------:R-:W-:Y:S01]  /*2f40*/  ISETP.GE.AND P0, PT, R2, R13, PT ;  /* 0x0000000d0200720c */ /* 0x000fe20003f06270 */
[----:B------:R-:W-:Y:S01]  /*2f50*/  IMAD R105, R236, 0x20, R241 ;  /* 0x00000020ec697824 */ /* 0x000fe200078e02f1 */
[----:B------:R-:W-:Y:S02]  /*2f60*/  SHF.R.S32.HI R24, RZ, 0x1f, R232 ;  /* 0x0000001fff187819 */ /* 0x000fe400000114e8 */
[----:B------:R-:W-:Y:S02]  /*2f70*/  SHF.R.S32.HI R18, RZ, 0x1f, R237 ;  /* 0x0000001fff127819 */ /* 0x000fe400000114ed */
[----:B------:R-:W-:-:S07]  /*2f80*/  SHF.R.S32.HI R23, RZ, 0x1f, R239 ;  /* 0x0000001fff177819 */ /* 0x000fce00000114ef */
[-C--:B--2---:R-:W-:Y:S02]  /*2f90*/  @!P0 LEA R8, P3, R238, R0.reuse, 0x1 ;  /* 0x00000000ee088211 */ /* 0x084fe400078608ff */
[----:B------:R-:W-:Y:S02]  /*2fa0*/  @!P0 LEA R10, P1, R232, R0, 0x1 ;  /* 0x00000000e80a8211 */ /* 0x000fe400078208ff */
[-C--:B------:R-:W-:Y:S02]  /*2fb0*/  @!P0 LEA.HI.X R9, R238, R4.reuse, R19, 0x1, P3 ;  /* 0x00000004ee098211 */ /* 0x080fe400018f0c13 */
[C---:B------:R-:W-:Y:S02]  /*2fc0*/  ISETP.GE.AND P3, PT, R232.reuse, c[0x0][0x198], PT ;  /* 0x00006600e8007a0c */ /* 0x040fe40003f66270 */
[----:B------:R-:W-:Y:S02]  /*2fd0*/  @!P0 LEA.HI.X R11, R232, R4, R24, 0x1, P1 ;  /* 0x00000004e80b8211 */ /* 0x000fe400008f0c18 */
[----:B------:R-:W-:-:S02]  /*2fe0*/  @!P0 LEA R6, P2, R237, R0, 0x1 ;  /* 0x00000000ed068211 */ /* 0x000fc400078408ff */
[----:B------:R-:W-:Y:S02]  /*2ff0*/  @!P0 LEA R2, P1, R239, R0, 0x1 ;  /* 0x00000000ef028211 */ /* 0x000fe400078208ff */
[-C--:B------:R-:W-:Y:S02]  /*3000*/  @!P0 LEA.HI.X R7, R237, R4.reuse, R18, 0x1, P2 ;  /* 0x00000004ed078211 */ /* 0x080fe400010f0c12 */
[C---:B------:R-:W-:Y:S02]  /*3010*/  ISETP.GE.AND P2, PT, R239.reuse, c[0x0][0x1d4], PT ;  /* 0x00007500ef007a0c */ /* 0x040fe40003f46270 */
[----:B------:R-:W-:Y:S01]  /*3020*/  SHF.R.S32.HI R0, RZ, 0x1f, R15 ;  /* 0x0000001fff007819 */ /* 0x000fe2000001140f */
[----:B------:R-:W-:Y:S01]  /*3030*/  @!PT LDS RZ, [RZ] ;  /* 0x00000000fffff984 */ /* 0x000fe20000000800 */
[----:B------:R-:W-:Y:S01]  /*3040*/  @!PT LDS RZ, [RZ] ;  /* 0x00000000fffff984 */ /* 0x000fe20000000800 */
[----:B------:R-:W-:Y:S01]  /*3050*/  @!PT LDS RZ, [RZ] ;  /* 0x00000000fffff984 */ /* 0x000fe20000000800 */
[----:B------:R1:W-:Y:S01]  /*3060*/  @!P0 LDGSTS.E.BYPASS.LTC128B.128 [R229+0x13100], [R10.64], !P3 ;  /* 0x131000000ae58fae */ /* 0x0003e2000d901d46 */
[----:B------:R-:W-:Y:S02]  /*3070*/  ISETP.GE.AND P3, PT, R238, c[0x0][0x1d4], PT ;  /* 0x00007500ee007a0c */ /* 0x000fe40003f66270 */
[----:B------:R-:W-:Y:S01]  /*3080*/  @!P0 LEA.HI.X R3, R239, R4, R23, 0x1, P1 ;  /* 0x00000004ef038211 */ /* 0x000fe200008f0c17 */
[----:B------:R1:W-:Y:S01]  /*3090*/  @!P0 LDGSTS.E.BYPASS.LTC128B.128 [R229+0x17100], [R8.64], !P6 ;  /* 0x1710000008e58fae */ /* 0x0003e2000f101d46 */
[----:B------:R-:W-:Y:S01]  /*30a0*/  ISETP.GE.AND P6, PT, R232, c[0x0][0x1d4], PT ;  /* 0x00007500e8007a0c */ /* 0x000fe20003fc6270 */
[----:B------:R-:W-:-:S02]  /*30b0*/  IMAD R0, R0, c[0x0][0x2b0], RZ ;  /* 0x0000ac0000007a24 */ /* 0x000fc400078e02ff */
[----:B------:R1:W-:Y:S01]  /*30c0*/  @!P0 LDGSTS.E.BYPASS.LTC128B.128 [R229+0x1b100], [R6.64], !P5 ;  /* 0x1b10000006e58fae */ /* 0x0003e2000e901d46 */
[----:B------:R-:W-:Y:S01]  /*30d0*/  ISETP.GE.AND P5, PT, R237, c[0x0][0x1d4], PT ;  /* 0x00007500ed007a0c */ /* 0x000fe20003fa6270 */
[----:B------:R-:W-:Y:S02]  /*30e0*/  IMAD R0, R15, c[0x0][0x2b4], R0 ;  /* 0x0000ad000f007a24 */ /* 0x000fe400078e0200 */
[----:B------:R1:W-:Y:S02]  /*30f0*/  @!P0 LDGSTS.E.BYPASS.LTC128B.128 [R229+0x1f100], [R2.64], !P4 ;  /* 0x1f10000002e58fae */ /* 0x0003e4000e101d46 */
[----:B------:R-:W-:Y:S02]  /*3100*/  IMAD.IADD R250, R247, 0x1, R0 ;  /* 0x00000001f7fa7824 */ /* 0x000fe400078e0200 */
[----:B------:R-:W0:Y:S01]  /*3110*/  LDGDEPBAR ;  /* 0x00000000000079af */ /* 0x000e220000000000 */
[----:B------:R-:W-:Y:S01]  /*3120*/  WARPSYNC 0xffffffff ;  /* 0xffffffff00007948 */ /* 0x000fe20003800000 */
[----:B---3--:R-:W-:-:S04]  /*3130*/  LOP3.LUT R5, R5, 0xfffffffe, RZ, 0xc0, !PT ;  /* 0xfffffffe05057812 */ /* 0x008fc800078ec0ff */
[----:B------:R-:W-:-:S04]  /*3140*/  @P6 LOP3.LUT R5, R5, 0x1, RZ, 0xfc, !PT ;  /* 0x0000000105056812 */ /* 0x000fc800078efcff */
[----:B------:R-:W-:-:S04]  /*3150*/  LOP3.LUT R5, R5, 0xfffffffd, RZ, 0xc0, !PT ;  /* 0xfffffffd05057812 */ /* 0x000fc800078ec0ff */
[----:B------:R-:W-:-:S04]  /*3160*/  @P3 LOP3.LUT R5, R5, 0x2, RZ, 0xfc, !PT ;  /* 0x0000000205053812 */ /* 0x000fc800078efcff */
[----:B------:R-:W-:-:S04]  /*3170*/  LOP3.LUT R5, R5, 0xfffffffb, RZ, 0xc0, !PT ;  /* 0xfffffffb05057812 */ /* 0x000fc800078ec0ff */
[----:B------:R-:W-:-:S05]  /*3180*/  @P2 LOP3.LUT R5, R5, 0x4, RZ, 0xfc, !PT ;  /* 0x0000000405052812 */ /* 0x000fca00078efcff */
[----:B------:R1:W-:Y:S02]  /*3190*/  STL [R1+0x10], R5 ;  /* 0x0000100501007387 */ /* 0x0003e40000100800 */
[----:B------:R-:W-:Y:S01]  /*31a0*/  IMAD.MOV.U32 R111, RZ, RZ, c[0x0][0x2b8] ;  /* 0x0000ae00ff6f7624 */ /* 0x000fe200078e00ff */
[----:B------:R-:W-:Y:S01]  /*31b0*/  BAR.SYNC.DEFER_BLOCKING 0x0 ;  /* 0x0000000000007b1d */ /* 0x000fe20000010000 */
[----:B-1----:R-:W-:Y:S01]  /*31c0*/  IMAD R2, R104, 0x40, R105 ;  /* 0x0000004068027824 */ /* 0x002fe200078e0269 */
[----:B------:R-:W-:Y:S02]  /*31d0*/  MOV R228, RZ ;  /* 0x000000ff00e47202 */ /* 0x000fe40000000f00 */
        /* <DEDUP_REMOVED lines=8> */
[----:B------:R-:W-:Y:S02]  /*3260*/  @!P0 LEA.HI.X.SX32 R5, R0, R250, 0x1, P1 ;  /* 0x000000fa00058211 */ /* 0x000fe400008f0eff */
[----:B------:R-:W-:-:S04]  /*3270*/  @!P0 LEA R4, P1, R3, c[0x0][0x2a0], 0x2 ;  /* 0x0000a80003048a11 */ /* 0x000fc800078210ff */
[----:B------:R-:W-:-:S05]  /*3280*/  @!P0 LEA.HI.X R5, R3, c[0x0][0x2a4], R5, 0x2, P1 ;  /* 0x0000a90003058a11 */ /* 0x000fca00008f1405 */
[----:B------:R1:W2:Y:S01]  /*3290*/  @!P0 LDG.E R228, [R4.64] ;  /* 0x0000000604e48981 */ /* 0x0002a2000c1e1900 */
[----:B------:R-:W-:Y:S01]  /*32a0*/  IMAD.MOV R0, RZ, RZ, -R0 ;  /* 0x000000ffff007224 */ /* 0x000fe200078e0a00 */
[----:B------:R-:W-:Y:S01]  /*32b0*/  SHF.L.U32 R107, R232, 0x1, RZ ;  /* 0x00000001e86b7819 */ /* 0x000fe200000006ff */
[----:B------:R-:W-:Y:S01]  /*32c0*/  IMAD.WIDE.U32 R244, R16, c[0x0][0x1e8], RZ ;  /* 0x00007a0010f47a25 */ /* 0x000fe200078e00ff */
[----:B------:R-:W-:Y:S01]  /*32d0*/  SHF.L.U64.HI R100, R232, 0x1, R24 ;  /* 0x00000001e8647819 */ /* 0x000fe20000010218 */
[----:B------:R-:W-:Y:S01]  /*32e0*/  BSSY B0, `(.L_x_1581) ;  /* 0x00001e6000007945 */ /* 0x000fe20003800000 */
[----:B------:R-:W-:Y:S01]  /*32f0*/  SHF.L.U64.HI R102, R238, 0x1, R19 ;  /* 0x00000001ee667819 */ /* 0x000fe20000010213 */
[----:B------:R-:W-:Y:S01]  /*3300*/  IMAD R231, R0, c[0x0][0x2b8], R2 ;  /* 0x0000ae0000e77a24 */ /* 0x000fe200078e0202 */
[----:B------:R-:W-:Y:S01]  /*3310*/  SHF.L.U64.HI R103, R237, 0x1, R18 ;  /* 0x00000001ed677819 */ /* 0x000fe20000010212 */
[----:B------:R-:W-:Y:S01]  /*3320*/  IMAD R243, R16, c[0x0][0x1ec], R245 ;  /* 0x00007b0010f37a24 */ /* 0x000fe200078e02f5 */
[----:B------:R-:W-:Y:S01]  /*3330*/  SHF.L.U64.HI R101, R239, 0x1, R23 ;  /* 0x00000001ef657819 */ /* 0x000fe20000010217 */
[----:B------:R-:W-:-:S04]  /*3340*/  IMAD.WIDE.U32 R2, R231, c[0x0][0x1e0], RZ ;  /* 0x00007800e7027a25 */ /* 0x000fc800078e00ff */
[----:B------:R-:W-:Y:S02]  /*3350*/  IMAD R106, R104, -0x40, R17 ;  /* 0xffffffc0686a7824 */ /* 0x000fe400078e0211 */
[----:B------:R-:W-:-:S04]  /*3360*/  IMAD.WIDE.U32 R248, R16, c[0x0][0x210], RZ ;  /* 0x0000840010f87a25 */ /* 0x000fc800078e00ff */
[----:B------:R-:W-:Y:S02]  /*3370*/  IMAD.IADD R20, R106, 0x1, -R241 ;  /* 0x000000016a147824 */ /* 0x000fe400078e0af1 */
[----:B------:R-:W-:Y:S01]  /*3380*/  IMAD R251, R16, c[0x0][0x214], R249 ;  /* 0x0000850010fb7a24 */ /* 0x000fe200078e02f9 */
[----:B-1----:R-:W-:Y:S01]  /*3390*/  SHF.R.S32.HI R5, RZ, 0x1f, R231 ;  /* 0x0000001fff057819 */ /* 0x002fe200000114e7 */
[----:B------:R-:W-:Y:S02]  /*33a0*/  IMAD.SHL.U32 R108, R238, 0x2, RZ ;  /* 0x00000002ee6c7824 */ /* 0x000fe400078e00ff */
[----:B------:R-:W-:Y:S02]  /*33b0*/  IMAD.SHL.U32 R110, R237, 0x2, RZ ;  /* 0x00000002ed6e7824 */ /* 0x000fe400078e00ff */
[----:B------:R-:W-:Y:S02]  /*33c0*/  IMAD R0, R5, c[0x0][0x1e0], RZ ;  /* 0x0000780005007a24 */ /* 0x000fe400078e02ff */
[----:B------:R-:W-:-:S02]  /*33d0*/  IMAD.SHL.U32 R109, R239, 0x2, RZ ;  /* 0x00000002ef6d7824 */ /* 0x000fc400078e00ff */
[----:B------:R-:W-:-:S04]  /*33e0*/  IMAD R0, R231, c[0x0][0x1e4], R0 ;  /* 0x00007900e7007a24 */ /* 0x000fc800078e0200 */
[----:B------:R-:W-:Y:S01]  /*33f0*/  IMAD.IADD R3, R3, 0x1, R0 ;  /* 0x0000000103037824 */ /* 0x000fe200078e0200 */
[----:B--2---:R-:W-:-:S03]  /*3400*/  SHF.R.S32.HI R13, RZ, 0x1f, R228 ;  /* 0x0000001fff0d7819 */ /* 0x004fc600000114e4 */
[----:B------:R-:W-:-:S04]  /*3410*/  IMAD.WIDE.U32 R2, R228, c[0x0][0x1f0], R2 ;  /* 0x00007c00e4027a25 */ /* 0x000fc800078e0002 */
[----:B------:R-:W-:-:S04]  /*3420*/  IMAD R0, R13, c[0x0][0x1f0], RZ ;  /* 0x00007c000d007a24 */ /* 0x000fc800078e02ff */
[----:B------:R-:W-:Y:S01]  /*3430*/  IMAD R4, R228, c[0x0][0x1f4], R0 ;  /* 0x00007d00e4047a24 */ /* 0x000fe200078e0200 */
[----:B------:R-:W-:-:S04]  /*3440*/  IADD3 R0, P0, R2, R244, RZ ;  /* 0x000000f402007210 */ /* 0x000fc80007f1e0ff */
[----:B------:R-:W-:Y:S01]  /*3450*/  IADD3.X R2, R243, R3, R4, P0, !PT ;  /* 0x00000003f3027210 */ /* 0x000fe200007fe404 */
[----:B------:R-:W-:Y:S01]  /*3460*/  IMAD R3, R5, c[0x0][0x208], RZ ;  /* 0x0000820005037a24 */ /* 0x000fe200078e02ff */
[----:B------:R-:W-:Y:S01]  /*3470*/  LEA R9, P0, R0, c[0x0][0x1c8], 0x1 ;  /* 0x0000720000097a11 */ /* 0x000fe200078008ff */
[----:B------:R-:W-:-:S03]  /*3480*/  IMAD.WIDE.U32 R4, R231, c[0x0][0x208], RZ ;  /* 0x00008200e7047a25 */ /* 0x000fc600078e00ff */
[----:B----4-:R-:W-:Y:S01]  /*3490*/  LEA.HI.X R14, R0, c[0x0][0x1cc], R2, 0x1, P0 ;  /* 0x00007300000e7a11 */ /* 0x010fe200000f0c02 */
[----:B------:R-:W-:Y:S01]  /*34a0*/  SHFL.IDX PT, R12, R9, 0x1, 0x181f ;  /* 0x00381f00090c7f89 */ /* 0x000fe200000e0000 */
[----:B------:R-:W-:Y:S01]  /*34b0*/  ISETP.GE.AND P0, PT, R20, 0x1, PT ;  /* 0x000000011400780c */ /* 0x000fe20003f06270 */
[----:B------:R-:W-:Y:S02]  /*34c0*/  IMAD R3, R231, c[0x0][0x20c], R3 ;  /* 0x00008300e7037a24 */ /* 0x000fe400078e0203 */
[----:B------:R-:W1:Y:S02]  /*34d0*/  SHFL.IDX PT, R0, R9, RZ, 0x181f ;  /* 0x00181fff09007589 */ /* 0x000e6400000e0000 */
[----:B------:R-:W-:Y:S02]  /*34e0*/  IMAD.IADD R5, R5, 0x1, R3 ;  /* 0x0000000105057824 */ /* 0x000fe400078e0203 */
[----:B------:R-:W2:Y:S04]  /*34f0*/  SHFL.IDX PT, R2, R14, RZ, 0x181f ;  /* 0x00181fff0e027589 */ /* 0x000ea800000e0000 */
[----:B------:R-:W3:Y:S02]  /*3500*/  SHFL.IDX PT, R14, R14, 0x1, 0x181f ;  /* 0x00381f000e0e7f89 */ /* 0x000ee400000e0000 */
[----:B-1----:R-:W-:-:S04]  /*3510*/  @P0 LEA R6, P1, R232, R0, 0x1 ;  /* 0x00000000e8060211 */ /* 0x002fc800078208ff */
[----:B--2---:R-:W-:Y:S02]  /*3520*/  @P0 LEA.HI.X R7, R232, R2, R24, 0x1, P1 ;  /* 0x00000002e8070211 */ /* 0x004fe400008f0c18 */
[----:B------:R-:W-:-:S03]  /*3530*/  @P0 LEA R10, P1, R238, R0, 0x1 ;  /* 0x00000000ee0a0211 */ /* 0x000fc600078208ff */
[----:B------:R1:W-:Y:S01]  /*3540*/  @P0 LDGSTS.E.BYPASS.LTC128B.128 [R229+0x8100], [R6.64], !P6 ;  /* 0x0810000006e50fae */ /* 0x0003e2000f101d46 */
[----:B------:R-:W-:Y:S02]  /*3550*/  @P0 LEA.HI.X R11, R238, R2, R19, 0x1, P1 ;  /* 0x00000002ee0b0211 */ /* 0x000fe400008f0c13 */
[----:B------:R-:W-:-:S03]  /*3560*/  @P0 LEA R8, P1, R237, R0, 0x1 ;  /* 0x00000000ed080211 */ /* 0x000fc600078208ff */
[----:B------:R2:W-:Y:S01]  /*3570*/  @P0 LDGSTS.E.BYPASS.LTC128B.128 [R229+0xa100], [R10.64], !P3 ;  /* 0x0a1000000ae50fae */ /* 0x0005e2000d901d46 */
[----:B------:R-:W-:-:S05]  /*3580*/  @P0 LEA.HI.X R9, R237, R2, R18, 0x1, P1 ;  /* 0x00000002ed090211 */ /* 0x000fca00008f0c12 */
[----:B------:R4:W-:Y:S01]  /*3590*/  @P0 LDGSTS.E.BYPASS.LTC128B.128 [R229+0xc100], [R8.64], !P5 ;  /* 0x0c10000008e50fae */ /* 0x0009e2000e901d46 */
[----:B-1----:R-:W-:Y:S01]  /*35a0*/  @P0 LEA R6, P1, R239, R0, 0x1 ;  /* 0x00000000ef060211 */ /* 0x002fe200078208ff */
[----:B------:R-:W-:-:S03]  /*35b0*/  IMAD R0, R13, c[0x0][0x218], RZ ;  /* 0x000086000d007a24 */ /* 0x000fc600078e02ff */
[----:B------:R-:W-:Y:S01]  /*35c0*/  @P0 LEA.HI.X R7, R239, R2, R23, 0x1, P1 ;  /* 0x00000002ef070211 */ /* 0x000fe200008f0c17 */
[----:B------:R-:W-:Y:S01]  /*35d0*/  IMAD.WIDE.U32 R2, R228, c[0x0][0x218], R4 ;  /* 0x00008600e4027a25 */ /* 0x000fe200078e0004 */
[----:B------:R-:W-:-:S03]  /*35e0*/  ISETP.GE.AND P1, PT, R20, 0x21, PT ;  /* 0x000000211400780c */ /* 0x000fc60003f26270 */
[----:B------:R1:W-:Y:S01]  /*35f0*/  @P0 LDGSTS.E.BYPASS.LTC128B.128 [R229+0xe100], [R6.64], !P2 ;  /* 0x0e10000006e50fae */ /* 0x0003e2000d101d46 */
[----:B------:R-:W-:Y:S01]  /*3600*/  IMAD R4, R228, c[0x0][0x21c], R0 ;  /* 0x00008700e4047a24 */ /* 0x000fe200078e0200 */
[----:B------:R-:W-:-:S04]  /*3610*/  IADD3 R0, P0, R2, R248, RZ ;  /* 0x000000f802007210 */ /* 0x000fc80007f1e0ff */
[----:B------:R-:W-:-:S04]  /*3620*/  IADD3.X R2, R251, R3, R4, P0, !PT ;  /* 0x00000003fb027210 */ /* 0x000fc800007fe404 */
[----:B----4-:R-:W-:-:S04]  /*3630*/  @P1 LEA R8, P0, R232, R12, 0x1 ;  /* 0x0000000ce8081211 */ /* 0x010fc800078008ff */
[----:B---3--:R-:W-:-:S05]  /*3640*/  @P1 LEA.HI.X R9, R232, R14, R24, 0x1, P0 ;  /* 0x0000000ee8091211 */ /* 0x008fca00000f0c18 */
[----:B------:R2:W-:Y:S01]  /*3650*/  @P1 LDGSTS.E.BYPASS.LTC128B.128 [R229+0x9100], [R8.64], !P6 ;  /* 0x0910000008e51fae */ /* 0x0005e2000f101d46 */
[----:B-1----:R-:W-:-:S04]  /*3660*/  @P1 LEA R6, P0, R238, R12, 0x1 ;  /* 0x0000000cee061211 */ /* 0x002fc800078008ff */
[----:B------:R-:W-:Y:S02]  /*3670*/  @P1 LEA.HI.X R7, R238, R14, R19, 0x1, P0 ;  /* 0x0000000eee071211 */ /* 0x000fe400000f0c13 */
[----:B------:R-:W-:-:S03]  /*3680*/  @P1 LEA R4, P0, R237, R12, 0x1 ;  /* 0x0000000ced041211 */ /* 0x000fc600078008ff */
[----:B------:R1:W-:Y:S01]  /*3690*/  @P1 LDGSTS.E.BYPASS.LTC128B.128 [R229+0xb100], [R6.64], !P3 ;  /* 0x0b10000006e51fae */ /* 0x0003e2000d901d46 */
[----:B------:R-:W-:Y:S02]  /*36a0*/  @P1 LEA.HI.X R5, R237, R14, R18, 0x1, P0 ;  /* 0x0000000eed051211 */ /* 0x000fe400000f0c12 */
[----:B------:R-:W-:-:S03]  /*36b0*/  LEA R21, P0, R0, c[0x0][0x1f8], 0x1 ;  /* 0x00007e0000157a11 */ /* 0x000fc600078008ff */
[----:B------:R1:W-:Y:S01]  /*36c0*/  @P1 LDGSTS.E.BYPASS.LTC128B.128 [R229+0xd100], [R4.64], !P5 ;  /* 0x0d10000004e51fae */ /* 0x0003e2000e901d46 */
[----:B------:R-:W-:Y:S01]  /*36d0*/  LEA.HI.X R22, R0, c[0x0][0x1fc], R2, 0x1, P0 ;  /* 0x00007f0000167a11 */ /* 0x000fe200000f0c02 */
[----:B------:R-:W-:Y:S01]  /*36e0*/  IMAD.MOV.U32 R0, RZ, RZ, 0x40 ;  /* 0x00000040ff007424 */ /* 0x000fe200078e00ff */
[C---:B------:R-:W-:Y:S01]  /*36f0*/  @P1 LEA R2, P0, R239.reuse, R12, 0x1 ;  /* 0x0000000cef021211 */ /* 0x040fe200078008ff */
[----:B------:R-:W3:Y:S03]  /*3700*/  SHFL.IDX PT, R13, R21, RZ, 0x181f ;  /* 0x00181fff150d7589 */ /* 0x000ee600000e0000 */
[----:B------:R-:W-:Y:S01]  /*3710*/  @P1 LEA.HI.X R3, R239, R14, R23, 0x1, P0 ;  /* 0x0000000eef031211 */ /* 0x000fe200000f0c17 */
[----:B------:R-:W4:Y:S04]  /*3720*/  SHFL.IDX PT, R12, R22, RZ, 0x181f ;  /* 0x00181fff160c7589 */ /* 0x000f2800000e0000 */
[----:B------:R5:W-:Y:S04]  /*3730*/  @P1 LDGSTS.E.BYPASS.LTC128B.128 [R229+0xf100], [R2.64], !P2 ;  /* 0x0f10000002e51fae */ /* 0x000be8000d101d46 */
[----:B------:R-:W0:Y:S01]  /*3740*/  LDGDEPBAR ;  /* 0x00000000000079af */ /* 0x000e220000000000 */
[----:B------:R-:W-:-:S02]  /*3750*/  R2P PR, R236, 0x6 ;  /* 0x00000006ec007804 */ /* 0x000fc40000000000 */
[----:B------:R-:W-:Y:S02]  /*3760*/  ISETP.GE.AND P4, PT, R232, c[0x0][0x1d4], PT ;  /* 0x00007500e8007a0c */ /* 0x000fe40003f86270 */
[----:B------:R-:W-:Y:S02]  /*3770*/  ISETP.GE.AND P3, PT, R238, c[0x0][0x1d4], PT ;  /* 0x00007500ee007a0c */ /* 0x000fe40003f66270 */
[----:B------:R-:W-:Y:S02]  /*3780*/  SEL R0, R0, 0xffffffc0, !P2 ;  /* 0xffffffc000007807 */ /* 0x000fe40005000000 */
[----:B------:R-:W-:Y:S02]  /*3790*/  ISETP.GE.AND P2, PT, R239, c[0x0][0x1d4], PT ;  /* 0x00007500ef007a0c */ /* 0x000fe40003f46270 */
[----:B------:R-:W-:Y:S02]  /*37a0*/  ISETP.GT.AND P6, PT, R105, 0x3f, PT ;  /* 0x0000003f6900780c */ /* 0x000fe40003fc4270 */
[----:B---3--:R-:W-:-:S05]  /*37b0*/  IADD3 R14, P0, R13, R107, RZ ;  /* 0x0000006b0d0e7210 */ /* 0x008fca0007f1e0ff */
[----:B----4-:R-:W-:Y:S01]  /*37c0*/  IMAD.X R15, R12, 0x1, R100, P0 ;  /* 0x000000010c0f7824 */ /* 0x010fe200000e0664 */
[----:B------:R-:W-:-:S04]  /*37d0*/  IADD3 R16, P0, R13, R108, RZ ;  /* 0x0000006c0d107210 */ /* 0x000fc80007f1e0ff */
[----:B------:R-:W-:Y:S01]  /*37e0*/  IADD3.X R17, R12, R102, RZ, P0, !PT ;  /* 0x000000660c117210 */ /* 0x000fe200007fe4ff */
[----:B------:R-:W-:-:S04]  /*37f0*/  DEPBAR.LE SB0, 0x1 ;  /* 0x000080400000791a */ /* 0x000fc80000000000 */
[----:B------:R-:W-:-:S04]  /*3800*/  DEPBAR.LE SB0, 0x0 ;  /* 0x000080000000791a */ /* 0x000fc80000000000 */
[----:B------:R-:W-:Y:S01]  /*3810*/  BAR.SYNC.DEFER_BLOCKING 0x0 ;  /* 0x0000000000007b1d */ /* 0x000fe20000010000 */
[----:B------:R-:W-:Y:S02]  /*3820*/  IADD3 R18, P0, R13, R110, RZ ;  /* 0x0000006e0d127210 */ /* 0x000fe40007f1e0ff */
[C---:B-----5:R-:W-:Y:S02]  /*3830*/  IADD3 R3, R135.reuse, 0x20, RZ ;  /* 0x0000002087037810 */ /* 0x060fe40007ffe0ff */
[----:B------:R-:W-:Y:S01]  /*3840*/  @P1 IADD3 R3, R135, -0x20, RZ ;  /* 0xffffffe087031810 */ /* 0x000fe20007ffe0ff */
[----:B------:R-:W-:Y:S01]  /*3850*/  IMAD.X R19, R12, 0x1, R103, P0 ;  /* 0x000000010c137824 */ /* 0x000fe200000e0667 */
[----:B------:R-:W-:Y:S01]  /*3860*/  ISETP.LT.OR P0, PT, R20, 0x1, P4 ;  /* 0x000000011400780c */ /* 0x000fe20002701670 */
[----:B------:R-:W-:Y:S01]  /*3870*/  SHFL.IDX PT, R2, R21, 0x1, 0x181f ;  /* 0x00381f0015027f89 */ /* 0x000fe200000e0000 */
[----:B------:R-:W-:-:S03]  /*3880*/  ISETP.GE.AND P1, PT, R237, c[0x0][0x1d4], PT ;  /* 0x00007500ed007a0c */ /* 0x000fc60003f26270 */
[----:B-1----:R-:W-:Y:S04]  /*3890*/  LDSM.16.M88.4 R4, [R221] ;  /* 0x00000000dd04783b */ /* 0x002fe80000000200 */
[----:B------:R-:W1:Y:S04]  /*38a0*/  LDSM.16.M88.4 R28, [R135] ;  /* 0x00000000871c783b */ /* 0x000e680000000200 */
[----:B------:R-:W-:Y:S04]  /*38b0*/  LDSM.16.M88.4 R36, [R135+0x800] ;  /* 0x000800008724783b */ /* 0x000fe80000000200 */
[----:B------:R-:W3:Y:S04]  /*38c0*/  LDSM.16.M88.4 R44, [R135+0x1000] ;  /* 0x00100000872c783b */ /* 0x000ee80000000200 */
[----:B------:R-:W-:Y:S04]  /*38d0*/  LDSM.16.M88.4 R40, [R135+0x1800] ;  /* 0x001800008728783b */ /* 0x000fe80000000200 */
[----:B--2---:R-:W-:Y:S04]  /*38e0*/  LDSM.16.M88.4 R8, [R222] ;  /* 0x00000000de08783b */ /* 0x004fe80000000200 */
[----:B------:R-:W2:Y:S04]  /*38f0*/  LDSM.16.M88.4 R60, [R3] ;  /* 0x00000000033c783b */ /* 0x000ea80000000200 */
[----:B------:R-:W-:Y:S04]  /*3900*/  LDSM.16.M88.4 R72, [R3+0x800] ;  /* 0x000800000348783b */ /* 0x000fe80000000200 */
[----:B------:R-:W-:Y:S04]  /*3910*/  LDSM.16.M88.4 R84, [R3+0x1000] ;  /* 0x001000000354783b */ /* 0x000fe80000000200 */
[----:B------:R-:W-:Y:S04]  /*3920*/  LDSM.16.M88.4 R92, [R3+0x1800] ;  /* 0x00180000035c783b */ /* 0x000fe80000000200 */
[----:B------:R-:W-:Y:S01]  /*3930*/  @!PT LDS RZ, [RZ] ;  /* 0x00000000fffff984 */ /* 0x000fe20000000800 */
[----:B------:R-:W-:Y:S01]  /*3940*/  @!PT LDS RZ, [RZ] ;  /* 0x00000000fffff984 */ /* 0x000fe20000000800 */
[----:B------:R-:W-:Y:S01]  /*3950*/  @!PT LDS RZ, [RZ] ;  /* 0x00000000fffff984 */ /* 0x000fe20000000800 */
[----:B------:R4:W-:Y:S01]  /*3960*/  LDGSTS.E.BYPASS.LTC128B.128 [R229+0x100], [R14.64], !P0 ;  /* 0x001000000ee57fae */ /* 0x0009e2000c101d46 */
[----:B------:R-:W-:Y:S01]  /*3970*/  ISETP.LT.OR P0, PT, R20, 0x1, P3 ;  /* 0x000000011400780c */ /* 0x000fe20001f01670 */
[C---:B-1----:R-:W-:Y:S08]  /*3980*/  HMMA.16816.F32 R24, R4.reuse, R28, RZ ;  /* 0x0000001c0418723c */ /* 0x042ff000000018ff */
[C---:B---3--:R-:W-:Y:S04]  /*3990*/  HMMA.16816.F32 R52, R4.reuse, R44, RZ ;  /* 0x0000002c0434723c */ /* 0x048fe800000018ff */
[----:B------:R1:W-:Y:S04]  /*39a0*/  LDGSTS.E.BYPASS.LTC128B.128 [R229+0x2100], [R16.64], !P0 ;  /* 0x0210000010e57fae */ /* 0x0003e8000c101d46 */
[----:B------:R-:W-:Y:S01]  /*39b0*/  HMMA.16816.F32 R56, R4, R46, RZ ;  /* 0x0000002e0438723c */ /* 0x000fe200000018ff */
[----:B----4-:R-:W-:-:S07]  /*39c0*/  IADD3 R14, P0, R13, R109, RZ ;  /* 0x0000006d0d0e7210 */ /* 0x010fce0007f1e0ff */
[----:B--2---:R-:W-:Y:S01]  /*39d0*/  HMMA.16816.F32 R44, R8, R60, R24 ;  /* 0x0000003c082c723c */ /* 0x004fe20000001818 */
[----:B------:R-:W-:Y:S02]  /*39e0*/  IADD3.X R15, R12, R101, RZ, P0, !PT ;  /* 0x000000650c0f7210 */ /* 0x000fe400007fe4ff */
[----:B------:R-:W2:Y:S01]  /*39f0*/  SHFL.IDX PT, R12, R22, 0x1, 0x181f ;  /* 0x00381f00160c7f89 */ /* 0x000ea200000e0000 */
[----:B------:R-:W-:-:S03]  /*3a00*/  ISETP.LT.OR P0, PT, R20, 0x1, P1 ;  /* 0x000000011400780c */ /* 0x000fc60000f01670 */
[----:B------:R-:W-:Y:S01]  /*3a10*/  IMAD.IADD R24, R135, 0x1, R0 ;  /* 0x0000000187187824 */ /* 0x000fe200078e0200 */
[----:B------:R-:W-:Y:S01]  /*3a20*/  ISETP.LT.OR P1, PT, R20, 0x21, P1 ;  /* 0x000000211400780c */ /* 0x000fe20000f21670 */
[C---:B------:R-:W-:Y:S08]  /*3a30*/  HMMA.16816.F32 R32, R4.reuse, R36, RZ ;  /* 0x000000240420723c */ /* 0x040ff000000018ff */
[----:B------:R-:W-:Y:S01]  /*3a40*/  HMMA.16816.F32 R28, R4, R30, RZ ;  /* 0x0000001e041c723c */ /* 0x000fe200000018ff */
[----:B------:R3:W-:Y:S01]  /*3a50*/  LDGSTS.E.BYPASS.LTC128B.128 [R229+0x4100], [R18.64], !P0 ;  /* 0x0410000012e57fae */ /* 0x0007e2000c101d46 */
[----:B-1----:R-:W-:-:S06]  /*3a60*/  IADD3 R16, P0, R2, R107, RZ ;  /* 0x0000006b02107210 */ /* 0x002fcc0007f1e0ff */
[----:B------:R-:W-:Y:S01]  /*3a70*/  HMMA.16816.F32 R36, R4, R38, RZ ;  /* 0x000000260424723c */ /* 0x000fe200000018ff */
[----:B--2---:R-:W-:Y:S01]  /*3a80*/  IMAD.X R17, R12, 0x1, R100, P0 ;  /* 0x000000010c117824 */ /* 0x004fe200000e0664 */
[----:B------:R-:W-:-:S06]  /*3a90*/  ISETP.LT.OR P0, PT, R20, 0x1, P2 ;  /* 0x000000011400780c */ /* 0x000fcc0001701670 */
[C---:B------:R-:W-:Y:S08]  /*3aa0*/  HMMA.16816.F32 R64, R4.reuse, R40, RZ ;  /* 0x000000280440723c */ /* 0x040ff000000018ff */
[----:B------:R-:W-:Y:S01]  /*3ab0*/  HMMA.16816.F32 R48, R4, R42, RZ ;  /* 0x0000002a0430723c */ /* 0x000fe200000018ff */
[----:B------:R1:W-:Y:S11]  /*3ac0*/  LDGSTS.E.BYPASS.LTC128B.128 [R229+0x6100], [R14.64], !P0 ;  /* 0x061000000ee57fae */ /* 0x0003f6000c101d46 */
[----:B------:R-:W-:Y:S11]  /*3ad0*/  @!UPT UIADD3 URZ, URZ, URZ, URZ ;  /* 0x0000003f3f3ff290 */ /* 0x000ff6000fffe03f */
[----:B------:R-:W-:Y:S01]  /*3ae0*/  @!UPT UIADD3 URZ, URZ, URZ, URZ ;  /* 0x0000003f3f3ff290 */ /* 0x000fe2000fffe03f */
[----:B------:R-:W-:Y:S01]  /*3af0*/  HMMA.16816.F32 R48, R8, R94, R48 ;  /* 0x0000005e0830723c */ /* 0x000fe20000001830 */
[----:B-1----:R-:W-:-:S05]  /*3b00*/  IADD3 R14, P0, R2, R108, RZ ;  /* 0x0000006c020e7210 */ /* 0x002fca0007f1e0ff */
[----:B------:R-:W-:Y:S01]  /*3b10*/  IMAD.X R15, R12, 0x1, R102, P0 ;  /* 0x000000010c0f7824 */ /* 0x000fe200000e0666 */
[----:B------:R-:W-:Y:S11]  /*3b20*/  ISETP.LT.OR P0, PT, R20, 0x21, P4 ;  /* 0x000000211400780c */ /* 0x000ff60002701670 */
[----:B------:R-:W-:Y:S02]  /*3b30*/  @!UPT UIADD3 URZ, URZ, URZ, URZ ;  /* 0x0000003f3f3ff290 */ /* 0x000fe4000fffe03f */
[----:B------:R1:W-:Y:S02]  /*3b40*/  LDGSTS.E.BYPASS.LTC128B.128 [R229+0x1100], [R16.64], !P0 ;  /* 0x0110000010e57fae */ /* 0x0003e4000c101d46 */
[----:B-1----:R-:W-:-:S05]  /*3b50*/  IADD3 R16, P0, R2, R110, RZ ;  /* 0x0000006e02107210 */ /* 0x002fca0007f1e0ff */
[----:B------:R-:W-:Y:S01]  /*3b60*/  IMAD.X R17, R12, 0x1, R103, P0 ;  /* 0x000000010c117824 */ /* 0x000fe200000e0667 */
[----:B------:R-:W-:Y:S11]  /*3b70*/  ISETP.LT.OR P0, PT, R20, 0x21, P3 ;  /* 0x000000211400780c */ /* 0x000ff60001f01670 */
[----:B------:R-:W-:Y:S02]  /*3b80*/  @!UPT UIADD3 URZ, URZ, URZ, URZ ;  /* 0x0000003f3f3ff290 */ /* 0x000fe4000fffe03f */
[----:B------:R1:W-:Y:S04]  /*3b90*/  LDGSTS.E.BYPASS.LTC128B.128 [R229+0x3100], [R14.64], !P0 ;  /* 0x031000000ee57fae */ /* 0x0003e8000c101d46 */
[----:B------:R3:W-:Y:S01]  /*3ba0*/  LDGSTS.E.BYPASS.LTC128B.128 [R229+0x5100], [R16.64], !P1 ;  /* 0x0510000010e57fae */ /* 0x0007e2000c901d46 */
[----:B-1----:R-:W-:Y:S02]  /*3bb0*/  IADD3 R14, P0, R2, R109, RZ ;  /* 0x0000006d020e7210 */ /* 0x002fe40007f1e0ff */
[----:B------:R-:W-:Y:S02]  /*3bc0*/  IADD3 R2, R3, 0x6000, RZ ;  /* 0x0000600003027810 */ /* 0x000fe40007ffe0ff */
[----:B------:R-:W-:Y:S01]  /*3bd0*/  IADD3.X R15, R12, R101, RZ, P0, !PT ;  /* 0x000000650c0f7210 */ /* 0x000fe200007fe4ff */
[----:B---3--:R-:W-:Y:S01]  /*3be0*/  HMMA.16816.F32 R16, R8, R62, R28 ;  /* 0x0000003e0810723c */ /* 0x008fe2000000181c */
[----:B------:R-:W-:Y:S01]  /*3bf0*/  ISETP.LT.OR P0, PT, R20, 0x21, P2 ;  /* 0x000000211400780c */ /* 0x000fe20001701670 */
[----:B------:R-:W-:-:S06]  /*3c00*/  IMAD.IADD R216, R2, 0x1, R0 ;  /* 0x0000000102d87824 */ /* 0x000fcc00078e0200 */
[C---:B------:R-:W-:Y:S06]  /*3c10*/  HMMA.16816.F32 R20, R8.reuse, R72, R32 ;  /* 0x000000480814723c */ /* 0x040fec0000001820 */
[----:B------:R1:W-:Y:S01]  /*3c20*/  LDGSTS.E.BYPASS.LTC128B.128 [R229+0x7100], [R14.64], !P0 ;  /* 0x071000000ee57fae */ /* 0x0003e2000c101d46 */
[----:B------:R-:W-:Y:S01]  /*3c30*/  ISETP.GT.AND P0, PT, R104, R240, PT ;  /* 0x000000f06800720c */ /* 0x000fe20003f04270 */
[C---:B------:R-:W-:Y:S02]  /*3c40*/  HMMA.16816.F32 R32, R8.reuse, R74, R36 ;  /* 0x0000004a0820723c */ /* 0x040fe40000001824 */
[----:B------:R-:W-:Y:S04]  /*3c50*/  LDSM.16.M88.4 R4, [R224] ;  /* 0x00000000e004783b */ /* 0x000fe80000000200 */
[----:B------:R-:W2:Y:S02]  /*3c60*/  LDSM.16.M88.4 R40, [R24] ;  /* 0x000000001828783b */ /* 0x000ea40000000200 */
[C---:B------:R-:W-:Y:S02]  /*3c70*/  HMMA.16816.F32 R36, R8.reuse, R84, R52 ;  /* 0x000000540824723c */ /* 0x040fe40000001834 */
[----:B------:R-:W3:Y:S04]  /*3c80*/  LDSM.16.M88.4 R68, [R24+0x800] ;  /* 0x000800001844783b */ /* 0x000ee80000000200 */
[----:B------:R-:W4:Y:S02]  /*3c90*/  LDSM.16.M88.4 R76, [R24+0x1000] ;  /* 0x00100000184c783b */ /* 0x000f240000000200 */
[C---:B------:R-:W-:Y:S02]  /*3ca0*/  HMMA.16816.F32 R52, R8.reuse, R86, R56 ;  /* 0x000000560834723c */ /* 0x040fe40000001838 */
[----:B------:R-:W5:Y:S04]  /*3cb0*/  LDSM.16.M88.4 R72, [R24+0x1800] ;  /* 0x001800001848783b */ /* 0x000f680000000200 */
[----:B------:R-:W-:Y:S02]  /*3cc0*/  LDSM.16.M88.4 R80, [R216+-0x6000] ;  /* 0xffa00000d850783b */ /* 0x000fe40000000200 */
[----:B------:R-:W-:Y:S02]  /*3cd0*/  HMMA.16816.F32 R56, R8, R92, R64 ;  /* 0x0000005c0838723c */ /* 0x000fe40000001840 */
[----:B-1----:R-:W1:Y:S04]  /*3ce0*/  LDSM.16.M88.4 R12, [R223] ;  /* 0x00000000df0c783b */ /* 0x002e680000000200 */
[----:B------:R-:W1:Y:S04]  /*3cf0*/  LDSM.16.M88.4 R88, [R216+-0x5800] ;  /* 0xffa80000d858783b */ /* 0x000e680000000200 */
[----:B------:R-:W1:Y:S04]  /*3d00*/  LDSM.16.M88.4 R96, [R216+-0x5000] ;  /* 0xffb00000d860783b */ /* 0x000e680000000200 */
[----:B------:R-:W1:Y:S04]  /*3d10*/  LDSM.16.M88.4 R60, [R216+-0x4800] ;  /* 0xffb80000d83c783b */ /* 0x000e680000000200 */
[----:B------:R-:W-:Y:S01]  /*3d20*/  LDSM.16.M88.4 R8, [R221+0x4000] ;  /* 0x00400000dd08783b */ /* 0x000fe20000000200 */
[C---:B--2---:R-:W-:Y:S03]  /*3d30*/  HMMA.16816.F32 R28, R4.reuse, R40, R44 ;  /* 0x00000028041c723c */ /* 0x044fe6000000182c */
[----:B------:R-:W-:Y:S04]  /*3d40*/  LDSM.16.M88.4 R84, [R135+0x2800] ;  /* 0x002800008754783b */ /* 0x000fe80000000200 */
[----:B------:R-:W-:Y:S01]  /*3d50*/  LDSM.16.M88.4 R92, [R135+0x3000] ;  /* 0x00300000875c783b */ /* 0x000fe20000000200 */
[C---:B------:R-:W-:Y:S03]  /*3d60*/  HMMA.16816.F32 R16, R4.reuse, R42, R16 ;  /* 0x0000002a0410723c */ /* 0x040fe60000001810 */
[----:B------:R-:W-:Y:S04]  /*3d70*/  LDSM.16.M88.4 R64, [R135+0x3800] ;  /* 0x003800008740783b */ /* 0x000fe80000000200 */
[----:B------:R-:W0:Y:S01]  /*3d80*/  LDGDEPBAR ;  /* 0x00000000000079af */ /* 0x000e220000000000 */
[C---:B---3--:R-:W-:Y:S08]  /*3d90*/  HMMA.16816.F32 R20, R4.reuse, R68, R20 ;  /* 0x000000440414723c */ /* 0x048ff00000001814 */
[C---:B------:R-:W-:Y:S01]  /*3da0*/  HMMA.16816.F32 R32, R4.reuse, R70, R32 ;  /* 0x000000460420723c */ /* 0x040fe20000001820 */
[----:B------:R-:W2:Y:S07]  /*3db0*/  LDSM.16.M88.4 R68, [R135+0x2000] ;  /* 0x002000008744783b */ /* 0x000eae0000000200 */
[C---:B----4-:R-:W-:Y:S08]  /*3dc0*/  HMMA.16816.F32 R36, R4.reuse, R76, R36 ;  /* 0x0000004c0424723c */ /* 0x050ff00000001824 */
[C---:B------:R-:W-:Y:S01]  /*3dd0*/  HMMA.16816.F32 R52, R4.reuse, R78, R52 ;  /* 0x0000004e0434723c */ /* 0x040fe20000001834 */
[----:B------:R-:W-:Y:S07]  /*3de0*/  LDSM.16.M88.4 R76, [R24+0x2800] ;  /* 0x00280000184c783b */ /* 0x000fee0000000200 */
[C---:B-----5:R-:W-:Y:S08]  /*3df0*/  HMMA.16816.F32 R56, R4.reuse, R72, R56 ;  /* 0x000000480438723c */ /* 0x060ff00000001838 */
[----:B------:R-:W-:Y:S01]  /*3e00*/  HMMA.16816.F32 R44, R4, R74, R48 ;  /* 0x0000004a042c723c */ /* 0x000fe20000001830 */
[----:B------:R-:W-:Y:S04]  /*3e10*/  LDSM.16.M88.4 R4, [R222+0x4000] ;  /* 0x00400000de04783b */ /* 0x000fe80000000200 */
[----:B------:R-:W3:Y:S03]  /*3e20*/  LDSM.16.M88.4 R72, [R3+0x2000] ;  /* 0x002000000348783b */ /* 0x000ee60000000200 */
[C---:B-1----:R-:W-:Y:S01]  /*3e30*/  HMMA.16816.F32 R40, R12.reuse, R80, R28 ;  /* 0x000000500c28723c */ /* 0x042fe2000000181c */
[----:B------:R-:W-:Y:S07]  /*3e40*/  LDSM.16.M88.4 R28, [R3+0x3800] ;  /* 0x00380000031c783b */ /* 0x000fee0000000200 */
[C---:B------:R-:W-:Y:S01]  /*3e50*/  HMMA.16816.F32 R16, R12.reuse, R82, R16 ;  /* 0x000000520c10723c */ /* 0x040fe20000001810 */
[----:B------:R-:W1:Y:S07]  /*3e60*/  LDSM.16.M88.4 R80, [R3+0x2800] ;  /* 0x002800000350783b */ /* 0x000e6e0000000200 */
[C---:B------:R-:W-:Y:S08]  /*3e70*/  HMMA.16816.F32 R20, R12.reuse, R88, R20 ;  /* 0x000000580c14723c */ /* 0x040ff00000001814 */
[C---:B------:R-:W-:Y:S01]  /*3e80*/  HMMA.16816.F32 R32, R12.reuse, R90, R32 ;  /* 0x0000005a0c20723c */ /* 0x040fe20000001820 */
[----:B------:R-:W4:Y:S07]  /*3e90*/  LDSM.16.M88.4 R88, [R3+0x3000] ;  /* 0x003000000358783b */ /* 0x000f2e0000000200 */
        /* <DEDUP_REMOVED lines=8> */
[----:B------:R-:W-:Y:S07]  /*3f20*/  LDSM.16.M88.4 R68, [R216+-0x4000] ;  /* 0xffc00000d844783b */ /* 0x000fee0000000200 */
[C---:B------:R-:W-:Y:S01]  /*3f30*/  HMMA.16816.F32 R16, R8.reuse, R84, R20 ;  /* 0x000000540810723c */ /* 0x040fe20000001814 */
[----:B------:R-:W2:Y:S07]  /*3f40*/  LDSM.16.M88.4 R20, [R224+0x4000] ;  /* 0x00400000e014783b */ /* 0x000eae0000000200 */
[C---:B------:R-:W-:Y:S01]  /*3f50*/  HMMA.16816.F32 R32, R8.reuse, R86, R32 ;  /* 0x000000560820723c */ /* 0x040fe20000001820 */
[----:B------:R-:W5:Y:S07]  /*3f60*/  LDSM.16.M88.4 R84, [R24+0x3000] ;  /* 0x003000001854783b */ /* 0x000f6e0000000200 */
[C---:B------:R-:W-:Y:S08]  /*3f70*/  HMMA.16816.F32 R36, R8.reuse, R92, R36 ;  /* 0x0000005c0824723c */ /* 0x040ff00000001824 */
[C---:B------:R-:W-:Y:S01]  /*3f80*/  HMMA.16816.F32 R48, R8.reuse, R94, R48 ;  /* 0x0000005e0830723c */ /* 0x040fe20000001830 */
[----:B------:R-:W-:Y:S07]  /*3f90*/  LDSM.16.M88.4 R92, [R216+-0x3000] ;  /* 0xffd00000d85c783b */ /* 0x000fee0000000200 */
[C---:B------:R-:W-:Y:S08]  /*3fa0*/  HMMA.16816.F32 R56, R8.reuse, R64, R56 ;  /* 0x000000400838723c */ /* 0x040ff00000001838 */
[----:B------:R-:W-:Y:S01]  /*3fb0*/  HMMA.16816.F32 R44, R8, R66, R44 ;  /* 0x00000042082c723c */ /* 0x000fe2000000182c */
[----:B------:R-:W-:Y:S07]  /*3fc0*/  LDSM.16.M88.4 R64, [R135+0x4000] ;  /* 0x004000008740783b */ /* 0x000fee0000000200 */
[C---:B---3--:R-:W-:Y:S08]  /*3fd0*/  HMMA.16816.F32 R40, R4.reuse, R72, R40 ;  /* 0x000000480428723c */ /* 0x048ff00000001828 */
[C---:B------:R-:W-:Y:S01]  /*3fe0*/  HMMA.16816.F32 R8, R4.reuse, R74, R12 ;  /* 0x0000004a0408723c */ /* 0x040fe2000000180c */
[----:B------:R-:W-:Y:S07]  /*3ff0*/  LDSM.16.M88.4 R72, [R135+0x4800] ;  /* 0x004800008748783b */ /* 0x000fee0000000200 */
[C---:B-1----:R-:W-:Y:S01]  /*4000*/  HMMA.16816.F32 R12, R4.reuse, R80, R16 ;  /* 0x00000050040c723c */ /* 0x042fe20000001810 */
[----:B------:R-:W1:Y:S07]  /*4010*/  LDSM.16.M88.4 R16, [R223+0x4000] ;  /* 0x00400000df10783b */ /* 0x000e6e0000000200 */
[C---:B------:R-:W-:Y:S01]  /*4020*/  HMMA.16816.F32 R32, R4.reuse, R82, R32 ;  /* 0x000000520420723c */ /* 0x040fe20000001820 */
[----:B------:R-:W3:Y:S07]  /*4030*/  LDSM.16.M88.4 R80, [R216+-0x3800] ;  /* 0xffc80000d850783b */ /* 0x000eee0000000200 */
[C---:B----4-:R-:W-:Y:S08]  /*4040*/  HMMA.16816.F32 R36, R4.reuse, R88, R36 ;  /* 0x000000580424723c */ /* 0x050ff00000001824 */
[C---:B------:R-:W-:Y:S01]  /*4050*/  HMMA.16816.F32 R48, R4.reuse, R90, R48 ;  /* 0x0000005a0430723c */ /* 0x040fe20000001830 */
[----:B------:R-:W-:Y:S07]  /*4060*/  LDSM.16.M88.4 R88, [R135+0x5000] ;  /* 0x005000008758783b */ /* 0x000fee0000000200 */
[C---:B------:R-:W-:Y:S08]  /*4070*/  HMMA.16816.F32 R56, R4.reuse, R28, R56 ;  /* 0x0000001c0438723c */ /* 0x040ff00000001838 */
[----:B------:R-:W-:Y:S01]  /*4080*/  HMMA.16816.F32 R44, R4, R30, R44 ;  /* 0x0000001e042c723c */ /* 0x000fe2000000182c */
[----:B------:R-:W4:Y:S07]  /*4090*/  LDSM.16.M88.4 R28, [R216+-0x2800] ;  /* 0xffd80000d81c783b */ /* 0x000f2e0000000200 */
[C---:B--2---:R-:W-:Y:S08]  /*40a0*/  HMMA.16816.F32 R40, R20.reuse, R60, R40 ;  /* 0x0000003c1428723c */ /* 0x044ff00000001828 */
[C---:B------:R-:W-:Y:S01]  /*40b0*/  HMMA.16816.F32 R4, R20.reuse, R62, R8 ;  /* 0x0000003e1404723c */ /* 0x040fe20000001808 */
[----:B------:R-:W-:Y:S07]  /*40c0*/  LDSM.16.M88.4 R60, [R135+0x5800] ;  /* 0x00580000873c783b */ /* 0x000fee0000000200 */
[C---:B------:R-:W-:Y:S01]  /*40d0*/  HMMA.16816.F32 R8, R20.reuse, R76, R12 ;  /* 0x0000004c1408723c */ /* 0x040fe2000000180c */
[----:B------:R-:W2:Y:S07]  /*40e0*/  LDSM.16.M88.4 R12, [R221+0x8000] ;  /* 0x00800000dd0c783b */ /* 0x000eae0000000200 */
[C---:B------:R-:W-:Y:S01]  /*40f0*/  HMMA.16816.F32 R32, R20.reuse, R78, R32 ;  /* 0x0000004e1420723c */ /* 0x040fe20000001820 */
[----:B------:R-:W-:Y:S07]  /*4100*/  LDSM.16.M88.4 R76, [R24+0x4000] ;  /* 0x00400000184c783b */ /* 0x000fee0000000200 */
[C---:B-----5:R-:W-:Y:S08]  /*4110*/  HMMA.16816.F32 R36, R20.reuse, R84, R36 ;  /* 0x000000541424723c */ /* 0x060ff00000001824 */
[C---:B------:R-:W-:Y:S01]  /*4120*/  HMMA.16816.F32 R48, R20.reuse, R86, R48 ;  /* 0x000000561430723c */ /* 0x040fe20000001830 */
[----:B------:R-:W-:Y:S07]  /*4130*/  LDSM.16.M88.4 R84, [R24+0x4800] ;  /* 0x004800001854783b */ /* 0x000fee0000000200 */
[C---:B------:R-:W-:Y:S08]  /*4140*/  HMMA.16816.F32 R56, R20.reuse, R52, R56 ;  /* 0x000000341438723c */ /* 0x040ff00000001838 */
[----:B------:R-:W-:Y:S08]  /*4150*/  HMMA.16816.F32 R44, R20, R54, R44 ;  /* 0x00000036142c723c */ /* 0x000ff0000000182c */
[C---:B-1----:R-:W-:Y:S08]  /*4160*/  HMMA.16816.F32 R40, R16.reuse, R68, R40 ;  /* 0x000000441028723c */ /* 0x042ff00000001828 */
[C---:B------:R-:W-:Y:S01]  /*4170*/  HMMA.16816.F32 R20, R16.reuse, R70, R4 ;  /* 0x000000461014723c */ /* 0x040fe20000001804 */
[----:B------:R-:W-:Y:S07]  /*4180*/  LDSM.16.M88.4 R68, [R3+0x4000] ;  /* 0x004000000344783b */ /* 0x000fee0000000200 */
[C---:B---3--:R-:W-:Y:S01]  /*4190*/  HMMA.16816.F32 R4, R16.reuse, R80, R8 ;  /* 0x000000501004723c */ /* 0x048fe20000001808 */
[----:B------:R-:W1:Y:S07]  /*41a0*/  LDSM.16.M88.4 R8, [R222+0x8000] ;  /* 0x00800000de08783b */ /* 0x000e6e0000000200 */
[C---:B------:R-:W-:Y:S01]  /*41b0*/  HMMA.16816.F32 R32, R16.reuse, R82, R32 ;  /* 0x000000521020723c */ /* 0x040fe20000001820 */
[----:B------:R-:W3:Y:S07]  /*41c0*/  LDSM.16.M88.4 R80, [R3+0x4800] ;  /* 0x004800000350783b */ /* 0x000eee0000000200 */
[C---:B------:R-:W-:Y:S08]  /*41d0*/  HMMA.16816.F32 R36, R16.reuse, R92, R36 ;  /* 0x0000005c1024723c */ /* 0x040ff00000001824 */
[C---:B------:R-:W-:Y:S01]  /*41e0*/  HMMA.16816.F32 R48, R16.reuse, R94, R48 ;  /* 0x0000005e1030723c */ /* 0x040fe20000001830 */
[----:B------:R-:W5:Y:S07]  /*41f0*/  LDSM.16.M88.4 R92, [R3+0x5000] ;  /* 0x00500000035c783b */ /* 0x000f6e0000000200 */
[C---:B----4-:R-:W-:Y:S08]  /*4200*/  HMMA.16816.F32 R56, R16.reuse, R28, R56 ;  /* 0x0000001c1038723c */ /* 0x050ff00000001838 */
[----:B------:R-:W-:Y:S08]  /*4210*/  HMMA.16816.F32 R44, R16, R30, R44 ;  /* 0x0000001e102c723c */ /* 0x000ff0000000182c */
[C---:B--2---:R-:W-:Y:S08]  /*4220*/  HMMA.16816.F32 R40, R12.reuse, R64, R40 ;  /* 0x000000400c28723c */ /* 0x044ff00000001828 */
[C---:B------:R-:W-:Y:S01]  /*4230*/  HMMA.16816.F32 R28, R12.reuse, R66, R20 ;  /* 0x000000420c1c723c */ /* 0x040fe20000001814 */
[----:B------:R-:W2:Y:S07]  /*4240*/  LDSM.16.M88.4 R64, [R3+0x5800] ;  /* 0x005800000340783b */ /* 0x000eae0000000200 */
[C---:B------:R-:W-:Y:S01]  /*4250*/  HMMA.16816.F32 R20, R12.reuse, R72, R4 ;  /* 0x000000480c14723c */ /* 0x040fe20000001804 */
[----:B------:R-:W4:Y:S07]  /*4260*/  LDSM.16.M88.4 R4, [R224+0x8000] ;  /* 0x00800000e004783b */ /* 0x000f2e0000000200 */
[C---:B------:R-:W-:Y:S01]  /*4270*/  HMMA.16816.F32 R16, R12.reuse, R74, R32 ;  /* 0x0000004a0c10723c */ /* 0x040fe20000001820 */
[----:B------:R-:W-:Y:S07]  /*4280*/  LDSM.16.M88.4 R72, [R216+-0x2000] ;  /* 0xffe00000d848783b */ /* 0x000fee0000000200 */
[C---:B------:R-:W-:Y:S08]  /*4290*/  HMMA.16816.F32 R36, R12.reuse, R88, R36 ;  /* 0x000000580c24723c */ /* 0x040ff00000001824 */
[C---:B------:R-:W-:Y:S01]  /*42a0*/  HMMA.16816.F32 R52, R12.reuse, R90, R48 ;  /* 0x0000005a0c34723c */ /* 0x040fe20000001830 */
[----:B------:R-:W2:Y:S07]  /*42b0*/  LDSM.16.M88.4 R88, [R24+0x5000] ;  /* 0x005000001858783b */ /* 0x000eae0000000200 */
[C---:B------:R-:W-:Y:S08]  /*42c0*/  HMMA.16816.F32 R48, R12.reuse, R60, R56 ;  /* 0x0000003c0c30723c */ /* 0x040ff00000001838 */
[----:B------:R-:W-:Y:S08]  /*42d0*/  HMMA.16816.F32 R44, R12, R62, R44 ;  /* 0x0000003e0c2c723c */ /* 0x000ff0000000182c */
[C---:B-1----:R-:W-:Y:S08]  /*42e0*/  HMMA.16816.F32 R40, R8.reuse, R68, R40 ;  /* 0x000000440828723c */ /* 0x042ff00000001828 */
[C---:B------:R-:W-:Y:S01]  /*42f0*/  HMMA.16816.F32 R32, R8.reuse, R70, R28 ;  /* 0x000000460820723c */ /* 0x040fe2000000181c */
[----:B------:R-:W1:Y:S07]  /*4300*/  LDSM.16.M88.4 R68, [R24+0x5800] ;  /* 0x005800001844783b */ /* 0x000e6e0000000200 */
[C---:B---3--:R-:W-:Y:S01]  /*4310*/  HMMA.16816.F32 R28, R8.reuse, R80, R20 ;  /* 0x00000050081c723c */ /* 0x048fe20000001814 */
[----:B------:R-:W3:Y:S07]  /*4320*/  LDSM.16.M88.4 R20, [R223+0x8000] ;  /* 0x00800000df14783b */ /* 0x000eee0000000200 */
[C---:B------:R-:W-:Y:S01]  /*4330*/  HMMA.16816.F32 R16, R8.reuse, R82, R16 ;  /* 0x000000520810723c */ /* 0x040fe20000001810 */
[----:B------:R-:W1:Y:S07]  /*4340*/  LDSM.16.M88.4 R80, [R216+-0x1800] ;  /* 0xffe80000d850783b */ /* 0x000e6e0000000200 */
[C---:B-----5:R-:W-:Y:S08]  /*4350*/  HMMA.16816.F32 R12, R8.reuse, R92, R36 ;  /* 0x0000005c080c723c */ /* 0x060ff00000001824 */
[C---:B------:R-:W-:Y:S08]  /*4360*/  HMMA.16816.F32 R60, R8.reuse, R94, R52 ;  /* 0x0000005e083c723c */ /* 0x040ff00000001834 */
[C---:B--2---:R-:W-:Y:S08]  /*4370*/  HMMA.16816.F32 R52, R8.reuse, R64, R48 ;  /* 0x000000400834723c */ /* 0x044ff00000001830 */
[----:B------:R-:W-:Y:S01]  /*4380*/  HMMA.16816.F32 R48, R8, R66, R44 ;  /* 0x000000420830723c */ /* 0x000fe2000000182c */
[----:B------:R-:W-:Y:S04]  /*4390*/  LDSM.16.M88.4 R64, [R135+0x6000] ;  /* 0x006000008740783b */ /* 0x000fe80000000200 */
[----:B------:R-:W-:Y:S03]  /*43a0*/  LDSM.16.M88.4 R44, [R216+-0x1000] ;  /* 0xfff00000d82c783b */ /* 0x000fe60000000200 */
[C---:B----4-:R-:W-:Y:S08]  /*43b0*/  HMMA.16816.F32 R40, R4.reuse, R76, R40 ;  /* 0x0000004c0428723c */ /* 0x050ff00000001828 */
[C---:B------:R-:W-:Y:S01]  /*43c0*/  HMMA.16816.F32 R56, R4.reuse, R86, R16 ;  /* 0x000000560438723c */ /* 0x040fe20000001810 */
[----:B------:R-:W2:Y:S07]  /*43d0*/  LDSM.16.M88.4 R16, [R221+0xc000] ;  /* 0x00c00000dd10783b */ /* 0x000eae0000000200 */
[C---:B------:R-:W-:Y:S08]  /*43e0*/  HMMA.16816.F32 R36, R4.reuse, R84, R28 ;  /* 0x000000540424723c */ /* 0x040ff0000000181c */
[C---:B------:R-:W-:Y:S01]  /*43f0*/  HMMA.16816.F32 R28, R4.reuse, R88, R12 ;  /* 0x00000058041c723c */ /* 0x040fe2000000180c */
[----:B------:R-:W-:Y:S07]  /*4400*/  LDSM.16.M88.4 R12, [R222+0xc000] ;  /* 0x00c00000de0c783b */ /* 0x000fee0000000200 */
[C---:B------:R-:W-:Y:S01]  /*4410*/  HMMA.16816.F32 R8, R4.reuse, R90, R60 ;  /* 0x0000005a0408723c */ /* 0x040fe2000000183c */
[----:B------:R-:W4:Y:S04]  /*4420*/  LDSM.16.M88.4 R88, [R216+-0x800] ;  /* 0xfff80000d858783b */ /* 0x000f280000000200 */
[----:B------:R-:W-:Y:S03]  /*4430*/  LDSM.16.M88.4 R60, [R216] ;  /* 0x00000000d83c783b */ /* 0x000fe60000000200 */
[C---:B------:R-:W-:Y:S01]  /*4440*/  HMMA.16816.F32 R32, R4.reuse, R78, R32 ;  /* 0x0000004e0420723c */ /* 0x040fe20000001820 */
[----:B------:R-:W-:Y:S07]  /*4450*/  LDSM.16.M88.4 R76, [R135+0x7800] ;  /* 0x00780000874c783b */ /* 0x000fee0000000200 */
[C---:B-1----:R-:W-:Y:S08]  /*4460*/  HMMA.16816.F32 R52, R4.reuse, R68, R52 ;  /* 0x000000440434723c */ /* 0x042ff00000001834 */
[----:B------:R-:W-:Y:S01]  /*4470*/  HMMA.16816.F32 R96, R4, R70, R48 ;  /* 0x000000460460723c */ /* 0x000fe20000001830 */
[----:B------:R-:W-:Y:S07]  /*4480*/  LDSM.16.M88.4 R48, [R135+0x7000] ;  /* 0x007000008730783b */ /* 0x000fee0000000200 */
[C---:B---3--:R-:W-:Y:S01]  /*4490*/  HMMA.16816.F32 R4, R20.reuse, R72, R40 ;  /* 0x000000481404723c */ /* 0x048fe20000001828 */
[----:B------:R-:W1:Y:S07]  /*44a0*/  LDSM.16.M88.4 R40, [R3+0x6000] ;  /* 0x006000000328783b */ /* 0x000e6e0000000200 */
[C---:B------:R-:W-:Y:S01]  /*44b0*/  HMMA.16816.F32 R32, R20.reuse, R74, R32 ;  /* 0x0000004a1420723c */ /* 0x040fe20000001820 */
[----:B------:R-:W-:Y:S07]  /*44c0*/  LDSM.16.M88.4 R72, [R3+0x6800] ;  /* 0x006800000348783b */ /* 0x000fee0000000200 */
[----:B------:R-:W-:Y:S01]  /*44d0*/  HMMA.16816.F32 R68, R20, R82, R56 ;  /* 0x000000521444723c */ /* 0x000fe20000001838 */
[----:B------:R-:W3:Y:S07]  /*44e0*/  LDSM.16.M88.4 R56, [R135+0x6800] ;  /* 0x006800008738783b */ /* 0x000eee0000000200 */
[----:B--2---:R-:W-:Y:S08]  /*44f0*/  HMMA.16816.F32 R4, R16, R64, R4 ;  /* 0x000000401004723c */ /* 0x004ff00000001804 */
[C---:B------:R-:W-:Y:S08]  /*4500*/  HMMA.16816.F32 R36, R20.reuse, R80, R36 ;  /* 0x000000501424723c */ /* 0x040ff00000001824 */
[C---:B------:R-:W-:Y:S01]  /*4510*/  HMMA.16816.F32 R80, R20.reuse, R46, R8 ;  /* 0x0000002e1450723c */ /* 0x040fe20000001808 */
[----:B------:R-:W-:Y:S07]  /*4520*/  LDSM.16.M88.4 R8, [R224+0xc000] ;  /* 0x00c00000e008783b */ /* 0x000fee0000000200 */
[----:B----4-:R-:W-:Y:S01]  /*4530*/  HMMA.16816.F32 R92, R20, R88, R52 ;  /* 0x00000058145c723c */ /* 0x010fe20000001834 */
[----:B------:R-:W2:Y:S07]  /*4540*/  LDSM.16.M88.4 R52, [R24+0x6000] ;  /* 0x006000001834783b */ /* 0x000eae0000000200 */
[----:B------:R-:W-:Y:S01]  /*4550*/  HMMA.16816.F32 R32, R16, R66, R32 ;  /* 0x000000421020723c */ /* 0x000fe20000001820 */
[----:B------:R-:W-:Y:S07]  /*4560*/  LDSM.16.M88.4 R64, [R24+0x6800] ;  /* 0x006800001840783b */ /* 0x000fee0000000200 */
[----:B------:R-:W-:Y:S08]  /*4570*/  HMMA.16816.F32 R84, R20, R44, R28 ;  /* 0x0000002c1454723c */ /* 0x000ff0000000181c */
[----:B-1----:R-:W-:Y:S01]  /*4580*/  HMMA.16816.F32 R28, R12, R40, R4 ;  /* 0x000000280c1c723c */ /* 0x002fe20000001804 */
[----:B------:R-:W1:Y:S07]  /*4590*/  LDSM.16.M88.4 R4, [R223+0xc000] ;  /* 0x00c00000df04783b */ /* 0x000e6e0000000200 */
[----:B---3--:R-:W-:Y:S08]  /*45a0*/  HMMA.16816.F32 R36, R16, R56, R36 ;  /* 0x000000381024723c */ /* 0x008ff00000001824 */
[----:B------:R-:W-:Y:S08]  /*45b0*/  HMMA.16816.F32 R32, R12, R42, R32 ;  /* 0x0000002a0c20723c */ /* 0x000ff00000001820 */
[----:B--2---:R-:W-:Y:S08]  /*45c0*/  HMMA.16816.F32 R28, R8, R52, R28 ;  /* 0x00000034081c723c */ /* 0x004ff0000000181c */
[----:B------:R-:W-:Y:S01]  /*45d0*/  HMMA.16816.F32 R44, R16, R58, R68 ;  /* 0x0000003a102c723c */ /* 0x000fe20000001844 */
[----:B------:R-:W2:Y:S04]  /*45e0*/  LDSM.16.M88.4 R68, [R3+0x7000] ;  /* 0x007000000344783b */ /* 0x000ea80000000200 */
[----:B------:R-:W3:Y:S03]  /*45f0*/  LDSM.16.M88.4 R56, [R216+0x800] ;  /* 0x00080000d838783b */ /* 0x000ee60000000200 */
[----:B------:R-:W-:Y:S08]  /*4600*/  HMMA.16816.F32 R40, R12, R72, R36 ;  /* 0x000000480c28723c */ /* 0x000ff00000001824 */
[----:B------:R-:W-:Y:S08]  /*4610*/  HMMA.16816.F32 R36, R8, R54, R32 ;  /* 0x000000360824723c */ /* 0x000ff00000001820 */
[----:B-1----:R-:W-:Y:S08]  /*4620*/  HMMA.16816.F32 R52, R4, R60, R28 ;  /* 0x0000003c0434723c */ /* 0x002ff0000000181c */
[----:B------:R-:W-:Y:S08]  /*4630*/  HMMA.16816.F32 R28, R16, R48, R84 ;  /* 0x00000030101c723c */ /* 0x000ff00000001854 */
[----:B------:R-:W-:Y:S08]  /*4640*/  HMMA.16816.F32 R88, R20, R90, R96 ;  /* 0x0000005a1458723c */ /* 0x000ff00000001860 */
[----:B------:R-:W-:Y:S01]  /*4650*/  HMMA.16816.F32 R20, R12, R74, R44 ;  /* 0x0000004a0c14723c */ /* 0x000fe2000000182c */
[----:B------:R-:W-:-:S07]  /*4660*/  FMUL.FTZ R0, R52, c[0x0][0x320] ;  /* 0x0000c80034007a20 */ /* 0x000fce0000410000 */
[----:B------:R-:W-:Y:S08]  /*4670*/  HMMA.16816.F32 R32, R8, R64, R40 ;  /* 0x000000400820723c */ /* 0x000ff00000001828 */
[----:B------:R-:W-:Y:S01]  /*4680*/  HMMA.16816.F32 R48, R16, R50, R80 ;  /* 0x000000321030723c */ /* 0x000fe20000001850 */
[----:B------:R1:W4:Y:S07]  /*4690*/  MUFU.TANH R80, R0 ;  /* 0x0000000000507308 */ /* 0x00032e0000002400 */
[----:B------:R-:W-:Y:S01]  /*46a0*/  HMMA.16816.F32 R40, R4, R62, R36 ;  /* 0x0000003e0428723c */ /* 0x000fe20000001824 */
[----:B------:R-:W5:Y:S07]  /*46b0*/  LDSM.16.M88.4 R60, [R24+0x7000] ;  /* 0x00700000183c783b */ /* 0x000f6e0000000200 */
[----:B------:R-:W-:Y:S01]  /*46c0*/  HMMA.16816.F32 R72, R16, R76, R92 ;  /* 0x0000004c1048723c */ /* 0x000fe2000000185c */
[----:B-1----:R-:W-:-:S04]  /*46d0*/  FMUL.FTZ R0, R53, c[0x0][0x320] ;  /* 0x0000c80035007a20 */ /* 0x002fc80000410000 */
[----:B------:R1:W1:Y:S03]  /*46e0*/  MUFU.TANH R76, R0 ;  /* 0x00000000004c7308 */ /* 0x0002660000002400 */
[----:B--2---:R-:W-:Y:S08]  /*46f0*/  HMMA.16816.F32 R36, R12, R68, R28 ;  /* 0x000000440c24723c */ /* 0x004ff0000000181c */
[----:B------:R-:W-:Y:S01]  /*4700*/  HMMA.16816.F32 R20, R8, R66, R20 ;  /* 0x000000420814723c */ /* 0x000fe20000001814 */
[----:B-1----:R-:W-:-:S07]  /*4710*/  FMUL.FTZ R0, R54, c[0x0][0x320] ;  /* 0x0000c80036007a20 */ /* 0x002fce0000410000 */
[----:B------:R-:W-:Y:S01]  /*4720*/  HMMA.16816.F32 R44, R12, R70, R48 ;  /* 0x000000460c2c723c */ /* 0x000fe20000001830 */
[----:B------:R1:W2:Y:S01]  /*4730*/  MUFU.TANH R68, R0 ;  /* 0x0000000000447308 */ /* 0x0002a20000002400 */
[----:B------:R-:W-:Y:S06]  /*4740*/  LDSM.16.M88.4 R48, [R216+0x1000] ;  /* 0x00100000d830783b */ /* 0x000fec0000000200 */
[----:B---3--:R-:W-:Y:S08]  /*4750*/  HMMA.16816.F32 R28, R4, R56, R32 ;  /* 0x00000038041c723c */ /* 0x008ff00000001820 */
[----:B-----5:R-:W-:Y:S01]  /*4760*/  HMMA.16816.F32 R36, R8, R60, R36 ;  /* 0x0000003c0824723c */ /* 0x020fe20000001824 */
[----:B-1----:R-:W-:-:S02]  /*4770*/  FMUL.FTZ R0, R55, c[0x0][0x320] ;  /* 0x0000c80037007a20 */ /* 0x002fc40000410000 */
[----:B------:R-:W1:Y:S02]  /*4780*/  LDSM.16.M88.4 R52, [R3+0x7800] ;  /* 0x007800000334783b */ /* 0x000e640000000200 */
[----:B------:R3:W1:Y:S03]  /*4790*/  MUFU.TANH R67, R0 ;  /* 0x0000000000437308 */ /* 0x0006660000002400 */
[----:B------:R-:W-:Y:S08]  /*47a0*/  HMMA.16816.F32 R32, R4, R58, R20 ;  /* 0x0000003a0420723c */ /* 0x000ff00000001814 */
[----:B------:R-:W-:Y:S01]  /*47b0*/  HMMA.16816.F32 R16, R16, R78, R88 ;  /* 0x0000004e1010723c */ /* 0x000fe20000001858 */
[----:B---3--:R-:W-:-:S04]  /*47c0*/  FMUL.FTZ R0, R40, c[0x0][0x320] ;  /* 0x0000c80028007a20 */ /* 0x008fc80000410000 */
[----:B------:R3:W1:Y:S02]  /*47d0*/  MUFU.TANH R66, R0 ;  /* 0x0000000000427308 */ /* 0x0006640000002400 */
[----:B---3--:R-:W-:Y:S01]  /*47e0*/  FMUL.FTZ R0, R41, c[0x0][0x320] ;  /* 0x0000c80029007a20 */ /* 0x008fe20000410000 */
[C---:B-1----:R-:W-:Y:S05]  /*47f0*/  HMMA.16816.F32 R20, R12.reuse, R52, R72 ;  /* 0x000000340c14723c */ /* 0x042fea0000001848 */
[----:B------:R1:W3:Y:S11]  /*4800*/  MUFU.TANH R65, R0 ;  /* 0x0000000000417308 */ /* 0x0002f60000002400 */
[----:B------:R-:W-:Y:S01]  /*4810*/  HMMA.16816.F32 R12, R12, R54, R16 ;  /* 0x000000360c0c723c */ /* 0x000fe20000001810 */
[----:B-1----:R-:W-:-:S04]  /*4820*/  FMUL.FTZ R0, R42, c[0x0][0x320] ;  /* 0x0000c8002a007a20 */ /* 0x002fc80000410000 */
[----:B------:R1:W1:Y:S02]  /*4830*/  MUFU.TANH R64, R0 ;  /* 0x0000000000407308 */ /* 0x0002640000002400 */
[----:B-1----:R-:W-:Y:S02]  /*4840*/  FMUL.FTZ R0, R43, c[0x0][0x320] ;  /* 0x0000c8002b007a20 */ /* 0x002fe40000410000 */
[----:B------:R1:W5:Y:S04]  /*4850*/  LDSM.16.M88.4 R40, [R24+0x7800] ;  /* 0x007800001828783b */ /* 0x0003680000000200 */
[----:B------:R2:W1:Y:S02]  /*4860*/  MUFU.TANH R60, R0 ;  /* 0x00000000003c7308 */ /* 0x0004640000002400 */
[----:B--2---:R-:W-:-:S06]  /*4870*/  FMUL.FTZ R0, R28, c[0x0][0x320] ;  /* 0x0000c8001c007a20 */ /* 0x004fcc0000410000 */
[----:B------:R2:W2:Y:S01]  /*4880*/  MUFU.TANH R57, R0 ;  /* 0x0000000000397308 */ /* 0x0004a20000002400 */
[----:B-1----:R-:W-:Y:S01]  /*4890*/  HMMA.16816.F32 R24, R8, R62, R44 ;  /* 0x0000003e0818723c */ /* 0x002fe2000000182c */
[----:B--2---:R-:W-:-:S07]  /*48a0*/  FMUL.FTZ R0, R29, c[0x0][0x320] ;  /* 0x0000c8001d007a20 */ /* 0x004fce0000410000 */
[----:B-----5:R-:W-:Y:S01]  /*48b0*/  HMMA.16816.F32 R16, R8, R40, R20 ;  /* 0x000000280810723c */ /* 0x020fe20000001814 */
[----:B------:R1:W2:Y:S11]  /*48c0*/  MUFU.TANH R56, R0 ;  /* 0x0000000000387308 */ /* 0x0002b60000002400 */
[----:B------:R-:W-:Y:S04]  /*48d0*/  @!UPT UIADD3 URZ, URZ, URZ, URZ ;  /* 0x0000003f3f3ff290 */ /* 0x000fe8000fffe03f */
[----:B------:R-:W-:Y:S08]  /*48e0*/  HMMA.16816.F32 R20, R4, R50, R24 ;  /* 0x000000320414723c */ /* 0x000ff00000001818 */
        /* <DEDUP_REMOVED lines=8> */
[----:B-----5:R-:W-:-:S04]  /*4970*/  FMUL.FTZ R0, R32, c[0x0][0x320] ;  /* 0x0000c80020007a20 */ /* 0x020fc80000410000 */
[----:B------:R5:W1:Y:S02]  /*4980*/  MUFU.TANH R47, R0 ;  /* 0x00000000002f7308 */ /* 0x000a640000002400 */
[----:B-----5:R-:W-:Y:S01]  /*4990*/  FMUL.FTZ R0, R33, c[0x0][0x320] ;  /* 0x0000c80021007a20 */ /* 0x020fe20000410000 */
[C---:B-1----:R-:W-:Y:S05]  /*49a0*/  HMMA.16816.F32 R12, R4.reuse, R36, R16 ;  /* 0x00000024040c723c */ /* 0x042fea0000001810 */
[----:B------:R1:W1:Y:S03]  /*49b0*/  MUFU.TANH R48, R0 ;  /* 0x0000000000307308 */ /* 0x0002660000002400 */
[----:B------:R-:W-:Y:S01]  /*49c0*/  HMMA.16816.F32 R4, R4, R38, R8 ;  /* 0x000000260404723c */ /* 0x000fe20000001808 */
[----:B-1----:R-:W-:-:S04]  /*49d0*/  FMUL.FTZ R0, R34, c[0x0][0x320] ;  /* 0x0000c80022007a20 */ /* 0x002fc80000410000 */
        /* <DEDUP_REMOVED lines=49> */
[----:B------:R-:W-:Y:S01]  /*4cf0*/  IMAD.MOV R0, RZ, RZ, -R0 ;  /* 0x000000ffff007224 */ /* 0x000fe200078e0a00 */
[----:B------:R-:W-:-:S03]  /*4d00*/  ISETP.GE.AND P4, PT, R239, c[0x0][0x1d4], PT ;  /* 0x00007500ef007a0c */ /* 0x000fc60003f86270 */
[----:B------:R-:W-:Y:S01]  /*4d10*/  IMAD R231, R0, c[0x0][0x2b8], R2 ;  /* 0x0000ae0000e77a24 */ /* 0x000fe200078e0202 */
[----:B------:R-:W-:-:S03]  /*4d20*/  SEL R14, RZ, 0x10, P4 ;  /* 0x00000010ff0e7807 */ /* 0x000fc60002000000 */
        /* <DEDUP_REMOVED lines=15> */
.L_x_1664:
[----:B------:R-:W-:Y:S05]  /*4e20*/  BRA.DIV ~URZ, `(.L_x_1584) ;  /* 0x0000bb427f007947 */ /* 0x000fea000b800000 */
[----:B------:R-:W3:Y:S01]  /*4e30*/  SHFL.IDX PT, R0, R15, RZ, 0x181f ;  /* 0x00181fff0f007589 */ /* 0x000ee200000e0000 */
[----:B------:R-:W-:Y:S02]  /*4e40*/  ISETP.GE.AND P3, PT, R232, c[0x0][0x1d4], PT ;  /* 0x00007500e8007a0c */ /* 0x000fe40003f66270 */
[----:B------:R-:W-:Y:S02]  /*4e50*/  ISETP.GE.AND P4, PT, R238, c[0x0][0x1d4], PT ;  /* 0x00007500ee007a0c */ /* 0x000fe40003f86270 */
[----:B------:R-:W-:Y:S02]  /*4e60*/  SEL R12, RZ, 0x10, P5 ;  /* 0x00000010ff0c7807 */ /* 0x000fe40002800000 */
[----:B------:R-:W-:Y:S02]  /*4e70*/  SEL R13, RZ, 0x10, P4 ;  /* 0x00000010ff0d7807 */ /* 0x000fe40002000000 */
[----:B---3--:R-:W-:-:S02]  /*4e80*/  IADD3 R2, P2, R0, R108, RZ ;  /* 0x0000006c00027210 */ /* 0x008fc40007f5e0ff */
[C---:B------:R-:W-:Y:S02]  /*4e90*/  IADD3 R6, P0, R0.reuse, R107, RZ ;  /* 0x0000006b00067210 */ /* 0x040fe40007f1e0ff */
[----:B------:R-:W-:Y:S01]  /*4ea0*/  IADD3 R10, P1, R0, R110, RZ ;  /* 0x0000006e000a7210 */ /* 0x000fe20007f3e0ff */
[C---:B--2---:R-:W-:Y:S01]  /*4eb0*/  IMAD.X R3, R4.reuse, 0x1, R102, P2 ;  /* 0x0000000104037824 */ /* 0x044fe200010e0666 */
[----:B------:R-:W-:Y:S01]  /*4ec0*/  ISETP.GE.AND P2, PT, R239, c[0x0][0x1d4], PT ;  /* 0x00007500ef007a0c */ /* 0x000fe20003f46270 */
[----:B------:R-:W-:Y:S01]  /*4ed0*/  IMAD.X R7, R4, 0x1, R100, P0 ;  /* 0x0000000104077824 */ /* 0x000fe200000e0664 */
[----:B------:R-:W-:Y:S01]  /*4ee0*/  IADD3 R8, P0, R0, R109, RZ ;  /* 0x0000006d00087210 */ /* 0x000fe20007f1e0ff */
[C---:B------:R-:W-:Y:S01]  /*4ef0*/  IMAD.X R11, R4.reuse, 0x1, R103, P1 ;  /* 0x00000001040b7824 */ /* 0x040fe200008e0667 */
[----:B------:R2:W3:Y:S03]  /*4f00*/  SHFL.IDX PT, R0, R15, 0x1, 0x181f ;  /* 0x00381f000f007f89 */ /* 0x0004e600000e0000 */
[----:B------:R-:W-:Y:S01]  /*4f10*/  IMAD.X R9, R4, 0x1, R101, P0 ;  /* 0x0000000104097824 */ /* 0x000fe200000e0665 */
[----:B------:R-:W-:Y:S01]  /*4f20*/  @!PT LDS RZ, [RZ] ;  /* 0x00000000fffff984 */ /* 0x000fe20000000800 */
[----:B------:R4:W-:Y:S04]  /*4f30*/  LDGSTS.E.BYPASS.LTC128B.128 [R229+0x8100], [R6.64], !P3 ;  /* 0x0810000006e57fae */ /* 0x0009e8000d901d46 */
[----:B------:R2:W-:Y:S04]  /*4f40*/  LDGSTS.E.BYPASS.LTC128B.128 [R229+0xa100], [R2.64], !P4 ;  /* 0x0a10000002e57fae */ /* 0x0005e8000e101d46 */
[----:B------:R2:W-:Y:S04]  /*4f50*/  LDGSTS.E.BYPASS.LTC128B.128 [R229+0xc100], [R10.64], !P5 ;  /* 0x0c1000000ae57fae */ /* 0x0005e8000e901d46 */
[----:B------:R2:W1:Y:S04]  /*4f60*/  SHFL.IDX PT, R4, R5, 0x1, 0x181f ;  /* 0x00381f0005047f89 */ /* 0x00046800000e0000 */
[----:B------:R2:W-:Y:S01]  /*4f70*/  LDGSTS.E.BYPASS.LTC128B.128 [R229+0xe100], [R8.64], !P2 ;  /* 0x0e10000008e57fae */ /* 0x0005e2000d101d46 */
[----:B----4-:R-:W-:-:S04]  /*4f80*/  SEL R7, RZ, 0x10, P3 ;  /* 0x00000010ff077807 */ /* 0x010fc80001800000 */
.L_x_1665:
[----:B--23--:R-:W-:Y:S02]  /*4f90*/  IADD3 R2, -R7, 0x10, RZ ;  /* 0x0000001007027810 */ /* 0x00cfe40007ffe1ff */
[----:B------:R-:W-:-:S02]  /*4fa0*/  IADD3 R3, -R13, 0x10, RZ ;  /* 0x000000100d037810 */ /* 0x000fc40007ffe1ff */
[----:B------:R-:W-:Y:S02]  /*4fb0*/  LOP3.LUT R2, R2, 0xf, RZ, 0xc0, !PT ;  /* 0x0000000f02027812 */ /* 0x000fe400078ec0ff */
[----:B-1----:R-:W-:Y:S02]  /*4fc0*/  IADD3 R5, -R12, 0x10, RZ ;  /* 0x000000100c057810 */ /* 0x002fe40007ffe1ff */
[----:B------:R-:W-:Y:S02]  /*4fd0*/  LOP3.LUT R3, R3, 0xf, RZ, 0xc0, !PT ;  /* 0x0000000f03037812 */ /* 0x000fe400078ec0ff */
[----:B------:R-:W-:Y:S02]  /*4fe0*/  IADD3 R6, -R14, 0x10, RZ ;  /* 0x000000100e067810 */ /* 0x000fe40007ffe1ff */
[----:B------:R-:W-:Y:S02]  /*4ff0*/  IADD3 R10, P1, P0, R2, R0, R107 ;  /* 0x00000000020a7210 */ /* 0x000fe4000783e06b */
[----:B------:R-:W-:-:S02]  /*5000*/  LOP3.LUT R2, R5, 0xf, RZ, 0xc0, !PT ;  /* 0x0000000f05027812 */ /* 0x000fc400078ec0ff */
[----:B------:R-:W-:Y:S02]  /*5010*/  IADD3 R8, P3, P2, R3, R0, R108 ;  /* 0x0000000003087210 */ /* 0x000fe40007a7e06c */
[----:B------:R-:W-:Y:S02]  /*5020*/  LOP3.LUT R3, R6, 0xf, RZ, 0xc0, !PT ;  /* 0x0000000f06037812 */ /* 0x000fe400078ec0ff */
[----:B------:R-:W-:Y:S02]  /*5030*/  IADD3.X R11, RZ, R4, R100, P1, P0 ;  /* 0x00000004ff0b7210 */ /* 0x000fe40000fe0464 */
[----:B------:R-:W-:Y:S02]  /*5040*/  IADD3 R6, P1, P0, R2, R0, R110 ;  /* 0x0000000002067210 */ /* 0x000fe4000783e06e */
[----:B------:R-:W-:Y:S02]  /*5050*/  ISETP.NE.U32.AND P5, PT, R7, RZ, PT ;  /* 0x000000ff0700720c */ /* 0x000fe40003fa5070 */
[----:B------:R-:W-:-:S02]  /*5060*/  IADD3.X R9, RZ, R4, R102, P3, P2 ;  /* 0x00000004ff097210 */ /* 0x000fc40001fe4466 */
[----:B------:R-:W-:Y:S02]  /*5070*/  IADD3.X R7, RZ, R4, R103, P1, P0 ;  /* 0x00000004ff077210 */ /* 0x000fe40000fe0467 */
[----:B------:R-:W-:Y:S02]  /*5080*/  ISETP.NE.U32.AND P2, PT, R13, RZ, PT ;  /* 0x000000ff0d00720c */ /* 0x000fe40003f45070 */
[----:B------:R-:W-:Y:S02]  /*5090*/  ISETP.NE.U32.AND P1, PT, R12, RZ, PT ;  /* 0x000000ff0c00720c */ /* 0x000fe40003f25070 */
[----:B------:R-:W-:Y:S02]  /*50a0*/  ISETP.NE.U32.AND P0, PT, R14, RZ, PT ;  /* 0x000000ff0e00720c */ /* 0x000fe40003f05070 */
[----:B------:R-:W-:Y:S01]  /*50b0*/  IADD3 R2, P4, P3, R3, R0, R109 ;  /* 0x0000000003027210 */ /* 0x000fe20007b9e06d */
[----:B------:R-:W-:Y:S01]  /*50c0*/  @!PT LDS RZ, [RZ] ;  /* 0x00000000fffff984 */ /* 0x000fe20000000800 */
[----:B------:R-:W-:Y:S01]  /*50d0*/  @!PT LDS RZ, [RZ] ;  /* 0x00000000fffff984 */ /* 0x000fe20000000800 */
[----:B------:R-:W-:Y:S01]  /*50e0*/  @!PT LDS RZ, [RZ] ;  /* 0x00000000fffff984 */ /* 0x000fe20000000800 */
[----:B------:R1:W-:Y:S03]  /*50f0*/  LDGSTS.E.BYPASS.LTC128B.128.ZFILL [R229+0x9100], [R10.64], P5 ;  /* 0x091000000ae57fae */ /* 0x0003e6000a941d46 */
[----:B------:R-:W-:-:S03]  /*5100*/  IADD3.X R3, RZ, R4, R101, P4, P3 ;  /* 0x00000004ff037210 */ /* 0x000fc600027e6465 */
[----:B------:R1:W-:Y:S04]  /*5110*/  LDGSTS.E.BYPASS.LTC128B.128.ZFILL [R229+0xb100], [R8.64], P2 ;  /* 0x0b10000008e57fae */ /* 0x0003e80009141d46 */
[----:B------:R1:W-:Y:S04]  /*5120*/  LDGSTS.E.BYPASS.LTC128B.128.ZFILL [R229+0xd100], [R6.64], P1 ;  /* 0x0d10000006e57fae */ /* 0x0003e80008941d46 */
[----:B------:R1:W-:Y:S02]  /*5130*/  LDGSTS.E.BYPASS.LTC128B.128.ZFILL [R229+0xf100], [R2.64], P0 ;  /* 0x0f10000002e57fae */ /* 0x0003e40008141d46 */
.L_x_1582:
[----:B--234-:R-:W-:Y:S05]  /*5140*/  BSYNC B0 ;  /* 0x0000000000007941 */ /* 0x01cfea0003800000 */
.L_x_1581:
        /* <DEDUP_REMOVED lines=12> */
[----:B------:R-:W-:Y:S02]  /*5210*/  FMNMX.FTZ R2, R6, R7, !PT ;  /* 0x0000000706027209 */ /* 0x000fe40007810000 */
[----:B------:R-:W-:Y:S02]  /*5220*/  FSEL R16, R64, -INF , P3 ;  /* 0xff80000040107808 */ /* 0x000fe40001800000 */
[----:B------:R-:W-:-:S02]  /*5230*/  FMNMX.FTZ R3, R14, R15, !PT ;  /* 0x0000000f0e037209 */ /* 0x000fc40007810000 */
[----:B------:R-:W-:Y:S02]  /*5240*/  ISETP.GT.AND P3, PT, R0, 0x10, PT ;  /* 0x000000100000780c */ /* 0x000fe40003f64270 */
[----:B------:R-:W-:Y:S02]  /*5250*/  FSEL R9, R65, -INF , P5 ;  /* 0xff80000041097808 */ /* 0x000fe40002800000 */
[----:B------:R-:W-:Y:S02]  /*5260*/  FMNMX.FTZ R2, R8, R2, !PT ;  /* 0x0000000208027209 */ /* 0x000fe40007810000 */
[----:B------:R-:W-:Y:S02]  /*5270*/  FSEL R17, R60, -INF , P5 ;  /* 0xff8000003c117808 */ /* 0x000fe40002800000 */
[----:B------:R-:W-:Y:S02]  /*5280*/  FMNMX.FTZ R3, R16, R3, !PT ;  /* 0x0000000310037209 */ /* 0x000fe40007810000 */
[----:B------:R-:W-:-:S02]  /*5290*/  ISETP.GT.AND P4, PT, R0, 0x11, PT ;  /* 0x000000110000780c */ /* 0x000fc40003f84270 */
[----:B------:R-:W-:Y:S02]  /*52a0*/  FSEL R10, R57, -INF , P3 ;  /* 0xff800000390a7808 */ /* 0x000fe40001800000 */
[----:B------:R-:W-:Y:S02]  /*52b0*/  FMNMX.FTZ R2, R9, R2, !PT ;  /* 0x0000000209027209 */ /* 0x000fe40007810000 */
[----:B------:R-:W-:Y:S02]  /*52c0*/  FSEL R18, R53, -INF , P3 ;  /* 0xff80000035127808 */ /* 0x000fe40001800000 */
[----:B------:R-:W-:Y:S02]  /*52d0*/  FMNMX.FTZ R3, R17, R3, !PT ;  /* 0x0000000311037209 */ /* 0x000fe40007810000 */
[----:B------:R-:W-:Y:S02]  /*52e0*/  ISETP.GT.AND P2, PT, R0, 0x18, PT ;  /* 0x000000180000780c */ /* 0x000fe40003f44270 */
[----:B------:R-:W-:-:S02]  /*52f0*/  FSEL R12, R56, -INF , P4 ;  /* 0xff800000380c7808 */ /* 0x000fc40002000000 */
[----:B------:R-:W-:Y:S02]  /*5300*/  FMNMX.FTZ R2, R10, R2, !PT ;  /* 0x000000020a027209 */ /* 0x000fe40007810000 */
[----:B------:R-:W-:Y:S02]  /*5310*/  FSEL R20, R52, -INF , P4 ;  /* 0xff80000034147808 */ /* 0x000fe40002000000 */
[----:B------:R-:W-:Y:S02]  /*5320*/  FMNMX.FTZ R3, R18, R3, !PT ;  /* 0x0000000312037209 */ /* 0x000fe40007810000 */
[----:B------:R-:W-:Y:S02]  /*5330*/  ISETP.GT.AND P1, PT, R0, 0x19, PT ;  /* 0x000000190000780c */ /* 0x000fe40003f24270 */
[----:B------:R-:W-:Y:S02]  /*5340*/  FSEL R13, R47, -INF , P2 ;  /* 0xff8000002f0d7808 */ /* 0x000fe40001000000 */
[----:B------:R-:W-:-:S02]  /*5350*/  FMNMX.FTZ R2, R12, R2, !PT ;  /* 0x000000020c027209 */ /* 0x000fc40007810000 */
[----:B------:R-:W-:Y:S02]  /*5360*/  FSEL R21, R46, -INF , P2 ;  /* 0xff8000002e157808 */ /* 0x000fe40001000000 */
[----:B------:R-:W-:Y:S02]  /*5370*/  FMNMX.FTZ R3, R20, R3, !PT ;  /* 0x0000000314037209 */ /* 0x000fe40007810000 */
[----:B------:R-:W-:Y:S02]  /*5380*/  ISETP.GT.AND P0, PT, R0, 0x20, PT ;  /* 0x000000200000780c */ /* 0x000fe40003f04270 */
[----:B------:R-:W-:Y:S02]  /*5390*/  FSEL R11, R48, -INF , P1 ;  /* 0xff800000300b7808 */ /* 0x000fe40000800000 */
[----:B------:R-:W-:Y:S02]  /*53a0*/  FMNMX.FTZ R2, R13, R2, !PT ;  /* 0x000000020d027209 */ /* 0x000fe40007810000 */
[----:B------:R-:W-:-:S02]  /*53b0*/  FSEL R22, R45, -INF , P1 ;  /* 0xff8000002d167808 */ /* 0x000fc40000800000 */
[----:B------:R-:W-:Y:S02]  /*53c0*/  FMNMX.FTZ R3, R21, R3, !PT ;  /* 0x0000000315037209 */ /* 0x000fe40007810000 */
[----:B------:R-:W-:Y:S02]  /*53d0*/  FSEL R89, R41, -INF , P0 ;  /* 0xff80000029597808 */ /* 0x000fe40000000000 */
[----:B------:R-:W-:Y:S02]  /*53e0*/  ISETP.GT.AND P1, PT, R0, 0x21, PT ;  /* 0x000000210000780c */ /* 0x000fe40003f24270 */
[----:B------:R-:W-:Y:S02]  /*53f0*/  FMNMX.FTZ R2, R11, R2, !PT ;  /* 0x000000020b027209 */ /* 0x000fe40007810000 */
[----:B------:R-:W-:Y:S02]  /*5400*/  FSEL R97, R40, -INF , P0 ;  /* 0xff80000028617808 */ /* 0x000fe40000000000 */
[----:B------:R-:W-:-:S02]  /*5410*/  FMNMX.FTZ R3, R22, R3, !PT ;  /* 0x0000000316037209 */ /* 0x000fc40007810000 */
[----:B------:R-:W-:Y:S02]  /*5420*/  FSEL R88, R44, -INF , P1 ;  /* 0xff8000002c587808 */ /* 0x000fe40000800000 */
[----:B------:R-:W-:Y:S02]  /*5430*/  FMNMX.FTZ R2, R89, R2, !PT ;  /* 0x0000000259027209 */ /* 0x000fe40007810000 */
[C---:B------:R-:W-:Y:S02]  /*5440*/  ISETP.GT.AND P5, PT, R0.reuse, 0x28, PT ;  /* 0x000000280000780c */ /* 0x040fe40003fa4270 */
[----:B------:R-:W-:Y:S02]  /*5450*/  FSEL R96, R35, -INF , P1 ;  /* 0xff80000023607808 */ /* 0x000fe40000800000 */
[----:B------:R-:W-:Y:S02]  /*5460*/  FMNMX.FTZ R3, R97, R3, !PT ;  /* 0x0000000361037209 */ /* 0x000fe40007810000 */
[----:B------:R-:W-:-:S02]  /*5470*/  ISETP.GT.AND P4, PT, R0, 0x29, PT ;  /* 0x000000290000780c */ /* 0x000fc40003f84270 */
[C---:B------:R-:W-:Y:S02]  /*5480*/  ISETP.GT.AND P3, PT, R0.reuse, 0x30, PT ;  /* 0x000000300000780c */ /* 0x040fe40003f64270 */
[C---:B------:R-:W-:Y:S02]  /*5490*/  ISETP.GT.AND P2, PT, R0.reuse, 0x31, PT ;  /* 0x000000310000780c */ /* 0x040fe40003f44270 */
[C---:B------:R-:W-:Y:S02]  /*54a0*/  ISETP.GT.AND P1, PT, R0.reuse, 0x38, PT ;  /* 0x000000380000780c */ /* 0x040fe40003f24270 */
[----:B------:R-:W-:Y:S02]  /*54b0*/  ISETP.GT.AND P0, PT, R0, 0x39, PT ;  /* 0x000000390000780c */ /* 0x000fe40003f04270 */
[----:B------:R-:W-:Y:S02]  /*54c0*/  FMNMX.FTZ R0, R88, R2, !PT ;  /* 0x0000000258007209 */ /* 0x000fe40007810000 */
[----:B------:R-:W-:-:S02]  /*54d0*/  FSEL R95, R30, -INF , P5 ;  /* 0xff8000001e5f7808 */ /* 0x000fc40002800000 */
[----:B------:R-:W-:Y:S02]  /*54e0*/  FSEL R87, R33, -INF , P5 ;  /* 0xff80000021577808 */ /* 0x000fe40002800000 */
        /* <DEDUP_REMOVED lines=21> */
[----:B------:R-:W-:Y:S02]  /*5640*/  FMNMX.FTZ R4, R31, R0, !PT ;  /* 0x000000001f047209 */ /* 0x000fe40007810000 */
[----:B------:R-:W-:Y:S01]  /*5650*/  FMNMX.FTZ R5, R90, R2, !PT ;  /* 0x000000025a057209 */ /* 0x000fe20007810000 */
[----:B------:R-:W-:Y:S05]  /*5660*/  BRA.DIV ~URZ, `(.L_x_1585) ;  /* 0x0000b5727f007947 */ /* 0x000fea000b800000 */
[----:B------:R-:W1:Y:S04]  /*5670*/  SHFL.BFLY PT, R0, R4, 0x2, 0x1f ;  /* 0x0c401f0004007f89 */ /* 0x000e6800000e0000 */
[----:B------:R-:W2:Y:S01]  /*5680*/  SHFL.BFLY PT, R3, R5, 0x2, 0x1f ;  /* 0x0c401f0005037f89 */ /* 0x000ea200000e0000 */
[----:B-1----:R-:W-:-:S02]  /*5690*/  FMNMX.FTZ R0, R4, R0, !PT ;  /* 0x0000000004007209 */ /* 0x002fc40007810000 */
[----:B--2---:R-:W-:-:S03]  /*56a0*/  FMNMX.FTZ R5, R5, R3, !PT ;  /* 0x0000000305057209 */ /* 0x004fc60007810000 */
[----:B------:R-:W1:Y:S04]  /*56b0*/  SHFL.BFLY PT, R2, R0, 0x1, 0x1f ;  /* 0x0c201f0000027f89 */ /* 0x000e6800000e0000 */
[----:B------:R2:W3:Y:S01]  /*56c0*/  SHFL.BFLY PT, R3, R5, 0x1, 0x1f ;  /* 0x0c201f0005037f89 */ /* 0x0004e200000e0000 */
[----:B-1----:R-:W-:-:S05]  /*56d0*/  FMNMX.FTZ R132, R0, R2, !PT ;  /* 0x0000000200847209 */ /* 0x002fca0007810000 */
.L_x_1666:
[C---:B------:R-:W-:Y:S01]  /*56e0*/  FMUL.FTZ R2, R132.reuse, c[0x0][0x2d0] ;  /* 0x0000b40084027a20 */ /* 0x040fe20000410000 */
[----:B------:R-:W-:Y:S01]  /*56f0*/  FSETP.NEU.FTZ.AND P0, PT, R132, -INF , PT ;  /* 0xff8000008400780b */ /* 0x000fe20003f1d000 */
[----:B------:R-:W-:Y:S01]  /*5700*/  WARPSYNC 0xffffffff ;  /* 0xffffffff00007948 */ /* 0x000fe20003800000 */
[----:B---3--:R-:W-:Y:S01]  /*5710*/  FMNMX.FTZ R28, R3, R5, !PT ;  /* 0x00000005031c7209 */ /* 0x008fe20007810000 */
[----:B------:R-:W-:Y:S01]  /*5720*/  LDSM.16.MT88.4 R36, [R217+0x800] ;  /* 0x00080000d924783b */ /* 0x000fe20000004200 */
[----:B------:R-:W-:-:S02]  /*5730*/  FSEL R2, R2, RZ, P0 ;  /* 0x000000ff02027208 */ /* 0x000fc40000000000 */
[----:B------:R-:W-:Y:S01]  /*5740*/  FSETP.NEU.FTZ.AND P0, PT, R28, -INF , PT ;  /* 0xff8000001c00780b */ /* 0x000fe20003f1d000 */
[----:B------:R-:W-:Y:S02]  /*5750*/  LDSM.16.MT88.4 R44, [R220] ;  /* 0x00000000dc2c783b */ /* 0x000fe40000004200 */
[--C-:B------:R-:W-:Y:S02]  /*5760*/  FFMA.FTZ R0, R6, c[0x0][0x2d0], -R2.reuse ;  /* 0x0000b40006007a23 */ /* 0x100fe40000010802 */
[--C-:B------:R-:W-:Y:S01]  /*5770*/  FFMA.FTZ R3, R13, c[0x0][0x2d0], -R2.reuse ;  /* 0x0000b4000d037a23 */ /* 0x100fe20000010802 */
[----:B------:R-:W-:Y:S01]  /*5780*/  LDSM.16.MT88.4 R40, [R218+0x800] ;  /* 0x00080000da28783b */ /* 0x000fe20000004200 */
[----:B------:R1:W-:Y:S01]  /*5790*/  MUFU.EX2 R112, R0 ;  /* 0x0000000000707308 */ /* 0x0003e20000000800 */
[--C-:B------:R-:W-:Y:S02]  /*57a0*/  FFMA.FTZ R30, R30, c[0x0][0x2d0], -R2.reuse ;  /* 0x0000b4001e1e7a23 */ /* 0x100fe40000010802 */
[----:B------:R-:W-:Y:S04]  /*57b0*/  LDSM.16.MT88.4 R24, [R219] ;  /* 0x00000000db18783b */ /* 0x000fe80000004200 */
[----:B------:R-:W-:Y:S01]  /*57c0*/  LDSM.16.MT88.4 R68, [R218+0x2000] ;  /* 0x00200000da44783b */ /* 0x000fe20000004200 */
[----:B------:R3:W-:Y:S03]  /*57d0*/  MUFU.EX2 R131, R3 ;  /* 0x0000000300837308 */ /* 0x0007e60000000800 */
[----:B------:R-:W-:Y:S04]  /*57e0*/  LDSM.16.MT88.4 R60, [R220+0x800] ;  /* 0x00080000dc3c783b */ /* 0x000fe80000004200 */
[----:B------:R-:W-:Y:S01]  /*57f0*/  LDSM.16.MT88.4 R64, [R219+0x800] ;  /* 0x00080000db40783b */ /* 0x000fe20000004200 */
[----:B-1----:R-:W-:-:S03]  /*5800*/  FFMA.FTZ R0, R7, c[0x0][0x2d0], -R2 ;  /* 0x0000b40007007a23 */ /* 0x002fc60000010802 */
[----:B------:R-:W-:Y:S01]  /*5810*/  LDSM.16.MT88.4 R72, [R220+0x2000] ;  /* 0x00200000dc48783b */ /* 0x000fe20000004200 */
[----:B------:R1:W4:Y:S03]  /*5820*/  MUFU.EX2 R99, R0 ;  /* 0x0000000000637308 */ /* 0x0003260000000800 */
[----:B------:R-:W-:Y:S01]  /*5830*/  LDSM.16.MT88.4 R48, [R217+0x2800] ;  /* 0x00280000d930783b */ /* 0x000fe20000004200 */
[----:B---3--:R-:W-:-:S03]  /*5840*/  FFMA.FTZ R3, R11, c[0x0][0x2d0], -R2 ;  /* 0x0000b4000b037a23 */ /* 0x008fc60000010802 */
[----:B------:R-:W-:Y:S01]  /*5850*/  LDSM.16.MT88.4 R56, [R219+0x2000] ;  /* 0x00200000db38783b */ /* 0x000fe20000004200 */
[----:B------:R-:W-:Y:S03]  /*5860*/  MUFU.EX2 R204, R3 ;  /* 0x0000000300cc7308 */ /* 0x000fe60000000800 */
[----:B------:R-:W-:Y:S04]  /*5870*/  LDSM.16.MT88.4 R76, [R220+0x2800] ;  /* 0x00280000dc4c783b */ /* 0x000fe80000004200 */
[----:B------:R-:W-:Y:S01]  /*5880*/  LDSM.16.MT88.4 R80, [R217+0x4000] ;  /* 0x00400000d950783b */ /* 0x000fe20000004200 */
[----:B-1----:R-:W-:-:S04]  /*5890*/  FFMA.FTZ R0, R8, c[0x0][0x2d0], -R2 ;  /* 0x0000b40008007a23 */ /* 0x002fc80000010802 */
[----:B------:R1:W-:Y:S02]  /*58a0*/  MUFU.EX2 R117, R0 ;  /* 0x0000000000757308 */ /* 0x0003e40000000800 */
[----:B-1----:R-:W-:-:S06]  /*58b0*/  FFMA.FTZ R0, R9, c[0x0][0x2d0], -R2 ;  /* 0x0000b40009007a23 */ /* 0x002fcc0000010802 */
[----:B------:R1:W3:Y:S02]  /*58c0*/  MUFU.EX2 R119, R0 ;  /* 0x0000000000777308 */ /* 0x0002e40000000800 */
[--C-:B-1----:R-:W-:Y:S02]  /*58d0*/  FFMA.FTZ R0, R10, c[0x0][0x2d0], -R2.reuse ;  /* 0x0000b4000a007a23 */ /* 0x102fe40000010802 */
[----:B------:R-:W1:Y:S04]  /*58e0*/  LDSM.16.MT88.4 R8, [R217] ;  /* 0x00000000d908783b */ /* 0x000e680000004200 */
[----:B------:R5:W-:Y:S02]  /*58f0*/  MUFU.EX2 R129, R0 ;  /* 0x0000000000817308 */ /* 0x000be40000000800 */
[----:B-----5:R-:W-:Y:S01]  /*5900*/  FFMA.FTZ R0, R12, c[0x0][0x2d0], -R2 ;  /* 0x0000b4000c007a23 */ /* 0x020fe20000010802 */
[----:B----4-:R-:W-:-:S05]  /*5910*/  F2FP.PACK_AB R12, R99, R112 ;  /* 0x00000070630c723e */ /* 0x010fca00000000ff */
[----:B------:R4:W-:Y:S02]  /*5920*/  MUFU.EX2 R130, R0 ;  /* 0x0000000000827308 */ /* 0x0009e40000000800 */
[----:B----4-:R-:W-:-:S05]  /*5930*/  FMUL.FTZ R0, R28, c[0x0][0x2d0] ;  /* 0x0000b4001c007a20 */ /* 0x010fca0000410000 */
[----:B------:R-:W-:-:S05]  /*5940*/  FSEL R0, R0, RZ, P0 ;  /* 0x000000ff00007208 */ /* 0x000fca0000000000 */
[----:B------:R-:W-:Y:S01]  /*5950*/  FFMA.FTZ R3, R14, c[0x0][0x2d0], -R0 ;  /* 0x0000b4000e037a23 */ /* 0x000fe20000010800 */
[----:B---3--:R-:W-:-:S03]  /*5960*/  F2FP.PACK_AB R14, R119, R117 ;  /* 0x00000075770e723e */ /* 0x008fc600000000ff */
[----:B------:R3:W-:Y:S02]  /*5970*/  MUFU.EX2 R98, R3 ;  /* 0x0000000300627308 */ /* 0x0007e40000000800 */
[----:B---3--:R-:W-:-:S06]  /*5980*/  FFMA.FTZ R3, R15, c[0x0][0x2d0], -R0 ;  /* 0x0000b4000f037a23 */ /* 0x008fcc0000010800 */
[----:B------:R3:W4:Y:S02]  /*5990*/  MUFU.EX2 R29, R3 ;  /* 0x00000003001d7308 */ /* 0x0007240000000800 */
[----:B---3--:R-:W-:Y:S01]  /*59a0*/  FFMA.FTZ R3, R16, c[0x0][0x2d0], -R0 ;  /* 0x0000b40010037a23 */ /* 0x008fe20000010800 */
[----:B----4-:R-:W-:-:S05]  /*59b0*/  F2FP.PACK_AB R13, R29, R98 ;  /* 0x000000621d0d723e */ /* 0x010fca00000000ff */
[----:B------:R3:W-:Y:S02]  /*59c0*/  MUFU.EX2 R116, R3 ;  /* 0x0000000300747308 */ /* 0x0007e40000000800 */
[----:B---3--:R-:W-:-:S06]  /*59d0*/  FFMA.FTZ R3, R17, c[0x0][0x2d0], -R0 ;  /* 0x0000b40011037a23 */ /* 0x008fcc0000010800 */
[----:B------:R3:W4:Y:S02]  /*59e0*/  MUFU.EX2 R118, R3 ;  /* 0x0000000300767308 */ /* 0x0007240000000800 */
[--C-:B---3--:R-:W-:Y:S01]  /*59f0*/  FFMA.FTZ R3, R18, c[0x0][0x2d0], -R0.reuse ;  /* 0x0000b40012037a23 */ /* 0x108fe20000010800 */
[----:B----4-:R-:W-:Y:S01]  /*5a00*/  F2FP.PACK_AB R15, R118, R116 ;  /* 0x00000074760f723e */ /* 0x010fe200000000ff */
[----:B------:R-:W3:Y:S04]  /*5a10*/  LDSM.16.MT88.4 R16, [R218] ;  /* 0x00000000da10783b */ /* 0x000ee80000004200 */
[----:B------:R4:W-:Y:S02]  /*5a20*/  MUFU.EX2 R128, R3 ;  /* 0x0000000300807308 */ /* 0x0009e40000000800 */
[C---:B-12---:R-:W-:Y:S07]  /*5a30*/  HMMA.16816.F32 R4, R12.reuse, R8, RZ ;  /* 0x000000080c04723c */ /* 0x046fee00000018ff */
[----:B------:R-:W-:Y:S01]  /*5a40*/  F2FP.PACK_AB R8, R130, R129 ;  /* 0x000000818208723e */ /* 0x000fe200000000ff */
[----:B------:R-:W-:Y:S01]  /*5a50*/  HMMA.16816.F32 R52, R12, R46, RZ ;  /* 0x0000002e0c34723c */ /* 0x000fe200000018ff */
[----:B----4-:R-:W-:-:S04]  /*5a60*/  FFMA.FTZ R3, R20, c[0x0][0x2d0], -R0 ;  /* 0x0000b40014037a23 */ /* 0x010fc80000010800 */
[----:B------:R1:W2:Y:S02]  /*5a70*/  MUFU.EX2 R133, R3 ;  /* 0x0000000300857308 */ /* 0x0002a40000000800 */
[--C-:B-1----:R-:W-:Y:S01]  /*5a80*/  FFMA.FTZ R3, R21, c[0x0][0x2d0], -R0.reuse ;  /* 0x0000b40015037a23 */ /* 0x102fe20000010800 */
[----:B--2---:R-:W-:Y:S01]  /*5a90*/  F2FP.PACK_AB R9, R133, R128 ;  /* 0x000000808509723e */ /* 0x004fe200000000ff */
[C---:B---3--:R-:W-:Y:S04]  /*5aa0*/  HMMA.16816.F32 R32, R12.reuse, R16, RZ ;  /* 0x000000100c20723c */ /* 0x048fe800000018ff */
[----:B------:R1:W-:Y:S04]  /*5ab0*/  MUFU.EX2 R134, R3 ;  /* 0x0000000300867308 */ /* 0x0003e80000000800 */
[----:B------:R-:W-:Y:S01]  /*5ac0*/  HMMA.16816.F32 R16, R12, R18, RZ ;  /* 0x000000120c10723c */ /* 0x000fe200000018ff */
[----:B-1----:R-:W-:-:S07]  /*5ad0*/  FFMA.FTZ R3, R22, c[0x0][0x2d0], -R0 ;  /* 0x0000b40016037a23 */ /* 0x002fce0000010800 */
[----:B------:R-:W-:Y:S01]  /*5ae0*/  HMMA.16816.F32 R20, R12, R10, RZ ;  /* 0x0000000a0c14723c */ /* 0x000fe200000018ff */
[----:B------:R-:W1:Y:S06]  /*5af0*/  MUFU.EX2 R205, R3 ;  /* 0x0000000300cd7308 */ /* 0x000e6c0000000800 */
[----:B------:R-:W-:Y:S02]  /*5b00*/  F2FP.PACK_AB R10, R204, R131 ;  /* 0x00000083cc0a723e */ /* 0x000fe400000000ff */
[----:B-1----:R-:W-:Y:S01]  /*5b10*/  F2FP.PACK_AB R11, R205, R134 ;  /* 0x00000086cd0b723e */ /* 0x002fe200000000ff */
[----:B------:R-:W-:-:S04]  /*5b20*/  FADD.FTZ R3, R112, R99 ;  /* 0x0000006370037221 */ /* 0x000fc80000010000 */
[----:B------:R-:W-:-:S10]  /*5b30*/  FADD.FTZ R3, R117, R3 ;  /* 0x0000000375037221 */ /* 0x000fd40000010000 */
[----:B------:R-:W-:Y:S01]  /*5b40*/  HMMA.16816.F32 R200, R8, R38, R20 ;  /* 0x0000002608c8723c */ /* 0x000fe20000001814 */
[----:B------:R-:W1:Y:S01]  /*5b50*/  LDSM.16.MT88.4 R20, [R217+0x2000] ;  /* 0x00200000d914783b */ /* 0x000e620000004200 */
[----:B------:R-:W-:-:S04]  /*5b60*/  FADD.FTZ R3, R119, R3 ;  /* 0x0000000377037221 */ /* 0x000fc80000010000 */
[----:B------:R-:W-:Y:S02]  /*5b70*/  FADD.FTZ R3, R129, R3 ;  /* 0x0000000381037221 */ /* 0x000fe40000010000 */
[----:B------:R-:W-:Y:S02]  /*5b80*/  HMMA.16816.F32 R164, R8, R36, R4 ;  /* 0x0000002408a4723c */ /* 0x000fe40000001804 */
[----:B------:R-:W-:-:S06]  /*5b90*/  FADD.FTZ R3, R130, R3 ;  /* 0x0000000382037221 */ /* 0x000fcc0000010000 */
[----:B------:R-:W-:Y:S01]  /*5ba0*/  HMMA.16816.F32 R4, R12, R44, RZ ;  /* 0x0000002c0c04723c */ /* 0x000fe200000018ff */
[----:B------:R-:W2:Y:S07]  /*5bb0*/  LDSM.16.MT88.4 R44, [R218+0x2800] ;  /* 0x00280000da2c783b */ /* 0x000eae0000004200 */
[C---:B------:R-:W-:Y:S08]  /*5bc0*/  HMMA.16816.F32 R156, R8.reuse, R40, R32 ;  /* 0x00000028089c723c */ /* 0x040ff00000001820 */
[----:B------:R-:W-:Y:S08]  /*5bd0*/  HMMA.16816.F32 R148, R8, R42, R16 ;  /* 0x0000002a0894723c */ /* 0x000ff00000001810 */
[C---:B------:R-:W-:Y:S08]  /*5be0*/  HMMA.16816.F32 R40, R12.reuse, R24, RZ ;  /* 0x000000180c28723c */ /* 0x040ff000000018ff */
[C---:B------:R-:W-:Y:S08]  /*5bf0*/  HMMA.16816.F32 R36, R12.reuse, R26, RZ ;  /* 0x0000001a0c24723c */ /* 0x040ff000000018ff */
[C---:B-1----:R-:W-:Y:S08]  /*5c00*/  HMMA.16816.F32 R32, R12.reuse, R20, RZ ;  /* 0x000000140c20723c */ /* 0x042ff000000018ff */
[C---:B------:R-:W-:Y:S08]  /*5c10*/  HMMA.16816.F32 R24, R12.reuse, R22, RZ ;  /* 0x000000160c18723c */ /* 0x040ff000000018ff */
[C---:B------:R-:W-:Y:S08]  /*5c20*/  HMMA.16816.F32 R20, R12.reuse, R68, RZ ;  /* 0x000000440c14723c */ /* 0x040ff000000018ff */
[----:B------:R-:W-:Y:S08]  /*5c30*/  HMMA.16816.F32 R16, R12, R70, RZ ;  /* 0x000000460c10723c */ /* 0x000ff000000018ff */
[C---:B------:R-:W-:Y:S01]  /*5c40*/  HMMA.16816.F32 R140, R8.reuse, R62, R52 ;  /* 0x0000003e088c723c */ /* 0x040fe20000001834 */
[----:B------:R-:W1:Y:S07]  /*5c50*/  LDSM.16.MT88.4 R52, [R219+0x2800] ;  /* 0x00280000db34783b */ /* 0x000e6e0000004200 */
[C---:B------:R-:W-:Y:S01]  /*5c60*/  HMMA.16816.F32 R192, R8.reuse, R64, R40 ;  /* 0x0000004008c0723c */ /* 0x040fe20000001828 */
[----:B------:R-:W3:Y:S07]  /*5c70*/  LDSM.16.MT88.4 R40, [R218+0x4000] ;  /* 0x00400000da28783b */ /* 0x000eee0000004200 */
[----:B------:R-:W-:Y:S01]  /*5c80*/  HMMA.16816.F32 R196, R8, R60, R4 ;  /* 0x0000003c08c4723c */ /* 0x000fe20000001804 */
[----:B------:R-:W4:Y:S07]  /*5c90*/  LDSM.16.MT88.4 R60, [R217+0x4800] ;  /* 0x00480000d93c783b */ /* 0x000f2e0000004200 */
[----:B------:R-:W-:Y:S08]  /*5ca0*/  HMMA.16816.F32 R4, R12, R72, RZ ;  /* 0x000000480c04723c */ /* 0x000ff000000018ff */
[C---:B------:R-:W-:Y:S08]  /*5cb0*/  HMMA.16816.F32 R172, R8.reuse, R50, R24 ;  /* 0x0000003208ac723c */ /* 0x040ff00000001818 */
[C---:B--2---:R-:W-:Y:S08]  /*5cc0*/  HMMA.16816.F32 R184, R8.reuse, R44, R20 ;  /* 0x0000002c08b8723c */ /* 0x044ff00000001814 */
[----:B------:R-:W-:Y:S01]  /*5cd0*/  HMMA.16816.F32 R68, R8, R46, R16 ;  /* 0x0000002e0844723c */ /* 0x000fe20000001810 */
[----:B------:R-:W2:Y:S07]  /*5ce0*/  LDSM.16.MT88.4 R44, [R220+0x4000] ;  /* 0x00400000dc2c783b */ /* 0x000eae0000004200 */
[C---:B------:R-:W-:Y:S08]  /*5cf0*/  HMMA.16816.F32 R24, R12.reuse, R74, RZ ;  /* 0x0000004a0c18723c */ /* 0x040ff000000018ff */
[C---:B------:R-:W-:Y:S08]  /*5d00*/  HMMA.16816.F32 R20, R12.reuse, R56, RZ ;  /* 0x000000380c14723c */ /* 0x040ff000000018ff */
[----:B------:R-:W-:Y:S08]  /*5d10*/  HMMA.16816.F32 R16, R12, R58, RZ ;  /* 0x0000003a0c10723c */ /* 0x000ff000000018ff */
[C---:B------:R-:W-:Y:S01]  /*5d20*/  HMMA.16816.F32 R188, R8.reuse, R48, R32 ;  /* 0x0000003008bc723c */ /* 0x040fe20000001820 */
[----:B------:R-:W5:Y:S07]  /*5d30*/  LDSM.16.MT88.4 R32, [R218+0x4800] ;  /* 0x00480000da20783b */ /* 0x000f6e0000004200 */
[----:B------:R-:W-:Y:S08]  /*5d40*/  HMMA.16816.F32 R180, R8, R76, R4 ;  /* 0x0000004c08b4723c */ /* 0x000ff00000001804 */
[----:B------:R-:W-:Y:S08]  /*5d50*/  HMMA.16816.F32 R4, R12, R80, RZ ;  /* 0x000000500c04723c */ /* 0x000ff000000018ff */
[C---:B------:R-:W-:Y:S08]  /*5d60*/  HMMA.16816.F32 R72, R8.reuse, R78, R24 ;  /* 0x0000004e0848723c */ /* 0x040ff00000001818 */
[C---:B------:R-:W-:Y:S01]  /*5d70*/  HMMA.16816.F32 R176, R8.reuse, R66, R36 ;  /* 0x0000004208b0723c */ /* 0x040fe20000001824 */
[----:B------:R-:W2:Y:S07]  /*5d80*/  LDSM.16.MT88.4 R36, [R220+0x4800] ;  /* 0x00480000dc24783b */ /* 0x000eae0000004200 */
[C---:B-1----:R-:W-:Y:S08]  /*5d90*/  HMMA.16816.F32 R76, R8.reuse, R52, R20 ;  /* 0x00000034084c723c */ /* 0x042ff00000001814 */
[----:B------:R-:W-:Y:S08]  /*5da0*/  HMMA.16816.F32 R160, R8, R54, R16 ;  /* 0x0000003608a0723c */ /* 0x000ff00000001810 */
[C---:B---3--:R-:W-:Y:S08]  /*5db0*/  HMMA.16816.F32 R20, R12.reuse, R40, RZ ;  /* 0x000000280c14723c */ /* 0x048ff000000018ff */
[----:B------:R-:W-:Y:S01]  /*5dc0*/  HMMA.16816.F32 R16, R12, R42, RZ ;  /* 0x0000002a0c10723c */ /* 0x000fe200000018ff */
[----:B------:R-:W1:Y:S07]  /*5dd0*/  LDSM.16.MT88.4 R40, [R219+0x4000] ;  /* 0x00400000db28783b */ /* 0x000e6e0000004200 */
[----:B----4-:R-:W-:Y:S08]  /*5de0*/  HMMA.16816.F32 R168, R8, R60, R4 ;  /* 0x0000003c08a8723c */ /* 0x010ff00000001804 */
[----:B--2---:R-:W-:Y:S08]  /*5df0*/  HMMA.16816.F32 R4, R12, R44, RZ ;  /* 0x0000002c0c04723c */ /* 0x004ff000000018ff */
[----:B-----5:R-:W-:Y:S01]  /*5e00*/  HMMA.16816.F32 R152, R8, R32, R20 ;  /* 0x000000200898723c */ /* 0x020fe20000001814 */
[----:B------:R-:W2:Y:S06]  /*5e10*/  LDSM.16.MT88.4 R20, [R219+0x4800] ;  /* 0x00480000db14783b */ /* 0x000eac0000004200 */
[----:B------:R-:W-:Y:S01]  /*5e20*/  FFMA.FTZ R33, R85, c[0x0][0x2d0], -R2 ;  /* 0x0000b40055217a23 */ /* 0x000fe20000010802 */
[----:B------:R-:W-:Y:S01]  /*5e30*/  HMMA.16816.F32 R24, R12, R82, RZ ;  /* 0x000000520c18723c */ /* 0x000fe200000018ff */
[----:B------:R-:W-:-:S07]  /*5e40*/  FFMA.FTZ R32, R92, c[0x0][0x2d0], -R0 ;  /* 0x0000b4005c207a23 */ /* 0x000fce0000010800 */
[----:B------:R-:W-:Y:S07]  /*5e50*/  HMMA.16816.F32 R144, R8, R36, R4 ;  /* 0x000000240890723c */ /* 0x000fee0000001804 */
[--C-:B------:R-:W-:Y:S01]  /*5e60*/  FFMA.FTZ R37, R84, c[0x0][0x2d0], -R2.reuse ;  /* 0x0000b40054257a23 */ /* 0x100fe20000010802 */
[----:B-1----:R-:W-:Y:S01]  /*5e70*/  HMMA.16816.F32 R4, R12, R40, RZ ;  /* 0x000000280c04723c */ /* 0x002fe200000018ff */
[----:B------:R-:W-:Y:S02]  /*5e80*/  FFMA.FTZ R36, R31, c[0x0][0x2d0], -R2 ;  /* 0x0000b4001f247a23 */ /* 0x000fe40000010802 */
[----:B------:R-:W-:-:S02]  /*5e90*/  FFMA.FTZ R31, R97, c[0x0][0x2d0], -R0 ;  /* 0x0000b400611f7a23 */ /* 0x000fc40000010800 */
[----:B------:R-:W-:Y:S03]  /*5ea0*/  MUFU.EX2 R37, R37 ;  /* 0x0000002500257308 */ /* 0x000fe60000000800 */
[C---:B------:R-:W-:Y:S07]  /*5eb0*/  HMMA.16816.F32 R100, R8.reuse, R34, R16 ;  /* 0x000000220864723c */ /* 0x040fee0000001810 */
[--C-:B------:R-:W-:Y:S01]  /*5ec0*/  FFMA.FTZ R35, R91, c[0x0][0x2d0], -R0.reuse ;  /* 0x0000b4005b237a23 */ /* 0x100fe20000010800 */
[----:B------:R-:W-:Y:S01]  /*5ed0*/  HMMA.16816.F32 R136, R8, R62, R24 ;  /* 0x0000003e0888723c */ /* 0x000fe20000001818 */
[----:B------:R-:W1:Y:S01]  /*5ee0*/  LDSM.16.MT88.4 R24, [R217+0x6000] ;  /* 0x00600000d918783b */ /* 0x000e620000004200 */
[----:B------:R-:W-:-:S06]  /*5ef0*/  FFMA.FTZ R34, R90, c[0x0][0x2d0], -R0 ;  /* 0x0000b4005a227a23 */ /* 0x000fcc0000010800 */
[----:B------:R-:W-:Y:S08]  /*5f00*/  HMMA.16816.F32 R16, R12, R46, RZ ;  /* 0x0000002e0c10723c */ /* 0x000ff000000018ff */
[----:B--2---:R-:W-:Y:S07]  /*5f10*/  HMMA.16816.F32 R108, R8, R20, R4 ;  /* 0x00000014086c723c */ /* 0x004fee0000001804 */
[----:B------:R-:W-:Y:S01]  /*5f20*/  FADD.FTZ R20, R98, R29 ;  /* 0x0000001d62147221 */ /* 0x000fe20000010000 */
[----:B------:R-:W-:Y:S01]  /*5f30*/  HMMA.16816.F32 R4, R12, R42, RZ ;  /* 0x0000002a0c04723c */ /* 0x000fe200000018ff */
[----:B------:R-:W-:-:S07]  /*5f40*/  FFMA.FTZ R29, R89, c[0x0][0x2d0], -R2 ;  /* 0x0000b400591d7a23 */ /* 0x000fce0000010802 */
[C---:B------:R-:W-:Y:S01]  /*5f50*/  HMMA.16816.F32 R104, R8.reuse, R38, R16 ;  /* 0x000000260868723c */ /* 0x040fe20000001810 */
[----:B------:R-:W2:Y:S11]  /*5f60*/  LDSM.16.MT88.4 R16, [R217+0x6800] ;  /* 0x00680000d910783b */ /* 0x000eb60000004200 */
[----:B------:R-:W-:Y:S04]  /*5f70*/  @!UPT UIADD3 URZ, URZ, URZ, URZ ;  /* 0x0000003f3f3ff290 */ /* 0x000fe8000fffe03f */
[----:B------:R-:W-:Y:S08]  /*5f80*/  HMMA.16816.F32 R112, R8, R22, R4 ;  /* 0x000000160870723c */ /* 0x000ff00000001804 */
[----:B-1----:R-:W-:Y:S07]  /*5f90*/  HMMA.16816.F32 R4, R12, R24, RZ ;  /* 0x000000180c04723c */ /* 0x002fee00000018ff */
[----:B------:R-:W-:Y:S11]  /*5fa0*/  FFMA.FTZ R25, R86, c[0x0][0x2d0], -R2 ;  /* 0x0000b40056197a23 */ /* 0x000ff60000010802 */
[----:B------:R-:W-:Y:S06]  /*5fb0*/  @!UPT UIADD3 URZ, URZ, URZ, URZ ;  /* 0x0000003f3f3ff290 */ /* 0x000fec000fffe03f */
[----:B--2---:R-:W-:Y:S07]  /*5fc0*/  HMMA.16816.F32 R124, R8, R16, R4 ;  /* 0x00000010087c723c */ /* 0x004fee0000001804 */
[----:B------:R-:W-:Y:S01]  /*5fd0*/  FADD.FTZ R16, R116, R20 ;  /* 0x0000001474107221 */ /* 0x000fe20000010000 */
[----:B------:R-:W-:Y:S01]  /*5fe0*/  HMMA.16816.F32 R4, R12, R26, RZ ;  /* 0x0000001a0c04723c */ /* 0x000fe200000018ff */
[----:B------:R-:W1:Y:S06]  /*5ff0*/  LDSM.16.MT88.4 R20, [R218+0x6000] ;  /* 0x00600000da14783b */ /* 0x000e6c0000004200 */
[----:B------:R-:W-:-:S02]  /*6000*/  FFMA.FTZ R27, R88, c[0x0][0x2d0], -R2 ;  /* 0x0000b400581b7a23 */ /* 0x000fc40000010802 */
[----:B------:R-:W-:Y:S02]  /*6010*/  FFMA.FTZ R26, R87, c[0x0][0x2d0], -R2 ;  /* 0x0000b400571a7a23 */ /* 0x000fe40000010802 */
[----:B------:R-:W-:-:S04]  /*6020*/  FADD.FTZ R2, R131, R3 ;  /* 0x0000000383027221 */ /* 0x000fc80000010000 */
[----:B------:R-:W-:-:S09]  /*6030*/  FADD.FTZ R2, R204, R2 ;  /* 0x00000002cc027221 */ /* 0x000fd20000010000 */
[----:B------:R-:W-:Y:S07]  /*6040*/  HMMA.16816.F32 R120, R8, R18, R4 ;  /* 0x000000120878723c */ /* 0x000fee0000001804 */
[----:B------:R-:W-:Y:S02]  /*6050*/  FADD.FTZ R4, R118, R16 ;  /* 0x0000001076047221 */ /* 0x000fe40000010000 */
[----:B------:R-:W2:Y:S02]  /*6060*/  LDSM.16.MT88.4 R16, [R218+0x6800] ;  /* 0x00680000da10783b */ /* 0x000ea40000004200 */
[----:B------:R-:W-:-:S04]  /*6070*/  FADD.FTZ R24, R128, R4 ;  /* 0x0000000480187221 */ /* 0x000fc80000010000 */
[----:B------:R-:W-:Y:S01]  /*6080*/  FADD.FTZ R3, R133, R24 ;  /* 0x0000001885037221 */ /* 0x000fe20000010000 */
[----:B-1----:R-:W-:Y:S01]  /*6090*/  HMMA.16816.F32 R4, R12, R20, RZ ;  /* 0x000000140c04723c */ /* 0x002fe200000018ff */
[----:B------:R-:W-:Y:S02]  /*60a0*/  MUFU.EX2 R21, R27 ;  /* 0x0000001b00157308 */ /* 0x000fe40000000800 */
[----:B------:R-:W-:-:S06]  /*60b0*/  FADD.FTZ R3, R134, R3 ;  /* 0x0000000386037221 */ /* 0x000fcc0000010000 */
[----:B------:R-:W-:Y:S11]  /*60c0*/  MUFU.EX2 R20, R25 ;  /* 0x0000001900147308 */ /* 0x000ff60000000800 */
[----:B------:R-:W-:Y:S04]  /*60d0*/  @!UPT UIADD3 URZ, URZ, URZ, URZ ;  /* 0x0000003f3f3ff290 */ /* 0x000fe8000fffe03f */
[----:B--2---:R-:W-:Y:S01]  /*60e0*/  HMMA.16816.F32 R116, R8, R16, R4 ;  /* 0x000000100874723c */ /* 0x004fe20000001804 */
[----:B------:R1:W-:Y:S07]  /*60f0*/  MUFU.EX2 R17, R30 ;  /* 0x0000001e00117308 */ /* 0x0003ee0000000800 */
[----:B------:R-:W-:Y:S01]  /*6100*/  HMMA.16816.F32 R4, R12, R22, RZ ;  /* 0x000000160c04723c */ /* 0x000fe200000018ff */
[----:B------:R2:W3:Y:S08]  /*6110*/  MUFU.EX2 R23, R29 ;  /* 0x0000001d00177308 */ /* 0x0004f00000000800 */
[----:B------:R4:W5:Y:S01]  /*6120*/  MUFU.EX2 R22, R26 ;  /* 0x0000001a00167308 */ /* 0x0009620000000800 */
[----:B-1----:R-:W-:-:S02]  /*6130*/  FFMA.FTZ R30, R96, c[0x0][0x2d0], -R0 ;  /* 0x0000b400601e7a23 */ /* 0x002fc40000010800 */
[----:B--2---:R-:W-:-:S05]  /*6140*/  FFMA.FTZ R29, R95, c[0x0][0x2d0], -R0 ;  /* 0x0000b4005f1d7a23 */ /* 0x004fca0000010800 */
[----:B------:R-:W1:Y:S07]  /*6150*/  MUFU.EX2 R16, R33 ;  /* 0x0000002100107308 */ /* 0x000e6e0000000800 */
[----:B------:R-:W-:Y:S01]  /*6160*/  HMMA.16816.F32 R64, R8, R18, R4 ;  /* 0x000000120840723c */ /* 0x000fe20000001804 */
[----:B----4-:R-:W2:Y:S01]  /*6170*/  LDSM.16.MT88.4 R24, [R220+0x6000] ;  /* 0x00600000dc18783b */ /* 0x010ea20000004200 */
[----:B------:R-:W4:Y:S05]  /*6180*/  MUFU.EX2 R33, R36 ;  /* 0x0000002400217308 */ /* 0x000f2a0000000800 */
[--C-:B------:R-:W-:Y:S01]  /*6190*/  FFMA.FTZ R7, R94, c[0x0][0x2d0], -R0.reuse ;  /* 0x0000b4005e077a23 */ /* 0x100fe20000010800 */
[----:B---3--:R-:W-:Y:S01]  /*61a0*/  F2FP.PACK_AB R4, R21, R23 ;  /* 0x000000171504723e */ /* 0x008fe200000000ff */
[----:B------:R-:W-:Y:S01]  /*61b0*/  FFMA.FTZ R5, R93, c[0x0][0x2d0], -R0 ;  /* 0x0000b4005d057a23 */ /* 0x000fe20000010800 */
[----:B-----5:R-:W-:Y:S01]  /*61c0*/  F2FP.PACK_AB R6, R20, R22 ;  /* 0x000000161406723e */ /* 0x020fe200000000ff */
[----:B------:R-:W-:Y:S01]  /*61d0*/  FADD.FTZ R0, R23, R2 ;  /* 0x0000000217007221 */ /* 0x000fe20000010000 */
[----:B-1----:R-:W-:Y:S01]  /*61e0*/  F2FP.PACK_AB R128, R16, R17 ;  /* 0x000000111080723e */ /* 0x002fe200000000ff */
[----:B------:R-:W-:Y:S01]  /*61f0*/  FADD.FTZ R2, R205, R3 ;  /* 0x00000003cd027221 */ /* 0x000fe20000010000 */
[----:B------:R-:W-:Y:S01]  /*6200*/  MUFU.EX2 R7, R7 ;  /* 0x0000000700077308 */ /* 0x000fe20000000800 */
[----:B------:R-:W-:Y:S01]  /*6210*/  FADD.FTZ R0, R21, R0 ;  /* 0x0000000015007221 */ /* 0x000fe20000010000 */
[----:B----4-:R-:W-:-:S03]  /*6220*/  F2FP.PACK_AB R130, R33, R37 ;  /* 0x000000252182723e */ /* 0x010fc600000000ff */
[----:B------:R-:W-:-:S04]  /*6230*/  FADD.FTZ R0, R22, R0 ;  /* 0x0000000016007221 */ /* 0x000fc80000010000 */
[----:B------:R-:W-:Y:S02]  /*6240*/  FADD.FTZ R0, R20, R0 ;  /* 0x0000000014007221 */ /* 0x000fe40000010000 */
[----:B------:R-:W1:Y:S02]  /*6250*/  LDSM.16.MT88.4 R20, [R220+0x6800] ;  /* 0x00680000dc14783b */ /* 0x000e640000004200 */
[----:B------:R-:W-:-:S04]  /*6260*/  FADD.FTZ R0, R17, R0 ;  /* 0x0000000011007221 */ /* 0x000fc80000010000 */
[----:B------:R-:W-:Y:S02]  /*6270*/  FADD.FTZ R3, R16, R0 ;  /* 0x0000000010037221 */ /* 0x000fe40000010000 */
[----:B--2---:R-:W-:Y:S01]  /*6280*/  HMMA.16816.F32 R16, R12, R24, RZ ;  /* 0x000000180c10723c */ /* 0x004fe200000018ff */
[----:B------:R-:W2:Y:S08]  /*6290*/  MUFU.EX2 R25, R31 ;  /* 0x0000001f00197308 */ /* 0x000eb00000000800 */
[----:B------:R-:W-:Y:S01]  /*62a0*/  MUFU.EX2 R24, R29 ;  /* 0x0000001d00187308 */ /* 0x000fe20000000800 */
[----:B--2---:R-:W-:Y:S11]  /*62b0*/  FADD.FTZ R0, R25, R2 ;  /* 0x0000000219007221 */ /* 0x004ff60000010000 */
[----:B------:R-:W-:Y:S03]  /*62c0*/  @!UPT UIADD3 URZ, URZ, URZ, URZ ;  /* 0x0000003f3f3ff290 */ /* 0x000fe6000fffe03f */
[----:B-1----:R-:W-:Y:S01]  /*62d0*/  HMMA.16816.F32 R48, R8, R20, R16 ;  /* 0x000000140830723c */ /* 0x002fe20000001810 */
[----:B------:R-:W1:Y:S07]  /*62e0*/  MUFU.EX2 R20, R30 ;  /* 0x0000001e00147308 */ /* 0x000e6e0000000800 */
[----:B------:R-:W-:Y:S01]  /*62f0*/  HMMA.16816.F32 R16, R12, R26, RZ ;  /* 0x0000001a0c10723c */ /* 0x000fe200000018ff */
[----:B------:R2:W3:Y:S01]  /*6300*/  MUFU.EX2 R21, R5 ;  /* 0x0000000500157308 */ /* 0x0004e20000000800 */
[----:B-1----:R-:W-:-:S02]  /*6310*/  FADD.FTZ R2, R20, R0 ;  /* 0x0000000014027221 */ /* 0x002fc40000010000 */
[----:B------:R-:W-:Y:S02]  /*6320*/  FADD.FTZ R0, R37, R3 ;  /* 0x0000000325007221 */ /* 0x000fe40000010000 */
[----:B------:R-:W-:-:S03]  /*6330*/  FADD.FTZ R2, R24, R2 ;  /* 0x0000000218027221 */ /* 0x000fc60000010000 */
[----:B------:R-:W-:Y:S01]  /*6340*/  MUFU.EX2 R3, R35 ;  /* 0x0000002300037308 */ /* 0x000fe20000000800 */
[----:B------:R-:W-:Y:S02]  /*6350*/  FADD.FTZ R235, R33, R0 ;  /* 0x0000000021eb7221 */ /* 0x000fe40000010000 */
[C---:B------:R-:W-:Y:S01]  /*6360*/  FADD.FTZ R0, R7.reuse, R2 ;  /* 0x0000000207007221 */ /* 0x040fe20000010000 */
[----:B--2---:R-:W-:Y:S02]  /*6370*/  F2FP.PACK_AB R5, R20, R25 ;  /* 0x000000191405723e */ /* 0x004fe400000000ff */
[----:B------:R-:W-:Y:S01]  /*6380*/  F2FP.PACK_AB R7, R7, R24 ;  /* 0x000000180707723e */ /* 0x000fe200000000ff */
[----:B---3--:R-:W-:Y:S01]  /*6390*/  FADD.FTZ R0, R21, R0 ;  /* 0x0000000015007221 */ /* 0x008fe20000010000 */
[----:B------:R-:W1:Y:S07]  /*63a0*/  MUFU.EX2 R2, R34 ;  /* 0x0000002200027308 */ /* 0x000e6e0000000800 */
[----:B------:R-:W-:Y:S01]  /*63b0*/  HMMA.16816.F32 R40, R8, R22, R16 ;  /* 0x000000160828723c */ /* 0x000fe20000001810 */
[----:B------:R-:W2:Y:S01]  /*63c0*/  MUFU.EX2 R16, R32 ;  /* 0x0000002000107308 */ /* 0x000ea20000000800 */
[----:B-1----:R-:W-:Y:S01]  /*63d0*/  F2FP.PACK_AB R131, R2, R3 ;  /* 0x000000030283723e */ /* 0x002fe200000000ff */
[C---:B--2---:R-:W-:Y:S01]  /*63e0*/  FADD.FTZ R0, R16.reuse, R0 ;  /* 0x0000000010007221 */ /* 0x044fe20000010000 */
[----:B------:R-:W-:-:S02]  /*63f0*/  F2FP.PACK_AB R129, R16, R21 ;  /* 0x000000151081723e */ /* 0x000fc400000000ff */
[----:B------:R-:W1:Y:S01]  /*6400*/  LDSM.16.MT88.4 R16, [R219+0x6000] ;  /* 0x00600000db10783b */ /* 0x000e620000004200 */
[----:B------:R-:W-:-:S04]  /*6410*/  FADD.FTZ R0, R3, R0 ;  /* 0x0000000003007221 */ /* 0x000fc80000010000 */
[----:B------:R-:W-:Y:S01]  /*6420*/  FADD.FTZ R234, R2, R0 ;  /* 0x0000000002ea7221 */ /* 0x000fe20000010000 */
[----:B------:R-:W-:-:S04]  /*6430*/  IADD3 R0, R206, -0x2, RZ ;  /* 0xfffffffece007810 */ /* 0x000fc80007ffe0ff */
[----:B------:R-:W-:Y:S01]  /*6440*/  ISETP.GE.AND P0, PT, R0, R240, PT ;  /* 0x000000f00000720c */ /* 0x000fe20003f06270 */
[C---:B-1----:R-:W-:Y:S08]  /*6450*/  HMMA.16816.F32 R20, R12.reuse, R16, RZ ;  /* 0x000000100c14723c */ /* 0x042ff000000018ff */
[----:B------:R-:W-:Y:S01]  /*6460*/  HMMA.16816.F32 R12, R12, R18, RZ ;  /* 0x000000120c0c723c */ /* 0x000fe200000018ff */
[----:B------:R-:W1:Y:S11]  /*6470*/  LDSM.16.MT88.4 R16, [R219+0x6800] ;  /* 0x00680000db10783b */ /* 0x000e760000004200 */
[----:B------:R-:W-:Y:S04]  /*6480*/  @!UPT UIADD3 URZ, URZ, URZ, URZ ;  /* 0x0000003f3f3ff290 */ /* 0x000fe8000fffe03f */
[C---:B-1----:R-:W-:Y:S08]  /*6490*/  HMMA.16816.F32 R20, R8.reuse, R16, R20 ;  /* 0x000000100814723c */ /* 0x042ff00000001814 */
[----:B------:R-:W-:Y:S01]  /*64a0*/  HMMA.16816.F32 R12, R8, R18, R12 ;  /* 0x00000012080c723c */ /* 0x000fe2000000180c */
        /* <DEDUP_REMOVED lines=24> */
[----:B------:R-:W1:Y:S04]  /*6630*/  LDSM.16.MT88.4 R8, [R217+0x5000] ;  /* 0x00500000d908783b */ /* 0x000e680000004200 */
[----:B------:R-:W2:Y:S03]  /*6640*/  LDSM.16.MT88.4 R160, [R217+0x1800] ;  /* 0x00180000d9a0783b */ /* 0x000ea60000004200 */
[C---:B-1----:R-:W-:Y:S08]  /*6650*/  HMMA.16816.F32 R84, R4.reuse, R8, R168 ;  /* 0x000000080454723c */ /* 0x042ff000000018a8 */
[----:B------:R-:W-:Y:S01]  /*6660*/  HMMA.16816.F32 R88, R4, R10, R136 ;  /* 0x0000000a0458723c */ /* 0x000fe20000001888 */
[----:B------:R-:W1:Y:S04]  /*6670*/  LDSM.16.MT88.4 R8, [R218+0x5000] ;  /* 0x00500000da08783b */ /* 0x000e680000004200 */
[----:B------:R-:W3:Y:S03]  /*6680*/  LDSM.16.MT88.4 R136, [R219+0x1800] ;  /* 0x00180000db88783b */ /* 0x000ee60000004200 */
[C---:B--2---:R-:W-:Y:S08]  /*6690*/  HMMA.16816.F32 R164, R128.reuse, R160, R164 ;  /* 0x000000a080a4723c */ /* 0x044ff000000018a4 */
[----:B------:R-:W-:Y:S08]  /*66a0*/  HMMA.16816.F32 R160, R128, R162, R16 ;  /* 0x000000a280a0723c */ /* 0x000ff00000001810 */
[C---:B-1----:R-:W-:Y:S01]  /*66b0*/  HMMA.16816.F32 R92, R4.reuse, R8, R152 ;  /* 0x00000008045c723c */ /* 0x042fe20000001898 */
[----:B------:R-:W1:Y:S07]  /*66c0*/  LDSM.16.MT88.4 R152, [R218+0x1800] ;  /* 0x00180000da98783b */ /* 0x000e6e0000004200 */
[----:B------:R-:W-:Y:S01]  /*66d0*/  HMMA.16816.F32 R96, R4, R10, R100 ;  /* 0x0000000a0460723c */ /* 0x000fe20000001864 */
[----:B------:R-:W2:Y:S07]  /*66e0*/  LDSM.16.MT88.4 R8, [R220+0x5000] ;  /* 0x00500000dc08783b */ /* 0x000eae0000004200 */
[C---:B---3--:R-:W-:Y:S08]  /*66f0*/  HMMA.16816.F32 R140, R128.reuse, R136, R140 ;  /* 0x00000088808c723c */ /* 0x048ff0000000188c */
[C---:B------:R-:W-:Y:S08]  /*6700*/  HMMA.16816.F32 R136, R128.reuse, R138, R36 ;  /* 0x0000008a8088723c */ /* 0x040ff00000001824 */
[----:B-1----:R-:W-:Y:S08]  /*6710*/  HMMA.16816.F32 R156, R128, R152, R156 ;  /* 0x00000098809c723c */ /* 0x002ff0000000189c */
[C---:B--2---:R-:W-:Y:S01]  /*6720*/  HMMA.16816.F32 R100, R4.reuse, R8, R144 ;  /* 0x000000080464723c */ /* 0x044fe20000001890 */
[----:B------:R-:W1:Y:S07]  /*6730*/  LDSM.16.MT88.4 R144, [R220+0x1800] ;  /* 0x00180000dc90783b */ /* 0x000e6e0000004200 */
[----:B------:R-:W-:Y:S01]  /*6740*/  HMMA.16816.F32 R104, R4, R10, R104 ;  /* 0x0000000a0468723c */ /* 0x000fe20000001868 */
[----:B------:R-:W2:Y:S07]  /*6750*/  LDSM.16.MT88.4 R8, [R219+0x5000] ;  /* 0x00500000db08783b */ /* 0x000eae0000004200 */
[C---:B------:R-:W-:Y:S08]  /*6760*/  HMMA.16816.F32 R152, R128.reuse, R154, R24 ;  /* 0x0000009a8098723c */ /* 0x040ff00000001818 */
[----:B-1----:R-:W-:Y:S08]  /*6770*/  HMMA.16816.F32 R148, R128, R144, R148 ;  /* 0x000000908094723c */ /* 0x002ff00000001894 */
[C---:B--2---:R-:W-:Y:S08]  /*6780*/  HMMA.16816.F32 R108, R4.reuse, R8, R108 ;  /* 0x00000008046c723c */ /* 0x044ff0000000186c */
[----:B------:R-:W-:Y:S01]  /*6790*/  HMMA.16816.F32 R112, R4, R10, R112 ;  /* 0x0000000a0470723c */ /* 0x000fe20000001870 */
[----:B------:R-:W1:Y:S07]  /*67a0*/  LDSM.16.MT88.4 R8, [R217+0x7000] ;  /* 0x00700000d908783b */ /* 0x000e6e0000004200 */
[----:B------:R-:W-:Y:S08]  /*67b0*/  HMMA.16816.F32 R144, R128, R146, R32 ;  /* 0x000000928090723c */ /* 0x000ff00000001820 */
[C---:B-1----:R-:W-:Y:S08]  /*67c0*/  HMMA.16816.F32 R176, R4.reuse, R8, R124 ;  /* 0x0000000804b0723c */ /* 0x042ff0000000187c */
[C---:B------:R-:W-:Y:S01]  /*67d0*/  HMMA.16816.F32 R168, R4.reuse, R10, R120 ;  /* 0x0000000a04a8723c */ /* 0x040fe20000001878 */
[----:B------:R-:W1:Y:S07]  /*67e0*/  LDSM.16.MT88.4 R8, [R218+0x7000] ;  /* 0x00700000da08783b */ /* 0x000e6e0000004200 */
[C---:B-1----:R-:W-:Y:S08]  /*67f0*/  HMMA.16816.F32 R120, R4.reuse, R8, R116 ;  /* 0x000000080478723c */ /* 0x042ff00000001874 */
[C---:B------:R-:W-:Y:S01]  /*6800*/  HMMA.16816.F32 R116, R4.reuse, R10, R64 ;  /* 0x0000000a0474723c */ /* 0x040fe20000001840 */
[----:B------:R-:W1:Y:S04]  /*6810*/  LDSM.16.MT88.4 R8, [R220+0x7000] ;  /* 0x00700000dc08783b */ /* 0x000e680000004200 */
[----:B------:R-:W-:Y:S03]  /*6820*/  LDSM.16.MT88.4 R64, [R219+0x3800] ;  /* 0x00380000db40783b */ /* 0x000fe60000004200 */
[C---:B-1----:R-:W-:Y:S01]  /*6830*/  HMMA.16816.F32 R124, R4.reuse, R10, R40 ;  /* 0x0000000a047c723c */ /* 0x042fe20000001828 */
[----:B------:R-:W1:Y:S07]  /*6840*/  LDSM.16.MT88.4 R40, [R217+0x3800] ;  /* 0x00380000d928783b */ /* 0x000e6e0000004200 */
[----:B------:R-:W-:Y:S01]  /*6850*/  HMMA.16816.F32 R172, R4, R8, R48 ;  /* 0x0000000804ac723c */ /* 0x000fe20000001830 */
[----:B------:R-:W2:Y:S04]  /*6860*/  LDSM.16.MT88.4 R48, [R218+0x3800] ;  /* 0x00380000da30783b */ /* 0x000ea80000004200 */
[----:B------:R-:W3:Y:S03]  /*6870*/  LDSM.16.MT88.4 R8, [R219+0x7000] ;  /* 0x00700000db08783b */ /* 0x000ee60000004200 */
[C---:B-1----:R-:W-:Y:S08]  /*6880*/  HMMA.16816.F32 R36, R128.reuse, R40, R44 ;  /* 0x000000288024723c */ /* 0x042ff0000000182c */
[C---:B--2---:R-:W-:Y:S01]  /*6890*/  HMMA.16816.F32 R44, R128.reuse, R48, R56 ;  /* 0x00000030802c723c */ /* 0x044fe20000001838 */
[----:B------:R-:W1:Y:S07]  /*68a0*/  LDSM.16.MT88.4 R56, [R220+0x3800] ;  /* 0x00380000dc38783b */ /* 0x000e6e0000004200 */
[C---:B------:R-:W-:Y:S08]  /*68b0*/  HMMA.16816.F32 R48, R128.reuse, R50, R60 ;  /* 0x000000328030723c */ /* 0x040ff0000000183c */
[C---:B------:R-:W-:Y:S08]  /*68c0*/  HMMA.16816.F32 R60, R128.reuse, R64, R76 ;  /* 0x00000040803c723c */ /* 0x040ff0000000184c */
[C---:B------:R-:W-:Y:S01]  /*68d0*/  HMMA.16816.F32 R64, R128.reuse, R66, R80 ;  /* 0x000000428040723c */ /* 0x040fe20000001850 */
[----:B------:R-:W2:Y:S07]  /*68e0*/  LDSM.16.MT88.4 R80, [R218+0x5800] ;  /* 0x00580000da50783b */ /* 0x000eae0000004200 */
[----:B------:R-:W-:Y:S08]  /*68f0*/  HMMA.16816.F32 R40, R128, R42, R52 ;  /* 0x0000002a8028723c */ /* 0x000ff00000001834 */
[----:B---3--:R-:W-:Y:S08]  /*6900*/  HMMA.16816.F32 R20, R4, R8, R20 ;  /* 0x000000080414723c */ /* 0x008ff00000001814 */
[C---:B-1----:R-:W-:Y:S08]  /*6910*/  HMMA.16816.F32 R52, R128.reuse, R56, R68 ;  /* 0x000000388034723c */ /* 0x042ff00000001844 */
[----:B------:R-:W-:Y:S01]  /*6920*/  HMMA.16816.F32 R56, R128, R58, R72 ;  /* 0x0000003a8038723c */ /* 0x000fe20000001848 */
[----:B------:R-:W1:Y:S07]  /*6930*/  LDSM.16.MT88.4 R72, [R217+0x5800] ;  /* 0x00580000d948783b */ /* 0x000e6e0000004200 */
[----:B------:R-:W-:Y:S01]  /*6940*/  HMMA.16816.F32 R12, R4, R10, R12 ;  /* 0x0000000a040c723c */ /* 0x000fe2000000180c */
[----:B------:R-:W-:Y:S07]  /*6950*/  LDSM.16.MT88.4 R4, [R219+0x7800] ;  /* 0x00780000db04783b */ /* 0x000fee0000004200 */
        /* <DEDUP_REMOVED lines=12> */
[C---:B--2---:R-:W-:Y:S01]  /*6a20*/  HMMA.16816.F32 R108, R128.reuse, R112, R120 ;  /* 0x00000070806c723c */ /* 0x044fe20000001878 */
[----:B------:R-:W2:Y:S07]  /*6a30*/  LDSM.16.MT88.4 R120, [R220+0x7800] ;  /* 0x00780000dc78783b */ /* 0x000eae0000004200 */
[C---:B------:R-:W-:Y:S08]  /*6a40*/  HMMA.16816.F32 R112, R128.reuse, R114, R116 ;  /* 0x000000728070723c */ /* 0x040ff00000001874 */
[C---:B-1----:R-:W-:Y:S08]  /*6a50*/  HMMA.16816.F32 R100, R128.reuse, R104, R176 ;  /* 0x000000688064723c */ /* 0x042ff000000018b0 */
[C---:B------:R-:W-:Y:S08]  /*6a60*/  HMMA.16816.F32 R104, R128.reuse, R106, R168 ;  /* 0x0000006a8068723c */ /* 0x040ff000000018a8 */
[C---:B--2---:R-:W-:Y:S08]  /*6a70*/  HMMA.16816.F32 R116, R128.reuse, R120, R172 ;  /* 0x000000788074723c */ /* 0x044ff000000018ac */
[C---:B------:R-:W-:Y:S08]  /*6a80*/  HMMA.16816.F32 R120, R128.reuse, R122, R124 ;  /* 0x0000007a8078723c */ /* 0x040ff0000000187c */
[C---:B------:R-:W-:Y:S08]  /*6a90*/  HMMA.16816.F32 R124, R128.reuse, R4, R20 ;  /* 0x00000004807c723c */ /* 0x040ff00000001814 */
[----:B------:R-:W-:Y:S01]  /*6aa0*/  HMMA.16816.F32 R128, R128, R6, R12 ;  /* 0x000000068080723c */ /* 0x000fe2000000180c */
[----:B------:R-:W-:Y:S07]  /*6ab0*/  @!UPT UIADD3 URZ, URZ, URZ, URZ ;  /* 0x0000003f3f3ff290 */ /* 0x000fee000fffe03f */
[----:B------:R-:W-:Y:S11]  /*6ac0*/  @!P0 BRA `(.L_x_1586) ;  /* 0x00003c5000008947 */ /* 0x000ff60003800000 */
[----:B------:R-:W-:Y:S02]  /*6ad0*/  MOV R233, R0 ;  /* 0x0000000000e97202 */ /* 0x000fe40000000f00 */
[----:B------:R-:W-:-:S02]  /*6ae0*/  MOV R134, R28 ;  /* 0x0000001c00867202 */ /* 0x000fc40000000f00 */
[----:B------:R-:W-:Y:S02]  /*6af0*/  MOV R133, R132 ;  /* 0x0000008400857202 */ /* 0x000fe40000000f00 */
.L_x_1593:
[----:B------:R-:W-:Y:S01]  /*6b00*/  SHF.R.S32.HI R0, RZ, 0x1f, R231 ;  /* 0x0000001fff007819 */ /* 0x000fe200000114e7 */
[----:B------:R-:W-:Y:S04]  /*6b10*/  DEPBAR.LE SB0, 0x0 ;  /* 0x000080000000791a */ /* 0x000fe80000000000 */
[----:B------:R-:W-:Y:S01]  /*6b20*/  SHF.R.S32.HI R6, RZ, 0x1f, R239 ;  /* 0x0000001fff067819 */ /* 0x000fe200000114ef */
[----:B------:R-:W-:Y:S01]  /*6b30*/  WARPSYNC 0xffffffff ;  /* 0xffffffff00007948 */ /* 0x000fe20003800000 */
[----:B------:R-:W-:Y:S01]  /*6b40*/  SHF.R.S32.HI R4, RZ, 0x1f, R228 ;  /* 0x0000001fff047819 */ /* 0x000fe200000114e4 */
[----:B------:R-:W-:Y:S01]  /*6b50*/  BAR.SYNC.DEFER_BLOCKING 0x0 ;  /* 0x0000000000007b1d */ /* 0x000fe20000010000 */
[----:B------:R-:W-:Y:S01]  /*6b60*/  SHF.R.S32.HI R5, RZ, 0x1f, R237 ;  /* 0x0000001fff057819 */ /* 0x000fe200000114ed */
[----:B------:R-:W-:Y:S01]  /*6b70*/  IMAD R0, R0, c[0x0][0x208], RZ ;  /* 0x0000820000007a24 */ /* 0x000fe200078e02ff */
[----:B------:R-:W-:Y:S01]  /*6b80*/  IADD3 R132, R135, 0x40, RZ ;  /* 0x0000004087847810 */ /* 0x000fe20007ffe0ff */
[----:B------:R-:W-:Y:S01]  /*6b90*/  IMAD.WIDE.U32 R2, R231, c[0x0][0x208], RZ ;  /* 0x00008200e7027a25 */ /* 0x000fe200078e00ff */
[----:B------:R-:W-:Y:S02]  /*6ba0*/  SHF.L.U64.HI R22, R239, 0x1, R6 ;  /* 0x00000001ef167819 */ /* 0x000fe40000010206 */
[----:B------:R-:W-:Y:S01]  /*6bb0*/  SHF.L.U64.HI R21, R237, 0x1, R5 ;  /* 0x00000001ed157819 */ /* 0x000fe20000010205 */
[----:B------:R-:W-:Y:S01]  /*6bc0*/  IMAD R0, R231, c[0x0][0x20c], R0 ;  /* 0x00008300e7007a24 */ /* 0x000fe200078e0200 */
[----:B------:R-:W-:Y:S01]  /*6bd0*/  SHF.R.S32.HI R6, RZ, 0x1f, R238 ;  /* 0x0000001fff067819 */ /* 0x000fe200000114ee */
[----:B------:R-:W-:Y:S01]  /*6be0*/  IMAD R4, R4, c[0x0][0x218], RZ ;  /* 0x0000860004047a24 */ /* 0x000fe200078e02ff */
[----:B------:R-:W-:Y:S01]  /*6bf0*/  SHF.R.S32.HI R5, RZ, 0x1f, R232 ;  /* 0x0000001fff057819 */ /* 0x000fe200000114e8 */
[----:B------:R-:W-:Y:S01]  /*6c00*/  IMAD.IADD R3, R3, 0x1, R0 ;  /* 0x0000000103037824 */ /* 0x000fe200078e0200 */
[----:B------:R-:W-:Y:S01]  /*6c10*/  SHF.L.U64.HI R20, R238, 0x1, R6 ;  /* 0x00000001ee147819 */ /* 0x000fe20000010206 */
[----:B------:R-:W-:Y:S01]  /*6c20*/  IMAD R4, R228, c[0x0][0x21c], R4 ;  /* 0x00008700e4047a24 */ /* 0x000fe200078e0204 */
[----:B------:R-:W-:Y:S01]  /*6c30*/  SHF.L.U64.HI R15, R232, 0x1, R5 ;  /* 0x00000001e80f7819 */ /* 0x000fe20000010205 */
[----:B------:R-:W-:Y:S04]  /*6c40*/  IMAD.WIDE.U32 R2, R228, c[0x0][0x218], R2 ;  /* 0x00008600e4027a25 */ /* 0x000fe800078e0002 */
[----:B------:R-:W-:Y:S01]  /*6c50*/  IMAD.SHL.U32 R30, R239, 0x2, RZ ;  /* 0x00000002ef1e7824 */ /* 0x000fe200078e00ff */
[----:B------:R-:W-:Y:S01]  /*6c60*/  IADD3 R0, P0, R248, R2, RZ ;  /* 0x00000002f8007210 */ /* 0x000fe20007f1e0ff */
[----:B------:R-:W-:Y:S01]  /*6c70*/  IMAD.SHL.U32 R29, R237, 0x2, RZ ;  /* 0x00000002ed1d7824 */ /* 0x000fe200078e00ff */
[----:B------:R-:W1:Y:S02]  /*6c80*/  LDSM.16.M88.4 R32, [R221] ;  /* 0x00000000dd20783b */ /* 0x000e640000000200 */
[----:B------:R-:W-:Y:S01]  /*6c90*/  IADD3.X R2, R251, R3, R4, P0, !PT ;  /* 0x00000003fb027210 */ /* 0x000fe200007fe404 */
[----:B------:R-:W-:Y:S01]  /*6ca0*/  IMAD.SHL.U32 R28, R238, 0x2, RZ ;  /* 0x00000002ee1c7824 */ /* 0x000fe200078e00ff */
[----:B------:R-:W-:Y:S01]  /*6cb0*/  LEA R14, P0, R0, c[0x0][0x1f8], 0x1 ;  /* 0x00007e00000e7a11 */ /* 0x000fe200078008ff */
[----:B------:R-:W-:Y:S01]  /*6cc0*/  IMAD.SHL.U32 R23, R232, 0x2, RZ ;  /* 0x00000002e8177824 */ /* 0x000fe200078e00ff */
[----:B------:R-:W2:Y:S02]  /*6cd0*/  LDSM.16.M88.4 R8, [R135] ;  /* 0x000000008708783b */ /* 0x000ea40000000200 */
[----:B------:R-:W-:Y:S02]  /*6ce0*/  R2P PR, R236, 0x6 ;  /* 0x00000006ec007804 */ /* 0x000fe40000000000 */
[----:B------:R-:W-:Y:S01]  /*6cf0*/  ISETP.GE.AND P5, PT, R239, c[0x0][0x1d4], PT ;  /* 0x00007500ef007a0c */ /* 0x000fe20003fa6270 */
[----:B------:R-:W3:Y:S01]  /*6d00*/  LDSM.16.M88.4 R16, [R135+0x800] ;  /* 0x000800008710783b */ /* 0x000ee20000000200 */
[----:B------:R-:W-:Y:S02]  /*6d10*/  LEA.HI.X R4, R0, c[0x0][0x1fc], R2, 0x1, P0 ;  /* 0x00007f0000047a11 */ /* 0x000fe400000f0c02 */
[----:B------:R-:W-:Y:S02]  /*6d20*/  ISETP.GE.AND P4, PT, R237, c[0x0][0x1d4], PT ;  /* 0x00007500ed007a0c */ /* 0x000fe40003f86270 */
[C---:B------:R-:W-:Y:S01]  /*6d30*/  IADD3 R0, R135.reuse, 0x20, RZ ;  /* 0x0000002087007810 */ /* 0x040fe20007ffe0ff */
[----:B------:R-:W4:Y:S01]  /*6d40*/  LDSM.16.M88.4 R24, [R135+0x1000] ;  /* 0x001000008718783b */ /* 0x000f220000000200 */
[----:B------:R-:W-:Y:S03]  /*6d50*/  ISETP.GE.AND P3, PT, R238, c[0x0][0x1d4], PT ;  /* 0x00007500ee007a0c */ /* 0x000fe60003f66270 */
[C---:B------:R-:W-:Y:S01]  /*6d60*/  @P1 IADD3 R0, R135.reuse, -0x20, RZ ;  /* 0xffffffe087001810 */ /* 0x040fe20007ffe0ff */
[----:B------:R-:W1:Y:S01]  /*6d70*/  LDSM.16.M88.4 R168, [R135+0x1800] ;  /* 0x0018000087a8783b */ /* 0x000e620000000200 */
[----:B------:R-:W-:Y:S02]  /*6d80*/  @P2 IADD3 R132, R135, -0x40, RZ ;  /* 0xffffffc087842810 */ /* 0x000fe40007ffe0ff */
[C---:B------:R-:W-:Y:S02]  /*6d90*/  IADD3 R213, R0.reuse, 0x7800, RZ ;  /* 0x0000780000d57810 */ /* 0x040fe40007ffe0ff */
[C---:B------:R-:W-:Y:S01]  /*6da0*/  IADD3 R212, R0.reuse, 0x7000, RZ ;  /* 0x0000700000d47810 */ /* 0x040fe20007ffe0ff */
[----:B------:R-:W1:Y:S01]  /*6db0*/  LDSM.16.M88.4 R172, [R222] ;  /* 0x00000000deac783b */ /* 0x000e620000000200 */
[C---:B------:R-:W-:Y:S02]  /*6dc0*/  IADD3 R211, R0.reuse, 0x6800, RZ ;  /* 0x0000680000d37810 */ /* 0x040fe40007ffe0ff */
[C---:B------:R-:W-:Y:S02]  /*6dd0*/  IADD3 R210, R0.reuse, 0x6000, RZ ;  /* 0x0000600000d27810 */ /* 0x040fe40007ffe0ff */
[C---:B------:R-:W-:Y:S01]  /*6de0*/  IADD3 R205, R0.reuse, 0x5800, RZ ;  /* 0x0000580000cd7810 */ /* 0x040fe20007ffe0ff */
[----:B------:R-:W1:Y:S01]  /*6df0*/  LDSM.16.M88.4 R176, [R0] ;  /* 0x0000000000b0783b */ /* 0x000e620000000200 */
[C---:B------:R-:W-:Y:S02]  /*6e00*/  IADD3 R204, R0.reuse, 0x5000, RZ ;  /* 0x0000500000cc7810 */ /* 0x040fe40007ffe0ff */
[C---:B------:R-:W-:Y:S02]  /*6e10*/  IADD3 R203, R0.reuse, 0x4800, RZ ;  /* 0x0000480000cb7810 */ /* 0x040fe40007ffe0ff */
[C---:B------:R-:W-:Y:S01]  /*6e20*/  IADD3 R202, R0.reuse, 0x4000, RZ ;  /* 0x0000400000ca7810 */ /* 0x040fe20007ffe0ff */
[----:B------:R-:W1:Y:S01]  /*6e30*/  LDSM.16.M88.4 R180, [R0+0x800] ;  /* 0x0008000000b4783b */ /* 0x000e620000000200 */
[C---:B------:R-:W-:Y:S02]  /*6e40*/  IADD3 R197, R0.reuse, 0x3800, RZ ;  /* 0x0000380000c57810 */ /* 0x040fe40007ffe0ff */
[C---:B------:R-:W-:Y:S02]  /*6e50*/  IADD3 R196, R0.reuse, 0x3000, RZ ;  /* 0x0000300000c47810 */ /* 0x040fe40007ffe0ff */
[C---:B------:R-:W-:Y:S01]  /*6e60*/  IADD3 R195, R0.reuse, 0x2800, RZ ;  /* 0x0000280000c37810 */ /* 0x040fe20007ffe0ff */
[----:B------:R-:W1:Y:S01]  /*6e70*/  LDSM.16.M88.4 R184, [R0+0x1000] ;  /* 0x0010000000b8783b */ /* 0x000e620000000200 */
[----:B------:R-:W-:Y:S02]  /*6e80*/  IADD3 R194, R0, 0x2000, RZ ;  /* 0x0000200000c27810 */ /* 0x000fe40007ffe0ff */
[C---:B------:R-:W-:Y:S02]  /*6e90*/  IADD3 R226, R132.reuse, 0x7800, RZ ;  /* 0x0000780084e27810 */ /* 0x040fe40007ffe0ff */
[C---:B------:R-:W-:Y:S01]  /*6ea0*/  IADD3 R225, R132.reuse, 0x7000, RZ ;  /* 0x0000700084e17810 */ /* 0x040fe20007ffe0ff */
[----:B------:R5:W1:Y:S01]  /*6eb0*/  LDSM.16.M88.4 R188, [R0+0x1800] ;  /* 0x0018000000bc783b */ /* 0x000a620000000200 */
[C---:B------:R-:W-:Y:S02]  /*6ec0*/  IADD3 R215, R132.reuse, 0x6800, RZ ;  /* 0x0000680084d77810 */ /* 0x040fe40007ffe0ff */
        /* <DEDUP_REMOVED lines=11> */
[----:B-----5:R-:W-:Y:S01]  /*6f80*/  IADD3 R0, R132, 0x800, RZ ;  /* 0x0000080084007810 */ /* 0x020fe20007ffe0ff */
[----:B------:R-:W-:-:S05]  /*6f90*/  BRA.DIV ~URZ, `(.L_x_1587) ;  /* 0x00009d727f007947 */ /* 0x000fca000b800000 */
[----:B--234-:R2:W3:Y:S02]  /*6fa0*/  SHFL.IDX PT, R2, R4, RZ, 0x181f ;  /* 0x00181fff04027589 */ /* 0x01c4e400000e0000 */
.L_x_1667:
[----:B------:R-:W4:Y:S01]  /*6fb0*/  SHFL.IDX PT, R5, R14, RZ, 0x181f ;  /* 0x00181fff0e057589 */ /* 0x000f2200000e0000 */
[----:B------:R-:W-:Y:S01]  /*6fc0*/  ISETP.GE.AND P1, PT, R232, c[0x0][0x1d4], PT ;  /* 0x00007500e8007a0c */ /* 0x000fe20003f26270 */
[----:B------:R-:W-:Y:S03]  /*6fd0*/  BSSY B0, `(.L_x_1588) ;  /* 0x0000189000007945 */ /* 0x000fe60003800000 */
[----:B------:R-:W-:Y:S02]  /*6fe0*/  SEL R227, RZ, 0x10, P1 ;  /* 0x00000010ffe37807 */ /* 0x000fe40000800000 */
[----:B------:R5:W2:Y:S07]  /*6ff0*/  SHFL.IDX PT, R3, R14, 0x1, 0x181f ;  /* 0x00381f000e037f89 */ /* 0x000aae00000e0000 */
[----:B--2---:R-:W2:Y:S01]  /*7000*/  SHFL.IDX PT, R4, R4, 0x1, 0x181f ;  /* 0x00381f0004047f89 */ /* 0x004ea200000e0000 */
[----:B-----5:R-:W-:Y:S02]  /*7010*/  SEL R14, RZ, 0x10, P4 ;  /* 0x00000010ff0e7807 */ /* 0x020fe40002000000 */
[C---:B----4-:R-:W-:Y:S04]  /*7020*/  IADD3 R6, P0, R5.reuse, R23, RZ ;  /* 0x0000001705067210 */ /* 0x050fe80007f1e0ff */
[C---:B---3--:R-:W-:Y:S05]  /*7030*/  IADD3.X R7, R2.reuse, R15, RZ, P0, !PT ;  /* 0x0000000f02077210 */ /* 0x048fea00007fe4ff */
[----:B------:R3:W-:Y:S02]  /*7040*/  LDGSTS.E.BYPASS.LTC128B.128 [R229+0x100], [R6.64], !P1 ;  /* 0x0010000006e57fae */ /* 0x0007e4000c901d46 */
[C---:B---3--:R-:W-:Y:S04]  /*7050*/  IADD3 R6, P0, R5.reuse, R28, RZ ;  /* 0x0000001c05067210 */ /* 0x048fe80007f1e0ff */
[C---:B------:R-:W-:Y:S02]  /*7060*/  IADD3.X R7, R2.reuse, R20, RZ, P0, !PT ;  /* 0x0000001402077210 */ /* 0x040fe400007fe4ff */
[C---:B------:R-:W-:Y:S03]  /*7070*/  IADD3 R12, P0, R5.reuse, R29, RZ ;  /* 0x0000001d050c7210 */ /* 0x040fe60007f1e0ff */
[----:B------:R3:W-:Y:S01]  /*7080*/  LDGSTS.E.BYPASS.LTC128B.128 [R229+0x2100], [R6.64], !P3 ;  /* 0x0210000006e57fae */ /* 0x0007e2000d901d46 */
[C---:B------:R-:W-:Y:S06]  /*7090*/  IADD3.X R13, R2.reuse, R21, RZ, P0, !PT ;  /* 0x00000015020d7210 */ /* 0x040fec00007fe4ff */
[----:B------:R4:W-:Y:S01]  /*70a0*/  LDGSTS.E.BYPASS.LTC128B.128 [R229+0x4100], [R12.64], !P4 ;  /* 0x041000000ce57fae */ /* 0x0009e2000e101d46 */
[----:B---3--:R-:W-:Y:S02]  /*70b0*/  IADD3 R6, P0, R5, R30, RZ ;  /* 0x0000001e05067210 */ /* 0x008fe40007f1e0ff */
[----:B------:R-:W-:Y:S02]  /*70c0*/  SEL R5, RZ, 0x10, P3 ;  /* 0x00000010ff057807 */ /* 0x000fe40001800000 */
[----:B------:R-:W-:Y:S02]  /*70d0*/  IADD3.X R7, R2, R22, RZ, P0, !PT ;  /* 0x0000001602077210 */ /* 0x000fe400007fe4ff */
[----:B------:R-:W-:Y:S03]  /*70e0*/  IADD3 R2, -R227, 0x10, RZ ;  /* 0x00000010e3027810 */ /* 0x000fe60007ffe1ff */
[----:B------:R3:W-:Y:S01]  /*70f0*/  LDGSTS.E.BYPASS.LTC128B.128 [R229+0x6100], [R6.64], !P5 ;  /* 0x0610000006e57fae */ /* 0x0007e2000e901d46 */
[----:B------:R-:W-:Y:S04]  /*7100*/  LOP3.LUT R2, R2, 0xf, RZ, 0xc0, !PT ;  /* 0x0000000f02027812 */ /* 0x000fe800078ec0ff */
[-C--:B---3--:R-:W-:Y:S02]  /*7110*/  IADD3 R6, P1, P0, R2, R3.reuse, R23 ;  /* 0x0000000302067210 */ /* 0x088fe4000783e017 */
[----:B------:R-:W-:Y:S02]  /*7120*/  IADD3 R2, -R5, 0x10, RZ ;  /* 0x0000001005027810 */ /* 0x000fe40007ffe1ff */
[-C--:B--2---:R-:W-:Y:S02]  /*7130*/  IADD3.X R7, RZ, R4.reuse, R15, P1, P0 ;  /* 0x00000004ff077210 */ /* 0x084fe40000fe040f */
[----:B------:R-:W-:Y:S02]  /*7140*/  ISETP.NE.U32.AND P0, PT, R227, RZ, PT ;  /* 0x000000ffe300720c */ /* 0x000fe40003f05070 */
[----:B------:R-:W-:Y:S02]  /*7150*/  LOP3.LUT R2, R2, 0xf, RZ, 0xc0, !PT ;  /* 0x0000000f02027812 */ /* 0x000fe400078ec0ff */
[----:B------:R-:W-:Y:S09]  /*7160*/  SEL R15, RZ, 0x10, P5 ;  /* 0x00000010ff0f7807 */ /* 0x000ff20002800000 */
[----:B------:R2:W-:Y:S01]  /*7170*/  LDGSTS.E.BYPASS.LTC128B.128.ZFILL [R229+0x1100], [R6.64], P0 ;  /* 0x0110000006e57fae */ /* 0x0005e20008141d46 */
[-C--:B----4-:R-:W-:Y:S04]  /*7180*/  IADD3 R12, P1, P0, R2, R3.reuse, R28 ;  /* 0x00000003020c7210 */ /* 0x090fe8000783e01c */
[-C--:B------:R-:W-:Y:S02]  /*7190*/  IADD3.X R13, RZ, R4.reuse, R20, P1, P0 ;  /* 0x00000004ff0d7210 */ /* 0x080fe40000fe0414 */
[----:B--2---:R-:W-:Y:S04]  /*71a0*/  IADD3 R6, -R14, 0x10, RZ ;  /* 0x000000100e067810 */ /* 0x004fe80007ffe1ff */
[----:B------:R-:W-:Y:S04]  /*71b0*/  LOP3.LUT R2, R6, 0xf, RZ, 0xc0, !PT ;  /* 0x0000000f06027812 */ /* 0x000fe800078ec0ff */
[-C--:B------:R-:W-:Y:S02]  /*71c0*/  IADD3 R20, P1, P0, R2, R3.reuse, R29 ;  /* 0x0000000302147210 */ /* 0x080fe4000783e01d */
[----:B------:R-:W-:Y:S02]  /*71d0*/  IADD3 R2, -R15, 0x10, RZ ;  /* 0x000000100f027810 */ /* 0x000fe40007ffe1ff */
[-C--:B------:R-:W-:Y:S02]  /*71e0*/  IADD3.X R21, RZ, R4.reuse, R21, P1, P0 ;  /* 0x00000004ff157210 */ /* 0x080fe40000fe0415 */
[----:B------:R-:W-:Y:S04]  /*71f0*/  LOP3.LUT R2, R2, 0xf, RZ, 0xc0, !PT ;  /* 0x0000000f02027812 */ /* 0x000fe800078ec0ff */
[----:B------:R-:W-:Y:S04]  /*7200*/  IADD3 R2, P1, P0, R2, R3, R30 ;  /* 0x0000000302027210 */ /* 0x000fe8000783e01e */
[----:B------:R-:W-:Y:S02]  /*7210*/  IADD3.X R3, RZ, R4, R22, P1, P0 ;  /* 0x00000004ff037210 */ /* 0x000fe40000fe0416 */
[----:B------:R-:W-:Y:S02]  /*7220*/  ISETP.NE.U32.AND P0, PT, R5, RZ, PT ;  /* 0x000000ff0500720c */ /* 0x000fe40003f05070 */
[C---:B-1----:R-:W-:Y:S03]  /*7230*/  HMMA.16816.F32 R4, R32.reuse, R8, RZ ;  /* 0x000000082004723c */ /* 0x042fe600000018ff */
[----:B------:R-:W-:Y:S05]  /*7240*/  ISETP.NE.U32.AND P1, PT, R14, RZ, PT ;  /* 0x000000ff0e00720c */ /* 0x000fea0003f25070 */
[C---:B------:R-:W-:Y:S03]  /*7250*/  HMMA.16816.F32 R8, R32.reuse, R10, RZ ;  /* 0x0000000a2008723c */ /* 0x040fe600000018ff */
[----:B------:R1:W-:Y:S01]  /*7260*/  LDGSTS.E.BYPASS.LTC128B.128.ZFILL [R229+0x3100], [R12.64], P0 ;  /* 0x031000000ce57fae */ /* 0x0003e20008141d46 */
[----:B------:R-:W-:Y:S06]  /*7270*/  ISETP.NE.U32.AND P0, PT, R15, RZ, PT ;  /* 0x000000ff0f00720c */ /* 0x000fec0003f05070 */
[----:B------:R2:W-:Y:S07]  /*7280*/  LDGSTS.E.BYPASS.LTC128B.128.ZFILL [R229+0x5100], [R20.64], P1 ;  /* 0x0510000014e57fae */ /* 0x0005ee0008941d46 */
[----:B------:R3:W-:Y:S01]  /*7290*/  LDGSTS.E.BYPASS.LTC128B.128.ZFILL [R229+0x7100], [R2.64], P0 ;  /* 0x0710000002e57fae */ /* 0x0007e20008141d46 */
[----:B------:R-:W-:Y:S06]  /*72a0*/  ISETP.GT.AND P0, PT, R233, R240, PT ;  /* 0x000000f0e900720c */ /* 0x000fec0003f04270 */
[----:B------:R-:W0:Y:S01]  /*72b0*/  LDGDEPBAR ;  /* 0x00000000000079af */ /* 0x000e220000000000 */
[C---:B-1----:R-:W-:Y:S08]  /*72c0*/  HMMA.16816.F32 R12, R32.reuse, R16, RZ ;  /* 0x00000010200c723c */ /* 0x042ff000000018ff */
[C---:B------:R-:W-:Y:S08]  /*72d0*/  HMMA.16816.F32 R16, R32.reuse, R18, RZ ;  /* 0x000000122010723c */ /* 0x040ff000000018ff */
[C---:B--2---:R-:W-:Y:S08]  /*72e0*/  HMMA.16816.F32 R20, R32.reuse, R24, RZ ;  /* 0x000000182014723c */ /* 0x044ff000000018ff */
[C---:B------:R-:W-:Y:S08]  /*72f0*/  HMMA.16816.F32 R24, R32.reuse, R26, RZ ;  /* 0x0000001a2018723c */ /* 0x040ff000000018ff */
[C---:B------:R-:W-:Y:S08]  /*7300*/  HMMA.16816.F32 R28, R32.reuse, R168, RZ ;  /* 0x000000a8201c723c */ /* 0x040ff000000018ff */
[----:B------:R-:W-:Y:S01]  /*7310*/  HMMA.16816.F32 R32, R32, R170, RZ ;  /* 0x000000aa2020723c */ /* 0x000fe200000018ff */
[----:B------:R-:W-:Y:S07]  /*7320*/  LDSM.16.M88.4 R168, [R224] ;  /* 0x00000000e0a8783b */ /* 0x000fee0000000200 */
[C---:B------:R-:W-:Y:S08]  /*7330*/  HMMA.16816.F32 R4, R172.reuse, R176, R4 ;  /* 0x000000b0ac04723c */ /* 0x040ff00000001804 */
[C---:B------:R-:W-:Y:S01]  /*7340*/  HMMA.16816.F32 R8, R172.reuse, R178, R8 ;  /* 0x000000b2ac08723c */ /* 0x040fe20000001808 */
[----:B------:R-:W1:Y:S07]  /*7350*/  LDSM.16.M88.4 R176, [R132] ;  /* 0x0000000084b0783b */ /* 0x000e6e0000000200 */
[C---:B------:R-:W-:Y:S08]  /*7360*/  HMMA.16816.F32 R12, R172.reuse, R180, R12 ;  /* 0x000000b4ac0c723c */ /* 0x040ff0000000180c */
[C---:B------:R-:W-:Y:S01]  /*7370*/  HMMA.16816.F32 R16, R172.reuse, R182, R16 ;  /* 0x000000b6ac10723c */ /* 0x040fe20000001810 */
[----:B------:R-:W2:Y:S07]  /*7380*/  LDSM.16.M88.4 R180, [R0] ;  /* 0x0000000000b4783b */ /* 0x000eae0000000200 */
[C---:B------:R-:W-:Y:S08]  /*7390*/  HMMA.16816.F32 R20, R172.reuse, R184, R20 ;  /* 0x000000b8ac14723c */ /* 0x040ff00000001814 */
[C---:B------:R-:W-:Y:S01]  /*73a0*/  HMMA.16816.F32 R24, R172.reuse, R186, R24 ;  /* 0x000000baac18723c */ /* 0x040fe20000001818 */
[----:B------:R-:W4:Y:S07]  /*73b0*/  LDSM.16.M88.4 R184, [R192] ;  /* 0x00000000c0b8783b */ /* 0x000f2e0000000200 */
[C---:B------:R-:W-:Y:S08]  /*73c0*/  HMMA.16816.F32 R28, R172.reuse, R188, R28 ;  /* 0x000000bcac1c723c */ /* 0x040ff0000000181c */
[----:B------:R-:W-:Y:S01]  /*73d0*/  HMMA.16816.F32 R32, R172, R190, R32 ;  /* 0x000000beac20723c */ /* 0x000fe20000001820 */
[----:B------:R-:W5:Y:S07]  /*73e0*/  LDSM.16.M88.4 R172, [R193] ;  /* 0x00000000c1ac783b */ /* 0x000f6e0000000200 */
[C---:B-1----:R-:W-:Y:S01]  /*73f0*/  HMMA.16816.F32 R4, R168.reuse, R176, R4 ;  /* 0x000000b0a804723c */ /* 0x042fe20000001804 */
[----:B------:R-:W-:Y:S07]  /*7400*/  LDSM.16.M88.4 R188, [R216+-0x5800] ;  /* 0xffa80000d8bc783b */ /* 0x000fee0000000200 */
[C---:B------:R-:W-:Y:S01]  /*7410*/  HMMA.16816.F32 R8, R168.reuse, R178, R8 ;  /* 0x000000b2a808723c */ /* 0x040fe20000001808 */
[----:B------:R-:W-:Y:S07]  /*7420*/  LDSM.16.M88.4 R176, [R223] ;  /* 0x00000000dfb0783b */ /* 0x000fee0000000200 */
[C---:B--2---:R-:W-:Y:S08]  /*7430*/  HMMA.16816.F32 R12, R168.reuse, R180, R12 ;  /* 0x000000b4a80c723c */ /* 0x044ff0000000180c */
[C---:B------:R-:W-:Y:S01]  /*7440*/  HMMA.16816.F32 R16, R168.reuse, R182, R16 ;  /* 0x000000b6a810723c */ /* 0x040fe20000001810 */
[----:B------:R-:W1:Y:S07]  /*7450*/  LDSM.16.M88.4 R180, [R216+-0x6000] ;  /* 0xffa00000d8b4783b */ /* 0x000e6e0000000200 */
[C---:B----4-:R-:W-:Y:S08]  /*7460*/  HMMA.16816.F32 R20, R168.reuse, R184, R20 ;  /* 0x000000b8a814723c */ /* 0x050ff00000001814 */
[C---:B------:R-:W-:Y:S01]  /*7470*/  HMMA.16816.F32 R24, R168.reuse, R186, R24 ;  /* 0x000000baa818723c */ /* 0x040fe20000001818 */
[----:B------:R-:W2:Y:S07]  /*7480*/  LDSM.16.M88.4 R184, [R216+-0x5000] ;  /* 0xffb00000d8b8783b */ /* 0x000eae0000000200 */
[C---:B-----5:R-:W-:Y:S08]  /*7490*/  HMMA.16816.F32 R28, R168.reuse, R172, R28 ;  /* 0x000000aca81c723c */ /* 0x060ff0000000181c */
[----:B------:R-:W-:Y:S01]  /*74a0*/  HMMA.16816.F32 R32, R168, R174, R32 ;  /* 0x000000aea820723c */ /* 0x000fe20000001820 */
[----:B------:R-:W4:Y:S07]  /*74b0*/  LDSM.16.M88.4 R168, [R216+-0x4800] ;  /* 0xffb80000d8a8783b */ /* 0x000f2e0000000200 */
[----:B------:R-:W-:Y:S01]  /*74c0*/  LDSM.16.M88.4 R172, [R221+0x4000] ;  /* 0x00400000ddac783b */ /* 0x000fe20000000200 */
[C---:B-1----:R-:W-:Y:S08]  /*74d0*/  HMMA.16816.F32 R4, R176.reuse, R180, R4 ;  /* 0x000000b4b004723c */ /* 0x042ff00000001804 */
[C---:B------:R-:W-:Y:S01]  /*74e0*/  HMMA.16816.F32 R8, R176.reuse, R182, R8 ;  /* 0x000000b6b008723c */ /* 0x040fe20000001808 */
[----:B------:R-:W1:Y:S07]  /*74f0*/  LDSM.16.M88.4 R180, [R135+0x2000] ;  /* 0x0020000087b4783b */ /* 0x000e6e0000000200 */
[C---:B------:R-:W-:Y:S08]  /*7500*/  HMMA.16816.F32 R12, R176.reuse, R188, R12 ;  /* 0x000000bcb00c723c */ /* 0x040ff0000000180c */
[C---:B------:R-:W-:Y:S01]  /*7510*/  HMMA.16816.F32 R16, R176.reuse, R190, R16 ;  /* 0x000000beb010723c */ /* 0x040fe20000001810 */
[----:B------:R-:W5:Y:S07]  /*7520*/  LDSM.16.M88.4 R188, [R135+0x2800] ;  /* 0x0028000087bc783b */ /* 0x000f6e0000000200 */
[C---:B--2---:R-:W-:Y:S08]  /*7530*/  HMMA.16816.F32 R20, R176.reuse, R184, R20 ;  /* 0x000000b8b014723c */ /* 0x044ff00000001814 */
[C---:B------:R-:W-:Y:S01]  /*7540*/  HMMA.16816.F32 R24, R176.reuse, R186, R24 ;  /* 0x000000bab018723c */ /* 0x040fe20000001818 */
[----:B------:R-:W2:Y:S07]  /*7550*/  LDSM.16.M88.4 R184, [R135+0x3000] ;  /* 0x0030000087b8783b */ /* 0x000eae0000000200 */
[C---:B----4-:R-:W-:Y:S08]  /*7560*/  HMMA.16816.F32 R28, R176.reuse, R168, R28 ;  /* 0x000000a8b01c723c */ /* 0x050ff0000000181c */
[----:B------:R-:W-:Y:S01]  /*7570*/  HMMA.16816.F32 R32, R176, R170, R32 ;  /* 0x000000aab020723c */ /* 0x000fe20000001820 */
[----:B------:R-:W4:Y:S07]  /*7580*/  LDSM.16.M88.4 R168, [R135+0x3800] ;  /* 0x0038000087a8783b */ /* 0x000f2e0000000200 */
[C---:B-1----:R-:W-:Y:S01]  /*7590*/  HMMA.16816.F32 R4, R172.reuse, R180, R4 ;  /* 0x000000b4ac04723c */ /* 0x042fe20000001804 */
[----:B------:R-:W-:Y:S07]  /*75a0*/  LDSM.16.M88.4 R176, [R222+0x4000] ;  /* 0x00400000deb0783b */ /* 0x000fee0000000200 */
[C---:B------:R-:W-:Y:S01]  /*75b0*/  HMMA.16816.F32 R8, R172.reuse, R182, R8 ;  /* 0x000000b6ac08723c */ /* 0x040fe20000001808 */
[----:B------:R-:W1:Y:S07]  /*75c0*/  LDSM.16.M88.4 R180, [R194] ;  /* 0x00000000c2b4783b */ /* 0x000e6e0000000200 */
[C---:B-----5:R-:W-:Y:S08]  /*75d0*/  HMMA.16816.F32 R12, R172.reuse, R188, R12 ;  /* 0x000000bcac0c723c */ /* 0x060ff0000000180c */
[C---:B------:R-:W-:Y:S01]  /*75e0*/  HMMA.16816.F32 R16, R172.reuse, R190, R16 ;  /* 0x000000beac10723c */ /* 0x040fe20000001810 */
[----:B------:R-:W5:Y:S07]  /*75f0*/  LDSM.16.M88.4 R188, [R195] ;  /* 0x00000000c3bc783b */ /* 0x000f6e0000000200 */
[C---:B--2---:R-:W-:Y:S01]  /*7600*/  HMMA.16816.F32 R20, R172.reuse, R184, R20 ;  /* 0x000000b8ac14723c */ /* 0x044fe20000001814 */
[----:B------:R-:W2:Y:S07]  /*7610*/  LDSM.16.M88.4 R192, [R196] ;  /* 0x00000000c4c0783b */ /* 0x000eae0000000200 */
[C---:B------:R-:W-:Y:S01]  /*7620*/  HMMA.16816.F32 R24, R172.reuse, R186, R24 ;  /* 0x000000baac18723c */ /* 0x040fe20000001818 */
[----:B------:R-:W2:Y:S07]  /*7630*/  LDSM.16.M88.4 R184, [R197] ;  /* 0x00000000c5b8783b */ /* 0x000eae0000000200 */
[C---:B----4-:R-:W-:Y:S08]  /*7640*/  HMMA.16816.F32 R28, R172.reuse, R168, R28 ;  /* 0x000000a8ac1c723c */ /* 0x050ff0000000181c */
[----:B------:R-:W-:Y:S01]  /*7650*/  HMMA.16816.F32 R32, R172, R170, R32 ;  /* 0x000000aaac20723c */ /* 0x000fe20000001820 */
[----:B------:R-:W-:Y:S07]  /*7660*/  LDSM.16.M88.4 R172, [R198] ;  /* 0x00000000c6ac783b */ /* 0x000fee0000000200 */
[C---:B-1----:R-:W-:Y:S01]  /*7670*/  HMMA.16816.F32 R4, R176.reuse, R180, R4 ;  /* 0x000000b4b004723c */ /* 0x042fe20000001804 */
[----:B------:R-:W1:Y:S07]  /*7680*/  LDSM.16.M88.4 R168, [R224+0x4000] ;  /* 0x00400000e0a8783b */ /* 0x000e6e0000000200 */
[C---:B------:R-:W-:Y:S01]  /*7690*/  HMMA.16816.F32 R8, R176.reuse, R182, R8 ;  /* 0x000000b6b008723c */ /* 0x040fe20000001808 */
[----:B------:R-:W4:Y:S07]  /*76a0*/  LDSM.16.M88.4 R196, [R199] ;  /* 0x00000000c7c4783b */ /* 0x000f2e0000000200 */
[C---:B-----5:R-:W-:Y:S01]  /*76b0*/  HMMA.16816.F32 R12, R176.reuse, R188, R12 ;  /* 0x000000bcb00c723c */ /* 0x060fe2000000180c */
[----:B------:R-:W5:Y:S07]  /*76c0*/  LDSM.16.M88.4 R180, [R200] ;  /* 0x00000000c8b4783b */ /* 0x000f6e0000000200 */
[C---:B------:R-:W-:Y:S01]  /*76d0*/  HMMA.16816.F32 R16, R176.reuse, R190, R16 ;  /* 0x000000beb010723c */ /* 0x040fe20000001810 */
[----:B------:R-:W-:Y:S07]  /*76e0*/  LDSM.16.M88.4 R188, [R216+-0x4000] ;  /* 0xffc00000d8bc783b */ /* 0x000fee0000000200 */
[C---:B--2---:R-:W-:Y:S08]  /*76f0*/  HMMA.16816.F32 R20, R176.reuse, R192, R20 ;  /* 0x000000c0b014723c */ /* 0x044ff00000001814 */
[C---:B------:R-:W-:Y:S01]  /*7700*/  HMMA.16816.F32 R24, R176.reuse, R194, R24 ;  /* 0x000000c2b018723c */ /* 0x040fe20000001818 */
[----:B------:R-:W-:Y:S07]  /*7710*/  LDSM.16.M88.4 R192, [R216+-0x3800] ;  /* 0xffc80000d8c0783b */ /* 0x000fee0000000200 */
[C---:B------:R-:W-:Y:S08]  /*7720*/  HMMA.16816.F32 R28, R176.reuse, R184, R28 ;  /* 0x000000b8b01c723c */ /* 0x040ff0000000181c */
[----:B------:R-:W-:Y:S01]  /*7730*/  HMMA.16816.F32 R32, R176, R186, R32 ;  /* 0x000000bab020723c */ /* 0x000fe20000001820 */
[----:B------:R-:W2:Y:S07]  /*7740*/  LDSM.16.M88.4 R176, [R201] ;  /* 0x00000000c9b0783b */ /* 0x000eae0000000200 */
[C---:B-1----:R-:W-:Y:S01]  /*7750*/  HMMA.16816.F32 R4, R168.reuse, R172, R4 ;  /* 0x000000aca804723c */ /* 0x042fe20000001804 */
[----:B------:R-:W1:Y:S07]  /*7760*/  LDSM.16.M88.4 R184, [R223+0x4000] ;  /* 0x00400000dfb8783b */ /* 0x000e6e0000000200 */
[C---:B------:R-:W-:Y:S01]  /*7770*/  HMMA.16816.F32 R8, R168.reuse, R174, R8 ;  /* 0x000000aea808723c */ /* 0x040fe20000001808 */
[----:B------:R-:W1:Y:S07]  /*7780*/  LDSM.16.M88.4 R172, [R216+-0x3000] ;  /* 0xffd00000d8ac783b */ /* 0x000e6e0000000200 */
[C---:B----4-:R-:W-:Y:S08]  /*7790*/  HMMA.16816.F32 R12, R168.reuse, R196, R12 ;  /* 0x000000c4a80c723c */ /* 0x050ff0000000180c */
[C---:B------:R-:W-:Y:S01]  /*77a0*/  HMMA.16816.F32 R16, R168.reuse, R198, R16 ;  /* 0x000000c6a810723c */ /* 0x040fe20000001810 */
[----:B------:R-:W4:Y:S07]  /*77b0*/  LDSM.16.M88.4 R196, [R216+-0x2800] ;  /* 0xffd80000d8c4783b */ /* 0x000f2e0000000200 */
[C---:B-----5:R-:W-:Y:S08]  /*77c0*/  HMMA.16816.F32 R20, R168.reuse, R180, R20 ;  /* 0x000000b4a814723c */ /* 0x060ff00000001814 */
[C---:B------:R-:W-:Y:S01]  /*77d0*/  HMMA.16816.F32 R24, R168.reuse, R182, R24 ;  /* 0x000000b6a818723c */ /* 0x040fe20000001818 */
[----:B------:R-:W-:Y:S07]  /*77e0*/  LDSM.16.M88.4 R180, [R135+0x4800] ;  /* 0x0048000087b4783b */ /* 0x000fee0000000200 */
[C---:B--2---:R-:W-:Y:S08]  /*77f0*/  HMMA.16816.F32 R28, R168.reuse, R176, R28 ;  /* 0x000000b0a81c723c */ /* 0x044ff0000000181c */
[----:B------:R-:W-:Y:S01]  /*7800*/  HMMA.16816.F32 R32, R168, R178, R32 ;  /* 0x000000b2a820723c */ /* 0x000fe20000001820 */
[----:B------:R-:W-:Y:S07]  /*7810*/  LDSM.16.M88.4 R168, [R221+0x8000] ;  /* 0x00800000dda8783b */ /* 0x000fee0000000200 */
[C---:B-1----:R-:W-:Y:S01]  /*7820*/  HMMA.16816.F32 R4, R184.reuse, R188, R4 ;  /* 0x000000bcb804723c */ /* 0x042fe20000001804 */
[----:B------:R-:W1:Y:S07]  /*7830*/  LDSM.16.M88.4 R176, [R135+0x4000] ;  /* 0x0040000087b0783b */ /* 0x000e6e0000000200 */
[C---:B------:R-:W-:Y:S01]  /*7840*/  HMMA.16816.F32 R8, R184.reuse, R190, R8 ;  /* 0x000000beb808723c */ /* 0x040fe20000001808 */
[----:B------:R-:W2:Y:S07]  /*7850*/  LDSM.16.M88.4 R188, [R135+0x5000] ;  /* 0x0050000087bc783b */ /* 0x000eae0000000200 */
[C---:B------:R-:W-:Y:S08]  /*7860*/  HMMA.16816.F32 R12, R184.reuse, R192, R12 ;  /* 0x000000c0b80c723c */ /* 0x040ff0000000180c */
[C---:B------:R-:W-:Y:S01]  /*7870*/  HMMA.16816.F32 R16, R184.reuse, R194, R16 ;  /* 0x000000c2b810723c */ /* 0x040fe20000001810 */
[----:B------:R-:W5:Y:S07]  /*7880*/  LDSM.16.M88.4 R192, [R135+0x5800] ;  /* 0x0058000087c0783b */ /* 0x000f6e0000000200 */
[C---:B------:R-:W-:Y:S08]  /*7890*/  HMMA.16816.F32 R20, R184.reuse, R172, R20 ;  /* 0x000000acb814723c */ /* 0x040ff00000001814 */
[C---:B------:R-:W-:Y:S01]  /*78a0*/  HMMA.16816.F32 R24, R184.reuse, R174, R24 ;  /* 0x000000aeb818723c */ /* 0x040fe20000001818 */
[----:B------:R-:W-:Y:S07]  /*78b0*/  LDSM.16.M88.4 R172, [R222+0x8000] ;  /* 0x00800000deac783b */ /* 0x000fee0000000200 */
[C---:B----4-:R-:W-:Y:S08]  /*78c0*/  HMMA.16816.F32 R28, R184.reuse, R196, R28 ;  /* 0x000000c4b81c723c */ /* 0x050ff0000000181c */
[----:B------:R-:W-:Y:S01]  /*78d0*/  HMMA.16816.F32 R32, R184, R198, R32 ;  /* 0x000000c6b820723c */ /* 0x000fe20000001820 */
[----:B------:R-:W4:Y:S07]  /*78e0*/  LDSM.16.M88.4 R184, [R202] ;  /* 0x00000000cab8783b */ /* 0x000f2e0000000200 */
[C---:B-1----:R-:W-:Y:S01]  /*78f0*/  HMMA.16816.F32 R4, R168.reuse, R176, R4 ;  /* 0x000000b0a804723c */ /* 0x042fe20000001804 */
[----:B------:R-:W1:Y:S07]  /*7900*/  LDSM.16.M88.4 R196, [R203] ;  /* 0x00000000cbc4783b */ /* 0x000e6e0000000200 */
[C---:B------:R-:W-:Y:S01]  /*7910*/  HMMA.16816.F32 R8, R168.reuse, R178, R8 ;  /* 0x000000b2a808723c */ /* 0x040fe20000001808 */
[----:B------:R-:W1:Y:S07]  /*7920*/  LDSM.16.M88.4 R200, [R204] ;  /* 0x00000000ccc8783b */ /* 0x000e6e0000000200 */
[C---:B------:R-:W-:Y:S01]  /*7930*/  HMMA.16816.F32 R12, R168.reuse, R180, R12 ;  /* 0x000000b4a80c723c */ /* 0x040fe2000000180c */
[----:B------:R-:W1:Y:S07]  /*7940*/  LDSM.16.M88.4 R176, [R205] ;  /* 0x00000000cdb0783b */ /* 0x000e6e0000000200 */
[C---:B------:R-:W-:Y:S01]  /*7950*/  HMMA.16816.F32 R16, R168.reuse, R182, R16 ;  /* 0x000000b6a810723c */ /* 0x040fe20000001810 */
[----:B------:R-:W-:Y:S07]  /*7960*/  LDSM.16.M88.4 R180, [R224+0x8000] ;  /* 0x00800000e0b4783b */ /* 0x000fee0000000200 */
[C---:B--2---:R-:W-:Y:S08]  /*7970*/  HMMA.16816.F32 R20, R168.reuse, R188, R20 ;  /* 0x000000bca814723c */ /* 0x044ff00000001814 */
[C---:B------:R-:W-:Y:S01]  /*7980*/  HMMA.16816.F32 R24, R168.reuse, R190, R24 ;  /* 0x000000bea818723c */ /* 0x040fe20000001818 */
[----:B------:R-:W2:Y:S07]  /*7990*/  LDSM.16.M88.4 R188, [R206] ;  /* 0x00000000cebc783b */ /* 0x000eae0000000200 */
[C---:B-----5:R-:W-:Y:S01]  /*79a0*/  HMMA.16816.F32 R28, R168.reuse, R192, R28 ;  /* 0x000000c0a81c723c */ /* 0x060fe2000000181c */
[----:B------:R-:W5:Y:S07]  /*79b0*/  LDSM.16.M88.4 R204, [R207] ;  /* 0x00000000cfcc783b */ /* 0x000f6e0000000200 */
[----:B------:R-:W-:Y:S01]  /*79c0*/  HMMA.16816.F32 R32, R168, R194, R32 ;  /* 0x000000c2a820723c */ /* 0x000fe20000001820 */
[----:B------:R-:W2:Y:S07]  /*79d0*/  LDSM.16.M88.4 R168, [R208] ;  /* 0x00000000d0a8783b */ /* 0x000eae0000000200 */
[C---:B----4-:R-:W-:Y:S01]  /*79e0*/  HMMA.16816.F32 R4, R172.reuse, R184, R4 ;  /* 0x000000b8ac04723c */ /* 0x050fe20000001804 */
[----:B------:R-:W-:Y:S07]  /*79f0*/  LDSM.16.M88.4 R192, [R223+0x8000] ;  /* 0x00800000dfc0783b */ /* 0x000fee0000000200 */
[C---:B------:R-:W-:Y:S01]  /*7a00*/  HMMA.16816.F32 R8, R172.reuse, R186, R8 ;  /* 0x000000baac08723c */ /* 0x040fe20000001808 */
[----:B------:R-:W4:Y:S07]  /*7a10*/  LDSM.16.M88.4 R184, [R209] ;  /* 0x00000000d1b8783b */ /* 0x000f2e0000000200 */
[C---:B-1----:R-:W-:Y:S08]  /*7a20*/  HMMA.16816.F32 R12, R172.reuse, R196, R12 ;  /* 0x000000c4ac0c723c */ /* 0x042ff0000000180c */
        /* <DEDUP_REMOVED lines=8> */
[C---:B--2---:R-:W-:Y:S01]  /*7ab0*/  HMMA.16816.F32 R4, R180.reuse, R188, R4 ;  /* 0x000000bcb404723c */ /* 0x044fe20000001804 */
[----:B------:R-:W2:Y:S07]  /*7ac0*/  LDSM.16.M88.4 R176, [R216+-0x800] ;  /* 0xfff80000d8b0783b */ /* 0x000eae0000000200 */
[C---:B------:R-:W-:Y:S01]  /*7ad0*/  HMMA.16816.F32 R8, R180.reuse, R190, R8 ;  /* 0x000000beb408723c */ /* 0x040fe20000001808 */
[----:B------:R-:W-:Y:S07]  /*7ae0*/  LDSM.16.M88.4 R188, [R221+0xc000] ;  /* 0x00c00000ddbc783b */ /* 0x000fee0000000200 */
[C---:B-----5:R-:W-:Y:S08]  /*7af0*/  HMMA.16816.F32 R12, R180.reuse, R204, R12 ;  /* 0x000000ccb40c723c */ /* 0x060ff0000000180c */
[C---:B------:R-:W-:Y:S01]  /*7b00*/  HMMA.16816.F32 R16, R180.reuse, R206, R16 ;  /* 0x000000ceb410723c */ /* 0x040fe20000001810 */
[----:B------:R-:W5:Y:S07]  /*7b10*/  LDSM.16.M88.4 R204, [R135+0x6000] ;  /* 0x0060000087cc783b */ /* 0x000f6e0000000200 */
[C---:B------:R-:W-:Y:S08]  /*7b20*/  HMMA.16816.F32 R20, R180.reuse, R168, R20 ;  /* 0x000000a8b414723c */ /* 0x040ff00000001814 */
[C---:B------:R-:W-:Y:S01]  /*7b30*/  HMMA.16816.F32 R24, R180.reuse, R170, R24 ;  /* 0x000000aab418723c */ /* 0x040fe20000001818 */
[----:B------:R-:W2:Y:S07]  /*7b40*/  LDSM.16.M88.4 R168, [R135+0x6800] ;  /* 0x0068000087a8783b */ /* 0x000eae0000000200 */
[C---:B----4-:R-:W-:Y:S08]  /*7b50*/  HMMA.16816.F32 R28, R180.reuse, R184, R28 ;  /* 0x000000b8b41c723c */ /* 0x050ff0000000181c */
[----:B------:R-:W-:Y:S01]  /*7b60*/  HMMA.16816.F32 R32, R180, R186, R32 ;  /* 0x000000bab420723c */ /* 0x000fe20000001820 */
[----:B------:R-:W4:Y:S07]  /*7b70*/  LDSM.16.M88.4 R180, [R135+0x7000] ;  /* 0x0070000087b4783b */ /* 0x000f2e0000000200 */
[C---:B-1----:R-:W-:Y:S01]  /*7b80*/  HMMA.16816.F32 R4, R192.reuse, R196, R4 ;  /* 0x000000c4c004723c */ /* 0x042fe20000001804 */
[----:B------:R-:W1:Y:S07]  /*7b90*/  LDSM.16.M88.4 R184, [R135+0x7800] ;  /* 0x0078000087b8783b */ /* 0x000e6e0000000200 */
[C---:B------:R-:W-:Y:S01]  /*7ba0*/  HMMA.16816.F32 R8, R192.reuse, R198, R8 ;  /* 0x000000c6c008723c */ /* 0x040fe20000001808 */
[----:B------:R-:W-:Y:S07]  /*7bb0*/  LDSM.16.M88.4 R196, [R222+0xc000] ;  /* 0x00c00000dec4783b */ /* 0x000fee0000000200 */
[C---:B------:R-:W-:Y:S08]  /*7bc0*/  HMMA.16816.F32 R12, R192.reuse, R200, R12 ;  /* 0x000000c8c00c723c */ /* 0x040ff0000000180c */
[C---:B------:R-:W-:Y:S01]  /*7bd0*/  HMMA.16816.F32 R16, R192.reuse, R202, R16 ;  /* 0x000000cac010723c */ /* 0x040fe20000001810 */
[----:B------:R-:W1:Y:S07]  /*7be0*/  LDSM.16.M88.4 R200, [R210] ;  /* 0x00000000d2c8783b */ /* 0x000e6e0000000200 */
[C---:B------:R-:W-:Y:S08]  /*7bf0*/  HMMA.16816.F32 R20, R192.reuse, R172, R20 ;  /* 0x000000acc014723c */ /* 0x040ff00000001814 */
[C---:B------:R-:W-:Y:S01]  /*7c00*/  HMMA.16816.F32 R24, R192.reuse, R174, R24 ;  /* 0x000000aec018723c */ /* 0x040fe20000001818 */
[----:B------:R-:W1:Y:S07]  /*7c10*/  LDSM.16.M88.4 R172, [R211] ;  /* 0x00000000d3ac783b */ /* 0x000e6e0000000200 */
[C---:B--2---:R-:W-:Y:S01]  /*7c20*/  HMMA.16816.F32 R28, R192.reuse, R176, R28 ;  /* 0x000000b0c01c723c */ /* 0x044fe2000000181c */
[----:B------:R-:W-:Y:S07]  /*7c30*/  LDSM.16.M88.4 R208, [R214] ;  /* 0x00000000d6d0783b */ /* 0x000fee0000000200 */
[----:B------:R-:W-:Y:S01]  /*7c40*/  HMMA.16816.F32 R32, R192, R178, R32 ;  /* 0x000000b2c020723c */ /* 0x000fe20000001820 */
[----:B------:R-:W2:Y:S07]  /*7c50*/  LDSM.16.M88.4 R176, [R212] ;  /* 0x00000000d4b0783b */ /* 0x000eae0000000200 */
[C---:B-----5:R-:W-:Y:S01]  /*7c60*/  HMMA.16816.F32 R4, R188.reuse, R204, R4 ;  /* 0x000000ccbc04723c */ /* 0x060fe20000001804 */
[----:B------:R-:W5:Y:S07]  /*7c70*/  LDSM.16.M88.4 R192, [R213] ;  /* 0x00000000d5c0783b */ /* 0x000f6e0000000200 */
[C---:B------:R-:W-:Y:S01]  /*7c80*/  HMMA.16816.F32 R8, R188.reuse, R206, R8 ;  /* 0x000000cebc08723c */ /* 0x040fe20000001808 */
[----:B------:R-:W2:Y:S07]  /*7c90*/  LDSM.16.M88.4 R204, [R224+0xc000] ;  /* 0x00c00000e0cc783b */ /* 0x000eae0000000200 */
[C---:B------:R-:W-:Y:S08]  /*7ca0*/  HMMA.16816.F32 R12, R188.reuse, R168, R12 ;  /* 0x000000a8bc0c723c */ /* 0x040ff0000000180c */
[C---:B------:R-:W-:Y:S01]  /*7cb0*/  HMMA.16816.F32 R16, R188.reuse, R170, R16 ;  /* 0x000000aabc10723c */ /* 0x040fe20000001810 */
[----:B------:R-:W2:Y:S07]  /*7cc0*/  LDSM.16.M88.4 R168, [R215] ;  /* 0x00000000d7a8783b */ /* 0x000eae0000000200 */
[C---:B----4-:R-:W-:Y:S01]  /*7cd0*/  HMMA.16816.F32 R20, R188.reuse, R180, R20 ;  /* 0x000000b4bc14723c */ /* 0x050fe20000001814 */
[----:B------:R-:W-:Y:S07]  /*7ce0*/  LDSM.16.M88.4 R212, [R216] ;  /* 0x00000000d8d4783b */ /* 0x000fee0000000200 */
[C---:B------:R-:W-:Y:S01]  /*7cf0*/  HMMA.16816.F32 R24, R188.reuse, R182, R24 ;  /* 0x000000b6bc18723c */ /* 0x040fe20000001818 */
[----:B------:R-:W4:Y:S07]  /*7d00*/  LDSM.16.M88.4 R180, [R225] ;  /* 0x00000000e1b4783b */ /* 0x000f2e0000000200 */
[C---:B-1----:R-:W-:Y:S08]  /*7d10*/  HMMA.16816.F32 R28, R188.reuse, R184, R28 ;  /* 0x000000b8bc1c723c */ /* 0x042ff0000000181c */
[----:B------:R-:W-:Y:S01]  /*7d20*/  HMMA.16816.F32 R32, R188, R186, R32 ;  /* 0x000000babc20723c */ /* 0x000fe20000001820 */
[----:B------:R-:W1:Y:S07]  /*7d30*/  LDSM.16.M88.4 R184, [R226] ;  /* 0x00000000e2b8783b */ /* 0x000e6e0000000200 */
[C---:B------:R-:W-:Y:S01]  /*7d40*/  HMMA.16816.F32 R4, R196.reuse, R200, R4 ;  /* 0x000000c8c404723c */ /* 0x040fe20000001804 */
[----:B------:R-:W1:Y:S07]  /*7d50*/  LDSM.16.M88.4 R188, [R223+0xc000] ;  /* 0x00c00000dfbc783b */ /* 0x000e6e0000000200 */
[C---:B------:R-:W-:Y:S08]  /*7d60*/  HMMA.16816.F32 R8, R196.reuse, R202, R8 ;  /* 0x000000cac408723c */ /* 0x040ff00000001808 */
[C---:B------:R-:W-:Y:S08]  /*7d70*/  HMMA.16816.F32 R12, R196.reuse, R172, R12 ;  /* 0x000000acc40c723c */ /* 0x040ff0000000180c */
[C---:B------:R-:W-:Y:S08]  /*7d80*/  HMMA.16816.F32 R16, R196.reuse, R174, R16 ;  /* 0x000000aec410723c */ /* 0x040ff00000001810 */
[C---:B--2---:R-:W-:Y:S08]  /*7d90*/  HMMA.16816.F32 R20, R196.reuse, R176, R20 ;  /* 0x000000b0c414723c */ /* 0x044ff00000001814 */
[C---:B------:R-:W-:Y:S08]  /*7da0*/  HMMA.16816.F32 R24, R196.reuse, R178, R24 ;  /* 0x000000b2c418723c */ /* 0x040ff00000001818 */
[C---:B-----5:R-:W-:Y:S08]  /*7db0*/  HMMA.16816.F32 R28, R196.reuse, R192, R28 ;  /* 0x000000c0c41c723c */ /* 0x060ff0000000181c */
[----:B------:R-:W-:Y:S08]  /*7dc0*/  HMMA.16816.F32 R32, R196, R194, R32 ;  /* 0x000000c2c420723c */ /* 0x000ff00000001820 */
[C---:B------:R-:W-:Y:S08]  /*7dd0*/  HMMA.16816.F32 R4, R204.reuse, R208, R4 ;  /* 0x000000d0cc04723c */ /* 0x040ff00000001804 */
[C---:B------:R-:W-:Y:S08]  /*7de0*/  HMMA.16816.F32 R8, R204.reuse, R210, R8 ;  /* 0x000000d2cc08723c */ /* 0x040ff00000001808 */
[C---:B------:R-:W-:Y:S08]  /*7df0*/  HMMA.16816.F32 R12, R204.reuse, R168, R12 ;  /* 0x000000a8cc0c723c */ /* 0x040ff0000000180c */
[C---:B------:R-:W-:Y:S01]  /*7e00*/  HMMA.16816.F32 R16, R204.reuse, R170, R16 ;  /* 0x000000aacc10723c */ /* 0x040fe20000001810 */
[----:B------:R-:W2:Y:S07]  /*7e10*/  LDSM.16.M88.4 R168, [R216+0x800] ;  /* 0x00080000d8a8783b */ /* 0x000eae0000000200 */
[C---:B----4-:R-:W-:Y:S08]  /*7e20*/  HMMA.16816.F32 R20, R204.reuse, R180, R20 ;  /* 0x000000b4cc14723c */ /* 0x050ff00000001814 */
[C---:B------:R-:W-:Y:S08]  /*7e30*/  HMMA.16816.F32 R24, R204.reuse, R182, R24 ;  /* 0x000000b6cc18723c */ /* 0x040ff00000001818 */
[C---:B-1----:R-:W-:Y:S08]  /*7e40*/  HMMA.16816.F32 R28, R204.reuse, R184, R28 ;  /* 0x000000b8cc1c723c */ /* 0x042ff0000000181c */
[----:B------:R-:W-:Y:S08]  /*7e50*/  HMMA.16816.F32 R32, R204, R186, R32 ;  /* 0x000000bacc20723c */ /* 0x000ff00000001820 */
[C---:B------:R-:W-:Y:S08]  /*7e60*/  HMMA.16816.F32 R4, R188.reuse, R212, R4 ;  /* 0x000000d4bc04723c */ /* 0x040ff00000001804 */
[C---:B------:R-:W-:Y:S08]  /*7e70*/  HMMA.16816.F32 R8, R188.reuse, R214, R8 ;  /* 0x000000d6bc08723c */ /* 0x040ff00000001808 */
[C---:B--2---:R-:W-:Y:S08]  /*7e80*/  HMMA.16816.F32 R12, R188.reuse, R168, R12 ;  /* 0x000000a8bc0c723c */ /* 0x044ff0000000180c */
[----:B------:R-:W-:Y:S01]  /*7e90*/  FMUL.FTZ R0, R4, c[0x0][0x320] ;  /* 0x0000c80004007a20 */ /* 0x000fe20000410000 */
[C---:B------:R-:W-:Y:S03]  /*7ea0*/  HMMA.16816.F32 R16, R188.reuse, R170, R16 ;  /* 0x000000aabc10723c */ /* 0x040fe60000001810 */
[----:B------:R1:W2:Y:S04]  /*7eb0*/  MUFU.TANH R181, R0 ;  /* 0x0000000000b57308 */ /* 0x0002a80000002400 */
[----:B------:R-:W-:Y:S02]  /*7ec0*/  FMUL.FTZ R10, R10, c[0x0][0x320] ;  /* 0x0000c8000a0a7a20 */ /* 0x000fe40000410000 */
[----:B---3--:R-:W-:Y:S04]  /*7ed0*/  FMUL.FTZ R3, R11, c[0x0][0x320] ;  /* 0x0000c8000b037a20 */ /* 0x008fe80000410000 */
[----:B------:R-:W3:Y:S02]  /*7ee0*/  MUFU.TANH R185, R10 ;  /* 0x0000000a00b97308 */ /* 0x000ee40000002400 */
[----:B------:R-:W-:Y:S08]  /*7ef0*/  FMUL.FTZ R2, R12, c[0x0][0x320] ;  /* 0x0000c8000c027a20 */ /* 0x000ff00000410000 */
[----:B------:R-:W4:Y:S01]  /*7f00*/  MUFU.TANH R177, R2 ;  /* 0x0000000200b17308 */ /* 0x000f220000002400 */
[----:B-1----:R-:W-:Y:S09]  /*7f10*/  FMUL.FTZ R0, R5, c[0x0][0x320] ;  /* 0x0000c80005007a20 */ /* 0x002ff20000410000 */
[----:B------:R1:W1:Y:S10]  /*7f20*/  MUFU.TANH R184, R0 ;  /* 0x0000000000b87308 */ /* 0x0002740000002400 */
[----:B------:R5:W2:Y:S01]  /*7f30*/  MUFU.TANH R183, R3 ;  /* 0x0000000300b77308 */ /* 0x000aa20000002400 */
[----:B-1----:R-:W-:Y:S09]  /*7f40*/  FMUL.FTZ R0, R6, c[0x0][0x320] ;  /* 0x0000c80006007a20 */ /* 0x002ff20000410000 */
[----:B------:R1:W1:Y:S01]  /*7f50*/  MUFU.TANH R186, R0 ;  /* 0x0000000000ba7308 */ /* 0x0002620000002400 */
[----:B-----5:R-:W-:Y:S09]  /*7f60*/  FMUL.FTZ R3, R19, c[0x0][0x320] ;  /* 0x0000c80013037a20 */ /* 0x020ff20000410000 */
[----:B------:R-:W2:Y:S01]  /*7f70*/  MUFU.TANH R173, R3 ;  /* 0x0000000300ad7308 */ /* 0x000ea20000002400 */
[----:B-1----:R-:W-:Y:S02]  /*7f80*/  FMUL.FTZ R0, R7, c[0x0][0x320] ;  /* 0x0000c80007007a20 */ /* 0x002fe40000410000 */
[----:B------:R-:W1:Y:S07]  /*7f90*/  LDSM.16.M88.4 R4, [R216+0x1000] ;  /* 0x00100000d804783b */ /* 0x000e6e0000000200 */
[----:B------:R5:W1:Y:S02]  /*7fa0*/  MUFU.TANH R187, R0 ;  /* 0x0000000000bb7308 */ /* 0x000a640000002400 */
[----:B-----5:R-:W-:Y:S08]  /*7fb0*/  FMUL.FTZ R0, R8, c[0x0][0x320] ;  /* 0x0000c80008007a20 */ /* 0x020ff00000410000 */
[----:B------:R5:W2:Y:S01]  /*7fc0*/  MUFU.TANH R182, R0 ;  /* 0x0000000000b67308 */ /* 0x000aa20000002400 */
[C---:B-1----:R-:W-:Y:S07]  /*7fd0*/  HMMA.16816.F32 R20, R188.reuse, R4, R20 ;  /* 0x00000004bc14723c */ /* 0x042fee0000001814 */
[----:B------:R-:W-:Y:S01]  /*7fe0*/  FMUL.FTZ R4, R18, c[0x0][0x320] ;  /* 0x0000c80012047a20 */ /* 0x000fe20000410000 */
[C---:B------:R-:W-:Y:S03]  /*7ff0*/  HMMA.16816.F32 R24, R188.reuse, R6, R24 ;  /* 0x00000006bc18723c */ /* 0x040fe60000001818 */
[----:B------:R-:W1:Y:S01]  /*8000*/  MUFU.TANH R174, R4 ;  /* 0x0000000400ae7308 */ /* 0x000e620000002400 */
[----:B-----5:R-:W-:Y:S02]  /*8010*/  FMUL.FTZ R0, R9, c[0x0][0x320] ;  /* 0x0000c80009007a20 */ /* 0x020fe40000410000 */
[----:B------:R-:W5:Y:S02]  /*8020*/  LDSM.16.M88.4 R8, [R216+0x1800] ;  /* 0x00180000d808783b */ /* 0x000f640000000200 */
[----:B------:R-:W-:Y:S05]  /*8030*/  DEPBAR.LE SB0, 0x0 ;  /* 0x000080000000791a */ /* 0x000fea0000000000 */
[----:B------:R1:W1:Y:S01]  /*8040*/  MUFU.TANH R180, R0 ;  /* 0x0000000000b47308 */ /* 0x0002620000002400 */
[----:B------:R-:W-:Y:S02]  /*8050*/  BAR.SYNC.DEFER_BLOCKING 0x0 ;  /* 0x0000000000007b1d */ /* 0x000fe40000010000 */
[----:B------:R-:W-:Y:S07]  /*8060*/  FMUL.FTZ R2, R21, c[0x0][0x320] ;  /* 0x0000c80015027a20 */ /* 0x000fee0000410000 */
[----:B------:R-:W2:Y:S01]  /*8070*/  MUFU.TANH R168, R2 ;  /* 0x0000000200a87308 */ /* 0x000ea20000002400 */
[----:B-1----:R-:W-:Y:S09]  /*8080*/  FMUL.FTZ R0, R13, c[0x0][0x320] ;  /* 0x0000c8000d007a20 */ /* 0x002ff20000410000 */
[----:B------:R1:W1:Y:S01]  /*8090*/  MUFU.TANH R176, R0 ;  /* 0x0000000000b07308 */ /* 0x0002620000002400 */
[C---:B-----5:R-:W-:Y:S08]  /*80a0*/  HMMA.16816.F32 R28, R188.reuse, R8, R28 ;  /* 0x00000008bc1c723c */ /* 0x060ff0000000181c */
[----:B------:R-:W-:Y:S04]  /*80b0*/  HMMA.16816.F32 R32, R188, R10, R32 ;  /* 0x0000000abc20723c */ /* 0x000fe80000001820 */
[----:B-1----:R-:W-:Y:S04]  /*80c0*/  FMUL.FTZ R0, R14, c[0x0][0x320] ;  /* 0x0000c8000e007a20 */ /* 0x002fe80000410000 */
[----:B------:R1:W1:Y:S04]  /*80d0*/  MUFU.TANH R179, R0 ;  /* 0x0000000000b37308 */ /* 0x0002680000002400 */
[----:B-1----:R-:W-:Y:S06]  /*80e0*/  FMUL.FTZ R0, R15, c[0x0][0x320] ;  /* 0x0000c8000f007a20 */ /* 0x002fec0000410000 */
        /* <DEDUP_REMOVED lines=37> */
[----:B------:R-:W-:Y:S01]  /*8340*/  SHF.R.S32.HI R230, RZ, 0x1f, R239 ;  /* 0x0000001fffe67819 */ /* 0x000fe200000114ef */
[----:B------:R-:W-:Y:S01]  /*8350*/  IMAD R2, R233, 0x40, R242 ;  /* 0x00000040e9027824 */ /* 0x000fe200078e02f2 */
[----:B------:R-:W-:Y:S01]  /*8360*/  SHF.R.S32.HI R132, RZ, 0x1f, R238 ;  /* 0x0000001fff847819 */ /* 0x000fe200000114ee */
[----:B------:R-:W-:Y:S01]  /*8370*/  IMAD.MOV.U32 R228, RZ, RZ, RZ ;  /* 0x000000ffffe47224 */ /* 0x000fe200078e00ff */
[----:B------:R-:W-:Y:S01]  /*8380*/  ISETP.NE.AND P0, PT, R0, c[0x0][0x2b8], PT ;  /* 0x0000ae0000007a0c */ /* 0x000fe20003f05270 */
[----:B------:R-:W-:Y:S01]  /*8390*/  IMAD R0, R236, 0x20, R241 ;  /* 0x00000020ec007824 */ /* 0x000fe200078e02f1 */
[C---:B------:R-:W-:Y:S01]  /*83a0*/  SHF.L.U64.HI R12, R239.reuse, 0x1, R230 ;  /* 0x00000001ef0c7819 */ /* 0x040fe200000102e6 */
[----:B------:R-:W-:Y:S01]  /*83b0*/  IMAD.SHL.U32 R28, R239, 0x2, RZ ;  /* 0x00000002ef1c7824 */ /* 0x000fe200078e00ff */
[----:B------:R-:W-:Y:S01]  /*83c0*/  SHF.R.S32.HI R230, RZ, 0x1f, R237 ;  /* 0x0000001fffe67819 */ /* 0x000fe200000114ed */
[C---:B------:R-:W-:Y:S01]  /*83d0*/  IMAD.SHL.U32 R27, R237.reuse, 0x2, RZ ;  /* 0x00000002ed1b7824 */ /* 0x040fe200078e00ff */
[----:B------:R-:W-:Y:S01]  /*83e0*/  IADD3 R2, R2, -0x40, R0 ;  /* 0xffffffc002027810 */ /* 0x000fe20007ffe000 */
[----:B------:R-:W-:Y:S01]  /*83f0*/  IMAD.SHL.U32 R26, R238, 0x2, RZ ;  /* 0x00000002ee1a7824 */ /* 0x000fe200078e00ff */
[----:B------:R-:W-:Y:S01]  /*8400*/  SHF.L.U64.HI R11, R237, 0x1, R230 ;  /* 0x00000001ed0b7819 */ /* 0x000fe200000102e6 */
[----:B------:R-:W-:Y:S01]  /*8410*/  IMAD.SHL.U32 R25, R232, 0x2, RZ ;  /* 0x00000002e8197824 */ /* 0x000fe200078e00ff */
[----:B------:R-:W-:Y:S01]  /*8420*/  SHF.R.S32.HI R230, RZ, 0x1f, R232 ;  /* 0x0000001fffe67819 */ /* 0x000fe200000114e8 */
[----:B------:R-:W-:Y:S01]  /*8430*/  IMAD.MOV.U32 R0, RZ, RZ, R2 ;  /* 0x000000ffff007224 */ /* 0x000fe200078e0002 */
[----:B------:R-:W-:Y:S01]  /*8440*/  SHF.L.U64.HI R10, R238, 0x1, R132 ;  /* 0x00000001ee0a7819 */ /* 0x000fe20000010284 */
[----:B------:R-:W-:Y:S01]  /*8450*/  @P0 IMAD.HI.U32 R3, R2, c[0x0][0x2bc], RZ ;  /* 0x0000af0002030a27 */ /* 0x000fe200078e00ff */
[----:B------:R-:W-:Y:S04]  /*8460*/  SHF.L.U64.HI R9, R232, 0x1, R230 ;  /* 0x00000001e8097819 */ /* 0x000fe800000102e6 */
[----:B------:R-:W-:Y:S04]  /*8470*/  @P0 SHF.R.U32.HI R0, RZ, c[0x0][0x2c0], R3 ;  /* 0x0000b000ff000a19 */ /* 0x000fe80000011603 */
[C---:B------:R-:W-:Y:S04]  /*8480*/  @!P6 IADD3 R3, P0, R0.reuse, R246, RZ ;  /* 0x000000f60003e210 */ /* 0x040fe80007f1e0ff */
[----:B------:R-:W-:Y:S01]  /*8490*/  @!P6 LEA.HI.X.SX32 R5, R0, R250, 0x1, P0 ;  /* 0x000000fa0005e211 */ /* 0x000fe200000f0eff */
[----:B------:R-:W-:Y:S01]  /*84a0*/  IMAD.MOV R0, RZ, RZ, -R0 ;  /* 0x000000ffff007224 */ /* 0x000fe200078e0a00 */
[C---:B------:R-:W-:Y:S03]  /*84b0*/  @!P6 LEA R4, P0, R3.reuse, c[0x0][0x2a0], 0x2 ;  /* 0x0000a8000304ea11 */ /* 0x040fe600078010ff */
[----:B------:R-:W-:Y:S01]  /*84c0*/  IMAD R231, R0, c[0x0][0x2b8], R2 ;  /* 0x0000ae0000e77a24 */ /* 0x000fe200078e0202 */
[----:B------:R-:W-:Y:S03]  /*84d0*/  @!P6 LEA.HI.X R5, R3, c[0x0][0x2a4], R5, 0x2, P0 ;  /* 0x0000a9000305ea11 */ /* 0x000fe600000f1405 */
[C---:B------:R-:W-:Y:S01]  /*84e0*/  IMAD.WIDE.U32 R2, R231.reuse, c[0x0][0x1e0], RZ ;  /* 0x00007800e7027a25 */ /* 0x040fe200078e00ff */
[----:B------:R-:W-:Y:S01]  /*84f0*/  SHF.R.S32.HI R0, RZ, 0x1f, R231 ;  /* 0x0000001fff007819 */ /* 0x000fe200000114e7 */
[----:B------:R-:W2:Y:S04]  /*8500*/  @!P6 LDG.E R228, [R4.64] ;  /* 0x0000000604e4e981 */ /* 0x000ea8000c1e1900 */
[----:B------:R-:W-:Y:S04]  /*8510*/  IMAD R0, R0, c[0x0][0x1e0], RZ ;  /* 0x0000780000007a24 */ /* 0x000fe800078e02ff */
[----:B------:R-:W-:Y:S04]  /*8520*/  IMAD R0, R231, c[0x0][0x1e4], R0 ;  /* 0x00007900e7007a24 */ /* 0x000fe800078e0200 */
        /* <DEDUP_REMOVED lines=11> */
.L_x_1668:
[----:B------:R-:W-:-:S05]  /*85e0*/  BRA.DIV ~URZ, `(.L_x_1591) ;  /* 0x000088027f007947 */ /* 0x000fca000b800000 */
[----:B------:R-:W3:Y:S01]  /*85f0*/  SHFL.IDX PT, R0, R8, RZ, 0x181f ;  /* 0x00181fff08007589 */ /* 0x000ee200000e0000 */
[C---:B------:R-:W-:Y:S04]  /*8600*/  IADD3 R2, -R227.reuse, 0x10, RZ ;  /* 0x00000010e3027810 */ /* 0x040fe80007ffe1ff */
[----:B------:R-:W-:Y:S04]  /*8610*/  LOP3.LUT R2, R2, 0xf, RZ, 0xc0, !PT ;  /* 0x0000000f02027812 */ /* 0x000fe800078ec0ff */
[----:B---3--:R-:W-:Y:S04]  /*8620*/  IADD3 R2, P1, P0, R2, R0, R25 ;  /* 0x0000000002027210 */ /* 0x008fe8000783e019 */
[----:B--2---:R-:W-:Y:S02]  /*8630*/  IADD3.X R3, RZ, R4, R9, P1, P0 ;  /* 0x00000004ff037210 */ /* 0x004fe40000fe0409 */
[----:B------:R-:W-:Y:S11]  /*8640*/  ISETP.NE.U32.AND P0, PT, R227, RZ, PT ;  /* 0x000000ffe300720c */ /* 0x000ff60003f05070 */
[----:B------:R-:W-:Y:S02]  /*8650*/  @!UPT UIADD3 URZ, URZ, URZ, URZ ;  /* 0x0000003f3f3ff290 */ /* 0x000fe4000fffe03f */
[----:B------:R-:W-:Y:S01]  /*8660*/  @!PT LDS RZ, [RZ] ;  /* 0x00000000fffff984 */ /* 0x000fe20000000800 */
[----:B------:R-:W-:Y:S01]  /*8670*/  @!PT LDS RZ, [RZ] ;  /* 0x00000000fffff984 */ /* 0x000fe20000000800 */
[----:B------:R2:W-:Y:S02]  /*8680*/  LDGSTS.E.BYPASS.LTC128B.128.ZFILL [R229+0x8100], [R2.64], P0 ;  /* 0x0810000002e57fae */ /* 0x0005e40008141d46 */
[----:B--2---:R-:W-:Y:S05]  /*8690*/  IADD3 R2, P0, R0, R26, RZ ;  /* 0x0000001a00027210 */ /* 0x004fea0007f1e0ff */
[----:B------:R-:W-:Y:S01]  /*86a0*/  IMAD.X R3, R4, 0x1, R10, P0 ;  /* 0x0000000104037824 */ /* 0x000fe200000e060a */
[----:B------:R-:W-:Y:S04]  /*86b0*/  IADD3 R6, P0, R0, R27, RZ ;  /* 0x0000001b00067210 */ /* 0x000fe80007f1e0ff */
[----:B------:R2:W-:Y:S01]  /*86c0*/  LDGSTS.E.BYPASS.LTC128B.128 [R229+0xa100], [R2.64], !P3 ;  /* 0x0a10000002e57fae */ /* 0x0005e2000d901d46 */
[----:B------:R-:W-:Y:S05]  /*86d0*/  IMAD.X R7, R4, 0x1, R11, P0 ;  /* 0x0000000104077824 */ /* 0x000fea00000e060b */
[----:B------:R3:W-:Y:S01]  /*86e0*/  LDGSTS.E.BYPASS.LTC128B.128 [R229+0xc100], [R6.64], !P4 ;  /* 0x0c10000006e57fae */ /* 0x0007e2000e101d46 */
[----:B--2---:R-:W-:Y:S03]  /*86f0*/  IADD3 R2, P0, R0, R28, RZ ;  /* 0x0000001c00027210 */ /* 0x004fe60007f1e0ff */
[----:B------:R3:W2:Y:S02]  /*8700*/  SHFL.IDX PT, R0, R8, 0x1, 0x181f ;  /* 0x00381f0008007f89 */ /* 0x0006a400000e0000 */
[----:B------:R-:W-:Y:S02]  /*8710*/  IMAD.X R3, R4, 0x1, R12, P0 ;  /* 0x0000000104037824 */ /* 0x000fe400000e060c */
[----:B------:R3:W4:Y:S04]  /*8720*/  SHFL.IDX PT, R4, R5, 0x1, 0x181f ;  /* 0x00381f0005047f89 */ /* 0x00072800000e0000 */
[----:B------:R3:W-:Y:S02]  /*8730*/  LDGSTS.E.BYPASS.LTC128B.128 [R229+0xe100], [R2.64], !P5 ;  /* 0x0e10000002e57fae */ /* 0x0007e4000e901d46 */
.L_x_1669:
[C---:B---3--:R-:W-:Y:S02]  /*8740*/  IADD3 R2, -R227.reuse, 0x10, RZ ;  /* 0x00000010e3027810 */ /* 0x048fe40007ffe1ff */
[----:B------:R-:W-:Y:S02]  /*8750*/  ISETP.NE.U32.AND P0, PT, R227, RZ, PT ;  /* 0x000000ffe300720c */ /* 0x000fe40003f05070 */
[----:B------:R-:W-:Y:S04]  /*8760*/  LOP3.LUT R2, R2, 0xf, RZ, 0xc0, !PT ;  /* 0x0000000f02027812 */ /* 0x000fe800078ec0ff */
[----:B--2---:R-:W-:Y:S04]  /*8770*/  IADD3 R2, P2, P1, R2, R0, R25 ;  /* 0x0000000002027210 */ /* 0x004fe8000795e019 */
[----:B----4-:R-:W-:Y:S02]  /*8780*/  IADD3.X R3, RZ, R4, R9, P2, P1 ;  /* 0x00000004ff037210 */ /* 0x010fe400017e2409 */
[C---:B------:R-:W-:Y:S03]  /*8790*/  IADD3 R6, P1, R0.reuse, R27, RZ ;  /* 0x0000001b00067210 */ /* 0x040fe60007f3e0ff */
[----:B------:R-:W-:Y:S01]  /*87a0*/  @!PT LDS RZ, [RZ] ;  /* 0x00000000fffff984 */ /* 0x000fe20000000800 */
[----:B------:R-:W-:Y:S01]  /*87b0*/  @!PT LDS RZ, [RZ] ;  /* 0x00000000fffff984 */ /* 0x000fe20000000800 */
[----:B------:R-:W-:Y:S01]  /*87c0*/  @!PT LDS RZ, [RZ] ;  /* 0x00000000fffff984 */ /* 0x000fe20000000800 */
[----:B------:R2:W-:Y:S01]  /*87d0*/  LDGSTS.E.BYPASS.LTC128B.128.ZFILL [R229+0x9100], [R2.64], P0 ;  /* 0x0910000002e57fae */ /* 0x0005e20008141d46 */
[----:B------:R-:W-:Y:S01]  /*87e0*/  IADD3 R8, P0, R0, R26, RZ ;  /* 0x0000001a00087210 */ /* 0x000fe20007f1e0ff */
[C---:B------:R-:W-:Y:S04]  /*87f0*/  IMAD.X R7, R4.reuse, 0x1, R11, P1 ;  /* 0x0000000104077824 */ /* 0x040fe800008e060b */
[----:B------:R-:W-:Y:S05]  /*8800*/  IMAD.X R9, R4, 0x1, R10, P0 ;  /* 0x0000000104097824 */ /* 0x000fea00000e060a */
[----:B------:R3:W-:Y:S04]  /*8810*/  LDGSTS.E.BYPASS.LTC128B.128 [R229+0xb100], [R8.64], !P3 ;  /* 0x0b10000008e57fae */ /* 0x0007e8000d901d46 */
[----:B------:R3:W-:Y:S01]  /*8820*/  LDGSTS.E.BYPASS.LTC128B.128 [R229+0xd100], [R6.64], !P4 ;  /* 0x0d10000006e57fae */ /* 0x0007e2000e101d46 */
[----:B--2---:R-:W-:Y:S05]  /*8830*/  IADD3 R2, P0, R0, R28, RZ ;  /* 0x0000001c00027210 */ /* 0x004fea0007f1e0ff */
[----:B------:R-:W-:Y:S05]  /*8840*/  IMAD.X R3, R4, 0x1, R12, P0 ;  /* 0x0000000104037824 */ /* 0x000fea00000e060c */
[----:B------:R3:W-:Y:S03]  /*8850*/  LDGSTS.E.BYPASS.LTC128B.128 [R229+0xf100], [R2.64], !P5 ;  /* 0x0f10000002e57fae */ /* 0x0007e6000e901d46 */
.L_x_1589:
[----:B--234-:R-:W-:Y:S05]  /*8860*/  BSYNC B0 ;  /* 0x0000000000007941 */ /* 0x01cfea0003800000 */
.L_x_1588:
        /* <DEDUP_REMOVED lines=41> */
.L_x_1670:
[----:B--2---:R-:W-:Y:S01]  /*8b00*/  FMNMX.FTZ R3, R0, R4, !PT ;  /* 0x0000000400037209 */ /* 0x004fe20007810000 */
[C---:B------:R-:W-:Y:S01]  /*8b10*/  FADD.FTZ R0, -R132.reuse, R133 ;  /* 0x0000008584007221 */ /* 0x040fe20000010100 */
[----:B------:R-:W-:Y:S01]  /*8b20*/  WARPSYNC 0xffffffff ;  /* 0xffffffff00007948 */ /* 0x000fe20003800000 */
[----:B-1----:R-:W-:Y:S01]  /*8b30*/  FMUL.FTZ R4, R132, c[0x0][0x2d0] ;  /* 0x0000b40084047a20 */ /* 0x002fe20000410000 */
[----:B------:R-:W-:Y:S01]  /*8b40*/  ISETP.GT.AND P0, PT, R233, R240, PT ;  /* 0x000000f0e900720c */ /* 0x000fe20003f04270 */
        /* <DEDUP_REMOVED lines=18> */
[--C-:B------:R-:W-:Y:S02]  /*8c70*/  FFMA.FTZ R180, R176, c[0x0][0x2d0], -R4.reuse ;  /* 0x0000b400b0b47a23 */ /* 0x100fe40000010804 */
[----:B------:R-:W-:Y:S07]  /*8c80*/  FFMA.FTZ R176, R172, c[0x0][0x2d0], -R4 ;  /* 0x0000b400acb07a23 */ /* 0x000fee0000010804 */
[----:B------:R-:W2:Y:S10]  /*8c90*/  MUFU.EX2 R4, R7 ;  /* 0x0000000700047308 */ /* 0x000eb40000000800 */
[----:B------:R-:W3:Y:S01]  /*8ca0*/  MUFU.EX2 R8, R8 ;  /* 0x0000000800087308 */ /* 0x000ee20000000800 */
[C---:B-1----:R-:W-:Y:S02]  /*8cb0*/  FMUL.FTZ R32, R2.reuse, R136 ;  /* 0x0000008802207220 */ /* 0x042fe40000410000 */
[C---:B------:R-:W-:Y:S02]  /*8cc0*/  FMUL.FTZ R33, R2.reuse, R137 ;  /* 0x0000008902217220 */ /* 0x040fe40000410000 */
[C---:B------:R-:W-:Y:S02]  /*8cd0*/  FMUL.FTZ R12, R2.reuse, R156 ;  /* 0x0000009c020c7220 */ /* 0x040fe40000410000 */
[C---:B------:R-:W-:Y:S02]  /*8ce0*/  FMUL.FTZ R13, R2.reuse, R157 ;  /* 0x0000009d020d7220 */ /* 0x040fe40000410000 */
[C---:B------:R-:W-:Y:S02]  /*8cf0*/  FMUL.FTZ R21, R2.reuse, R149 ;  /* 0x0000009502157220 */ /* 0x040fe40000410000 */
[C---:B------:R-:W-:Y:S02]  /*8d00*/  FMUL.FTZ R20, R2.reuse, R148 ;  /* 0x0000009402147220 */ /* 0x040fe40000410000 */
[----:B------:R-:W-:Y:S01]  /*8d10*/  FMUL.FTZ R25, R2, R145 ;  /* 0x0000009102197220 */ /* 0x000fe20000410000 */
[----:B--2---:R-:W-:Y:S01]  /*8d20*/  F2FP.PACK_AB R168, R6, R4 ;  /* 0x0000000406a8723e */ /* 0x004fe200000000ff */
[----:B------:R-:W-:Y:S01]  /*8d30*/  FFMA.FTZ R0, R2, R235, R4 ;  /* 0x000000eb02007223 */ /* 0x000fe20000010004 */
[----:B------:R-:W-:Y:S01]  /*8d40*/  MUFU.EX2 R148, R189 ;  /* 0x000000bd00947308 */ /* 0x000fe20000000800 */
[C---:B------:R-:W-:Y:S02]  /*8d50*/  FMUL.FTZ R4, R3.reuse, c[0x0][0x2d0] ;  /* 0x0000b40003047a20 */ /* 0x040fe40000410000 */
[----:B------:R-:W-:Y:S02]  /*8d60*/  FADD.FTZ R7, R6, R0 ;  /* 0x0000000006077221 */ /* 0x000fe40000010000 */
        /* <DEDUP_REMOVED lines=15> */
[--C-:B------:R-:W-:Y:S01]  /*8e60*/  FFMA.FTZ R182, R170, c[0x0][0x2d0], -R4.reuse ;  /* 0x0000b400aab67a23 */ /* 0x100fe20000010804 */
[----:B------:R-:W-:Y:S01]  /*8e70*/  MUFU.EX2 R156, R134 ;  /* 0x00000086009c7308 */ /* 0x000fe20000000800 */
[--C-:B------:R-:W-:Y:S01]  /*8e80*/  FFMA.FTZ R179, R169, c[0x0][0x2d0], -R4.reuse ;  /* 0x0000b400a9b37a23 */ /* 0x100fe20000010804 */
[----:B---3--:R-:W-:Y:S01]  /*8e90*/  F2FP.PACK_AB R170, R8, R9 ;  /* 0x0000000908aa723e */ /* 0x008fe200000000ff */
[--C-:B------:R-:W-:Y:S02]  /*8ea0*/  FFMA.FTZ R183, R24, c[0x0][0x2d0], -R4.reuse ;  /* 0x0000b40018b77a23 */ /* 0x100fe40000010804 */
[--C-:B------:R-:W-:Y:S02]  /*8eb0*/  FFMA.FTZ R187, R17, c[0x0][0x2d0], -R4.reuse ;  /* 0x0000b40011bb7a23 */ /* 0x100fe40000010804 */
[----:B------:R-:W-:Y:S02]  /*8ec0*/  FFMA.FTZ R196, R16, c[0x0][0x2d0], -R4 ;  /* 0x0000b40010c47a23 */ /* 0x000fe40000010804 */
[----:B------:R-:W-:Y:S01]  /*8ed0*/  FADD.FTZ R4, R9, R7 ;  /* 0x0000000709047221 */ /* 0x000fe20000010000 */
[----:B------:R-:W-:Y:S01]  /*8ee0*/  MUFU.EX2 R134, R176 ;  /* 0x000000b000867308 */ /* 0x000fe20000000800 */
[----:B------:R-:W-:Y:S02]  /*8ef0*/  FMUL.FTZ R17, R2, R153 ;  /* 0x0000009902117220 */ /* 0x000fe40000410000 */
[----:B------:R-:W-:Y:S02]  /*8f00*/  FADD.FTZ R178, R8, R4 ;  /* 0x0000000408b27221 */ /* 0x000fe40000010000 */
[C---:B-1----:R-:W-:Y:S02]  /*8f10*/  FMUL.FTZ R34, R0.reuse, R138 ;  /* 0x0000008a00227220 */ /* 0x042fe40000410000 */
[----:B------:R-:W-:Y:S02]  /*8f20*/  FMUL.FTZ R35, R0, R139 ;  /* 0x0000008b00237220 */ /* 0x000fe40000410000 */
[----:B------:R-:W1:Y:S01]  /*8f30*/  LDSM.16.MT88.4 R136, [R217] ;  /* 0x00000000d988783b */ /* 0x000e620000004200 */
[----:B------:R-:W2:Y:S01]  /*8f40*/  MUFU.EX2 R7, R6 ;  /* 0x0000000600077308 */ /* 0x000ea20000000800 */
[C---:B------:R-:W-:Y:S02]  /*8f50*/  FMUL.FTZ R4, R2.reuse, R164 ;  /* 0x000000a402047220 */ /* 0x040fe40000410000 */
[C---:B------:R-:W-:Y:S02]  /*8f60*/  FMUL.FTZ R5, R2.reuse, R165 ;  /* 0x000000a502057220 */ /* 0x040fe40000410000 */
[C---:B------:R-:W-:Y:S02]  /*8f70*/  FMUL.FTZ R16, R2.reuse, R152 ;  /* 0x0000009802107220 */ /* 0x040fe40000410000 */
[C---:B------:R-:W-:Y:S02]  /*8f80*/  FMUL.FTZ R8, R2.reuse, R160 ;  /* 0x000000a002087220 */ /* 0x040fe40000410000 */
[----:B------:R-:W-:Y:S01]  /*8f90*/  FMUL.FTZ R9, R2, R161 ;  /* 0x000000a102097220 */ /* 0x000fe20000410000 */
        /* <DEDUP_REMOVED lines=9> */
[C---:B--2---:R-:W-:Y:S01]  /*9030*/  F2FP.PACK_AB R169, R7.reuse, R10 ;  /* 0x0000000a07a9723e */ /* 0x044fe200000000ff */
[C---:B------:R-:W-:Y:S02]  /*9040*/  FFMA.FTZ R6, R0.reuse, R234, R10 ;  /* 0x000000ea00067223 */ /* 0x040fe4000001000a */
[C---:B------:R-:W-:Y:S02]  /*9050*/  FMUL.FTZ R10, R0.reuse, R162 ;  /* 0x000000a2000a7220 */ /* 0x040fe40000410000 */
[----:B------:R-:W-:Y:S01]  /*9060*/  FADD.FTZ R152, R7, R6 ;  /* 0x0000000607987221 */ /* 0x000fe20000010000 */
[----:B------:R-:W-:Y:S01]  /*9070*/  LDSM.16.MT88.4 R160, [R217+0x1800] ;  /* 0x00180000d9a0783b */ /* 0x000fe20000004200 */
[C---:B------:R-:W-:Y:S01]  /*9080*/  FMUL.FTZ R6, R0.reuse, R166 ;  /* 0x000000a600067220 */ /* 0x040fe20000410000 */
[----:B------:R-:W-:Y:S01]  /*9090*/  MUFU.EX2 R176, R183 ;  /* 0x000000b700b07308 */ /* 0x000fe20000000800 */
[----:B------:R-:W-:Y:S01]  /*90a0*/  FMUL.FTZ R7, R0, R167 ;  /* 0x000000a700077220 */ /* 0x000fe20000410000 */
[----:B---3--:R-:W-:Y:S01]  /*90b0*/  F2FP.PACK_AB R171, R156, R153 ;  /* 0x000000999cab723e */ /* 0x008fe200000000ff */
[C---:B------:R-:W-:Y:S02]  /*90c0*/  FMUL.FTZ R26, R0.reuse, R146 ;  /* 0x00000092001a7220 */ /* 0x040fe40000410000 */
[----:B------:R-:W-:Y:S02]  /*90d0*/  FMUL.FTZ R27, R0, R147 ;  /* 0x00000093001b7220 */ /* 0x000fe40000410000 */
[C---:B------:R-:W-:Y:S02]  /*90e0*/  FMUL.FTZ R28, R2.reuse, R140 ;  /* 0x0000008c021c7220 */ /* 0x040fe40000410000 */
[C---:B-1----:R-:W-:Y:S01]  /*90f0*/  HMMA.16816.F32 R4, R168.reuse, R136, R4 ;  /* 0x00000088a804723c */ /* 0x042fe20000001804 */
[----:B------:R-:W1:Y:S04]  /*9100*/  MUFU.EX2 R133, R181 ;  /* 0x000000b500857308 */ /* 0x000e680000000800 */
[----:B------:R-:W-:Y:S02]  /*9110*/  FMUL.FTZ R29, R2, R141 ;  /* 0x0000008d021d7220 */ /* 0x000fe40000410000 */
[C---:B------:R-:W-:Y:S01]  /*9120*/  FMUL.FTZ R30, R0.reuse, R142 ;  /* 0x0000008e001e7220 */ /* 0x040fe20000410000 */
[C---:B------:R-:W-:Y:S01]  /*9130*/  HMMA.16816.F32 R8, R168.reuse, R138, R8 ;  /* 0x0000008aa808723c */ /* 0x040fe20000001808 */
[----:B------:R-:W2:Y:S02]  /*9140*/  LDSM.16.MT88.4 R136, [R218] ;  /* 0x00000000da88783b */ /* 0x000ea40000004200 */
[----:B------:R-:W-:Y:S01]  /*9150*/  MUFU.EX2 R198, R175 ;  /* 0x000000af00c67308 */ /* 0x000fe20000000800 */
[----:B------:R-:W-:Y:S02]  /*9160*/  FMUL.FTZ R31, R0, R143 ;  /* 0x0000008f001f7220 */ /* 0x000fe40000410000 */
[C---:B------:R-:W-:Y:S02]  /*9170*/  FMUL.FTZ R24, R2.reuse, R144 ;  /* 0x0000009002187220 */ /* 0x040fe40000410000 */
[C---:B------:R-:W-:Y:S01]  /*9180*/  FMUL.FTZ R36, R2.reuse, R36 ;  /* 0x0000002402247220 */ /* 0x040fe20000410000 */
[----:B------:R-:W-:Y:S03]  /*9190*/  LDSM.16.MT88.4 R140, [R217+0x800] ;  /* 0x00080000d98c783b */ /* 0x000fe60000004200 */
        /* <DEDUP_REMOVED lines=17> */
[----:B------:R-:W-:Y:S01]  /*92b0*/  FMUL.FTZ R51, R0, R51 ;  /* 0x0000003300337220 */ /* 0x000fe20000410000 */
[C---:B--2---:R-:W-:Y:S02]  /*92c0*/  HMMA.16816.F32 R12, R168.reuse, R136, R12 ;  /* 0x00000088a80c723c */ /* 0x044fe4000000180c */
[----:B------:R-:W-:Y:S01]  /*92d0*/  MUFU.EX2 R197, R172 ;  /* 0x000000ac00c57308 */ /* 0x000fe20000000800 */
[C---:B------:R-:W-:Y:S02]  /*92e0*/  FMUL.FTZ R52, R2.reuse, R52 ;  /* 0x0000003402347220 */ /* 0x040fe40000410000 */
[----:B------:R-:W-:Y:S02]  /*92f0*/  FMUL.FTZ R53, R2, R53 ;  /* 0x0000003502357220 */ /* 0x000fe40000410000 */
[C---:B------:R-:W-:Y:S01]  /*9300*/  FMUL.FTZ R54, R0.reuse, R54 ;  /* 0x0000003600367220 */ /* 0x040fe20000410000 */
[C---:B------:R-:W-:Y:S01]  /*9310*/  HMMA.16816.F32 R16, R168.reuse, R138, R16 ;  /* 0x0000008aa810723c */ /* 0x040fe20000001810 */
[----:B------:R-:W2:Y:S03]  /*9320*/  LDSM.16.MT88.4 R136, [R220] ;  /* 0x00000000dc88783b */ /* 0x000ea60000004200 */
[----:B------:R-:W-:Y:S01]  /*9330*/  FMUL.FTZ R55, R0, R55 ;  /* 0x0000003700377220 */ /* 0x000fe20000410000 */
[----:B------:R-:W-:Y:S01]  /*9340*/  MUFU.EX2 R181, R174 ;  /* 0x000000ae00b57308 */ /* 0x000fe20000000800 */
[C---:B------:R-:W-:Y:S02]  /*9350*/  FMUL.FTZ R56, R2.reuse, R56 ;  /* 0x0000003802387220 */ /* 0x040fe40000410000 */
[----:B------:R-:W-:Y:S04]  /*9360*/  FMUL.FTZ R57, R2, R57 ;  /* 0x0000003902397220 */ /* 0x000fe80000410000 */
        /* <DEDUP_REMOVED lines=22> */
[----:B------:R-:W2:Y:S03]  /*94d0*/  LDSM.16.MT88.4 R136, [R219] ;  /* 0x00000000db88783b */ /* 0x000ea60000004200 */
        /* <DEDUP_REMOVED lines=18> */
[C---:B--2---:R-:W-:Y:S03]  /*9600*/  HMMA.16816.F32 R28, R168.reuse, R136, R28 ;  /* 0x00000088a81c723c */ /* 0x044fe6000000181c */
[C---:B------:R-:W-:Y:S02]  /*9610*/  FMUL.FTZ R94, R0.reuse, R94 ;  /* 0x0000005e005e7220 */ /* 0x040fe40000410000 */
[----:B------:R-:W-:Y:S02]  /*9620*/  FMUL.FTZ R95, R0, R95 ;  /* 0x0000005f005f7220 */ /* 0x000fe40000410000 */
[C---:B------:R-:W-:Y:S01]  /*9630*/  FMUL.FTZ R96, R2.reuse, R96 ;  /* 0x0000006002607220 */ /* 0x040fe20000410000 */
[C---:B------:R-:W-:Y:S01]  /*9640*/  HMMA.16816.F32 R32, R168.reuse, R138, R32 ;  /* 0x0000008aa820723c */ /* 0x040fe20000001820 */
[----:B------:R-:W2:Y:S03]  /*9650*/  LDSM.16.MT88.4 R136, [R217+0x2000] ;  /* 0x00200000d988783b */ /* 0x000ea60000004200 */
        /* <DEDUP_REMOVED lines=23> */
[----:B------:R-:W2:Y:S03]  /*97d0*/  LDSM.16.MT88.4 R136, [R218+0x2000] ;  /* 0x00200000da88783b */ /* 0x000ea60000004200 */
[C---:B------:R-:W-:Y:S02]  /*97e0*/  FMUL.FTZ R118, R0.reuse, R118 ;  /* 0x0000007600767220 */ /* 0x040fe40000410000 */
[----:B------:R-:W-:Y:S02]  /*97f0*/  FMUL.FTZ R119, R0, R119 ;  /* 0x0000007700777220 */ /* 0x000fe40000410000 */
[C---:B------:R-:W-:Y:S04]  /*9800*/  FMUL.FTZ R120, R2.reuse, R120 ;  /* 0x0000007802787220 */ /* 0x040fe80000410000 */
[----:B------:R-:W-:Y:S02]  /*9810*/  FMUL.FTZ R121, R2, R121 ;  /* 0x0000007902797220 */ /* 0x000fe40000410000 */
[C---:B------:R-:W-:Y:S02]  /*9820*/  FMUL.FTZ R122, R0.reuse, R122 ;  /* 0x0000007a007a7220 */ /* 0x040fe40000410000 */
[----:B------:R-:W-:Y:S02]  /*9830*/  FMUL.FTZ R123, R0, R123 ;  /* 0x0000007b007b7220 */ /* 0x000fe40000410000 */
[C---:B------:R-:W-:Y:S02]  /*9840*/  FMUL.FTZ R124, R2.reuse, R124 ;  /* 0x0000007c027c7220 */ /* 0x040fe40000410000 */
[C---:B------:R-:W-:Y:S02]  /*9850*/  FMUL.FTZ R125, R2.reuse, R125 ;  /* 0x0000007d027d7220 */ /* 0x040fe40000410000 */
[C---:B------:R-:W-:Y:S02]  /*9860*/  FMUL.FTZ R128, R2.reuse, R128 ;  /* 0x0000008002807220 */ /* 0x040fe40000410000 */
[----:B------:R-:W-:Y:S02]  /*9870*/  FMUL.FTZ R129, R2, R129 ;  /* 0x0000008102817220 */ /* 0x000fe40000410000 */
[----:B------:R-:W3:Y:S01]  /*9880*/  MUFU.EX2 R2, R180 ;  /* 0x000000b400027308 */ /* 0x000ee20000000800 */
[C---:B------:R-:W-:Y:S02]  /*9890*/  FMUL.FTZ R126, R0.reuse, R126 ;  /* 0x0000007e007e7220 */ /* 0x040fe40000410000 */
[C---:B------:R-:W-:Y:S02]  /*98a0*/  FMUL.FTZ R127, R0.reuse, R127 ;  /* 0x0000007f007f7220 */ /* 0x040fe40000410000 */
[C---:B------:R-:W-:Y:S02]  /*98b0*/  FMUL.FTZ R130, R0.reuse, R130 ;  /* 0x0000008200827220 */ /* 0x040fe40000410000 */
[----:B------:R-:W-:Y:S02]  /*98c0*/  FMUL.FTZ R131, R0, R131 ;  /* 0x0000008300837220 */ /* 0x000fe40000410000 */
[----:B-1----:R-:W-:Y:S01]  /*98d0*/  FADD.FTZ R0, R133, R178 ;  /* 0x000000b285007221 */ /* 0x002fe20000010000 */
[----:B------:R-:W1:Y:S01]  /*98e0*/  MUFU.EX2 R180, R173 ;  /* 0x000000ad00b47308 */ /* 0x000e620000000800 */
[C---:B--2---:R-:W-:Y:S09]  /*98f0*/  HMMA.16816.F32 R44, R168.reuse, R136, R44 ;  /* 0x00000088a82c723c */ /* 0x044ff2000000182c */
[----:B------:R-:W2:Y:S01]  /*9900*/  MUFU.EX2 R173, R186 ;  /* 0x000000ba00ad7308 */ /* 0x000ea20000000800 */
[C---:B------:R-:W-:Y:S01]  /*9910*/  HMMA.16816.F32 R48, R168.reuse, R138, R48 ;  /* 0x0000008aa830723c */ /* 0x040fe20000001830 */
[----:B------:R-:W4:Y:S02]  /*9920*/  LDSM.16.MT88.4 R136, [R220+0x2000] ;  /* 0x00200000dc88783b */ /* 0x000f240000004200 */
[----:B---3--:R-:W-:Y:S04]  /*9930*/  FADD.FTZ R0, R2, R0 ;  /* 0x0000000002007221 */ /* 0x008fe80000010000 */
[----:B------:R-:W-:Y:S05]  /*9940*/  FADD.FTZ R0, R144, R0 ;  /* 0x0000000090007221 */ /* 0x000fea0000010000 */
[----:B------:R-:W-:Y:S01]  /*9950*/  FADD.FTZ R0, R134, R0 ;  /* 0x0000000086007221 */ /* 0x000fe20000010000 */
[C---:B----4-:R-:W-:Y:S08]  /*9960*/  HMMA.16816.F32 R52, R168.reuse, R136, R52 ;  /* 0x00000088a834723c */ /* 0x050ff00000001834 */
[C---:B------:R-:W-:Y:S01]  /*9970*/  HMMA.16816.F32 R56, R168.reuse, R138, R56 ;  /* 0x0000008aa838723c */ /* 0x040fe20000001838 */
[----:B------:R-:W3:Y:S07]  /*9980*/  LDSM.16.MT88.4 R136, [R219+0x2000] ;  /* 0x00200000db88783b */ /* 0x000eee0000004200 */
[C---:B---3--:R-:W-:Y:S08]  /*9990*/  HMMA.16816.F32 R60, R168.reuse, R136, R60 ;  /* 0x00000088a83c723c */ /* 0x048ff0000000183c */
        /* <DEDUP_REMOVED lines=23> */
[C---:B---3--:R-:W-:Y:S07]  /*9b10*/  HMMA.16816.F32 R124, R168.reuse, R136, R124 ;  /* 0x00000088a87c723c */ /* 0x048fee000000187c */
[----:B------:R-:W-:Y:S01]  /*9b20*/  F2FP.PACK_AB R136, R2, R133 ;  /* 0x000000850288723e */ /* 0x000fe200000000ff */
[----:B------:R-:W-:Y:S01]  /*9b30*/  HMMA.16816.F32 R128, R168, R138, R128 ;  /* 0x0000008aa880723c */ /* 0x000fe20000001880 */
[----:B------:R-:W3:Y:S03]  /*9b40*/  MUFU.EX2 R133, R191 ;  /* 0x000000bf00857308 */ /* 0x000ee60000000800 */
[----:B------:R-:W-:Y:S03]  /*9b50*/  F2FP.PACK_AB R137, R197, R198 ;  /* 0x000000c6c589723e */ /* 0x000fe600000000ff */
[----:B------:R-:W-:Y:S02]  /*9b60*/  F2FP.PACK_AB R138, R134, R144 ;  /* 0x00000090868a723e */ /* 0x000fe400000000ff */
[----:B------:R-:W4:Y:S02]  /*9b70*/  LDSM.16.MT88.4 R144, [R218+0x800] ;  /* 0x00080000da90783b */ /* 0x000f240000004200 */
[----:B------:R-:W5:Y:S01]  /*9b80*/  MUFU.EX2 R2, R190 ;  /* 0x000000be00027308 */ /* 0x000f620000000800 */
[----:B-1----:R-:W-:Y:S02]  /*9b90*/  F2FP.PACK_AB R139, R180, R181 ;  /* 0x000000b5b48b723e */ /* 0x002fe400000000ff */
[----:B--2---:R-:W-:Y:S05]  /*9ba0*/  F2FP.PACK_AB R169, R173, R174 ;  /* 0x000000aeada9723e */ /* 0x004fea00000000ff */
[C---:B------:R-:W-:Y:S02]  /*9bb0*/  HMMA.16816.F32 R4, R136.reuse, R140, R4 ;  /* 0x0000008c8804723c */ /* 0x040fe40000001804 */
[----:B------:R-:W1:Y:S03]  /*9bc0*/  MUFU.EX2 R134, R188 ;  /* 0x000000bc00867308 */ /* 0x000e660000000800 */
[----:B---3--:R-:W-:Y:S03]  /*9bd0*/  FADD.FTZ R0, R133, R0 ;  /* 0x0000000085007221 */ /* 0x008fe60000010000 */
[C---:B------:R-:W-:Y:S01]  /*9be0*/  HMMA.16816.F32 R8, R136.reuse, R142, R8 ;  /* 0x0000008e8808723c */ /* 0x040fe20000001808 */
[----:B------:R-:W2:Y:S03]  /*9bf0*/  LDSM.16.MT88.4 R140, [R220+0x800] ;  /* 0x00080000dc8c783b */ /* 0x000ea60000004200 */
[----:B-----5:R-:W-:Y:S04]  /*9c00*/  FADD.FTZ R0, R2, R0 ;  /* 0x0000000002007221 */ /* 0x020fe80000010000 */
[----:B------:R-:W-:Y:S04]  /*9c10*/  FADD.FTZ R0, R148, R0 ;  /* 0x0000000094007221 */ /* 0x000fe80000010000 */
[C---:B-1----:R-:W-:Y:S01]  /*9c20*/  FADD.FTZ R0, R134.reuse, R0 ;  /* 0x0000000086007221 */ /* 0x042fe20000010000 */
[C---:B----4-:R-:W-:Y:S08]  /*9c30*/  HMMA.16816.F32 R12, R136.reuse, R144, R12 ;  /* 0x00000090880c723c */ /* 0x050ff0000000180c */
        /* <DEDUP_REMOVED lines=42> */
[----:B------:R-:W-:Y:S01]  /*9ee0*/  HMMA.16816.F32 R128, R136, R146, R128 ;  /* 0x000000928880723c */ /* 0x000fe20000001880 */
[----:B------:R-:W1:Y:S06]  /*9ef0*/  LDSM.16.MT88.4 R144, [R218+0x1000] ;  /* 0x00100000da90783b */ /* 0x000e6c0000004200 */
[----:B------:R-:W-:Y:S02]  /*9f00*/  F2FP.PACK_AB R138, R134, R148 ;  /* 0x00000094868a723e */ /* 0x000fe400000000ff */
[----:B------:R-:W3:Y:S01]  /*9f10*/  LDSM.16.MT88.4 R148, [R220+0x1000] ;  /* 0x00100000dc94783b */ /* 0x000ee20000004200 */
[----:B------:R-:W-:Y:S02]  /*9f20*/  MUFU.EX2 R134, R194 ;  /* 0x000000c200867308 */ /* 0x000fe40000000800 */
[----:B------:R-:W-:Y:S02]  /*9f30*/  F2FP.PACK_AB R136, R2, R133 ;  /* 0x000000850288723e */ /* 0x000fe400000000ff */
[----:B------:R-:W-:Y:S02]  /*9f40*/  F2FP.PACK_AB R137, R179, R177 ;  /* 0x000000b1b389723e */ /* 0x000fe400000000ff */
[----:B------:R-:W-:Y:S04]  /*9f50*/  F2FP.PACK_AB R139, R175, R176 ;  /* 0x000000b0af8b723e */ /* 0x000fe800000000ff */
[----:B------:R-:W-:Y:S03]  /*9f60*/  MUFU.EX2 R2, R193 ;  /* 0x000000c100027308 */ /* 0x000fe60000000800 */
[C---:B--2---:R-:W-:Y:S07]  /*9f70*/  HMMA.16816.F32 R4, R136.reuse, R140, R4 ;  /* 0x0000008c8804723c */ /* 0x044fee0000001804 */
[----:B------:R-:W2:Y:S01]  /*9f80*/  MUFU.EX2 R133, R192 ;  /* 0x000000c000857308 */ /* 0x000ea20000000800 */
[C---:B------:R-:W-:Y:S01]  /*9f90*/  HMMA.16816.F32 R8, R136.reuse, R142, R8 ;  /* 0x0000008e8808723c */ /* 0x040fe20000001808 */
[----:B------:R-:W4:Y:S07]  /*9fa0*/  LDSM.16.MT88.4 R140, [R219+0x1000] ;  /* 0x00100000db8c783b */ /* 0x000f2e0000004200 */
[C---:B-1----:R-:W-:Y:S08]  /*9fb0*/  HMMA.16816.F32 R12, R136.reuse, R144, R12 ;  /* 0x00000090880c723c */ /* 0x042ff0000000180c */
[C---:B------:R-:W-:Y:S01]  /*9fc0*/  HMMA.16816.F32 R16, R136.reuse, R146, R16 ;  /* 0x000000928810723c */ /* 0x040fe20000001810 */
[----:B------:R-:W1:Y:S03]  /*9fd0*/  LDSM.16.MT88.4 R144, [R217+0x3000] ;  /* 0x00300000d990783b */ /* 0x000e660000004200 */
[C---:B--2---:R-:W-:Y:S01]  /*9fe0*/  F2FP.PACK_AB R168, R2.reuse, R133 ;  /* 0x0000008502a8723e */ /* 0x044fe200000000ff */
[----:B------:R-:W-:Y:S03]  /*9ff0*/  FADD.FTZ R0, R133, R0 ;  /* 0x0000000085007221 */ /* 0x000fe60000010000 */
[C---:B---3--:R-:W-:Y:S01]  /*a000*/  HMMA.16816.F32 R20, R136.reuse, R148, R20 ;  /* 0x000000948814723c */ /* 0x048fe20000001814 */
[----:B------:R-:W2:Y:S03]  /*a010*/  MUFU.EX2 R133, R196 ;  /* 0x000000c400857308 */ /* 0x000ea60000000800 */
[----:B------:R-:W-:Y:S02]  /*a020*/  FADD.FTZ R0, R2, R0 ;  /* 0x0000000002007221 */ /* 0x000fe40000010000 */
[----:B------:R-:W-:Y:S02]  /*a030*/  FADD.FTZ R2, R153, R152 ;  /* 0x0000009899027221 */ /* 0x000fe40000010000 */
[C---:B------:R-:W-:Y:S01]  /*a040*/  HMMA.16816.F32 R24, R136.reuse, R150, R24 ;  /* 0x000000968818723c */ /* 0x040fe20000001818 */
[----:B------:R-:W3:Y:S07]  /*a050*/  LDSM.16.MT88.4 R148, [R218+0x3000] ;  /* 0x00300000da94783b */ /* 0x000eee0000004200 */
[C---:B----4-:R-:W-:Y:S01]  /*a060*/  HMMA.16816.F32 R28, R136.reuse, R140, R28 ;  /* 0x0000008c881c723c */ /* 0x050fe2000000181c */
[----:B------:R-:W-:Y:S07]  /*a070*/  LDSM.16.MT88.4 R152, [R218+0x1800] ;  /* 0x00180000da98783b */ /* 0x000fee0000004200 */
[C---:B------:R-:W-:Y:S01]  /*a080*/  HMMA.16816.F32 R32, R136.reuse, R142, R32 ;  /* 0x0000008e8820723c */ /* 0x040fe20000001820 */
[----:B------:R-:W4:Y:S03]  /*a090*/  LDSM.16.MT88.4 R140, [R220+0x3000] ;  /* 0x00300000dc8c783b */ /* 0x000f260000004200 */
[----:B--2---:R-:W-:Y:S04]  /*a0a0*/  F2FP.PACK_AB R171, R133, R172 ;  /* 0x000000ac85ab723e */ /* 0x004fe800000000ff */
[C---:B-1----:R-:W-:Y:S08]  /*a0b0*/  HMMA.16816.F32 R36, R136.reuse, R144, R36 ;  /* 0x000000908824723c */ /* 0x042ff00000001824 */
[C---:B------:R-:W-:Y:S01]  /*a0c0*/  HMMA.16816.F32 R40, R136.reuse, R146, R40 ;  /* 0x000000928828723c */ /* 0x040fe20000001828 */
[----:B------:R-:W1:Y:S07]  /*a0d0*/  LDSM.16.MT88.4 R144, [R219+0x3000] ;  /* 0x00300000db90783b */ /* 0x000e6e0000004200 */
        /* <DEDUP_REMOVED lines=24> */
[C---:B-1----:R-:W-:Y:S01]  /*a260*/  HMMA.16816.F32 R108, R136.reuse, R144, R108 ;  /* 0x00000090886c723c */ /* 0x042fe2000000186c */
[----:B------:R-:W1:Y:S07]  /*a270*/  MUFU.EX2 R144, R195 ;  /* 0x000000c300907308 */ /* 0x000e6e0000000800 */
[C---:B------:R-:W-:Y:S08]  /*a280*/  HMMA.16816.F32 R112, R136.reuse, R146, R112 ;  /* 0x000000928870723c */ /* 0x040ff00000001870 */
[C---:B--2---:R-:W-:Y:S08]  /*a290*/  HMMA.16816.F32 R116, R136.reuse, R148, R116 ;  /* 0x000000948874723c */ /* 0x044ff00000001874 */
[C---:B------:R-:W-:Y:S04]  /*a2a0*/  HMMA.16816.F32 R120, R136.reuse, R150, R120 ;  /* 0x000000968878723c */ /* 0x040fe80000001878 */
[----:B-1----:R-:W-:Y:S01]  /*a2b0*/  FADD.FTZ R0, R144, R0 ;  /* 0x0000000090007221 */ /* 0x002fe20000010000 */
[C---:B------:R-:W-:Y:S02]  /*a2c0*/  F2FP.PACK_AB R170, R134.reuse, R144 ;  /* 0x0000009086aa723e */ /* 0x040fe400000000ff */
[----:B------:R-:W1:Y:S01]  /*a2d0*/  LDSM.16.MT88.4 R144, [R220+0x1800] ;  /* 0x00180000dc90783b */ /* 0x000e620000004200 */
[C---:B---3--:R-:W-:Y:S04]  /*a2e0*/  HMMA.16816.F32 R124, R136.reuse, R140, R124 ;  /* 0x0000008c887c723c */ /* 0x048fe8000000187c */
[----:B------:R-:W-:Y:S01]  /*a2f0*/  FADD.FTZ R235, R134, R0 ;  /* 0x0000000086eb7221 */ /* 0x000fe20000010000 */
[-C--:B------:R-:W-:Y:S01]  /*a300*/  MOV R134, R3.reuse ;  /* 0x0000000300867202 */ /* 0x080fe20000000f00 */
[----:B------:R-:W-:Y:S02]  /*a310*/  FADD.FTZ R0, R156, R2 ;  /* 0x000000029c007221 */ /* 0x000fe40000010000 */
[----:B------:R-:W-:Y:S01]  /*a320*/  HMMA.16816.F32 R128, R136, R142, R128 ;  /* 0x0000008e8880723c */ /* 0x000fe20000001880 */
[----:B------:R-:W2:Y:S03]  /*a330*/  LDSM.16.MT88.4 R136, [R219+0x1800] ;  /* 0x00180000db88783b */ /* 0x000ea60000004200 */
[----:B------:R-:W-:Y:S04]  /*a340*/  FADD.FTZ R0, R198, R0 ;  /* 0x00000000c6007221 */ /* 0x000fe80000010000 */
[C---:B------:R-:W-:Y:S01]  /*a350*/  HMMA.16816.F32 R164, R168.reuse, R160, R4 ;  /* 0x000000a0a8a4723c */ /* 0x040fe20000001804 */
[----:B------:R-:W3:Y:S04]  /*a360*/  LDSM.16.MT88.4 R4, [R217+0x3800] ;  /* 0x00380000d904783b */ /* 0x000ee80000004200 */
[----:B------:R-:W-:Y:S03]  /*a370*/  FADD.FTZ R0, R197, R0 ;  /* 0x00000000c5007221 */ /* 0x000fe60000010000 */
[C---:B------:R-:W-:Y:S01]  /*a380*/  HMMA.16816.F32 R160, R168.reuse, R162, R8 ;  /* 0x000000a2a8a0723c */ /* 0x040fe20000001808 */
[----:B------:R-:W4:Y:S03]  /*a390*/  LDSM.16.MT88.4 R8, [R218+0x3800] ;  /* 0x00380000da08783b */ /* 0x000f260000004200 */
[----:B------:R-:W-:Y:S04]  /*a3a0*/  FADD.FTZ R0, R181, R0 ;  /* 0x00000000b5007221 */ /* 0x000fe80000010000 */
[C---:B------:R-:W-:Y:S01]  /*a3b0*/  HMMA.16816.F32 R156, R168.reuse, R152, R12 ;  /* 0x00000098a89c723c */ /* 0x040fe2000000180c */
[----:B------:R-:W5:Y:S03]  /*a3c0*/  LDSM.16.MT88.4 R12, [R220+0x3800] ;  /* 0x00380000dc0c783b */ /* 0x000f660000004200 */
[----:B------:R-:W-:Y:S04]  /*a3d0*/  FADD.FTZ R0, R180, R0 ;  /* 0x00000000b4007221 */ /* 0x000fe80000010000 */
[C---:B------:R-:W-:Y:S01]  /*a3e0*/  HMMA.16816.F32 R152, R168.reuse, R154, R16 ;  /* 0x0000009aa898723c */ /* 0x040fe20000001810 */
[----:B------:R-:W4:Y:S03]  /*a3f0*/  LDSM.16.MT88.4 R16, [R219+0x3800] ;  /* 0x00380000db10783b */ /* 0x000f260000004200 */
[----:B------:R-:W-:Y:S04]  /*a400*/  FADD.FTZ R0, R177, R0 ;  /* 0x00000000b1007221 */ /* 0x000fe80000010000 */
[C---:B-1----:R-:W-:Y:S04]  /*a410*/  HMMA.16816.F32 R148, R168.reuse, R144, R20 ;  /* 0x00000090a894723c */ /* 0x042fe80000001814 */
[----:B------:R-:W-:Y:S04]  /*a420*/  FADD.FTZ R0, R179, R0 ;  /* 0x00000000b3007221 */ /* 0x000fe80000010000 */
[C---:B------:R-:W-:Y:S04]  /*a430*/  HMMA.16816.F32 R144, R168.reuse, R146, R24 ;  /* 0x00000092a890723c */ /* 0x040fe80000001818 */
[----:B------:R-:W-:Y:S04]  /*a440*/  FADD.FTZ R0, R176, R0 ;  /* 0x00000000b0007221 */ /* 0x000fe80000010000 */
[C---:B--2---:R-:W-:Y:S04]  /*a450*/  HMMA.16816.F32 R140, R168.reuse, R136, R28 ;  /* 0x00000088a88c723c */ /* 0x044fe8000000181c */
[----:B------:R-:W-:Y:S03]  /*a460*/  FADD.FTZ R0, R175, R0 ;  /* 0x00000000af007221 */ /* 0x000fe60000010000 */
[----:B------:R-:W-:Y:S01]  /*a470*/  MOV R28, R3 ;  /* 0x00000003001c7202 */ /* 0x000fe20000000f00 */
[C---:B------:R-:W-:Y:S04]  /*a480*/  HMMA.16816.F32 R136, R168.reuse, R138, R32 ;  /* 0x0000008aa888723c */ /* 0x040fe80000001820 */
[----:B------:R-:W-:Y:S04]  /*a490*/  FADD.FTZ R0, R174, R0 ;  /* 0x00000000ae007221 */ /* 0x000fe80000010000 */
[C---:B---3--:R-:W-:Y:S04]  /*a4a0*/  HMMA.16816.F32 R36, R168.reuse, R4, R36 ;  /* 0x00000004a824723c */ /* 0x048fe80000001824 */
[----:B------:R-:W-:Y:S04]  /*a4b0*/  FADD.FTZ R0, R173, R0 ;  /* 0x00000000ad007221 */ /* 0x000fe80000010000 */
[C---:B------:R-:W-:Y:S01]  /*a4c0*/  HMMA.16816.F32 R40, R168.reuse, R6, R40 ;  /* 0x00000006a828723c */ /* 0x040fe20000001828 */
[----:B------:R-:W1:Y:S03]  /*a4d0*/  LDSM.16.MT88.4 R4, [R217+0x5800] ;  /* 0x00580000d904783b */ /* 0x000e660000004200 */
[----:B------:R-:W-:Y:S01]  /*a4e0*/  FADD.FTZ R2, R172, R0 ;  /* 0x00000000ac027221 */ /* 0x000fe20000010000 */
[----:B------:R-:W-:Y:S03]  /*a4f0*/  IADD3 R0, R233, -0x1, RZ ;  /* 0xffffffffe9007810 */ /* 0x000fe60007ffe0ff */
[C---:B----4-:R-:W-:Y:S04]  /*a500*/  HMMA.16816.F32 R44, R168.reuse, R8, R44 ;  /* 0x00000008a82c723c */ /* 0x050fe8000000182c */
[----:B------:R-:W-:Y:S01]  /*a510*/  FADD.FTZ R234, R133, R2 ;  /* 0x0000000285ea7221 */ /* 0x000fe20000010000 */
[----:B------:R-:W-:Y:S02]  /*a520*/  MOV R233, R0 ;  /* 0x0000000000e97202 */ /* 0x000fe40000000f00 */
[----:B------:R-:W-:Y:S01]  /*a530*/  MOV R133, R132 ;  /* 0x0000008400857202 */ /* 0x000fe20000000f00 */
        /* <DEDUP_REMOVED lines=28> */
[----:B------:R-:W-:Y:S07]  /*a700*/  @!UPT UIADD3 URZ, URZ, URZ, URZ ;  /* 0x0000003f3f3ff290 */ /* 0x000fee000fffe03f */
[----:B------:R-:W-:-:S11]  /*a710*/  @P0 BRA `(.L_x_1593) ;  /* 0xffffc3e000000947 */ /* 0x000fd6000383ffff */
.L_x_1586:
[----:B------:R-:W-:Y:S05]  /*a720*/  BRA.DIV ~URZ, `(.L_x_1594) ;  /* 0x00006a227f007947 */ /* 0x000fea000b800000 */
[----:B------:R1:W2:Y:S02]  /*a730*/  SHFL.BFLY PT, R0, R235, 0x2, 0x1f ;  /* 0x0c401f00eb007f89 */ /* 0x0002a400000e0000 */
.L_x_1671:
[----:B--2---:R-:W-:Y:S01]  /*a740*/  FADD.FTZ R5, R0, R235 ;  /* 0x000000eb00057221 */ /* 0x004fe20000010000 */
[----:B------:R-:W-:Y:S05]  /*a750*/  BRA.DIV ~URZ, `(.L_x_1595) ;  /* 0x00006a427f007947 */ /* 0x000fea000b800000 */
[----:B------:R-:W2:Y:S02]  /*a760*/  SHFL.BFLY PT, R0, R234, 0x2, 0x1f ;  /* 0x0c401f00ea007f89 */ /* 0x000ea400000e0000 */
[----:B--2---:R-:W-:-:S02]  /*a770*/  FADD.FTZ R4, R0, R234 ;  /* 0x000000ea00047221 */ /* 0x004fc40000010000 */
[----:B------:R-:W2:Y:S04]  /*a780*/  SHFL.BFLY PT, R0, R5, 0x1, 0x1f ;  /* 0x0c201f0005007f89 */ /* 0x000ea800000e0000 */
[----:B------:R3:W4:Y:S01]  /*a790*/  SHFL.BFLY PT, R3, R4, 0x1, 0x1f ;  /* 0x0c201f0004037f89 */ /* 0x00072200000e0000 */
[----:B--2---:R-:W-:-:S05]  /*a7a0*/  FADD.FTZ R5, R5, R0 ;  /* 0x0000000005057221 */ /* 0x004fca0000010000 */
.L_x_1672:
[----:B------:R-:W-:Y:S01]  /*a7b0*/  FSETP.NE.FTZ.AND P1, PT, R5, RZ, PT ;  /* 0x000000ff0500720b */ /* 0x000fe20003f35000 */
[----:B----4-:R-:W-:Y:S01]  /*a7c0*/  FADD.FTZ R3, R3, R4 ;  /* 0x0000000403037221 */ /* 0x010fe20000010000 */
[----:B------:R-:W-:Y:S02]  /*a7d0*/  MOV R15, 0xff800000 ;  /* 0xff800000000f7802 */ /* 0x000fe40000000f00 */
[----:B------:R-:W-:Y:S02]  /*a7e0*/  MOV R20, 0xff800000 ;  /* 0xff80000000147802 */ /* 0x000fe40000000f00 */
[----:B------:R-:W-:-:S07]  /*a7f0*/  FSETP.NE.FTZ.AND P0, PT, R3, RZ, PT ;  /* 0x000000ff0300720b */ /* 0x000fce0003f15000 */
[----:B------:R-:W2:Y:S01]  /*a800*/  @P1 MUFU.LG2 R0, R5 ;  /* 0x0000000500001308 */ /* 0x000ea20000000c00 */
[----:B------:R-:W-:-:S05]  /*a810*/  @P1 MOV R2, 0x3f317218 ;  /* 0x3f31721800021802 */ /* 0x000fca0000000f00 */
[----:B------:R-:W-:Y:S01]  /*a820*/  @P1 FMUL.FTZ R2, R2, c[0x0][0x2d0] ;  /* 0x0000b40002021a20 */ /* 0x000fe20000410000 */
[----:B---3--:R-:W-:-:S05]  /*a830*/  @P0 MOV R4, 0x3f317218 ;  /* 0x3f31721800040802 */ /* 0x008fca0000000f00 */
[----:B------:R-:W-:Y:S02]  /*a840*/  @P0 FMUL.FTZ R4, R4, c[0x0][0x2d0] ;  /* 0x0000b40004040a20 */ /* 0x000fe40000410000 */
[----:B--2---:R-:W-:-:S04]  /*a850*/  @P1 FMUL.FTZ R0, R0, 0.69314718246459960938 ;  /* 0x3f31721800001820 */ /* 0x004fc80000410000 */
[----:B------:R-:W-:Y:S01]  /*a860*/  @P1 FFMA.FTZ R15, R2, R132, R0 ;  /* 0x00000084020f1223 */ /* 0x000fe20000010000 */
[----:B------:R-:W-:Y:S01]  /*a870*/  MOV R2, RZ ;  /* 0x000000ff00027202 */ /* 0x000fe20000000f00 */
[----:B------:R-:W2:Y:S08]  /*a880*/  @P0 MUFU.LG2 R0, R3 ;  /* 0x0000000300000308 */ /* 0x000eb00000000c00 */
[----:B------:R-:W3:Y:S01]  /*a890*/  @P1 MUFU.RCP R2, R5 ;  /* 0x0000000500021308 */ /* 0x000ee20000001000 */
[----:B--2---:R-:W-:-:S04]  /*a8a0*/  @P0 FMUL.FTZ R0, R0, 0.69314718246459960938 ;  /* 0x3f31721800000820 */ /* 0x004fc80000410000 */
[----:B------:R-:W-:Y:S01]  /*a8b0*/  @P0 FFMA.FTZ R20, R4, R28, R0 ;  /* 0x0000001c04140223 */ /* 0x000fe20000010000 */
[----:B------:R-:W-:Y:S01]  /*a8c0*/  MOV R0, RZ ;  /* 0x000000ff00007202 */ /* 0x000fe20000000f00 */
[C---:B---3--:R-:W-:Y:S02]  /*a8d0*/  FMUL.FTZ R132, R2.reuse, R144 ;  /* 0x0000009002847220 */ /* 0x048fe40000410000 */
[----:B------:R-:W-:-:S03]  /*a8e0*/  FMUL.FTZ R133, R2, R145 ;  /* 0x0000009102857220 */ /* 0x000fc60000410000 */
        /* <DEDUP_REMOVED lines=11> */
[C---:B--2---:R-:W-:Y:S02]  /*a9a0*/  FMUL.FTZ R124, R0.reuse, R142 ;  /* 0x0000008e007c7220 */ /* 0x044fe40000410000 */
        /* <DEDUP_REMOVED lines=115> */
[----:B------:R-:W-:Y:S02]  /*b0e0*/  FMUL.FTZ R97, R2, R97 ;  /* 0x0000006102617220 */ /* 0x000fe40000410000 */
.L_x_1568:
[----:B------:R2:W5:Y:S04]  /*b0f0*/  LDL R6, [R1] ;  /* 0x0000000001067983 */ /* 0x0005680000100800 */
[----:B------:R-:W3:Y:S01]  /*b100*/  S2R R2, SR_TID.X ;  /* 0x0000000000027919 */ /* 0x000ee20000002100 */
[----:B------:R-:W-:Y:S01]  /*b110*/  BSSY B0, `(.L_x_1596) ;  /* 0x0000011000007945 */ /* 0x000fe20003800000 */
[----:B---3--:R-:W-:-:S13]  /*b120*/  LOP3.LUT P0, RZ, R2, 0xff, RZ, 0xc0, !PT ;  /* 0x000000ff02ff7812 */ /* 0x008fda000780c0ff */
[----:B------:R-:W-:Y:S05]  /*b130*/  @P0 BRA `(.L_x_1597) ;  /* 0x000000e000000947 */ /* 0x000fea0003800000 */
[----:B--2---:R-:W2:Y:S01]  /*b140*/  S2R R2, SR_LANEID ;  /* 0x0000000000027919 */ /* 0x004ea20000000000 */
[----:B------:R-:W-:Y:S01]  /*b150*/  VOTEU.ANY UR4, UPT, PT ;  /* 0x0000000000047886 */ /* 0x000fe200038e0100 */
[----:B------:R-:W-:Y:S01]  /*b160*/  IMAD.MOV.U32 R4, RZ, RZ, c[0x0][0x560] ;  /* 0x00015800ff047624 */ /* 0x000fe200078e00ff */
[----:B------:R-:W2:Y:S01]  /*b170*/  FLO.U32 R3, UR4 ;  /* 0x0000000400037d00 */ /* 0x000ea200080e0000 */
[----:B------:R-:W-:Y:S01]  /*b180*/  IMAD.MOV.U32 R5, RZ, RZ, c[0x0][0x564] ;  /* 0x00015900ff057624 */ /* 0x000fe200078e00ff */
[----:B--2---:R-:W-:-:S06]  /*b190*/  ISETP.EQ.U32.AND P0, PT, R3, R2, PT ;  /* 0x000000020300720c */ /* 0x004fcc0003f02070 */
[----:B------:R-:W2:Y:S07]  /*b1a0*/  POPC R2, UR4 ;  /* 0x0000000400027d09 */ /* 0x000eae0008000000 */
[----:B--2---:R2:W3:Y:S04]  /*b1b0*/  @P0 ATOMG.E.ADD.STRONG.GPU PT, R2, [R4.64], R2 ;  /* 0x00000002040209a8 */ /* 0x0044e800081ee1c6 */
[----:B--2---:R-:W2:Y:S04]  /*b1c0*/  S2R R4, SR_LTMASK ;  /* 0x0000000000047919 */ /* 0x004ea80000003900 */
[----:B---3--:R2:W3:Y:S02]  /*b1d0*/  SHFL.IDX PT, R3, R2, R3, 0x1f ;  /* 0x00001f0302037589 */ /* 0x0084e400000e0000 */
[----:B--2---:R-:W-:-:S06]  /*b1e0*/  LOP3.LUT R2, R4, UR4, RZ, 0xc0, !PT ;  /* 0x0000000404027c12 */ /* 0x004fcc000f8ec0ff */
[----:B------:R-:W3:Y:S02]  /*b1f0*/  POPC R2, R2 ;  /* 0x0000000200027309 */ /* 0x000ee40000000000 */
[----:B---3-5:R-:W-:-:S05]  /*b200*/  IADD3 R6, R3, c[0x0][0xc], R2 ;  /* 0x0000030003067a10 */ /* 0x028fca0007ffe002 */
[----:B------:R2:W-:Y:S02]  /*b210*/  STL [R1], R6 ;  /* 0x0000000601007387 */ /* 0x0005e40000100800 */
.L_x_1597:
[----:B--2---:R-:W-:Y:S05]  /*b220*/  BSYNC B0 ;  /* 0x0000000000007941 */ /* 0x004fea0003800000 */
.L_x_1596:
        /* <DEDUP_REMOVED lines=20> */
[----:B--2---:R-:W-:Y:S02]  /*b370*/  F2FP.PACK_AB R2, R27, R26 ;  /* 0x0000001a1b02723e */ /* 0x004fe400000000ff */
[----:B-1----:R-:W-:-:S03]  /*b380*/  F2FP.PACK_AB R0, R157, R156 ;  /* 0x0000009c9d00723e */ /* 0x002fc600000000ff */
        /* <DEDUP_REMOVED lines=144> */
.L_x_1600:
[----:B-1----:R-:W2:Y:S04]  /*bc90*/  LDL.LU R3, [R1+0x8] ;  /* 0x0000080001037983 */ /* 0x002ea80000300800 */
[----:B------:R-:W3:Y:S04]  /*bca0*/  LDL.LU R2, [R1+0x50] ;  /* 0x0000500001027983 */ /* 0x000ee80000300800 */
[----:B------:R-:W4:Y:S01]  /*bcb0*/  LDL R110, [R1+0x4c] ;  /* 0x00004c00016e7983 */ /* 0x000f220000100800 */
[----:B------:R-:W-:Y:S01]  /*bcc0*/  IMAD.MOV.U32 R10, RZ, RZ, 0x368 ;  /* 0x00000368ff0a7424 */ /* 0x000fe200078e00ff */
[----:B------:R-:W-:-:S02]  /*bcd0*/  ISETP.GT.AND P2, PT, R5, 0x1, PT ;  /* 0x000000010500780c */ /* 0x000fc40003f44270 */
[----:B------:R-:W4:Y:S02]  /*bce0*/  LDL R31, [R1+0x14c] ;  /* 0x00014c00011f7983 */ /* 0x000f240000100800 */
[----:B------:R-:W-:Y:S02]  /*bcf0*/  SEL R10, R10, 0x328, P2 ;  /* 0x000003280a0a7807 */ /* 0x000fe40001000000 */
[----:B------:R-:W4:Y:S01]  /*bd00*/  LDL R21, [R1+0x4] ;  /* 0x0000040001157983 */ /* 0x000f220000100800 */
[----:B------:R-:W-:Y:S01]  /*bd10*/  ISETP.NE.U32.AND P0, PT, RZ, c[0x0][0x500], PT ;  /* 0x00014000ff007a0c */ /* 0x000fe20003f05070 */
[----:B------:R-:W1:Y:S03]  /*bd20*/  LDC.64 R4, c[0x0][R10+0x170] ;  /* 0x00005c000a047b82 */ /* 0x000e660000000a00 */
[----:B------:R-:W-:-:S04]  /*bd30*/  ISETP.NE.AND.EX P0, PT, RZ, c[0x0][0x504], PT, P0 ;  /* 0x00014100ff007a0c */ /* 0x000fc80003f05300 */
[----:B------:R-:W-:Y:S01]  /*bd40*/  SEL R8, R252, RZ, !P0 ;  /* 0x000000fffc087207 */ /* 0x000fe20004000000 */
[----:B------:R-:W1:Y:S08]  /*bd50*/  LDC.64 R12, c[0x0][R10+0x168] ;  /* 0x00005a000a0c7b82 */ /* 0x000e700000000a00 */
[----:B------:R4:W1:Y:S08]  /*bd60*/  LDC.64 R18, c[0x0][R10+0x178] ;  /* 0x00005e000a127b82 */ /* 0x0008700000000a00 */
[----:B------:R4:W1:Y:S01]  /*bd70*/  LDC.64 R16, c[0x0][R10+0x160] ;  /* 0x000058000a107b82 */ /* 0x0008620000000a00 */
[----:B--2---:R-:W-:-:S02]  /*bd80*/  LOP3.LUT R11, R3, 0xffff, RZ, 0xc0, !PT ;  /* 0x0000ffff030b7812 */ /* 0x004fc400078ec0ff */
[----:B---3--:R-:W-:Y:S01]  /*bd90*/  SEL R3, R2, RZ, !P0 ;  /* 0x000000ff02037207 */ /* 0x008fe20004000000 */
[-C--:B-1----:R-:W-:Y:S02]  /*bda0*/  IMAD R2, R5, R8.reuse, RZ ;  /* 0x0000000805027224 */ /* 0x082fe400078e02ff */
        /* <DEDUP_REMOVED lines=8> */
[----:B----4-:R-:W-:Y:S01]  /*be30*/  IMAD R10, R21, 0x80, R31 ;  /* 0x00000080150a7824 */ /* 0x010fe200078e021f */
[----:B------:R-:W-:Y:S02]  /*be40*/  ISETP.NE.AND P5, PT, R2, 0x1, PT ;  /* 0x000000010200780c */ /* 0x000fe40003fa5270 */
[----:B------:R-:W-:-:S05]  /*be50*/  SEL R2, R110, RZ, P2 ;  /* 0x000000ff6e027207 */ /* 0x000fca0001000000 */
[-C--:B------:R-:W-:Y:S02]  /*be60*/  IMAD.WIDE.U32 R4, R18, R2.reuse, RZ ;  /* 0x0000000212047225 */ /* 0x080fe400078e00ff */
[----:B------:R-:W2:Y:S02]  /*be70*/  LDL R18, [R1+0x148] ;  /* 0x0001480001127983 */ /* 0x000ea40000100800 */
[----:B------:R-:W-:Y:S02]  /*be80*/  IMAD R6, R19, R2, RZ ;  /* 0x0000000213067224 */ /* 0x000fe400078e02ff */
[----:B------:R-:W-:-:S04]  /*be90*/  @P5 IMAD.HI.U32 R3, R10, c[0x0][0x4ec], RZ ;  /* 0x00013b000a035a27 */ /* 0x000fc800078e00ff */
[----:B------:R-:W-:Y:S01]  /*bea0*/  IMAD.MOV.U32 R2, RZ, RZ, R10 ;  /* 0x000000ffff027224 */ /* 0x000fe200078e000a */
[----:B------:R-:W-:Y:S01]  /*beb0*/  @P5 SHF.R.U32.HI R2, RZ, c[0x0][0x4f0], R3 ;  /* 0x00013c00ff025a19 */ /* 0x000fe20000011603 */
[----:B------:R-:W-:Y:S01]  /*bec0*/  IMAD.IADD R6, R5, 0x1, R6 ;  /* 0x0000000105067824 */ /* 0x000fe200078e0206 */
[----:B------:R-:W1:Y:S02]  /*bed0*/  S2R R13, SR_TID.X ;  /* 0x00000000000d7919 */ /* 0x000e640000002100 */
[----:B------:R-:W-:Y:S02]  /*bee0*/  IADD3 R4, P1, P0, R2, R9, R4 ;  /* 0x0000000902047210 */ /* 0x000fe4000783e004 */
[--C-:B------:R-:W-:Y:S01]  /*bef0*/  SHF.R.S32.HI R5, RZ, 0x1f, R2.reuse ;  /* 0x0000001fff057819 */ /* 0x100fe20000011402 */
[----:B------:R-:W-:Y:S01]  /*bf00*/  IMAD.MOV R2, RZ, RZ, -R2 ;  /* 0x000000ffff027224 */ /* 0x000fe200078e0a02 */
[----:B------:R-:W-:-:S03]  /*bf10*/  SHF.R.S32.HI R9, RZ, 0x1f, R0 ;  /* 0x0000001fff097819 */ /* 0x000fc60000011400 */
[----:B------:R-:W-:Y:S01]  /*bf20*/  IMAD R2, R2, c[0x0][0x4e8], R10 ;  /* 0x00013a0002027a24 */ /* 0x000fe200078e020a */
[----:B------:R-:W-:-:S04]  /*bf30*/  IADD3.X R3, R12, R7, R9, P4, P3 ;  /* 0x000000070c037210 */ /* 0x000fc800027e6409 */
[----:B------:R-:W-:Y:S01]  /*bf40*/  IADD3.X R5, R5, R3, R6, P1, P0 ;  /* 0x0000000305057210 */ /* 0x000fe20000fe0406 */
[----:B------:R-:W-:Y:S01]  /*bf50*/  IMAD R3, R17, R2, RZ ;  /* 0x0000000211037224 */ /* 0x000fe200078e02ff */
[----:B------:R-:W-:-:S05]  /*bf60*/  SHF.R.S32.HI R6, RZ, 0x1f, R2 ;  /* 0x0000001fff067819 */ /* 0x000fca0000011402 */
[C---:B------:R-:W-:Y:S02]  /*bf70*/  IMAD R6, R16.reuse, R6, R3 ;  /* 0x0000000610067224 */ /* 0x040fe400078e0203 */
[----:B------:R-:W-:-:S04]  /*bf80*/  IMAD.WIDE.U32 R2, R16, R2, R4 ;  /* 0x0000000210027225 */ /* 0x000fc800078e0004 */
[----:B------:R-:W-:Y:S02]  /*bf90*/  IMAD.MOV.U32 R4, RZ, RZ, c[0x0][0x4a8] ;  /* 0x00012a00ff047624 */ /* 0x000fe400078e00ff */
[----:B------:R-:W-:Y:S01]  /*bfa0*/  IMAD.MOV.U32 R5, RZ, RZ, c[0x0][0x4ac] ;  /* 0x00012b00ff057624 */ /* 0x000fe200078e00ff */
[----:B-1----:R-:W-:Y:S02]  /*bfb0*/  SHF.R.S32.HI R31, RZ, 0x1f, R13 ;  /* 0x0000001fff1f7819 */ /* 0x002fe4000001140d */
[----:B------:R-:W-:Y:S01]  /*bfc0*/  SEL R4, R4, c[0x0][0x450], P2 ;  /* 0x0001140004047a07 */ /* 0x000fe20001000000 */
[----:B------:R-:W-:Y:S01]  /*bfd0*/  IMAD.IADD R3, R3, 0x1, R6 ;  /* 0x0000000103037824 */ /* 0x000fe200078e0206 */
[----:B------:R-:W-:Y:S02]  /*bfe0*/  SEL R5, R5, c[0x0][0x454], P2 ;  /* 0x0001150005057a07 */ /* 0x000fe40001000000 */
[----:B------:R-:W-:Y:S02]  /*bff0*/  LEA R4, P0, R2, R4, 0x2 ;  /* 0x0000000402047211 */ /* 0x000fe400078010ff */
[----:B------:R-:W-:-:S02]  /*c000*/  LEA.HI R31, R31, R13, RZ, 0x5 ;  /* 0x0000000d1f1f7211 */ /* 0x000fc400078f28ff */
[----:B------:R-:W-:Y:S02]  /*c010*/  LEA.HI.X R2, R2, R5, R3, 0x2, P0 ;  /* 0x0000000502027211 */ /* 0x000fe400000f1403 */
[----:B------:R-:W-:Y:S01]  /*c020*/  LOP3.LUT R31, R31, 0xffffffe0, RZ, 0xc0, !PT ;  /* 0xffffffe01f1f7812 */ /* 0x000fe200078ec0ff */
[----:B------:R-:W-:Y:S04]  /*c030*/  SHFL.IDX PT, R6, R4, RZ, 0x1c1f ;  /* 0x001c1fff04067589 */ /* 0x000fe800000e0000 */
[----:B------:R-:W1:Y:S01]  /*c040*/  SHFL.IDX PT, R7, R2, RZ, 0x1c1f ;  /* 0x001c1fff02077589 */ /* 0x000e6200000e0000 */
[----:B------:R-:W-:-:S03]  /*c050*/  IMAD.IADD R31, R13, 0x1, -R31 ;  /* 0x000000010d1f7824 */ /* 0x000fc600078e0a1f */
[----:B------:R-:W-:Y:S01]  /*c060*/  SHFL.IDX PT, R4, R4, 0x1, 0x1c1f ;  /* 0x003c1f0004047f89 */ /* 0x000fe200000e0000 */
[----:B------:R-:W-:-:S03]  /*c070*/  IMAD R13, R14, c[0x0][0x4e8], RZ ;  /* 0x00013a000e0d7a24 */ /* 0x000fc600078e02ff */
[----:B------:R2:W3:Y:S01]  /*c080*/  SHFL.IDX PT, R5, R2, 0x1, 0x1c1f ;  /* 0x003c1f0002057f89 */ /* 0x0004e200000e0000 */
        /* <DEDUP_REMOVED lines=12> */
[----:B-1----:R-:W-:Y:S01]  /*c150*/  LEA R4, R236, R241, 0x5 ;  /* 0x000000f1ec047211 */ /* 0x002fe200078e28ff */
[C---:B------:R-:W-:Y:S01]  /*c160*/  IMAD.WIDE.U32 R2, R0.reuse, c[0x0][0x3a0], RZ ;  /* 0x0000e80000027a25 */ /* 0x040fe200078e00ff */
[----:B------:R-:W-:Y:S01]  /*c170*/  SHF.R.S32.HI R5, RZ, 0x1f, R8 ;  /* 0x0000001fff057819 */ /* 0x000fe20000011408 */
[----:B------:R1:W2:Y:S01]  /*c180*/  LDS.128 R32, [R229+0x80] ;  /* 0x00008000e5207984 */ /* 0x0002a20000000c00 */
[----:B------:R-:W-:Y:S01]  /*c190*/  LEA R4, R21, R4, 0x7 ;  /* 0x0000000415047211 */ /* 0x000fe200078e38ff */
[----:B------:R-:W-:-:S02]  /*c1a0*/  IMAD R0, R0, c[0x0][0x3a4], R9 ;  /* 0x0000e90000007a24 */ /* 0x000fc400078e0209 */
[----:B------:R1:W3:Y:S01]  /*c1b0*/  LDS.128 R48, [R229+0x1080] ;  /* 0x00108000e5307984 */ /* 0x0002e20000000c00 */
[----:B------:R-:W-:Y:S02]  /*c1c0*/  IMAD R5, R5, c[0x0][0x3f0], RZ ;  /* 0x0000fc0005057a24 */ /* 0x000fe400078e02ff */
[----:B------:R-:W-:Y:S01]  /*c1d0*/  IADD3 R3, R3, R0, RZ ;  /* 0x0000000003037210 */ /* 0x000fe20007ffe0ff */
[----:B------:R-:W-:Y:S01]  /*c1e0*/  @P5 IMAD.HI.U32 R6, R4, c[0x0][0x4ec], RZ ;  /* 0x00013b0004065a27 */ /* 0x000fe200078e00ff */
[----:B------:R1:W4:Y:S01]  /*c1f0*/  LDS.128 R64, [R229+0x2080] ;  /* 0x00208000e5407984 */ /* 0x0003220000000c00 */
[----:B------:R-:W-:Y:S02]  /*c200*/  MOV R0, R4 ;  /* 0x0000000400007202 */ /* 0x000fe40000000f00 */
[----:B------:R-:W-:Y:S01]  /*c210*/  IMAD.WIDE.U32 R2, R11, c[0x0][0x3e8], R2 ;  /* 0x0000fa000b027a25 */ /* 0x000fe200078e0002 */
[----:B------:R1:W1:Y:S01]  /*c220*/  LDS.128 R76, [R229+0x3080] ;  /* 0x00308000e54c7984 */ /* 0x0002620000000c00 */
[----:B------:R-:W-:-:S02]  /*c230*/  @P5 SHF.R.U32.HI R0, RZ, c[0x0][0x4f0], R6 ;  /* 0x00013c00ff005a19 */ /* 0x000fc40000011606 */
[----:B------:R-:W-:Y:S01]  /*c240*/  IMAD R3, R11, c[0x0][0x3ec], R3 ;  /* 0x0000fb000b037a24 */ /* 0x000fe200078e0203 */
[----:B------:R1:W1:Y:S01]  /*c250*/  LDS.128 R24, [R229+0x4080] ;  /* 0x00408000e5187984 */ /* 0x0002620000000c00 */
[C---:B------:R-:W-:Y:S01]  /*c260*/  IMAD R7, R8.reuse, c[0x0][0x3f4], R5 ;  /* 0x0000fd0008077a24 */ /* 0x040fe200078e0205 */
[----:B------:R-:W-:Y:S01]  /*c270*/  SHF.R.S32.HI R6, RZ, 0x1f, R0 ;  /* 0x0000001fff067819 */ /* 0x000fe20000011400 */
[----:B------:R-:W-:Y:S01]  /*c280*/  IMAD.WIDE.U32 R2, R8, c[0x0][0x3f0], R2 ;  /* 0x0000fc0008027a25 */ /* 0x000fe200078e0002 */
[----:B------:R1:W1:Y:S01]  /*c290*/  LDS.128 R44, [R229+0x5080] ;  /* 0x00508000e52c7984 */ /* 0x0002620000000c00 */
[----:B------:R-:W-:Y:S02]  /*c2a0*/  IADD3 R5, -R0, RZ, RZ ;  /* 0x000000ff00057210 */ /* 0x000fe40007ffe1ff */
[----:B------:R-:W-:Y:S01]  /*c2b0*/  IMAD R6, R6, c[0x0][0x3e0], RZ ;  /* 0x0000f80006067a24 */ /* 0x000fe200078e02ff */
[----:B------:R1:W1:Y:S01]  /*c2c0*/  LDS.128 R60, [R229+0x6080] ;  /* 0x00608000e53c7984 */ /* 0x0002620000000c00 */
[----:B------:R-:W-:Y:S01]  /*c2d0*/  IADD3 R3, R3, R7, RZ ;  /* 0x0000000703037210 */ /* 0x000fe20007ffe0ff */
[----:B------:R-:W-:-:S02]  /*c2e0*/  IMAD R4, R5, c[0x0][0x4e8], R4 ;  /* 0x00013a0005047a24 */ /* 0x000fc400078e0204 */
        /* <DEDUP_REMOVED lines=18> */
[----:B------:R1:W1:Y:S01]  /*c410*/  LDS.128 R80, [R229+0xf080] ;  /* 0x00f08000e5507984 */ /* 0x0002620000000c00 */
[----:B------:R-:W-:Y:S05]  /*c420*/  BRA.DIV ~URZ, `(.L_x_1602) ;  /* 0x00004e627f007947 */ /* 0x000fea000b800000 */
[----:B--234-:R2:W3:Y:S02]  /*c430*/  SHFL.IDX PT, R4, R5, RZ, 0x181f ;  /* 0x00181fff05047589 */ /* 0x01c4e400000e0000 */
.L_x_1673:
[----:B------:R-:W-:Y:S05]  /*c440*/  BRA.DIV ~URZ, `(.L_x_1603) ;  /* 0x00004eb27f007947 */ /* 0x000fea000b800000 */
[----:B------:R4:W2:Y:S02]  /*c450*/  SHFL.IDX PT, R0, R14, RZ, 0x181f ;  /* 0x00181fff0e007589 */ /* 0x0008a400000e0000 */
.L_x_1674:
[----:B------:R-:W5:Y:S01]  /*c460*/  LDL.LU R2, [R1+0x4] ;  /* 0x0000040001027983 */ /* 0x000f620000300800 */
[----:B------:R-:W-:Y:S01]  /*c470*/  BSSY B0, `(.L_x_1604) ;  /* 0x0000018000007945 */ /* 0x000fe20003800000 */
[----:B-----5:R-:W-:-:S04]  /*c480*/  LEA R12, R2, R241, 0x7 ;  /* 0x000000f1020c7211 */ /* 0x020fc800078e38ff */
[----:B------:R-:W-:-:S13]  /*c490*/  ISETP.GE.AND P0, PT, R12, R13, PT ;  /* 0x0000000d0c00720c */ /* 0x000fda0003f06270 */
[----:B------:R-:W-:Y:S05]  /*c4a0*/  @P0 BRA `(.L_x_1605) ;  /* 0x0000014000000947 */ /* 0x000fea0003800000 */
[----:B------:R-:W-:Y:S02]  /*c4b0*/  ISETP.GE.AND P3, PT, R232, c[0x0][0x3c8], PT ;  /* 0x0000f200e8007a0c */ /* 0x000fe40003f66270 */
[----:B------:R-:W-:Y:S02]  /*c4c0*/  ISETP.GE.AND P2, PT, R238, c[0x0][0x3c8], PT ;  /* 0x0000f200ee007a0c */ /* 0x000fe40003f46270 */
[----:B------:R-:W-:Y:S02]  /*c4d0*/  ISETP.GE.AND P1, PT, R237, c[0x0][0x3c8], PT ;  /* 0x0000f200ed007a0c */ /* 0x000fe40003f26270 */
[----:B------:R-:W-:Y:S02]  /*c4e0*/  ISETP.GE.AND P0, PT, R239, c[0x0][0x3c8], PT ;  /* 0x0000f200ef007a0c */ /* 0x000fe40003f06270 */
[----:B------:R-:W-:Y:S02]  /*c4f0*/  SHF.R.S32.HI R2, RZ, 0x1f, R232 ;  /* 0x0000001fff027819 */ /* 0x000fe400000114e8 */
[----:B------:R-:W-:-:S02]  /*c500*/  SHF.R.S32.HI R29, RZ, 0x1f, R238 ;  /* 0x0000001fff1d7819 */ /* 0x000fc400000114ee */
[----:B------:R-:W-:Y:S02]  /*c510*/  SHF.R.S32.HI R28, RZ, 0x1f, R237 ;  /* 0x0000001fff1c7819 */ /* 0x000fe400000114ed */
[-C--:B--2---:R-:W-:Y:S02]  /*c520*/  @!P3 LEA R10, P4, R232, R0.reuse, 0x1 ;  /* 0x00000000e80ab211 */ /* 0x084fe400078808ff */
[-C--:B------:R-:W-:Y:S02]  /*c530*/  @!P2 LEA R8, P6, R238, R0.reuse, 0x1 ;  /* 0x00000000ee08a211 */ /* 0x080fe400078c08ff */
[----:B------:R-:W-:Y:S02]  /*c540*/  @!P1 LEA R6, P5, R237, R0, 0x1 ;  /* 0x00000000ed069211 */ /* 0x000fe400078a08ff */
[----:B---3--:R-:W-:Y:S02]  /*c550*/  @!P3 LEA.HI.X R11, R232, R4, R2, 0x1, P4 ;  /* 0x00000004e80bb211 */ /* 0x008fe400020f0c02 */
[----:B------:R-:W-:-:S02]  /*c560*/  SHF.R.S32.HI R15, RZ, 0x1f, R239 ;  /* 0x0000001fff0f7819 */ /* 0x000fc400000114ef */
[----:B------:R-:W-:Y:S01]  /*c570*/  @!P0 LEA R2, P4, R239, R0, 0x1 ;  /* 0x00000000ef028211 */ /* 0x000fe200078808ff */
[----:B------:R2:W-:Y:S01]  /*c580*/  @!P3 ST.E.128 [R10.64], R32 ;  /* 0x000000200a00b985 */ /* 0x0005e2000c101d06 */
[-C--:B------:R-:W-:Y:S02]  /*c590*/  @!P2 LEA.HI.X R9, R238, R4.reuse, R29, 0x1, P6 ;  /* 0x00000004ee09a211 */ /* 0x080fe400030f0c1d */
[-C--:B------:R-:W-:Y:S02]  /*c5a0*/  @!P1 LEA.HI.X R7, R237, R4.reuse, R28, 0x1, P5 ;  /* 0x00000004ed079211 */ /* 0x080fe400028f0c1c */
[----:B------:R-:W-:Y:S01]  /*c5b0*/  @!P0 LEA.HI.X R3, R239, R4, R15, 0x1, P4 ;  /* 0x00000004ef038211 */ /* 0x000fe200020f0c0f */
[----:B-1----:R2:W-:Y:S04]  /*c5c0*/  @!P2 ST.E.128 [R8.64], R24 ;  /* 0x000000180800a985 */ /* 0x0025e8000c101d06 */
[----:B------:R2:W-:Y:S04]  /*c5d0*/  @!P1 ST.E.128 [R6.64], R20 ;  /* 0x0000001406009985 */ /* 0x0005e8000c101d06 */
[----:B------:R2:W-:Y:S02]  /*c5e0*/  @!P0 ST.E.128 [R2.64], R16 ;  /* 0x0000001002008985 */ /* 0x0005e4000c101d06 */
.L_x_1605:
[----:B------:R-:W-:Y:S05]  /*c5f0*/  BSYNC B0 ;  /* 0x0000000000007941 */ /* 0x000fea0003800000 */
.L_x_1604:
[----:B------:R-:W-:Y:S05]  /*c600*/  BRA.DIV ~URZ, `(.L_x_1606) ;  /* 0x00004d627f007947 */ /* 0x000fea000b800000 */
[----:B---3--:R3:W4:Y:S04]  /*c610*/  SHFL.IDX PT, R4, R5, 0x1, 0x181f ;  /* 0x00381f0005047f89 */ /* 0x00872800000e0000 */
[----:B--2---:R3:W2:Y:S02]  /*c620*/  SHFL.IDX PT, R0, R14, 0x1, 0x181f ;  /* 0x00381f000e007f89 */ /* 0x0046a400000e0000 */
.L_x_1675:
[----:B------:R-:W-:Y:S01]  /*c630*/  IADD3 R2, R12, 0x20, RZ ;  /* 0x000000200c027810 */ /* 0x000fe20007ffe0ff */
[----:B------:R-:W-:Y:S03]  /*c640*/  BSSY B0, `(.L_x_1607) ;  /* 0x0000017000007945 */ /* 0x000fe60003800000 */
[----:B------:R-:W-:-:S13]  /*c650*/  ISETP.GE.AND P0, PT, R2, R13, PT ;  /* 0x0000000d0200720c */ /* 0x000fda0003f06270 */
[----:B------:R-:W-:Y:S05]  /*c660*/  @P0 BRA `(.L_x_1608) ;  /* 0x0000014000000947 */ /* 0x000fea0003800000 */
[----:B------:R-:W-:Y:S02]  /*c670*/  ISETP.GE.AND P3, PT, R232, c[0x0][0x3c8], PT ;  /* 0x0000f200e8007a0c */ /* 0x000fe40003f66270 */
[----:B------:R-:W-:Y:S02]  /*c680*/  ISETP.GE.AND P2, PT, R238, c[0x0][0x3c8], PT ;  /* 0x0000f200ee007a0c */ /* 0x000fe40003f46270 */
[----:B------:R-:W-:Y:S02]  /*c690*/  ISETP.GE.AND P1, PT, R237, c[0x0][0x3c8], PT ;  /* 0x0000f200ed007a0c */ /* 0x000fe40003f26270 */
[----:B------:R-:W-:Y:S02]  /*c6a0*/  ISETP.GE.AND P0, PT, R239, c[0x0][0x3c8], PT ;  /* 0x0000f200ef007a0c */ /* 0x000fe40003f06270 */
[----:B------:R-:W-:Y:S02]  /*c6b0*/  SHF.R.S32.HI R3, RZ, 0x1f, R232 ;  /* 0x0000001fff037819 */ /* 0x000fe400000114e8 */
[----:B-1----:R-:W-:-:S02]  /*c6c0*/  SHF.R.S32.HI R17, RZ, 0x1f, R238 ;  /* 0x0000001fff117819 */ /* 0x002fc400000114ee */
[----:B------:R-:W-:Y:S02]  /*c6d0*/  SHF.R.S32.HI R16, RZ, 0x1f, R237 ;  /* 0x0000001fff107819 */ /* 0x000fe400000114ed */
[-C--:B--2---:R-:W-:Y:S02]  /*c6e0*/  @!P3 LEA R10, P4, R232, R0.reuse, 0x1 ;  /* 0x00000000e80ab211 */ /* 0x084fe400078808ff */
[-C--:B------:R-:W-:Y:S02]  /*c6f0*/  @!P2 LEA R8, P6, R238, R0.reuse, 0x1 ;  /* 0x00000000ee08a211 */ /* 0x080fe400078c08ff */
[----:B------:R-:W-:Y:S02]  /*c700*/  @!P1 LEA R6, P5, R237, R0, 0x1 ;  /* 0x00000000ed069211 */ /* 0x000fe400078a08ff */
[----:B----4-:R-:W-:Y:S02]  /*c710*/  @!P3 LEA.HI.X R11, R232, R4, R3, 0x1, P4 ;  /* 0x00000004e80bb211 */ /* 0x010fe400020f0c03 */
[----:B------:R-:W-:-:S02]  /*c720*/  SHF.R.S32.HI R15, RZ, 0x1f, R239 ;  /* 0x0000001fff0f7819 */ /* 0x000fc400000114ef */
[----:B------:R-:W-:Y:S01]  /*c730*/  @!P0 LEA R2, P4, R239, R0, 0x1 ;  /* 0x00000000ef028211 */ /* 0x000fe200078808ff */
[----:B------:R1:W-:Y:S01]  /*c740*/  @!P3 ST.E.128 [R10.64], R48 ;  /* 0x000000300a00b985 */ /* 0x0003e2000c101d06 */
[-C--:B------:R-:W-:Y:S02]  /*c750*/  @!P2 LEA.HI.X R9, R238, R4.reuse, R17, 0x1, P6 ;  /* 0x00000004ee09a211 */ /* 0x080fe400030f0c11 */
[-C--:B------:R-:W-:Y:S02]  /*c760*/  @!P1 LEA.HI.X R7, R237, R4.reuse, R16, 0x1, P5 ;  /* 0x00000004ed079211 */ /* 0x080fe400028f0c10 */
[----:B------:R-:W-:Y:S01]  /*c770*/  @!P0 LEA.HI.X R3, R239, R4, R15, 0x1, P4 ;  /* 0x00000004ef038211 */ /* 0x000fe200020f0c0f */
[----:B------:R1:W-:Y:S04]  /*c780*/  @!P2 ST.E.128 [R8.64], R44 ;  /* 0x0000002c0800a985 */ /* 0x0003e8000c101d06 */
[----:B------:R1:W-:Y:S04]  /*c790*/  @!P1 ST.E.128 [R6.64], R40 ;  /* 0x0000002806009985 */ /* 0x0003e8000c101d06 */
[----:B------:R1:W-:Y:S02]  /*c7a0*/  @!P0 ST.E.128 [R2.64], R36 ;  /* 0x0000002402008985 */ /* 0x0003e4000c101d06 */
.L_x_1608:
[----:B------:R-:W-:Y:S05]  /*c7b0*/  BSYNC B0 ;  /* 0x0000000000007941 */ /* 0x000fea0003800000 */
.L_x_1607:
[----:B------:R-:W-:Y:S05]  /*c7c0*/  BRA.DIV ~URZ, `(.L_x_1609) ;  /* 0x00004c727f007947 */ /* 0x000fea000b800000 */
[----:B----4-:R4:W3:Y:S02]  /*c7d0*/  SHFL.IDX PT, R4, R5, 0x2, 0x181f ;  /* 0x00581f0005047f89 */ /* 0x0108e400000e0000 */
.L_x_1676:
[----:B------:R-:W-:Y:S05]  /*c7e0*/  BRA.DIV ~URZ, `(.L_x_1610) ;  /* 0x00004cc27f007947 */ /* 0x000fea000b800000 */
[----:B--2---:R2:W4:Y:S02]  /*c7f0*/  SHFL.IDX PT, R0, R14, 0x2, 0x181f ;  /* 0x00581f000e007f89 */ /* 0x00452400000e0000 */
.L_x_1677:
[----:B-1----:R-:W-:Y:S01]  /*c800*/  IADD3 R2, R12, 0x40, RZ ;  /* 0x000000400c027810 */ /* 0x002fe20007ffe0ff */
        /* <DEDUP_REMOVED lines=10> */
[-C--:B----4-:R-:W-:Y:S02]  /*c8b0*/  @!P3 LEA R10, P4, R232, R0.reuse, 0x1 ;  /* 0x00000000e80ab211 */ /* 0x090fe400078808ff */
        /* <DEDUP_REMOVED lines=12> */
.L_x_1612:
[----:B------:R-:W-:Y:S05]  /*c980*/  BSYNC B0 ;  /* 0x0000000000007941 */ /* 0x000fea0003800000 */
.L_x_1611:
[----:B------:R-:W-:Y:S05]  /*c990*/  BRA.DIV ~URZ, `(.L_x_1613) ;  /* 0x00004b827f007947 */ /* 0x000fea000b800000 */
[----:B---3--:R3:W1:Y:S04]  /*c9a0*/  SHFL.IDX PT, R4, R5, 0x3, 0x181f ;  /* 0x00781f0005047f89 */ /* 0x00866800000e0000 */
[----:B----4-:R3:W4:Y:S02]  /*c9b0*/  SHFL.IDX PT, R0, R14, 0x3, 0x181f ;  /* 0x00781f000e007f89 */ /* 0x01072400000e0000 */
.L_x_1678:
[----:B-1----:R-:W-:-:S04]  /*c9c0*/  IADD3 R2, R12, 0x60, RZ ;  /* 0x000000600c027810 */ /* 0x002fc80007ffe0ff */
[----:B------:R-:W-:-:S13]  /*c9d0*/  ISETP.GE.AND P0, PT, R2, R13, PT ;  /* 0x0000000d0200720c */ /* 0x000fda0003f06270 */
[----:B------:R-:W-:Y:S05]  /*c9e0*/  @P0 BRA `(.L_x_1614) ;  /* 0x00002b9000000947 */ /* 0x000fea0003800000 */
[----:B------:R-:W-:Y:S02]  /*c9f0*/  ISETP.GE.AND P2, PT, R232, c[0x0][0x3c8], PT ;  /* 0x0000f200e8007a0c */ /* 0x000fe40003f46270 */
[----:B------:R-:W-:Y:S02]  /*ca00*/  ISETP.GE.AND P1, PT, R238, c[0x0][0x3c8], PT ;  /* 0x0000f200ee007a0c */ /* 0x000fe40003f26270 */
[----:B------:R-:W-:Y:S02]  /*ca10*/  ISETP.GE.AND P0, PT, R237, c[0x0][0x3c8], PT ;  /* 0x0000f200ed007a0c */ /* 0x000fe40003f06270 */
[----:B------:R-:W-:Y:S02]  /*ca20*/  SHF.R.S32.HI R11, RZ, 0x1f, R232 ;  /* 0x0000001fff0b7819 */ /* 0x000fe400000114e8 */
[----:B------:R-:W-:Y:S02]  /*ca30*/  SHF.R.S32.HI R10, RZ, 0x1f, R238 ;  /* 0x0000001fff0a7819 */ /* 0x000fe400000114ee */
[----:B---3--:R-:W-:-:S03]  /*ca40*/  SHF.R.S32.HI R5, RZ, 0x1f, R237 ;  /* 0x0000001fff057819 */ /* 0x008fc600000114ed */
[-C--:B----4-:R-:W-:Y:S02]  /*ca50*/  @!P2 LEA R8, P5, R232, R0.reuse, 0x1 ;  /* 0x00000000e808a211 */ /* 0x090fe400078a08ff */
[-C--:B------:R-:W-:Y:S02]  /*ca60*/  @!P1 LEA R6, P4, R238, R0.reuse, 0x1 ;  /* 0x00000000ee069211 */ /* 0x080fe400078808ff */
[C---:B------:R-:W-:Y:S02]  /*ca70*/  @!P0 LEA R2, P3, R237.reuse, R0, 0x1 ;  /* 0x00000000ed028211 */ /* 0x040fe400078608ff */
[-C--:B------:R-:W-:Y:S02]  /*ca80*/  @!P2 LEA.HI.X R9, R232, R4.reuse, R11, 0x1, P5 ;  /* 0x00000004e809a211 */ /* 0x080fe400028f0c0b */
[-C--:B------:R-:W-:Y:S02]  /*ca90*/  @!P1 LEA.HI.X R7, R238, R4.reuse, R10, 0x1, P4 ;  /* 0x00000004ee079211 */ /* 0x080fe400020f0c0a */
[----:B------:R-:W-:Y:S01]  /*caa0*/  @!P0 LEA.HI.X R3, R237, R4, R5, 0x1, P3 ;  /* 0x00000004ed038211 */ /* 0x000fe200018f0c05 */
[----:B------:R1:W-:Y:S04]  /*cab0*/  @!P2 ST.E.128 [R8.64], R76 ;  /* 0x0000004c0800a985 */ /* 0x0003e8000c101d06 */
[----:B------:R1:W-:Y:S04]  /*cac0*/  @!P1 ST.E.128 [R6.64], R72 ;  /* 0x0000004806009985 */ /* 0x0003e8000c101d06 */
[----:B------:R1:W-:Y:S01]  /*cad0*/  @!P0 ST.E.128 [R2.64], R68 ;  /* 0x0000004402008985 */ /* 0x0003e2000c101d06 */
[----:B------:R-:W-:-:S13]  /*cae0*/  ISETP.GE.AND P0, PT, R239, c[0x0][0x3c8], PT ;  /* 0x0000f200ef007a0c */ /* 0x000fda0003f06270 */
[----:B------:R-:W-:Y:S05]  /*caf0*/  @P0 BRA `(.L_x_1614) ;  /* 0x00002a8000000947 */ /* 0x000fea0003800000 */
[----:B------:R-:W-:Y:S02]  /*cb00*/  SHF.R.S32.HI R5, RZ, 0x1f, R239 ;  /* 0x0000001fff057819 */ /* 0x000fe400000114ef */
[----:B-1----:R-:W-:-:S04]  /*cb10*/  LEA R2, P0, R239, R0, 0x1 ;  /* 0x00000000ef027211 */ /* 0x002fc800078008ff */
[----:B------:R-:W-:-:S05]  /*cb20*/  LEA.HI.X R3, R239, R4, R5, 0x1, P0 ;  /* 0x00000004ef037211 */ /* 0x000fca00000f0c05 */
[----:B------:R1:W-:Y:S01]  /*cb30*/  ST.E.128 [R2.64], R80 ;  /* 0x0000005002007985 */ /* 0x0003e2000c101d06 */
[----:B------:R-:W-:Y:S05]  /*cb40*/  BRA `(.L_x_1614) ;  /* 0x00002a3000007947 */ /* 0x000fea0003800000 */
.L_x_1601:
        /* <DEDUP_REMOVED lines=19> */
[----:B------:R-:W-:Y:S01]  /*cc80*/  IMAD R3, R5, c[0x0][0x44c], R3 ;  /* 0x0001130005037a24 */ /* 0x000fe200078e0203 */
[----:B------:R-:W-:-:S03]  /*cc90*/  IADD3 R5, -R0, RZ, RZ ;  /* 0x000000ff00057210 */ /* 0x000fc60007ffe1ff */
[----:B------:R-:W-:-:S04]  /*cca0*/  IMAD.WIDE.U32 R2, R0, c[0x0][0x430], R2 ;  /* 0x00010c0000027a25 */ /* 0x000fc800078e0002 */
[----:B------:R-:W-:Y:S01]  /*ccb0*/  IMAD R0, R5, c[0x0][0x4e8], R10 ;  /* 0x00013a0005007a24 */ /* 0x000fe200078e020a */
[----:B------:R-:W-:-:S04]  /*ccc0*/  IADD3 R3, R3, R4, RZ ;  /* 0x0000000403037210 */ /* 0x000fc80007ffe0ff */
[----:B------:R-:W-:Y:S01]  /*ccd0*/  SHF.R.S32.HI R4, RZ, 0x1f, R0 ;  /* 0x0000001fff047819 */ /* 0x000fe20000011400 */
        /* <DEDUP_REMOVED lines=8> */
.L_x_1679:
[----:B------:R-:W-:Y:S05]  /*cd60*/  BRA.DIV ~URZ, `(.L_x_1616) ;  /* 0x000048f27f007947 */ /* 0x000fea000b800000 */
[----:B------:R3:W4:Y:S02]  /*cd70*/  SHFL.IDX PT, R0, R12, RZ, 0x1c1f ;  /* 0x001c1fff0c007589 */ /* 0x00072400000e0000 */
.L_x_1680:
        /* <DEDUP_REMOVED lines=19> */
[----:B-----5:R-:W-:-:S13]  /*ceb0*/  ISETP.GE.AND P0, PT, R8, c[0x0][0x3c8], PT ;  /* 0x0000f20008007a0c */ /* 0x020fda0003f06270 */
[----:B------:R-:W-:Y:S02]  /*cec0*/  @!P0 IMAD.MOV.U32 R2, RZ, RZ, R0 ;  /* 0x000000ffff028224 */ /* 0x000fe400078e0000 */
[----:B------:R-:W-:-:S04]  /*ced0*/  @!P0 IMAD.MOV.U32 R3, RZ, RZ, R4 ;  /* 0x000000ffff038224 */ /* 0x000fc800078e0004 */
[----:B------:R-:W-:Y:S01]  /*cee0*/  @!P0 IMAD.WIDE R2, R8, 0x4, R2 ;  /* 0x0000000408028825 */ /* 0x000fe200078e0202 */
[----:B---3--:R-:W-:Y:S01]  /*cef0*/  ISETP.GE.AND P1, PT, R6, c[0x0][0x3c8], PT ;  /* 0x0000f20006007a0c */ /* 0x008fe20003f26270 */
[----:B------:R-:W3:Y:S04]  /*cf00*/  LDL R8, [R1+0xac] ;  /* 0x0000ac0001087983 */ /* 0x000ee80000100800 */
[----:B------:R5:W-:Y:S04]  /*cf10*/  @!P0 ST.E.64 [R2.64], R24 ;  /* 0x0000001802008985 */ /* 0x000be8000c101b06 */
[----:B-----5:R-:W5:Y:S01]  /*cf20*/  LDL R25, [R1+0x124] ;  /* 0x0001240001197983 */ /* 0x020f620000100800 */
[----:B----4-:R-:W-:-:S03]  /*cf30*/  ISETP.GE.AND P2, PT, R11, c[0x0][0x3c8], PT ;  /* 0x0000f2000b007a0c */ /* 0x010fc60003f46270 */
[----:B------:R-:W-:Y:S01]  /*cf40*/  @!P1 LEA R2, P0, R6, R0, 0x2 ;  /* 0x0000000006029211 */ /* 0x000fe200078010ff */
[----:B------:R-:W4:Y:S01]  /*cf50*/  LDL R24, [R1+0x98] ;  /* 0x0000980001187983 */ /* 0x000f220000100800 */
[----:B--2---:R-:W-:Y:S02]  /*cf60*/  ISETP.GE.AND P3, PT, R10, c[0x0][0x3c8], PT ;  /* 0x0000f2000a007a0c */ /* 0x004fe40003f66270 */
[----:B------:R-:W-:-:S05]  /*cf70*/  @!P1 LEA.HI.X R3, R6, R4, R7, 0x2, P0 ;  /* 0x0000000406039211 */ /* 0x000fca00000f1407 */
[----:B------:R2:W-:Y:S01]  /*cf80*/  @!P1 ST.E.64 [R2.64], R26 ;  /* 0x0000001a02009985 */ /* 0x0005e2000c101b06 */
[----:B------:R-:W-:Y:S02]  /*cf90*/  ISETP.GE.AND P1, PT, R9, c[0x0][0x3c8], PT ;  /* 0x0000f20009007a0c */ /* 0x000fe40003f26270 */
[----:B------:R-:W-:-:S03]  /*cfa0*/  ISETP.GE.AND P4, PT, R17, c[0x0][0x3c8], PT ;  /* 0x0000f20011007a0c */ /* 0x000fc60003f86270 */
[----:B------:R-:W-:-:S04]  /*cfb0*/  @!P3 LEA R6, P0, R10, R0, 0x2 ;  /* 0x000000000a06b211 */ /* 0x000fc800078010ff */
[----:B------:R-:W-:Y:S02]  /*cfc0*/  @!P3 LEA.HI.X R7, R10, R4, R110, 0x2, P0 ;  /* 0x000000040a07b211 */ /* 0x000fe400000f146e */
[----:B------:R-:W4:Y:S01]  /*cfd0*/  LDL R10, [R1+0x120] ;  /* 0x00012000010a7983 */ /* 0x000f220000100800 */
[----:B--2---:R-:W-:-:S03]  /*cfe0*/  @!P2 LEA R2, P5, R11, R0, 0x2 ;  /* 0x000000000b02a211 */ /* 0x004fc600078a10ff */
[----:B------:R-:W2:Y:S01]  /*cff0*/  LDL R26, [R1+0xa0] ;  /* 0x0000a000011a7983 */ /* 0x000ea20000100800 */
[----:B------:R-:W-:-:S03]  /*d000*/  @!P2 LEA.HI.X R3, R11, R4, R111, 0x2, P5 ;  /* 0x000000040b03a211 */ /* 0x000fc600028f146f */
[----:B------:R-:W2:Y:S04]  /*d010*/  LDL R27, [R1+0x114] ;  /* 0x00011400011b7983 */ /* 0x000ea80000100800 */
[----:B------:R-:W2:Y:S04]  /*d020*/  LDL R11, [R1+0xa4] ;  /* 0x0000a400010b7983 */ /* 0x000ea80000100800 */
[----:B------:R1:W-:Y:S01]  /*d030*/  @!P2 ST.E.64 [R2.64], R28 ;  /* 0x0000001c0200a985 */ /* 0x0003e2000c101b06 */
[----:B------:R-:W-:-:S03]  /*d040*/  ISETP.GE.AND P2, PT, R15, c[0x0][0x3c8], PT ;  /* 0x0000f2000f007a0c */ /* 0x000fc60003f46270 */
[----:B------:R1:W-:Y:S01]  /*d050*/  @!P3 ST.E.64 [R6.64], R32 ;  /* 0x000000200600b985 */ /* 0x0003e2000c101b06 */
[----:B------:R-:W-:Y:S02]  /*d060*/  ISETP.GE.AND P3, PT, R13, c[0x0][0x3c8], PT ;  /* 0x0000f2000d007a0c */ /* 0x000fe40003f66270 */
[C---:B-1----:R-:W-:Y:S01]  /*d070*/  @!P1 LEA R2, P5, R9.reuse, R0, 0x2 ;  /* 0x0000000009029211 */ /* 0x042fe200078a10ff */
[----:B------:R-:W2:Y:S03]  /*d080*/  LDL R28, [R1+0x70] ;  /* 0x00007000011c7983 */ /* 0x000ea60000100800 */
[----:B------:R-:W-:Y:S01]  /*d090*/  @!P1 LEA.HI.X R3, R9, R4, R31, 0x2, P5 ;  /* 0x0000000409039211 */ /* 0x000fe200028f141f */
[----:B------:R-:W2:Y:S01]  /*d0a0*/  LDL R33, [R1+0x78] ;  /* 0x0000780001217983 */ /* 0x000ea20000100800 */
[----:B------:R-:W-:-:S03]  /*d0b0*/  @!P4 LEA R6, P0, R17, R0, 0x2 ;  /* 0x000000001106c211 */ /* 0x000fc600078010ff */
[----:B------:R-:W2:Y:S01]  /*d0c0*/  LDL R9, [R1+0x9c] ;  /* 0x00009c0001097983 */ /* 0x000ea20000100800 */
[----:B------:R-:W-:-:S03]  /*d0d0*/  @!P4 LEA.HI.X R7, R17, R4, R21, 0x2, P0 ;  /* 0x000000041107c211 */ /* 0x000fc600000f1415 */
[----:B------:R-:W2:Y:S04]  /*d0e0*/  LDL R21, [R1+0x11c] ;  /* 0x00011c0001157983 */ /* 0x000ea80000100800 */
[----:B------:R-:W2:Y:S04]  /*d0f0*/  LDL R17, [R1+0x118] ;  /* 0x0001180001117983 */ /* 0x000ea80000100800 */
[----:B------:R1:W-:Y:S04]  /*d100*/  @!P1 ST.E.64 [R2.64], R34 ;  /* 0x0000002202009985 */ /* 0x0003e8000c101b06 */
[----:B------:R1:W-:Y:S01]  /*d110*/  @!P4 ST.E.64 [R6.64], R132 ;  /* 0x000000840600c985 */ /* 0x0003e2000c101b06 */
[----:B------:R-:W-:-:S03]  /*d120*/  ISETP.GE.AND P1, PT, R19, c[0x0][0x3c8], PT ;  /* 0x0000f20013007a0c */ /* 0x000fc60003f26270 */
[----:B------:R-:W2:Y:S04]  /*d130*/  LDL R31, [R1+0x74] ;  /* 0x00007400011f7983 */ /* 0x000ea80000100800 */
[----:B------:R-:W2:Y:S04]  /*d140*/  LDL R32, [R1+0xe8] ;  /* 0x0000e80001207983 */ /* 0x000ea80000100800 */
[----:B------:R-:W2:Y:S01]  /*d150*/  LDL R29, [R1+0xe4] ;  /* 0x0000e400011d7983 */ /* 0x000ea20000100800 */
[----:B-1----:R-:W-:-:S03]  /*d160*/  @!P2 LEA R2, P5, R15, R0, 0x2 ;  /* 0x000000000f02a211 */ /* 0x002fc600078a10ff */
[----:B------:R-:W2:Y:S01]  /*d170*/  LDL R34, [R1+0xec] ;  /* 0x0000ec0001227983 */ /* 0x000ea20000100800 */
[----:B------:R-:W-:Y:S02]  /*d180*/  @!P3 LEA R6, P0, R13, R0, 0x2 ;  /* 0x000000000d06b211 */ /* 0x000fe400078010ff */
[-C--:B------:R-:W-:Y:S02]  /*d190*/  @!P2 LEA.HI.X R3, R15, R4.reuse, R20, 0x2, P5 ;  /* 0x000000040f03a211 */ /* 0x080fe400028f1414 */
[----:B------:R-:W-:Y:S01]  /*d1a0*/  @!P3 LEA.HI.X R7, R13, R4, R16, 0x2, P0 ;  /* 0x000000040d07b211 */ /* 0x000fe200000f1410 */
[----:B------:R-:W2:Y:S04]  /*d1b0*/  LDL R15, [R1+0x94] ;  /* 0x00009400010f7983 */ /* 0x000ea80000100800 */
[----:B------:R-:W2:Y:S04]  /*d1c0*/  LDL R13, [R1+0x110] ;  /* 0x00011000010d7983 */ /* 0x000ea80000100800 */
[----:B------:R1:W-:Y:S04]  /*d1d0*/  @!P2 ST.E.64 [R2.64], R140 ;  /* 0x0000008c0200a985 */ /* 0x0003e8000c101b06 */
[----:B------:R-:W2:Y:S04]  /*d1e0*/  LDL R20, [R1+0x90] ;  /* 0x0000900001147983 */ /* 0x000ea80000100800 */
[----:B------:R-:W2:Y:S01]  /*d1f0*/  LDL R16, [R1+0x8c] ;  /* 0x00008c0001107983 */ /* 0x000ea20000100800 */
[----:B-1----:R-:W-:-:S04]  /*d200*/  @!P1 LEA R2, P5, R19, R0, 0x2 ;  /* 0x0000000013029211 */ /* 0x002fc800078a10ff */
[----:B-----5:R-:W-:Y:S02]  /*d210*/  @!P1 LEA.HI.X R3, R19, R4, R25, 0x2, P5 ;  /* 0x0000000413039211 */ /* 0x020fe400028f1419 */
[----:B------:R-:W5:Y:S01]  /*d220*/  LDL R19, [R1+0x108] ;  /* 0x0001080001137983 */ /* 0x000f620000100800 */
[----:B---3--:R-:W-:Y:S02]  /*d230*/  ISETP.GE.AND P4, PT, R8, c[0x0][0x3c8], PT ;  /* 0x0000f20008007a0c */ /* 0x008fe40003f86270 */
[----:B------:R-:W-:Y:S01]  /*d240*/  ISETP.GE.AND P2, PT, R18, c[0x0][0x3c8], PT ;  /* 0x0000f20012007a0c */ /* 0x000fe20003f46270 */
[----:B------:R1:W-:Y:S04]  /*d250*/  @!P3 ST.E.64 [R6.64], R136 ;  /* 0x000000880600b985 */ /* 0x0003e8000c101b06 */
[----:B------:R-:W3:Y:S04]  /*d260*/  LDL R25, [R1+0x10c] ;  /* 0x00010c0001197983 */ /* 0x000ee80000100800 */
[----:B------:R2:W-:Y:S02]  /*d270*/  @!P1 ST.E.64 [R2.64], R36 ;  /* 0x0000002402009985 */ /* 0x0005e4000c101b06 */
[----:B-1----:R-:W-:-:S04]  /*d280*/  @!P4 LEA R6, P0, R8, R0, 0x2 ;  /* 0x000000000806c211 */ /* 0x002fc800078010ff */
[----:B----4-:R-:W-:Y:S02]  /*d290*/  @!P4 LEA.HI.X R7, R8, R4, R10, 0x2, P0 ;  /* 0x000000040807c211 */ /* 0x010fe400000f140a */
[----:B------:R-:W4:Y:S01]  /*d2a0*/  LDL R10, [R1+0x88] ;  /* 0x00008800010a7983 */ /* 0x000f220000100800 */
[----:B--2---:R-:W-:-:S03]  /*d2b0*/  ISETP.GE.AND P3, PT, R11, c[0x0][0x3c8], PT ;  /* 0x0000f2000b007a0c */ /* 0x004fc60003f66270 */
[----:B------:R1:W-:Y:S01]  /*d2c0*/  @!P4 ST.E.64 [R6.64], R40 ;  /* 0x000000280600c985 */ /* 0x0003e2000c101b06 */
[-C--:B------:R-:W-:Y:S02]  /*d2d0*/  @!P2 LEA R2, P5, R18, R0.reuse, 0x2 ;  /* 0x000000001202a211 */ /* 0x080fe400078a10ff */
[----:B------:R-:W-:Y:S01]  /*d2e0*/  ISETP.GE.AND P1, PT, R26, c[0x0][0x3c8], PT ;  /* 0x0000f2001a007a0c */ /* 0x000fe20003f26270 */
[----:B------:R-:W2:Y:S06]  /*d2f0*/  LDL R8, [R1+0x84] ;  /* 0x0000840001087983 */ /* 0x000eac0000100800 */
[----:B-1----:R-:W-:-:S02]  /*d300*/  @!P3 LEA R6, P0, R11, R0, 0x2 ;  /* 0x000000000b06b211 */ /* 0x002fc400078010ff */
[----:B------:R-:W-:Y:S02]  /*d310*/  ISETP.GE.AND P4, PT, R9, c[0x0][0x3c8], PT ;  /* 0x0000f20009007a0c */ /* 0x000fe40003f86270 */
[-C--:B------:R-:W-:Y:S02]  /*d320*/  @!P2 LEA.HI.X R3, R18, R4.reuse, R21, 0x2, P5 ;  /* 0x000000041203a211 */ /* 0x080fe400028f1415 */
[----:B------:R-:W2:Y:S01]  /*d330*/  LDL R21, [R1+0x104] ;  /* 0x0001040001157983 */ /* 0x000ea20000100800 */
[----:B------:R-:W-:-:S03]  /*d340*/  @!P3 LEA.HI.X R7, R11, R4, R17, 0x2, P0 ;  /* 0x000000040b07b211 */ /* 0x000fc600000f1411 */
[----:B------:R1:W-:Y:S04]  /*d350*/  @!P2 ST.E.64 [R2.64], R44 ;  /* 0x0000002c0200a985 */ /* 0x0003e8000c101b06 */
[----:B------:R-:W2:Y:S04]  /*d360*/  LDL R18, [R1+0x100] ;  /* 0x0001000001127983 */ /* 0x000ea80000100800 */
[----:B------:R1:W-:Y:S04]  /*d370*/  @!P3 ST.E.64 [R6.64], R48 ;  /* 0x000000300600b985 */ /* 0x0003e8000c101b06 */
[----:B------:R-:W2:Y:S04]  /*d380*/  LDL R11, [R1+0x7c] ;  /* 0x00007c00010b7983 */ /* 0x000ea80000100800 */
[----:B------:R-:W2:Y:S01]  /*d390*/  LDL R17, [R1+0x80] ;  /* 0x0000800001117983 */ /* 0x000ea20000100800 */
[----:B-1----:R-:W-:-:S02]  /*d3a0*/  @!P1 LEA R2, P5, R26, R0, 0x2 ;  /* 0x000000001a029211 */ /* 0x002fc400078a10ff */
[----:B------:R-:W-:Y:S02]  /*d3b0*/  @!P4 LEA R6, P0, R9, R0, 0x2 ;  /* 0x000000000906c211 */ /* 0x000fe400078010ff */
[----:B------:R-:W-:Y:S02]  /*d3c0*/  ISETP.GE.AND P3, PT, R15, c[0x0][0x3c8], PT ;  /* 0x0000f2000f007a0c */ /* 0x000fe40003f66270 */
[-C--:B------:R-:W-:Y:S02]  /*d3d0*/  @!P4 LEA.HI.X R7, R9, R4.reuse, R13, 0x2, P0 ;  /* 0x000000040907c211 */ /* 0x080fe400000f140d */
[----:B------:R-:W2:Y:S01]  /*d3e0*/  LDL R13, [R1+0xfc] ;  /* 0x0000fc00010d7983 */ /* 0x000ea20000100800 */
[----:B------:R-:W-:-:S03]  /*d3f0*/  @!P1 LEA.HI.X R3, R26, R4, R27, 0x2, P5 ;  /* 0x000000041a039211 */ /* 0x000fc600028f141b */
[----:B------:R-:W2:Y:S04]  /*d400*/  LDL R9, [R1+0xf8] ;  /* 0x0000f80001097983 */ /* 0x000ea80000100800 */
[----:B------:R-:W-:Y:S04]  /*d410*/  @!P1 ST.E.64 [R2.64], R52 ;  /* 0x0000003402009985 */ /* 0x000fe8000c101b06 */
[----:B------:R1:W-:Y:S01]  /*d420*/  @!P4 ST.E.64 [R6.64], R56 ;  /* 0x000000380600c985 */ /* 0x0003e2000c101b06 */
[----:B------:R-:W-:-:S03]  /*d430*/  ISETP.GE.AND P2, PT, R24, c[0x0][0x3c8], PT ;  /* 0x0000f20018007a0c */ /* 0x000fc60003f46270 */
[----:B------:R-:W2:Y:S04]  /*d440*/  LDL R26, [R1+0x6c] ;  /* 0x00006c00011a7983 */ /* 0x000ea80000100800 */
[----:B------:R-:W2:Y:S01]  /*d450*/  LDL R27, [R1+0xe0] ;  /* 0x0000e000011b7983 */ /* 0x000ea20000100800 */
[----:B-1----:R-:W-:-:S04]  /*d460*/  @!P3 LEA R6, P0, R15, R0, 0x2 ;  /* 0x000000000f06b211 */ /* 0x002fc800078010ff */
[----:B-----5:R-:W-:Y:S02]  /*d470*/  @!P3 LEA.HI.X R7, R15, R4, R19, 0x2, P0 ;  /* 0x000000040f07b211 */ /* 0x020fe400000f1413 */
[----:B------:R-:W5:Y:S04]  /*d480*/  LDL R15, [R1+0xf0] ;  /* 0x0000f000010f7983 */ /* 0x000f680000100800 */
[----:B------:R-:W5:Y:S01]  /*d490*/  LDL R19, [R1+0xf4] ;  /* 0x0000f40001137983 */ /* 0x000f620000100800 */
        /* <DEDUP_REMOVED lines=10> */
[----:B--2---:R-:W-:Y:S02]  /*d540*/  @!P4 LEA R6, P0, R16, R0, 0x2 ;  /* 0x000000001006c211 */ /* 0x004fe400078010ff */
[----:B------:R-:W-:Y:S02]  /*d550*/  ISETP.GE.AND P3, PT, R8, c[0x0][0x3c8], PT ;  /* 0x0000f20008007a0c */ /* 0x000fe40003f66270 */
[-C--:B------:R-:W-:Y:S02]  /*d560*/  @!P1 LEA.HI.X R3, R20, R4.reuse, R21, 0x2, P5 ;  /* 0x0000000414039211 */ /* 0x080fe400028f1415 */
[----:B------:R-:W2:Y:S04]  /*d570*/  LDL R20, [R1+0x60] ;  /* 0x0000600001147983 */ /* 0x000ea80000100800 */
[----:B------:R1:W-:Y:S01]  /*d580*/  @!P1 ST.E.64 [R2.64], R68 ;  /* 0x0000004402009985 */ /* 0x0003e2000c101b06 */
[----:B------:R-:W-:-:S03]  /*d590*/  @!P4 LEA.HI.X R7, R16, R4, R18, 0x2, P0 ;  /* 0x000000041007c211 */ /* 0x000fc600000f1412 */
[----:B------:R-:W4:Y:S04]  /*d5a0*/  LDL R18, [R1+0x5c] ;  /* 0x00005c0001127983 */ /* 0x000f280000100800 */
[----:B------:R1:W-:Y:S01]  /*d5b0*/  @!P4 ST.E.64 [R6.64], R72 ;  /* 0x000000480600c985 */ /* 0x0003e2000c101b06 */
[----:B------:R-:W-:-:S03]  /*d5c0*/  ISETP.GE.AND P4, PT, R11, c[0x0][0x3c8], PT ;  /* 0x0000f2000b007a0c */ /* 0x000fc60003f86270 */
[----:B------:R-:W4:Y:S01]  /*d5d0*/  LDL R16, [R1+0x58] ;  /* 0x0000580001107983 */ /* 0x000f220000100800 */
[----:B------:R-:W-:-:S03]  /*d5e0*/  ISETP.GE.AND P1, PT, R17, c[0x0][0x3c8], PT ;  /* 0x0000f20011007a0c */ /* 0x000fc60003f26270 */
[----:B------:R-:W4:Y:S01]  /*d5f0*/  LDL R21, [R1+0xd4] ;  /* 0x0000d40001157983 */ /* 0x000f220000100800 */
[----:B-1----:R-:W-:-:S04]  /*d600*/  @!P2 LEA R2, P5, R10, R0, 0x2 ;  /* 0x000000000a02a211 */ /* 0x002fc800078a10ff */
[----:B------:R-:W-:Y:S02]  /*d610*/  @!P2 LEA.HI.X R3, R10, R4, R13, 0x2, P5 ;  /* 0x000000040a03a211 */ /* 0x000fe400028f140d */
[----:B------:R-:W4:Y:S01]  /*d620*/  LDL R10, [R1+0x64] ;  /* 0x00006400010a7983 */ /* 0x000f220000100800 */
[----:B------:R-:W-:-:S03]  /*d630*/  @!P3 LEA R6, P0, R8, R0, 0x2 ;  /* 0x000000000806b211 */ /* 0x000fc600078010ff */
[----:B------:R-:W4:Y:S01]  /*d640*/  LDL R13, [R1+0x54] ;  /* 0x00005400010d7983 */ /* 0x000f220000100800 */
[----:B------:R-:W-:Y:S02]  /*d650*/  @!P3 LEA.HI.X R7, R8, R4, R9, 0x2, P0 ;  /* 0x000000040807b211 */ /* 0x000fe400000f1409 */
[-C--:B------:R-:W-:Y:S01]  /*d660*/  @!P4 LEA R8, P0, R11, R0.reuse, 0x2 ;  /* 0x000000000b08c211 */ /* 0x080fe200078010ff */
[----:B------:R1:W-:Y:S02]  /*d670*/  @!P2 ST.E.64 [R2.64], R76 ;  /* 0x0000004c0200a985 */ /* 0x0003e4000c101b06 */
[----:B-1----:R-:W-:Y:S02]  /*d680*/  @!P1 LEA R2, P5, R17, R0, 0x2 ;  /* 0x0000000011029211 */ /* 0x002fe400078a10ff */
[-C--:B-----5:R-:W-:Y:S02]  /*d690*/  @!P4 LEA.HI.X R9, R11, R4.reuse, R15, 0x2, P0 ;  /* 0x000000040b09c211 */ /* 0x0a0fe400000f140f */
[----:B------:R-:W5:Y:S01]  /*d6a0*/  LDL R11, [R1+0xd8] ;  /* 0x0000d800010b7983 */ /* 0x000f620000100800 */
[----:B------:R-:W-:-:S03]  /*d6b0*/  @!P1 LEA.HI.X R3, R17, R4, R19, 0x2, P5 ;  /* 0x0000000411039211 */ /* 0x000fc600028f1413 */
[----:B------:R-:W5:Y:S04]  /*d6c0*/  LDL R19, [R1+0xd0] ;  /* 0x0000d00001137983 */ /* 0x000f680000100800 */
[----:B------:R-:W5:Y:S04]  /*d6d0*/  LDL R17, [R1+0xcc] ;  /* 0x0000cc0001117983 */ /* 0x000f680000100800 */
[----:B------:R-:W5:Y:S01]  /*d6e0*/  LDL R15, [R1+0xc8] ;  /* 0x0000c800010f7983 */ /* 0x000f620000100800 */
[----:B------:R-:W-:-:S03]  /*d6f0*/  ISETP.GE.AND P2, PT, R33, c[0x0][0x3c8], PT ;  /* 0x0000f20021007a0c */ /* 0x000fc60003f46270 */
[----:B------:R1:W-:Y:S01]  /*d700*/  @!P3 ST.E.64 [R6.64], R80 ;  /* 0x000000500600b985 */ /* 0x0003e2000c101b06 */
[----:B------:R-:W-:-:S03]  /*d710*/  ISETP.GE.AND P3, PT, R31, c[0x0][0x3c8], PT ;  /* 0x0000f2001f007a0c */ /* 0x000fc60003f66270 */
[----:B------:R1:W-:Y:S01]  /*d720*/  @!P1 ST.E.64 [R2.64], R84 ;  /* 0x0000005402009985 */ /* 0x0003e2000c101b06 */
[----:B------:R-:W-:-:S03]  /*d730*/  ISETP.GE.AND P1, PT, R28, c[0x0][0x3c8], PT ;  /* 0x0000f2001c007a0c */ /* 0x000fc60003f26270 */
[----:B------:R1:W-:Y:S01]  /*d740*/  @!P4 ST.E.64 [R8.64], R88 ;  /* 0x000000580800c985 */ /* 0x0003e2000c101b06 */
[----:B------:R-:W-:Y:S02]  /*d750*/  ISETP.GE.AND P4, PT, R26, c[0x0][0x3c8], PT ;  /* 0x0000f2001a007a0c */ /* 0x000fe40003f86270 */
[----:B---3--:R-:W-:Y:S02]  /*d760*/  ISETP.GE.AND P6, PT, R24, c[0x0][0x3c8], PT ;  /* 0x0000f20018007a0c */ /* 0x008fe40003fc6270 */
[-C--:B-1----:R-:W-:Y:S02]  /*d770*/  @!P2 LEA R6, P5, R33, R0.reuse, 0x2 ;  /* 0x000000002106a211 */ /* 0x082fe400078a10ff */
[----:B------:R-:W-:Y:S02]  /*d780*/  @!P3 LEA R2, P0, R31, R0, 0x2 ;  /* 0x000000001f02b211 */ /* 0x000fe400078010ff */
[-C--:B------:R-:W-:Y:S02]  /*d790*/  @!P2 LEA.HI.X R7, R33, R4.reuse, R34, 0x2, P5 ;  /* 0x000000042107a211 */ /* 0x080fe400028f1422 */
[----:B------:R-:W-:-:S02]  /*d7a0*/  @!P3 LEA.HI.X R3, R31, R4, R32, 0x2, P0 ;  /* 0x000000041f03b211 */ /* 0x000fc400000f1420 */
[C---:B------:R-:W-:Y:S01]  /*d7b0*/  @!P1 LEA R8, P0, R28.reuse, R0, 0x2 ;  /* 0x000000001c089211 */ /* 0x040fe200078010ff */
[----:B------:R-:W-:Y:S04]  /*d7c0*/  @!P2 ST.E.64 [R6.64], R92 ;  /* 0x0000005c0600a985 */ /* 0x000fe8000c101b06 */
[----:B------:R1:W-:Y:S01]  /*d7d0*/  @!P3 ST.E.64 [R2.64], R96 ;  /* 0x000000600200b985 */ /* 0x0003e2000c101b06 */
[----:B------:R-:W-:-:S05]  /*d7e0*/  @!P1 LEA.HI.X R9, R28, R4, R29, 0x2, P0 ;  /* 0x000000041c099211 */ /* 0x000fca00000f141d */
[----:B------:R-:W-:Y:S01]  /*d7f0*/  @!P1 ST.E.64 [R8.64], R144 ;  /* 0x0000009008009985 */ /* 0x000fe2000c101b06 */
[-C--:B-1----:R-:W-:Y:S02]  /*d800*/  @!P4 LEA R2, P2, R26, R0.reuse, 0x2 ;  /* 0x000000001a02c211 */ /* 0x082fe400078410ff */
[----:B------:R-:W-:Y:S02]  /*d810*/  @!P6 LEA R6, P0, R24, R0, 0x2 ;  /* 0x000000001806e211 */ /* 0x000fe400078010ff */
[-C--:B------:R-:W-:Y:S02]  /*d820*/  @!P4 LEA.HI.X R3, R26, R4.reuse, R27, 0x2, P2 ;  /* 0x000000041a03c211 */ /* 0x080fe400010f141b */
[----:B--2---:R-:W-:Y:S02]  /*d830*/  ISETP.GE.AND P3, PT, R20, c[0x0][0x3c8], PT ;  /* 0x0000f20014007a0c */ /* 0x004fe40003f66270 */
[----:B------:R-:W-:Y:S02]  /*d840*/  @!P6 LEA.HI.X R7, R24, R4, R25, 0x2, P0 ;  /* 0x000000041807e211 */ /* 0x000fe400000f1419 */
[----:B----4-:R-:W-:Y:S01]  /*d850*/  ISETP.GE.AND P2, PT, R18, c[0x0][0x3c8], PT ;  /* 0x0000f20012007a0c */ /* 0x010fe20003f46270 */
[----:B------:R1:W-:Y:S01]  /*d860*/  @!P4 ST.E.64 [R2.64], R100 ;  /* 0x000000640200c985 */ /* 0x0003e2000c101b06 */
[----:B------:R-:W-:-:S03]  /*d870*/  ISETP.GE.AND P1, PT, R16, c[0x0][0x3c8], PT ;  /* 0x0000f20010007a0c */ /* 0x000fc60003f26270 */
[----:B------:R2:W-:Y:S01]  /*d880*/  @!P6 ST.E.64 [R6.64], R104 ;  /* 0x000000680600e985 */ /* 0x0005e2000c101b06 */
[----:B------:R-:W-:Y:S02]  /*d890*/  ISETP.GE.AND P5, PT, R10, c[0x0][0x3c8], PT ;  /* 0x0000f2000a007a0c */ /* 0x000fe40003fa6270 */
[----:B------:R-:W-:-:S11]  /*d8a0*/  ISETP.GE.AND P0, PT, R13, c[0x0][0x3c8], PT ;  /* 0x0000f2000d007a0c */ /* 0x000fd60003f06270 */
[----:B-1----:R-:W-:-:S04]  /*d8b0*/  @!P5 LEA R2, P4, R10, R0, 0x2 ;  /* 0x000000000a02d211 */ /* 0x002fc800078810ff */
[----:B-----5:R-:W-:Y:S02]  /*d8c0*/  @!P5 LEA.HI.X R3, R10, R4, R11, 0x2, P4 ;  /* 0x000000040a03d211 */ /* 0x020fe400020f140b */
[-C--:B------:R-:W-:Y:S02]  /*d8d0*/  @!P2 LEA R8, P4, R18, R0.reuse, 0x2 ;  /* 0x000000001208a211 */ /* 0x080fe400078810ff */
[-C--:B------:R-:W-:Y:S01]  /*d8e0*/  @!P3 LEA R10, P6, R20, R0.reuse, 0x2 ;  /* 0x00000000140ab211 */ /* 0x080fe200078c10ff */
[----:B------:R1:W-:Y:S01]  /*d8f0*/  @!P5 ST.E.64 [R2.64], R108 ;  /* 0x0000006c0200d985 */ /* 0x0003e2000c101b06 */
[----:B--2---:R-:W-:Y:S02]  /*d900*/  @!P1 LEA R6, P5, R16, R0, 0x2 ;  /* 0x0000000010069211 */ /* 0x004fe400078a10ff */
[-C--:B------:R-:W-:Y:S02]  /*d910*/  @!P2 LEA.HI.X R9, R18, R4.reuse, R19, 0x2, P4 ;  /* 0x000000041209a211 */ /* 0x080fe400020f1413 */
[----:B------:R-:W-:-:S02]  /*d920*/  @!P3 LEA.HI.X R11, R20, R4, R21, 0x2, P6 ;  /* 0x00000004140bb211 */ /* 0x000fc400030f1415 */
[----:B------:R-:W-:-:S03]  /*d930*/  @!P1 LEA.HI.X R7, R16, R4, R17, 0x2, P5 ;  /* 0x0000000410079211 */ /* 0x000fc600028f1411 */
[----:B------:R2:W-:Y:S04]  /*d940*/  @!P3 ST.E.64 [R10.64], R152 ;  /* 0x000000980a00b985 */ /* 0x0005e8000c101b06 */
[----:B------:R2:W-:Y:S04]  /*d950*/  @!P2 ST.E.64 [R8.64], R148 ;  /* 0x000000940800a985 */ /* 0x0005e8000c101b06 */
[----:B------:R2:W-:Y:S01]  /*d960*/  @!P1 ST.E.64 [R6.64], R112 ;  /* 0x0000007006009985 */ /* 0x0005e2000c101b06 */
[----:B-1----:R-:W-:-:S04]  /*d970*/  @!P0 LEA R2, P4, R13, R0, 0x2 ;  /* 0x000000000d028211 */ /* 0x002fc800078810ff */
[----:B------:R-:W-:-:S05]  /*d980*/  @!P0 LEA.HI.X R3, R13, R4, R15, 0x2, P4 ;  /* 0x000000040d038211 */ /* 0x000fca00020f140f */
[----:B------:R2:W-:Y:S04]  /*d990*/  @!P0 ST.E.64 [R2.64], R22 ;  /* 0x0000001602008985 */ /* 0x0005e8000c101b06 */
.L_x_1618:
[----:B------:R-:W-:Y:S05]  /*d9a0*/  BSYNC B0 ;  /* 0x0000000000007941 */ /* 0x000fea0003800000 */
.L_x_1617:
[----:B------:R-:W-:Y:S05]  /*d9b0*/  BRA.DIV ~URZ, `(.L_x_1619) ;  /* 0x00003d127f007947 */ /* 0x000fea000b800000 */
[----:B--2---:R2:W1:Y:S04]  /*d9c0*/  SHFL.IDX PT, R4, R5, 0x1, 0x1c1f ;  /* 0x003c1f0005047f89 */ /* 0x00446800000e0000 */
[----:B----4-:R2:W4:Y:S02]  /*d9d0*/  SHFL.IDX PT, R0, R12, 0x1, 0x1c1f ;  /* 0x003c1f000c007f89 */ /* 0x01052400000e0000 */
.L_x_1681:
        /* <DEDUP_REMOVED lines=212> */
.L_x_1599:
        /* <DEDUP_REMOVED lines=19> */
[----:B------:R3:W4:Y:S04]  /*e850*/  LDG.E R0, [R2.64] ;  /* 0x0000000602007981 */ /* 0x000728000c1e1900 */
[----:B--23--:R-:W4:Y:S02]  /*e860*/  LDG.E R2, [R2.64+0x4] ;  /* 0x0000040602027981 */ /* 0x00cf24000c1e1900 */
[----:B----45:R-:W-:Y:S02]  /*e870*/  IADD3 R20, -R0, R2, RZ ;  /* 0x0000000200147210 */ /* 0x030fe40007ffe1ff */
.L_x_1620:
[----:B--2---:R-:W2:Y:S04]  /*e880*/  LDL.LU R2, [R1+0x8] ;  /* 0x0000080001027983 */ /* 0x004ea80000300800 */
[----:B------:R-:W3:Y:S01]  /*e890*/  LDL.LU R0, [R1+0x50] ;  /* 0x0000500001007983 */ /* 0x000ee20000300800 */
[----:B------:R-:W-:Y:S01]  /*e8a0*/  BSSY B0, `(.L_x_1621) ;  /* 0x0000039000007945 */ /* 0x000fe20003800000 */
[----:B------:R-:W-:-:S02]  /*e8b0*/  SEL R15, R252, RZ, !P3 ;  /* 0x000000fffc0f7207 */ /* 0x000fc40005800000 */
[----:B------:R-:W4:Y:S01]  /*e8c0*/  S2R R3, SR_TID.X ;  /* 0x0000000000037919 */ /* 0x000f220000002100 */
[----:B-----5:R-:W-:Y:S02]  /*e8d0*/  SHF.R.S32.HI R18, RZ, 0x1f, R8 ;  /* 0x0000001fff127819 */ /* 0x020fe40000011408 */
[----:B----4-:R-:W-:Y:S02]  /*e8e0*/  ISETP.GT.AND P0, PT, R3, 0x7f, PT ;  /* 0x0000007f0300780c */ /* 0x010fe40003f04270 */
[----:B--2---:R-:W-:Y:S02]  /*e8f0*/  LOP3.LUT R14, R2, 0xffff, RZ, 0xc0, !PT ;  /* 0x0000ffff020e7812 */ /* 0x004fe400078ec0ff */
[----:B---3--:R-:W-:-:S09]  /*e900*/  SEL R21, R0, RZ, !P3 ;  /* 0x000000ff00157207 */ /* 0x008fd20005800000 */
        /* <DEDUP_REMOVED lines=10> */
[----:B------:R3:W4:Y:S08]  /*e9b0*/  LDC.64 R6, c[0x0][R0+0x170] ;  /* 0x00005c0000067b82 */ /* 0x0007300000000a00 */
[----:B------:R3:W5:Y:S08]  /*e9c0*/  LDC.64 R4, c[0x0][R0+0x168] ;  /* 0x00005a0000047b82 */ /* 0x0007700000000a00 */
[----:B------:R3:W1:Y:S08]  /*e9d0*/  LDC.64 R12, c[0x0][R0+0x178] ;  /* 0x00005e00000c7b82 */ /* 0x0006700000000a00 */
[----:B------:R3:W1:Y:S02]  /*e9e0*/  LDC.64 R10, c[0x0][R0+0x160] ;  /* 0x00005800000a7b82 */ /* 0x0006640000000a00 */
[----:B---3--:R-:W-:-:S02]  /*e9f0*/  IMAD.MOV.U32 R0, RZ, RZ, c[0x0][0x4e8] ;  /* 0x00013a00ff007624 */ /* 0x008fc400078e00ff */
[-C--:B----4-:R-:W-:Y:S02]  /*ea00*/  IMAD R7, R7, R15.reuse, RZ ;  /* 0x0000000f07077224 */ /* 0x090fe400078e02ff */
[----:B------:R-:W-:Y:S01]  /*ea10*/  IMAD.WIDE.U32 R2, R6, R15, RZ ;  /* 0x0000000f06027225 */ /* 0x000fe200078e00ff */
[----:B------:R-:W-:Y:S02]  /*ea20*/  ISETP.NE.AND P0, PT, R0, 0x1, PT ;  /* 0x000000010000780c */ /* 0x000fe40003f05270 */
[----:B------:R-:W-:Y:S01]  /*ea30*/  MOV R0, R9 ;  /* 0x0000000900007202 */ /* 0x000fe20000000f00 */
[----:B------:R-:W-:Y:S02]  /*ea40*/  IMAD R7, R6, R21, R7 ;  /* 0x0000001506077224 */ /* 0x000fe400078e0207 */
[-C--:B-----5:R-:W-:Y:S02]  /*ea50*/  IMAD R16, R5, R14.reuse, RZ ;  /* 0x0000000e05107224 */ /* 0x0a0fe400078e02ff */
        /* <DEDUP_REMOVED lines=8> */
[----:B------:R-:W-:Y:S02]  /*eae0*/  IADD3.X R9, R3, R16, R18, P1, P0 ;  /* 0x0000001003097210 */ /* 0x000fe40000fe0412 */
[----:B------:R-:W-:Y:S02]  /*eaf0*/  SHF.R.S32.HI R3, RZ, 0x1f, R0 ;  /* 0x0000001fff037819 */ /* 0x000fe40000011400 */
[----:B--2---:R-:W-:-:S05]  /*eb00*/  SEL R6, R22, RZ, P2 ;  /* 0x000000ff16067207 */ /* 0x004fca0001000000 */
[-C--:B-1----:R-:W-:Y:S02]  /*eb10*/  IMAD R7, R13, R6.reuse, RZ ;  /* 0x000000060d077224 */ /* 0x082fe400078e02ff */
        /* <DEDUP_REMOVED lines=17> */
.L_x_1622:
[----:B------:R-:W-:Y:S05]  /*ec30*/  BSYNC B0 ;  /* 0x0000000000007941 */ /* 0x000fea0003800000 */
.L_x_1621:
[----:B------:R-:W-:-:S13]  /*ec40*/  ISETP.GT.AND P0, PT, R19, 0x1, PT ;  /* 0x000000011300780c */ /* 0x000fda0003f04270 */
[----:B------:R-:W-:Y:S05]  /*ec50*/  @P0 BRA `(.L_x_1614) ;  /* 0x0000092000000947 */ /* 0x000fea0003800000 */
[----:B-1----:R-:W2:Y:S01]  /*ec60*/  LDL R5, [R1+0x4] ;  /* 0x0000040001057983 */ /* 0x002ea20000100800 */
[----:B------:R-:W-:Y:S01]  /*ec70*/  MOV R2, c[0x0][0x4e8] ;  /* 0x00013a0000027a02 */ /* 0x000fe20000000f00 */
[----:B------:R-:W-:Y:S01]  /*ec80*/  IMAD R0, R18, c[0x0][0x3a0], RZ ;  /* 0x0000e80012007a24 */ /* 0x000fe200078e02ff */
[----:B------:R-:W-:Y:S02]  /*ec90*/  LEA R4, R236, R241, 0x5 ;  /* 0x000000f1ec047211 */ /* 0x000fe400078e28ff */
[----:B------:R-:W-:Y:S01]  /*eca0*/  ISETP.NE.AND P0, PT, R2, 0x1, PT ;  /* 0x000000010200780c */ /* 0x000fe20003f05270 */
[----:B------:R-:W-:-:S04]  /*ecb0*/  IMAD.WIDE.U32 R2, R8, c[0x0][0x3a0], RZ ;  /* 0x0000e80008027a25 */ /* 0x000fc800078e00ff */
[----:B------:R-:W-:-:S05]  /*ecc0*/  IMAD R0, R8, c[0x0][0x3a4], R0 ;  /* 0x0000e90008007a24 */ /* 0x000fca00078e0200 */
[----:B------:R-:W-:-:S05]  /*ecd0*/  IADD3 R3, R3, R0, RZ ;  /* 0x0000000003037210 */ /* 0x000fca0007ffe0ff */
[----:B------:R-:W-:-:S04]  /*ece0*/  IMAD.WIDE.U32 R2, R14, c[0x0][0x3e8], R2 ;  /* 0x0000fa000e027a25 */ /* 0x000fc800078e0002 */
[----:B------:R-:W-:-:S04]  /*ecf0*/  IMAD R3, R14, c[0x0][0x3ec], R3 ;  /* 0x0000fb000e037a24 */ /* 0x000fc800078e0203 */
[----:B------:R-:W-:Y:S01]  /*ed00*/  IMAD.WIDE.U32 R2, R15, c[0x0][0x3f0], R2 ;  /* 0x0000fc000f027a25 */ /* 0x000fe200078e0002 */
[----:B--2---:R-:W-:-:S03]  /*ed10*/  LEA R4, R5, R4, 0x7 ;  /* 0x0000000405047211 */ /* 0x004fc600078e38ff */
        /* <DEDUP_REMOVED lines=22> */
.L_x_1682:
[----:B------:R-:W-:Y:S05]  /*ee80*/  BRA.DIV ~URZ, `(.L_x_1624) ;  /* 0x000029827f007947 */ /* 0x000fea000b800000 */
[----:B------:R3:W4:Y:S02]  /*ee90*/  SHFL.IDX PT, R0, R14, RZ, 0x181f ;  /* 0x00181fff0e007589 */ /* 0x00072400000e0000 */
.L_x_1683:
[----:B------:R-:W5:Y:S01]  /*eea0*/  LDL.LU R2, [R1+0x4] ;  /* 0x0000040001027983 */ /* 0x000f620000300800 */
[----:B------:R-:W-:Y:S01]  /*eeb0*/  IMAD R13, R20, c[0x0][0x4e8], RZ ;  /* 0x00013a00140d7a24 */ /* 0x000fe200078e02ff */
        /* <DEDUP_REMOVED lines=14> */
[----:B--2---:R-:W-:Y:S02]  /*efa0*/  @!P3 LEA.HI.X R11, R232, R4, R2, 0x1, P4 ;  /* 0x00000004e80bb211 */ /* 0x004fe400020f0c02 */
[----:B------:R-:W-:-:S02]  /*efb0*/  SHF.R.S32.HI R15, RZ, 0x1f, R239 ;  /* 0x0000001fff0f7819 */ /* 0x000fc400000114ef */
[----:B------:R-:W-:Y:S01]  /*efc0*/  @!P0 LEA R2, P4, R239, R0, 0x1 ;  /* 0x00000000ef028211 */ /* 0x000fe200078808ff */
[----:B------:R2:W-:Y:S01]  /*efd0*/  @!P3 ST.E.128 [R10.64], RZ ;  /* 0x000000ff0a00b985 */ /* 0x0005e2000c101d06 */
[-C--:B------:R-:W-:Y:S02]  /*efe0*/  @!P2 LEA.HI.X R9, R238, R4.reuse, R17, 0x1, P6 ;  /* 0x00000004ee09a211 */ /* 0x080fe400030f0c11 */
[-C--:B------:R-:W-:Y:S02]  /*eff0*/  @!P1 LEA.HI.X R7, R237, R4.reuse, R16, 0x1, P5 ;  /* 0x00000004ed079211 */ /* 0x080fe400028f0c10 */
[----:B------:R-:W-:Y:S01]  /*f000*/  @!P0 LEA.HI.X R3, R239, R4, R15, 0x1, P4 ;  /* 0x00000004ef038211 */ /* 0x000fe200020f0c0f */
[----:B------:R2:W-:Y:S04]  /*f010*/  @!P2 ST.E.128 [R8.64], RZ ;  /* 0x000000ff0800a985 */ /* 0x0005e8000c101d06 */
[----:B------:R2:W-:Y:S04]  /*f020*/  @!P1 ST.E.128 [R6.64], RZ ;  /* 0x000000ff06009985 */ /* 0x0005e8000c101d06 */
[----:B------:R2:W-:Y:S02]  /*f030*/  @!P0 ST.E.128 [R2.64], RZ ;  /* 0x000000ff02008985 */ /* 0x0005e4000c101d06 */
.L_x_1626:
[----:B------:R-:W-:Y:S05]  /*f040*/  BSYNC B0 ;  /* 0x0000000000007941 */ /* 0x000fea0003800000 */
.L_x_1625:
[----:B------:R-:W-:Y:S05]  /*f050*/  BRA.DIV ~URZ, `(.L_x_1627) ;  /* 0x000028227f007947 */ /* 0x000fea000b800000 */
[----:B--2---:R2:W1:Y:S04]  /*f060*/  SHFL.IDX PT, R4, R5, 0x1, 0x181f ;  /* 0x00381f0005047f89 */ /* 0x00446800000e0000 */
[----:B----4-:R2:W4:Y:S02]  /*f070*/  SHFL.IDX PT, R0, R14, 0x1, 0x181f ;  /* 0x00381f000e007f89 */ /* 0x01052400000e0000 */
.L_x_1684:
        /* <DEDUP_REMOVED lines=14> */
[----:B-1----:R-:W-:Y:S02]  /*f160*/  @!P3 LEA.HI.X R11, R232, R4, R3, 0x1, P4 ;  /* 0x00000004e80bb211 */ /* 0x002fe400020f0c03 */
        /* <DEDUP_REMOVED lines=9> */
.L_x_1629:
[----:B------:R-:W-:Y:S05]  /*f200*/  BSYNC B0 ;  /* 0x0000000000007941 */ /* 0x000fea0003800000 */
.L_x_1628:
[----:B------:R-:W-:Y:S05]  /*f210*/  BRA.DIV ~URZ, `(.L_x_1630) ;  /* 0x000027327f007947 */ /* 0x000fea000b800000 */
[----:B-1----:R1:W2:Y:S02]  /*f220*/  SHFL.IDX PT, R4, R5, 0x2, 0x181f ;  /* 0x00581f0005047f89 */ /* 0x0022a400000e0000 */
.L_x_1685:
[----:B------:R-:W-:Y:S05]  /*f230*/  BRA.DIV ~URZ, `(.L_x_1631) ;  /* 0x000027827f007947 */ /* 0x000fea000b800000 */
[----:B----4-:R4:W1:Y:S02]  /*f240*/  SHFL.IDX PT, R0, R14, 0x2, 0x181f ;  /* 0x00581f000e007f89 */ /* 0x01086400000e0000 */
.L_x_1686:
        /* <DEDUP_REMOVED lines=11> */
[-C--:B-1----:R-:W-:Y:S02]  /*f300*/  @!P3 LEA R10, P4, R232, R0.reuse, 0x1 ;  /* 0x00000000e80ab211 */ /* 0x082fe400078808ff */
        /* <DEDUP_REMOVED lines=12> */
.L_x_1633:
[----:B------:R-:W-:Y:S05]  /*f3d0*/  BSYNC B0 ;  /* 0x0000000000007941 */ /* 0x000fea0003800000 */
.L_x_1632:
[----:B------:R-:W-:Y:S05]  /*f3e0*/  BRA.DIV ~URZ, `(.L_x_1634) ;  /* 0x000026427f007947 */ /* 0x000fea000b800000 */
[----:B--2---:R2:W3:Y:S04]  /*f3f0*/  SHFL.IDX PT, R4, R5, 0x3, 0x181f ;  /* 0x00781f0005047f89 */ /* 0x0044e800000e0000 */
[----:B-1----:R2:W1:Y:S02]  /*f400*/  SHFL.IDX PT, R0, R14, 0x3, 0x181f ;  /* 0x00781f000e007f89 */ /* 0x00246400000e0000 */
.L_x_1687:
[----:B------:R-:W-:-:S04]  /*f410*/  IADD3 R2, R12, 0x60, RZ ;  /* 0x000000600c027810 */ /* 0x000fc80007ffe0ff */
        /* <DEDUP_REMOVED lines=8> */
[----:B--234-:R-:W-:Y:S02]  /*f4a0*/  SHF.R.S32.HI R14, RZ, 0x1f, R237 ;  /* 0x0000001fff0e7819 */ /* 0x01cfe400000114ed */
[-C--:B-1----:R-:W-:Y:S02]  /*f4b0*/  @!P3 LEA R10, P4, R232, R0.reuse, 0x1 ;  /* 0x00000000e80ab211 */ /* 0x082fe400078808ff */
[-C--:B------:R-:W-:Y:S02]  /*f4c0*/  @!P2 LEA R8, P6, R238, R0.reuse, 0x1 ;  /* 0x00000000ee08a211 */ /* 0x080fe400078c08ff */
[----:B------:R-:W-:Y:S02]  /*f4d0*/  @!P1 LEA R6, P5, R237, R0, 0x1 ;  /* 0x00000000ed069211 */ /* 0x000fe400078a08ff */
[----:B------:R-:W-:Y:S02]  /*f4e0*/  @!P3 LEA.HI.X R11, R232, R4, R3, 0x1, P4 ;  /* 0x00000004e80bb211 */ /* 0x000fe400020f0c03 */
        /* <DEDUP_REMOVED lines=9> */
.L_x_1614:
[----:B------:R-:W-:Y:S05]  /*f580*/  BSYNC B1 ;  /* 0x0000000000017941 */ /* 0x000fea0003800000 */
.L_x_1598:
[----:B-1--4-:R-:W4:Y:S02]  /*f590*/  LDL R0, [R1+0x144] ;  /* 0x0001440001007983 */ /* 0x012f240000100800 */
[----:B----4-:R-:W-:-:S13]  /*f5a0*/  ISETP.NE.AND P0, PT, R0, RZ, PT ;  /* 0x000000ff0000720c */ /* 0x010fda0003f05270 */
[----:B------:R-:W-:Y:S01]  /*f5b0*/  @P0 WARPSYNC 0xffffffff ;  /* 0xffffffff00000948 */ /* 0x000fe20003800000 */
[----:B------:R-:W-:Y:S06]  /*f5c0*/  @P0 BAR.SYNC.DEFER_BLOCKING 0x5, 0x100 ;  /* 0x0144000000000b1d */ /* 0x000fec0000010000 */
[----:B--23--:R-:W1:Y:S04]  /*f5d0*/  @P0 LDS.128 R4, [0x20100] ;  /* 0x02010000ff040984 */ /* 0x00ce680000000c00 */
[----:B-1----:R1:W-:Y:S04]  /*f5e0*/  @P0 STL.64 [R1], R4 ;  /* 0x0000000401000387 */ /* 0x0023e80000100a00 */
        /* <DEDUP_REMOVED lines=9> */
.L_x_1688:
[----:B------:R-:W-:Y:S05]  /*f680*/  BRA.DIV ~URZ, `(.L_x_1637) ;  /* 0x000024e27f007947 */ /* 0x000fea000b800000 */
[----:B------:R3:W4:Y:S02]  /*f690*/  SHFL.IDX PT, R8, R30, 0x1, 0x1f ;  /* 0x00201f001e087f89 */ /* 0x00072400000e0000 */
.L_x_1689:
        /* <DEDUP_REMOVED lines=19> */
.L_x_1690:
        /* <DEDUP_REMOVED lines=16> */
.L_x_1691:
[----:B---3--:R-:W-:Y:S01]  /*f8d0*/  IMAD R0, R0, c[0x0][0x538], RZ ;  /* 0x00014e0000007a24 */ /* 0x008fe200078e02ff */
[----:B------:R-:W-:Y:S04]  /*f8e0*/  BSSY B1, `(.L_x_1640) ;  /* 0x0000083000017945 */ /* 0x000fe80003800000 */
[----:B----4-:R-:W-:-:S04]  /*f8f0*/  IADD3 R8, R0, R8, RZ ;  /* 0x0000000800087210 */ /* 0x010fc80007ffe0ff */
[----:B--2---:R-:W-:-:S13]  /*f900*/  ISETP.GT.AND P0, PT, R8, R9, PT ;  /* 0x000000090800720c */ /* 0x004fda0003f04270 */
[----:B------:R-:W-:Y:S05]  /*f910*/  @P0 BRA `(.L_x_1641) ;  /* 0x0000025000000947 */ /* 0x000fea0003800000 */
.L_x_1645:
        /* <DEDUP_REMOVED lines=17> */
.L_x_1692:
        /* <DEDUP_REMOVED lines=16> */
.L_x_1693:
[----:B--2---:R-:W-:-:S05]  /*fb30*/  IMAD R0, R0, c[0x0][0x538], RZ ;  /* 0x00014e0000007a24 */ /* 0x004fca00078e02ff */
[----:B------:R-:W-:-:S04]  /*fb40*/  IADD3 R8, R0, R8, RZ ;  /* 0x0000000800087210 */ /* 0x000fc80007ffe0ff */
[----:B------:R-:W-:-:S13]  /*fb50*/  ISETP.GT.AND P0, PT, R8, R9, PT ;  /* 0x000000090800720c */ /* 0x000fda0003f04270 */
[----:B-1----:R-:W-:Y:S05]  /*fb60*/  @!P0 BRA `(.L_x_1645) ;  /* 0xfffffdb000008947 */ /* 0x002fea000383ffff */
.L_x_1641:
[----:B------:R-:W-:-:S05]  /*fb70*/  IADD3 R8, -R0, R8, RZ ;  /* 0x0000000800087210 */ /* 0x000fca0007ffe1ff */
[----:B------:R-:W-:-:S05]  /*fb80*/  IMAD R0, R4, c[0x0][0x538], R8 ;  /* 0x00014e0004007a24 */ /* 0x000fca00078e0208 */
[----:B------:R-:W-:Y:S01]  /*fb90*/  ISETP.GT.AND P0, PT, R0, R9, PT ;  /* 0x000000090000720c */ /* 0x000fe20003f04270 */
[----:B------:R-:W-:-:S12]  /*fba0*/  BRA.DIV ~URZ, `(.L_x_1646) ;  /* 0x000024227f007947 */ /* 0x000fd8000b800000 */
[----:B------:R-:W-:-:S04]  /*fbb0*/  VOTE.ANY R0, PT, !P0 ;  /* 0x0000000000007806 */ /* 0x000fc800040e0100 */
.L_x_1694:
[----:B------:R2:W3:Y:S01]  /*fbc0*/  POPC R11, R0 ;  /* 0x00000000000b7309 */ /* 0x0004e20000000000 */
[----:B------:R-:W-:Y:S05]  /*fbd0*/  BRA.DIV ~URZ, `(.L_x_1647) ;  /* 0x000024327f007947 */ /* 0x000fea000b800000 */
[----:B---3--:R3:W4:Y:S04]  /*fbe0*/  SHFL.IDX PT, R6, R6, R11, 0x1f ;  /* 0x00001f0b06067589 */ /* 0x00872800000e0000 */
[----:B------:R3:W1:Y:S02]  /*fbf0*/  SHFL.IDX PT, R7, R7, R11, 0x1f ;  /* 0x00001f0b07077589 */ /* 0x00066400000e0000 */
.L_x_1695:
[----:B------:R-:W-:Y:S01]  /*fc00*/  ISETP.NE.AND P0, PT, R0, RZ, PT ;  /* 0x000000ff0000720c */ /* 0x000fe20003f05270 */
[----:B------:R-:W-:-:S12]  /*fc10*/  BSSY B0, `(.L_x_1648) ;  /* 0x0000005000007945 */ /* 0x000fd80003800000 */
[----:B------:R-:W-:Y:S05]  /*fc20*/  @!P0 BRA `(.L_x_1649) ;  /* 0x0000003000008947 */ /* 0x000fea0003800000 */
[----:B--2---:R-:W-:Y:S01]  /*fc30*/  IADD3 R0, R11, -0x1, RZ ;  /* 0xffffffff0b007810 */ /* 0x004fe20007ffe0ff */
[----:B------:R-:W-:Y:S05]  /*fc40*/  BRA.DIV ~URZ, `(.L_x_1650) ;  /* 0x000024927f007947 */ /* 0x000fea000b800000 */
[----:B------:R2:W3:Y:S02]  /*fc50*/  SHFL.IDX PT, R10, R4, R0, 0x1f ;  /* 0x00001f00040a7589 */ /* 0x0004e400000e0000 */
.L_x_1649:
[----:B------:R-:W-:Y:S05]  /*fc60*/  BSYNC B0 ;  /* 0x0000000000007941 */ /* 0x000fea0003800000 */
.L_x_1648:
[----:B---3--:R-:W-:Y:S01]  /*fc70*/  IMAD R5, R10, c[0x0][0x538], R8 ;  /* 0x00014e000a057a24 */ /* 0x008fe200078e0208 */
[----:B-12-4-:R-:W-:Y:S02]  /*fc80*/  IABS R4, R6 ;  /* 0x0000000600047213 */ /* 0x016fe40000000000 */
[----:B------:R-:W-:Y:S01]  /*fc90*/  IABS R0, R7 ;  /* 0x0000000700007213 */ /* 0x000fe20000000000 */
[----:B------:R-:W-:Y:S01]  /*fca0*/  IMAD.IADD R10, R9, 0x1, -R5 ;  /* 0x00000001090a7824 */ /* 0x000fe200078e0a05 */
[----:B------:R1:W-:Y:S01]  /*fcb0*/  STL [R1], R5 ;  /* 0x0000000501007387 */ /* 0x0003e20000100800 */
        /* <DEDUP_REMOVED lines=64> */
.L_x_1642:
[----:B------:R-:W-:Y:S01]  /*100c0*/  MOV R0, c[0x0][0x53c] ;  /* 0x00014f0000007a02 */ /* 0x000fe20000000f00 */
[----:B------:R2:W-:Y:S04]  /*100d0*/  STL [R1], R9 ;  /* 0x0000000901007387 */ /* 0x0005e80000100800 */
[----:B------:R2:W-:Y:S04]  /*100e0*/  STL [R1+0x4], RZ ;  /* 0x000004ff01007387 */ /* 0x0005e80000100800 */
[----:B------:R2:W-:Y:S04]  /*100f0*/  STL [R1+0x8], RZ ;  /* 0x000008ff01007387 */ /* 0x0005e80000100800 */
[----:B------:R2:W-:Y:S02]  /*10100*/  STL [R1+0xc], R0 ;  /* 0x00000c0001007387 */ /* 0x0005e40000100800 */
.L_x_1651:
[----:B------:R-:W-:Y:S05]  /*10110*/  BSYNC B1 ;  /* 0x0000000000017941 */ /* 0x000fea0003800000 */
.L_x_1640:
[----:B-1----:R-:W3:Y:S04]  /*10120*/  LDL R4, [R1] ;  /* 0x0000000001047983 */ /* 0x002ee80000100800 */
        /* <DEDUP_REMOVED lines=8> */
.L_x_1635:
[----:B--2---:R-:W2:Y:S02]  /*101b0*/  LDL R0, [R1+0xc] ;  /* 0x00000c0001007983 */ /* 0x004ea40000100800 */
[----:B--2---:R-:W-:-:S13]  /*101c0*/  ISETP.GE.AND P0, PT, R0, c[0x0][0x53c], PT ;  /* 0x00014f0000007a0c */ /* 0x004fda0003f06270 */
[----:B-1----:R-:W-:Y:S01]  /*101d0*/  @P0 CALL.REL.NOINC `(.L_x_1652) ;  /* 0x0000001000000944 */ /* 0x002fe20003c00000 */
[----:B------:R-:W-:Y:S05]  /*101e0*/  BRA `(.L_x_1653) ;  /* 0xffff19d000007947 */ /* 0x000fea000383ffff */
.L_x_1652:
[----:B------:R-:W-:Y:S05]  /*101f0*/  EXIT ;  /* 0x000000000000794d */ /* 0x000fea0003800000 */
.L_x_1554:
[----:B------:R-:W-:Y:S01]  /*10200*/  IMAD.MOV.U32 R0, RZ, RZ, R5 ;  /* 0x000000ffff007224 */ /* 0x000fe200078e0005 */
[----:B------:R-:W-:Y:S02]  /*10210*/  MOV R3, 0x1 ;  /* 0x0000000100037802 */ /* 0x000fe40000000f00 */
[----:B------:R-:W-:Y:S02]  /*10220*/  MOV R2, 0x10240 ;  /* 0x0001024000027802 */ /* 0x000fe40000000f00 */
[----:B------:R-:W-:Y:S05]  /*10230*/  CALL.REL.NOINC `($__internal_29_$__cuda_sm70_shflsync_up_p) ;  /* 0x00001fe000007944 */ /* 0x000fea0003c00000 */
[----:B------:R-:W-:Y:S01]  /*10240*/  MOV R0, R4 ;  /* 0x0000000400007202 */ /* 0x000fe20000000f00 */
[----:B------:R-:W-:Y:S05]  /*10250*/  BRA `(.L_x_1654) ;  /* 0xffff021000007947 */ /* 0x000fea000383ffff */
.L_x_1555:
[----:B------:R-:W-:Y:S01]  /*10260*/  IMAD.MOV.U32 R0, RZ, RZ, R5 ;  /* 0x000000ffff007224 */ /* 0x000fe200078e0005 */
[----:B------:R-:W-:Y:S02]  /*10270*/  MOV R3, 0x2 ;  /* 0x0000000200037802 */ /* 0x000fe40000000f00 */
[----:B------:R-:W-:Y:S02]  /*10280*/  MOV R2, 0x102a0 ;  /* 0x000102a000027802 */ /* 0x000fe40000000f00 */
[----:B------:R-:W-:Y:S05]  /*10290*/  CALL.REL.NOINC `($__internal_29_$__cuda_sm70_shflsync_up_p) ;  /* 0x00001f8000007944 */ /* 0x000fea0003c00000 */
[----:B------:R-:W-:Y:S01]  /*102a0*/  SEL R4, R4, RZ, P4 ;  /* 0x000000ff04047207 */ /* 0x000fe20002000000 */
[----:B------:R-:W-:Y:S01]  /*102b0*/  IMAD.MOV.U32 R3, RZ, RZ, 0x4 ;  /* 0x00000004ff037424 */ /* 0x000fe200078e00ff */
[----:B------:R-:W-:-:S03]  /*102c0*/  MOV R2, 0x102f0 ;  /* 0x000102f000027802 */ /* 0x000fc60000000f00 */
[----:B------:R-:W-:Y:S02]  /*102d0*/  IMAD.IADD R0, R5, 0x1, R4 ;  /* 0x0000000105007824 */ /* 0x000fe400078e0204 */
        /* <DEDUP_REMOVED lines=13> */
[----:B------:R-:W-:Y:S02]  /*103b0*/  MOV R3, 0x1f ;  /* 0x0000001f00037802 */ /* 0x000fe40000000f00 */
[----:B------:R-:W-:Y:S01]  /*103c0*/  MOV R2, 0x10400 ;  /* 0x0001040000027802 */ /* 0x000fe20000000f00 */
[----:B------:R-:W-:-:S04]  /*103d0*/  IMAD.IADD R4, R0, 0x1, R4 ;  /* 0x0000000100047824 */ /* 0x000fc800078e0204 */
[----:B------:R-:W-:Y:S02]  /*103e0*/  IMAD.MOV.U32 R230, RZ, RZ, R4 ;  /* 0x000000ffffe67224 */ /* 0x000fe400078e0004 */
[----:B------:R-:W-:Y:S05]  /*103f0*/  CALL.REL.NOINC `($__internal_28_$__cuda_sm70_shflsync_idx_p) ;  /* 0x00001db000007944 */ /* 0x000fea0003c00000 */
[----:B-----5:R-:W-:Y:S01]  /*10400*/  MOV R0, R31 ;  /* 0x0000001f00007202 */ /* 0x020fe20000000f00 */
[----:B-1----:R-:W-:Y:S05]  /*10410*/  BRA `(.L_x_1655) ;  /* 0xffff015000007947 */ /* 0x002fea000383ffff */
.L_x_1557:
[----:B------:R-:W-:Y:S02]  /*10420*/  SEL R0, RZ, 0x1, P0 ;  /* 0x00000001ff007807 */ /* 0x000fe40000000000 */
[----:B------:R-:W-:Y:S02]  /*10430*/  MOV R2, 0x10450 ;  /* 0x0001045000027802 */ /* 0x000fe40000000f00 */
[----:B------:R-:W-:Y:S05]  /*10440*/  CALL.REL.NOINC `($__internal_30_$__cuda_sm70_votesync_ballot) ;  /* 0x00001e3000007944 */ /* 0x000fea0003c00000 */
[----:B------:R-:W-:Y:S05]  /*10450*/  BRA `(.L_x_1656) ;  /* 0xffff01a000007947 */ /* 0x000fea000383ffff */
.L_x_1558:
[----:B------:R-:W-:Y:S01]  /*10460*/  IMAD.MOV.U32 R230, RZ, RZ, R8 ;  /* 0x000000ffffe67224 */ /* 0x000fe200078e0008 */
[----:B--2---:R-:W-:Y:S01]  /*10470*/  MOV R31, R13 ;  /* 0x0000000d001f7202 */ /* 0x004fe20000000f00 */
[----:B------:R-:W-:Y:S01]  /*10480*/  IMAD.MOV.U32 R3, RZ, RZ, 0x1f ;  /* 0x0000001fff037424 */ /* 0x000fe200078e00ff */
[----:B------:R-:W-:Y:S02]  /*10490*/  MOV R2, 0x104b0 ;  /* 0x000104b000027802 */ /* 0x000fe40000000f00 */
[----:B-1----:R-:W-:Y:S05]  /*104a0*/  CALL.REL.NOINC `($__internal_28_$__cuda_sm70_shflsync_idx_p) ;  /* 0x00001d0000007944 */ /* 0x002fea0003c00000 */
[----:B------:R-:W-:Y:S01]  /*104b0*/  IMAD.MOV.U32 R11, RZ, RZ, R31 ;  /* 0x000000ffff0b7224 */ /* 0x000fe200078e001f */
[----:B------:R-:W-:Y:S01]  /*104c0*/  MOV R230, R7 ;  /* 0x0000000700e67202 */ /* 0x000fe20000000f00 */
[----:B------:R-:W-:Y:S01]  /*104d0*/  IMAD.MOV.U32 R6, RZ, RZ, RZ ;  /* 0x000000ffff067224 */ /* 0x000fe200078e00ff */
[----:B------:R-:W-:Y:S01]  /*104e0*/  MOV R31, R13 ;  /* 0x0000000d001f7202 */ /* 0x000fe20000000f00 */
[----:B------:R-:W-:Y:S01]  /*104f0*/  IMAD.MOV.U32 R3, RZ, RZ, 0x1f ;  /* 0x0000001fff037424 */ /* 0x000fe200078e00ff */
[----:B------:R-:W-:-:S02]  /*10500*/  MOV R2, 0x10520 ;  /* 0x0001052000027802 */ /* 0x000fc40000000f00 */
[----:B-1---5:R-:W-:Y:S05]  /*10510*/  CALL.REL.NOINC `($__internal_28_$__cuda_sm70_shflsync_idx_p) ;  /* 0x00001c9000007944 */ /* 0x022fea0003c00000 */
[----:B------:R-:W-:Y:S01]  /*10520*/  MOV R10, R31 ;  /* 0x0000001f000a7202 */ /* 0x000fe20000000f00 */
[----:B-1---5:R-:W-:Y:S05]  /*10530*/  BRA `(.L_x_1657) ;  /* 0xffff011000007947 */ /* 0x022fea000383ffff */
.L_x_1561:
[----:B------:R-:W-:Y:S01]  /*10540*/  IMAD.MOV.U32 R230, RZ, RZ, R4 ;  /* 0x000000ffffe67224 */ /* 0x000fe200078e0004 */
[----:B------:R-:W-:-:S02]  /*10550*/  MOV R3, 0x1f ;  /* 0x0000001f00037802 */ /* 0x000fc40000000f00 */
[----:B------:R-:W-:Y:S02]  /*10560*/  MOV R2, 0x10580 ;  /* 0x0001058000027802 */ /* 0x000fe40000000f00 */
[----:B-1234-:R-:W-:Y:S05]  /*10570*/  CALL.REL.NOINC `($__internal_28_$__cuda_sm70_shflsync_idx_p) ;  /* 0x00001c3000007944 */ /* 0x01efea0003c00000 */
[----:B------:R-:W-:Y:S01]  /*10580*/  MOV R6, R31 ;  /* 0x0000001f00067202 */ /* 0x000fe20000000f00 */
[----:B-1---5:R-:W-:Y:S05]  /*10590*/  BRA `(.L_x_1560) ;  /* 0xffff011000007947 */ /* 0x022fea000383ffff */
.L_x_1569:
[----:B------:R-:W-:Y:S01]  /*105a0*/  IMAD.MOV.U32 R230, RZ, RZ, R5 ;  /* 0x000000ffffe67224 */ /* 0x000fe200078e0005 */
[----:B------:R-:W-:Y:S01]  /*105b0*/  MOV R31, RZ ;  /* 0x000000ff001f7202 */ /* 0x000fe20000000f00 */
[----:B------:R-:W-:Y:S01]  /*105c0*/  IMAD.MOV.U32 R3, RZ, RZ, 0x181f ;  /* 0x0000181fff037424 */ /* 0x000fe200078e00ff */
[----:B------:R-:W-:Y:S02]  /*105d0*/  MOV R2, 0x105f0 ;  /* 0x000105f000027802 */ /* 0x000fe40000000f00 */
[----:B-----5:R-:W-:Y:S05]  /*105e0*/  CALL.REL.NOINC `($__internal_28_$__cuda_sm70_shflsync_idx_p) ;  /* 0x00001bc000007944 */ /* 0x020fea0003c00000 */
[----:B------:R-:W-:Y:S01]  /*105f0*/  MOV R4, R31 ;  /* 0x0000001f00047202 */ /* 0x000fe20000000f00 */
[----:B-1---5:R-:W-:Y:S05]  /*10600*/  BRA `(.L_x_1658) ;  /* 0xffff236000007947 */ /* 0x022fea000383ffff */
.L_x_1570:
[----:B------:R-:W-:Y:S01]  /*10610*/  IMAD.MOV.U32 R230, RZ, RZ, R14 ;  /* 0x000000ffffe67224 */ /* 0x000fe200078e000e */
[----:B------:R-:W-:Y:S01]  /*10620*/  MOV R31, RZ ;  /* 0x000000ff001f7202 */ /* 0x000fe20000000f00 */
[----:B------:R-:W-:Y:S01]  /*10630*/  IMAD.MOV.U32 R3, RZ, RZ, 0x181f ;  /* 0x0000181fff037424 */ /* 0x000fe200078e00ff */
[----:B------:R-:W-:Y:S02]  /*10640*/  MOV R2, 0x10660 ;  /* 0x0001066000027802 */ /* 0x000fe40000000f00 */
[----:B-12--5:R-:W-:Y:S05]  /*10650*/  CALL.REL.NOINC `($__internal_28_$__cuda_sm70_shflsync_idx_p) ;  /* 0x00001b5000007944 */ /* 0x026fea0003c00000 */
[----:B-----5:R-:W-:Y:S01]  /*10660*/  MOV R0, R31 ;  /* 0x0000001f00007202 */ /* 0x020fe20000000f00 */
[----:B-1----:R-:W-:Y:S05]  /*10670*/  BRA `(.L_x_1659) ;  /* 0xffff231000007947 */ /* 0x002fea000383ffff */
.L_x_1573:
[----:B------:R-:W-:Y:S01]  /*10680*/  IMAD.MOV.U32 R230, RZ, RZ, R5 ;  /* 0x000000ffffe67224 */ /* 0x000fe200078e0005 */
[----:B------:R-:W-:Y:S01]  /*10690*/  MOV R31, 0x1 ;  /* 0x00000001001f7802 */ /* 0x000fe20000000f00 */
[----:B--2---:R-:W-:Y:S01]  /*106a0*/  IMAD.MOV.U32 R3, RZ, RZ, 0x181f ;  /* 0x0000181fff037424 */ /* 0x004fe200078e00ff */
[----:B------:R-:W-:-:S02]  /*106b0*/  MOV R2, 0x106d0 ;  /* 0x000106d000027802 */ /* 0x000fc40000000f00 */
[----:B-1--45:R-:W-:Y:S05]  /*106c0*/  CALL.REL.NOINC `($__internal_28_$__cuda_sm70_shflsync_idx_p) ;  /* 0x00001ae000007944 */ /* 0x032fea0003c00000 */
[----:B------:R-:W-:Y:S01]  /*106d0*/  IMAD.MOV.U32 R4, RZ, RZ, R31 ;  /* 0x000000ffff047224 */ /* 0x000fe200078e001f */
[----:B------:R-:W-:Y:S01]  /*106e0*/  MOV R31, 0x1 ;  /* 0x00000001001f7802 */ /* 0x000fe20000000f00 */
[----:B------:R-:W-:Y:S01]  /*106f0*/  IMAD.MOV.U32 R230, RZ, RZ, R14 ;  /* 0x000000ffffe67224 */ /* 0x000fe200078e000e */
[----:B------:R-:W-:-:S02]  /*10700*/  MOV R3, 0x181f ;  /* 0x0000181f00037802 */ /* 0x000fc40000000f00 */
[----:B------:R-:W-:Y:S02]  /*10710*/  MOV R2, 0x10730 ;  /* 0x0001073000027802 */ /* 0x000fe40000000f00 */
[----:B-1---5:R-:W-:Y:S05]  /*10720*/  CALL.REL.NOINC `($__internal_28_$__cuda_sm70_shflsync_idx_p) ;  /* 0x00001a8000007944 */ /* 0x022fea0003c00000 */
[----:B-----5:R-:W-:Y:S01]  /*10730*/  MOV R0, R31 ;  /* 0x0000001f00007202 */ /* 0x020fe20000000f00 */
[----:B-1----:R-:W-:Y:S05]  /*10740*/  BRA `(.L_x_1660) ;  /* 0xffff242000007947 */ /* 0x002fea000383ffff */
.L_x_1576:
[----:B------:R-:W-:Y:S01]  /*10750*/  IMAD.MOV.U32 R230, RZ, RZ, R5 ;  /* 0x000000ffffe67224 */ /* 0x000fe200078e0005 */
[----:B------:R-:W-:Y:S01]  /*10760*/  MOV R31, 0x2 ;  /* 0x00000002001f7802 */ /* 0x000fe20000000f00 */
[----:B---3--:R-:W-:Y:S01]  /*10770*/  IMAD.MOV.U32 R3, RZ, RZ, 0x181f ;  /* 0x0000181fff037424 */ /* 0x008fe200078e00ff */
[----:B------:R-:W-:Y:S02]  /*10780*/  MOV R2, 0x107a0 ;  /* 0x000107a000027802 */ /* 0x000fe40000000f00 */
[----:B-12-45:R-:W-:Y:S05]  /*10790*/  CALL.REL.NOINC `($__internal_28_$__cuda_sm70_shflsync_idx_p) ;  /* 0x00001a1000007944 */ /* 0x036fea0003c00000 */
[----:B------:R-:W-:Y:S01]  /*107a0*/  MOV R4, R31 ;  /* 0x0000001f00047202 */ /* 0x000fe20000000f00 */
[----:B-1---5:R-:W-:Y:S05]  /*107b0*/  BRA `(.L_x_1661) ;  /* 0xffff256000007947 */ /* 0x022fea000383ffff */
.L_x_1577:
[----:B------:R-:W-:Y:S01]  /*107c0*/  IMAD.MOV.U32 R230, RZ, RZ, R14 ;  /* 0x000000ffffe67224 */ /* 0x000fe200078e000e */
[----:B------:R-:W-:Y:S01]  /*107d0*/  MOV R31, 0x2 ;  /* 0x00000002001f7802 */ /* 0x000fe20000000f00 */
[----:B------:R-:W-:Y:S01]  /*107e0*/  IMAD.MOV.U32 R3, RZ, RZ, 0x181f ;  /* 0x0000181fff037424 */ /* 0x000fe200078e00ff */
[----:B------:R-:W-:Y:S02]  /*107f0*/  MOV R2, 0x10810 ;  /* 0x0001081000027802 */ /* 0x000fe40000000f00 */
[----:B-12345:R-:W-:Y:S05]  /*10800*/  CALL.REL.NOINC `($__internal_28_$__cuda_sm70_shflsync_idx_p) ;  /* 0x000019a000007944 */ /* 0x03efea0003c00000 */
[----:B-----5:R-:W-:Y:S01]  /*10810*/  MOV R0, R31 ;  /* 0x0000001f00007202 */ /* 0x020fe20000000f00 */
[----:B-1----:R-:W-:Y:S05]  /*10820*/  BRA `(.L_x_1662) ;  /* 0xffff251000007947 */ /* 0x002fea000383ffff */
.L_x_1580:
[----:B------:R-:W-:Y:S01]  /*10830*/  IMAD.MOV.U32 R230, RZ, RZ, R5 ;  /* 0x000000ffffe67224 */ /* 0x000fe200078e0005 */
[----:B------:R-:W-:Y:S01]  /*10840*/  MOV R31, 0x3 ;  /* 0x00000003001f7802 */ /* 0x000fe20000000f00 */
[----:B-1----:R-:W-:Y:S01]  /*10850*/  IMAD.MOV.U32 R3, RZ, RZ, 0x181f ;  /* 0x0000181fff037424 */ /* 0x002fe200078e00ff */
[----:B------:R-:W-:-:S02]  /*10860*/  MOV R2, 0x10880 ;  /* 0x0001088000027802 */ /* 0x000fc40000000f00 */
[----:B--2345:R-:W-:Y:S05]  /*10870*/  CALL.REL.NOINC `($__internal_28_$__cuda_sm70_shflsync_idx_p) ;  /* 0x0000193000007944 */ /* 0x03cfea0003c00000 */
        /* <DEDUP_REMOVED lines=8> */
.L_x_1583:
[----:B------:R-:W-:Y:S01]  /*10900*/  IMAD.MOV.U32 R230, RZ, RZ, R5 ;  /* 0x000000ffffe67224 */ /* 0x000fe200078e0005 */
[----:B------:R-:W-:Y:S01]  /*10910*/  MOV R31, RZ ;  /* 0x000000ff001f7202 */ /* 0x000fe20000000f00 */
[----:B------:R-:W-:Y:S01]  /*10920*/  IMAD.MOV.U32 R3, RZ, RZ, 0x181f ;  /* 0x0000181fff037424 */ /* 0x000fe200078e00ff */
[----:B------:R-:W-:Y:S02]  /*10930*/  MOV R2, 0x10950 ;  /* 0x0001095000027802 */ /* 0x000fe40000000f00 */
[----:B------:R-:W-:Y:S05]  /*10940*/  CALL.REL.NOINC `($__internal_28_$__cuda_sm70_shflsync_idx_p) ;  /* 0x0000186000007944 */ /* 0x000fea0003c00000 */
[----:B------:R-:W-:Y:S01]  /*10950*/  MOV R4, R31 ;  /* 0x0000001f00047202 */ /* 0x000fe20000000f00 */
[----:B-1---5:R-:W-:Y:S05]  /*10960*/  BRA `(.L_x_1664) ;  /* 0xffff44b000007947 */ /* 0x022fea000383ffff */
.L_x_1584:
[----:B------:R-:W-:Y:S01]  /*10970*/  IMAD.MOV.U32 R230, RZ, RZ, R15 ;  /* 0x000000ffffe67224 */ /* 0x000fe200078e000f */
[----:B------:R-:W-:Y:S01]  /*10980*/  MOV R31, RZ ;  /* 0x000000ff001f7202 */ /* 0x000fe20000000f00 */
[----:B------:R-:W-:Y:S01]  /*10990*/  IMAD.MOV.U32 R3, RZ, RZ, 0x181f ;  /* 0x0000181fff037424 */ /* 0x000fe200078e00ff */
[----:B------:R-:W-:Y:S02]  /*109a0*/  MOV R2, 0x109c0 ;  /* 0x000109c000027802 */ /* 0x000fe40000000f00 */
[----:B-12---:R-:W-:Y:S05]  /*109b0*/  CALL.REL.NOINC `($__internal_28_$__cuda_sm70_shflsync_idx_p) ;  /* 0x000017f000007944 */ /* 0x006fea0003c00000 */
[C---:B------:R-:W-:Y:S01]  /*109c0*/  IADD3 R8, P2, R31.reuse, R108, RZ ;  /* 0x0000006c1f087210 */ /* 0x040fe20007f5e0ff */
[----:B------:R-:W-:Y:S01]  /*109d0*/  IMAD.MOV.U32 R230, RZ, RZ, R5 ;  /* 0x000000ffffe67224 */ /* 0x000fe200078e0005 */
[----:B------:R-:W-:-:S02]  /*109e0*/  IADD3 R10, P0, R31, R107, RZ ;  /* 0x0000006b1f0a7210 */ /* 0x000fc40007f1e0ff */
[----:B------:R-:W-:Y:S01]  /*109f0*/  ISETP.GE.AND P3, PT, R232, c[0x0][0x1d4], PT ;  /* 0x00007500e8007a0c */ /* 0x000fe20003f66270 */
[----:B------:R-:W-:Y:S01]  /*10a00*/  IMAD.X R9, R4, 0x1, R102, P2 ;  /* 0x0000000104097824 */ /* 0x000fe200010e0666 */
[----:B------:R-:W-:Y:S01]  /*10a10*/  ISETP.GE.AND P4, PT, R238, c[0x0][0x1d4], PT ;  /* 0x00007500ee007a0c */ /* 0x000fe20003f86270 */
[C---:B------:R-:W-:Y:S01]  /*10a20*/  IMAD.X R11, R4.reuse, 0x1, R100, P0 ;  /* 0x00000001040b7824 */ /* 0x040fe200000e0664 */
[----:B------:R-:W-:Y:S02]  /*10a30*/  ISETP.GE.AND P2, PT, R239, c[0x0][0x1d4], PT ;  /* 0x00007500ef007a0c */ /* 0x000fe40003f46270 */
[C---:B------:R-:W-:Y:S02]  /*10a40*/  IADD3 R6, P1, R31.reuse, R110, RZ ;  /* 0x0000006e1f067210 */ /* 0x040fe40007f3e0ff */
[----:B------:R-:W-:Y:S01]  /*10a50*/  IADD3 R2, P0, R31, R109, RZ ;  /* 0x0000006d1f027210 */ /* 0x000fe20007f1e0ff */
[----:B------:R-:W-:Y:S01]  /*10a60*/  IMAD.MOV.U32 R31, RZ, RZ, 0x1 ;  /* 0x00000001ff1f7424 */ /* 0x000fe200078e00ff */
[----:B------:R-:W-:Y:S01]  /*10a70*/  SEL R13, RZ, 0x10, P4 ;  /* 0x00000010ff0d7807 */ /* 0x000fe20002000000 */
[C---:B------:R-:W-:Y:S01]  /*10a80*/  IMAD.X R7, R4.reuse, 0x1, R103, P1 ;  /* 0x0000000104077824 */ /* 0x040fe200008e0667 */
[----:B------:R-:W-:Y:S01]  /*10a90*/  SEL R12, RZ, 0x10, P5 ;  /* 0x00000010ff0c7807 */ /* 0x000fe20002800000 */
[----:B------:R-:W-:Y:S01]  /*10aa0*/  IMAD.X R3, R4, 0x1, R101, P0 ;  /* 0x0000000104037824 */ /* 0x000fe200000e0665 */
[----:B------:R-:W-:Y:S01]  /*10ab0*/  @!PT LDS RZ, [RZ] ;  /* 0x00000000fffff984 */ /* 0x000fe20000000800 */
[----:B------:R-:W-:Y:S01]  /*10ac0*/  @!PT LDS RZ, [RZ] ;  /* 0x00000000fffff984 */ /* 0x000fe20000000800 */
[----:B------:R-:W-:Y:S01]  /*10ad0*/  @!PT LDS RZ, [RZ] ;  /* 0x00000000fffff984 */ /* 0x000fe20000000800 */
[----:B------:R2:W-:Y:S04]  /*10ae0*/  LDGSTS.E.BYPASS.LTC128B.128 [R229+0x8100], [R10.64], !P3 ;  /* 0x081000000ae57fae */ /* 0x0005e8000d901d46 */
[----:B------:R2:W-:Y:S04]  /*10af0*/  LDGSTS.E.BYPASS.LTC128B.128 [R229+0xa100], [R8.64], !P4 ;  /* 0x0a10000008e57fae */ /* 0x0005e8000e101d46 */
[----:B------:R3:W-:Y:S04]  /*10b00*/  LDGSTS.E.BYPASS.LTC128B.128 [R229+0xc100], [R6.64], !P5 ;  /* 0x0c10000006e57fae */ /* 0x0007e8000e901d46 */
[----:B------:R4:W-:Y:S01]  /*10b10*/  LDGSTS.E.BYPASS.LTC128B.128 [R229+0xe100], [R2.64], !P2 ;  /* 0x0e10000002e57fae */ /* 0x0009e2000d101d46 */
[----:B---3--:R-:W-:Y:S01]  /*10b20*/  SEL R7, RZ, 0x10, P3 ;  /* 0x00000010ff077807 */ /* 0x008fe20001800000 */
[----:B----4-:R-:W-:Y:S01]  /*10b30*/  IMAD.MOV.U32 R3, RZ, RZ, 0x181f ;  /* 0x0000181fff037424 */ /* 0x010fe200078e00ff */
        /* <DEDUP_REMOVED lines=10> */
.L_x_1585:
[----:B------:R-:W-:Y:S02]  /*10be0*/  MOV R0, 0x2 ;  /* 0x0000000200007802 */ /* 0x000fe40000000f00 */
[----:B------:R-:W-:Y:S02]  /*10bf0*/  MOV R2, 0x10c10 ;  /* 0x00010c1000027802 */ /* 0x000fe40000000f00 */
[----:B------:R-:W-:Y:S05]  /*10c00*/  CALL.REL.NOINC `($__internal_27_$__cuda_sm70_shflsync_bfly_p) ;  /* 0x0000154000007944 */ /* 0x000fea0003c00000 */
[----:B------:R-:W-:Y:S01]  /*10c10*/  FMNMX.FTZ R4, R4, R0, !PT ;  /* 0x0000000004047209 */ /* 0x000fe20007810000 */
[----:B------:R-:W-:Y:S01]  /*10c20*/  IMAD.MOV.U32 R0, RZ, RZ, 0x1 ;  /* 0x00000001ff007424 */ /* 0x000fe200078e00ff */
[----:B------:R-:W-:Y:S02]  /*10c30*/  MOV R2, 0x10c50 ;  /* 0x00010c5000027802 */ /* 0x000fe40000000f00 */
[----:B------:R-:W-:Y:S05]  /*10c40*/  CALL.REL.NOINC `($__internal_27_$__cuda_sm70_shflsync_bfly_p) ;  /* 0x0000150000007944 */ /* 0x000fea0003c00000 */
[----:B------:R-:W-:Y:S01]  /*10c50*/  FMNMX.FTZ R132, R4, R0, !PT ;  /* 0x0000000004847209 */ /* 0x000fe20007810000 */
[----:B------:R-:W-:Y:S01]  /*10c60*/  IMAD.MOV.U32 R4, RZ, RZ, R5 ;  /* 0x000000ffff047224 */ /* 0x000fe200078e0005 */
[----:B------:R-:W-:Y:S01]  /*10c70*/  MOV R2, 0x10ca0 ;  /* 0x00010ca000027802 */ /* 0x000fe20000000f00 */
[----:B------:R-:W-:Y:S02]  /*10c80*/  IMAD.MOV.U32 R0, RZ, RZ, 0x2 ;  /* 0x00000002ff007424 */ /* 0x000fe400078e00ff */
[----:B------:R-:W-:Y:S05]  /*10c90*/  CALL.REL.NOINC `($__internal_27_$__cuda_sm70_shflsync_bfly_p) ;  /* 0x000014b000007944 */ /* 0x000fea0003c00000 */
[----:B------:R-:W-:Y:S01]  /*10ca0*/  FMNMX.FTZ R5, R5, R0, !PT ;  /* 0x0000000005057209 */ /* 0x000fe20007810000 */
[----:B------:R-:W-:Y:S01]  /*10cb0*/  IMAD.MOV.U32 R0, RZ, RZ, 0x1 ;  /* 0x00000001ff007424 */ /* 0x000fe200078e00ff */
[----:B------:R-:W-:-:S03]  /*10cc0*/  MOV R2, 0x10cf0 ;  /* 0x00010cf000027802 */ /* 0x000fc60000000f00 */
[----:B------:R-:W-:Y:S02]  /*10cd0*/  IMAD.MOV.U32 R4, RZ, RZ, R5 ;  /* 0x000000ffff047224 */ /* 0x000fe400078e0005 */
[----:B------:R-:W-:Y:S05]  /*10ce0*/  CALL.REL.NOINC `($__internal_27_$__cuda_sm70_shflsync_bfly_p) ;  /* 0x0000146000007944 */ /* 0x000fea0003c00000 */
[----:B------:R-:W-:Y:S01]  /*10cf0*/  MOV R3, R0 ;  /* 0x0000000000037202 */ /* 0x000fe20000000f00 */
[----:B------:R-:W-:Y:S05]  /*10d00*/  BRA `(.L_x_1666) ;  /* 0xffff49d000007947 */ /* 0x000fea000383ffff */
.L_x_1587:
[----:B--234-:R-:W-:Y:S01]  /*10d10*/  MOV R31, RZ ;  /* 0x000000ff001f7202 */ /* 0x01cfe20000000f00 */
[----:B------:R-:W-:Y:S01]  /*10d20*/  IMAD.MOV.U32 R230, RZ, RZ, R4 ;  /* 0x000000ffffe67224 */ /* 0x000fe200078e0004 */
[----:B------:R-:W-:Y:S01]  /*10d30*/  MOV R2, 0x10d60 ;  /* 0x00010d6000027802 */ /* 0x000fe20000000f00 */
[----:B------:R-:W-:Y:S02]  /*10d40*/  IMAD.MOV.U32 R3, RZ, RZ, 0x181f ;  /* 0x0000181fff037424 */ /* 0x000fe400078e00ff */
[----:B-1----:R-:W-:Y:S05]  /*10d50*/  CALL.REL.NOINC `($__internal_28_$__cuda_sm70_shflsync_idx_p) ;  /* 0x0000145000007944 */ /* 0x002fea0003c00000 */
[----:B------:R-:W-:Y:S01]  /*10d60*/  MOV R2, R31 ;  /* 0x0000001f00027202 */ /* 0x000fe20000000f00 */
[----:B-1---5:R-:W-:-:S05]  /*10d70*/  BRA `(.L_x_1667) ;  /* 0xffff623000007947 */ /* 0x022fca000383ffff */
.L_x_1590:
[----:B------:R-:W-:Y:S01]  /*10d80*/  MOV R31, RZ ;  /* 0x000000ff001f7202 */ /* 0x000fe20000000f00 */
[----:B------:R-:W-:Y:S01]  /*10d90*/  IMAD.MOV.U32 R230, RZ, RZ, R5 ;  /* 0x000000ffffe67224 */ /* 0x000fe200078e0005 */
[----:B------:R-:W-:Y:S01]  /*10da0*/  MOV R2, 0x10dd0 ;  /* 0x00010dd000027802 */ /* 0x000fe20000000f00 */
[----:B------:R-:W-:Y:S02]  /*10db0*/  IMAD.MOV.U32 R3, RZ, RZ, 0x181f ;  /* 0x0000181fff037424 */ /* 0x000fe400078e00ff */
[----:B------:R-:W-:Y:S05]  /*10dc0*/  CALL.REL.NOINC `($__internal_28_$__cuda_sm70_shflsync_idx_p) ;  /* 0x000013e000007944 */ /* 0x000fea0003c00000 */
[----:B------:R-:W-:Y:S01]  /*10dd0*/  MOV R4, R31 ;  /* 0x0000001f00047202 */ /* 0x000fe20000000f00 */
[----:B-1---5:R-:W-:-:S05]  /*10de0*/  BRA `(.L_x_1668) ;  /* 0xffff77f000007947 */ /* 0x022fca000383ffff */
.L_x_1591:
[----:B------:R-:W-:Y:S01]  /*10df0*/  MOV R31, RZ ;  /* 0x000000ff001f7202 */ /* 0x000fe20000000f00 */
[----:B------:R-:W-:Y:S01]  /*10e00*/  IMAD.MOV.U32 R230, RZ, RZ, R8 ;  /* 0x000000ffffe67224 */ /* 0x000fe200078e0008 */
[----:B------:R-:W-:Y:S01]  /*10e10*/  MOV R2, 0x10e40 ;  /* 0x00010e4000027802 */ /* 0x000fe20000000f00 */
[----:B------:R-:W-:Y:S02]  /*10e20*/  IMAD.MOV.U32 R3, RZ, RZ, 0x181f ;  /* 0x0000181fff037424 */ /* 0x000fe400078e00ff */
[----:B-12---:R-:W-:Y:S05]  /*10e30*/  CALL.REL.NOINC `($__internal_28_$__cuda_sm70_shflsync_idx_p) ;  /* 0x0000137000007944 */ /* 0x006fea0003c00000 */
[C---:B------:R-:W-:Y:S01]  /*10e40*/  IADD3 R2, -R227.reuse, 0x10, RZ ;  /* 0x00000010e3027810 */ /* 0x040fe20007ffe1ff */
[----:B------:R-:W-:Y:S03]  /*10e50*/  IMAD.MOV.U32 R230, RZ, RZ, R5 ;  /* 0x000000ffffe67224 */ /* 0x000fe600078e0005 */
[----:B------:R-:W-:Y:S04]  /*10e60*/  LOP3.LUT R2, R2, 0xf, RZ, 0xc0, !PT ;  /* 0x0000000f02027812 */ /* 0x000fe800078ec0ff */
[----:B------:R-:W-:Y:S04]  /*10e70*/  IADD3 R2, P1, P0, R2, R31, R25 ;  /* 0x0000001f02027210 */ /* 0x000fe8000783e019 */
[----:B------:R-:W-:Y:S02]  /*10e80*/  IADD3.X R3, RZ, R4, R9, P1, P0 ;  /* 0x00000004ff037210 */ /* 0x000fe40000fe0409 */
[----:B------:R-:W-:Y:S11]  /*10e90*/  ISETP.NE.U32.AND P0, PT, R227, RZ, PT ;  /* 0x000000ffe300720c */ /* 0x000ff60003f05070 */
[----:B------:R-:W-:Y:S02]  /*10ea0*/  @!UPT UIADD3 URZ, URZ, URZ, URZ ;  /* 0x0000003f3f3ff290 */ /* 0x000fe4000fffe03f */
[----:B------:R-:W-:Y:S01]  /*10eb0*/  @!PT LDS RZ, [RZ] ;  /* 0x00000000fffff984 */ /* 0x000fe20000000800 */
[----:B------:R-:W-:Y:S01]  /*10ec0*/  @!PT LDS RZ, [RZ] ;  /* 0x00000000fffff984 */ /* 0x000fe20000000800 */
[----:B------:R-:W-:Y:S01]  /*10ed0*/  @!PT LDS RZ, [RZ] ;  /* 0x00000000fffff984 */ /* 0x000fe20000000800 */
[----:B------:R2:W-:Y:S02]  /*10ee0*/  LDGSTS.E.BYPASS.LTC128B.128.ZFILL [R229+0x8100], [R2.64], P0 ;  /* 0x0810000002e57fae */ /* 0x0005e40008141d46 */
[C---:B--2---:R-:W-:Y:S05]  /*10ef0*/  IADD3 R2, P0, R31.reuse, R26, RZ ;  /* 0x0000001a1f027210 */ /* 0x044fea0007f1e0ff */
[C---:B------:R-:W-:Y:S01]  /*10f00*/  IMAD.X R3, R4.reuse, 0x1, R10, P0 ;  /* 0x0000000104037824 */ /* 0x040fe200000e060a */
[C---:B------:R-:W-:Y:S04]  /*10f10*/  IADD3 R6, P0, R31.reuse, R27, RZ ;  /* 0x0000001b1f067210 */ /* 0x040fe80007f1e0ff */
[----:B------:R2:W-:Y:S01]  /*10f20*/  LDGSTS.E.BYPASS.LTC128B.128 [R229+0xa100], [R2.64], !P3 ;  /* 0x0a10000002e57fae */ /* 0x0005e2000d901d46 */
[C---:B------:R-:W-:Y:S05]  /*10f30*/  IMAD.X R7, R4.reuse, 0x1, R11, P0 ;  /* 0x0000000104077824 */ /* 0x040fea00000e060b */
[----:B------:R3:W-:Y:S01]  /*10f40*/  LDGSTS.E.BYPASS.LTC128B.128 [R229+0xc100], [R6.64], !P4 ;  /* 0x0c10000006e57fae */ /* 0x0007e2000e101d46 */
[----:B--2---:R-:W-:Y:S01]  /*10f50*/  IADD3 R2, P0, R31, R28, RZ ;  /* 0x0000001c1f027210 */ /* 0x004fe20007f1e0ff */
[----:B------:R-:W-:Y:S04]  /*10f60*/  IMAD.MOV.U32 R31, RZ, RZ, 0x1 ;  /* 0x00000001ff1f7424 */ /* 0x000fe800078e00ff */
[----:B------:R-:W-:Y:S05]  /*10f70*/  IMAD.X R3, R4, 0x1, R12, P0 ;  /* 0x0000000104037824 */ /* 0x000fea00000e060c */
[----:B------:R2:W-:Y:S02]  /*10f80*/  LDGSTS.E.BYPASS.LTC128B.128 [R229+0xe100], [R2.64], !P5 ;  /* 0x0e10000002e57fae */ /* 0x0005e4000e901d46 */
[----:B--2---:R-:W-:Y:S01]  /*10f90*/  MOV R2, 0x10fc0 ;  /* 0x00010fc000027802 */ /* 0x004fe20000000f00 */
[----:B------:R-:W-:Y:S02]  /*10fa0*/  IMAD.MOV.U32 R3, RZ, RZ, 0x181f ;  /* 0x0000181fff037424 */ /* 0x000fe400078e00ff */
[----:B-1-3-5:R-:W-:Y:S05]  /*10fb0*/  CALL.REL.NOINC `($__internal_28_$__cuda_sm70_shflsync_idx_p) ;  /* 0x000011f000007944 */ /* 0x02afea0003c00000 */
[----:B------:R-:W-:Y:S01]  /*10fc0*/  MOV R3, 0x181f ;  /* 0x0000181f00037802 */ /* 0x000fe20000000f00 */
[----:B------:R-:W-:Y:S01]  /*10fd0*/  IMAD.MOV.U32 R4, RZ, RZ, R31 ;  /* 0x000000ffff047224 */ /* 0x000fe200078e001f */
[----:B------:R-:W-:Y:S01]  /*10fe0*/  MOV R31, 0x1 ;  /* 0x00000001001f7802 */ /* 0x000fe20000000f00 */
[----:B------:R-:W-:Y:S01]  /*10ff0*/  IMAD.MOV.U32 R230, RZ, RZ, R8 ;  /* 0x000000ffffe67224 */ /* 0x000fe200078e0008 */
[----:B------:R-:W-:Y:S02]  /*11000*/  MOV R2, 0x11020 ;  /* 0x0001102000027802 */ /* 0x000fe40000000f00 */
[----:B-1---5:R-:W-:Y:S05]  /*11010*/  CALL.REL.NOINC `($__internal_28_$__cuda_sm70_shflsync_idx_p) ;  /* 0x0000119000007944 */ /* 0x022fea0003c00000 */
[----:B-----5:R-:W-:Y:S01]  /*11020*/  MOV R0, R31 ;  /* 0x0000001f00007202 */ /* 0x020fe20000000f00 */
[----:B-1----:R-:W-:-:S05]  /*11030*/  BRA `(.L_x_1669) ;  /* 0xffff770000007947 */ /* 0x002fca000383ffff */
.L_x_1592:
        /* <DEDUP_REMOVED lines=14> */
[----:B------:R-:W-:Y:S02]  /*11120*/  MOV R2, 0x11140 ;  /* 0x0001114000027802 */ /* 0x000fe40000000f00 */
[----:B------:R-:W-:Y:S05]  /*11130*/  CALL.REL.NOINC `($__internal_27_$__cuda_sm70_shflsync_bfly_p) ;  /* 0x0000101000007944 */ /* 0x000fea0003c00000 */
[----:B------:R-:W-:-:S05]  /*11140*/  BRA `(.L_x_1670) ;  /* 0xffff79b000007947 */ /* 0x000fca000383ffff */
.L_x_1594:
[----:B------:R-:W-:Y:S01]  /*11150*/  IMAD.MOV.U32 R4, RZ, RZ, R235 ;  /* 0x000000ffff047224 */ /* 0x000fe200078e00eb */
[----:B------:R-:W-:-:S02]  /*11160*/  MOV R0, 0x2 ;  /* 0x0000000200007802 */ /* 0x000fc40000000f00 */
[----:B------:R-:W-:Y:S02]  /*11170*/  MOV R2, 0x11190 ;  /* 0x0001119000027802 */ /* 0x000fe40000000f00 */
[----:B------:R-:W-:Y:S05]  /*11180*/  CALL.REL.NOINC `($__internal_27_$__cuda_sm70_shflsync_bfly_p) ;  /* 0x00000fc000007944 */ /* 0x000fea0003c00000 */
[----:B------:R-:W-:Y:S05]  /*11190*/  BRA `(.L_x_1671) ;  /* 0xffff95a000007947 */ /* 0x000fea000383ffff */
.L_x_1595:
[----:B------:R-:W-:Y:S01]  /*111a0*/  IMAD.MOV.U32 R4, RZ, RZ, R5 ;  /* 0x000000ffff047224 */ /* 0x000fe200078e0005 */
[----:B------:R-:W-:Y:S02]  /*111b0*/  MOV R0, 0x1 ;  /* 0x0000000100007802 */ /* 0x000fe40000000f00 */
[----:B------:R-:W-:Y:S02]  /*111c0*/  MOV R2, 0x111e0 ;  /* 0x000111e000027802 */ /* 0x000fe40000000f00 */
[----:B-1----:R-:W-:Y:S05]  /*111d0*/  CALL.REL.NOINC `($__internal_27_$__cuda_sm70_shflsync_bfly_p) ;  /* 0x00000f7000007944 */ /* 0x002fea0003c00000 */
[----:B------:R-:W-:Y:S01]  /*111e0*/  FADD.FTZ R5, R5, R0 ;  /* 0x0000000005057221 */ /* 0x000fe20000010000 */
[----:B------:R-:W-:Y:S02]  /*111f0*/  MOV R4, R234 ;  /* 0x000000ea00047202 */ /* 0x000fe40000000f00 */
[----:B------:R-:W-:Y:S02]  /*11200*/  MOV R0, 0x2 ;  /* 0x0000000200007802 */ /* 0x000fe40000000f00 */
[----:B------:R-:W-:Y:S02]  /*11210*/  MOV R2, 0x11230 ;  /* 0x0001123000027802 */ /* 0x000fe40000000f00 */
[----:B------:R-:W-:Y:S05]  /*11220*/  CALL.REL.NOINC `($__internal_27_$__cuda_sm70_shflsync_bfly_p) ;  /* 0x00000f2000007944 */ /* 0x000fea0003c00000 */
[----:B------:R-:W-:Y:S01]  /*11230*/  FADD.FTZ R4, R234, R0 ;  /* 0x00000000ea047221 */ /* 0x000fe20000010000 */
[----:B------:R-:W-:Y:S02]  /*11240*/  MOV R0, 0x1 ;  /* 0x0000000100007802 */ /* 0x000fe40000000f00 */
[----:B------:R-:W-:-:S02]  /*11250*/  MOV R2, 0x11270 ;  /* 0x0001127000027802 */ /* 0x000fc40000000f00 */
[----:B------:R-:W-:Y:S05]  /*11260*/  CALL.REL.NOINC `($__internal_27_$__cuda_sm70_shflsync_bfly_p) ;  /* 0x00000ee000007944 */ /* 0x000fea0003c00000 */
[----:B------:R-:W-:Y:S01]  /*11270*/  MOV R3, R0 ;  /* 0x0000000000037202 */ /* 0x000fe20000000f00 */
[----:B------:R-:W-:Y:S05]  /*11280*/  BRA `(.L_x_1672) ;  /* 0xffff952000007947 */ /* 0x000fea000383ffff */
.L_x_1602:
[----:B--234-:R-:W-:Y:S01]  /*11290*/  IMAD.MOV.U32 R230, RZ, RZ, R5 ;  /* 0x000000ffffe67224 */ /* 0x01cfe200078e0005 */
[----:B------:R-:W-:Y:S01]  /*112a0*/  MOV R31, RZ ;  /* 0x000000ff001f7202 */ /* 0x000fe20000000f00 */
[----:B------:R-:W-:Y:S01]  /*112b0*/  IMAD.MOV.U32 R3, RZ, RZ, 0x181f ;  /* 0x0000181fff037424 */ /* 0x000fe200078e00ff */
[----:B------:R-:W-:-:S02]  /*112c0*/  MOV R2, 0x112e0 ;  /* 0x000112e000027802 */ /* 0x000fc40000000f00 */
[----:B-1----:R-:W-:Y:S05]  /*112d0*/  CALL.REL.NOINC `($__internal_28_$__cuda_sm70_shflsync_idx_p) ;  /* 0x00000ed000007944 */ /* 0x002fea0003c00000 */
[----:B------:R-:W-:Y:S01]  /*112e0*/  MOV R4, R31 ;  /* 0x0000001f00047202 */ /* 0x000fe20000000f00 */
[----:B-1---5:R-:W-:Y:S05]  /*112f0*/  BRA `(.L_x_1673) ;  /* 0xffffb14000007947 */ /* 0x022fea000383ffff */
.L_x_1603:
[----:B------:R-:W-:Y:S01]  /*11300*/  IMAD.MOV.U32 R230, RZ, RZ, R14 ;  /* 0x000000ffffe67224 */ /* 0x000fe200078e000e */
[----:B------:R-:W-:Y:S01]  /*11310*/  MOV R31, RZ ;  /* 0x000000ff001f7202 */ /* 0x000fe20000000f00 */
[----:B------:R-:W-:Y:S01]  /*11320*/  IMAD.MOV.U32 R3, RZ, RZ, 0x181f ;  /* 0x0000181fff037424 */ /* 0x000fe200078e00ff */
[----:B------:R-:W-:-:S02]  /*11330*/  MOV R2, 0x11350 ;  /* 0x0001135000027802 */ /* 0x000fc40000000f00 */
[----:B-123--:R-:W-:Y:S05]  /*11340*/  CALL.REL.NOINC `($__internal_28_$__cuda_sm70_shflsync_idx_p) ;  /* 0x00000e6000007944 */ /* 0x00efea0003c00000 */
[----:B-----5:R-:W-:Y:S01]  /*11350*/  MOV R0, R31 ;  /* 0x0000001f00007202 */ /* 0x020fe20000000f00 */
[----:B-1----:R-:W-:Y:S05]  /*11360*/  BRA `(.L_x_1674) ;  /* 0xffffb0f000007947 */ /* 0x002fea000383ffff */
.L_x_1606:
[----:B------:R-:W-:Y:S01]  /*11370*/  IMAD.MOV.U32 R230, RZ, RZ, R5 ;  /* 0x000000ffffe67224 */ /* 0x000fe200078e0005 */
[----:B------:R-:W-:Y:S01]  /*11380*/  MOV R31, 0x1 ;  /* 0x00000001001f7802 */ /* 0x000fe20000000f00 */
[----:B--2---:R-:W-:Y:S01]  /*11390*/  IMAD.MOV.U32 R3, RZ, RZ, 0x181f ;  /* 0x0000181fff037424 */ /* 0x004fe200078e00ff */
[----:B------:R-:W-:-:S02]  /*113a0*/  MOV R2, 0x113c0 ;  /* 0x000113c000027802 */ /* 0x000fc40000000f00 */
[----:B-1-34-:R-:W-:Y:S05]  /*113b0*/  CALL.REL.NOINC `($__internal_28_$__cuda_sm70_shflsync_idx_p) ;  /* 0x00000df000007944 */ /* 0x01afea0003c00000 */
        /* <DEDUP_REMOVED lines=8> */
.L_x_1609:
[----:B------:R-:W-:Y:S01]  /*11440*/  IMAD.MOV.U32 R230, RZ, RZ, R5 ;  /* 0x000000ffffe67224 */ /* 0x000fe200078e0005 */
[----:B------:R-:W-:Y:S01]  /*11450*/  MOV R31, 0x2 ;  /* 0x00000002001f7802 */ /* 0x000fe20000000f00 */
[----:B-1----:R-:W-:Y:S01]  /*11460*/  IMAD.MOV.U32 R3, RZ, RZ, 0x181f ;  /* 0x0000181fff037424 */ /* 0x002fe200078e00ff */
[----:B------:R-:W-:Y:S02]  /*11470*/  MOV R2, 0x11490 ;  /* 0x0001149000027802 */ /* 0x000fe40000000f00 */
[----:B--234-:R-:W-:Y:S05]  /*11480*/  CALL.REL.NOINC `($__internal_28_$__cuda_sm70_shflsync_idx_p) ;  /* 0x00000d2000007944 */ /* 0x01cfea0003c00000 */
[----:B------:R-:W-:Y:S01]  /*11490*/  MOV R4, R31 ;  /* 0x0000001f00047202 */ /* 0x000fe20000000f00 */
[----:B-1---5:R-:W-:Y:S05]  /*114a0*/  BRA `(.L_x_1676) ;  /* 0xffffb33000007947 */ /* 0x022fea000383ffff */
.L_x_1610:
[----:B------:R-:W-:Y:S01]  /*114b0*/  IMAD.MOV.U32 R230, RZ, RZ, R14 ;  /* 0x000000ffffe67224 */ /* 0x000fe200078e000e */
[----:B------:R-:W-:Y:S01]  /*114c0*/  MOV R31, 0x2 ;  /* 0x00000002001f7802 */ /* 0x000fe20000000f00 */
[----:B-1----:R-:W-:Y:S01]  /*114d0*/  IMAD.MOV.U32 R3, RZ, RZ, 0x181f ;  /* 0x0000181fff037424 */ /* 0x002fe200078e00ff */
[----:B------:R-:W-:Y:S02]  /*114e0*/  MOV R2, 0x11500 ;  /* 0x0001150000027802 */ /* 0x000fe40000000f00 */
[----:B--234-:R-:W-:Y:S05]  /*114f0*/  CALL.REL.NOINC `($__internal_28_$__cuda_sm70_shflsync_idx_p) ;  /* 0x00000cb000007944 */ /* 0x01cfea0003c00000 */
[----:B-----5:R-:W-:Y:S01]  /*11500*/  MOV R0, R31 ;  /* 0x0000001f00007202 */ /* 0x020fe20000000f00 */
[----:B-1----:R-:W-:Y:S05]  /*11510*/  BRA `(.L_x_1677) ;  /* 0xffffb2e000007947 */ /* 0x002fea000383ffff */
.L_x_1613:
[----:B------:R-:W-:Y:S01]  /*11520*/  IMAD.MOV.U32 R230, RZ, RZ, R5 ;  /* 0x000000ffffe67224 */ /* 0x000fe200078e0005 */
[----:B------:R-:W-:Y:S01]  /*11530*/  MOV R31, 0x3 ;  /* 0x00000003001f7802 */ /* 0x000fe20000000f00 */
[----:B-1----:R-:W-:Y:S01]  /*11540*/  IMAD.MOV.U32 R3, RZ, RZ, 0x181f ;  /* 0x0000181fff037424 */ /* 0x002fe200078e00ff */
[----:B------:R-:W-:-:S02]  /*11550*/  MOV R2, 0x11570 ;  /* 0x0001157000027802 */ /* 0x000fc40000000f00 */
[----:B--234-:R-:W-:Y:S05]  /*11560*/  CALL.REL.NOINC `($__internal_28_$__cuda_sm70_shflsync_idx_p) ;  /* 0x00000c4000007944 */ /* 0x01cfea0003c00000 */
        /* <DEDUP_REMOVED lines=8> */
.L_x_1615:
[----:B------:R-:W-:Y:S01]  /*115f0*/  IMAD.MOV.U32 R230, RZ, RZ, R5 ;  /* 0x000000ffffe67224 */ /* 0x000fe200078e0005 */
[----:B------:R-:W-:Y:S01]  /*11600*/  MOV R31, RZ ;  /* 0x000000ff001f7202 */ /* 0x000fe20000000f00 */
[----:B------:R-:W-:Y:S01]  /*11610*/  IMAD.MOV.U32 R3, RZ, RZ, 0x1c1f ;  /* 0x00001c1fff037424 */ /* 0x000fe200078e00ff */
[----:B------:R-:W-:Y:S02]  /*11620*/  MOV R2, 0x11640 ;  /* 0x0001164000027802 */ /* 0x000fe40000000f00 */
[----:B------:R-:W-:Y:S05]  /*11630*/  CALL.REL.NOINC `($__internal_28_$__cuda_sm70_shflsync_idx_p) ;  /* 0x00000b7000007944 */ /* 0x000fea0003c00000 */
[----:B------:R-:W-:Y:S01]  /*11640*/  MOV R4, R31 ;  /* 0x0000001f00047202 */ /* 0x000fe20000000f00 */
[----:B-1---5:R-:W-:Y:S05]  /*11650*/  BRA `(.L_x_1679) ;  /* 0xffffb70000007947 */ /* 0x022fea000383ffff */
.L_x_1616:
[----:B------:R-:W-:Y:S01]  /*11660*/  IMAD.MOV.U32 R230, RZ, RZ, R12 ;  /* 0x000000ffffe67224 */ /* 0x000fe200078e000c */
[----:B------:R-:W-:Y:S01]  /*11670*/  MOV R31, RZ ;  /* 0x000000ff001f7202 */ /* 0x000fe20000000f00 */
[----:B------:R-:W-:Y:S01]  /*11680*/  IMAD.MOV.U32 R3, RZ, RZ, 0x1c1f ;  /* 0x00001c1fff037424 */ /* 0x000fe200078e00ff */
[----:B------:R-:W-:Y:S02]  /*11690*/  MOV R2, 0x116b0 ;  /* 0x000116b000027802 */ /* 0x000fe40000000f00 */
[----:B-12---:R-:W-:Y:S05]  /*116a0*/  CALL.REL.NOINC `($__internal_28_$__cuda_sm70_shflsync_idx_p) ;  /* 0x00000b0000007944 */ /* 0x006fea0003c00000 */
[----:B-----5:R-:W-:Y:S01]  /*116b0*/  MOV R0, R31 ;  /* 0x0000001f00007202 */ /* 0x020fe20000000f00 */
[----:B-1----:R-:W-:Y:S05]  /*116c0*/  BRA `(.L_x_1680) ;  /* 0xffffb6b000007947 */ /* 0x002fea000383ffff */
.L_x_1619:
        /* <DEDUP_REMOVED lines=13> */
.L_x_1623:
[----:B------:R-:W-:Y:S01]  /*117a0*/  IMAD.MOV.U32 R230, RZ, RZ, R5 ;  /* 0x000000ffffe67224 */ /* 0x000fe200078e0005 */
[----:B------:R-:W-:Y:S01]  /*117b0*/  MOV R31, RZ ;  /* 0x000000ff001f7202 */ /* 0x000fe20000000f00 */
[----:B------:R-:W-:Y:S01]  /*117c0*/  IMAD.MOV.U32 R3, RZ, RZ, 0x181f ;  /* 0x0000181fff037424 */ /* 0x000fe200078e00ff */
[----:B------:R-:W-:Y:S02]  /*117d0*/  MOV R2, 0x117f0 ;  /* 0x000117f000027802 */ /* 0x000fe40000000f00 */
[----:B------:R-:W-:Y:S05]  /*117e0*/  CALL.REL.NOINC `($__internal_28_$__cuda_sm70_shflsync_idx_p) ;  /* 0x000009c000007944 */ /* 0x000fea0003c00000 */
[----:B------:R-:W-:Y:S01]  /*117f0*/  MOV R4, R31 ;  /* 0x0000001f00047202 */ /* 0x000fe20000000f00 */
[----:B-1---5:R-:W-:Y:S05]  /*11800*/  BRA `(.L_x_1682) ;  /* 0xffffd67000007947 */ /* 0x022fea000383ffff */
.L_x_1624:
[----:B------:R-:W-:Y:S01]  /*11810*/  IMAD.MOV.U32 R230, RZ, RZ, R14 ;  /* 0x000000ffffe67224 */ /* 0x000fe200078e000e */
[----:B------:R-:W-:Y:S01]  /*11820*/  MOV R31, RZ ;  /* 0x000000ff001f7202 */ /* 0x000fe20000000f00 */
[----:B------:R-:W-:Y:S01]  /*11830*/  IMAD.MOV.U32 R3, RZ, RZ, 0x181f ;  /* 0x0000181fff037424 */ /* 0x000fe200078e00ff */
[----:B------:R-:W-:Y:S02]  /*11840*/  MOV R2, 0x11860 ;  /* 0x0001186000027802 */ /* 0x000fe40000000f00 */
[----:B-12---:R-:W-:Y:S05]  /*11850*/  CALL.REL.NOINC `($__internal_28_$__cuda_sm70_shflsync_idx_p) ;  /* 0x0000095000007944 */ /* 0x006fea0003c00000 */
[----:B-----5:R-:W-:Y:S01]  /*11860*/  MOV R0, R31 ;  /* 0x0000001f00007202 */ /* 0x020fe20000000f00 */
[----:B-1----:R-:W-:Y:S05]  /*11870*/  BRA `(.L_x_1683) ;  /* 0xffffd62000007947 */ /* 0x002fea000383ffff */
.L_x_1627:
        /* <DEDUP_REMOVED lines=13> */
.L_x_1630:
[----:B------:R-:W-:Y:S01]  /*11950*/  IMAD.MOV.U32 R230, RZ, RZ, R5 ;  /* 0x000000ffffe67224 */ /* 0x000fe200078e0005 */
[----:B------:R-:W-:Y:S01]  /*11960*/  MOV R31, 0x2 ;  /* 0x00000002001f7802 */ /* 0x000fe20000000f00 */
[----:B-1----:R-:W-:Y:S01]  /*11970*/  IMAD.MOV.U32 R3, RZ, RZ, 0x181f ;  /* 0x0000181fff037424 */ /* 0x002fe200078e00ff */
[----:B------:R-:W-:Y:S02]  /*11980*/  MOV R2, 0x119a0 ;  /* 0x000119a000027802 */ /* 0x000fe40000000f00 */
[----:B--234-:R-:W-:Y:S05]  /*11990*/  CALL.REL.NOINC `($__internal_28_$__cuda_sm70_shflsync_idx_p) ;  /* 0x0000081000007944 */ /* 0x01cfea0003c00000 */
[----:B------:R-:W-:Y:S01]  /*119a0*/  MOV R4, R31 ;  /* 0x0000001f00047202 */ /* 0x000fe20000000f00 */
[----:B-1---5:R-:W-:Y:S05]  /*119b0*/  BRA `(.L_x_1685) ;  /* 0xffffd87000007947 */ /* 0x022fea000383ffff */
.L_x_1631:
[----:B------:R-:W-:Y:S01]  /*119c0*/  IMAD.MOV.U32 R230, RZ, RZ, R14 ;  /* 0x000000ffffe67224 */ /* 0x000fe200078e000e */
[----:B------:R-:W-:Y:S01]  /*119d0*/  MOV R31, 0x2 ;  /* 0x00000002001f7802 */ /* 0x000fe20000000f00 */
[----:B------:R-:W-:Y:S01]  /*119e0*/  IMAD.MOV.U32 R3, RZ, RZ, 0x181f ;  /* 0x0000181fff037424 */ /* 0x000fe200078e00ff */
[----:B------:R-:W-:Y:S02]  /*119f0*/  MOV R2, 0x11a10 ;  /* 0x00011a1000027802 */ /* 0x000fe40000000f00 */
[----:B-1234-:R-:W-:Y:S05]  /*11a00*/  CALL.REL.NOINC `($__internal_28_$__cuda_sm70_shflsync_idx_p) ;  /* 0x000007a000007944 */ /* 0x01efea0003c00000 */
[----:B-----5:R-:W-:Y:S01]  /*11a10*/  MOV R0, R31 ;  /* 0x0000001f00007202 */ /* 0x020fe20000000f00 */
[----:B-1----:R-:W-:Y:S05]  /*11a20*/  BRA `(.L_x_1686) ;  /* 0xffffd82000007947 */ /* 0x002fea000383ffff */
.L_x_1634:
        /* <DEDUP_REMOVED lines=13> */
.L_x_1636:
[----:B------:R-:W-:Y:S01]  /*11b00*/  IMAD.MOV.U32 R230, RZ, RZ, R30 ;  /* 0x000000ffffe67224 */ /* 0x000fe200078e001e */
[----:B------:R-:W-:Y:S01]  /*11b10*/  MOV R31, RZ ;  /* 0x000000ff001f7202 */ /* 0x000fe20000000f00 */
[----:B------:R-:W-:Y:S01]  /*11b20*/  IMAD.MOV.U32 R3, RZ, RZ, 0x1f ;  /* 0x0000001fff037424 */ /* 0x000fe200078e00ff */
[----:B------:R-:W-:Y:S02]  /*11b30*/  MOV R2, 0x11b50 ;  /* 0x00011b5000027802 */ /* 0x000fe40000000f00 */
[----:B------:R-:W-:Y:S05]  /*11b40*/  CALL.REL.NOINC `($__internal_28_$__cuda_sm70_shflsync_idx_p) ;  /* 0x0000066000007944 */ /* 0x000fea0003c00000 */
[----:B------:R-:W-:Y:S01]  /*11b50*/  MOV R9, R31 ;  /* 0x0000001f00097202 */ /* 0x000fe20000000f00 */
[----:B-1---5:R-:W-:Y:S05]  /*11b60*/  BRA `(.L_x_1688) ;  /* 0xffffdb1000007947 */ /* 0x022fea000383ffff */
.L_x_1637:
[----:B------:R-:W-:Y:S01]  /*11b70*/  IMAD.MOV.U32 R230, RZ, RZ, R30 ;  /* 0x000000ffffe67224 */ /* 0x000fe200078e001e */
[----:B------:R-:W-:Y:S01]  /*11b80*/  MOV R31, 0x1 ;  /* 0x00000001001f7802 */ /* 0x000fe20000000f00 */
[----:B------:R-:W-:Y:S01]  /*11b90*/  IMAD.MOV.U32 R3, RZ, RZ, 0x1f ;  /* 0x0000001fff037424 */ /* 0x000fe200078e00ff */
[----:B------:R-:W-:Y:S02]  /*11ba0*/  MOV R2, 0x11bc0 ;  /* 0x00011bc000027802 */ /* 0x000fe40000000f00 */
[----:B-12---:R-:W-:Y:S05]  /*11bb0*/  CALL.REL.NOINC `($__internal_28_$__cuda_sm70_shflsync_idx_p) ;  /* 0x000005f000007944 */ /* 0x006fea0003c00000 */
[----:B------:R-:W-:Y:S01]  /*11bc0*/  MOV R8, R31 ;  /* 0x0000001f00087202 */ /* 0x000fe20000000f00 */
[----:B-1---5:R-:W-:Y:S05]  /*11bd0*/  BRA `(.L_x_1689) ;  /* 0xffffdac000007947 */ /* 0x022fea000383ffff */
.L_x_1638:
[----:B------:R-:W-:Y:S02]  /*11be0*/  MOV R3, 0x1 ;  /* 0x0000000100037802 */ /* 0x000fe40000000f00 */
[----:B------:R-:W-:-:S02]  /*11bf0*/  MOV R2, 0x11c10 ;  /* 0x00011c1000027802 */ /* 0x000fc40000000f00 */
[----:B-1234-:R-:W-:Y:S05]  /*11c00*/  CALL.REL.NOINC `($__internal_29_$__cuda_sm70_shflsync_up_p) ;  /* 0x0000061000007944 */ /* 0x01efea0003c00000 */
[----:B------:R-:W-:Y:S05]  /*11c10*/  BRA `(.L_x_1690) ;  /* 0xffffdbb000007947 */ /* 0x000fea000383ffff */
.L_x_1639:
[----:B------:R-:W-:Y:S02]  /*11c20*/  MOV R3, 0x2 ;  /* 0x0000000200037802 */ /* 0x000fe40000000f00 */
[----:B------:R-:W-:-:S02]  /*11c30*/  MOV R2, 0x11c50 ;  /* 0x00011c5000027802 */ /* 0x000fc40000000f00 */
[----:B--2-4-:R-:W-:Y:S05]  /*11c40*/  CALL.REL.NOINC `($__internal_29_$__cuda_sm70_shflsync_up_p) ;  /* 0x000005d000007944 */ /* 0x014fea0003c00000 */
        /* <DEDUP_REMOVED lines=24> */
.L_x_1643:
[----:B------:R-:W-:Y:S02]  /*11dd0*/  MOV R3, 0x1 ;  /* 0x0000000100037802 */ /* 0x000fe40000000f00 */
[----:B------:R-:W-:Y:S02]  /*11de0*/  MOV R2, 0x11e00 ;  /* 0x00011e0000027802 */ /* 0x000fe40000000f00 */
[----:B------:R-:W-:Y:S05]  /*11df0*/  CALL.REL.NOINC `($__internal_29_$__cuda_sm70_shflsync_up_p) ;  /* 0x0000042000007944 */ /* 0x000fea0003c00000 */
[----:B------:R-:W-:Y:S01]  /*11e00*/  MOV R2, R4 ;  /* 0x0000000400027202 */ /* 0x000fe20000000f00 */
[----:B------:R-:W-:Y:S05]  /*11e10*/  BRA `(.L_x_1692) ;  /* 0xffffdc1000007947 */ /* 0x000fea000383ffff */
.L_x_1644:
        /* <DEDUP_REMOVED lines=27> */
.L_x_1646:
[----:B------:R-:W-:Y:S02]  /*11fd0*/  SEL R0, RZ, 0x1, P0 ;  /* 0x00000001ff007807 */ /* 0x000fe40000000000 */
[----:B------:R-:W-:Y:S02]  /*11fe0*/  MOV R2, 0x12000 ;  /* 0x0001200000027802 */ /* 0x000fe40000000f00 */
[----:B-1----:R-:W-:Y:S05]  /*11ff0*/  CALL.REL.NOINC `($__internal_30_$__cuda_sm70_votesync_ballot) ;  /* 0x0000028000007944 */ /* 0x002fea0003c00000 */
[----:B------:R-:W-:Y:S05]  /*12000*/  BRA `(.L_x_1694) ;  /* 0xffffdbb000007947 */ /* 0x000fea000383ffff */
.L_x_1647:
[----:B------:R-:W-:Y:S01]  /*12010*/  IMAD.MOV.U32 R230, RZ, RZ, R6 ;  /* 0x000000ffffe67224 */ /* 0x000fe200078e0006 */
[----:B---3--:R-:W-:Y:S01]  /*12020*/  MOV R31, R11 ;  /* 0x0000000b001f7202 */ /* 0x008fe20000000f00 */
[----:B------:R-:W-:Y:S01]  /*12030*/  IMAD.MOV.U32 R3, RZ, RZ, 0x1f ;  /* 0x0000001fff037424 */ /* 0x000fe200078e00ff */
[----:B------:R-:W-:Y:S02]  /*12040*/  MOV R2, 0x12060 ;  /* 0x0001206000027802 */ /* 0x000fe40000000f00 */
[----:B-12---:R-:W-:Y:S05]  /*12050*/  CALL.REL.NOINC `($__internal_28_$__cuda_sm70_shflsync_idx_p) ;  /* 0x0000015000007944 */ /* 0x006fea0003c00000 */
[----:B------:R-:W-:Y:S01]  /*12060*/  IMAD.MOV.U32 R6, RZ, RZ, R31 ;  /* 0x000000ffff067224 */ /* 0x000fe200078e001f */
[----:B------:R-:W-:Y:S01]  /*12070*/  MOV R31, R11 ;  /* 0x0000000b001f7202 */ /* 0x000fe20000000f00 */
[----:B------:R-:W-:Y:S01]  /*12080*/  IMAD.MOV.U32 R230, RZ, RZ, R7 ;  /* 0x000000ffffe67224 */ /* 0x000fe200078e0007 */
[----:B------:R-:W-:Y:S02]  /*12090*/  MOV R3, 0x1f ;  /* 0x0000001f00037802 */ /* 0x000fe40000000f00 */
[----:B------:R-:W-:-:S02]  /*120a0*/  MOV R2, 0x120c0 ;  /* 0x000120c000027802 */ /* 0x000fc40000000f00 */
[----:B-1---5:R-:W-:Y:S05]  /*120b0*/  CALL.REL.NOINC `($__internal_28_$__cuda_sm70_shflsync_idx_p) ;  /* 0x000000f000007944 */ /* 0x022fea0003c00000 */
[----:B------:R-:W-:Y:S01]  /*120c0*/  MOV R7, R31 ;  /* 0x0000001f00077202 */ /* 0x000fe20000000f00 */
[----:B-1---5:R-:W-:Y:S05]  /*120d0*/  BRA `(.L_x_1695) ;  /* 0xffffdb2000007947 */ /* 0x022fea000383ffff */
.L_x_1650:
[----:B------:R-:W-:Y:S01]  /*120e0*/  IMAD.MOV.U32 R230, RZ, RZ, R4 ;  /* 0x000000ffffe67224 */ /* 0x000fe200078e0004 */
[----:B------:R-:W-:Y:S01]  /*120f0*/  MOV R31, R0 ;  /* 0x00000000001f7202 */ /* 0x000fe20000000f00 */
[----:B------:R-:W-:Y:S01]  /*12100*/  IMAD.MOV.U32 R3, RZ, RZ, 0x1f ;  /* 0x0000001fff037424 */ /* 0x000fe200078e00ff */
[----:B------:R-:W-:-:S02]  /*12110*/  MOV R2, 0x12130 ;  /* 0x0001213000027802 */ /* 0x000fc40000000f00 */
[----:B-1-34-:R-:W-:Y:S05]  /*12120*/  CALL.REL.NOINC `($__internal_28_$__cuda_sm70_shflsync_idx_p) ;  /* 0x0000008000007944 */ /* 0x01afea0003c00000 */
[----:B------:R-:W-:Y:S01]  /*12130*/  MOV R10, R31 ;  /* 0x0000001f000a7202 */ /* 0x000fe20000000f00 */
[----:B-1---5:R-:W-:Y:S05]  /*12140*/  BRA `(.L_x_1649) ;  /* 0xffffdb1000007947 */ /* 0x022fea000383ffff */
        .weak           $__internal_27_$__cuda_sm70_shflsync_bfly_p
        .type           $__internal_27_$__cuda_sm70_shflsync_bfly_p,@function
        .size           $__internal_27_$__cuda_sm70_shflsync_bfly_p,($__internal_28_$__cuda_sm70_shflsync_idx_p - $__internal_27_$__cuda_sm70_shflsync_bfly_p)
$__internal_27_$__cuda_sm70_shflsync_bfly_p:
[----:B------:R-:W-:Y:S02]  /*12150*/  MOV R25, 0xffffffff ;  /* 0xffffffff00197802 */ /* 0x000fe40000000f00 */
[----:B------:R-:W-:-:S02]  /*12160*/  MOV R3, 0x1f ;  /* 0x0000001f00037802 */ /* 0x000fc40000000f00 */
[----:B------:R-:W-:Y:S04]  /*12170*/  WARPSYNC R25 ;  /* 0x0000001900007348 */ /* 0x000fe80003800000 */
[----:B------:R1:W2:Y:S02]  /*12180*/  SHFL.BFLY PT, R0, R4, R0, R3 ;  /* 0x0c00000004007389 */ /* 0x0002a400000e0003 */
[----:B-1----:R-:W-:-:S04]  /*12190*/  MOV R3, 0x0 ;  /* 0x0000000000037802 */ /* 0x002fc80000000f00 */
[----:B--2---:R-:W-:Y:S05]  /*121a0*/  RET.REL.NODEC R2 `(_ZN7cutlass13device_kernelIN5flash19enable_sm80_to_sm89INS1_16FlashAttnFwdSm80INS1_25CollectiveMainloopFwdSm80ILi8ELi1ELb0EN4cute5tupleIJNS5_1CILi128EEENS7_ILi64EEENS7_ILi256EEEEEELi256ENS_6half_tEfNS_4arch4Sm80ELb0ELb0ELb1ELb1ELb1ELb0ELb1ELb1EEENS1_21CollectiveEpilogueFwdINS6_IJS8_SA_S9_EEENS6_IJNS7_ILi1EEESI_SI_EEESC_SE_Li256ELb1ELb1ELb1ELb0EEENS1_36VarlenDynamicPersistentTileSchedulerILi128ELi64ELi256ELi256ELb1ELb1ELb0ELb0ELb1ELb1EEEEEEEEEvNT_6ParamsE) ;  /* 0xfffede5002007950 */ /* 0x004fea0003c3ffff */
        .weak           $__internal_28_$__cuda_sm70_shflsync_idx_p
        .type           $__internal_28_$__cuda_sm70_shflsync_idx_p,@function
        .size           $__internal_28_$__cuda_sm70_shflsync_idx_p,($__internal_29_$__cuda_sm70_shflsync_up_p - $__internal_28_$__cuda_sm70_shflsync_idx_p)
$__internal_28_$__cuda_sm70_shflsync_idx_p:
[----:B------:R1:W-:Y:S02]  /*121b0*/  STL [R1+0x150], R0 ;  /* 0x0001500001007387 */ /* 0x0003e40000100800 */
[----:B-1----:R-:W-:-:S04]  /*121c0*/  MOV R0, 0xffffffff ;  /* 0xffffffff00007802 */ /* 0x002fc80000000f00 */
[----:B------:R-:W-:Y:S04]  /*121d0*/  WARPSYNC R0 ;  /* 0x0000000000007348 */ /* 0x000fe80003800000 */
[----:B------:R1:W2:Y:S04]  /*121e0*/  SHFL.IDX PT, R31, R230, R31, R3 ;  /* 0x0000001fe61f7389 */ /* 0x0002a800000e0003 */
[----:B-1----:R1:W5:Y:S01]  /*121f0*/  LDL.LU R0, [R1+0x150] ;  /* 0x0001500001007983 */ /* 0x0023620000300800 */
[----:B------:R-:W-:-:S04]  /*12200*/  MOV R3, 0x0 ;  /* 0x0000000000037802 */ /* 0x000fc80000000f00 */
[----:B--2---:R-:W-:Y:S05]  /*12210*/  RET.REL.NODEC R2 `(_ZN7cutlass13device_kernelIN5flash19enable_sm80_to_sm89INS1_16FlashAttnFwdSm80INS1_25CollectiveMainloopFwdSm80ILi8ELi1ELb0EN4cute5tupleIJNS5_1CILi128EEENS7_ILi64EEENS7_ILi256EEEEEELi256ENS_6half_tEfNS_4arch4Sm80ELb0ELb0ELb1ELb1ELb1ELb0ELb1ELb1EEENS1_21CollectiveEpilogueFwdINS6_IJS8_SA_S9_EEENS6_IJNS7_ILi1EEESI_SI_EEESC_SE_Li256ELb1ELb1ELb1ELb0EEENS1_36VarlenDynamicPersistentTileSchedulerILi128ELi64ELi256ELi256ELb1ELb1ELb0ELb0ELb1ELb1EEEEEEEEEvNT_6ParamsE) ;  /* 0xfffedde002007950 */ /* 0x004fea0003c3ffff */
        .weak           $__internal_29_$__cuda_sm70_shflsync_up_p
        .type           $__internal_29_$__cuda_sm70_shflsync_up_p,@function
        .size           $__internal_29_$__cuda_sm70_shflsync_up_p,($__internal_30_$__cuda_sm70_votesync_ballot - $__internal_29_$__cuda_sm70_shflsync_up_p)
$__internal_29_$__cuda_sm70_shflsync_up_p:
[----:B------:R-:W-:Y:S02]  /*12220*/  MOV R4, RZ ;  /* 0x000000ff00047202 */ /* 0x000fe40000000f00 */
[----:B------:R-:W-:-:S04]  /*12230*/  MOV R11, 0xffffffff ;  /* 0xffffffff000b7802 */ /* 0x000fc80000000f00 */
[----:B------:R-:W-:Y:S04]  /*12240*/  WARPSYNC R11 ;  /* 0x0000000b00007348 */ /* 0x000fe80003800000 */
[----:B------:R1:W2:Y:S02]  /*12250*/  SHFL.UP PT, R4, R0, R3, R4 ;  /* 0x0400000300047389 */ /* 0x0002a400000e0004 */
[----:B-1----:R-:W-:-:S04]  /*12260*/  MOV R3, 0x0 ;  /* 0x0000000000037802 */ /* 0x002fc80000000f00 */
[----:B--2---:R-:W-:Y:S05]  /*12270*/  RET.REL.NODEC R2 `(_ZN7cutlass13device_kernelIN5flash19enable_sm80_to_sm89INS1_16FlashAttnFwdSm80INS1_25CollectiveMainloopFwdSm80ILi8ELi1ELb0EN4cute5tupleIJNS5_1CILi128EEENS7_ILi64EEENS7_ILi256EEEEEELi256ENS_6half_tEfNS_4arch4Sm80ELb0ELb0ELb1ELb1ELb1ELb0ELb1ELb1EEENS1_21CollectiveEpilogueFwdINS6_IJS8_SA_S9_EEENS6_IJNS7_ILi1EEESI_SI_EEESC_SE_Li256ELb1ELb1ELb1ELb0EEENS1_36VarlenDynamicPersistentTileSchedulerILi128ELi64ELi256ELi256ELb1ELb1ELb0ELb0ELb1ELb1EEEEEEEEEvNT_6ParamsE) ;  /* 0xfffedd8002007950 */ /* 0x004fea0003c3ffff */
        .weak           $__internal_30_$__cuda_sm70_votesync_ballot
        .type           $__internal_30_$__cuda_sm70_votesync_ballot,@function
        .size           $__internal_30_$__cuda_sm70_votesync_ballot,(.L_x_6493 - $__internal_30_$__cuda_sm70_votesync_ballot)
$__internal_30_$__cuda_sm70_votesync_ballot:
[----:B------:R-:W-:Y:S01]  /*12280*/  ISETP.NE.U32.AND P0, PT, R0, 0x1, PT ;  /* 0x000000010000780c */ /* 0x000fe20003f05070 */
[----:B------:R-:W-:-:S04]  /*12290*/  IMAD.MOV.U32 R3, RZ, RZ, -0x1 ;  /* 0xffffffffff037424 */ /* 0x000fc800078e00ff */
[----:B------:R-:W-:Y:S08]  /*122a0*/  WARPSYNC R3 ;  /* 0x0000000300007348 */ /* 0x000ff00003800000 */
[----:B------:R-:W-:-:S04]  /*122b0*/  VOTE.ANY R0, PT, !P0 ;  /* 0x0000000000007806 */ /* 0x000fc800040e0100 */
[----:B------:R-:W-:Y:S01]  /*122c0*/  LOP3.LUT R0, R0, R3, RZ, 0xc0, !PT ;  /* 0x0000000300007212 */ /* 0x000fe200078ec0ff */
[----:B------:R-:W-:-:S04]  /*122d0*/  IMAD.MOV.U32 R3, RZ, RZ, 0x0 ;  /* 0x00000000ff037424 */ /* 0x000fc800078e00ff */
[----:B------:R-:W-:Y:S05]  /*122e0*/  RET.REL.NODEC R2 `(_ZN7cutlass13device_kernelIN5flash19enable_sm80_to_sm89INS1_16FlashAttnFwdSm80INS1_25CollectiveMainloopFwdSm80ILi8ELi1ELb0EN4cute5tupleIJNS5_1CILi128EEENS7_ILi64EEENS7_ILi256EEEEEELi256ENS_6half_tEfNS_4arch4Sm80ELb0ELb0ELb1ELb1ELb1ELb0ELb1ELb1EEENS1_21CollectiveEpilogueFwdINS6_IJS8_SA_S9_EEENS6_IJNS7_ILi1EEESI_SI_EEESC_SE_Li256ELb1ELb1ELb1ELb0EEENS1_36VarlenDynamicPersistentTileSchedulerILi128ELi64ELi256ELi256ELb1ELb1ELb0ELb0ELb1ELb1EEEEEEEEEvNT_6ParamsE) ;  /* 0xfffedd1002007950 */ /* 0x000fea0003c3ffff */
.L_x_1696:
        /* <DEDUP_REMOVED lines=9> */
.L_x_6493:


//--------------------- .text._ZN7cutlass13device_kernelIN5flash19enable_sm80_to_sm89INS1_16FlashAttnFwdSm80INS1_25CollectiveMainloopFwdSm80ILi8ELi1ELb0EN4cute5tupleIJNS5_1CILi128EEENS7_ILi48EEENS7_ILi256EEEEEELi256ENS_6half_tEfNS_4arch4Sm80ELb0ELb0ELb1ELb1ELb1ELb1ELb1ELb1EEENS1_21CollectiveEpilogueFwdINS6_IJS8_SA_S9_EEENS6_IJNS7_ILi1EEESI_SI_EEESC_SE_Li256ELb1ELb1ELb1ELb0EEENS1_36VarlenDynamicPersistentTileSchedulerILi128ELi48ELi256ELi256ELb1ELb1ELb0ELb0ELb1ELb1EEEEEEEEEvNT_6ParamsE --------------------------
	.section	.text._ZN7cutlass13device_kernelIN5flash19enable_sm80_to_sm89INS1_16FlashAttnFwdSm80INS1_25CollectiveMainloopFwdSm80ILi8ELi1ELb0EN4cute5tupleIJNS5_1CILi128EEENS7_ILi48EEENS7_ILi256EEEEEELi256ENS_6half_tEfNS_4arch4Sm80ELb0ELb0ELb1ELb1ELb1ELb1ELb1ELb1EEENS1_21CollectiveEpilogueFwdINS6_IJS8_SA_S9_EEENS6_IJNS7_ILi1EEESI_SI_EEESC_SE_Li256ELb1ELb1ELb1ELb0EEENS1_36VarlenDynamicPersistentTileSchedulerILi128ELi48ELi256ELi256ELb1ELb1ELb0ELb0ELb1ELb1EEEEEEEEEvNT_6ParamsE,"ax",@progbits
	.sectioninfo	@"SHI_REGISTERS=255"
	.align	128
.text._ZN7cutlass13device_kernelIN5flash19enable_sm80_to_sm89INS1_16FlashAttnFwdSm80INS1_25CollectiveMainloopFwdSm80ILi8ELi1ELb0EN4cute5tupleIJNS5_1CILi128EEENS7_ILi48EEENS7_ILi256EEEEEELi256ENS_6half_tEfNS_4arch4Sm80ELb0ELb0ELb1ELb1ELb1ELb1ELb1ELb1EEENS1_21CollectiveEpilogueFwdINS6_IJS8_SA_S9_EEENS6_IJNS7_ILi1EEESI_SI_EEESC_SE_Li256ELb1ELb1ELb1ELb0EEENS1_36VarlenDynamicPersistentTileSchedulerILi128ELi48ELi256ELi256ELb1ELb1ELb0ELb0ELb1ELb1EEEEEEEEEvNT_6ParamsE:
        .type           _ZN7cutlass13device_kernelIN5flash19enable_sm80_to_sm89INS1_16FlashAttnFwdSm80INS1_25CollectiveMainloopFwdSm80ILi8ELi1ELb0EN4cute5tupleIJNS5_1CILi128EEENS7_ILi48EEENS7_ILi256EEEEEELi256ENS_6half_tEfNS_4arch4Sm80ELb0ELb0ELb1ELb1ELb1ELb1ELb1ELb1EEENS1_21CollectiveEpilogueFwdINS6_IJS8_SA_S9_EEENS6_IJNS7_ILi1EEESI_SI_EEESC_SE_Li256ELb1ELb1ELb1ELb0EEENS1_36VarlenDynamicPersistentTileSchedulerILi128ELi48ELi256ELi256ELb1ELb1ELb0ELb0ELb1ELb1EEEEEEEEEvNT_6ParamsE,@function
        .size           _ZN7cutlass13device_kernelIN5flash19enable_sm80_to_sm89INS1_16FlashAttnFwdSm80INS1_25CollectiveMainloopFwdSm80ILi8ELi1ELb0EN4cute5tupleIJNS5_1CILi128EEENS7_ILi48EEENS7_ILi256EEEEEELi256ENS_6half_tEfNS_4arch4Sm80ELb0ELb0ELb1ELb1ELb1ELb1ELb1ELb1EEENS1_21CollectiveEpilogueFwdINS6_IJS8_SA_S9_EEENS6_IJNS7_ILi1EEESI_SI_EEESC_SE_Li256ELb1ELb1ELb1ELb0EEENS1_36VarlenDynamicPersistentTileSchedulerILi128ELi48ELi256ELi256ELb1ELb1ELb0ELb0ELb1ELb1EEEEEEEEEvNT_6ParamsE,(.L_x_6498 - _ZN7cutlass13device_kernelIN5flash19enable_sm80_to_sm89INS1_16FlashAttnFwdSm80INS1_25CollectiveMainloopFwdSm80ILi8ELi1ELb0EN4cute5tupleIJNS5_1CILi128EEENS7_ILi48EEENS7_ILi256EEEEEELi256ENS_6half_tEfNS_4arch4Sm80ELb0ELb0ELb1ELb1ELb1ELb1ELb1ELb1EEENS1_21CollectiveEpilogueFwdINS6_IJS8_SA_S9_EEENS6_IJNS7_ILi1EEESI_SI_EEESC_SE_Li256ELb1ELb1ELb1ELb0EEENS1_36VarlenDynamicPersistentTileSchedulerILi128ELi48ELi256ELi256ELb1ELb1ELb0ELb0ELb1ELb1EEEEEEEEEvNT_6ParamsE)
        .other          _ZN7cutlass13device_kernelIN5flash19enable_sm80_to_sm89INS1_16FlashAttnFwdSm80INS1_25CollectiveMainloopFwdSm80ILi8ELi1ELb0EN4cute5tupleIJNS5_1CILi128EEENS7_ILi48EEENS7_ILi256EEEEEELi256ENS_6half_tEfNS_4arch4Sm80ELb0ELb0ELb1ELb1ELb1ELb1ELb1ELb1EEENS1_21CollectiveEpilogueFwdINS6_IJS8_SA_S9_EEENS6_IJNS7_ILi1EEESI_SI_EEESC_SE_Li256ELb1ELb1ELb1ELb0EEENS1_36VarlenDynamicPersistentTileSchedulerILi128ELi48ELi256ELi256ELb1ELb1ELb0ELb0ELb1ELb1EEEEEEEEEvNT_6ParamsE,@"STO_CUDA_ENTRY STV_DEFAULT"
_ZN7cutlass13device_kernelIN5flash19enable_sm80_to_sm89INS1_16FlashAttnFwdSm80INS1_25CollectiveMainloopFwdSm80ILi8ELi1ELb0EN4cute5tupleIJNS5_1CILi128EEENS7_ILi48EEENS7_ILi256EEEEEELi256ENS_6half_tEfNS_4arch4Sm80ELb0ELb0ELb1ELb1ELb1ELb1ELb1ELb1EEENS1_21CollectiveEpilogueFwdINS6_IJS8_SA_S9_EEENS6_IJNS7_ILi1EEESI_SI_EEESC_SE_Li256ELb1ELb1ELb1ELb0EEENS1_36VarlenDynamicPersistentTileSchedulerILi128ELi48ELi256ELi256ELb1ELb1ELb0ELb0ELb1ELb1EEEEEEEEEvNT_6ParamsE:
        /* <DEDUP_REMOVED lines=54> */
.L_x_1702:
        /* <DEDUP_REMOVED lines=17> */
.L_x_1909:
        /* <DEDUP_REMOVED lines=16> */
.L_x_1910:
[----:B--2---:R-:W-:-:S05]  /*0570*/  IMAD R0, R0, c[0x0][0x538], RZ ;  /* 0x00014e0000007a24 */ /* 0x004fca00078e02ff */
[----:B------:R-:W-:-:S04]  /*0580*/  IADD3 R6, R0, R6, RZ ;  /* 0x0000000600067210 */ /* 0x000fc80007ffe0ff */
[----:B------:R-:W-:-:S13]  /*0590*/  ISETP.GT.AND P0, PT, R6, UR4, PT ;  /* 0x0000000406007c0c */ /* 0x000fda000bf04270 */
[----:B-1----:R-:W-:Y:S05]  /*05a0*/  @!P0 BRA `(.L_x_1702) ;  /* 0xfffffdb000008947 */ /* 0x002fea000383ffff */
.L_x_1698:
[----:B------:R-:W-:-:S05]  /*05b0*/  IADD3 R12, -R0, R6, RZ ;  /* 0x00000006000c7210 */ /* 0x000fca0007ffe1ff */
[----:B------:R-:W-:-:S05]  /*05c0*/  IMAD R0, R4, c[0x0][0x538], R12 ;  /* 0x00014e0004007a24 */ /* 0x000fca00078e020c */
[----:B------:R-:W-:Y:S01]  /*05d0*/  ISETP.GT.AND P0, PT, R0, UR4, PT ;  /* 0x0000000400007c0c */ /* 0x000fe2000bf04270 */
[----:B------:R-:W-:-:S12]  /*05e0*/  BRA.DIV ~URZ, `(.L_x_1703) ;  /* 0x0001c1927f007947 */ /* 0x000fd8000b800000 */
[----:B------:R-:W-:-:S04]  /*05f0*/  VOTE.ANY R13, PT, !P0 ;  /* 0x00000000000d7806 */ /* 0x000fc800040e0100 */
.L_x_1911:
[----:B------:R1:W2:Y:S01]  /*0600*/  POPC R14, R13 ;  /* 0x0000000d000e7309 */ /* 0x0002a20000000000 */
[----:B------:R-:W-:Y:S05]  /*0610*/  BRA.DIV ~URZ, `(.L_x_1704) ;  /* 0x0001c1a27f007947 */ /* 0x000fea000b800000 */
[----:B--2---:R2:W3:Y:S01]  /*0620*/  SHFL.IDX PT, R11, R8, R14, 0x1f ;  /* 0x00001f0e080b7589 */ /* 0x0044e200000e0000 */
[----:B------:R-:W-:-:S03]  /*0630*/  MOV R6, RZ ;  /* 0x000000ff00067202 */ /* 0x000fc60000000f00 */
[----:B------:R2:W4:Y:S04]  /*0640*/  SHFL.IDX PT, R10, R7, R14, 0x1f ;  /* 0x00001f0e070a7589 */ /* 0x00052800000e0000 */
.L_x_1912:
[----:B------:R-:W-:Y:S01]  /*0650*/  ISETP.NE.AND P0, PT, R13, RZ, PT ;  /* 0x000000ff0d00720c */ /* 0x000fe20003f05270 */
[----:B------:R-:W-:-:S12]  /*0660*/  BSSY B0, `(.L_x_1705) ;  /* 0x0000005000007945 */ /* 0x000fd80003800000 */
[----:B------:R-:W-:Y:S05]  /*0670*/  @!P0 BRA `(.L_x_1706) ;  /* 0x0000003000008947 */ /* 0x000fea0003800000 */
[----:B------:R-:W-:Y:S01]  /*0680*/  IADD3 R208, R14, -0x1, RZ ;  /* 0xffffffff0ed07810 */ /* 0x000fe20007ffe0ff */
[----:B------:R-:W-:Y:S05]  /*0690*/  BRA.DIV ~URZ, `(.L_x_1707) ;  /* 0x0001c2027f007947 */ /* 0x000fea000b800000 */
[----:B------:R1:W2:Y:S02]  /*06a0*/  SHFL.IDX PT, R6, R4, R208, 0x1f ;  /* 0x00001fd004067589 */ /* 0x0002a400000e0000 */
.L_x_1706:
[----:B------:R-:W-:Y:S05]  /*06b0*/  BSYNC B0 ;  /* 0x0000000000007941 */ /* 0x000fea0003800000 */
.L_x_1705:
[----:B---3--:R-:W-:Y:S01]  /*06c0*/  IABS R0, R11 ;  /* 0x0000000b00007213 */ /* 0x008fe20000000000 */
[----:B-12---:R-:W-:-:S04]  /*06d0*/  IMAD R4, R6, c[0x0][0x538], R12 ;  /* 0x00014e0006047a24 */ /* 0x006fc800078e020c */
        /* <DEDUP_REMOVED lines=67> */
.L_x_1699:
[----:B------:R-:W-:Y:S01]  /*0b10*/  MOV R0, UR4 ;  /* 0x0000000400007c02 */ /* 0x000fe20008000f00 */
[----:B------:R-:W-:Y:S04]  /*0b20*/  STL [R1+0x4], RZ ;  /* 0x000004ff01007387 */ /* 0x000fe80000100800 */
[----:B------:R-:W-:Y:S04]  /*0b30*/  STL [R1+0x8], RZ ;  /* 0x000008ff01007387 */ /* 0x000fe80000100800 */
[----:B------:R1:W-:Y:S02]  /*0b40*/  STL [R1], R0 ;  /* 0x0000000001007387 */ /* 0x0003e40000100800 */
[----:B-1----:R-:W-:-:S05]  /*0b50*/  MOV R0, c[0x0][0x53c] ;  /* 0x00014f0000007a02 */ /* 0x002fca0000000f00 */
[----:B------:R1:W-:Y:S02]  /*0b60*/  STL [R1+0xc], R0 ;  /* 0x00000c0001007387 */ /* 0x0003e40000100800 */
.L_x_1708:
[----:B-1----:R-:W2:Y:S04]  /*0b70*/  LDL R4, [R1] ;  /* 0x0000000001047983 */ /* 0x002ea80000100800 */
[----:B------:R-:W2:Y:S04]  /*0b80*/  LDL R5, [R1+0x4] ;  /* 0x0000040001057983 */ /* 0x000ea80000100800 */
[----:B------:R-:W2:Y:S04]  /*0b90*/  LDL R6, [R1+0x8] ;  /* 0x0000080001067983 */ /* 0x000ea80000100800 */
[----:B------:R-:W2:Y:S01]  /*0ba0*/  LDL R7, [R1+0xc] ;  /* 0x00000c0001077983 */ /* 0x000ea20000100800 */
[----:B------:R-:W-:Y:S01]  /*0bb0*/  ISETP.NE.AND P0, PT, R15, RZ, PT ;  /* 0x000000ff0f00720c */ /* 0x000fe20003f05270 */
[----:B------:R-:W-:-:S12]  /*0bc0*/  WARPSYNC 0xffffffff ;  /* 0xffffffff00007948 */ /* 0x000fd80003800000 */
[----:B--2---:R1:W-:Y:S04]  /*0bd0*/  @!P0 STS.128 [0x20080], R4 ;  /* 0x02008004ff008388 */ /* 0x0043e80000000c00 */
[----:B------:R-:W-:Y:S06]  /*0be0*/  BAR.ARV 0x5, 0x100 ;  /* 0x0144000000007b1d */ /* 0x000fec0000002000 */
.L_x_1697:
[----:B------:R-:W2:Y:S02]  /*0bf0*/  LDL R0, [R1+0xc] ;  /* 0x00000c0001007983 */ /* 0x000ea40000100800 */
[----:B--2---:R-:W-:-:S13]  /*0c00*/  ISETP.GE.AND P0, PT, R0, c[0x0][0x53c], PT ;  /* 0x00014f0000007a0c */ /* 0x004fda0003f06270 */
[----:B------:R-:W-:Y:S05]  /*0c10*/  @P0 EXIT ;  /* 0x000000000000094d */ /* 0x000fea0003800000 */
[----:B------:R-:W2:Y:S01]  /*0c20*/  S2R R13, SR_TID.X ;  /* 0x00000000000d7919 */ /* 0x000ea20000002100 */
[----:B------:R-:W-:Y:S01]  /*0c30*/  IMAD.MOV.U32 R22, RZ, RZ, 0x40 ;  /* 0x00000040ff167424 */ /* 0x000fe200078e00ff */
[----:B------:R-:W-:Y:S01]  /*0c40*/  ULDC UR4, c[0x0][0x2ac] ;  /* 0x0000ab0000047ab9 */ /* 0x000fe20000000800 */
[----:B------:R-:W-:Y:S01]  /*0c50*/  IMAD.MOV.U32 R21, RZ, RZ, 0x20 ;  /* 0x00000020ff157424 */ /* 0x000fe200078e00ff */
[----:B------:R-:W-:Y:S02]  /*0c60*/  ULDC UR5, c[0x0][0x1d0] ;  /* 0x0000740000057ab9 */ /* 0x000fe40000000800 */
[----:B------:R-:W-:Y:S01]  /*0c70*/  UIMAD UR5, UR4, UR5, URZ ;  /* 0x00000005040572a4 */ /* 0x000fe2000f8e023f */
[----:B--2---:R-:W-:-:S04]  /*0c80*/  SHF.R.S32.HI R12, RZ, 0x1f, R13 ;  /* 0x0000001fff0c7819 */ /* 0x004fc8000001140d */
[CC--:B------:R-:W-:Y:S02]  /*0c90*/  LEA.HI R3, R12.reuse, R13.reuse, RZ, 0x4 ;  /* 0x0000000d0c037211 */ /* 0x0c0fe400078f20ff */
[----:B------:R-:W-:Y:S02]  /*0ca0*/  LEA.HI R8, R12, R13, RZ, 0x2 ;  /* 0x0000000d0c087211 */ /* 0x000fe400078f10ff */
[----:B------:R-:W-:Y:S02]  /*0cb0*/  LOP3.LUT R0, R3, 0xfffffff0, RZ, 0xc0, !PT ;  /* 0xfffffff003007812 */ /* 0x000fe400078ec0ff */
[----:B-1----:R-:W-:Y:S02]  /*0cc0*/  SHF.R.S32.HI R4, RZ, 0x4, R3 ;  /* 0x00000004ff047819 */ /* 0x002fe40000011403 */
[----:B------:R-:W-:Y:S01]  /*0cd0*/  SHF.R.S32.HI R7, RZ, 0x2, R8 ;  /* 0x00000002ff077819 */ /* 0x000fe20000011408 */
[----:B------:R-:W-:Y:S01]  /*0ce0*/  IMAD.IADD R0, R13, 0x1, -R0 ;  /* 0x000000010d007824 */ /* 0x000fe200078e0a00 */
[----:B------:R-:W-:-:S02]  /*0cf0*/  SHF.R.S32.HI R2, RZ, 0x1f, R8 ;  /* 0x0000001fff027819 */ /* 0x000fc40000011408 */
[----:B------:R-:W-:Y:S02]  /*0d00*/  LEA.HI R3, R3, R4, RZ, 0x1 ;  /* 0x0000000403037211 */ /* 0x000fe400078f08ff */
[----:B------:R-:W-:Y:S02]  /*0d10*/  SHF.R.S32.HI R5, RZ, 0x1f, R0 ;  /* 0x0000001fff057819 */ /* 0x000fe40000011400 */
[----:B------:R-:W-:Y:S02]  /*0d20*/  LEA.HI R2, R2, R7, RZ, 0x3 ;  /* 0x0000000702027211 */ /* 0x000fe400078f18ff */
[----:B------:R-:W-:Y:S02]  /*0d30*/  LOP3.LUT R3, R3, 0xfffffffe, RZ, 0xc0, !PT ;  /* 0xfffffffe03037812 */ /* 0x000fe400078ec0ff */
[----:B------:R-:W-:Y:S02]  /*0d40*/  LEA.HI R11, R5, R0, RZ, 0x3 ;  /* 0x00000000050b7211 */ /* 0x000fe400078f18ff */
[----:B------:R-:W-:Y:S01]  /*0d50*/  LOP3.LUT R2, R2, 0xfffffff8, RZ, 0xc0, !PT ;  /* 0xfffffff802027812 */ /* 0x000fe200078ec0ff */
[----:B------:R-:W-:Y:S01]  /*0d60*/  IMAD.IADD R10, R4, 0x1, -R3 ;  /* 0x00000001040a7824 */ /* 0x000fe200078e0a03 */
[----:B------:R-:W-:-:S02]  /*0d70*/  LEA.HI R143, R12, R13, RZ, 0x3 ;  /* 0x0000000d0c8f7211 */ /* 0x000fc400078f18ff */
[----:B------:R-:W-:Y:S01]  /*0d80*/  LOP3.LUT R3, R11, 0xfffffff8, RZ, 0xc0, !PT ;  /* 0xfffffff80b037812 */ /* 0x000fe200078ec0ff */
[----:B------:R-:W-:Y:S01]  /*0d90*/  IMAD.IADD R7, R7, 0x1, -R2 ;  /* 0x0000000107077824 */ /* 0x000fe200078e0a02 */
[----:B------:R-:W-:Y:S02]  /*0da0*/  LEA.HI R6, R12, R13, RZ, 0x5 ;  /* 0x0000000d0c067211 */ /* 0x000fe400078f28ff */
[----:B------:R-:W-:Y:S01]  /*0db0*/  LOP3.LUT R2, R143, 0xfffffff8, RZ, 0xc0, !PT ;  /* 0xfffffff88f027812 */ /* 0x000fe200078ec0ff */
[----:B------:R-:W-:Y:S01]  /*0dc0*/  IMAD.IADD R5, R0, 0x1, -R3 ;  /* 0x0000000100057824 */ /* 0x000fe200078e0a03 */
        /* <DEDUP_REMOVED lines=12> */
[C---:B------:R-:W-:Y:S01]  /*0e90*/  IMAD.SHL.U32 R144, R149.reuse, 0x4, RZ ;  /* 0x0000000495907824 */ /* 0x040fe200078e00ff */
[----:B------:R-:W-:Y:S01]  /*0ea0*/  LOP3.LUT R2, R2, 0xffffff8, RZ, 0xc0, !PT ;  /* 0x0ffffff802027812 */ /* 0x000fe200078ec0ff */
[----:B------:R-:W-:Y:S01]  /*0eb0*/  IMAD.SHL.U32 R140, R149, 0x8, RZ ;  /* 0x00000008958c7824 */ /* 0x000fe200078e00ff */
[----:B------:R-:W-:-:S02]  /*0ec0*/  LOP3.LUT R9, R0, 0x8, R143, 0xf8, !PT ;  /* 0x0000000800097812 */ /* 0x000fc400078ef88f */
[----:B------:R-:W-:Y:S01]  /*0ed0*/  SHF.R.U32.HI R0, RZ, 0x3, R0 ;  /* 0x00000003ff007819 */ /* 0x000fe20000011600 */
[----:B------:R-:W-:Y:S01]  /*0ee0*/  IMAD.IADD R3, R4, 0x1, -R2 ;  /* 0x0000000104037824 */ /* 0x000fe200078e0a02 */
[----:B------:R-:W-:Y:S01]  /*0ef0*/  LEA.HI R18, R8, R32, RZ, 0x2 ;  /* 0x0000002008127211 */ /* 0x000fe200078f10ff */
[----:B------:R-:W-:Y:S01]  /*0f00*/  IMAD.SHL.U32 R4, R5, 0x40, RZ ;  /* 0x0000004005047824 */ /* 0x000fe200078e00ff */
[----:B------:R-:W-:Y:S02]  /*0f10*/  LOP3.LUT R8, R7, 0x1, RZ, 0xc0, !PT ;  /* 0x0000000107087812 */ /* 0x000fe400078ec0ff */
[----:B------:R-:W-:Y:S02]  /*0f20*/  LOP3.LUT R9, R9, R0, RZ, 0x3c, !PT ;  /* 0x0000000009097212 */ /* 0x000fe400078e3cff */
[----:B------:R-:W-:Y:S02]  /*0f30*/  LEA.HI R0, R6, R6, RZ, 0x1 ;  /* 0x0000000606007211 */ /* 0x000fe400078f08ff */
[----:B------:R-:W-:-:S02]  /*0f40*/  ISETP.NE.U32.AND P0, PT, R8, 0x1, PT ;  /* 0x000000010800780c */ /* 0x000fc40003f05070 */
[----:B------:R-:W-:Y:S02]  /*0f50*/  SHF.R.S32.HI R2, RZ, 0x2, R18 ;  /* 0x00000002ff027819 */ /* 0x000fe40000011412 */
[----:B------:R-:W-:Y:S01]  /*0f60*/  LOP3.LUT R8, R0, 0x1ffffffe, RZ, 0xc0, !PT ;  /* 0x1ffffffe00087812 */ /* 0x000fe200078ec0ff */
[C---:B------:R-:W-:Y:S01]  /*0f70*/  IMAD.SHL.U32 R0, R7.reuse, 0x40, RZ ;  /* 0x0000004007007824 */ /* 0x040fe200078e00ff */
[----:B------:R-:W-:Y:S01]  /*0f80*/  R2P PR, R7, 0x6 ;  /* 0x0000000607007804 */ /* 0x000fe20000000000 */
[----:B------:R-:W-:Y:S01]  /*0f90*/  IMAD R30, R3, 0x10, R2 ;  /* 0x00000010031e7824 */ /* 0x000fe200078e0202 */
[C---:B------:R-:W-:Y:S01]  /*0fa0*/  LOP3.LUT P4, RZ, R5.reuse, 0x2, RZ, 0xc0, !PT ;  /* 0x0000000205ff7812 */ /* 0x040fe2000788c0ff */
[----:B------:R-:W-:Y:S01]  /*0fb0*/  IMAD.IADD R20, R6, 0x1, -R8 ;  /* 0x0000000106147824 */ /* 0x000fe200078e0a08 */
[----:B------:R-:W-:Y:S01]  /*0fc0*/  LOP3.LUT P3, RZ, R5, 0x4, RZ, 0xc0, !PT ;  /* 0x0000000405ff7812 */ /* 0x000fe2000786c0ff */
[----:B------:R-:W-:Y:S01]  /*0fd0*/  IMAD.SHL.U32 R5, R10, 0x8, RZ ;  /* 0x000000080a057824 */ /* 0x000fe200078e00ff */
[----:B------:R-:W-:Y:S01]  /*0fe0*/  LOP3.LUT R3, R0, 0x1c0, RZ, 0xc0, !PT ;  /* 0x000001c000037812 */ /* 0x000fe200078ec0ff */
[----:B------:R-:W-:Y:S01]  /*0ff0*/  IMAD R6, R6, 0x2, R14 ;  /* 0x0000000206067824 */ /* 0x000fe200078e020e */
[----:B------:R-:W-:Y:S01]  /*1000*/  LEA.HI R12, R12, R13, RZ, 0x6 ;  /* 0x0000000d0c0c7211 */ /* 0x000fe200078f30ff */
[----:B------:R-:W-:Y:S01]  /*1010*/  IMAD R2, R10, 0x200, R9 ;  /* 0x000002000a027824 */ /* 0x000fe200078e0209 */
[----:B------:R-:W-:Y:S01]  /*1020*/  LOP3.LUT R0, R4, 0x1c0, RZ, 0xc0, !PT ;  /* 0x000001c004007812 */ /* 0x000fe200078ec0ff */
[----:B------:R-:W-:Y:S01]  /*1030*/  STL [R1+0x188], R30 ;  /* 0x0001881e01007387 */ /* 0x000fe20000100800 */
[----:B------:R-:W-:-:S02]  /*1040*/  LEA.HI R4, R3, R3, RZ, 0x1d ;  /* 0x0000000303047211 */ /* 0x000fc400078fe8ff */
[----:B------:R-:W-:Y:S02]  /*1050*/  LOP3.LUT R5, R0, 0x8, R5, 0xf8, !PT ;  /* 0x0000000800057812 */ /* 0x000fe400078ef805 */
[----:B------:R-:W-:Y:S01]  /*1060*/  SHF.R.U32.HI R3, RZ, 0x3, R0 ;  /* 0x00000003ff037819 */ /* 0x000fe20000011600 */
[----:B------:R-:W-:Y:S01]  /*1070*/  IMAD.SHL.U32 R0, R12, 0x8, RZ ;  /* 0x000000080c007824 */ /* 0x000fe200078e00ff */
[----:B------:R-:W-:Y:S01]  /*1080*/  SHF.R.S32.HI R143, RZ, 0x3, R143 ;  /* 0x00000003ff8f7819 */ /* 0x000fe2000001148f */
[----:B------:R-:W-:Y:S01]  /*1090*/  IMAD.IADD R10, R6, 0x1, R4 ;  /* 0x00000001060a7824 */ /* 0x000fe200078e0204 */
[----:B------:R-:W-:Y:S02]  /*10a0*/  LOP3.LUT R13, R5, R3, RZ, 0x3c, !PT ;  /* 0x00000003050d7212 */ /* 0x000fe400078e3cff */
[----:B------:R-:W-:Y:S01]  /*10b0*/  LOP3.LUT R7, R0, 0xfffffe00, RZ, 0xc0, !PT ;  /* 0xfffffe0000077812 */ /* 0x000fe200078ec0ff */
[C---:B------:R-:W-:Y:S01]  /*10c0*/  IMAD.SHL.U32 R0, R143.reuse, 0x40, RZ ;  /* 0x000000408f007824 */ /* 0x040fe200078e00ff */
[C---:B------:R-:W-:Y:S01]  /*10d0*/  IADD3 R17, R143.reuse, 0x20, RZ ;  /* 0x000000208f117810 */ /* 0x040fe20007ffe0ff */
[----:B------:R-:W-:Y:S01]  /*10e0*/  IMAD.SHL.U32 R24, R10, 0x2, RZ ;  /* 0x000000020a187824 */ /* 0x000fe200078e00ff */
[----:B------:R-:W-:-:S02]  /*10f0*/  IADD3 R15, R143, 0x60, RZ ;  /* 0x000000608f0f7810 */ /* 0x000fc40007ffe0ff */
[----:B------:R-:W-:Y:S01]  /*1100*/  IADD3 R16, R143, 0x40, RZ ;  /* 0x000000408f107810 */ /* 0x000fe20007ffe0ff */
[----:B------:R-:W-:Y:S01]  /*1110*/  IMAD.SHL.U32 R4, R17, 0x40, RZ ;  /* 0x0000004011047824 */ /* 0x000fe200078e00ff */
[----:B------:R-:W-:Y:S02]  /*1120*/  SHF.R.S32.HI R5, RZ, 0x1f, R17 ;  /* 0x0000001fff057819 */ /* 0x000fe40000011411 */
[----:B------:R-:W-:Y:S01]  /*1130*/  IADD3 R146, R144, 0x40, RZ ;  /* 0x0000004090927810 */ /* 0x000fe20007ffe0ff */
[----:B------:R-:W-:Y:S01]  /*1140*/  IMAD.SHL.U32 R3, R16, 0x40, RZ ;  /* 0x0000004010037824 */ /* 0x000fe200078e00ff */
[----:B------:R-:W-:Y:S01]  /*1150*/  LOP3.LUT R223, R0, 0x1c0, RZ, 0xc0, !PT ;  /* 0x000001c000df7812 */ /* 0x000fe200078ec0ff */
[----:B------:R-:W-:Y:S01]  /*1160*/  IMAD.SHL.U32 R0, R15, 0x40, RZ ;  /* 0x000000400f007824 */ /* 0x000fe200078e00ff */
[----:B------:R-:W-:Y:S01]  /*1170*/  LEA.HI R5, R5, R17, RZ, 0x3 ;  /* 0x0000001105057211 */ /* 0x000fe200078f18ff */
[----:B------:R-:W-:Y:S01]  /*1180*/  IMAD.IADD R142, R144, 0x1, R146 ;  /* 0x00000001908e7824 */ /* 0x000fe200078e0292 */
[----:B------:R-:W-:-:S02]  /*1190*/  SHF.R.S32.HI R8, RZ, 0x1f, R15 ;  /* 0x0000001fff087819 */ /* 0x000fc4000001140f */
[----:B------:R-:W-:Y:S02]  /*11a0*/  LOP3.LUT R222, R4, 0x1c0, RZ, 0xc0, !PT ;  /* 0x000001c004de7812 */ /* 0x000fe400078ec0ff */
[----:B------:R-:W-:Y:S01]  /*11b0*/  LOP3.LUT R33, R0, 0x1c0, RZ, 0xc0, !PT ;  /* 0x000001c000217812 */ /* 0x000fe200078ec0ff */
[----:B------:R-:W-:Y:S01]  /*11c0*/  IMAD.SHL.U32 R0, R5, 0x40, RZ ;  /* 0x0000004005007824 */ /* 0x000fe200078e00ff */
[----:B------:R-:W-:Y:S02]  /*11d0*/  SHF.R.S32.HI R6, RZ, 0x1f, R16 ;  /* 0x0000001fff067819 */ /* 0x000fe40000011410 */
[----:B------:R-:W-:Y:S01]  /*11e0*/  LEA.HI R4, R8, R15, RZ, 0x3 ;  /* 0x0000000f08047211 */ /* 0x000fe200078f18ff */
[----:B------:R-:W-:Y:S01]  /*11f0*/  IMAD.SHL.U32 R8, R11, 0x40, RZ ;  /* 0x000000400b087824 */ /* 0x000fe200078e00ff */
[----:B------:R-:W-:Y:S02]  /*1200*/  LOP3.LUT R34, R3, 0x1c0, RZ, 0xc0, !PT ;  /* 0x000001c003227812 */ /* 0x000fe400078ec0ff */
[----:B------:R-:W-:Y:S01]  /*1210*/  SHF.R.S32.HI R3, RZ, 0x1f, R142 ;  /* 0x0000001fff037819 */ /* 0x000fe2000001148e */
[----:B------:R-:W-:Y:S01]  /*1220*/  IMAD.SHL.U32 R4, R4, 0x40, RZ ;  /* 0x0000004004047824 */ /* 0x000fe200078e00ff */
[----:B------:R-:W-:-:S02]  /*1230*/  LEA.HI R6, R6, R16, RZ, 0x3 ;  /* 0x0000001006067211 */ /* 0x000fc400078f18ff */
[----:B------:R-:W-:Y:S02]  /*1240*/  LOP3.LUT R12, R0, 0xfffffe00, RZ, 0xc0, !PT ;  /* 0xfffffe00000c7812 */ /* 0x000fe400078ec0ff */
[CC--:B------:R-:W-:Y:S01]  /*1250*/  LEA.HI R0, R3.reuse, R142.reuse, RZ, 0x6 ;  /* 0x0000008e03007211 */ /* 0x0c0fe200078f30ff */
[----:B------:R-:W-:Y:S01]  /*1260*/  IMAD.SHL.U32 R6, R6, 0x40, RZ ;  /* 0x0000004006067824 */ /* 0x000fe200078e00ff */
[----:B------:R-:W-:Y:S02]  /*1270*/  LEA.HI R3, R3, R142, RZ, 0x3 ;  /* 0x0000008e03037211 */ /* 0x000fe400078f18ff */
[----:B------:R-:W-:Y:S01]  /*1280*/  LOP3.LUT R25, R4, 0xfffffe00, RZ, 0xc0, !PT ;  /* 0xfffffe0004197812 */ /* 0x000fe200078ec0ff */
[----:B------:R-:W-:Y:S01]  /*1290*/  IMAD.SHL.U32 R0, R0, 0x80, RZ ;  /* 0x0000008000007824 */ /* 0x000fe200078e00ff */
[----:B------:R-:W-:Y:S02]  /*12a0*/  SHF.R.U32.HI R31, RZ, 0x3, R223 ;  /* 0x00000003ff1f7819 */ /* 0x000fe400000116df */
[----:B------:R-:W-:-:S02]  /*12b0*/  SHF.R.U32.HI R29, RZ, 0x3, R222 ;  /* 0x00000003ff1d7819 */ /* 0x000fc400000116de */
        /* <DEDUP_REMOVED lines=14> */
[-C--:B------:R-:W-:Y:S01]  /*13a0*/  IADD3 R19, R10, R0.reuse, R7 ;  /* 0x000000000a137210 */ /* 0x080fe20007ffe007 */
[----:B------:R-:W-:Y:S01]  /*13b0*/  STL [R1+0x1c], R24 ;  /* 0x00001c1801007387 */ /* 0x000fe20000100800 */
[-C--:B------:R-:W-:Y:S02]  /*13c0*/  IADD3 R17, R6, R0.reuse, R12 ;  /* 0x0000000006117210 */ /* 0x080fe40007ffe00c */
[-C--:B------:R-:W-:Y:S02]  /*13d0*/  IADD3 R16, R5, R0.reuse, R27 ;  /* 0x0000000005107210 */ /* 0x080fe40007ffe01b */
[----:B------:R-:W-:Y:S02]  /*13e0*/  IADD3 R15, R4, R0, R25 ;  /* 0x00000000040f7210 */ /* 0x000fe40007ffe019 */
[----:B------:R-:W-:Y:S02]  /*13f0*/  IADD3 R0, R24, 0x80, RZ ;  /* 0x0000008018007810 */ /* 0x000fe40007ffe0ff */
[----:B------:R-:W-:-:S02]  /*1400*/  LOP3.LUT R6, R223, 0x38, R140, 0xf8, !PT ;  /* 0x00000038df067812 */ /* 0x000fc400078ef88c */
[----:B------:R-:W-:Y:S02]  /*1410*/  IADD3 R148, R144, 0x20, RZ ;  /* 0x0000002090947810 */ /* 0x000fe40007ffe0ff */
[----:B------:R-:W-:Y:S02]  /*1420*/  IADD3 R23, R24, 0x70, RZ ;  /* 0x0000007018177810 */ /* 0x000fe40007ffe0ff */
[----:B------:R-:W-:Y:S02]  /*1430*/  LOP3.LUT R8, R8, 0xfffffe00, RZ, 0xc0, !PT ;  /* 0xfffffe0008087812 */ /* 0x000fe400078ec0ff */
[----:B------:R-:W-:Y:S01]  /*1440*/  @P0 IADD3 R23, R0, 0x10, RZ ;  /* 0x0000001000170810 */ /* 0x000fe20007ffe0ff */
[--C-:B------:R-:W-:Y:S01]  /*1450*/  IMAD R0, R149, 0x20, R143.reuse ;  /* 0x0000002095007824 */ /* 0x100fe200078e028f */
[----:B------:R-:W-:Y:S02]  /*1460*/  LOP3.LUT R31, R6, R31, RZ, 0x3c, !PT ;  /* 0x0000001f061f7212 */ /* 0x000fe400078e3cff */
[----:B------:R-:W-:Y:S01]  /*1470*/  LOP3.LUT R11, R34, 0x38, R140, 0xf8, !PT ;  /* 0x00000038220b7812 */ /* 0x000fe200078ef88c */
[----:B------:R-:W-:Y:S01]  /*1480*/  IMAD.SHL.U32 R34, R148, 0x2, RZ ;  /* 0x0000000294227824 */ /* 0x000fe200078e00ff */
[----:B------:R-:W-:Y:S01]  /*1490*/  LOP3.LUT R10, R18, 0x7ffffffc, RZ, 0xc0, !PT ;  /* 0x7ffffffc120a7812 */ /* 0x000fe200078ec0ff */
[----:B------:R-:W-:Y:S01]  /*14a0*/  IMAD.SHL.U32 R18, R146, 0x2, RZ ;  /* 0x0000000292127824 */ /* 0x000fe200078e00ff */
[----:B------:R-:W-:Y:S01]  /*14b0*/  IADD3 R147, R144, 0x60, RZ ;  /* 0x0000006090937810 */ /* 0x000fe20007ffe0ff */
[----:B------:R-:W-:Y:S01]  /*14c0*/  STL [R1+0x20], R23 ;  /* 0x0000201701007387 */ /* 0x000fe20000100800 */
[CC--:B------:R-:W-:Y:S01]  /*14d0*/  IADD3 R4, R13.reuse, R8.reuse, R14 ;  /* 0x000000080d047210 */ /* 0x0c0fe20007ffe00e */
[----:B------:R-:W-:Y:S01]  /*14e0*/  IMAD.IADD R10, R32, 0x1, -R10 ;  /* 0x00000001200a7824 */ /* 0x000fe200078e0a0a */
[----:B------:R-:W-:Y:S01]  /*14f0*/  LOP3.LUT R5, R13, R8, RZ, 0xfc, !PT ;  /* 0x000000080d057212 */ /* 0x000fe200078efcff */
[----:B------:R-:W-:Y:S01]  /*1500*/  STL [R1+0x184], R31 ;  /* 0x0001841f01007387 */ /* 0x000fe20000100800 */
[----:B------:R-:W-:Y:S01]  /*1510*/  SHF.R.S32.HI R8, RZ, 0x1f, R143 ;  /* 0x0000001fff087819 */ /* 0x000fe2000001148f */
[----:B------:R-:W-:Y:S01]  /*1520*/  IMAD.SHL.U32 R48, R10, 0x2, RZ ;  /* 0x000000020a307824 */ /* 0x000fe200078e00ff */
[----:B------:R-:W-:Y:S01]  /*1530*/  SHF.R.S32.HI R9, RZ, 0x1f, R148 ;  /* 0x0000001fff097819 */ /* 0x000fe20000011494 */
[----:B------:R-:W-:Y:S01]  /*1540*/  STL [R1+0x174], R34 ;  /* 0x0001742201007387 */ /* 0x000fe20000100800 */
[----:B------:R-:W-:Y:S01]  /*1550*/  SHF.R.S32.HI R8, RZ, 0x1f, R146 ;  /* 0x0000001fff087819 */ /* 0x000fe20000011492 */
[----:B------:R-:W-:Y:S01]  /*1560*/  IMAD R10, R20, 0x8, R30 ;  /* 0x00000008140a7824 */ /* 0x000fe200078e021e */
[----:B------:R-:W-:Y:S01]  /*1570*/  LOP3.LUT R14, R33, 0x38, R140, 0xf8, !PT ;  /* 0x00000038210e7812 */ /* 0x000fe200078ef88c */
[----:B------:R-:W-:Y:S01]  /*1580*/  IMAD.SHL.U32 R33, R147, 0x2, RZ ;  /* 0x0000000293217824 */ /* 0x000fe200078e00ff */
[----:B------:R-:W-:Y:S01]  /*1590*/  SHF.R.S32.HI R6, RZ, 0x1f, R147 ;  /* 0x0000001fff067819 */ /* 0x000fe20000011493 */
[----:B------:R1:W-:Y:S01]  /*15a0*/  STL [R1+0x178], R18 ;  /* 0x0001781201007387 */ /* 0x0003e20000100800 */
[----:B------:R-:W-:-:S02]  /*15b0*/  SHF.L.U64.HI R8, R146, 0x1, R8 ;  /* 0x0000000192087819 */ /* 0x000fc40000010208 */
[----:B------:R-:W-:Y:S01]  /*15c0*/  LOP3.LUT R13, R222, 0x38, R140, 0xf8, !PT ;  /* 0x00000038de0d7812 */ /* 0x000fe200078ef88c */
[----:B------:R2:W-:Y:S01]  /*15d0*/  STL [R1+0x17c], R33 ;  /* 0x00017c2101007387 */ /* 0x0005e20000100800 */
[----:B------:R-:W-:Y:S02]  /*15e0*/  LOP3.LUT R11, R27, R11, R28, 0xf6, !PT ;  /* 0x0000000b1b0b7212 */ /* 0x000fe400078ef61c */
[----:B------:R-:W-:Y:S02]  /*15f0*/  LOP3.LUT R13, R12, R13, R29, 0xf6, !PT ;  /* 0x0000000d0c0d7212 */ /* 0x000fe400078ef61d */
[----:B------:R-:W-:Y:S02]  /*1600*/  LEA R150, R2, 0xa080, 0x1 ;  /* 0x0000a08002967811 */ /* 0x000fe400078e08ff */
[----:B------:R-:W-:Y:S02]  /*1610*/  SHF.R.S32.HI R2, RZ, 0x3, R3 ;  /* 0x00000003ff027819 */ /* 0x000fe40000011403 */
[----:B------:R-:W-:-:S02]  /*1620*/  LEA R13, R13, 0x10080, 0x1 ;  /* 0x000100800d0d7811 */ /* 0x000fc400078e08ff */
[----:B------:R-:W-:Y:S02]  /*1630*/  LEA R11, R11, 0x10080, 0x1 ;  /* 0x000100800b0b7811 */ /* 0x000fe400078e08ff */
[C---:B------:R-:W-:Y:S02]  /*1640*/  IADD3 R47, R48.reuse, 0x8, RZ ;  /* 0x00000008302f7810 */ /* 0x040fe40007ffe0ff */
[C---:B------:R-:W-:Y:S02]  /*1650*/  IADD3 R46, R48.reuse, 0x10, RZ ;  /* 0x00000010302e7810 */ /* 0x040fe40007ffe0ff */
[C---:B------:R-:W-:Y:S02]  /*1660*/  IADD3 R45, R48.reuse, 0x18, RZ ;  /* 0x00000018302d7810 */ /* 0x040fe40007ffe0ff */
[----:B------:R-:W-:Y:S02]  /*1670*/  IADD3 R44, R48, 0x20, RZ ;  /* 0x00000020302c7810 */ /* 0x000fe40007ffe0ff */
[----:B-1----:R-:W-:-:S02]  /*1680*/  SHF.L.U64.HI R18, R148, 0x1, R9 ;  /* 0x0000000194127819 */ /* 0x002fc40000010209 */
[----:B------:R-:W-:Y:S02]  /*1690*/  SHF.L.U64.HI R9, R147, 0x1, R6 ;  /* 0x0000000193097819 */ /* 0x000fe40000010206 */
[C---:B------:R-:W-:Y:S01]  /*16a0*/  IADD3 R43, R48.reuse, 0x28, RZ ;  /* 0x00000028302b7810 */ /* 0x040fe20007ffe0ff */
[----:B------:R-:W-:Y:S01]  /*16b0*/  STL [R1+0x170], R18 ;  /* 0x0001701201007387 */ /* 0x000fe20000100800 */
[C---:B------:R-:W-:Y:S02]  /*16c0*/  IADD3 R42, R48.reuse, 0x30, RZ ;  /* 0x00000030302a7810 */ /* 0x040fe40007ffe0ff */
[C---:B------:R-:W-:Y:S01]  /*16d0*/  IADD3 R41, R48.reuse, 0x38, RZ ;  /* 0x0000003830297810 */ /* 0x040fe20007ffe0ff */
[----:B------:R1:W-:Y:S01]  /*16e0*/  STL [R1+0x16c], R8 ;  /* 0x00016c0801007387 */ /* 0x0003e20000100800 */
[C---:B------:R-:W-:Y:S02]  /*16f0*/  IADD3 R40, R48.reuse, 0x40, RZ ;  /* 0x0000004030287810 */ /* 0x040fe40007ffe0ff */
[C---:B------:R-:W-:Y:S01]  /*1700*/  IADD3 R39, R48.reuse, 0x48, RZ ;  /* 0x0000004830277810 */ /* 0x040fe20007ffe0ff */
[----:B------:R3:W-:Y:S01]  /*1710*/  STL [R1+0x168], R9 ;  /* 0x0001680901007387 */ /* 0x0007e20000100800 */
[----:B------:R-:W-:-:S02]  /*1720*/  IADD3 R38, R48, 0x50, RZ ;  /* 0x0000005030267810 */ /* 0x000fc40007ffe0ff */
[C---:B------:R-:W-:Y:S01]  /*1730*/  IADD3 R37, R48.reuse, 0x58, RZ ;  /* 0x0000005830257810 */ /* 0x040fe20007ffe0ff */
[----:B------:R4:W-:Y:S01]  /*1740*/  STL [R1+0x18c], R10 ;  /* 0x00018c0a01007387 */ /* 0x0009e20000100800 */
[C---:B------:R-:W-:Y:S02]  /*1750*/  IADD3 R36, R48.reuse, 0x60, RZ ;  /* 0x0000006030247810 */ /* 0x040fe40007ffe0ff */
[C---:B------:R-:W-:Y:S01]  /*1760*/  IADD3 R35, R48.reuse, 0x68, RZ ;  /* 0x0000006830237810 */ /* 0x040fe20007ffe0ff */
[----:B------:R-:W-:Y:S01]  /*1770*/  STL [R1+0x4c], R48 ;  /* 0x00004c3001007387 */ /* 0x000fe20000100800 */
[C---:B------:R-:W-:Y:S02]  /*1780*/  IADD3 R34, R48.reuse, 0x70, RZ ;  /* 0x0000007030227810 */ /* 0x040fe40007ffe0ff */
[C---:B--2---:R-:W-:Y:S01]  /*1790*/  IADD3 R33, R48.reuse, 0x78, RZ ;  /* 0x0000007830217810 */ /* 0x044fe20007ffe0ff */
[----:B------:R2:W-:Y:S01]  /*17a0*/  STL [R1+0xc4], R2 ;  /* 0x0000c40201007387 */ /* 0x0005e20000100800 */
[----:B------:R-:W-:-:S02]  /*17b0*/  IADD3 R32, R48, 0x80, RZ ;  /* 0x0000008030207810 */ /* 0x000fc40007ffe0ff */
[C---:B------:R-:W-:Y:S01]  /*17c0*/  IADD3 R30, R48.reuse, 0x90, RZ ;  /* 0x00000090301e7810 */ /* 0x040fe20007ffe0ff */
[----:B------:R5:W-:Y:S01]  /*17d0*/  STL [R1+0x164], R13 ;  /* 0x0001640d01007387 */ /* 0x000be20000100800 */
[C---:B------:R-:W-:Y:S02]  /*17e0*/  IADD3 R29, R48.reuse, 0x98, RZ ;  /* 0x00000098301d7810 */ /* 0x040fe40007ffe0ff */
[C---:B------:R-:W-:Y:S01]  /*17f0*/  IADD3 R28, R48.reuse, 0xa0, RZ ;  /* 0x000000a0301c7810 */ /* 0x040fe20007ffe0ff */
[----:B------:R5:W-:Y:S01]  /*1800*/  STL [R1+0x160], R11 ;  /* 0x0001600b01007387 */ /* 0x000be20000100800 */
[----:B------:R-:W-:Y:S02]  /*1810*/  IADD3 R27, R48, 0xa8, RZ ;  /* 0x000000a8301b7810 */ /* 0x000fe40007ffe0ff */
[----:B-1----:R-:W-:Y:S02]  /*1820*/  SEL R8, R22, 0xffffffc0, !P2 ;  /* 0xffffffc016087807 */ /* 0x002fe40005000000 */
[----:B---3--:R-:W-:-:S02]  /*1830*/  LOP3.LUT R9, R31, R7, RZ, 0xfc, !PT ;  /* 0x000000071f097212 */ /* 0x008fc400078efcff */
[C---:B------:R-:W-:Y:S02]  /*1840*/  IADD3 R31, R48.reuse, 0x88, RZ ;  /* 0x00000088301f7810 */ /* 0x040fe40007ffe0ff */
[----:B----4-:R-:W-:Y:S01]  /*1850*/  LOP3.LUT R10, R25, R14, R26, 0xf6, !PT ;  /* 0x0000000e190a7212 */ /* 0x010fe200078ef61a */
[----:B------:R-:W-:Y:S01]  /*1860*/  IMAD.SHL.U32 R207, R9, 0x2, RZ ;  /* 0x0000000209cf7824 */ /* 0x000fe200078e00ff */
[----:B------:R-:W-:Y:S02]  /*1870*/  IADD3 R26, R48, 0xb0, RZ ;  /* 0x000000b0301a7810 */ /* 0x000fe40007ffe0ff */
[----:B------:R-:W-:Y:S02]  /*1880*/  LEA R9, R10, 0x10080, 0x1 ;  /* 0x000100800a097811 */ /* 0x000fe400078e08ff */
[----:B------:R-:W-:Y:S02]  /*1890*/  LOP3.LUT R206, R3, 0xfffffff8, RZ, 0xc0, !PT ;  /* 0xfffffff803ce7812 */ /* 0x000fe400078ec0ff */
[----:B--2---:R-:W-:Y:S01]  /*18a0*/  SEL R2, R22, 0xffffffc0, !P3 ;  /* 0xffffffc016027807 */ /* 0x004fe20005800000 */
[----:B------:R1:W-:Y:S01]  /*18b0*/  STL [R1+0x15c], R9 ;  /* 0x00015c0901007387 */ /* 0x0003e20000100800 */
[----:B------:R-:W-:-:S02]  /*18c0*/  IADD3 R25, R48, 0xb8, RZ ;  /* 0x000000b830197810 */ /* 0x000fc40007ffe0ff */
[C---:B------:R-:W-:Y:S01]  /*18d0*/  SEL R6, R21.reuse, 0xffffffe0, !P1 ;  /* 0xffffffe015067807 */ /* 0x040fe20004800000 */
[----:B------:R2:W-:Y:S01]  /*18e0*/  STL [R1+0xc0], R47 ;  /* 0x0000c02f01007387 */ /* 0x0005e20000100800 */
[----:B------:R-:W-:Y:S02]  /*18f0*/  SEL R3, R21, 0xffffffe0, !P4 ;  /* 0xffffffe015037807 */ /* 0x000fe40006000000 */
        /* <DEDUP_REMOVED lines=8> */
[C---:B-----5:R-:W-:Y:S02]  /*1980*/  IADD3 R13, R48.reuse, 0xe8, RZ ;  /* 0x000000e8300d7810 */ /* 0x060fe40007ffe0ff */
[----:B------:R-:W-:Y:S01]  /*1990*/  IADD3 R11, R48, 0xf0, RZ ;  /* 0x000000f0300b7810 */ /* 0x000fe20007ffe0ff */
[----:B------:R4:W-:Y:S01]  /*19a0*/  STL [R1+0x44], R43 ;  /* 0x0000442b01007387 */ /* 0x0009e20000100800 */
[----:B------:R-:W-:Y:S02]  /*19b0*/  SHF.R.S32.HI R10, RZ, 0x1f, R46 ;  /* 0x0000001fff0a7819 */ /* 0x000fe4000001142e */
[----:B------:R-:W-:Y:S01]  /*19c0*/  LEA R199, R4, 0x10080, 0x1 ;  /* 0x0001008004c77811 */ /* 0x000fe200078e08ff */
[----:B------:R5:W-:Y:S01]  /*19d0*/  STL [R1+0xb4], R42 ;  /* 0x0000b42a01007387 */ /* 0x000be20000100800 */
[----:B-1----:R-:W-:Y:S01]  /*19e0*/  IADD3 R9, R48, 0xf8, RZ ;  /* 0x000000f830097810 */ /* 0x002fe20007ffe0ff */
[----:B------:R-:W-:Y:S01]  /*19f0*/  IMAD.IADD R4, R8, 0x1, R23 ;  /* 0x0000000108047824 */ /* 0x000fe200078e0217 */
[----:B------:R-:W-:Y:S01]  /*1a00*/  LEA R151, R5, 0x4080, 0x1 ;  /* 0x0000408005977811 */ /* 0x000fe200078e08ff */
[----:B------:R-:W-:Y:S01]  /*1a10*/  STL [R1+0xb0], R41 ;  /* 0x0000b02901007387 */ /* 0x000fe20000100800 */
[----:B--2---:R-:W-:Y:S01]  /*1a20*/  SHF.R.S32.HI R47, RZ, 0x1f, R47 ;  /* 0x0000001fff2f7819 */ /* 0x004fe2000001142f */
[----:B------:R-:W-:Y:S01]  /*1a30*/  IMAD.IADD R200, R199, 0x1, R3 ;  /* 0x00000001c7c87824 */ /* 0x000fe200078e0203 */
[C---:B------:R-:W-:Y:S01]  /*1a40*/  IADD3 R205, R140.reuse, 0x80, RZ ;  /* 0x000000808ccd7810 */ /* 0x040fe20007ffe0ff */
[----:B------:R1:W-:Y:S01]  /*1a50*/  STL [R1+0xac], R40 ;  /* 0x0000ac2801007387 */ /* 0x0003e20000100800 */
[----:B------:R-:W-:Y:S01]  /*1a60*/  IMAD.IADD R196, R3, 0x1, R151 ;  /* 0x0000000103c47824 */ /* 0x000fe200078e0297 */
[----:B------:R-:W-:Y:S01]  /*1a70*/  IADD3 R204, R140, 0xc0, RZ ;  /* 0x000000c08ccc7810 */ /* 0x000fe20007ffe0ff */
[----:B------:R-:W-:Y:S01]  /*1a80*/  IMAD.IADD R202, R199, 0x1, R2 ;  /* 0x00000001c7ca7824 */ /* 0x000fe200078e0202 */
[----:B------:R2:W-:Y:S01]  /*1a90*/  STL [R1+0xa8], R39 ;  /* 0x0000a82701007387 */ /* 0x0005e20000100800 */
[----:B---3--:R-:W-:Y:S01]  /*1aa0*/  SHF.R.S32.HI R45, RZ, 0x1f, R45 ;  /* 0x0000001fff2d7819 */ /* 0x008fe2000001142d */
[----:B------:R-:W-:Y:S01]  /*1ab0*/  IMAD.IADD R198, R2, 0x1, R151 ;  /* 0x0000000102c67824 */ /* 0x000fe200078e0297 */
[----:B------:R-:W-:Y:S01]  /*1ac0*/  SHF.R.S32.HI R141, RZ, 0x1f, R140 ;  /* 0x0000001fff8d7819 */ /* 0x000fe2000001148c */
[----:B------:R-:W-:Y:S01]  /*1ad0*/  STL [R1+0xa4], R38 ;  /* 0x0000a42601007387 */ /* 0x000fe20000100800 */
[----:B------:R-:W-:Y:S01]  /*1ae0*/  SHF.R.S32.HI R216, RZ, 0x1f, R205 ;  /* 0x0000001fffd87819 */ /* 0x000fe200000114cd */
[----:B------:R-:W-:Y:S01]  /*1af0*/  IMAD.IADD R201, R200, 0x1, R2 ;  /* 0x00000001c8c97824 */ /* 0x000fe200078e0202 */
[----:B------:R-:W-:Y:S01]  /*1b00*/  SHF.R.S32.HI R215, RZ, 0x1f, R204 ;  /* 0x0000001fffd77819 */ /* 0x000fe200000114cc */
[----:B------:R3:W-:Y:S01]  /*1b10*/  STL [R1+0xa0], R37 ;  /* 0x0000a02501007387 */ /* 0x0007e20000100800 */
[----:B----4-:R-:W-:Y:S01]  /*1b20*/  SHF.R.S32.HI R43, RZ, 0x1f, R43 ;  /* 0x0000001fff2b7819 */ /* 0x010fe2000001142b */
[----:B------:R-:W-:Y:S01]  /*1b30*/  IMAD.IADD R197, R2, 0x1, R196 ;  /* 0x0000000102c57824 */ /* 0x000fe200078e02c4 */
[----:B------:R-:W-:Y:S01]  /*1b40*/  SHF.R.S32.HI R214, RZ, 0x1f, R206 ;  /* 0x0000001fffd67819 */ /* 0x000fe200000114ce */
[----:B------:R4:W-:Y:S01]  /*1b50*/  STL [R1+0x9c], R36 ;  /* 0x00009c2401007387 */ /* 0x0009e20000100800 */
[----:B-----5:R-:W-:-:S03]  /*1b60*/  SHF.R.S32.HI R42, RZ, 0x1f, R42 ;  /* 0x0000001fff2a7819 */ /* 0x020fc6000001142a */
[----:B------:R-:W-:Y:S04]  /*1b70*/  STL [R1+0x98], R35 ;  /* 0x0000982301007387 */ /* 0x000fe80000100800 */
[----:B------:R5:W-:Y:S01]  /*1b80*/  STL [R1+0x94], R34 ;  /* 0x0000942201007387 */ /* 0x000be20000100800 */
[----:B-1----:R-:W-:-:S03]  /*1b90*/  SHF.R.S32.HI R40, RZ, 0x1f, R40 ;  /* 0x0000001fff287819 */ /* 0x002fc60000011428 */
[----:B------:R1:W-:Y:S01]  /*1ba0*/  STL [R1+0x90], R33 ;  /* 0x0000902101007387 */ /* 0x0003e20000100800 */
[----:B--2---:R-:W-:-:S03]  /*1bb0*/  SHF.R.S32.HI R39, RZ, 0x1f, R39 ;  /* 0x0000001fff277819 */ /* 0x004fc60000011427 */
[----:B------:R-:W-:Y:S04]  /*1bc0*/  STL [R1+0x8c], R32 ;  /* 0x00008c2001007387 */ /* 0x000fe80000100800 */
[----:B------:R2:W-:Y:S01]  /*1bd0*/  STL [R1+0x88], R31 ;  /* 0x0000881f01007387 */ /* 0x0005e20000100800 */
[----:B---3--:R-:W-:-:S03]  /*1be0*/  SHF.R.S32.HI R37, RZ, 0x1f, R37 ;  /* 0x0000001fff257819 */ /* 0x008fc60000011425 */
[----:B------:R3:W-:Y:S01]  /*1bf0*/  STL [R1+0x84], R30 ;  /* 0x0000841e01007387 */ /* 0x0007e20000100800 */
[----:B----4-:R-:W-:-:S03]  /*1c00*/  SHF.R.S32.HI R36, RZ, 0x1f, R36 ;  /* 0x0000001fff247819 */ /* 0x010fc60000011424 */
[----:B------:R-:W-:Y:S04]  /*1c10*/  STL [R1+0x80], R29 ;  /* 0x0000801d01007387 */ /* 0x000fe80000100800 */
[----:B------:R4:W-:Y:S01]  /*1c20*/  STL [R1+0x7c], R28 ;  /* 0x00007c1c01007387 */ /* 0x0009e20000100800 */
[----:B-----5:R-:W-:-:S03]  /*1c30*/  SHF.R.S32.HI R34, RZ, 0x1f, R34 ;  /* 0x0000001fff227819 */ /* 0x020fc60000011422 */
[----:B------:R5:W-:Y:S01]  /*1c40*/  STL [R1+0x78], R27 ;  /* 0x0000781b01007387 */ /* 0x000be20000100800 */
[----:B-1----:R-:W-:-:S03]  /*1c50*/  SHF.R.S32.HI R33, RZ, 0x1f, R33 ;  /* 0x0000001fff217819 */ /* 0x002fc60000011421 */
[----:B------:R-:W-:Y:S04]  /*1c60*/  STL [R1+0x74], R26 ;  /* 0x0000741a01007387 */ /* 0x000fe80000100800 */
[----:B------:R1:W-:Y:S01]  /*1c70*/  STL [R1+0x70], R25 ;  /* 0x0000701901007387 */ /* 0x0003e20000100800 */
[----:B--2---:R-:W-:-:S03]  /*1c80*/  SHF.R.S32.HI R31, RZ, 0x1f, R31 ;  /* 0x0000001fff1f7819 */ /* 0x004fc6000001141f */
[----:B------:R2:W-:Y:S01]  /*1c90*/  STL [R1+0x6c], R22 ;  /* 0x00006c1601007387 */ /* 0x0005e20000100800 */
[----:B---3--:R-:W-:-:S03]  /*1ca0*/  SHF.R.S32.HI R30, RZ, 0x1f, R30 ;  /* 0x0000001fff1e7819 */ /* 0x008fc6000001141e */
[----:B------:R-:W-:Y:S04]  /*1cb0*/  STL [R1+0x68], R21 ;  /* 0x0000681501007387 */ /* 0x000fe80000100800 */
[----:B------:R3:W-:Y:S01]  /*1cc0*/  STL [R1+0x64], R20 ;  /* 0x0000641401007387 */ /* 0x0007e20000100800 */
[----:B----4-:R-:W-:-:S03]  /*1cd0*/  SHF.R.S32.HI R28, RZ, 0x1f, R28 ;  /* 0x0000001fff1c7819 */ /* 0x010fc6000001141c */
        /* <DEDUP_REMOVED lines=8> */
[----:B------:R-:W-:Y:S01]  /*1d60*/  STL [R1+0x50], R9 ;  /* 0x0000500901007387 */ /* 0x000fe20000100800 */
[----:B---3--:R-:W-:-:S03]  /*1d70*/  SHF.R.S32.HI R20, RZ, 0x1f, R20 ;  /* 0x0000001fff147819 */ /* 0x008fc60000011414 */
[----:B------:R2:W-:Y:S01]  /*1d80*/  STL [R1+0x154], R10 ;  /* 0x0001540a01007387 */ /* 0x0005e20000100800 */
[----:B----4-:R-:W-:-:S03]  /*1d90*/  SHF.R.S32.HI R18, RZ, 0x1f, R18 ;  /* 0x0000001fff127819 */ /* 0x010fc60000011412 */
[----:B------:R-:W-:Y:S01]  /*1da0*/  STL [R1+0x150], R45 ;  /* 0x0001502d01007387 */ /* 0x000fe20000100800 */
[----:B-----5:R-:W-:Y:S02]  /*1db0*/  SHF.R.S32.HI R13, RZ, 0x1f, R13 ;  /* 0x0000001fff0d7819 */ /* 0x020fe4000001140d */
[----:B-1----:R-:W-:Y:S02]  /*1dc0*/  SHF.R.S32.HI R11, RZ, 0x1f, R11 ;  /* 0x0000001fff0b7819 */ /* 0x002fe4000001140b */
[----:B--2---:R-:W-:-:S05]  /*1dd0*/  SHF.R.S32.HI R10, RZ, 0x1f, R44 ;  /* 0x0000001fff0a7819 */ /* 0x004fca000001142c */
[----:B------:R1:W-:Y:S04]  /*1de0*/  STL [R1+0x14c], R10 ;  /* 0x00014c0a01007387 */ /* 0x0003e80000100800 */
[----:B------:R-:W-:Y:S04]  /*1df0*/  STL [R1+0x148], R43 ;  /* 0x0001482b01007387 */ /* 0x000fe80000100800 */
[----:B------:R-:W-:Y:S01]  /*1e00*/  STL [R1+0x144], R42 ;  /* 0x0001442a01007387 */ /* 0x000fe20000100800 */
[----:B-1----:R-:W-:-:S05]  /*1e10*/  SHF.R.S32.HI R10, RZ, 0x1f, R41 ;  /* 0x0000001fff0a7819 */ /* 0x002fca0000011429 */
        /* <DEDUP_REMOVED lines=29> */
[----:B------:R2:W-:Y:S04]  /*1ff0*/  STL [R1+0xe8], R13 ;  /* 0x0000e80d01007387 */ /* 0x0005e80000100800 */
[----:B------:R3:W-:Y:S01]  /*2000*/  STL [R1+0xe4], R11 ;  /* 0x0000e40b01007387 */ /* 0x0007e20000100800 */
[----:B-1----:R-:W-:Y:S01]  /*2010*/  SHF.R.S32.HI R10, RZ, 0x1f, R9 ;  /* 0x0000001fff0a7819 */ /* 0x002fe20000011409 */
[----:B------:R-:W-:-:S02]  /*2020*/  IMAD.IADD R9, R24, 0x1, R6 ;  /* 0x0000000118097824 */ /* 0x000fc400078e0206 */
[----:B------:R-:W-:Y:S02]  /*2030*/  IMAD.IADD R6, R6, 0x1, R23 ;  /* 0x0000000106067824 */ /* 0x000fe400078e0217 */
[--C-:B--2---:R-:W-:Y:S01]  /*2040*/  IMAD.IADD R13, R24, 0x1, R8.reuse ;  /* 0x00000001180d7824 */ /* 0x104fe200078e0208 */
[----:B------:R1:W-:Y:S01]  /*2050*/  STL [R1+0xe0], R10 ;  /* 0x0000e00a01007387 */ /* 0x0003e20000100800 */
[----:B------:R-:W-:Y:S01]  /*2060*/  IMAD.IADD R3, R6, 0x1, R8 ;  /* 0x0000000106037824 */ /* 0x000fe200078e0208 */
[----:B---3--:R-:W-:Y:S02]  /*2070*/  LEA R11, R19, 0x10080, 0x1 ;  /* 0x00010080130b7811 */ /* 0x008fe400078e08ff */
[----:B------:R-:W-:Y:S04]  /*2080*/  STL [R1+0x38], R13 ;  /* 0x0000380d01007387 */ /* 0x000fe80000100800 */
[----:B------:R2:W-:Y:S04]  /*2090*/  STL [R1+0x28], R9 ;  /* 0x0000280901007387 */ /* 0x0005e80000100800 */
[----:B------:R3:W-:Y:S01]  /*20a0*/  STL [R1+0xdc], R11 ;  /* 0x0000dc0b01007387 */ /* 0x0007e20000100800 */
[----:B-1----:R-:W-:-:S05]  /*20b0*/  LEA R10, R17, 0x10080, 0x1 ;  /* 0x00010080110a7811 */ /* 0x002fca00078e08ff */
[----:B------:R1:W-:Y:S01]  /*20c0*/  STL [R1+0xd8], R10 ;  /* 0x0000d80a01007387 */ /* 0x0003e20000100800 */
[----:B--2---:R-:W-:Y:S01]  /*20d0*/  IMAD.IADD R9, R8, 0x1, R9 ;  /* 0x0000000108097824 */ /* 0x004fe200078e0209 */
[----:B---3--:R-:W-:-:S05]  /*20e0*/  LEA R11, R16, 0x10080, 0x1 ;  /* 0x00010080100b7811 */ /* 0x008fca00078e08ff */
[----:B------:R2:W-:Y:S01]  /*20f0*/  STL [R1+0xd4], R11 ;  /* 0x0000d40b01007387 */ /* 0x0005e20000100800 */
[----:B-1----:R-:W-:-:S05]  /*2100*/  LEA R10, R15, 0x10080, 0x1 ;  /* 0x000100800f0a7811 */ /* 0x002fca00078e08ff */
[----:B------:R2:W-:Y:S04]  /*2110*/  STL [R1+0xd0], R10 ;  /* 0x0000d00a01007387 */ /* 0x0005e80000100800 */
[----:B------:R2:W-:Y:S04]  /*2120*/  STL [R1+0x34], R9 ;  /* 0x0000340901007387 */ /* 0x0005e80000100800 */
[----:B------:R2:W-:Y:S04]  /*2130*/  STL [R1+0x30], R4 ;  /* 0x0000300401007387 */ /* 0x0005e80000100800 */
[----:B------:R2:W-:Y:S04]  /*2140*/  STL [R1+0x24], R6 ;  /* 0x0000240601007387 */ /* 0x0005e80000100800 */
[----:B------:R2:W-:Y:S02]  /*2150*/  STL [R1+0x2c], R3 ;  /* 0x00002c0301007387 */ /* 0x0005e40000100800 */
.L_x_1908:
[----:B--2---:R-:W2:Y:S01]  /*2160*/  LDL R3, [R1+0xc] ;  /* 0x00000c0001037983 */ /* 0x004ea20000100800 */
[----:B------:R-:W-:Y:S01]  /*2170*/  IMAD.MOV.U32 R2, RZ, RZ, 0x4 ;  /* 0x00000004ff027424 */ /* 0x000fe200078e00ff */
[----:B------:R-:W-:-:S02]  /*2180*/  ISETP.NE.U32.AND P0, PT, RZ, c[0x0][0x370], PT ;  /* 0x0000dc00ff007a0c */ /* 0x000fc40003f05070 */
[----:B------:R-:W-:Y:S02]  /*2190*/  ISETP.NE.U32.AND P4, PT, RZ, c[0x0][0x360], PT ;  /* 0x0000d800ff007a0c */ /* 0x000fe40003f85070 */
[----:B------:R-:W-:Y:S01]  /*21a0*/  ISETP.NE.AND.EX P1, PT, RZ, c[0x0][0x374], PT, P0 ;  /* 0x0000dd00ff007a0c */ /* 0x000fe20003f25300 */
[----:B--2---:R-:W-:-:S05]  /*21b0*/  IMAD.WIDE R2, R3, R2, c[0x0][0x588] ;  /* 0x0001620003027625 */ /* 0x004fca00078e0202 */
[----:B------:R-:W2:Y:S01]  /*21c0*/  LDG.E R29, [R2.64] ;  /* 0x00000006021d7981 */ /* 0x000ea2000c1e1900 */
[----:B------:R-:W-:Y:S01]  /*21d0*/  ISETP.NE.AND.EX P4, PT, RZ, c[0x0][0x364], PT, P4 ;  /* 0x0000d900ff007a0c */ /* 0x000fe20003f85340 */
[----:B------:R-:W-:Y:S01]  /*21e0*/  IMAD.MOV.U32 R247, RZ, RZ, RZ ;  /* 0x000000fffff77224 */ /* 0x000fe200078e00ff */
[----:B------:R-:W-:Y:S02]  /*21f0*/  ISETP.NE.U32.AND P3, PT, RZ, c[0x0][0x348], PT ;  /* 0x0000d200ff007a0c */ /* 0x000fe40003f65070 */
[----:B------:R-:W-:Y:S02]  /*2200*/  ISETP.NE.U32.AND P5, PT, RZ, c[0x0][0x350], PT ;  /* 0x0000d400ff007a0c */ /* 0x000fe40003fa5070 */
[----:B------:R-:W-:Y:S02]  /*2210*/  ISETP.NE.U32.AND P6, PT, RZ, c[0x0][0x358], PT ;  /* 0x0000d600ff007a0c */ /* 0x000fe40003fc5070 */
[----:B------:R-:W-:Y:S02]  /*2220*/  ISETP.NE.AND.EX P3, PT, RZ, c[0x0][0x34c], PT, P3 ;  /* 0x0000d300ff007a0c */ /* 0x000fe40003f65330 */
[----:B------:R-:W-:-:S02]  /*2230*/  ISETP.NE.AND.EX P5, PT, RZ, c[0x0][0x354], PT, P5 ;  /* 0x0000d500ff007a0c */ /* 0x000fc40003fa5350 */
[----:B------:R-:W-:Y:S01]  /*2240*/  ISETP.NE.AND.EX P6, PT, RZ, c[0x0][0x35c], PT, P6 ;  /* 0x0000d700ff007a0c */ /* 0x000fe20003fc5360 */
[----:B------:R-:W-:Y:S02]  /*2250*/  IMAD.MOV.U32 R139, RZ, RZ, RZ ;  /* 0x000000ffff8b7224 */ /* 0x000fe400078e00ff */
[----:B------:R-:W-:Y:S02]  /*2260*/  IMAD.MOV.U32 R16, RZ, RZ, RZ ;  /* 0x000000ffff107224 */ /* 0x000fe400078e00ff */
[----:B------:R-:W-:Y:S01]  /*2270*/  IMAD.MOV.U32 R15, RZ, RZ, RZ ;  /* 0x000000ffff0f7224 */ /* 0x000fe200078e00ff */
[----:B--2---:R-:W-:Y:S01]  /*2280*/  SHF.R.S32.HI R28, RZ, 0x1f, R29 ;  /* 0x0000001fff1c7819 */ /* 0x004fe2000001141d */
[C---:B------:R-:W-:Y:S01]  /*2290*/  IMAD.SHL.U32 R252, R29.reuse, 0x4, RZ ;  /* 0x000000041dfc7824 */ /* 0x040fe200078e00ff */
[C---:B------:R-:W-:Y:S01]  /*22a0*/  @P1 LEA R4, P0, R29.reuse, c[0x0][0x370], 0x2 ;  /* 0x0000dc001d041a11 */ /* 0x040fe200078010ff */
[----:B------:R1:W-:Y:S01]  /*22b0*/  STL [R1+0x14], R29 ;  /* 0x0000141d01007387 */ /* 0x0003e20000100800 */
[----:B------:R-:W-:-:S02]  /*22c0*/  SHF.L.U64.HI R19, R29, 0x2, R28 ;  /* 0x000000021d137819 */ /* 0x000fc4000001021c */
[----:B------:R-:W-:Y:S01]  /*22d0*/  @P1 LEA.HI.X R5, R29, c[0x0][0x374], R28, 0x2, P0 ;  /* 0x0000dd001d051a11 */ /* 0x000fe200000f141c */
[----:B------:R1:W-:Y:S01]  /*22e0*/  STL [R1+0x18], R28 ;  /* 0x0000181c01007387 */ /* 0x0003e20000100800 */
[C---:B------:R-:W-:Y:S02]  /*22f0*/  @P4 IADD3 R2, P0, R252.reuse, c[0x0][0x360], RZ ;  /* 0x0000d800fc024a10 */ /* 0x040fe40007f1e0ff */
[----:B------:R-:W-:Y:S01]  /*2300*/  IADD3 R8, P2, R252, c[0x0][0x348], RZ ;  /* 0x0000d200fc087a10 */ /* 0x000fe20007f5e0ff */
[----:B------:R2:W5:Y:S01]  /*2310*/  @P1 LDG.E R247, [R4.64] ;  /* 0x0000000604f71981 */ /* 0x000562000c1e1900 */
[----:B------:R-:W-:-:S03]  /*2320*/  @P4 IADD3.X R3, R19, c[0x0][0x364], RZ, P0, !PT ;  /* 0x0000d90013034a10 */ /* 0x000fc600007fe4ff */
[----:B------:R1:W-:Y:S04]  /*2330*/  STL [R1+0x10], R19 ;  /* 0x0000101301007387 */ /* 0x0003e80000100800 */
[----:B------:R3:W5:Y:S01]  /*2340*/  @P4 LDG.E R176, [R2.64] ;  /* 0x0000000602b04981 */ /* 0x000762000c1e1900 */
[----:B------:R-:W-:-:S05]  /*2350*/  IADD3.X R9, R19, c[0x0][0x34c], RZ, P2, !PT ;  /* 0x0000d30013097a10 */ /* 0x000fca00017fe4ff */
[----:B------:R1:W5:Y:S01]  /*2360*/  @P3 LDG.E R139, [R8.64] ;  /* 0x00000006088b3981 */ /* 0x000362000c1e1900 */
[----:B--2---:R-:W-:-:S04]  /*2370*/  IADD3 R4, P1, R252, c[0x0][0x350], RZ ;  /* 0x0000d400fc047a10 */ /* 0x004fc80007f3e0ff */
[----:B------:R-:W-:Y:S02]  /*2380*/  IADD3.X R5, R19, c[0x0][0x354], RZ, P1, !PT ;  /* 0x0000d50013057a10 */ /* 0x000fe40000ffe4ff */
[----:B---3--:R-:W-:-:S03]  /*2390*/  IADD3 R2, P0, R252, c[0x0][0x358], RZ ;  /* 0x0000d600fc027a10 */ /* 0x008fc60007f1e0ff */
[----:B------:R1:W5:Y:S01]  /*23a0*/  @P5 LDG.E R16, [R4.64] ;  /* 0x0000000604105981 */ /* 0x000362000c1e1900 */
[----:B------:R-:W-:-:S05]  /*23b0*/  IADD3.X R3, R19, c[0x0][0x35c], RZ, P0, !PT ;  /* 0x0000d70013037a10 */ /* 0x000fca00007fe4ff */
[----:B------:R1:W5:Y:S01]  /*23c0*/  @P6 LDG.E R15, [R2.64] ;  /* 0x00000006020f6981 */ /* 0x000362000c1e1900 */
[----:B------:R-:W-:Y:S01]  /*23d0*/  YIELD ;  /* 0x0000000000007946 */ /* 0x000fe20003800000 */
[----:B------:R-:W-:Y:S05]  /*23e0*/  @P4 BRA `(.L_x_1709) ;  /* 0x0000005000004947 */ /* 0x000fea0003800000 */
[----:B-----5:R-:W-:Y:S01]  /*23f0*/  MOV R176, c[0x0][0x168] ;  /* 0x00005a0000b07a02 */ /* 0x020fe20000000f00 */
[----:B------:R-:W-:Y:S05]  /*2400*/  @!P3 BRA `(.L_x_1709) ;  /* 0x000000300000b947 */ /* 0x000fea0003800000 */
[----:B------:R-:W2:Y:S04]  /*2410*/  LDG.E R10, [R8.64] ;  /* 0x00000006080a7981 */ /* 0x000ea8000c1e1900 */
[----:B------:R-:W2:Y:S02]  /*2420*/  LDG.E R6, [R8.64+0x4] ;  /* 0x0000040608067981 */ /* 0x000ea4000c1e1900 */
[----:B--2---:R-:W-:Y:S02]  /*2430*/  IADD3 R176, -R10, R6, RZ ;  /* 0x000000060ab07210 */ /* 0x004fe40007ffe1ff */
.L_x_1709:
[----:B------:R-:W-:-:S04]  /*2440*/  ISETP.NE.U32.AND P0, PT, RZ, c[0x0][0x368], PT ;  /* 0x0000da00ff007a0c */ /* 0x000fc80003f05070 */
[----:B------:R-:W-:-:S13]  /*2450*/  ISETP.NE.AND.EX P0, PT, RZ, c[0x0][0x36c], PT, P0 ;  /* 0x0000db00ff007a0c */ /* 0x000fda0003f05300 */
[----:B------:R-:W-:Y:S05]  /*2460*/  @!P0 BRA `(.L_x_1710) ;  /* 0x0000004000008947 */ /* 0x000fea0003800000 */
[----:B-1----:R-:W-:-:S04]  /*2470*/  IADD3 R4, P0, R252, c[0x0][0x368], RZ ;  /* 0x0000da00fc047a10 */ /* 0x002fc80007f1e0ff */
[----:B------:R-:W-:-:S05]  /*2480*/  IADD3.X R5, R19, c[0x0][0x36c], RZ, P0, !PT ;  /* 0x0000db0013057a10 */ /* 0x000fca00007fe4ff */
[----:B------:R1:W5:Y:S01]  /*2490*/  LDG.E R10, [R4.64] ;  /* 0x00000006040a7981 */ /* 0x000362000c1e1900 */
[----:B------:R-:W-:Y:S05]  /*24a0*/  BRA `(.L_x_1711) ;  /* 0x0000005000007947 */ /* 0x000fea0003800000 */
.L_x_1710:
[----:B------:R-:W-:Y:S01]  /*24b0*/  MOV R10, UR5 ;  /* 0x00000005000a7c02 */ /* 0x000fe20008000f00 */
[----:B------:R-:W-:Y:S05]  /*24c0*/  @!P5 BRA `(.L_x_1711) ;  /* 0x000000300000d947 */ /* 0x000fea0003800000 */
[----:B------:R2:W3:Y:S04]  /*24d0*/  LDG.E R6, [R4.64] ;  /* 0x0000000604067981 */ /* 0x0004e8000c1e1900 */
[----:B-12---:R-:W3:Y:S02]  /*24e0*/  LDG.E R4, [R4.64+0x4] ;  /* 0x0000040604047981 */ /* 0x006ee4000c1e1900 */
[----:B---3--:R-:W-:Y:S02]  /*24f0*/  IADD3 R10, -R6, R4, RZ ;  /* 0x00000004060a7210 */ /* 0x008fe40007ffe1ff */
.L_x_1711:
[----:B------:R-:W2:Y:S04]  /*2500*/  LDL R17, [R1+0x8] ;  /* 0x0000080001117983 */ /* 0x000ea80000100800 */
[----:B-1----:R1:W3:Y:S04]  /*2510*/  @P6 LDG.E R5, [R2.64] ;  /* 0x0000000602056981 */ /* 0x0022e8000c1e1900 */
[----:B------:R1:W3:Y:S01]  /*2520*/  @P6 LDG.E R4, [R2.64+0x4] ;  /* 0x0000040602046981 */ /* 0x0002e2000c1e1900 */
[----:B------:R-:W-:Y:S01]  /*2530*/  ISETP.NE.U32.AND P0, PT, RZ, c[0x0][0x378], PT ;  /* 0x0000de00ff007a0c */ /* 0x000fe20003f05070 */
[----:B-----5:R-:W-:-:S03]  /*2540*/  IMAD.MOV.U32 R130, RZ, RZ, R10 ;  /* 0x000000ffff827224 */ /* 0x020fc600078e000a */
[----:B------:R-:W-:-:S13]  /*2550*/  ISETP.NE.AND.EX P1, PT, RZ, c[0x0][0x37c], PT, P0 ;  /* 0x0000df00ff007a0c */ /* 0x000fda0003f25300 */
[----:B-1----:R-:W-:-:S04]  /*2560*/  @P1 IADD3 R2, P0, R252, c[0x0][0x378], RZ ;  /* 0x0000de00fc021a10 */ /* 0x002fc80007f1e0ff */
[----:B------:R-:W-:-:S05]  /*2570*/  @P1 IADD3.X R3, R19, c[0x0][0x37c], RZ, P0, !PT ;  /* 0x0000df0013031a10 */ /* 0x000fca00007fe4ff */
[----:B------:R1:W5:Y:S01]  /*2580*/  @P1 LDG.E R130, [R2.64] ;  /* 0x0000000602821981 */ /* 0x000362000c1e1900 */
[----:B------:R-:W-:Y:S01]  /*2590*/  IMAD.IADD R6, R10, 0x1, -R247 ;  /* 0x000000010a067824 */ /* 0x000fe200078e0af7 */
[----:B------:R-:W-:Y:S01]  /*25a0*/  BSSY B0, `(.L_x_1712) ;  /* 0x0000032000007945 */ /* 0x000fe20003800000 */
[----:B-1----:R-:W-:Y:S01]  /*25b0*/  IMAD.MOV.U32 R2, RZ, RZ, c[0x0][0x228] ;  /* 0x00008a00ff027624 */ /* 0x002fe200078e00ff */
[----:B--2---:R-:W-:-:S04]  /*25c0*/  LOP3.LUT R3, R17, 0xff000000, RZ, 0xc0, !PT ;  /* 0xff00000011037812 */ /* 0x004fc800078ec0ff */
[----:B------:R-:W-:Y:S01]  /*25d0*/  SHF.R.U32.HI R3, RZ, 0x8, R3 ;  /* 0x00000008ff037819 */ /* 0x000fe20000011603 */
[----:B---3--:R-:W-:Y:S01]  /*25e0*/  @P6 IMAD.IADD R2, R4, 0x1, -R5 ;  /* 0x0000000104026824 */ /* 0x008fe200078e0a05 */
[----:B------:R-:W-:-:S03]  /*25f0*/  LOP3.LUT R4, R17, 0xff0000, RZ, 0xc0, !PT ;  /* 0x00ff000011047812 */ /* 0x000fc600078ec0ff */
[----:B------:R-:W-:Y:S01]  /*2600*/  IMAD.IADD R131, R6, 0x1, R2 ;  /* 0x0000000106837824 */ /* 0x000fe200078e0202 */
[----:B------:R-:W-:-:S04]  /*2610*/  LEA.HI R4, R4, R3, RZ, 0x10 ;  /* 0x0000000304047211 */ /* 0x000fc800078f80ff */
[----:B------:R-:W-:Y:S02]  /*2620*/  SHF.R.U32.HI R9, RZ, 0x10, R4 ;  /* 0x00000010ff097819 */ /* 0x000fe40000011604 */
[----:B------:R-:W-:Y:S02]  /*2630*/  LOP3.LUT R20, R4, 0xff, RZ, 0xc0, !PT ;  /* 0x000000ff04147812 */ /* 0x000fe400078ec0ff */
[C---:B------:R-:W-:Y:S01]  /*2640*/  IADD3 R5, R131.reuse, 0x2f, RZ ;  /* 0x0000002f83057810 */ /* 0x040fe20007ffe0ff */
[----:B------:R1:W-:Y:S01]  /*2650*/  STL [R1+0x3c], R9 ;  /* 0x00003c0901007387 */ /* 0x0003e20000100800 */
[----:B------:R-:W-:Y:S02]  /*2660*/  ISETP.GE.AND P0, PT, R131, 0x1, PT ;  /* 0x000000018300780c */ /* 0x000fe40003f06270 */
[----:B------:R-:W-:Y:S01]  /*2670*/  ISETP.NE.AND P1, PT, R9, RZ, PT ;  /* 0x000000ff0900720c */ /* 0x000fe20003f25270 */
[----:B------:R1:W-:Y:S01]  /*2680*/  STL [R1+0x40], R20 ;  /* 0x0000401401007387 */ /* 0x0003e20000100800 */
[----:B------:R-:W-:-:S02]  /*2690*/  IMAD.HI R3, R5, 0x2aaaaaab, RZ ;  /* 0x2aaaaaab05037827 */ /* 0x000fc400078e02ff */
[----:B------:R-:W-:-:S03]  /*26a0*/  SEL R127, R9, c[0x0][0x338], P1 ;  /* 0x0000ce00097f7a07 */ /* 0x000fc60000800000 */
[----:B------:R-:W-:-:S04]  /*26b0*/  SHF.R.U32.HI R5, RZ, 0x1f, R3 ;  /* 0x0000001fff057819 */ /* 0x000fc80000011603 */
[----:B------:R-:W-:Y:S01]  /*26c0*/  LEA.HI.SX32 R136, R3, R5, 0x1d ;  /* 0x0000000503887211 */ /* 0x000fe200078feaff */
[----:B------:R-:W-:Y:S01]  /*26d0*/  IMAD.MOV.U32 R3, RZ, RZ, RZ ;  /* 0x000000ffff037224 */ /* 0x000fe200078e00ff */
[----:B------:R-:W-:Y:S05]  /*26e0*/  @!P0 BRA `(.L_x_1713) ;  /* 0x000001d000008947 */ /* 0x000fea0003800000 */
[----:B------:R-:W-:Y:S01]  /*26f0*/  IABS R3, R127 ;  /* 0x0000007f00037213 */ /* 0x000fe20000000000 */
[----:B------:R-:W-:Y:S01]  /*2700*/  IMAD.MOV.U32 R8, RZ, RZ, RZ ;  /* 0x000000ffff087224 */ /* 0x000fe200078e00ff */
[----:B------:R-:W-:-:S03]  /*2710*/  IADD3 R11, R136, -0x1, R127 ;  /* 0xffffffff880b7810 */ /* 0x000fc60007ffe07f */
[----:B------:R-:W-:Y:S01]  /*2720*/  IMAD.MOV.U32 R4, RZ, RZ, R3 ;  /* 0x000000ffff047224 */ /* 0x000fe200078e0003 */
[----:B------:R-:W-:-:S03]  /*2730*/  IABS R14, R11 ;  /* 0x0000000b000e7213 */ /* 0x000fc60000000000 */
[----:B------:R-:W2:Y:S08]  /*2740*/  I2F.RP R3, R4 ;  /* 0x0000000400037306 */ /* 0x000eb00000209400 */
        /* <DEDUP_REMOVED lines=23> */
.L_x_1713:
[----:B------:R-:W-:Y:S05]  /*28c0*/  BSYNC B0 ;  /* 0x0000000000007941 */ /* 0x000fea0003800000 */
.L_x_1712:
[----:B------:R-:W2:Y:S01]  /*28d0*/  LDL R8, [R1+0x184] ;  /* 0x0001840001087983 */ /* 0x000ea20000100800 */
[----:B------:R-:W-:-:S04]  /*28e0*/  IMAD R4, R20, R3, RZ ;  /* 0x0000000314047224 */ /* 0x000fc800078e02ff */
[C---:B------:R-:W-:Y:S02]  /*28f0*/  IMAD.IADD R3, R4.reuse, 0x1, R3 ;  /* 0x0000000104037824 */ /* 0x040fe400078e0203 */
[----:B------:R-:W-:-:S03]  /*2900*/  IMAD R4, R4, 0x30, -R6 ;  /* 0x0000003004047824 */ /* 0x000fc600078e0a06 */
[----:B------:R-:W-:Y:S02]  /*2910*/  IMNMX R3, R136, R3, PT ;  /* 0x0000000388037217 */ /* 0x000fe40003800200 */
[----:B------:R-:W-:-:S03]  /*2920*/  IMNMX R4, RZ, R4, !PT ;  /* 0x00000004ff047217 */ /* 0x000fc60007800200 */
[----:B------:R-:W-:-:S05]  /*2930*/  IMAD R3, R3, 0x30, -R6 ;  /* 0x0000003003037824 */ /* 0x000fca00078e0a06 */
[----:B------:R-:W-:-:S04]  /*2940*/  IMNMX R3, R3, R2, PT ;  /* 0x0000000203037217 */ /* 0x000fc80003800200 */
[----:B------:R-:W-:Y:S01]  /*2950*/  ISETP.GT.AND P0, PT, R3, R4, PT ;  /* 0x000000040300720c */ /* 0x000fe20003f04270 */
[----:B------:R-:W-:-:S05]  /*2960*/  IMAD.WIDE.U32 R4, R4, -0x55555555, RZ ;  /* 0xaaaaaaab04047825 */ /* 0x000fca00078e00ff */
[----:B------:R-:W-:-:S07]  /*2970*/  SHF.R.U32.HI R118, RZ, 0x5, R5 ;  /* 0x00000005ff767819 */ /* 0x000fce0000011605 */
[----:B------:R-:W-:-:S05]  /*2980*/  @P0 IADD3 R3, R3, 0x2f, RZ ;  /* 0x0000002f03030810 */ /* 0x000fca0007ffe0ff */
[----:B------:R-:W-:-:S04]  /*2990*/  @P0 IMAD.HI R4, R3, 0x2aaaaaab, RZ ;  /* 0x2aaaaaab03040827 */ /* 0x000fc800078e02ff */
[----:B------:R-:W-:Y:S01]  /*29a0*/  IMAD.MOV.U32 R3, RZ, RZ, R118 ;  /* 0x000000ffff037224 */ /* 0x000fe200078e0076 */
[----:B------:R-:W-:-:S04]  /*29b0*/  @P0 SHF.R.U32.HI R5, RZ, 0x1f, R4 ;  /* 0x0000001fff050819 */ /* 0x000fc80000011604 */
[----:B------:R-:W-:-:S04]  /*29c0*/  @P0 LEA.HI.SX32 R3, R4, R5, 0x1d ;  /* 0x0000000504030211 */ /* 0x000fc800078feaff */
[----:B------:R-:W-:Y:S01]  /*29d0*/  ISETP.GT.AND P0, PT, R3, R118, PT ;  /* 0x000000760300720c */ /* 0x000fe20003f04270 */
[----:B--2---:R-:W-:-:S04]  /*29e0*/  IMAD.IADD R4, R7, 0x1, R8 ;  /* 0x0000000107047824 */ /* 0x004fc800078e0208 */
[----:B------:R-:W-:-:S08]  /*29f0*/  IMAD.SHL.U32 R203, R4, 0x2, RZ ;  /* 0x0000000204cb7824 */ /* 0x000fd000078e00ff */
[----:B------:R-:W-:Y:S05]  /*2a00*/  @!P0 BRA `(.L_x_1714) ;  /* 0x0000699000008947 */ /* 0x000fea0003800000 */
[----:B------:R-:W-:Y:S02]  /*2a10*/  ISETP.NE.U32.AND P0, PT, RZ, c[0x0][0x340], PT ;  /* 0x0000d000ff007a0c */ /* 0x000fe40003f05070 */
[----:B------:R-:W-:Y:S02]  /*2a20*/  SHF.R.S32.HI R14, RZ, 0x1f, R143 ;  /* 0x0000001fff0e7819 */ /* 0x000fe4000001148f */
[----:B------:R-:W-:-:S13]  /*2a30*/  ISETP.NE.AND.EX P3, PT, RZ, c[0x0][0x344], PT, P0 ;  /* 0x0000d100ff007a0c */ /* 0x000fda0003f65300 */
[----:B------:R-:W-:-:S04]  /*2a40*/  @P3 IADD3 R4, P0, R252, c[0x0][0x340], RZ ;  /* 0x0000d000fc043a10 */ /* 0x000fc80007f1e0ff */
[----:B------:R-:W-:-:S05]  /*2a50*/  @P3 IADD3.X R5, R19, c[0x0][0x344], RZ, P0, !PT ;  /* 0x0000d10013053a10 */ /* 0x000fca00007fe4ff */
[----:B------:R2:W3:Y:S01]  /*2a60*/  @P3 LDG.E R22, [R4.64] ;  /* 0x0000000604163981 */ /* 0x0004e2000c1e1900 */
[----:B------:R-:W-:Y:S01]  /*2a70*/  IADD3 R106, P0, R143, R15, RZ ;  /* 0x0000000f8f6a7210 */ /* 0x000fe20007f1e0ff */
[----:B------:R-:W-:Y:S01]  /*2a80*/  IMAD.MOV.U32 R132, RZ, RZ, 0x30 ;  /* 0x00000030ff847424 */ /* 0x000fe200078e00ff */
[----:B------:R-:W-:Y:S01]  /*2a90*/  IADD3 R39, R3, -0x1, RZ ;  /* 0xffffffff03277810 */ /* 0x000fe20007ffe0ff */
[----:B------:R-:W-:Y:S01]  /*2aa0*/  IMAD.MOV.U32 R155, RZ, RZ, c[0x0][0x238] ;  /* 0x00008e00ff9b7624 */ /* 0x000fe200078e00ff */
[----:B------:R-:W-:Y:S01]  /*2ab0*/  LEA.HI.X.SX32 R107, R15, R14, 0x1, P0 ;  /* 0x0000000e0f6b7211 */ /* 0x000fe200000f0eff */
[C---:B------:R-:W-:Y:S01]  /*2ac0*/  IMAD R154, R132.reuse, c[0x0][0x23c], RZ ;  /* 0x00008f00849a7a24 */ /* 0x040fe200078e02ff */
[----:B------:R-:W-:Y:S01]  /*2ad0*/  LOP3.LUT R27, R17, 0xffff, RZ, 0xc0, !PT ;  /* 0x0000ffff111b7812 */ /* 0x000fe200078ec0ff */
[----:B------:R-:W-:Y:S01]  /*2ae0*/  IMAD.WIDE.U32 R128, R132, c[0x0][0x238], RZ ;  /* 0x00008e0084807a25 */ /* 0x000fe200078e00ff */
[----:B------:R-:W-:Y:S02]  /*2af0*/  SEL R23, R28, RZ, !P6 ;  /* 0x000000ff1c177207 */ /* 0x000fe40007000000 */
[----:B------:R-:W-:Y:S01]  /*2b00*/  SEL R24, R29, RZ, !P6 ;  /* 0x000000ff1d187207 */ /* 0x000fe20007000000 */
[----:B------:R-:W-:Y:S01]  /*2b10*/  IMAD R6, R107, c[0x0][0x238], RZ ;  /* 0x00008e006b067a24 */ /* 0x000fe200078e02ff */
[----:B------:R-:W-:Y:S01]  /*2b20*/  IADD3 R154, R129, R154, RZ ;  /* 0x0000009a819a7210 */ /* 0x000fe20007ffe0ff */
[----:B------:R-:W-:Y:S01]  /*2b30*/  IMAD R3, R23, c[0x0][0x248], RZ ;  /* 0x0000920017037a24 */ /* 0x000fe200078e02ff */
[----:B------:R-:W-:Y:S01]  /*2b40*/  ISETP.GE.AND P6, PT, R140, c[0x0][0x1d4], PT ;  /* 0x000075008c007a0c */ /* 0x000fe20003fc6270 */
[----:B------:R-:W-:Y:S01]  /*2b50*/  IMAD R6, R106, c[0x0][0x23c], R6 ;  /* 0x00008f006a067a24 */ /* 0x000fe200078e0206 */
[----:B------:R-:W-:Y:S01]  /*2b60*/  ISETP.GE.AND P5, PT, R142, c[0x0][0x1d4], PT ;  /* 0x000075008e007a0c */ /* 0x000fe20003fa6270 */
[----:B------:R-:W-:Y:S01]  /*2b70*/  IMAD.SHL.U32 R158, R155, 0x20, RZ ;  /* 0x000000209b9e7824 */ /* 0x000fe200078e00ff */
[----:B------:R-:W-:Y:S01]  /*2b80*/  ISETP.GE.AND P4, PT, R205, c[0x0][0x1d4], PT ;  /* 0x00007500cd007a0c */ /* 0x000fe20003f86270 */
[----:B------:R-:W-:Y:S01]  /*2b90*/  IMAD.MOV.U32 R138, RZ, RZ, 0x5 ;  /* 0x00000005ff8a7424 */ /* 0x000fe200078e00ff */
[----:B------:R-:W-:Y:S01]  /*2ba0*/  ISETP.GE.AND P2, PT, R204, c[0x0][0x1d4], PT ;  /* 0x00007500cc007a0c */ /* 0x000fe20003f46270 */
[----:B------:R-:W-:Y:S01]  /*2bb0*/  IMAD.MOV.U32 R137, RZ, RZ, c[0x0][0x280] ;  /* 0x0000a000ff897624 */ /* 0x000fe200078e00ff */
[----:B------:R-:W-:Y:S01]  /*2bc0*/  LOP3.LUT R213, R213, 0xfffffff7, RZ, 0xc0, !PT ;  /* 0xfffffff7d5d57812 */ /* 0x000fe200078ec0ff */
[----:B------:R-:W-:Y:S01]  /*2bd0*/  IMAD.MOV.U32 R156, RZ, RZ, c[0x0][0x290] ;  /* 0x0000a400ff9c7624 */ /* 0x000fe200078e00ff */
[----:B------:R-:W-:Y:S01]  /*2be0*/  SHF.L.U64.HI R155, R155, R138, c[0x0][0x23c] ;  /* 0x00008f009b9b7619 */ /* 0x000fe2000001028a */
[----:B--2---:R-:W-:Y:S01]  /*2bf0*/  IMAD.WIDE.U32 R4, R106, c[0x0][0x238], R140 ;  /* 0x00008e006a047a25 */ /* 0x004fe200078e008c */
[----:B------:R-:W-:-:S02]  /*2c00*/  IADD3 R126, R10, R16, RZ ;  /* 0x000000100a7e7210 */ /* 0x000fc40007ffe0ff */
[----:B------:R-:W-:Y:S01]  /*2c10*/  @P6 LOP3.LUT R213, R213, 0x8, RZ, 0xfc, !PT ;  /* 0x00000008d5d56812 */ /* 0x000fe200078efcff */
[----:B------:R-:W-:Y:S01]  /*2c20*/  IMAD.IADD R5, R5, 0x1, R6 ;  /* 0x0000000105057824 */ /* 0x000fe200078e0206 */
[----:B------:R-:W-:Y:S01]  /*2c30*/  SHF.R.S32.HI R145, RZ, 0x1f, R144 ;  /* 0x0000001fff917819 */ /* 0x000fe20000011490 */
[----:B------:R-:W-:Y:S01]  /*2c40*/  IMAD R6, R39, -0x30, R2 ;  /* 0xffffffd027067824 */ /* 0x000fe200078e0202 */
[----:B------:R-:W-:Y:S01]  /*2c50*/  LOP3.LUT R213, R213, 0xfffffffb, RZ, 0xc0, !PT ;  /* 0xfffffffbd5d57812 */ /* 0x000fe200078ec0ff */
[C---:B------:R-:W-:Y:S01]  /*2c60*/  IMAD.WIDE.U32 R4, R27.reuse, c[0x0][0x240], R4 ;  /* 0x000090001b047a25 */ /* 0x040fe200078e0004 */
[----:B------:R-:W-:Y:S02]  /*2c70*/  SHF.R.U32.HI R31, RZ, 0x3, R223 ;  /* 0x00000003ff1f7819 */ /* 0x000fe400000116df */
[----:B------:R-:W-:Y:S01]  /*2c80*/  IMNMX R8, R6, 0x30, PT ;  /* 0x0000003006087817 */ /* 0x000fe20003800200 */
[----:B------:R-:W-:Y:S01]  /*2c90*/  IMAD R5, R27, c[0x0][0x244], R5 ;  /* 0x000091001b057a24 */ /* 0x000fe200078e0205 */
[----:B------:R-:W-:Y:S01]  /*2ca0*/  @P5 LOP3.LUT R213, R213, 0x4, RZ, 0xfc, !PT ;  /* 0x00000004d5d55812 */ /* 0x000fe200078efcff */
[----:B------:R-:W-:Y:S01]  /*2cb0*/  IMAD R6, R24, c[0x0][0x24c], R3 ;  /* 0x0000930018067a24 */ /* 0x000fe200078e0203 */
[----:B------:R-:W-:Y:S01]  /*2cc0*/  SHF.R.U32.HI R30, RZ, 0x3, R222 ;  /* 0x00000003ff1e7819 */ /* 0x000fe200000116de */
[----:B------:R-:W-:Y:S01]  /*2cd0*/  IMAD.IADD R3, R8, 0x1, -R143 ;  /* 0x0000000108037824 */ /* 0x000fe200078e0a8f */
[----:B------:R-:W-:Y:S01]  /*2ce0*/  LOP3.LUT R213, R213, 0xfffffffd, RZ, 0xc0, !PT ;  /* 0xfffffffdd5d57812 */ /* 0x000fe200078ec0ff */
[----:B------:R-:W-:Y:S01]  /*2cf0*/  IMAD.WIDE.U32 R110, R24, c[0x0][0x248], R4 ;  /* 0x00009200186e7a25 */ /* 0x000fe200078e0004 */
[----:B------:R-:W-:-:S02]  /*2d00*/  SHF.R.S32.HI R5, RZ, 0x1f, R39 ;  /* 0x0000001fff057819 */ /* 0x000fc40000011427 */
[----:B------:R-:W-:Y:S01]  /*2d10*/  ISETP.GE.AND P1, PT, R3, 0x1, PT ;  /* 0x000000010300780c */ /* 0x000fe20003f26270 */
[----:B------:R-:W-:Y:S01]  /*2d20*/  IMAD R4, R154, R39, RZ ;  /* 0x000000279a047224 */ /* 0x000fe200078e02ff */
[----:B------:R-:W-:Y:S01]  /*2d30*/  MOV R108, R110 ;  /* 0x0000006e006c7202 */ /* 0x000fe20000000f00 */
[----:B------:R-:W-:Y:S01]  /*2d40*/  IMAD.IADD R109, R111, 0x1, R6 ;  /* 0x000000016f6d7824 */ /* 0x000fe200078e0206 */
[----:B------:R-:W-:Y:S01]  /*2d50*/  @P4 LOP3.LUT R213, R213, 0x2, RZ, 0xfc, !PT ;  /* 0x00000002d5d54812 */ /* 0x000fe200078efcff */
[-C--:B------:R-:W-:Y:S02]  /*2d60*/  IMAD R4, R5, R128.reuse, R4 ;  /* 0x0000008005047224 */ /* 0x080fe400078e0204 */
[----:B-1----:R-:W-:Y:S01]  /*2d70*/  IMAD.WIDE.U32 R8, R39, R128, R108 ;  /* 0x0000008027087225 */ /* 0x002fe200078e006c */
[----:B------:R-:W-:-:S03]  /*2d80*/  LOP3.LUT R213, R213, 0xfffffffe, RZ, 0xc0, !PT ;  /* 0xfffffffed5d57812 */ /* 0x000fc600078ec0ff */
[----:B------:R-:W-:Y:S01]  /*2d90*/  IMAD.IADD R6, R9, 0x1, R4 ;  /* 0x0000000109067824 */ /* 0x000fe200078e0204 */
[----:B------:R-:W-:Y:S01]  /*2da0*/  @P2 LOP3.LUT R213, R213, 0x1, RZ, 0xfc, !PT ;  /* 0x00000001d5d52812 */ /* 0x000fe200078efcff */
[----:B------:R-:W-:Y:S01]  /*2db0*/  IMAD R9, R14, c[0x0][0x280], RZ ;  /* 0x0000a0000e097a24 */ /* 0x000fe200078e02ff */
[----:B------:R-:W-:Y:S01]  /*2dc0*/  @P1 LEA R4, P0, R8, c[0x0][0x220], 0x1 ;  /* 0x0000880008041a11 */ /* 0x000fe200078008ff */
[----:B------:R-:W-:-:S03]  /*2dd0*/  IMAD.WIDE.U32 R10, R27, c[0x0][0x260], R140 ;  /* 0x000098001b0a7a25 */ /* 0x000fc600078e008c */
[----:B------:R-:W-:Y:S01]  /*2de0*/  @P1 LEA.HI.X R5, R8, c[0x0][0x224], R6, 0x1, P0 ;  /* 0x0000890008051a11 */ /* 0x000fe200000f0c06 */
[----:B------:R-:W-:Y:S01]  /*2df0*/  IMAD R13, R143, c[0x0][0x284], R9 ;  /* 0x0000a1008f0d7a24 */ /* 0x000fe200078e0209 */
[----:B------:R-:W-:Y:S01]  /*2e00*/  ISETP.GT.AND P0, PT, R3, 0x20, PT ;  /* 0x000000200300780c */ /* 0x000fe20003f04270 */
[----:B------:R-:W-:Y:S02]  /*2e10*/  IMAD R16, R14, c[0x0][0x290], RZ ;  /* 0x0000a4000e107a24 */ /* 0x000fe400078e02ff */
[----:B------:R-:W-:Y:S01]  /*2e20*/  @!PT LDS RZ, [RZ] ;  /* 0x00000000fffff984 */ /* 0x000fe20000000800 */
[----:B------:R-:W-:Y:S01]  /*2e30*/  @!PT LDS RZ, [RZ] ;  /* 0x00000000fffff984 */ /* 0x000fe20000000800 */
[----:B------:R-:W-:Y:S01]  /*2e40*/  @!PT LDS RZ, [RZ] ;  /* 0x00000000fffff984 */ /* 0x000fe20000000800 */
[----:B------:R1:W-:Y:S01]  /*2e50*/  @P1 LDGSTS.E.BYPASS.LTC128B.128 [R203+0xa080], [R4.64], !P6 ;  /* 0x0a08000004cb1fae */ /* 0x0003e2000f101d46 */
[----:B------:R-:W-:-:S03]  /*2e60*/  IMAD.WIDE.U32 R14, R143, c[0x0][0x290], R140 ;  /* 0x0000a4008f0e7a25 */ /* 0x000fc600078e008c */
[----:B------:R1:W-:Y:S01]  /*2e70*/  @P1 LDGSTS.E.BYPASS.LTC128B.128 [R203+0xb880], [R4.64+0x80], !P5 ;  /* 0x0b88008004cb1fae */ /* 0x0003e2000e901d46 */
[----:B------:R-:W-:-:S03]  /*2e80*/  IMAD.WIDE.U32 R20, R143, c[0x0][0x290], R144 ;  /* 0x0000a4008f147a25 */ /* 0x000fc600078e0090 */
[----:B------:R1:W-:Y:S01]  /*2e90*/  @P1 LDGSTS.E.BYPASS.LTC128B.128 [R203+0xd080], [R4.64+0x100], !P4 ;  /* 0x0d08010004cb1fae */ /* 0x0003e2000e101d46 */
[C---:B------:R-:W-:Y:S02]  /*2ea0*/  IMAD R152, R132.reuse, c[0x0][0x284], RZ ;  /* 0x0000a10084987a24 */ /* 0x040fe400078e02ff */
[----:B------:R-:W-:Y:S01]  /*2eb0*/  IMAD R153, R132, c[0x0][0x294], RZ ;  /* 0x0000a50084997a24 */ /* 0x000fe200078e02ff */
[----:B------:R1:W-:Y:S01]  /*2ec0*/  @P1 LDGSTS.E.BYPASS.LTC128B.128 [R203+0xe880], [R4.64+0x180], !P2 ;  /* 0x0e88018004cb1fae */ /* 0x0003e2000d101d46 */
[----:B------:R-:W-:Y:S01]  /*2ed0*/  @P0 IADD3 R3, P1, R158, R8, RZ ;  /* 0x000000089e030210 */ /* 0x000fe20007f3e0ff */
[----:B------:R-:W-:-:S04]  /*2ee0*/  IMAD.WIDE.U32 R8, R143, c[0x0][0x280], R140 ;  /* 0x0000a0008f087a25 */ /* 0x000fc800078e008c */
[----:B------:R-:W-:Y:S01]  /*2ef0*/  IMAD.MOV.U32 R18, RZ, RZ, R8 ;  /* 0x000000ffff127224 */ /* 0x000fe200078e0008 */
[----:B------:R-:W-:Y:S01]  /*2f00*/  IADD3 R19, R13, R9, RZ ;  /* 0x000000090d137210 */ /* 0x000fe20007ffe0ff */
[----:B------:R-:W-:Y:S01]  /*2f10*/  IMAD R9, R27, c[0x0][0x264], R11 ;  /* 0x000099001b097a24 */ /* 0x000fe200078e020b */
[----:B------:R-:W-:Y:S01]  /*2f20*/  MOV R8, R10 ;  /* 0x0000000a00087202 */ /* 0x000fe20000000f00 */
[----:B------:R-:W-:-:S04]  /*2f30*/  IMAD.WIDE.U32 R10, R143, c[0x0][0x280], R144 ;  /* 0x0000a0008f0a7a25 */ /* 0x000fc800078e0090 */
[----:B------:R-:W-:-:S04]  /*2f40*/  IMAD.WIDE.U32 R90, R24, c[0x0][0x268], R8 ;  /* 0x00009a00185a7a25 */ /* 0x000fc800078e0008 */
[----:B------:R-:W-:-:S04]  /*2f50*/  IMAD.WIDE.U32 R134, R132, c[0x0][0x280], RZ ;  /* 0x0000a00084867a25 */ /* 0x000fc800078e00ff */
[----:B-----5:R-:W-:-:S04]  /*2f60*/  IMAD.WIDE.U32 R98, R130, c[0x0][0x280], R18 ;  /* 0x0000a00082627a25 */ /* 0x020fc800078e0012 */
[----:B------:R-:W-:-:S04]  /*2f70*/  IMAD.WIDE.U32 R132, R132, c[0x0][0x290], RZ ;  /* 0x0000a40084847a25 */ /* 0x000fc800078e00ff */
[----:B-1----:R-:W-:Y:S01]  /*2f80*/  @P0 IMAD.X R5, R6, 0x1, R155, P1 ;  /* 0x0000000106050824 */ /* 0x002fe200008e069b */
[----:B------:R-:W-:Y:S01]  /*2f90*/  @P0 LEA R4, P1, R3, c[0x0][0x220], 0x1 ;  /* 0x0000880003040a11 */ /* 0x000fe200078208ff */
[----:B------:R-:W-:Y:S01]  /*2fa0*/  IMAD R6, R143, c[0x0][0x294], R16 ;  /* 0x0000a5008f067a24 */ /* 0x000fe200078e0210 */
[----:B------:R-:W-:Y:S01]  /*2fb0*/  MOV R16, R14 ;  /* 0x0000000e00107202 */ /* 0x000fe20000000f00 */
[----:B------:R-:W-:Y:S01]  /*2fc0*/  IMAD.MOV.U32 R14, RZ, RZ, R10 ;  /* 0x000000ffff0e7224 */ /* 0x000fe200078e000a */
[----:B------:R-:W-:Y:S01]  /*2fd0*/  @P0 LEA.HI.X R5, R3, c[0x0][0x224], R5, 0x1, P1 ;  /* 0x0000890003050a11 */ /* 0x000fe200008f0c05 */
[----:B------:R-:W-:Y:S01]  /*2fe0*/  IMAD.IADD R17, R6, 0x1, R15 ;  /* 0x0000000106117824 */ /* 0x000fe200078e020f */
[----:B------:R-:W-:Y:S01]  /*2ff0*/  ISETP.GE.AND P1, PT, R140, c[0x0][0x27c], PT ;  /* 0x00009f008c007a0c */ /* 0x000fe20003f26270 */
[----:B------:R-:W-:Y:S02]  /*3000*/  IMAD.IADD R15, R11, 0x1, R13 ;  /* 0x000000010b0f7824 */ /* 0x000fe400078e020d */
[----:B------:R1:W-:Y:S01]  /*3010*/  @P0 LDGSTS.E.BYPASS.LTC128B.128 [R207+0xb080], [R4.64], !P6 ;  /* 0x0b08000004cf0fae */ /* 0x0003e2000f101d46 */
[----:B------:R-:W-:Y:S01]  /*3020*/  SEL R3, RZ, c[0x0][0x27c], !P1 ;  /* 0x00009f00ff037a07 */ /* 0x000fe20004800000 */
[----:B------:R-:W-:-:S02]  /*3030*/  IMAD.IADD R11, R21, 0x1, R6 ;  /* 0x00000001150b7824 */ /* 0x000fc400078e0206 */
[----:B------:R1:W-:Y:S01]  /*3040*/  @P0 LDGSTS.E.BYPASS.LTC128B.128 [R207+0xc880], [R4.64+0x80], !P5 ;  /* 0x0c88008004cf0fae */ /* 0x0003e2000e901d46 */
[----:B------:R-:W-:Y:S02]  /*3050*/  IMAD.MOV.U32 R10, RZ, RZ, R20 ;  /* 0x000000ffff0a7224 */ /* 0x000fe400078e0014 */
[----:B------:R-:W-:Y:S01]  /*3060*/  IMAD.IADD R3, R140, 0x1, R3 ;  /* 0x000000018c037824 */ /* 0x000fe200078e0203 */
[----:B------:R1:W-:Y:S01]  /*3070*/  @P0 LDGSTS.E.BYPASS.LTC128B.128 [R207+0xe080], [R4.64+0x100], !P4 ;  /* 0x0e08010004cf0fae */ /* 0x0003e2000e101d46 */
[----:B------:R-:W-:-:S03]  /*3080*/  IMAD.WIDE.U32 R94, R130, c[0x0][0x280], R14 ;  /* 0x0000a000825e7a25 */ /* 0x000fc600078e000e */
[----:B------:R1:W-:Y:S01]  /*3090*/  @P0 LDGSTS.E.BYPASS.LTC128B.128 [R207+0xf880], [R4.64+0x180], !P2 ;  /* 0x0f88018004cf0fae */ /* 0x0003e2000d101d46 */
[----:B------:R-:W-:Y:S01]  /*30a0*/  ISETP.GE.AND P2, PT, R142, c[0x0][0x27c], PT ;  /* 0x00009f008e007a0c */ /* 0x000fe20003f46270 */
[C---:B------:R-:W-:Y:S02]  /*30b0*/  IMAD.WIDE.U32 R116, R27.reuse, c[0x0][0x1e8], RZ ;  /* 0x00007a001b747a25 */ /* 0x040fe400078e00ff */
[----:B------:R-:W0:Y:S01]  /*30c0*/  LDGDEPBAR ;  /* 0x00000000000079af */ /* 0x000e220000000000 */
[----:B------:R-:W-:Y:S01]  /*30d0*/  WARPSYNC 0xffffffff ;  /* 0xffffffff00007948 */ /* 0x000fe20003800000 */
[----:B------:R-:W-:-:S04]  /*30e0*/  IMAD.WIDE.U32 R114, R27, c[0x0][0x210], RZ ;  /* 0x000084001b727a25 */ /* 0x000fc800078e00ff */
[----:B------:R-:W-:-:S04]  /*30f0*/  IMAD.WIDE.U32 R96, R130, c[0x0][0x290], R16 ;  /* 0x0000a40082607a25 */ /* 0x000fc800078e0010 */
[----:B------:R-:W-:-:S04]  /*3100*/  IMAD.WIDE.U32 R92, R130, c[0x0][0x290], R10 ;  /* 0x0000a400825c7a25 */ /* 0x000fc800078e000a */
[C---:B------:R-:W-:Y:S01]  /*3110*/  IMAD.SHL.U32 R157, R137.reuse, 0x20, RZ ;  /* 0x00000020899d7824 */ /* 0x040fe200078e00ff */
[-C--:B------:R-:W-:Y:S01]  /*3120*/  SHF.L.U64.HI R137, R137, R138.reuse, c[0x0][0x284] ;  /* 0x0000a10089897619 */ /* 0x080fe2000001028a */
[----:B------:R-:W-:Y:S01]  /*3130*/  IMAD.IADD R152, R135, 0x1, R152 ;  /* 0x0000000187987824 */ /* 0x000fe200078e0298 */
[C---:B------:R-:W-:Y:S01]  /*3140*/  SHF.L.U64.HI R138, R156.reuse, R138, c[0x0][0x294] ;  /* 0x0000a5009c8a7619 */ /* 0x040fe2000001028a */
[----:B------:R-:W-:Y:S02]  /*3150*/  IMAD.SHL.U32 R156, R156, 0x20, RZ ;  /* 0x000000209c9c7824 */ /* 0x000fe400078e00ff */
[----:B------:R-:W-:Y:S02]  /*3160*/  IMAD.IADD R153, R133, 0x1, R153 ;  /* 0x0000000185997824 */ /* 0x000fe400078e0299 */
[----:B------:R-:W-:Y:S01]  /*3170*/  IMAD R125, R27, c[0x0][0x1ec], R117 ;  /* 0x00007b001b7d7a24 */ /* 0x000fe200078e0275 */
[----:B-1----:R-:W-:Y:S01]  /*3180*/  SEL R5, RZ, c[0x0][0x27c], !P2 ;  /* 0x00009f00ff057a07 */ /* 0x002fe20005000000 */
[----:B------:R-:W-:-:S02]  /*3190*/  IMAD R4, R23, c[0x0][0x268], RZ ;  /* 0x00009a0017047a24 */ /* 0x000fc400078e02ff */
[----:B------:R-:W-:Y:S01]  /*31a0*/  IMAD R124, R27, c[0x0][0x214], R115 ;  /* 0x000085001b7c7a24 */ /* 0x000fe200078e0273 */
[----:B------:R-:W-:Y:S01]  /*31b0*/  IADD3 R5, R142, R5, RZ ;  /* 0x000000058e057210 */ /* 0x000fe20007ffe0ff */
[----:B------:R-:W-:Y:S01]  /*31c0*/  IMAD R26, R24, c[0x0][0x26c], R4 ;  /* 0x00009b00181a7a24 */ /* 0x000fe200078e0204 */
[----:B------:R-:W-:Y:S02]  /*31d0*/  SHF.R.S32.HI R4, RZ, 0x1f, R3 ;  /* 0x0000001fff047819 */ /* 0x000fe40000011403 */
[----:B------:R-:W-:Y:S02]  /*31e0*/  SHF.R.S32.HI R6, RZ, 0x1f, R5 ;  /* 0x0000001fff067819 */ /* 0x000fe40000011405 */
[----:B------:R-:W-:Y:S02]  /*31f0*/  LEA.HI R8, R4, R3, RZ, 0x6 ;  /* 0x0000000304087211 */ /* 0x000fe400078f30ff */
[----:B------:R-:W-:Y:S02]  /*3200*/  LEA.HI R9, R6, R5, RZ, 0x6 ;  /* 0x0000000506097211 */ /* 0x000fe400078f30ff */
[----:B------:R-:W-:-:S02]  /*3210*/  LEA.HI R4, R4, R3, RZ, 0x3 ;  /* 0x0000000304047211 */ /* 0x000fc400078f18ff */
[----:B------:R-:W-:Y:S02]  /*3220*/  LEA.HI R3, R6, R5, RZ, 0x3 ;  /* 0x0000000506037211 */ /* 0x000fe400078f18ff */
[----:B------:R-:W-:Y:S02]  /*3230*/  SHF.R.S32.HI R5, RZ, 0x6, R9 ;  /* 0x00000006ff057819 */ /* 0x000fe40000011409 */
[----:B------:R-:W-:Y:S02]  /*3240*/  SHF.R.S32.HI R6, RZ, 0x6, R8 ;  /* 0x00000006ff067819 */ /* 0x000fe40000011408 */
[--C-:B------:R-:W-:Y:S01]  /*3250*/  LOP3.LUT R9, R223, 0x38, R4.reuse, 0xf8, !PT ;  /* 0x00000038df097812 */ /* 0x100fe200078ef804 */
[--C-:B------:R-:W-:Y:S01]  /*3260*/  IMAD R13, R5, 0xc00, R7.reuse ;  /* 0x00000c00050d7824 */ /* 0x100fe200078e0207 */
[----:B------:R-:W-:Y:S01]  /*3270*/  LOP3.LUT R8, R222, 0x38, R4, 0xf8, !PT ;  /* 0x00000038de087812 */ /* 0x000fe200078ef804 */
[C---:B------:R-:W-:Y:S01]  /*3280*/  IMAD R25, R6.reuse, 0xc00, R7 ;  /* 0x00000c0006197824 */ /* 0x040fe200078e0207 */
[--C-:B------:R-:W-:Y:S01]  /*3290*/  LOP3.LUT R20, R223, 0x38, R3.reuse, 0xf8, !PT ;  /* 0x00000038df147812 */ /* 0x100fe200078ef803 */
[--C-:B------:R-:W-:Y:S01]  /*32a0*/  IMAD R24, R6, 0xc00, R12.reuse ;  /* 0x00000c0006187824 */ /* 0x100fe200078e020c */
[----:B------:R-:W-:Y:S01]  /*32b0*/  LOP3.LUT R23, R222, 0x38, R3, 0xf8, !PT ;  /* 0x00000038de177812 */ /* 0x000fe200078ef803 */
[----:B------:R-:W-:Y:S01]  /*32c0*/  IMAD R6, R5, 0xc00, R12 ;  /* 0x00000c0005067824 */ /* 0x000fe200078e020c */
[----:B------:R-:W-:-:S02]  /*32d0*/  LOP3.LUT R21, R9, R31, RZ, 0x3c, !PT ;  /* 0x0000001f09157212 */ /* 0x000fc400078e3cff */
[-C--:B------:R-:W-:Y:S02]  /*32e0*/  LOP3.LUT R9, R8, R30.reuse, RZ, 0x3c, !PT ;  /* 0x0000001e08097212 */ /* 0x080fe400078e3cff */
[----:B------:R-:W-:Y:S02]  /*32f0*/  LOP3.LUT R8, R20, R31, RZ, 0x3c, !PT ;  /* 0x0000001f14087212 */ /* 0x000fe400078e3cff */
[----:B------:R-:W-:Y:S02]  /*3300*/  LOP3.LUT R5, R23, R30, RZ, 0x3c, !PT ;  /* 0x0000001e17057212 */ /* 0x000fe400078e3cff */
[----:B------:R-:W-:Y:S01]  /*3310*/  SHF.R.S32.HI R73, RZ, 0x3, R4 ;  /* 0x00000003ff497819 */ /* 0x000fe20000011404 */
[----:B------:R-:W-:Y:S01]  /*3320*/  IMAD.IADD R20, R13, 0x1, R8 ;  /* 0x000000010d147824 */ /* 0x000fe200078e0208 */
[----:B------:R-:W-:Y:S02]  /*3330*/  IADD3 R13, R6, R5, RZ ;  /* 0x00000005060d7210 */ /* 0x000fe40007ffe0ff */
[----:B------:R-:W-:-:S02]  /*3340*/  LOP3.LUT R86, R4, 0xfffffff8, RZ, 0xc0, !PT ;  /* 0xfffffff804567812 */ /* 0x000fc400078ec0ff */
[----:B------:R-:W-:Y:S01]  /*3350*/  SHF.R.S32.HI R6, RZ, 0x1f, R130 ;  /* 0x0000001fff067819 */ /* 0x000fe20000011482 */
[----:B------:R-:W-:Y:S01]  /*3360*/  IMAD.SHL.U32 R120, R13, 0x2, RZ ;  /* 0x000000020d787824 */ /* 0x000fe200078e00ff */
[----:B------:R-:W-:Y:S01]  /*3370*/  IADD3 R23, R25, R21, RZ ;  /* 0x0000001519177210 */ /* 0x000fe20007ffe0ff */
[----:B------:R-:W-:Y:S01]  /*3380*/  IMAD.IADD R21, R24, 0x1, R9 ;  /* 0x0000000118157824 */ /* 0x000fe200078e0209 */
[----:B------:R-:W-:Y:S01]  /*3390*/  SHF.R.S32.HI R72, RZ, 0x3, R3 ;  /* 0x00000003ff487819 */ /* 0x000fe20000011403 */
[C---:B------:R-:W-:Y:S01]  /*33a0*/  IMAD R9, R6.reuse, c[0x0][0x280], RZ ;  /* 0x0000a00006097a24 */ /* 0x040fe200078e02ff */
[----:B------:R-:W-:Y:S01]  /*33b0*/  LOP3.LUT R85, R3, 0xfffffff8, RZ, 0xc0, !PT ;  /* 0xfffffff803557812 */ /* 0x000fe200078ec0ff */
[----:B------:R-:W-:Y:S01]  /*33c0*/  IMAD R8, R6, c[0x0][0x290], RZ ;  /* 0x0000a40006087a24 */ /* 0x000fe200078e02ff */
[----:B------:R-:W-:Y:S01]  /*33d0*/  MOV R5, c[0x0][0x27c] ;  /* 0x00009f0000057a02 */ /* 0x000fe20000000f00 */
[C---:B------:R-:W-:Y:S01]  /*33e0*/  IMAD R6, R130.reuse, c[0x0][0x284], R9 ;  /* 0x0000a10082067a24 */ /* 0x040fe200078e0209 */
[----:B------:R-:W-:Y:S01]  /*33f0*/  IADD3 R89, R91, R26, RZ ;  /* 0x0000001a5b597210 */ /* 0x000fe20007ffe0ff */
[----:B------:R-:W-:Y:S01]  /*3400*/  IMAD.SHL.U32 R122, R21, 0x2, RZ ;  /* 0x00000002157a7824 */ /* 0x000fe200078e00ff */
[----:B------:R-:W-:Y:S01]  /*3410*/  SHF.L.U32 R75, R5, 0x1, RZ ;  /* 0x00000001054b7819 */ /* 0x000fe200000006ff */
[----:B------:R-:W-:Y:S01]  /*3420*/  IMAD R5, R130, c[0x0][0x294], R8 ;  /* 0x0000a50082057a24 */ /* 0x000fe200078e0208 */
[----:B------:R-:W-:-:S02]  /*3430*/  IADD3 R105, R6, R99, RZ ;  /* 0x0000006306697210 */ /* 0x000fc40007ffe0ff */
[----:B------:R-:W-:Y:S01]  /*3440*/  IADD3 R103, R95, R6, RZ ;  /* 0x000000065f677210 */ /* 0x000fe20007ffe0ff */
[----:B------:R-:W-:Y:S01]  /*3450*/  IMAD.IADD R104, R5, 0x1, R97 ;  /* 0x0000000105687824 */ /* 0x000fe200078e0261 */
[----:B------:R-:W-:Y:S01]  /*3460*/  SHF.R.S32.HI R102, RZ, 0x1f, R86 ;  /* 0x0000001fff667819 */ /* 0x000fe20000011456 */
[----:B------:R-:W-:Y:S01]  /*3470*/  IMAD.IADD R100, R93, 0x1, R5 ;  /* 0x000000015d647824 */ /* 0x000fe200078e0205 */
[----:B------:R-:W-:Y:S02]  /*3480*/  SHF.R.S32.HI R101, RZ, 0x1f, R85 ;  /* 0x0000001fff657819 */ /* 0x000fe40000011455 */
[----:B------:R-:W-:Y:S02]  /*3490*/  SHF.L.U32 R123, R23, 0x1, RZ ;  /* 0x00000001177b7819 */ /* 0x000fe400000006ff */
[----:B------:R-:W-:Y:S02]  /*34a0*/  SHF.L.U32 R121, R20, 0x1, RZ ;  /* 0x0000000114797819 */ /* 0x000fe400000006ff */
[----:B---3--:R-:W-:Y:S01]  /*34b0*/  @P3 SHF.R.S32.HI R4, RZ, 0x1f, R22 ;  /* 0x0000001fff043819 */ /* 0x008fe20000011416 */
[----:B------:R-:W-:-:S02]  /*34c0*/  @!P3 IMAD.MOV.U32 R4, RZ, RZ, R28 ;  /* 0x000000ffff04b224 */ /* 0x000fc400078e001c */
[----:B------:R-:W-:Y:S02]  /*34d0*/  @!P3 IMAD.MOV.U32 R22, RZ, RZ, R29 ;  /* 0x000000ffff16b224 */ /* 0x000fe400078e001d */
[----:B------:R-:W-:Y:S02]  /*34e0*/  IMAD R3, R4, c[0x0][0x2b0], RZ ;  /* 0x0000ac0004037a24 */ /* 0x000fe400078e02ff */
[----:B------:R-:W-:-:S04]  /*34f0*/  IMAD.WIDE.U32 R112, R22, c[0x0][0x2b0], RZ ;  /* 0x0000ac0016707a25 */ /* 0x000fc800078e00ff */
[----:B------:R-:W-:-:S05]  /*3500*/  IMAD R3, R22, c[0x0][0x2b4], R3 ;  /* 0x0000ad0016037a24 */ /* 0x000fca00078e0203 */
[----:B------:R-:W-:Y:S01]  /*3510*/  IADD3 R119, R113, R3, RZ ;  /* 0x0000000371777210 */ /* 0x000fe20007ffe0ff */
[----:B------:R-:W-:Y:S06]  /*3520*/  BAR.SYNC.DEFER_BLOCKING 0x0 ;  /* 0x0000000000007b1d */ /* 0x000fec0000010000 */
.L_x_1755:
[----:B------:R-:W-:Y:S01]  /*3530*/  MOV R83, RZ ;  /* 0x000000ff00537202 */ /* 0x000fe20000000f00 */
[----:B-1----:R-:W-:Y:S01]  /*3540*/  IMAD.MOV.U32 R3, RZ, RZ, c[0x0][0x2b8] ;  /* 0x0000ae00ff037624 */ /* 0x002fe200078e00ff */
[----:B------:R-:W-:Y:S04]  /*3550*/  DEPBAR.LE SB0, 0x0 ;  /* 0x000080000000791a */ /* 0x000fe80000000000 */
[----:B------:R-:W-:Y:S01]  /*3560*/  ISETP.NE.AND P0, PT, R3, 0x1, PT ;  /* 0x000000010300780c */ /* 0x000fe20003f05270 */
[----:B------:R-:W-:Y:S01]  /*3570*/  IMAD R3, R39, 0x30, R0 ;  /* 0x0000003027037824 */ /* 0x000fe200078e0200 */
[----:B------:R-:W-:Y:S01]  /*3580*/  WARPSYNC 0xffffffff ;  /* 0xffffffff00007948 */ /* 0x000fe20003800000 */
[----:B------:R-:W-:Y:S02]  /*3590*/  BSSY B2, `(.L_x_1715) ;  /* 0x0000544000027945 */ /* 0x000fe40003800000 */
[----:B------:R-:W-:Y:S04]  /*35a0*/  IMAD.IADD R5, R126, 0x1, R3 ;  /* 0x000000017e057824 */ /* 0x000fe800078e0203 */
[--C-:B----4-:R-:W-:Y:S04]  /*35b0*/  IMAD.MOV.U32 R4, RZ, RZ, R5.reuse ;  /* 0x000000ffff047224 */ /* 0x110fe800078e0005 */
[----:B--23--:R-:W-:Y:S05]  /*35c0*/  @P0 IMAD.HI.U32 R6, R5, c[0x0][0x2bc], RZ ;  /* 0x0000af0005060a27 */ /* 0x00cfea00078e00ff */
[----:B------:R-:W-:Y:S02]  /*35d0*/  @P0 SHF.R.U32.HI R4, RZ, c[0x0][0x2c0], R6 ;  /* 0x0000b000ff040a19 */ /* 0x000fe40000011606 */
[----:B------:R-:W-:Y:S04]  /*35e0*/  ISETP.GE.AND P0, PT, R3, R2, PT ;  /* 0x000000020300720c */ /* 0x000fe80003f06270 */
[----:B------:R-:W-:Y:S11]  /*35f0*/  ISETP.GT.OR P0, PT, R0, 0x2f, P0 ;  /* 0x0000002f0000780c */ /* 0x000ff60000704670 */
[----:B------:R-:W-:Y:S02]  /*3600*/  @!UPT UIADD3 URZ, URZ, URZ, URZ ;  /* 0x0000003f3f3ff290 */ /* 0x000fe4000fffe03f */
[C---:B------:R-:W-:Y:S04]  /*3610*/  @!P0 IADD3 R3, P3, R4.reuse, R112, RZ ;  /* 0x0000007004038210 */ /* 0x040fe80007f7e0ff */
[----:B------:R-:W-:Y:S02]  /*3620*/  @!P0 LEA.HI.X.SX32 R6, R4, R119, 0x1, P3 ;  /* 0x0000007704068211 */ /* 0x000fe400018f0eff */
[C---:B------:R-:W-:Y:S04]  /*3630*/  @!P0 LEA R8, P3, R3.reuse, c[0x0][0x2a0], 0x2 ;  /* 0x0000a80003088a11 */ /* 0x040fe800078610ff */
[----:B------:R-:W-:Y:S01]  /*3640*/  @!P0 LEA.HI.X R9, R3, c[0x0][0x2a4], R6, 0x2, P3 ;  /* 0x0000a90003098a11 */ /* 0x000fe200018f1406 */
[----:B------:R-:W-:Y:S04]  /*3650*/  IMAD.MOV R3, RZ, RZ, -R4 ;  /* 0x000000ffff037224 */ /* 0x000fe800078e0a04 */
[----:B------:R-:W-:Y:S01]  /*3660*/  IMAD R84, R3, c[0x0][0x2b8], R5 ;  /* 0x0000ae0003547a24 */ /* 0x000fe200078e0205 */
[----:B------:R-:W2:Y:S03]  /*3670*/  @!P0 LDG.E R83, [R8.64] ;  /* 0x0000000608538981 */ /* 0x000ea6000c1e1900 */
[C---:B------:R-:W-:Y:S01]  /*3680*/  IMAD.WIDE.U32 R4, R84.reuse, c[0x0][0x1e0], RZ ;  /* 0x0000780054047a25 */ /* 0x040fe200078e00ff */
[----:B------:R-:W-:Y:S01]  /*3690*/  SHF.R.S32.HI R87, RZ, 0x1f, R84 ;  /* 0x0000001fff577819 */ /* 0x000fe20000011454 */
[----:B------:R-:W-:Y:S04]  /*36a0*/  BAR.SYNC.DEFER_BLOCKING 0x0 ;  /* 0x0000000000007b1d */ /* 0x000fe80000010000 */
[----:B------:R-:W-:Y:S04]  /*36b0*/  IMAD R3, R87, c[0x0][0x1e0], RZ ;  /* 0x0000780057037a24 */ /* 0x000fe800078e02ff */
        /* <DEDUP_REMOVED lines=8> */
[C---:B------:R-:W-:Y:S02]  /*3740*/  LEA R81, P0, R3.reuse, c[0x0][0x1c8], 0x1 ;  /* 0x0000720003517a11 */ /* 0x040fe400078008ff */
[----:B------:R-:W-:Y:S02]  /*3750*/  MOV R5, c[0x0][0x27c] ;  /* 0x00009f0000057a02 */ /* 0x000fe40000000f00 */
[----:B------:R-:W-:Y:S02]  /*3760*/  LEA.HI.X R80, R3, c[0x0][0x1cc], R4, 0x1, P0 ;  /* 0x0000730003507a11 */ /* 0x000fe400000f0c04 */
[----:B------:R-:W-:Y:S11]  /*3770*/  ISETP.GE.AND P0, PT, R5, 0x1, PT ;  /* 0x000000010500780c */ /* 0x000ff60003f06270 */
[----:B------:R-:W-:Y:S02]  /*3780*/  @!UPT UIADD3 URZ, URZ, URZ, URZ ;  /* 0x0000003f3f3ff290 */ /* 0x000fe4000fffe03f */
[----:B------:R-:W-:-:S05]  /*3790*/  @!P0 BRA `(.L_x_1716) ;  /* 0x00004eb000008947 */ /* 0x000fca0003800000 */
[-C--:B------:R-:W-:Y:S01]  /*37a0*/  IMAD R5, R152, R39.reuse, RZ ;  /* 0x0000002798057224 */ /* 0x080fe200078e02ff */
[----:B------:R-:W-:Y:S01]  /*37b0*/  ULDC.U8 UR4, c[0x0][0x298] ;  /* 0x0000a60000047ab9 */ /* 0x000fe20000000000 */
[-C--:B------:R-:W-:Y:S01]  /*37c0*/  IMAD R4, R153, R39.reuse, RZ ;  /* 0x0000002799047224 */ /* 0x080fe200078e02ff */
[----:B------:R-:W-:Y:S01]  /*37d0*/  ISETP.NE.AND P0, PT, RZ, UR4, PT ;  /* 0x00000004ff007c0c */ /* 0x000fe2000bf05270 */
[-C--:B------:R-:W-:Y:S01]  /*37e0*/  IMAD.WIDE.U32 R68, R134, R39.reuse, RZ ;  /* 0x0000002786447225 */ /* 0x080fe200078e00ff */
[----:B------:R-:W-:Y:S03]  /*37f0*/  SHF.R.S32.HI R3, RZ, 0x1f, R39 ;  /* 0x0000001fff037819 */ /* 0x000fe60000011427 */
[----:B------:R-:W-:Y:S04]  /*3800*/  IMAD.WIDE.U32 R70, R132, R39, RZ ;  /* 0x0000002784467225 */ /* 0x000fe800078e00ff */
[C---:B------:R-:W-:Y:S02]  /*3810*/  IMAD R5, R3.reuse, R134, R5 ;  /* 0x0000008603057224 */ /* 0x040fe400078e0205 */
[----:B------:R-:W-:Y:S02]  /*3820*/  IMAD R4, R3, R132, R4 ;  /* 0x0000008403047224 */ /* 0x000fe400078e0204 */
[----:B------:R-:W-:Y:S01]  /*3830*/  IMAD R3, R39, -0x30, R2 ;  /* 0xffffffd027037824 */ /* 0x000fe200078e0202 */
[----:B------:R-:W-:Y:S02]  /*3840*/  IADD3 R74, R69, R5, RZ ;  /* 0x00000005454a7210 */ /* 0x000fe40007ffe0ff */
[----:B------:R-:W-:Y:S02]  /*3850*/  IADD3 R76, R71, R4, RZ ;  /* 0x00000004474c7210 */ /* 0x000fe40007ffe0ff */
[----:B------:R-:W-:Y:S01]  /*3860*/  IMNMX R82, R3, 0x30, PT ;  /* 0x0000003003527817 */ /* 0x000fe20003800200 */
        /* <DEDUP_REMOVED lines=11> */
[----:B------:R-:W-:Y:S03]  /*3920*/  CS2R R4, SRZ ;  /* 0x0000000000047805 */ /* 0x000fe6000001ff00 */
        /* <DEDUP_REMOVED lines=33> */
.L_x_1719:
[----:B------:R-:W-:Y:S05]  /*3b40*/  BSYNC B0 ;  /* 0x0000000000007941 */ /* 0x000fea0003800000 */
.L_x_1718:
[----:B-1----:R-:W-:Y:S01]  /*3b50*/  IADD3 R10, R143, 0x20, RZ ;  /* 0x000000208f0a7810 */ /* 0x002fe20007ffe0ff */
[----:B-----5:R-:W-:Y:S01]  /*3b60*/  IMAD.MOV.U32 R9, RZ, RZ, R46 ;  /* 0x000000ffff097224 */ /* 0x020fe200078e002e */
[----:B------:R-:W-:Y:S01]  /*3b70*/  BSSY B0, `(.L_x_1720) ;  /* 0x0000044000007945 */ /* 0x000fe20003800000 */
[----:B------:R-:W-:Y:S01]  /*3b80*/  IMAD.MOV.U32 R6, RZ, RZ, R44 ;  /* 0x000000ffff067224 */ /* 0x000fe200078e002c */
[----:B------:R-:W-:Y:S01]  /*3b90*/  ISETP.GE.AND P5, PT, R10, R82, PT ;  /* 0x000000520a00720c */ /* 0x000fe20003fa6270 */
[----:B------:R-:W-:Y:S01]  /*3ba0*/  IMAD.MOV.U32 R3, RZ, RZ, R45 ;  /* 0x000000ffff037224 */ /* 0x000fe200078e002d */
[----:B------:R-:W-:Y:S01]  /*3bb0*/  CS2R R52, SRZ ;  /* 0x0000000000347805 */ /* 0x000fe2000001ff00 */
        /* <DEDUP_REMOVED lines=8> */
[----:B------:R-:W-:Y:S01]  /*3c40*/  CS2R R50, SRZ ;  /* 0x0000000000327805 */ /* 0x000fe2000001ff00 */
        /* <DEDUP_REMOVED lines=16> */
[----:B------:R-:W-:Y:S01]  /*3d50*/  CS2R R24, SRZ ;  /* 0x0000000000187805 */ /* 0x000fe2000001ff00 */
[----:B------:R-:W-:Y:S01]  /*3d60*/  CS2R R22, SRZ ;  /* 0x0000000000167805 */ /* 0x000fe2000001ff00 */
[----:B------:R-:W-:Y:S01]  /*3d70*/  PRMT R28, R9, 0x5410, R8 ;  /* 0x00005410091c7816 */ /* 0x000fe20000000008 */
[----:B------:R-:W-:Y:S01]  /*3d80*/  CS2R R20, SRZ ;  /* 0x0000000000147805 */ /* 0x000fe2000001ff00 */
[----:B------:R-:W-:Y:S01]  /*3d90*/  PRMT R13, R6, 0x5410, R3 ;  /* 0x00005410060d7816 */ /* 0x000fe20000000003 */
[----:B------:R-:W-:-:S05]  /*3da0*/  @P5 BRA `(.L_x_1721) ;  /* 0x0000020000005947 */ /* 0x000fca0003800000 */
[----:B------:R-:W-:Y:S01]  /*3db0*/  IADD3 R3, P3, P0, R94, R68, R157 ;  /* 0x000000445e037210 */ /* 0x000fe2000787e09d */
[----:B------:R-:W-:Y:S01]  /*3dc0*/  CS2R R48, SRZ ;  /* 0x0000000000307805 */ /* 0x000fe2000001ff00 */
[----:B------:R-:W-:Y:S01]  /*3dd0*/  CS2R R20, SRZ ;  /* 0x0000000000147805 */ /* 0x000fe2000001ff00 */
[----:B------:R-:W-:Y:S01]  /*3de0*/  CS2R R50, SRZ ;  /* 0x0000000000327805 */ /* 0x000fe2000001ff00 */
[----:B------:R-:W-:Y:S01]  /*3df0*/  IADD3.X R8, R103, R74, R137, P3, P0 ;  /* 0x0000004a67087210 */ /* 0x000fe20001fe0489 */
[----:B------:R-:W-:Y:S01]  /*3e00*/  CS2R R22, SRZ ;  /* 0x0000000000167805 */ /* 0x000fe2000001ff00 */
[----:B------:R-:W-:Y:S01]  /*3e10*/  IADD3 R6, P3, P0, R92, R70, R156 ;  /* 0x000000465c067210 */ /* 0x000fe2000787e09c */
[----:B------:R-:W-:Y:S01]  /*3e20*/  CS2R R52, SRZ ;  /* 0x0000000000347805 */ /* 0x000fe2000001ff00 */
[----:B------:R-:W-:Y:S01]  /*3e30*/  CS2R R24, SRZ ;  /* 0x0000000000187805 */ /* 0x000fe2000001ff00 */
[----:B------:R-:W-:Y:S01]  /*3e40*/  CS2R R54, SRZ ;  /* 0x0000000000367805 */ /* 0x000fe2000001ff00 */
[----:B------:R-:W-:Y:S01]  /*3e50*/  IADD3.X R9, R100, R76, R138, P3, P0 ;  /* 0x0000004c64097210 */ /* 0x000fe20001fe048a */
[----:B------:R-:W-:Y:S01]  /*3e60*/  CS2R R26, SRZ ;  /* 0x00000000001a7805 */ /* 0x000fe2000001ff00 */
[C---:B------:R-:W-:Y:S04]  /*3e70*/  LEA R10, P0, R3.reuse, c[0x0][0x270], 0x1 ;  /* 0x00009c00030a7a11 */ /* 0x040fe800078008ff */
[----:B------:R-:W-:Y:S02]  /*3e80*/  LEA.HI.X R11, R3, c[0x0][0x274], R8, 0x1, P0 ;  /* 0x00009d00030b7a11 */ /* 0x000fe400000f0c08 */
[C---:B------:R-:W-:Y:S04]  /*3e90*/  LEA R8, P0, R6.reuse, c[0x0][0x288], 0x1 ;  /* 0x0000a20006087a11 */ /* 0x040fe800078008ff */
[----:B------:R-:W-:Y:S02]  /*3ea0*/  LEA.HI.X R9, R6, c[0x0][0x28c], R9, 0x1, P0 ;  /* 0x0000a30006097a11 */ /* 0x000fe400000f0c09 */
[----:B------:R-:W-:Y:S11]  /*3eb0*/  ISETP.GE.AND P0, PT, R144, c[0x0][0x27c], PT ;  /* 0x00009f0090007a0c */ /* 0x000ff60003f06270 */
[----:B------:R-:W-:Y:S02]  /*3ec0*/  @!UPT UIADD3 URZ, URZ, URZ, URZ ;  /* 0x0000003f3f3ff290 */ /* 0x000fe4000fffe03f */
        /* <DEDUP_REMOVED lines=14> */
.L_x_1721:
[----:B------:R-:W-:Y:S05]  /*3fb0*/  BSYNC B0 ;  /* 0x0000000000007941 */ /* 0x000fea0003800000 */
.L_x_1720:
[----:B-----5:R-:W-:Y:S01]  /*3fc0*/  IMAD.MOV.U32 R6, RZ, RZ, R54 ;  /* 0x000000ffff067224 */ /* 0x020fe200078e0036 */
[----:B------:R2:W3:Y:S01]  /*3fd0*/  SHFL.IDX PT, R64, R80, RZ, 0x181f ;  /* 0x00181fff50407589 */ /* 0x0004e200000e0000 */
[----:B------:R-:W-:Y:S01]  /*3fe0*/  IMAD.MOV.U32 R3, RZ, RZ, R55 ;  /* 0x000000ffff037224 */ /* 0x000fe200078e0037 */
[----:B------:R-:W-:Y:S01]  /*3ff0*/  BSSY B1, `(.L_x_1722) ;  /* 0x0000107000017945 */ /* 0x000fe20003800000 */
[----:B-1----:R-:W-:Y:S01]  /*4000*/  IMAD.MOV.U32 R9, RZ, RZ, R52 ;  /* 0x000000ffff097224 */ /* 0x002fe200078e0034 */
[----:B------:R-:W-:Y:S01]  /*4010*/  PRMT R60, R60, 0x5410, R6 ;  /* 0x000054103c3c7816 */ /* 0x000fe20000000006 */
[----:B------:R-:W-:Y:S01]  /*4020*/  IMAD.MOV.U32 R6, RZ, RZ, R50 ;  /* 0x000000ffff067224 */ /* 0x000fe200078e0032 */
[----:B------:R-:W-:Y:S01]  /*4030*/  PRMT R61, R3, 0x7610, R61 ;  /* 0x00007610033d7816 */ /* 0x000fe2000000003d */
[----:B------:R-:W-:Y:S01]  /*4040*/  IMAD.MOV.U32 R8, RZ, RZ, R53 ;  /* 0x000000ffff087224 */ /* 0x000fe200078e0035 */
[----:B------:R-:W-:Y:S01]  /*4050*/  MOV R3, R51 ;  /* 0x0000003300037202 */ /* 0x000fe20000000f00 */
[----:B------:R2:W1:Y:S01]  /*4060*/  SHFL.IDX PT, R63, R81, RZ, 0x181f ;  /* 0x00181fff513f7589 */ /* 0x00046200000e0000 */
[----:B------:R-:W-:Y:S01]  /*4070*/  PRMT R58, R58, 0x5410, R6 ;  /* 0x000054103a3a7816 */ /* 0x000fe20000000006 */
[----:B------:R-:W-:Y:S01]  /*4080*/  IMAD.MOV.U32 R6, RZ, RZ, R26 ;  /* 0x000000ffff067224 */ /* 0x000fe200078e001a */
[----:B------:R-:W-:Y:S01]  /*4090*/  PRMT R59, R3, 0x5410, R9 ;  /* 0x00005410033b7816 */ /* 0x000fe20000000009 */
[----:B------:R-:W-:Y:S01]  /*40a0*/  IMAD.MOV.U32 R9, RZ, RZ, R48 ;  /* 0x000000ffff097224 */ /* 0x000fe200078e0030 */
[----:B------:R-:W-:Y:S02]  /*40b0*/  MOV R3, R27 ;  /* 0x0000001b00037202 */ /* 0x000fe40000000f00 */
[----:B------:R-:W-:Y:S01]  /*40c0*/  PRMT R60, R8, 0x7610, R60 ;  /* 0x00007610083c7816 */ /* 0x000fe2000000003c */
[----:B------:R-:W-:Y:S01]  /*40d0*/  IMAD.MOV.U32 R8, RZ, RZ, R49 ;  /* 0x000000ffff087224 */ /* 0x000fe200078e0031 */
[----:B------:R-:W-:Y:S01]  /*40e0*/  PRMT R34, R6, 0x5410, R3 ;  /* 0x0000541006227816 */ /* 0x000fe20000000003 */
[----:B------:R-:W-:Y:S01]  /*40f0*/  IMAD.MOV.U32 R6, RZ, RZ, R24 ;  /* 0x000000ffff067224 */ /* 0x000fe200078e0018 */
[----:B------:R-:W-:Y:S01]  /*4100*/  PRMT R57, R9, 0x7610, R57 ;  /* 0x0000761009397816 */ /* 0x000fe20000000039 */
[----:B------:R-:W-:Y:S01]  /*4110*/  IMAD.MOV.U32 R3, RZ, RZ, R25 ;  /* 0x000000ffff037224 */ /* 0x000fe200078e0019 */
[----:B------:R-:W-:Y:S04]  /*4120*/  PRMT R58, R8, 0x7610, R58 ;  /* 0x00007610083a7816 */ /* 0x000fe8000000003a */
[----:B------:R-:W-:Y:S01]  /*4130*/  PRMT R33, R6, 0x5410, R3 ;  /* 0x0000541006217816 */ /* 0x000fe20000000003 */
[----:B------:R-:W-:Y:S05]  /*4140*/  IMAD.MOV.U32 R3, RZ, RZ, R22 ;  /* 0x000000ffff037224 */ /* 0x000fea00078e0016 */
[----:B------:R-:W-:Y:S02]  /*4150*/  PRMT R32, R3, 0x7610, R32 ;  /* 0x0000761003207816 */ /* 0x000fe40000000020 */
[----:B------:R-:W-:Y:S04]  /*4160*/  MOV R3, R23 ;  /* 0x0000001700037202 */ /* 0x000fe80000000f00 */
[----:B------:R-:W-:Y:S01]  /*4170*/  PRMT R32, R32, 0x5410, R3 ;  /* 0x0000541020207816 */ /* 0x000fe20000000003 */
[----:B------:R-:W-:Y:S05]  /*4180*/  IMAD.MOV.U32 R3, RZ, RZ, R20 ;  /* 0x000000ffff037224 */ /* 0x000fea00078e0014 */
[----:B------:R-:W-:Y:S01]  /*4190*/  PRMT R30, R30, 0x5410, R3 ;  /* 0x000054101e1e7816 */ /* 0x000fe20000000003 */
[----:B------:R-:W-:Y:S05]  /*41a0*/  IMAD.MOV.U32 R3, RZ, RZ, R21 ;  /* 0x000000ffff037224 */ /* 0x000fea00078e0015 */
[----:B------:R-:W-:Y:S01]  /*41b0*/  PRMT R31, R31, 0x5410, R3 ;  /* 0x000054101f1f7816 */ /* 0x000fe20000000003 */
[----:B------:R-:W-:-:S05]  /*41c0*/  @P4 BRA `(.L_x_1723) ;  /* 0x00000e9000004947 */ /* 0x000fca0003800000 */
[----:B-123--:R-:W-:Y:S01]  /*41d0*/  ISETP.GE.AND P0, PT, R140, c[0x0][0x1d4], PT ;  /* 0x000075008c007a0c */ /* 0x00efe20003f06270 */
[----:B------:R-:W-:Y:S01]  /*41e0*/  @!UPT UIADD3 URZ, URZ, URZ, URZ ;  /* 0x0000003f3f3ff290 */ /* 0x000fe2000fffe03f */
[----:B------:R-:W-:Y:S11]  /*41f0*/  BSSY B0, `(.L_x_1724) ;  /* 0x0000038000007945 */ /* 0x000ff60003800000 */
[----:B------:R-:W-:-:S05]  /*4200*/  @P0 BRA `(.L_x_1725) ;  /* 0x0000036000000947 */ /* 0x000fca0003800000 */
[----:B------:R-:W-:Y:S01]  /*4210*/  ISETP.GE.AND P0, PT, R144, c[0x0][0x27c], PT ;  /* 0x00009f0090007a0c */ /* 0x000fe20003f06270 */
[----:B------:R-:W1:Y:S11]  /*4220*/  LDS.128 R8, [R203+0xa080] ;  /* 0x00a08000cb087984 */ /* 0x000e760000000c00 */
[----:B------:R-:W-:Y:S01]  /*4230*/  @!UPT UIADD3 URZ, URZ, URZ, URZ ;  /* 0x0000003f3f3ff290 */ /* 0x000fe2000fffe03f */
[--C-:B------:R-:W-:Y:S01]  /*4240*/  @!P0 SHF.R.U64 R4, R4, 0x10, R5.reuse ;  /* 0x0000001004048819 */ /* 0x100fe20000001205 */
[----:B------:R-:W-:Y:S02]  /*4250*/  @!P0 HADD2.F32 R36, -RZ, R36.H0_H0 ;  /* 0x20000024ff248230 */ /* 0x000fe40000004100 */
[----:B------:R-:W-:Y:S02]  /*4260*/  @!P0 HADD2.F32 R6, -RZ, R13.H0_H0 ;  /* 0x2000000dff068230 */ /* 0x000fe40000004100 */
[----:B------:R-:W-:Y:S01]  /*4270*/  @!P0 HADD2.F32 R4, -RZ, R4.H0_H0 ;  /* 0x20000004ff048230 */ /* 0x000fe20000004100 */
[----:B-1----:R-:W-:Y:S05]  /*4280*/  @!P0 MOV R3, R8 ;  /* 0x0000000800038202 */ /* 0x002fea0000000f00 */
[--C-:B------:R-:W-:Y:S02]  /*4290*/  @!P0 HADD2.F32 R35, -RZ, R3.reuse.H1_H1 ;  /* 0x30000003ff238230 */ /* 0x100fe40000004100 */
[----:B------:R-:W-:Y:S03]  /*42a0*/  @!P0 HADD2.F32 R3, -RZ, R3.H0_H0 ;  /* 0x20000003ff038230 */ /* 0x000fe60000004100 */
[----:B------:R-:W-:Y:S04]  /*42b0*/  @!P0 FMUL.FTZ R62, R35, R6 ;  /* 0x00000006233e8220 */ /* 0x000fe80000410000 */
[C---:B------:R-:W-:Y:S02]  /*42c0*/  @!P0 FFMA.FTZ R62, R3.reuse, R36, -R62 ;  /* 0x00000024033e8223 */ /* 0x040fe4000001083e */
[----:B------:R-:W-:Y:S01]  /*42d0*/  @!P0 FMUL.FTZ R3, R3, R6 ;  /* 0x0000000603038220 */ /* 0x000fe20000410000 */
[----:B------:R-:W-:Y:S03]  /*42e0*/  @!P0 SHF.R.U32.HI R6, RZ, 0x10, R5 ;  /* 0x00000010ff068819 */ /* 0x000fe60000011605 */
[----:B------:R-:W-:Y:S01]  /*42f0*/  @!P0 FFMA.FTZ R3, R35, R36, R3 ;  /* 0x0000002423038223 */ /* 0x000fe20000010003 */
[--C-:B------:R-:W-:Y:S01]  /*4300*/  @!P0 SHF.R.U64 R35, R40, 0x10, R41.reuse ;  /* 0x0000001028238819 */ /* 0x100fe20000001229 */
[----:B------:R-:W-:Y:S01]  /*4310*/  @!P0 HADD2.F32 R6, -RZ, R6.H0_H0 ;  /* 0x20000006ff068230 */ /* 0x000fe20000004100 */
[----:B------:R-:W-:Y:S02]  /*4320*/  @!P0 SHF.R.U32.HI R36, RZ, 0x10, R41 ;  /* 0x00000010ff248819 */ /* 0x000fe40000011629 */
[----:B------:R-:W-:Y:S01]  /*4330*/  @!P0 F2FP.PACK_AB R40, R3, R62 ;  /* 0x0000003e0328823e */ /* 0x000fe200000000ff */
[----:B------:R-:W-:Y:S01]  /*4340*/  @!P0 HADD2.F32 R35, -RZ, R35.H0_H0 ;  /* 0x20000023ff238230 */ /* 0x000fe20000004100 */
[----:B------:R-:W-:Y:S02]  /*4350*/  @!P0 MOV R3, R9 ;  /* 0x0000000900038202 */ /* 0x000fe40000000f00 */
[----:B------:R-:W-:Y:S02]  /*4360*/  @!P0 MOV R8, R40 ;  /* 0x0000002800088202 */ /* 0x000fe40000000f00 */
[C---:B------:R-:W-:Y:S01]  /*4370*/  LEA R40, P3, R140.reuse, R63, 0x1 ;  /* 0x0000003f8c287211 */ /* 0x040fe200078608ff */
[--C-:B------:R-:W-:Y:S02]  /*4380*/  @!P0 HADD2.F32 R5, -RZ, R3.reuse.H1_H1 ;  /* 0x30000003ff058230 */ /* 0x100fe40000004100 */
[----:B------:R-:W-:Y:S03]  /*4390*/  @!P0 HADD2.F32 R3, -RZ, R3.H0_H0 ;  /* 0x20000003ff038230 */ /* 0x000fe60000004100 */
[-C--:B------:R-:W-:Y:S04]  /*43a0*/  @!P0 FMUL.FTZ R41, R5, R4.reuse ;  /* 0x0000000405298220 */ /* 0x080fe80000410000 */
[CC--:B------:R-:W-:Y:S02]  /*43b0*/  @!P0 FFMA.FTZ R41, R3.reuse, R35.reuse, -R41 ;  /* 0x0000002303298223 */ /* 0x0c0fe40000010829 */
[----:B------:R-:W-:Y:S01]  /*43c0*/  @!P0 FMUL.FTZ R3, R3, R4 ;  /* 0x0000000403038220 */ /* 0x000fe20000410000 */
[----:B------:R-:W-:Y:S03]  /*43d0*/  @!P0 MOV R4, R10 ;  /* 0x0000000a00048202 */ /* 0x000fe60000000f00 */
[----:B------:R-:W-:Y:S02]  /*43e0*/  @!P0 FFMA.FTZ R3, R5, R35, R3 ;  /* 0x0000002305038223 */ /* 0x000fe40000010003 */
[--C-:B------:R-:W-:Y:S02]  /*43f0*/  @!P0 HADD2.F32 R5, -RZ, R4.reuse.H1_H1 ;  /* 0x30000004ff058230 */ /* 0x100fe40000004100 */
[----:B------:R-:W-:Y:S01]  /*4400*/  @!P0 HADD2.F32 R4, -RZ, R4.H0_H0 ;  /* 0x20000004ff048230 */ /* 0x000fe20000004100 */
[----:B------:R-:W-:Y:S02]  /*4410*/  @!P0 F2FP.PACK_AB R3, R3, R41 ;  /* 0x000000290303823e */ /* 0x000fe400000000ff */
[----:B------:R-:W-:Y:S02]  /*4420*/  LEA.HI.X R41, R140, R64, R141, 0x1, P3 ;  /* 0x000000408c297211 */ /* 0x000fe400018f0c8d */
[----:B------:R-:W-:Y:S01]  /*4430*/  @!P0 MOV R9, R3 ;  /* 0x0000000300098202 */ /* 0x000fe20000000f00 */
[----:B------:R-:W-:Y:S02]  /*4440*/  @!P0 HADD2.F32 R3, -RZ, R13.H1_H1 ;  /* 0x3000000dff038230 */ /* 0x000fe40000004100 */
[----:B------:R-:W-:Y:S03]  /*4450*/  @!P0 HADD2.F32 R13, -RZ, R37.H0_H0 ;  /* 0x20000025ff0d8230 */ /* 0x000fe60000004100 */
[CC--:B------:R-:W-:Y:S02]  /*4460*/  @!P0 FMUL.FTZ R35, R5.reuse, R3.reuse ;  /* 0x0000000305238220 */ /* 0x0c0fe40000410000 */
[C---:B------:R-:W-:Y:S02]  /*4470*/  @!P0 FMUL.FTZ R3, R4.reuse, R3 ;  /* 0x0000000304038220 */ /* 0x040fe40000410000 */
[----:B------:R-:W-:Y:S01]  /*4480*/  @!P0 FFMA.FTZ R62, R4, R13, -R35 ;  /* 0x0000000d043e8223 */ /* 0x000fe20000010823 */
[----:B------:R-:W-:Y:S01]  /*4490*/  @!P0 MOV R4, R11 ;  /* 0x0000000b00048202 */ /* 0x000fe20000000f00 */
[----:B------:R-:W-:Y:S01]  /*44a0*/  @!P0 FFMA.FTZ R3, R5, R13, R3 ;  /* 0x0000000d05038223 */ /* 0x000fe20000010003 */
[----:B------:R-:W-:Y:S03]  /*44b0*/  @!P0 HADD2.F32 R35, -RZ, R36.H0_H0 ;  /* 0x20000024ff238230 */ /* 0x000fe60000004100 */
[--C-:B------:R-:W-:Y:S02]  /*44c0*/  @!P0 HADD2.F32 R5, -RZ, R4.reuse.H0_H0 ;  /* 0x20000004ff058230 */ /* 0x100fe40000004100 */
[----:B------:R-:W-:Y:S03]  /*44d0*/  @!P0 HADD2.F32 R13, -RZ, R4.H1_H1 ;  /* 0x30000004ff0d8230 */ /* 0x000fe60000004100 */
[-C--:B------:R-:W-:Y:S02]  /*44e0*/  @!P0 FMUL.FTZ R4, R5, R6.reuse ;  /* 0x0000000605048220 */ /* 0x080fe40000410000 */
[C---:B------:R-:W-:Y:S02]  /*44f0*/  @!P0 FMUL.FTZ R36, R13.reuse, R6 ;  /* 0x000000060d248220 */ /* 0x040fe40000410000 */
[-C--:B------:R-:W-:Y:S02]  /*4500*/  @!P0 FFMA.FTZ R4, R13, R35.reuse, R4 ;  /* 0x000000230d048223 */ /* 0x080fe40000010004 */
[----:B------:R-:W-:Y:S01]  /*4510*/  @!P0 FFMA.FTZ R36, R5, R35, -R36 ;  /* 0x0000002305248223 */ /* 0x000fe20000010824 */
[----:B------:R-:W-:Y:S04]  /*4520*/  @!P0 F2FP.PACK_AB R5, R3, R62 ;  /* 0x0000003e0305823e */ /* 0x000fe800000000ff */
[----:B------:R-:W-:Y:S02]  /*4530*/  @!P0 F2FP.PACK_AB R3, R4, R36 ;  /* 0x000000240403823e */ /* 0x000fe400000000ff */
[----:B------:R-:W-:Y:S02]  /*4540*/  @!P0 MOV R10, R5 ;  /* 0x00000005000a8202 */ /* 0x000fe40000000f00 */
[----:B------:R-:W-:Y:S05]  /*4550*/  @!P0 MOV R11, R3 ;  /* 0x00000003000b8202 */ /* 0x000fea0000000f00 */
[----:B------:R1:W-:Y:S02]  /*4560*/  ST.E.128 [R40.64], R8 ;  /* 0x0000000828007985 */ /* 0x0003e4000c101d06 */
.L_x_1725:
[----:B------:R-:W-:Y:S05]  /*4570*/  BSYNC B0 ;  /* 0x0000000000007941 */ /* 0x000fea0003800000 */
.L_x_1724:
[----:B------:R-:W-:Y:S01]  /*4580*/  ISETP.GE.AND P0, PT, R142, c[0x0][0x1d4], PT ;  /* 0x000075008e007a0c */ /* 0x000fe20003f06270 */
[----:B------:R-:W-:Y:S01]  /*4590*/  @!UPT UIADD3 URZ, URZ, URZ, URZ ;  /* 0x0000003f3f3ff290 */ /* 0x000fe2000fffe03f */
[----:B------:R-:W-:Y:S11]  /*45a0*/  BSSY B0, `(.L_x_1726) ;  /* 0x0000038000007945 */ /* 0x000ff60003800000 */
[----:B------:R-:W-:-:S05]  /*45b0*/  @P0 BRA `(.L_x_1727) ;  /* 0x0000036000000947 */ /* 0x000fca0003800000 */
[----:B------:R-:W-:Y:S01]  /*45c0*/  ISETP.GE.AND P0, PT, R148, c[0x0][0x27c], PT ;  /* 0x00009f0094007a0c */ /* 0x000fe20003f06270 */
[----:B-1----:R-:W1:Y:S11]  /*45d0*/  LDS.128 R8, [R203+0xb880] ;  /* 0x00b88000cb087984 */ /* 0x002e760000000c00 */
[----:B------:R-:W-:Y:S01]  /*45e0*/  @!UPT UIADD3 URZ, URZ, URZ, URZ ;  /* 0x0000003f3f3ff290 */ /* 0x000fe2000fffe03f */
[----:B------:R-:W-:Y:S01]  /*45f0*/  @!P0 SHF.R.U32.HI R35, RZ, 0x10, R43 ;  /* 0x00000010ff238819 */ /* 0x000fe2000001162b */
[----:B------:R-:W-:Y:S02]  /*4600*/  @!P0 HADD2.F32 R6, -RZ, R37.H1_H1 ;  /* 0x30000025ff068230 */ /* 0x000fe40000004100 */
[----:B------:R-:W-:Y:S01]  /*4610*/  @!P0 HADD2.F32 R4, -RZ, R28.H0_H0 ;  /* 0x2000001cff048230 */ /* 0x000fe20000004100 */
[----:B-1----:R-:W-:Y:S05]  /*4620*/  @!P0 MOV R3, R8 ;  /* 0x0000000800038202 */ /* 0x002fea0000000f00 */
[--C-:B------:R-:W-:Y:S02]  /*4630*/  @!P0 HADD2.F32 R5, -RZ, R3.reuse.H1_H1 ;  /* 0x30000003ff058230 */ /* 0x100fe40000004100 */
[----:B------:R-:W-:Y:S03]  /*4640*/  @!P0 HADD2.F32 R3, -RZ, R3.H0_H0 ;  /* 0x20000003ff038230 */ /* 0x000fe60000004100 */
[----:B------:R-:W-:Y:S04]  /*4650*/  @!P0 FMUL.FTZ R13, R5, R4 ;  /* 0x00000004050d8220 */ /* 0x000fe80000410000 */
[C---:B------:R-:W-:Y:S01]  /*4660*/  @!P0 FFMA.FTZ R36, R3.reuse, R6, -R13 ;  /* 0x0000000603248223 */ /* 0x040fe2000001080d */
[----:B------:R-:W-:Y:S01]  /*4670*/  @!P0 SHF.R.U64 R13, R42, 0x10, R43 ;  /* 0x000000102a0d8819 */ /* 0x000fe2000000122b */
[----:B------:R-:W-:Y:S01]  /*4680*/  @!P0 FMUL.FTZ R3, R3, R4 ;  /* 0x0000000403038220 */ /* 0x000fe20000410000 */
[----:B------:R-:W-:Y:S03]  /*4690*/  @!P0 SHF.R.U64 R4, R14, 0x10, R15 ;  /* 0x000000100e048819 */ /* 0x000fe6000000120f */
[----:B------:R-:W-:Y:S01]  /*46a0*/  @!P0 FFMA.FTZ R3, R5, R6, R3 ;  /* 0x0000000605038223 */ /* 0x000fe20000010003 */
[----:B------:R-:W-:Y:S01]  /*46b0*/  @!P0 SHF.R.U32.HI R6, RZ, 0x10, R15 ;  /* 0x00000010ff068819 */ /* 0x000fe2000001160f */
[----:B------:R-:W-:Y:S02]  /*46c0*/  @!P0 HADD2.F32 R4, -RZ, R4.H0_H0 ;  /* 0x20000004ff048230 */ /* 0x000fe40000004100 */
[----:B------:R-:W-:Y:S01]  /*46d0*/  @!P0 HADD2.F32 R13, -RZ, R13.H0_H0 ;  /* 0x2000000dff0d8230 */ /* 0x000fe20000004100 */
[----:B------:R-:W-:Y:S01]  /*46e0*/  @!P0 F2FP.PACK_AB R14, R3, R36 ;  /* 0x00000024030e823e */ /* 0x000fe200000000ff */
[----:B------:R-:W-:Y:S01]  /*46f0*/  @!P0 HADD2.F32 R6, -RZ, R6.H0_H0 ;  /* 0x20000006ff068230 */ /* 0x000fe20000004100 */
[----:B------:R-:W-:Y:S02]  /*4700*/  @!P0 MOV R3, R9 ;  /* 0x0000000900038202 */ /* 0x000fe40000000f00 */
[----:B------:R-:W-:Y:S02]  /*4710*/  @!P0 MOV R8, R14 ;  /* 0x0000000e00088202 */ /* 0x000fe40000000f00 */
[C---:B------:R-:W-:Y:S01]  /*4720*/  LEA R36, P3, R206.reuse, R63, 0x1 ;  /* 0x0000003fce247211 */ /* 0x040fe200078608ff */
[--C-:B------:R-:W-:Y:S02]  /*4730*/  @!P0 HADD2.F32 R5, -RZ, R3.reuse.H1_H1 ;  /* 0x30000003ff058230 */ /* 0x100fe40000004100 */
[----:B------:R-:W-:Y:S01]  /*4740*/  @!P0 HADD2.F32 R3, -RZ, R3.H0_H0 ;  /* 0x20000003ff038230 */ /* 0x000fe20000004100 */
[----:B------:R-:W-:Y:S02]  /*4750*/  LEA.HI.X R37, R206, R64, R214, 0x1, P3 ;  /* 0x00000040ce257211 */ /* 0x000fe400018f0cd6 */
[-C--:B------:R-:W-:Y:S04]  /*4760*/  @!P0 FMUL.FTZ R15, R5, R4.reuse ;  /* 0x00000004050f8220 */ /* 0x080fe80000410000 */
[CC--:B------:R-:W-:Y:S02]  /*4770*/  @!P0 FFMA.FTZ R15, R3.reuse, R13.reuse, -R15 ;  /* 0x0000000d030f8223 */ /* 0x0c0fe4000001080f */
[----:B------:R-:W-:Y:S01]  /*4780*/  @!P0 FMUL.FTZ R3, R3, R4 ;  /* 0x0000000403038220 */ /* 0x000fe20000410000 */
[----:B------:R-:W-:Y:S03]  /*4790*/  @!P0 MOV R4, R10 ;  /* 0x0000000a00048202 */ /* 0x000fe60000000f00 */
[----:B------:R-:W-:Y:S01]  /*47a0*/  @!P0 FFMA.FTZ R3, R5, R13, R3 ;  /* 0x0000000d05038223 */ /* 0x000fe20000010003 */
[----:B------:R-:W-:Y:S02]  /*47b0*/  @!P0 HADD2.F32 R13, -RZ, R38.H0_H0 ;  /* 0x20000026ff0d8230 */ /* 0x000fe40000004100 */
[--C-:B------:R-:W-:Y:S02]  /*47c0*/  @!P0 HADD2.F32 R5, -RZ, R4.reuse.H1_H1 ;  /* 0x30000004ff058230 */ /* 0x100fe40000004100 */
[----:B------:R-:W-:Y:S01]  /*47d0*/  @!P0 F2FP.PACK_AB R3, R3, R15 ;  /* 0x0000000f0303823e */ /* 0x000fe200000000ff */
[----:B------:R-:W-:Y:S03]  /*47e0*/  @!P0 HADD2.F32 R4, -RZ, R4.H0_H0 ;  /* 0x20000004ff048230 */ /* 0x000fe60000004100 */
[----:B------:R-:W-:Y:S01]  /*47f0*/  @!P0 MOV R9, R3 ;  /* 0x0000000300098202 */ /* 0x000fe20000000f00 */
[----:B------:R-:W-:Y:S05]  /*4800*/  @!P0 HADD2.F32 R3, -RZ, R28.H1_H1 ;  /* 0x3000001cff038230 */ /* 0x000fea0000004100 */
        /* <DEDUP_REMOVED lines=17> */
.L_x_1727:
[----:B------:R-:W-:Y:S05]  /*4920*/  BSYNC B0 ;  /* 0x0000000000007941 */ /* 0x000fea0003800000 */
.L_x_1726:
        /* <DEDUP_REMOVED lines=8> */
[----:B------:R-:W-:Y:S02]  /*49b0*/  @!P0 HADD2.F32 R4, -RZ, R29.H0_H0 ;  /* 0x2000001dff048230 */ /* 0x000fe40000004100 */
        /* <DEDUP_REMOVED lines=17> */
[----:B------:R-:W-:Y:S03]  /*4ad0*/  @!P0 MOV R8, R15 ;  /* 0x0000000f00088202 */ /* 0x000fe60000000f00 */
[--C-:B------:R-:W-:Y:S02]  /*4ae0*/  @!P0 HADD2.F32 R5, -RZ, R3.reuse.H1_H1 ;  /* 0x30000003ff058230 */ /* 0x100fe40000004100 */
[----:B------:R-:W-:Y:S03]  /*4af0*/  @!P0 HADD2.F32 R3, -RZ, R3.H0_H0 ;  /* 0x20000003ff038230 */ /* 0x000fe60000004100 */
        /* <DEDUP_REMOVED lines=8> */
[----:B------:R-:W-:Y:S01]  /*4b80*/  @!P0 HADD2.F32 R4, -RZ, R4.H0_H0 ;  /* 0x20000004ff048230 */ /* 0x000fe20000004100 */
[C---:B------:R-:W-:Y:S02]  /*4b90*/  LEA R16, P3, R205.reuse, R63, 0x1 ;  /* 0x0000003fcd107211 */ /* 0x040fe400078608ff */
[----:B------:R-:W-:Y:S01]  /*4ba0*/  @!P0 MOV R9, R3 ;  /* 0x0000000300098202 */ /* 0x000fe20000000f00 */
[----:B------:R-:W-:Y:S01]  /*4bb0*/  @!P0 HADD2.F32 R3, -RZ, R29.H1_H1 ;  /* 0x3000001dff038230 */ /* 0x000fe20000004100 */
[----:B------:R-:W-:Y:S04]  /*4bc0*/  LEA.HI.X R17, R205, R64, R216, 0x1, P3 ;  /* 0x00000040cd117211 */ /* 0x000fe800018f0cd8 */
[CC--:B------:R-:W-:Y:S02]  /*4bd0*/  @!P0 FMUL.FTZ R15, R5.reuse, R3.reuse ;  /* 0x00000003050f8220 */ /* 0x0c0fe40000410000 */
[C---:B------:R-:W-:Y:S02]  /*4be0*/  @!P0 FMUL.FTZ R3, R4.reuse, R3 ;  /* 0x0000000304038220 */ /* 0x040fe40000410000 */
[----:B------:R-:W-:Y:S01]  /*4bf0*/  @!P0 FFMA.FTZ R28, R4, R13, -R15 ;  /* 0x0000000d041c8223 */ /* 0x000fe2000001080f */
[----:B------:R-:W-:Y:S01]  /*4c00*/  @!P0 MOV R4, R11 ;  /* 0x0000000b00048202 */ /* 0x000fe20000000f00 */
[----:B------:R-:W-:Y:S04]  /*4c10*/  @!P0 FFMA.FTZ R3, R5, R13, R3 ;  /* 0x0000000d05038223 */ /* 0x000fe80000010003 */
        /* <DEDUP_REMOVED lines=11> */
.L_x_1729:
[----:B------:R-:W-:Y:S05]  /*4cd0*/  BSYNC B0 ;  /* 0x0000000000007941 */ /* 0x000fea0003800000 */
.L_x_1728:
[----:B------:R-:W-:Y:S11]  /*4ce0*/  ISETP.GE.AND P0, PT, R204, c[0x0][0x1d4], PT ;  /* 0x00007500cc007a0c */ /* 0x000ff60003f06270 */
[----:B------:R-:W-:Y:S02]  /*4cf0*/  @!UPT UIADD3 URZ, URZ, URZ, URZ ;  /* 0x0000003f3f3ff290 */ /* 0x000fe4000fffe03f */
[----:B------:R-:W-:-:S05]  /*4d00*/  @P0 BRA `(.L_x_1723) ;  /* 0x0000035000000947 */ /* 0x000fca0003800000 */
[----:B------:R-:W-:Y:S01]  /*4d10*/  ISETP.GE.AND P0, PT, R147, c[0x0][0x27c], PT ;  /* 0x00009f0093007a0c */ /* 0x000fe20003f06270 */
[----:B-1----:R-:W1:Y:S01]  /*4d20*/  LDS.128 R8, [R203+0xe880] ;  /* 0x00e88000cb087984 */ /* 0x002e620000000c00 */
[C---:B------:R-:W-:Y:S04]  /*4d30*/  LEA R16, P3, R204.reuse, R63, 0x1 ;  /* 0x0000003fcc107211 */ /* 0x040fe800078608ff */
[----:B------:R-:W-:Y:S07]  /*4d40*/  LEA.HI.X R17, R204, R64, R215, 0x1, P3 ;  /* 0x00000040cc117211 */ /* 0x000fee00018f0cd7 */
[----:B------:R-:W-:Y:S02]  /*4d50*/  @!P0 HADD2.F32 R4, -RZ, R30.H0_H0 ;  /* 0x2000001eff048230 */ /* 0x000fe40000004100 */
[----:B------:R-:W-:Y:S01]  /*4d60*/  @!P0 HADD2.F32 R6, -RZ, R56.H1_H1 ;  /* 0x30000038ff068230 */ /* 0x000fe20000004100 */
[----:B-1----:R-:W-:Y:S05]  /*4d70*/  @!P0 MOV R3, R8 ;  /* 0x0000000800038202 */ /* 0x002fea0000000f00 */
[--C-:B------:R-:W-:Y:S02]  /*4d80*/  @!P0 HADD2.F32 R5, -RZ, R3.reuse.H1_H1 ;  /* 0x30000003ff058230 */ /* 0x100fe40000004100 */
[----:B------:R-:W-:Y:S03]  /*4d90*/  @!P0 HADD2.F32 R3, -RZ, R3.H0_H0 ;  /* 0x20000003ff038230 */ /* 0x000fe60000004100 */
[----:B------:R-:W-:Y:S04]  /*4da0*/  @!P0 FMUL.FTZ R13, R5, R4 ;  /* 0x00000004050d8220 */ /* 0x000fe80000410000 */
[C---:B------:R-:W-:Y:S02]  /*4db0*/  @!P0 FFMA.FTZ R13, R3.reuse, R6, -R13 ;  /* 0x00000006030d8223 */ /* 0x040fe4000001080d */
[----:B------:R-:W-:Y:S01]  /*4dc0*/  @!P0 FMUL.FTZ R3, R3, R4 ;  /* 0x0000000403038220 */ /* 0x000fe20000410000 */
[----:B------:R-:W-:Y:S03]  /*4dd0*/  @!P0 SHF.R.U64 R4, R18, 0x10, R19 ;  /* 0x0000001012048819 */ /* 0x000fe60000001213 */
[----:B------:R-:W-:Y:S01]  /*4de0*/  @!P0 FFMA.FTZ R3, R5, R6, R3 ;  /* 0x0000000605038223 */ /* 0x000fe20000010003 */
[----:B------:R-:W-:Y:S01]  /*4df0*/  @!P0 SHF.R.U32.HI R6, RZ, 0x10, R19 ;  /* 0x00000010ff068819 */ /* 0x000fe20000011613 */
[----:B------:R-:W-:Y:S03]  /*4e00*/  @!P0 HADD2.F32 R4, -RZ, R4.H0_H0 ;  /* 0x20000004ff048230 */ /* 0x000fe60000004100 */
[----:B------:R-:W-:Y:S01]  /*4e10*/  @!P0 F2FP.PACK_AB R15, R3, R13 ;  /* 0x0000000d030f823e */ /* 0x000fe200000000ff */
[----:B------:R-:W-:Y:S01]  /*4e20*/  @!P0 HADD2.F32 R6, -RZ, R6.H0_H0 ;  /* 0x20000006ff068230 */ /* 0x000fe20000004100 */
[----:B------:R-:W-:Y:S02]  /*4e30*/  @!P0 MOV R3, R9 ;  /* 0x0000000900038202 */ /* 0x000fe40000000f00 */
[--C-:B------:R-:W-:Y:S02]  /*4e40*/  @!P0 SHF.R.U64 R13, R46, 0x10, R47.reuse ;  /* 0x000000102e0d8819 */ /* 0x100fe4000000122f */
[----:B------:R-:W-:Y:S01]  /*4e50*/  @!P0 MOV R8, R15 ;  /* 0x0000000f00088202 */ /* 0x000fe20000000f00 */
[----:B------:R-:W-:Y:S02]  /*4e60*/  @!P0 HADD2.F32 R5, -RZ, R3.H1_H1 ;  /* 0x30000003ff058230 */ /* 0x000fe40000004100 */
[----:B------:R-:W-:Y:S02]  /*4e70*/  @!P0 HADD2.F32 R13, -RZ, R13.H0_H0 ;  /* 0x2000000dff0d8230 */ /* 0x000fe40000004100 */
[----:B------:R-:W-:Y:S01]  /*4e80*/  @!P0 HADD2.F32 R3, -RZ, R3.H0_H0 ;  /* 0x20000003ff038230 */ /* 0x000fe20000004100 */
[-C--:B------:R-:W-:Y:S04]  /*4e90*/  @!P0 FMUL.FTZ R14, R5, R4.reuse ;  /* 0x00000004050e8220 */ /* 0x080fe80000410000 */
[CC--:B------:R-:W-:Y:S01]  /*4ea0*/  @!P0 FFMA.FTZ R18, R3.reuse, R13.reuse, -R14 ;  /* 0x0000000d03128223 */ /* 0x0c0fe2000001080e */
[----:B------:R-:W-:Y:S01]  /*4eb0*/  @!P0 SHF.R.U32.HI R14, RZ, 0x10, R47 ;  /* 0x00000010ff0e8819 */ /* 0x000fe2000001162f */
[----:B------:R-:W-:Y:S01]  /*4ec0*/  @!P0 FMUL.FTZ R3, R3, R4 ;  /* 0x0000000403038220 */ /* 0x000fe20000410000 */
[----:B------:R-:W-:Y:S03]  /*4ed0*/  @!P0 MOV R4, R10 ;  /* 0x0000000a00048202 */ /* 0x000fe60000000f00 */
[----:B------:R-:W-:Y:S01]  /*4ee0*/  @!P0 FFMA.FTZ R3, R5, R13, R3 ;  /* 0x0000000d05038223 */ /* 0x000fe20000010003 */
[----:B------:R-:W-:Y:S02]  /*4ef0*/  @!P0 HADD2.F32 R13, -RZ, R57.H1_H1 ;  /* 0x30000039ff0d8230 */ /* 0x000fe40000004100 */
[--C-:B------:R-:W-:Y:S02]  /*4f00*/  @!P0 HADD2.F32 R5, -RZ, R4.reuse.H1_H1 ;  /* 0x30000004ff058230 */ /* 0x100fe40000004100 */
[----:B------:R-:W-:Y:S01]  /*4f10*/  @!P0 F2FP.PACK_AB R3, R3, R18 ;  /* 0x000000120303823e */ /* 0x000fe200000000ff */
[----:B------:R-:W-:Y:S02]  /*4f20*/  @!P0 HADD2.F32 R4, -RZ, R4.H0_H0 ;  /* 0x20000004ff048230 */ /* 0x000fe40000004100 */
[----:B------:R-:W-:Y:S01]  /*4f30*/  @!P0 HADD2.F32 R14, -RZ, R14.H0_H0 ;  /* 0x2000000eff0e8230 */ /* 0x000fe20000004100 */
[----:B------:R-:W-:Y:S01]  /*4f40*/  @!P0 MOV R9, R3 ;  /* 0x0000000300098202 */ /* 0x000fe20000000f00 */
[----:B------:R-:W-:Y:S05]  /*4f50*/  @!P0 HADD2.F32 R3, -RZ, R31.H0_H0 ;  /* 0x2000001fff038230 */ /* 0x000fea0000004100 */
        /* <DEDUP_REMOVED lines=16> */
.L_x_1723:
[----:B-123--:R-:W-:Y:S05]  /*5060*/  BSYNC B1 ;  /* 0x0000000000017941 */ /* 0x00efea0003800000 */
.L_x_1722:
[----:B------:R1:W2:Y:S04]  /*5070*/  SHFL.IDX PT, R35, R80, 0x1, 0x181f ;  /* 0x00381f0050237f89 */ /* 0x0002a800000e0000 */
[----:B------:R1:W3:Y:S01]  /*5080*/  SHFL.IDX PT, R29, R81, 0x1, 0x181f ;  /* 0x00381f00511d7f89 */ /* 0x0002e200000e0000 */
[----:B------:R-:W-:-:S05]  /*5090*/  @P5 BRA `(.L_x_1730) ;  /* 0x0000393000005947 */ /* 0x000fca0003800000 */
[----:B------:R-:W-:Y:S01]  /*50a0*/  ISETP.GE.AND P0, PT, R140, c[0x0][0x1d4], PT ;  /* 0x000075008c007a0c */ /* 0x000fe20003f06270 */
[----:B------:R-:W-:Y:S01]  /*50b0*/  @!UPT UIADD3 URZ, URZ, URZ, URZ ;  /* 0x0000003f3f3ff290 */ /* 0x000fe2000fffe03f */
[----:B------:R-:W-:Y:S11]  /*50c0*/  BSSY B0, `(.L_x_1731) ;  /* 0x0000038000007945 */ /* 0x000ff60003800000 */
[----:B------:R-:W-:-:S05]  /*50d0*/  @P0 BRA `(.L_x_1732) ;  /* 0x0000036000000947 */ /* 0x000fca0003800000 */
[----:B------:R-:W-:Y:S01]  /*50e0*/  ISETP.GE.AND P0, PT, R144, c[0x0][0x27c], PT ;  /* 0x00009f0090007a0c */ /* 0x000fe20003f06270 */
[----:B------:R-:W4:Y:S11]  /*50f0*/  LDS.128 R8, [R203+0xb080] ;  /* 0x00b08000cb087984 */ /* 0x000f360000000c00 */
[----:B------:R-:W-:Y:S01]  /*5100*/  @!UPT UIADD3 URZ, URZ, URZ, URZ ;  /* 0x0000003f3f3ff290 */ /* 0x000fe2000fffe03f */
[----:B------:R-:W-:Y:S01]  /*5110*/  @!P0 SHF.R.U32.HI R14, RZ, 0x10, R49 ;  /* 0x00000010ff0e8819 */ /* 0x000fe20000011631 */
[----:B------:R-:W-:Y:S02]  /*5120*/  @!P0 HADD2.F32 R6, -RZ, R57.H0_H0 ;  /* 0x20000039ff068230 */ /* 0x000fe40000004100 */
[----:B------:R-:W-:Y:S02]  /*5130*/  @!P0 HADD2.F32 R4, -RZ, R30.H1_H1 ;  /* 0x3000001eff048230 */ /* 0x000fe40000004100 */
[----:B------:R-:W-:Y:S01]  /*5140*/  @!P0 HADD2.F32 R14, -RZ, R14.H0_H0 ;  /* 0x2000000eff0e8230 */ /* 0x000fe20000004100 */
[----:B----4-:R-:W-:Y:S05]  /*5150*/  @!P0 MOV R3, R8 ;  /* 0x0000000800038202 */ /* 0x010fea0000000f00 */
        /* <DEDUP_REMOVED lines=26> */
[C---:B---3--:R-:W-:Y:S02]  /*5300*/  LEA R16, P3, R140.reuse, R29, 0x1 ;  /* 0x0000001d8c107211 */ /* 0x048fe400078608ff */
[----:B------:R-:W-:Y:S01]  /*5310*/  @!P0 MOV R9, R3 ;  /* 0x0000000300098202 */ /* 0x000fe20000000f00 */
[----:B------:R-:W-:Y:S01]  /*5320*/  @!P0 HADD2.F32 R3, -RZ, R31.H1_H1 ;  /* 0x3000001fff038230 */ /* 0x000fe20000004100 */
[----:B--2---:R-:W-:Y:S04]  /*5330*/  LEA.HI.X R17, R140, R35, R141, 0x1, P3 ;  /* 0x000000238c117211 */ /* 0x004fe800018f0c8d */
        /* <DEDUP_REMOVED lines=16> */
.L_x_1732:
[----:B------:R-:W-:Y:S05]  /*5440*/  BSYNC B0 ;  /* 0x0000000000007941 */ /* 0x000fea0003800000 */
.L_x_1731:
[----:B------:R-:W-:Y:S01]  /*5450*/  ISETP.GE.AND P0, PT, R142, c[0x0][0x1d4], PT ;  /* 0x000075008e007a0c */ /* 0x000fe20003f06270 */
[----:B------:R-:W-:Y:S01]  /*5460*/  @!UPT UIADD3 URZ, URZ, URZ, URZ ;  /* 0x0000003f3f3ff290 */ /* 0x000fe2000fffe03f */
[----:B------:R-:W-:Y:S11]  /*5470*/  BSSY B0, `(.L_x_1733) ;  /* 0x0000037000007945 */ /* 0x000ff60003800000 */
[----:B------:R-:W-:-:S05]  /*5480*/  @P0 BRA `(.L_x_1734) ;  /* 0x0000035000000947 */ /* 0x000fca0003800000 */
[----:B------:R-:W-:Y:S01]  /*5490*/  ISETP.GE.AND P0, PT, R148, c[0x0][0x27c], PT ;  /* 0x00009f0094007a0c */ /* 0x000fe20003f06270 */
[----:B--2---:R-:W2:Y:S01]  /*54a0*/  LDS.128 R16, [R203+0xc880] ;  /* 0x00c88000cb107984 */ /* 0x004ea20000000c00 */
[C---:B---3--:R-:W-:Y:S04]  /*54b0*/  LEA R14, P3, R206.reuse, R29, 0x1 ;  /* 0x0000001dce0e7211 */ /* 0x048fe800078608ff */
[----:B------:R-:W-:Y:S07]  /*54c0*/  LEA.HI.X R15, R206, R35, R214, 0x1, P3 ;  /* 0x00000023ce0f7211 */ /* 0x000fee00018f0cd6 */
[----:B------:R-:W-:Y:S01]  /*54d0*/  @!P0 HADD2.F32 R3, -RZ, R32.H0_H0 ;  /* 0x20000020ff038230 */ /* 0x000fe20000004100 */
[----:B------:R-:W-:Y:S01]  /*54e0*/  @!P0 SHF.R.U64 R6, R22, 0x10, R23 ;  /* 0x0000001016068819 */ /* 0x000fe20000001217 */
[----:B------:R-:W-:Y:S01]  /*54f0*/  @!P0 HADD2.F32 R9, -RZ, R58.H1_H1 ;  /* 0x3000003aff098230 */ /* 0x000fe20000004100 */
[----:B------:R-:W-:Y:S05]  /*5500*/  @!P0 SHF.R.U32.HI R11, RZ, 0x10, R51 ;  /* 0x00000010ff0b8819 */ /* 0x000fea0000011633 */
[----:B------:R-:W-:Y:S01]  /*5510*/  @!P0 HADD2.F32 R11, -RZ, R11.H0_H0 ;  /* 0x2000000bff0b8230 */ /* 0x000fe20000004100 */
[----:B--2---:R-:W-:Y:S02]  /*5520*/  @!P0 MOV R4, R16 ;  /* 0x0000001000048202 */ /* 0x004fe40000000f00 */
[----:B------:R-:W-:Y:S03]  /*5530*/  @!P0 MOV R5, R17 ;  /* 0x0000001100058202 */ /* 0x000fe60000000f00 */
[--C-:B------:R-:W-:Y:S02]  /*5540*/  @!P0 HADD2.F32 R8, -RZ, R4.reuse.H1_H1 ;  /* 0x30000004ff088230 */ /* 0x100fe40000004100 */
[----:B------:R-:W-:Y:S03]  /*5550*/  @!P0 HADD2.F32 R4, -RZ, R4.H0_H0 ;  /* 0x20000004ff048230 */ /* 0x000fe60000004100 */
[-C--:B------:R-:W-:Y:S02]  /*5560*/  @!P0 FMUL.FTZ R10, R8, R3.reuse ;  /* 0x00000003080a8220 */ /* 0x080fe40000410000 */
[C---:B------:R-:W-:Y:S02]  /*5570*/  @!P0 FMUL.FTZ R3, R4.reuse, R3 ;  /* 0x0000000304038220 */ /* 0x040fe40000410000 */
[-C--:B------:R-:W-:Y:S01]  /*5580*/  @!P0 FFMA.FTZ R22, R4, R9.reuse, -R10 ;  /* 0x0000000904168223 */ /* 0x080fe2000001080a */
[----:B------:R-:W-:Y:S01]  /*5590*/  @!P0 HADD2.F32 R4, -RZ, R6.H0_H0 ;  /* 0x20000006ff048230 */ /* 0x000fe20000004100 */
[----:B------:R-:W-:Y:S01]  /*55a0*/  @!P0 FFMA.FTZ R3, R8, R9, R3 ;  /* 0x0000000908038223 */ /* 0x000fe20000010003 */
[----:B------:R-:W-:Y:S01]  /*55b0*/  @!P0 SHF.R.U64 R9, R50, 0x10, R51 ;  /* 0x0000001032098819 */ /* 0x000fe20000001233 */
[--C-:B------:R-:W-:Y:S02]  /*55c0*/  @!P0 HADD2.F32 R8, -RZ, R5.reuse.H1_H1 ;  /* 0x30000005ff088230 */ /* 0x100fe40000004100 */
[----:B------:R-:W-:Y:S02]  /*55d0*/  @!P0 HADD2.F32 R5, -RZ, R5.H0_H0 ;  /* 0x20000005ff058230 */ /* 0x000fe40000004100 */
[----:B------:R-:W-:Y:S01]  /*55e0*/  @!P0 HADD2.F32 R9, -RZ, R9.H0_H0 ;  /* 0x20000009ff098230 */ /* 0x000fe20000004100 */
[CC--:B------:R-:W-:Y:S02]  /*55f0*/  @!P0 FMUL.FTZ R6, R8.reuse, R4.reuse ;  /* 0x0000000408068220 */ /* 0x0c0fe40000410000 */
[C---:B------:R-:W-:Y:S02]  /*5600*/  @!P0 FMUL.FTZ R4, R5.reuse, R4 ;  /* 0x0000000405048220 */ /* 0x040fe40000410000 */
[-C--:B------:R-:W-:Y:S01]  /*5610*/  @!P0 FFMA.FTZ R21, R5, R9.reuse, -R6 ;  /* 0x0000000905158223 */ /* 0x080fe20000010806 */
[----:B------:R-:W-:Y:S01]  /*5620*/  @!P0 MOV R6, R18 ;  /* 0x0000001200068202 */ /* 0x000fe20000000f00 */
[----:B------:R-:W-:Y:S01]  /*5630*/  @!P0 FFMA.FTZ R4, R8, R9, R4 ;  /* 0x0000000908048223 */ /* 0x000fe20000010004 */
[----:B------:R-:W-:Y:S02]  /*5640*/  @!P0 HADD2.F32 R5, -RZ, R32.H1_H1 ;  /* 0x30000020ff058230 */ /* 0x000fe40000004100 */
[----:B------:R-:W-:Y:S02]  /*5650*/  @!P0 HADD2.F32 R9, -RZ, R59.H0_H0 ;  /* 0x2000003bff098230 */ /* 0x000fe40000004100 */
[----:B------:R-:W-:Y:S01]  /*5660*/  @!P0 F2FP.PACK_AB R4, R4, R21 ;  /* 0x000000150404823e */ /* 0x000fe200000000ff */
[--C-:B------:R-:W-:Y:S02]  /*5670*/  @!P0 HADD2.F32 R8, -RZ, R6.reuse.H1_H1 ;  /* 0x30000006ff088230 */ /* 0x100fe40000004100 */
[----:B------:R-:W-:Y:S01]  /*5680*/  @!P0 HADD2.F32 R6, -RZ, R6.H0_H0 ;  /* 0x20000006ff068230 */ /* 0x000fe20000004100 */
[----:B------:R-:W-:Y:S02]  /*5690*/  @!P0 MOV R17, R4 ;  /* 0x0000000400118202 */ /* 0x000fe40000000f00 */
[-C--:B------:R-:W-:Y:S02]  /*56a0*/  @!P0 FMUL.FTZ R10, R8, R5.reuse ;  /* 0x00000005080a8220 */ /* 0x080fe40000410000 */
[C---:B------:R-:W-:Y:S02]  /*56b0*/  @!P0 FMUL.FTZ R5, R6.reuse, R5 ;  /* 0x0000000506058220 */ /* 0x040fe40000410000 */
[----:B------:R-:W-:Y:S01]  /*56c0*/  @!P0 FFMA.FTZ R20, R6, R9, -R10 ;  /* 0x0000000906148223 */ /* 0x000fe2000001080a */
[----:B------:R-:W-:Y:S01]  /*56d0*/  @!P0 MOV R6, R19 ;  /* 0x0000001300068202 */ /* 0x000fe20000000f00 */
[----:B------:R-:W-:Y:S01]  /*56e0*/  @!P0 FFMA.FTZ R5, R8, R9, R5 ;  /* 0x0000000908058223 */ /* 0x000fe20000010005 */
[----:B------:R-:W-:Y:S03]  /*56f0*/  @!P0 SHF.R.U32.HI R8, RZ, 0x10, R23 ;  /* 0x00000010ff088819 */ /* 0x000fe60000011617 */
[----:B------:R-:W-:Y:S01]  /*5700*/  @!P0 HADD2.F32 R10, -RZ, R6.H1_H1 ;  /* 0x30000006ff0a8230 */ /* 0x000fe20000004100 */
[----:B------:R-:W-:Y:S01]  /*5710*/  @!P0 F2FP.PACK_AB R5, R5, R20 ;  /* 0x000000140505823e */ /* 0x000fe200000000ff */
[----:B------:R-:W-:Y:S02]  /*5720*/  @!P0 HADD2.F32 R9, -RZ, R8.H0_H0 ;  /* 0x20000008ff098230 */ /* 0x000fe40000004100 */
[----:B------:R-:W-:Y:S01]  /*5730*/  @!P0 HADD2.F32 R8, -RZ, R6.H0_H0 ;  /* 0x20000006ff088230 */ /* 0x000fe20000004100 */
[----:B------:R-:W-:Y:S02]  /*5740*/  @!P0 MOV R18, R5 ;  /* 0x0000000500128202 */ /* 0x000fe40000000f00 */
[-C--:B------:R-:W-:Y:S02]  /*5750*/  @!P0 FMUL.FTZ R13, R10, R9.reuse ;  /* 0x000000090a0d8220 */ /* 0x080fe40000410000 */
[C---:B------:R-:W-:Y:S02]  /*5760*/  @!P0 FMUL.FTZ R6, R8.reuse, R9 ;  /* 0x0000000908068220 */ /* 0x040fe40000410000 */
[-C--:B------:R-:W-:Y:S01]  /*5770*/  @!P0 FFMA.FTZ R13, R8, R11.reuse, -R13 ;  /* 0x0000000b080d8223 */ /* 0x080fe2000001080d */
[----:B------:R-:W-:Y:S01]  /*5780*/  @!P0 F2FP.PACK_AB R8, R3, R22 ;  /* 0x000000160308823e */ /* 0x000fe200000000ff */
[----:B------:R-:W-:Y:S03]  /*5790*/  @!P0 FFMA.FTZ R6, R10, R11, R6 ;  /* 0x0000000b0a068223 */ /* 0x000fe60000010006 */
[----:B------:R-:W-:Y:S02]  /*57a0*/  @!P0 MOV R16, R8 ;  /* 0x0000000800108202 */ /* 0x000fe40000000f00 */
[----:B------:R-:W-:Y:S04]  /*57b0*/  @!P0 F2FP.PACK_AB R3, R6, R13 ;  /* 0x0000000d0603823e */ /* 0x000fe800000000ff */
[----:B------:R-:W-:Y:S05]  /*57c0*/  @!P0 MOV R19, R3 ;  /* 0x0000000300138202 */ /* 0x000fea0000000f00 */
[----:B------:R2:W-:Y:S02]  /*57d0*/  ST.E.128 [R14.64], R16 ;  /* 0x000000100e007985 */ /* 0x0005e4000c101d06 */
.L_x_1734:
[----:B------:R-:W-:Y:S05]  /*57e0*/  BSYNC B0 ;  /* 0x0000000000007941 */ /* 0x000fea0003800000 */
.L_x_1733:
[----:B------:R-:W-:Y:S01]  /*57f0*/  ISETP.GE.AND P0, PT, R205, c[0x0][0x1d4], PT ;  /* 0x00007500cd007a0c */ /* 0x000fe20003f06270 */
[----:B------:R-:W-:Y:S01]  /*5800*/  @!UPT UIADD3 URZ, URZ, URZ, URZ ;  /* 0x0000003f3f3ff290 */ /* 0x000fe2000fffe03f */
[----:B------:R-:W-:Y:S11]  /*5810*/  BSSY B0, `(.L_x_1735) ;  /* 0x0000038000007945 */ /* 0x000ff60003800000 */
[----:B------:R-:W-:-:S05]  /*5820*/  @P0 BRA `(.L_x_1736) ;  /* 0x0000036000000947 */ /* 0x000fca0003800000 */
[C---:B---3--:R-:W-:Y:S01]  /*5830*/  LEA R22, P0, R205.reuse, R29, 0x1 ;  /* 0x0000001dcd167211 */ /* 0x048fe200078008ff */
[----:B--2---:R-:W2:Y:S03]  /*5840*/  LDS.128 R8, [R203+0xe080] ;  /* 0x00e08000cb087984 */ /* 0x004ea60000000c00 */
[----:B------:R-:W-:Y:S02]  /*5850*/  LEA.HI.X R23, R205, R35, R216, 0x1, P0 ;  /* 0x00000023cd177211 */ /* 0x000fe400000f0cd8 */
[----:B------:R-:W-:Y:S11]  /*5860*/  ISETP.GE.AND P0, PT, R146, c[0x0][0x27c], PT ;  /* 0x00009f0092007a0c */ /* 0x000ff60003f06270 */
[----:B------:R-:W-:Y:S02]  /*5870*/  @!UPT UIADD3 URZ, URZ, URZ, URZ ;  /* 0x0000003f3f3ff290 */ /* 0x000fe4000fffe03f */
[----:B------:R-:W-:Y:S01]  /*5880*/  @!P0 HADD2.F32 R3, -RZ, R33.H0_H0 ;  /* 0x20000021ff038230 */ /* 0x000fe20000004100 */
[----:B------:R-:W-:Y:S01]  /*5890*/  @!P0 SHF.R.U64 R6, R24, 0x10, R25 ;  /* 0x0000001018068819 */ /* 0x000fe20000001219 */
[----:B------:R-:W-:Y:S01]  /*58a0*/  @!P0 HADD2.F32 R14, -RZ, R59.H1_H1 ;  /* 0x3000003bff0e8230 */ /* 0x000fe20000004100 */
[----:B------:R-:W-:Y:S01]  /*58b0*/  @!P0 SHF.R.U64 R17, R52, 0x10, R53 ;  /* 0x0000001034118819 */ /* 0x000fe20000001235 */
[----:B------:R-:W-:Y:S01]  /*58c0*/  @!P0 HADD2.F32 R19, -RZ, R60.H0_H0 ;  /* 0x2000003cff138230 */ /* 0x000fe20000004100 */
[----:B------:R-:W-:Y:S01]  /*58d0*/  @!P0 SHF.R.U32.HI R15, RZ, 0x10, R25 ;  /* 0x00000010ff0f8819 */ /* 0x000fe20000011619 */
[----:B------:R-:W-:Y:S01]  /*58e0*/  @!P0 HADD2.F32 R6, -RZ, R6.H0_H0 ;  /* 0x20000006ff068230 */ /* 0x000fe20000004100 */
[----:B------:R-:W-:Y:S01]  /*58f0*/  @!P0 SHF.R.U32.HI R21, RZ, 0x10, R53 ;  /* 0x00000010ff158819 */ /* 0x000fe20000011635 */
[----:B------:R-:W-:Y:S02]  /*5900*/  @!P0 HADD2.F32 R17, -RZ, R17.H0_H0 ;  /* 0x20000011ff118230 */ /* 0x000fe40000004100 */
[----:B------:R-:W-:Y:S02]  /*5910*/  @!P0 HADD2.F32 R15, -RZ, R15.H0_H0 ;  /* 0x2000000fff0f8230 */ /* 0x000fe40000004100 */
[----:B------:R-:W-:Y:S01]  /*5920*/  @!P0 HADD2.F32 R21, -RZ, R21.H0_H0 ;  /* 0x20000015ff158230 */ /* 0x000fe20000004100 */
[----:B--2---:R-:W-:Y:S02]  /*5930*/  @!P0 MOV R4, R8 ;  /* 0x0000000800048202 */ /* 0x004fe40000000f00 */
        /* <DEDUP_REMOVED lines=37> */
.L_x_1736:
[----:B------:R-:W-:Y:S05]  /*5b90*/  BSYNC B0 ;  /* 0x0000000000007941 */ /* 0x000fea0003800000 */
.L_x_1735:
[----:B------:R-:W-:Y:S11]  /*5ba0*/  ISETP.GE.AND P0, PT, R204, c[0x0][0x1d4], PT ;  /* 0x00007500cc007a0c */ /* 0x000ff60003f06270 */
[----:B------:R-:W-:Y:S02]  /*5bb0*/  @!UPT UIADD3 URZ, URZ, URZ, URZ ;  /* 0x0000003f3f3ff290 */ /* 0x000fe4000fffe03f */
        /* <DEDUP_REMOVED lines=56> */
.L_x_1717:
        /* <DEDUP_REMOVED lines=21> */
[----:B------:R-:W-:Y:S01]  /*6090*/  CS2R R22, SRZ ;  /* 0x0000000000167805 */ /* 0x000fe2000001ff00 */
[----:B------:R-:W-:Y:S01]  /*60a0*/  CS2R R20, SRZ ;  /* 0x0000000000147805 */ /* 0x000fe2000001ff00 */
        /* <DEDUP_REMOVED lines=13> */
.L_x_1738:
[----:B------:R-:W-:Y:S05]  /*6180*/  BSYNC B0 ;  /* 0x0000000000007941 */ /* 0x000fea0003800000 */
.L_x_1737:
[----:B------:R-:W-:Y:S01]  /*6190*/  IADD3 R13, R143, 0x20, RZ ;  /* 0x000000208f0d7810 */ /* 0x000fe20007ffe0ff */
[----:B-----5:R-:W-:Y:S01]  /*61a0*/  IMAD.MOV.U32 R6, RZ, RZ, R54 ;  /* 0x000000ffff067224 */ /* 0x020fe200078e0036 */
[----:B------:R-:W-:Y:S01]  /*61b0*/  BSSY B0, `(.L_x_1739) ;  /* 0x000003b000007945 */ /* 0x000fe20003800000 */
[----:B-1----:R-:W-:Y:S01]  /*61c0*/  IMAD.MOV.U32 R5, RZ, RZ, R55 ;  /* 0x000000ffff057224 */ /* 0x002fe200078e0037 */
[----:B------:R-:W-:Y:S01]  /*61d0*/  ISETP.GE.AND P5, PT, R13, R82, PT ;  /* 0x000000520d00720c */ /* 0x000fe20003fa6270 */
[----:B------:R-:W-:Y:S01]  /*61e0*/  IMAD.MOV.U32 R4, RZ, RZ, R52 ;  /* 0x000000ffff047224 */ /* 0x000fe200078e0034 */
[----:B------:R-:W-:Y:S01]  /*61f0*/  CS2R R64, SRZ ;  /* 0x0000000000407805 */ /* 0x000fe2000001ff00 */
        /* <DEDUP_REMOVED lines=23> */
[----:B------:R-:W-:Y:S01]  /*6370*/  CS2R R34, SRZ ;  /* 0x0000000000227805 */ /* 0x000fe2000001ff00 */
[----:B------:R-:W-:Y:S01]  /*6380*/  CS2R R32, SRZ ;  /* 0x0000000000207805 */ /* 0x000fe2000001ff00 */
[----:B------:R-:W-:Y:S01]  /*6390*/  PRMT R14, R4, 0x7610, R14 ;  /* 0x00007610040e7816 */ /* 0x000fe2000000000e */
[----:B------:R-:W-:Y:S01]  /*63a0*/  CS2R R26, SRZ ;  /* 0x00000000001a7805 */ /* 0x000fe2000001ff00 */
[----:B------:R-:W-:Y:S01]  /*63b0*/  PRMT R15, R3, 0x5410, R6 ;  /* 0x00005410030f7816 */ /* 0x000fe20000000006 */
[----:B------:R-:W-:Y:S01]  /*63c0*/  CS2R R24, SRZ ;  /* 0x0000000000187805 */ /* 0x000fe2000001ff00 */
        /* <DEDUP_REMOVED lines=25> */
.L_x_1740:
[----:B------:R-:W-:Y:S05]  /*6560*/  BSYNC B0 ;  /* 0x0000000000007941 */ /* 0x000fea0003800000 */
.L_x_1739:
[----:B------:R-:W-:Y:S01]  /*6570*/  IADD3 R74, -R75, c[0x0][0x1d4], RZ ;  /* 0x000075004b4a7a10 */ /* 0x000fe20007ffe1ff */
[----:B-1---5:R-:W-:Y:S01]  /*6580*/  IMAD.MOV.U32 R4, RZ, RZ, R64 ;  /* 0x000000ffff047224 */ /* 0x022fe200078e0040 */
[----:B------:R1:W2:Y:S01]  /*6590*/  SHFL.IDX PT, R77, R80, RZ, 0x181f ;  /* 0x00181fff504d7589 */ /* 0x0002a200000e0000 */
[----:B------:R-:W-:Y:S01]  /*65a0*/  IMAD.MOV.U32 R3, RZ, RZ, R65 ;  /* 0x000000ffff037224 */ /* 0x000fe200078e0041 */
[----:B------:R-:W-:Y:S01]  /*65b0*/  BSSY B1, `(.L_x_1741) ;  /* 0x000010e000017945 */ /* 0x000fe20003800000 */
[----:B------:R-:W-:Y:S02]  /*65c0*/  IMAD.MOV.U32 R6, RZ, RZ, R66 ;  /* 0x000000ffff067224 */ /* 0x000fe400078e0042 */
[----:B------:R-:W-:Y:S01]  /*65d0*/  IMAD.MOV.U32 R5, RZ, RZ, R67 ;  /* 0x000000ffff057224 */ /* 0x000fe200078e0043 */
[----:B------:R-:W-:Y:S01]  /*65e0*/  PRMT R70, R4, 0x5410, R3 ;  /* 0x0000541004467816 */ /* 0x000fe20000000003 */
[----:B------:R-:W-:Y:S01]  /*65f0*/  IMAD.MOV.U32 R4, RZ, RZ, R60 ;  /* 0x000000ffff047224 */ /* 0x000fe200078e003c */
[----:B------:R1:W3:Y:S01]  /*6600*/  SHFL.IDX PT, R76, R81, RZ, 0x181f ;  /* 0x00181fff514c7589 */ /* 0x0002e200000e0000 */
[----:B------:R-:W-:Y:S01]  /*6610*/  IMAD.MOV.U32 R3, RZ, RZ, R61 ;  /* 0x000000ffff037224 */ /* 0x000fe200078e003d */
[----:B------:R-:W-:Y:S01]  /*6620*/  PRMT R71, R6, 0x5410, R5 ;  /* 0x0000541006477816 */ /* 0x000fe20000000005 */
[----:B------:R-:W-:Y:S01]  /*6630*/  IMAD.MOV.U32 R5, RZ, RZ, R63 ;  /* 0x000000ffff057224 */ /* 0x000fe200078e003f */
[----:B------:R-:W-:Y:S02]  /*6640*/  MOV R6, R62 ;  /* 0x0000003e00067202 */ /* 0x000fe40000000f00 */
[----:B------:R-:W-:Y:S01]  /*6650*/  PRMT R68, R4, 0x5410, R3 ;  /* 0x0000541004447816 */ /* 0x000fe20000000003 */
[----:B------:R-:W-:Y:S01]  /*6660*/  IMAD.MOV.U32 R4, RZ, RZ, R32 ;  /* 0x000000ffff047224 */ /* 0x000fe200078e0020 */
[----:B------:R-:W-:Y:S02]  /*6670*/  MOV R3, R33 ;  /* 0x0000002100037202 */ /* 0x000fe40000000f00 */
[----:B------:R-:W-:Y:S01]  /*6680*/  PRMT R69, R6, 0x5410, R5 ;  /* 0x0000541006457816 */ /* 0x000fe20000000005 */
[----:B------:R-:W-:Y:S01]  /*6690*/  IMAD.MOV.U32 R5, RZ, RZ, R35 ;  /* 0x000000ffff057224 */ /* 0x000fe200078e0023 */
[----:B------:R-:W-:Y:S01]  /*66a0*/  PRMT R37, R4, 0x5410, R3 ;  /* 0x0000541004257816 */ /* 0x000fe20000000003 */
[----:B------:R-:W-:Y:S01]  /*66b0*/  IMAD.MOV.U32 R4, RZ, RZ, R26 ;  /* 0x000000ffff047224 */ /* 0x000fe200078e001a */
[----:B------:R-:W-:Y:S01]  /*66c0*/  MOV R6, R34 ;  /* 0x0000002200067202 */ /* 0x000fe20000000f00 */
[----:B------:R-:W-:Y:S03]  /*66d0*/  IMAD.MOV.U32 R3, RZ, RZ, R27 ;  /* 0x000000ffff037224 */ /* 0x000fe600078e001b */
[----:B------:R-:W-:Y:S02]  /*66e0*/  PRMT R38, R6, 0x5410, R5 ;  /* 0x0000541006267816 */ /* 0x000fe40000000005 */
[----:B------:R-:W-:Y:S02]  /*66f0*/  PRMT R36, R4, 0x5410, R3 ;  /* 0x0000541004247816 */ /* 0x000fe40000000003 */
[----:B------:R-:W-:Y:S04]  /*6700*/  MOV R3, R24 ;  /* 0x0000001800037202 */ /* 0x000fe80000000f00 */
[----:B------:R-:W-:Y:S01]  /*6710*/  PRMT R31, R3, 0x7610, R31 ;  /* 0x00007610031f7816 */ /* 0x000fe2000000001f */
[----:B------:R-:W-:Y:S05]  /*6720*/  IMAD.MOV.U32 R3, RZ, RZ, R25 ;  /* 0x000000ffff037224 */ /* 0x000fea00078e0019 */
[----:B------:R-:W-:Y:S01]  /*6730*/  PRMT R31, R31, 0x5410, R3 ;  /* 0x000054101f1f7816 */ /* 0x000fe20000000003 */
[----:B------:R-:W-:-:S05]  /*6740*/  @P4 BRA `(.L_x_1742) ;  /* 0x00000f4000004947 */ /* 0x000fca0003800000 */
[----:B-123--:R-:W-:Y:S01]  /*6750*/  ISETP.GE.AND P0, PT, R140, c[0x0][0x1d4], PT ;  /* 0x000075008c007a0c */ /* 0x00efe20003f06270 */
[----:B------:R-:W-:Y:S01]  /*6760*/  BSSY B0, `(.L_x_1743) ;  /* 0x0000079000007945 */ /* 0x000fe20003800000 */
[----:B------:R-:W-:Y:S11]  /*6770*/  SHF.R.U32.HI R159, RZ, 0x3, R223 ;  /* 0x00000003ff9f7819 */ /* 0x000ff600000116df */
[----:B------:R-:W-:-:S05]  /*6780*/  @P0 BRA `(.L_x_1744) ;  /* 0x0000076000000947 */ /* 0x000fca0003800000 */
[----:B------:R-:W-:Y:S01]  /*6790*/  SEL R3, R75, R74, !P1 ;  /* 0x0000004a4b037207 */ /* 0x000fe20004800000 */
[----:B------:R-:W1:Y:S01]  /*67a0*/  LDS.128 R16, [R123+0xa080] ;  /* 0x00a080007b107984 */ /* 0x000e620000000c00 */
[----:B------:R-:W-:Y:S02]  /*67b0*/  ISETP.GE.AND P0, PT, R140, c[0x0][0x27c], PT ;  /* 0x00009f008c007a0c */ /* 0x000fe40003f06270 */
[----:B------:R-:W-:Y:S04]  /*67c0*/  SHF.R.S32.HI R4, RZ, 0x1f, R3 ;  /* 0x0000001fff047819 */ /* 0x000fe80000011403 */
[----:B------:R-:W-:Y:S04]  /*67d0*/  LEA.HI R3, R4, R3, RZ, 0x4 ;  /* 0x0000000304037211 */ /* 0x000fe800078f20ff */
[----:B------:R-:W-:Y:S03]  /*67e0*/  LEA.HI.SX32 R3, R3, R73, 0x1c ;  /* 0x0000004903037211 */ /* 0x000fe600078fe2ff */
[----:B------:R-:W-:Y:S01]  /*67f0*/  @!P0 SHF.R.U32.HI R43, RZ, 0x10, R45 ;  /* 0x00000010ff2b8819 */ /* 0x000fe2000001162d */
[----:B------:R-:W-:Y:S01]  /*6800*/  @!P0 HADD2.F32 R40, -RZ, R14.H1_H1 ;  /* 0x3000000eff288230 */ /* 0x000fe20000004100 */
[----:B------:R-:W-:Y:S01]  /*6810*/  SHF.R.S32.HI R4, RZ, 0x1f, R3 ;  /* 0x0000001fff047819 */ /* 0x000fe20000011403 */
[----:B------:R-:W-:Y:S01]  /*6820*/  @!P0 HADD2.F32 R41, -RZ, R28.H1_H1 ;  /* 0x3000001cff298230 */ /* 0x000fe20000004100 */
[----:B------:R-:W-:Y:S01]  /*6830*/  SHF.L.U32 R78, R3, 0x3, RZ ;  /* 0x00000003034e7819 */ /* 0x000fe200000006ff */
[----:B------:R-:W-:Y:S01]  /*6840*/  @!P0 HADD2.F32 R43, -RZ, R43.H0_H0 ;  /* 0x2000002bff2b8230 */ /* 0x000fe20000004100 */
[----:B------:R-:W-:Y:S02]  /*6850*/  LEA.HI R4, R4, R3, RZ, 0x3 ;  /* 0x0000000304047211 */ /* 0x000fe400078f18ff */
[----:B------:R-:W-:Y:S02]  /*6860*/  @!P0 SHF.R.U64 R8, R8, 0x10, R9 ;  /* 0x0000001008088819 */ /* 0x000fe40000001209 */
[----:B------:R-:W-:Y:S02]  /*6870*/  SHF.R.S32.HI R3, RZ, 0x3, R4 ;  /* 0x00000003ff037819 */ /* 0x000fe40000011404 */
[----:B------:R-:W-:Y:S01]  /*6880*/  LOP3.LUT R4, R223, 0x38, R78, 0xf8, !PT ;  /* 0x00000038df047812 */ /* 0x000fe200078ef84e */
[----:B------:R-:W-:Y:S01]  /*6890*/  @!P0 HADD2.F32 R8, -RZ, R8.H0_H0 ;  /* 0x20000008ff088230 */ /* 0x000fe20000004100 */
[----:B------:R-:W-:Y:S01]  /*68a0*/  @!P0 SHF.R.U64 R44, R44, 0x10, R45 ;  /* 0x000000102c2c8819 */ /* 0x000fe2000000122d */
[----:B------:R-:W-:Y:S01]  /*68b0*/  IMAD R3, R3, 0xc00, R7 ;  /* 0x00000c0003037824 */ /* 0x000fe200078e0207 */
[----:B------:R-:W-:Y:S02]  /*68c0*/  LOP3.LUT R4, R4, R159, RZ, 0x3c, !PT ;  /* 0x0000009f04047212 */ /* 0x000fe400078e3cff */
[----:B------:R-:W-:Y:S03]  /*68d0*/  @!P0 SHF.R.U64 R46, R46, 0x10, R47 ;  /* 0x000000102e2e8819 */ /* 0x000fe6000000122f */
[----:B------:R-:W-:Y:S01]  /*68e0*/  IMAD.IADD R3, R3, 0x1, R4 ;  /* 0x0000000103037824 */ /* 0x000fe200078e0204 */
[----:B------:R-:W-:Y:S01]  /*68f0*/  @!P0 HADD2.F32 R4, -RZ, R14.H0_H0 ;  /* 0x2000000eff048230 */ /* 0x000fe20000004100 */
[----:B------:R-:W-:Y:S01]  /*6900*/  @!P0 SHF.R.U32.HI R14, RZ, 0x10, R9 ;  /* 0x00000010ff0e8819 */ /* 0x000fe20000011609 */
[----:B-1----:R-:W-:Y:S02]  /*6910*/  @!P0 IMAD.MOV.U32 R13, RZ, RZ, R16 ;  /* 0x000000ffff0d8224 */ /* 0x002fe400078e0010 */
[----:B------:R-:W-:Y:S02]  /*6920*/  SHF.L.U32 R3, R3, 0x1, RZ ;  /* 0x0000000103037819 */ /* 0x000fe400000006ff */
[----:B------:R-:W-:Y:S02]  /*6930*/  @!P0 HADD2.F32 R9, -RZ, R14.H0_H0 ;  /* 0x2000000eff098230 */ /* 0x000fe40000004100 */
[----:B------:R-:W-:Y:S01]  /*6940*/  @!P0 HADD2.F32 R5, -RZ, R13.H0_H0 ;  /* 0x2000000dff058230 */ /* 0x000fe20000004100 */
[----:B------:R1:W2:Y:S04]  /*6950*/  LDS.128 R48, [R3+0xa080] ;  /* 0x00a0800003307984 */ /* 0x0002a80000000c00 */
[C---:B-1----:R-:W-:Y:S02]  /*6960*/  @!P0 FMUL.FTZ R3, R5.reuse, R4 ;  /* 0x0000000405038220 */ /* 0x042fe40000410000 */
[----:B--2---:R-:W-:Y:S01]  /*6970*/  @!P0 IMAD.MOV.U32 R42, RZ, RZ, R49 ;  /* 0x000000ffff2a8224 */ /* 0x004fe200078e0031 */
[----:B------:R-:W-:Y:S05]  /*6980*/  @!P0 MOV R56, R48 ;  /* 0x0000003000388202 */ /* 0x000fea0000000f00 */
[--C-:B------:R-:W-:Y:S02]  /*6990*/  @!P0 HADD2.F32 R6, -RZ, R56.reuse.H0_H0 ;  /* 0x20000038ff068230 */ /* 0x100fe40000004100 */
[----:B------:R-:W-:Y:S03]  /*69a0*/  @!P0 HADD2.F32 R14, -RZ, R56.H1_H1 ;  /* 0x30000038ff0e8230 */ /* 0x000fe60000004100 */
[C---:B------:R-:W-:Y:S02]  /*69b0*/  @!P0 FMUL.FTZ R4, R6.reuse, R4 ;  /* 0x0000000406048220 */ /* 0x040fe40000410000 */
[-C--:B------:R-:W-:Y:S01]  /*69c0*/  @!P0 FFMA.FTZ R3, R6, R40.reuse, R3 ;  /* 0x0000002806038223 */ /* 0x080fe20000010003 */
[----:B------:R-:W-:Y:S01]  /*69d0*/  @!P0 MOV R6, R17 ;  /* 0x0000001100068202 */ /* 0x000fe20000000f00 */
[----:B------:R-:W-:Y:S01]  /*69e0*/  @!P0 FFMA.FTZ R79, R5, R40, -R4 ;  /* 0x00000028054f8223 */ /* 0x000fe20000010804 */
[----:B------:R-:W-:Y:S02]  /*69f0*/  @!P0 HADD2.F32 R5, -RZ, R15.H0_H0 ;  /* 0x2000000fff058230 */ /* 0x000fe40000004100 */
[----:B------:R-:W-:Y:S02]  /*6a00*/  @!P0 HADD2.F32 R40, -RZ, R42.H0_H0 ;  /* 0x2000002aff288230 */ /* 0x000fe40000004100 */
[----:B------:R-:W-:Y:S02]  /*6a10*/  @!P0 HADD2.F32 R4, -RZ, R6.H0_H0 ;  /* 0x20000006ff048230 */ /* 0x000fe40000004100 */
[----:B------:R-:W-:Y:S01]  /*6a20*/  @!P0 HADD2.F32 R42, -RZ, R42.H1_H1 ;  /* 0x3000002aff2a8230 */ /* 0x000fe20000004100 */
[-C--:B------:R-:W-:Y:S01]  /*6a30*/  @!P0 FMUL.FTZ R45, R40, R5.reuse ;  /* 0x00000005282d8220 */ /* 0x080fe20000410000 */
[----:B------:R-:W-:Y:S01]  /*6a40*/  @!P0 HADD2.F32 R6, -RZ, R6.H1_H1 ;  /* 0x30000006ff068230 */ /* 0x000fe20000004100 */
[C---:B------:R-:W-:Y:S02]  /*6a50*/  @!P0 FMUL.FTZ R5, R4.reuse, R5 ;  /* 0x0000000504058220 */ /* 0x040fe40000410000 */
[----:B------:R-:W-:Y:S02]  /*6a60*/  @!P0 FFMA.FTZ R45, R4, R41, -R45 ;  /* 0x00000029042d8223 */ /* 0x000fe4000001082d */
[----:B------:R-:W-:Y:S04]  /*6a70*/  @!P0 FMUL.FTZ R4, R42, R9 ;  /* 0x000000092a048220 */ /* 0x000fe80000410000 */
[C---:B------:R-:W-:Y:S02]  /*6a80*/  @!P0 FFMA.FTZ R4, R6.reuse, R43, -R4 ;  /* 0x0000002b06048223 */ /* 0x040fe40000010804 */
[----:B------:R-:W-:Y:S01]  /*6a90*/  @!P0 FMUL.FTZ R6, R6, R9 ;  /* 0x0000000906068220 */ /* 0x000fe20000410000 */
[----:B------:R-:W-:Y:S01]  /*6aa0*/  @!P0 HADD2.F32 R9, -RZ, R44.H0_H0 ;  /* 0x2000002cff098230 */ /* 0x000fe20000004100 */
[----:B------:R-:W-:Y:S01]  /*6ab0*/  @!P0 IMAD.MOV.U32 R44, RZ, RZ, R50 ;  /* 0x000000ffff2c8224 */ /* 0x000fe200078e0032 */
[----:B------:R-:W-:Y:S01]  /*6ac0*/  @!P0 F2FP.PACK_AB R56, R4, R45 ;  /* 0x0000002d0438823e */ /* 0x000fe200000000ff */
[----:B------:R-:W-:Y:S01]  /*6ad0*/  @!P0 HADD2.F32 R4, -RZ, R13.H1_H1 ;  /* 0x3000000dff048230 */ /* 0x000fe20000004100 */
[----:B------:R-:W-:Y:S02]  /*6ae0*/  @!P0 FMUL.FTZ R13, R14, R8 ;  /* 0x000000080e0d8220 */ /* 0x000fe40000410000 */
[----:B------:R-:W-:Y:S02]  /*6af0*/  @!P0 MOV R17, R56 ;  /* 0x0000003800118202 */ /* 0x000fe40000000f00 */
[CC--:B------:R-:W-:Y:S02]  /*6b00*/  @!P0 FFMA.FTZ R13, R4.reuse, R9.reuse, -R13 ;  /* 0x00000009040d8223 */ /* 0x0c0fe4000001080d */
[----:B------:R-:W-:Y:S01]  /*6b10*/  @!P0 FMUL.FTZ R4, R4, R8 ;  /* 0x0000000804048220 */ /* 0x000fe20000410000 */
[----:B------:R-:W-:Y:S01]  /*6b20*/  @!P0 HADD2.F32 R8, -RZ, R15.H1_H1 ;  /* 0x3000000fff088230 */ /* 0x000fe20000004100 */
[----:B------:R-:W-:Y:S01]  /*6b30*/  @!P0 SHF.R.U64 R15, R10, 0x10, R11 ;  /* 0x000000100a0f8819 */ /* 0x000fe2000000120b */
[----:B------:R-:W-:Y:S01]  /*6b40*/  @!P0 HADD2.F32 R10, -RZ, R28.H0_H0 ;  /* 0x2000001cff0a8230 */ /* 0x000fe20000004100 */
[----:B------:R-:W-:Y:S01]  /*6b50*/  @!P0 FFMA.FTZ R4, R14, R9, R4 ;  /* 0x000000090e048223 */ /* 0x000fe20000010004 */
[----:B------:R-:W-:Y:S01]  /*6b60*/  @!P0 F2FP.PACK_AB R45, R13, R79 ;  /* 0x0000004f0d2d823e */ /* 0x000fe200000000ff */
[----:B------:R-:W-:Y:S01]  /*6b70*/  @!P0 FFMA.FTZ R5, R40, R41, R5 ;  /* 0x0000002928058223 */ /* 0x000fe20000010005 */
[----:B------:R-:W-:Y:S01]  /*6b80*/  @!P0 MOV R13, R18 ;  /* 0x00000012000d8202 */ /* 0x000fe20000000f00 */
[----:B------:R-:W-:Y:S01]  /*6b90*/  @!P0 FFMA.FTZ R6, R42, R43, R6 ;  /* 0x0000002b2a068223 */ /* 0x000fe20000010006 */
[----:B------:R-:W-:Y:S01]  /*6ba0*/  @!P0 HADD2.F32 R40, -RZ, R44.H0_H0 ;  /* 0x2000002cff288230 */ /* 0x000fe20000004100 */
[----:B------:R-:W-:Y:S01]  /*6bb0*/  @!P0 IMAD.MOV.U32 R16, RZ, RZ, R45 ;  /* 0x000000ffff108224 */ /* 0x000fe200078e002d */
[----:B------:R-:W-:Y:S01]  /*6bc0*/  @!P0 HADD2.F32 R41, -RZ, R57.H0_H0 ;  /* 0x20000039ff298230 */ /* 0x000fe20000004100 */
[----:B------:R-:W-:Y:S01]  /*6bd0*/  @!P0 SHF.R.U32.HI R14, RZ, 0x10, R11 ;  /* 0x00000010ff0e8819 */ /* 0x000fe2000001160b */
[----:B------:R-:W-:Y:S01]  /*6be0*/  @!P0 HADD2.F32 R9, -RZ, R13.H0_H0 ;  /* 0x2000000dff098230 */ /* 0x000fe20000004100 */
[-C--:B------:R-:W-:Y:S01]  /*6bf0*/  @!P0 FMUL.FTZ R42, R40, R8.reuse ;  /* 0x00000008282a8220 */ /* 0x080fe20000410000 */
[----:B------:R-:W-:Y:S02]  /*6c00*/  @!P0 MOV R11, R19 ;  /* 0x00000013000b8202 */ /* 0x000fe40000000f00 */
[----:B------:R-:W-:Y:S01]  /*6c10*/  @!P0 SHF.R.U32.HI R43, RZ, 0x10, R47 ;  /* 0x00000010ff2b8819 */ /* 0x000fe2000001162f */
[C---:B------:R-:W-:Y:S01]  /*6c20*/  @!P0 FFMA.FTZ R79, R9.reuse, R41, -R42 ;  /* 0x00000029094f8223 */ /* 0x040fe2000001082a */
[----:B------:R-:W-:Y:S01]  /*6c30*/  @!P0 MOV R42, R51 ;  /* 0x00000033002a8202 */ /* 0x000fe20000000f00 */
[----:B------:R-:W-:Y:S01]  /*6c40*/  @!P0 FMUL.FTZ R8, R9, R8 ;  /* 0x0000000809088220 */ /* 0x000fe20000410000 */
[----:B------:R-:W-:Y:S01]  /*6c50*/  @!P0 HADD2.F32 R9, -RZ, R11.H0_H0 ;  /* 0x2000000bff098230 */ /* 0x000fe20000004100 */
[----:B------:R-:W-:Y:S01]  /*6c60*/  @!P0 F2FP.PACK_AB R5, R6, R5 ;  /* 0x000000050605823e */ /* 0x000fe200000000ff */
[----:B------:R-:W-:Y:S01]  /*6c70*/  @!P0 HADD2.F32 R28, -RZ, R14.H0_H0 ;  /* 0x2000000eff1c8230 */ /* 0x000fe20000004100 */
[----:B------:R-:W-:Y:S01]  /*6c80*/  @!P0 FFMA.FTZ R8, R40, R41, R8 ;  /* 0x0000002928088223 */ /* 0x000fe20000010008 */
[--C-:B------:R-:W-:Y:S02]  /*6c90*/  @!P0 HADD2.F32 R40, -RZ, R42.reuse.H0_H0 ;  /* 0x2000002aff288230 */ /* 0x100fe40000004100 */
[----:B------:R-:W-:Y:S01]  /*6ca0*/  @!P0 IMAD.MOV.U32 R49, RZ, RZ, R5 ;  /* 0x000000ffff318224 */ /* 0x000fe200078e0005 */
[----:B------:R-:W-:Y:S02]  /*6cb0*/  @!P0 HADD2.F32 R41, -RZ, R57.H1_H1 ;  /* 0x30000039ff298230 */ /* 0x000fe40000004100 */
[-C--:B------:R-:W-:Y:S01]  /*6cc0*/  @!P0 FMUL.FTZ R45, R40, R10.reuse ;  /* 0x0000000a282d8220 */ /* 0x080fe20000410000 */
[----:B------:R-:W-:Y:S01]  /*6cd0*/  @!P0 HADD2.F32 R42, -RZ, R42.H1_H1 ;  /* 0x3000002aff2a8230 */ /* 0x000fe20000004100 */
[C---:B------:R-:W-:Y:S01]  /*6ce0*/  @!P0 FMUL.FTZ R10, R9.reuse, R10 ;  /* 0x0000000a090a8220 */ /* 0x040fe20000410000 */
[----:B------:R-:W-:Y:S01]  /*6cf0*/  @!P0 HADD2.F32 R43, -RZ, R43.H0_H0 ;  /* 0x2000002bff2b8230 */ /* 0x000fe20000004100 */
[----:B------:R-:W-:Y:S01]  /*6d00*/  @!P0 FFMA.FTZ R45, R9, R41, -R45 ;  /* 0x00000029092d8223 */ /* 0x000fe2000001082d */
[----:B------:R-:W-:Y:S01]  /*6d10*/  @!P0 HADD2.F32 R11, -RZ, R11.H1_H1 ;  /* 0x3000000bff0b8230 */ /* 0x000fe20000004100 */
[-C--:B------:R-:W-:Y:S01]  /*6d20*/  @!P0 FMUL.FTZ R9, R42, R28.reuse ;  /* 0x0000001c2a098220 */ /* 0x080fe20000410000 */
[----:B------:R-:W-:Y:S02]  /*6d30*/  @!P0 HADD2.F32 R14, -RZ, R15.H0_H0 ;  /* 0x2000000fff0e8230 */ /* 0x000fe40000004100 */
[----:B------:R-:W-:Y:S01]  /*6d40*/  @!P0 HADD2.F32 R15, -RZ, R44.H1_H1 ;  /* 0x3000002cff0f8230 */ /* 0x000fe20000004100 */
[C---:B------:R-:W-:Y:S01]  /*6d50*/  @!P0 FFMA.FTZ R44, R11.reuse, R43, -R9 ;  /* 0x0000002b0b2c8223 */ /* 0x040fe20000010809 */
[----:B------:R-:W-:Y:S01]  /*6d60*/  @!P0 HADD2.F32 R9, -RZ, R13.H1_H1 ;  /* 0x3000000dff098230 */ /* 0x000fe20000004100 */
[----:B------:R-:W-:Y:S01]  /*6d70*/  @!P0 FMUL.FTZ R11, R11, R28 ;  /* 0x0000001c0b0b8220 */ /* 0x000fe20000410000 */
[----:B------:R-:W-:Y:S01]  /*6d80*/  @!P0 HADD2.F32 R28, -RZ, R46.H0_H0 ;  /* 0x2000002eff1c8230 */ /* 0x000fe20000004100 */
[----:B------:R-:W-:Y:S01]  /*6d90*/  @!P0 FMUL.FTZ R13, R15, R14 ;  /* 0x0000000e0f0d8220 */ /* 0x000fe20000410000 */
[----:B------:R-:W-:Y:S03]  /*6da0*/  @!P0 F2FP.PACK_AB R44, R44, R45 ;  /* 0x0000002d2c2c823e */ /* 0x000fe600000000ff */
[C---:B------:R-:W-:Y:S01]  /*6db0*/  @!P0 FFMA.FTZ R13, R9.reuse, R28, -R13 ;  /* 0x0000001c090d8223 */ /* 0x040fe2000001080d */
[----:B------:R-:W-:Y:S01]  /*6dc0*/  @!P0 MOV R19, R44 ;  /* 0x0000002c00138202 */ /* 0x000fe20000000f00 */
[----:B------:R-:W-:Y:S03]  /*6dd0*/  @!P0 FMUL.FTZ R9, R9, R14 ;  /* 0x0000000e09098220 */ /* 0x000fe60000410000 */
[----:B------:R-:W-:Y:S01]  /*6de0*/  @!P0 F2FP.PACK_AB R14, R13, R79 ;  /* 0x0000004f0d0e823e */ /* 0x000fe200000000ff */
[----:B------:R-:W-:Y:S01]  /*6df0*/  @!P0 FFMA.FTZ R9, R15, R28, R9 ;  /* 0x0000001c0f098223 */ /* 0x000fe20000010009 */
[----:B------:R-:W-:Y:S01]  /*6e00*/  @!P0 F2FP.PACK_AB R13, R4, R3 ;  /* 0x00000003040d823e */ /* 0x000fe200000000ff */
[----:B------:R-:W-:Y:S02]  /*6e10*/  @!P0 FFMA.FTZ R10, R40, R41, R10 ;  /* 0x00000029280a8223 */ /* 0x000fe4000001000a */
[----:B------:R-:W-:Y:S01]  /*6e20*/  @!P0 FFMA.FTZ R11, R42, R43, R11 ;  /* 0x0000002b2a0b8223 */ /* 0x000fe2000001000b */
[----:B------:R-:W-:Y:S01]  /*6e30*/  @!P0 F2FP.PACK_AB R4, R9, R8 ;  /* 0x000000080904823e */ /* 0x000fe200000000ff */
[----:B------:R-:W-:Y:S01]  /*6e40*/  @!P0 IMAD.MOV.U32 R18, RZ, RZ, R14 ;  /* 0x000000ffff128224 */ /* 0x000fe200078e000e */
[----:B------:R-:W-:Y:S02]  /*6e50*/  @!P0 MOV R48, R13 ;  /* 0x0000000d00308202 */ /* 0x000fe40000000f00 */
[----:B------:R-:W-:Y:S02]  /*6e60*/  @!P0 F2FP.PACK_AB R3, R11, R10 ;  /* 0x0000000a0b03823e */ /* 0x000fe400000000ff */
[----:B------:R-:W-:Y:S02]  /*6e70*/  @!P0 MOV R50, R4 ;  /* 0x0000000400328202 */ /* 0x000fe40000000f00 */
[----:B------:R-:W-:Y:S02]  /*6e80*/  @!P0 MOV R51, R3 ;  /* 0x0000000300338202 */ /* 0x000fe40000000f00 */
[C---:B------:R-:W-:Y:S04]  /*6e90*/  LEA R4, P0, R86.reuse, R76, 0x1 ;  /* 0x0000004c56047211 */ /* 0x040fe800078008ff */
[----:B------:R-:W-:Y:S02]  /*6ea0*/  LEA.HI.X R5, R86, R77, R102, 0x1, P0 ;  /* 0x0000004d56057211 */ /* 0x000fe400000f0c66 */
[C---:B------:R-:W-:Y:S03]  /*6eb0*/  ISETP.GE.AND P0, PT, R78.reuse, c[0x0][0x1d4], PT ;  /* 0x000075004e007a0c */ /* 0x040fe60003f06270 */
[----:B------:R1:W-:Y:S10]  /*6ec0*/  ST.E.128 [R4.64], R16 ;  /* 0x0000001004007985 */ /* 0x0003f4000c101d06 */
[----:B------:R-:W-:Y:S05]  /*6ed0*/  @!P0 IMAD.WIDE R8, R78, 0x2, R76 ;  /* 0x000000024e088825 */ /* 0x000fea00078e024c */
[----:B------:R1:W-:Y:S02]  /*6ee0*/  @!P0 ST.E.128 [R8.64], R48 ;  /* 0x0000003008008985 */ /* 0x0003e4000c101d06 */
.L_x_1744:
[----:B------:R-:W-:Y:S05]  /*6ef0*/  BSYNC B0 ;  /* 0x0000000000007941 */ /* 0x000fea0003800000 */
.L_x_1743:
[----:B------:R-:W-:Y:S11]  /*6f00*/  ISETP.GE.AND P0, PT, R142, c[0x0][0x1d4], PT ;  /* 0x000075008e007a0c */ /* 0x000ff60003f06270 */
[----:B------:R-:W-:Y:S02]  /*6f10*/  @!UPT UIADD3 URZ, URZ, URZ, URZ ;  /* 0x0000003f3f3ff290 */ /* 0x000fe4000fffe03f */
[----:B------:R-:W-:-:S05]  /*6f20*/  @P0 BRA `(.L_x_1742) ;  /* 0x0000076000000947 */ /* 0x000fca0003800000 */
[----:B------:R-:W-:Y:S01]  /*6f30*/  SEL R3, R75, R74, !P2 ;  /* 0x0000004a4b037207 */ /* 0x000fe20005000000 */
[----:B-1----:R-:W1:Y:S01]  /*6f40*/  LDS.128 R16, [R121+0xa080] ;  /* 0x00a0800079107984 */ /* 0x002e620000000c00 */
[----:B------:R-:W-:Y:S02]  /*6f50*/  ISETP.GE.AND P0, PT, R142, c[0x0][0x27c], PT ;  /* 0x00009f008e007a0c */ /* 0x000fe40003f06270 */
[----:B------:R-:W-:Y:S04]  /*6f60*/  SHF.R.S32.HI R4, RZ, 0x1f, R3 ;  /* 0x0000001fff047819 */ /* 0x000fe80000011403 */
[----:B------:R-:W-:Y:S04]  /*6f70*/  LEA.HI R3, R4, R3, RZ, 0x4 ;  /* 0x0000000304037211 */ /* 0x000fe800078f20ff */
[----:B------:R-:W-:Y:S03]  /*6f80*/  LEA.HI.SX32 R3, R3, R72, 0x1c ;  /* 0x0000004803037211 */ /* 0x000fe600078fe2ff */
[----:B------:R-:W-:Y:S01]  /*6f90*/  @!P0 SHF.R.U32.HI R10, RZ, 0x10, R21 ;  /* 0x00000010ff0a8819 */ /* 0x000fe20000011615 */
[--C-:B------:R-:W-:Y:S01]  /*6fa0*/  @!P0 HADD2.F32 R11, -RZ, R58.reuse.H0_H0 ;  /* 0x2000003aff0b8230 */ /* 0x100fe20000004100 */
[----:B------:R-:W-:Y:S01]  /*6fb0*/  SHF.R.S32.HI R4, RZ, 0x1f, R3 ;  /* 0x0000001fff047819 */ /* 0x000fe20000011403 */
[----:B------:R-:W-:Y:S01]  /*6fc0*/  @!P0 HADD2.F32 R14, -RZ, R58.H1_H1 ;  /* 0x3000003aff0e8230 */ /* 0x000fe20000004100 */
[----:B------:R-:W-:Y:S01]  /*6fd0*/  SHF.L.U32 R46, R3, 0x3, RZ ;  /* 0x00000003032e7819 */ /* 0x000fe200000006ff */
[----:B------:R-:W-:Y:S01]  /*6fe0*/  @!P0 HADD2.F32 R10, -RZ, R10.H0_H0 ;  /* 0x2000000aff0a8230 */ /* 0x000fe20000004100 */
[----:B------:R-:W-:Y:S02]  /*6ff0*/  LEA.HI R4, R4, R3, RZ, 0x3 ;  /* 0x0000000304047211 */ /* 0x000fe400078f18ff */
[----:B------:R-:W-:Y:S02]  /*7000*/  @!P0 SHF.R.U32.HI R44, RZ, 0x10, R53 ;  /* 0x00000010ff2c8819 */ /* 0x000fe40000011635 */
[----:B------:R-:W-:Y:S02]  /*7010*/  SHF.R.S32.HI R3, RZ, 0x3, R4 ;  /* 0x00000003ff037819 */ /* 0x000fe40000011404 */
[----:B------:R-:W-:Y:S02]  /*7020*/  LOP3.LUT R4, R223, 0x38, R46, 0xf8, !PT ;  /* 0x00000038df047812 */ /* 0x000fe400078ef82e */
[----:B------:R-:W-:Y:S01]  /*7030*/  @!P0 SHF.R.U64 R9, R20, 0x10, R21 ;  /* 0x0000001014098819 */ /* 0x000fe20000001215 */
[----:B------:R-:W-:Y:S01]  /*7040*/  IMAD R3, R3, 0xc00, R7 ;  /* 0x00000c0003037824 */ /* 0x000fe200078e0207 */
[----:B------:R-:W-:Y:S01]  /*7050*/  LOP3.LUT R4, R4, R159, RZ, 0x3c, !PT ;  /* 0x0000009f04047212 */ /* 0x000fe200078e3cff */
[----:B------:R-:W-:Y:S01]  /*7060*/  @!P0 HADD2.F32 R20, -RZ, R44.H0_H0 ;  /* 0x2000002cff148230 */ /* 0x000fe20000004100 */
[----:B------:R-:W-:Y:S01]  /*7070*/  @!P0 SHF.R.U64 R45, R52, 0x10, R53 ;  /* 0x00000010342d8819 */ /* 0x000fe20000001235 */
[----:B------:R-:W-:Y:S02]  /*7080*/  @!P0 HADD2.F32 R9, -RZ, R9.H0_H0 ;  /* 0x20000009ff098230 */ /* 0x000fe40000004100 */
[----:B------:R-:W-:Y:S01]  /*7090*/  IMAD.IADD R3, R3, 0x1, R4 ;  /* 0x0000000103037824 */ /* 0x000fe200078e0204 */
[----:B------:R-:W-:Y:S01]  /*70a0*/  @!P0 HADD2.F32 R4, -RZ, R29.H0_H0 ;  /* 0x2000001dff048230 */ /* 0x000fe20000004100 */
[----:B-1----:R-:W-:Y:S03]  /*70b0*/  @!P0 IMAD.MOV.U32 R8, RZ, RZ, R16 ;  /* 0x000000ffff088224 */ /* 0x002fe600078e0010 */
[----:B------:R-:W-:Y:S02]  /*70c0*/  SHF.L.U32 R3, R3, 0x1, RZ ;  /* 0x0000000103037819 */ /* 0x000fe400000006ff */
[----:B------:R-:W-:Y:S03]  /*70d0*/  @!P0 HADD2.F32 R5, -RZ, R8.H0_H0 ;  /* 0x20000008ff058230 */ /* 0x000fe60000004100 */
[----:B------:R1:W2:Y:S02]  /*70e0*/  LDS.128 R40, [R3+0xa080] ;  /* 0x00a0800003287984 */ /* 0x0002a40000000c00 */
[C---:B-1----:R-:W-:Y:S02]  /*70f0*/  @!P0 FMUL.FTZ R3, R5.reuse, R4 ;  /* 0x0000000405038220 */ /* 0x042fe40000410000 */
[----:B--2---:R-:W-:Y:S01]  /*7100*/  @!P0 IMAD.MOV.U32 R15, RZ, RZ, R41 ;  /* 0x000000ffff0f8224 */ /* 0x004fe200078e0029 */
[----:B------:R-:W-:Y:S04]  /*7110*/  @!P0 MOV R28, R40 ;  /* 0x00000028001c8202 */ /* 0x000fe80000000f00 */
[--C-:B------:R-:W-:Y:S02]  /*7120*/  @!P0 HADD2.F32 R13, -RZ, R15.reuse.H0_H0 ;  /* 0x2000000fff0d8230 */ /* 0x100fe40000004100 */
[----:B------:R-:W-:Y:S02]  /*7130*/  @!P0 HADD2.F32 R6, -RZ, R28.H0_H0 ;  /* 0x2000001cff068230 */ /* 0x000fe40000004100 */
[----:B------:R-:W-:Y:S03]  /*7140*/  @!P0 HADD2.F32 R15, -RZ, R15.H1_H1 ;  /* 0x3000000fff0f8230 */ /* 0x000fe60000004100 */
[C---:B------:R-:W-:Y:S02]  /*7150*/  @!P0 FMUL.FTZ R4, R6.reuse, R4 ;  /* 0x0000000406048220 */ /* 0x040fe40000410000 */
[----:B------:R-:W-:Y:S01]  /*7160*/  @!P0 FFMA.FTZ R3, R6, R11, R3 ;  /* 0x0000000b06038223 */ /* 0x000fe20000010003 */
[----:B------:R-:W-:Y:S01]  /*7170*/  @!P0 MOV R6, R17 ;  /* 0x0000001100068202 */ /* 0x000fe20000000f00 */
[----:B------:R-:W-:Y:S01]  /*7180*/  @!P0 FFMA.FTZ R47, R5, R11, -R4 ;  /* 0x0000000b052f8223 */ /* 0x000fe20000010804 */
[----:B------:R-:W-:Y:S01]  /*7190*/  @!P0 HADD2.F32 R5, -RZ, R29.H1_H1 ;  /* 0x3000001dff058230 */ /* 0x000fe20000004100 */
[----:B------:R-:W-:Y:S02]  /*71a0*/  @!P0 IMAD.MOV.U32 R29, RZ, RZ, R42 ;  /* 0x000000ffff1d8224 */ /* 0x000fe400078e002a */
[--C-:B------:R-:W-:Y:S02]  /*71b0*/  @!P0 HADD2.F32 R4, -RZ, R6.reuse.H0_H0 ;  /* 0x20000006ff048230 */ /* 0x100fe40000004100 */
[-C--:B------:R-:W-:Y:S01]  /*71c0*/  @!P0 FMUL.FTZ R11, R13, R5.reuse ;  /* 0x000000050d0b8220 */ /* 0x080fe20000410000 */
[----:B------:R-:W-:Y:S02]  /*71d0*/  @!P0 HADD2.F32 R6, -RZ, R6.H1_H1 ;  /* 0x30000006ff068230 */ /* 0x000fe40000004100 */
[C---:B------:R-:W-:Y:S02]  /*71e0*/  @!P0 FMUL.FTZ R5, R4.reuse, R5 ;  /* 0x0000000504058220 */ /* 0x040fe40000410000 */
[----:B------:R-:W-:Y:S01]  /*71f0*/  @!P0 FFMA.FTZ R21, R4, R14, -R11 ;  /* 0x0000000e04158223 */ /* 0x000fe2000001080b */
[----:B------:R-:W-:Y:S01]  /*7200*/  @!P0 HADD2.F32 R11, -RZ, R28.H1_H1 ;  /* 0x3000001cff0b8230 */ /* 0x000fe20000004100 */
[----:B------:R-:W-:Y:S04]  /*7210*/  @!P0 FMUL.FTZ R4, R15, R10 ;  /* 0x0000000a0f048220 */ /* 0x000fe80000410000 */
[C---:B------:R-:W-:Y:S02]  /*7220*/  @!P0 FFMA.FTZ R4, R6.reuse, R20, -R4 ;  /* 0x0000001406048223 */ /* 0x040fe40000010804 */
[----:B------:R-:W-:Y:S01]  /*7230*/  @!P0 FMUL.FTZ R6, R6, R10 ;  /* 0x0000000a06068220 */ /* 0x000fe20000410000 */
[----:B------:R-:W-:Y:S02]  /*7240*/  @!P0 HADD2.F32 R10, -RZ, R45.H0_H0 ;  /* 0x2000002dff0a8230 */ /* 0x000fe40000004100 */
[----:B------:R-:W-:Y:S01]  /*7250*/  @!P0 F2FP.PACK_AB R28, R4, R21 ;  /* 0x00000015041c823e */ /* 0x000fe200000000ff */
[----:B------:R-:W-:Y:S01]  /*7260*/  @!P0 HADD2.F32 R4, -RZ, R8.H1_H1 ;  /* 0x30000008ff048230 */ /* 0x000fe20000004100 */
[CC--:B------:R-:W-:Y:S02]  /*7270*/  @!P0 FMUL.FTZ R8, R11.reuse, R9.reuse ;  /* 0x000000090b088220 */ /* 0x0c0fe40000410000 */
[----:B------:R-:W-:Y:S02]  /*7280*/  @!P0 MOV R17, R28 ;  /* 0x0000001c00118202 */ /* 0x000fe40000000f00 */
[CC--:B------:R-:W-:Y:S01]  /*7290*/  @!P0 FFMA.FTZ R8, R4.reuse, R10.reuse, -R8 ;  /* 0x0000000a04088223 */ /* 0x0c0fe20000010808 */
[----:B------:R-:W-:Y:S01]  /*72a0*/  @!P0 SHF.R.U32.HI R28, RZ, 0x10, R55 ;  /* 0x00000010ff1c8819 */ /* 0x000fe20000011637 */
[----:B------:R-:W-:Y:S03]  /*72b0*/  @!P0 FMUL.FTZ R4, R4, R9 ;  /* 0x0000000904048220 */ /* 0x000fe60000410000 */
[----:B------:R-:W-:Y:S01]  /*72c0*/  @!P0 F2FP.PACK_AB R21, R8, R47 ;  /* 0x0000002f0815823e */ /* 0x000fe200000000ff */
[----:B------:R-:W-:Y:S01]  /*72d0*/  @!P0 FFMA.FTZ R4, R11, R10, R4 ;  /* 0x0000000a0b048223 */ /* 0x000fe20000010004 */
[----:B------:R-:W-:Y:S01]  /*72e0*/  @!P0 HADD2.F32 R8, -RZ, R30.H0_H0 ;  /* 0x2000001eff088230 */ /* 0x000fe20000004100 */
[----:B------:R-:W-:Y:S01]  /*72f0*/  @!P0 FFMA.FTZ R5, R13, R14, R5 ;  /* 0x0000000e0d058223 */ /* 0x000fe20000010005 */
[----:B------:R-:W-:Y:S01]  /*7300*/  @!P0 MOV R13, R18 ;  /* 0x00000012000d8202 */ /* 0x000fe20000000f00 */
[----:B------:R-:W-:Y:S01]  /*7310*/  @!P0 FFMA.FTZ R6, R15, R20, R6 ;  /* 0x000000140f068223 */ /* 0x000fe20000010006 */
[----:B------:R-:W-:Y:S01]  /*7320*/  @!P0 HADD2.F32 R10, -RZ, R29.H0_H0 ;  /* 0x2000001dff0a8230 */ /* 0x000fe20000004100 */
[----:B------:R-:W-:Y:S01]  /*7330*/  @!P0 IMAD.MOV.U32 R16, RZ, RZ, R21 ;  /* 0x000000ffff108224 */ /* 0x000fe200078e0015 */
[----:B------:R-:W-:Y:S01]  /*7340*/  @!P0 HADD2.F32 R11, -RZ, R59.H0_H0 ;  /* 0x2000003bff0b8230 */ /* 0x000fe20000004100 */
[--C-:B------:R-:W-:Y:S01]  /*7350*/  @!P0 SHF.R.U64 R15, R22, 0x10, R23.reuse ;  /* 0x00000010160f8819 */ /* 0x100fe20000001217 */
[----:B------:R-:W-:Y:S01]  /*7360*/  @!P0 HADD2.F32 R9, -RZ, R13.H0_H0 ;  /* 0x2000000dff098230 */ /* 0x000fe20000004100 */
[CC--:B------:R-:W-:Y:S01]  /*7370*/  @!P0 FMUL.FTZ R20, R10.reuse, R8.reuse ;  /* 0x000000080a148220 */ /* 0x0c0fe20000410000 */
[----:B------:R-:W-:Y:S01]  /*7380*/  @!P0 SHF.R.U32.HI R14, RZ, 0x10, R23 ;  /* 0x00000010ff0e8819 */ /* 0x000fe20000011617 */
[----:B------:R-:W-:Y:S01]  /*7390*/  @!P0 HADD2.F32 R22, -RZ, R59.H1_H1 ;  /* 0x3000003bff168230 */ /* 0x000fe20000004100 */
[----:B------:R-:W-:Y:S01]  /*73a0*/  @!P0 MOV R23, R43 ;  /* 0x0000002b00178202 */ /* 0x000fe20000000f00 */
[C---:B------:R-:W-:Y:S01]  /*73b0*/  @!P0 FMUL.FTZ R8, R9.reuse, R8 ;  /* 0x0000000809088220 */ /* 0x040fe20000410000 */
[----:B------:R-:W-:Y:S01]  /*73c0*/  @!P0 HADD2.F32 R28, -RZ, R28.H0_H0 ;  /* 0x2000001cff1c8230 */ /* 0x000fe20000004100 */
[-C--:B------:R-:W-:Y:S01]  /*73d0*/  @!P0 FFMA.FTZ R45, R9, R11.reuse, -R20 ;  /* 0x0000000b092d8223 */ /* 0x080fe20000010814 */
[----:B------:R-:W-:Y:S01]  /*73e0*/  @!P0 HADD2.F32 R20, -RZ, R14.H0_H0 ;  /* 0x2000000eff148230 */ /* 0x000fe20000004100 */
[----:B------:R-:W-:Y:S01]  /*73f0*/  @!P0 FFMA.FTZ R8, R10, R11, R8 ;  /* 0x0000000b0a088223 */ /* 0x000fe20000010008 */
[----:B------:R-:W-:Y:S01]  /*7400*/  @!P0 MOV R11, R19 ;  /* 0x00000013000b8202 */ /* 0x000fe20000000f00 */
[----:B------:R-:W-:Y:S01]  /*7410*/  @!P0 HADD2.F32 R10, -RZ, R30.H1_H1 ;  /* 0x3000001eff0a8230 */ /* 0x000fe20000004100 */
[----:B------:R-:W-:Y:S01]  /*7420*/  @!P0 SHF.R.U64 R30, R54, 0x10, R55 ;  /* 0x00000010361e8819 */ /* 0x000fe20000001237 */
[----:B------:R-:W-:Y:S01]  /*7430*/  @!P0 HADD2.F32 R21, -RZ, R23.H0_H0 ;  /* 0x20000017ff158230 */ /* 0x000fe20000004100 */
[----:B------:R-:W-:Y:S01]  /*7440*/  @!P0 F2FP.PACK_AB R5, R6, R5 ;  /* 0x000000050605823e */ /* 0x000fe200000000ff */
[----:B------:R-:W-:Y:S02]  /*7450*/  @!P0 HADD2.F32 R9, -RZ, R11.H0_H0 ;  /* 0x2000000bff098230 */ /* 0x000fe40000004100 */
[----:B------:R-:W-:Y:S01]  /*7460*/  @!P0 HADD2.F32 R23, -RZ, R23.H1_H1 ;  /* 0x30000017ff178230 */ /* 0x000fe20000004100 */
[-C--:B------:R-:W-:Y:S01]  /*7470*/  @!P0 FMUL.FTZ R44, R21, R10.reuse ;  /* 0x0000000a152c8220 */ /* 0x080fe20000410000 */
[----:B------:R-:W-:Y:S01]  /*7480*/  @!P0 HADD2.F32 R11, -RZ, R11.H1_H1 ;  /* 0x3000000bff0b8230 */ /* 0x000fe20000004100 */
[C---:B------:R-:W-:Y:S01]  /*7490*/  @!P0 FMUL.FTZ R10, R9.reuse, R10 ;  /* 0x0000000a090a8220 */ /* 0x040fe20000410000 */
[----:B------:R-:W-:Y:S01]  /*74a0*/  @!P0 HADD2.F32 R14, -RZ, R15.H0_H0 ;  /* 0x2000000fff0e8230 */ /* 0x000fe20000004100 */
[----:B------:R-:W-:Y:S01]  /*74b0*/  @!P0 FFMA.FTZ R44, R9, R22, -R44 ;  /* 0x00000016092c8223 */ /* 0x000fe2000001082c */
[----:B------:R-:W-:Y:S01]  /*74c0*/  @!P0 HADD2.F32 R15, -RZ, R29.H1_H1 ;  /* 0x3000001dff0f8230 */ /* 0x000fe20000004100 */
[----:B------:R-:W-:Y:S02]  /*74d0*/  @!P0 FMUL.FTZ R9, R23, R20 ;  /* 0x0000001417098220 */ /* 0x000fe40000410000 */
[----:B------:R-:W-:Y:S02]  /*74e0*/  @!P0 IMAD.MOV.U32 R41, RZ, RZ, R5 ;  /* 0x000000ffff298224 */ /* 0x000fe400078e0005 */
        /* <DEDUP_REMOVED lines=26> */
.L_x_1742:
[----:B-123--:R-:W-:Y:S05]  /*7690*/  BSYNC B1 ;  /* 0x0000000000017941 */ /* 0x00efea0003800000 */
.L_x_1741:
[----:B------:R1:W2:Y:S04]  /*76a0*/  SHFL.IDX PT, R45, R80, 0x1, 0x181f ;  /* 0x00381f00502d7f89 */ /* 0x0002a800000e0000 */
[----:B------:R1:W3:Y:S01]  /*76b0*/  SHFL.IDX PT, R44, R81, 0x1, 0x181f ;  /* 0x00381f00512c7f89 */ /* 0x0002e200000e0000 */
[----:B------:R-:W-:-:S05]  /*76c0*/  @P5 BRA `(.L_x_1730) ;  /* 0x0000130000005947 */ /* 0x000fca0003800000 */
[----:B------:R-:W-:Y:S01]  /*76d0*/  ISETP.GE.AND P0, PT, R140, c[0x0][0x1d4], PT ;  /* 0x000075008c007a0c */ /* 0x000fe20003f06270 */
[----:B------:R-:W-:Y:S01]  /*76e0*/  BSSY B0, `(.L_x_1745) ;  /* 0x0000079000007945 */ /* 0x000fe20003800000 */
[----:B------:R-:W-:Y:S11]  /*76f0*/  SHF.R.U32.HI R30, RZ, 0x3, R222 ;  /* 0x00000003ff1e7819 */ /* 0x000ff600000116de */
[----:B------:R-:W-:-:S05]  /*7700*/  @P0 BRA `(.L_x_1746) ;  /* 0x0000076000000947 */ /* 0x000fca0003800000 */
[----:B------:R-:W-:Y:S01]  /*7710*/  SEL R3, R75, R74, !P1 ;  /* 0x0000004a4b037207 */ /* 0x000fe20004800000 */
[----:B------:R-:W4:Y:S01]  /*7720*/  LDS.128 R16, [R122+0xa080] ;  /* 0x00a080007a107984 */ /* 0x000f220000000c00 */
        /* <DEDUP_REMOVED lines=13> */
[----:B------:R-:W-:Y:S01]  /*7800*/  LOP3.LUT R4, R222, 0x38, R28, 0xf8, !PT ;  /* 0x00000038de047812 */ /* 0x000fe200078ef81c */
[----:B------:R-:W-:Y:S01]  /*7810*/  @!P0 HADD2.F32 R20, -RZ, R20.H0_H0 ;  /* 0x20000014ff148230 */ /* 0x000fe20000004100 */
[----:B------:R-:W-:Y:S01]  /*7820*/  @!P0 SHF.R.U64 R10, R24, 0x10, R25 ;  /* 0x00000010180a8819 */ /* 0x000fe20000001219 */
[----:B------:R-:W-:Y:S01]  /*7830*/  IMAD R3, R3, 0xc00, R12 ;  /* 0x00000c0003037824 */ /* 0x000fe200078e020c */
[----:B------:R-:W-:Y:S02]  /*7840*/  LOP3.LUT R4, R4, R30, RZ, 0x3c, !PT ;  /* 0x0000001e04047212 */ /* 0x000fe400078e3cff */
[----:B------:R-:W-:Y:S01]  /*7850*/  @!P0 SHF.R.U64 R22, R60, 0x10, R61 ;  /* 0x000000103c168819 */ /* 0x000fe2000000123d */
[----:B------:R-:W-:Y:S02]  /*7860*/  @!P0 HADD2.F32 R10, -RZ, R10.H0_H0 ;  /* 0x2000000aff0a8230 */ /* 0x000fe40000004100 */
[----:B------:R-:W-:Y:S01]  /*7870*/  IMAD.IADD R3, R3, 0x1, R4 ;  /* 0x0000000103037824 */ /* 0x000fe200078e0204 */
[----:B------:R-:W-:Y:S01]  /*7880*/  @!P0 HADD2.F32 R4, -RZ, R31.H0_H0 ;  /* 0x2000001fff048230 */ /* 0x000fe20000004100 */
[----:B----4-:R-:W-:Y:S03]  /*7890*/  @!P0 IMAD.MOV.U32 R8, RZ, RZ, R16 ;  /* 0x000000ffff088224 */ /* 0x010fe600078e0010 */
[----:B------:R-:W-:Y:S02]  /*78a0*/  SHF.L.U32 R3, R3, 0x1, RZ ;  /* 0x0000000103037819 */ /* 0x000fe400000006ff */
[----:B------:R-:W-:Y:S03]  /*78b0*/  @!P0 HADD2.F32 R5, -RZ, R8.H0_H0 ;  /* 0x20000008ff058230 */ /* 0x000fe60000004100 */
[----:B------:R4:W5:Y:S02]  /*78c0*/  LDS.128 R40, [R3+0xa080] ;  /* 0x00a0800003287984 */ /* 0x0009640000000c00 */
[C---:B----4-:R-:W-:Y:S02]  /*78d0*/  @!P0 FMUL.FTZ R3, R5.reuse, R4 ;  /* 0x0000000405038220 */ /* 0x050fe40000410000 */
[----:B-----5:R-:W-:Y:S01]  /*78e0*/  @!P0 IMAD.MOV.U32 R15, RZ, RZ, R41 ;  /* 0x000000ffff0f8224 */ /* 0x020fe200078e0029 */
[----:B------:R-:W-:Y:S01]  /*78f0*/  @!P0 MOV R21, R40 ;  /* 0x0000002800158202 */ /* 0x000fe20000000f00 */
[----:B------:R-:W-:Y:S03]  /*7900*/  @!P0 IMAD.MOV.U32 R25, RZ, RZ, R42 ;  /* 0x000000ffff198224 */ /* 0x000fe600078e002a */
[----:B------:R-:W-:Y:S02]  /*7910*/  @!P0 HADD2.F32 R13, -RZ, R15.H0_H0 ;  /* 0x2000000fff0d8230 */ /* 0x000fe40000004100 */
[----:B------:R-:W-:Y:S02]  /*7920*/  @!P0 HADD2.F32 R6, -RZ, R21.H0_H0 ;  /* 0x20000015ff068230 */ /* 0x000fe40000004100 */
[----:B------:R-:W-:Y:S03]  /*7930*/  @!P0 HADD2.F32 R15, -RZ, R15.H1_H1 ;  /* 0x3000000fff0f8230 */ /* 0x000fe60000004100 */
[C---:B------:R-:W-:Y:S02]  /*7940*/  @!P0 FMUL.FTZ R4, R6.reuse, R4 ;  /* 0x0000000406048220 */ /* 0x040fe40000410000 */
[----:B------:R-:W-:Y:S01]  /*7950*/  @!P0 FFMA.FTZ R3, R6, R11, R3 ;  /* 0x0000000b06038223 */ /* 0x000fe20000010003 */
[----:B------:R-:W-:Y:S01]  /*7960*/  @!P0 MOV R6, R17 ;  /* 0x0000001100068202 */ /* 0x000fe20000000f00 */
[----:B------:R-:W-:Y:S01]  /*7970*/  @!P0 FFMA.FTZ R29, R5, R11, -R4 ;  /* 0x0000000b051d8223 */ /* 0x000fe20000010804 */
[----:B------:R-:W-:Y:S03]  /*7980*/  @!P0 HADD2.F32 R5, -RZ, R31.H1_H1 ;  /* 0x3000001fff058230 */ /* 0x000fe60000004100 */
[--C-:B------:R-:W-:Y:S02]  /*7990*/  @!P0 HADD2.F32 R4, -RZ, R6.reuse.H0_H0 ;  /* 0x20000006ff048230 */ /* 0x100fe40000004100 */
[-C--:B------:R-:W-:Y:S01]  /*79a0*/  @!P0 FMUL.FTZ R11, R13, R5.reuse ;  /* 0x000000050d0b8220 */ /* 0x080fe20000410000 */
[----:B------:R-:W-:Y:S02]  /*79b0*/  @!P0 HADD2.F32 R6, -RZ, R6.H1_H1 ;  /* 0x30000006ff068230 */ /* 0x000fe40000004100 */
[C---:B------:R-:W-:Y:S02]  /*79c0*/  @!P0 FMUL.FTZ R5, R4.reuse, R5 ;  /* 0x0000000504058220 */ /* 0x040fe40000410000 */
[----:B------:R-:W-:Y:S01]  /*79d0*/  @!P0 FFMA.FTZ R23, R4, R14, -R11 ;  /* 0x0000000e04178223 */ /* 0x000fe2000001080b */
[----:B------:R-:W-:Y:S01]  /*79e0*/  @!P0 HADD2.F32 R11, -RZ, R21.H1_H1 ;  /* 0x30000015ff0b8230 */ /* 0x000fe20000004100 */
[-C--:B------:R-:W-:Y:S04]  /*79f0*/  @!P0 FMUL.FTZ R4, R15, R9.reuse ;  /* 0x000000090f048220 */ /* 0x080fe80000410000 */
[C---:B------:R-:W-:Y:S02]  /*7a00*/  @!P0 FFMA.FTZ R4, R6.reuse, R20, -R4 ;  /* 0x0000001406048223 */ /* 0x040fe40000010804 */
[----:B------:R-:W-:Y:S01]  /*7a10*/  @!P0 FMUL.FTZ R6, R6, R9 ;  /* 0x0000000906068220 */ /* 0x000fe20000410000 */
[----:B------:R-:W-:Y:S02]  /*7a20*/  @!P0 HADD2.F32 R9, -RZ, R22.H0_H0 ;  /* 0x20000016ff098230 */ /* 0x000fe40000004100 */
[----:B------:R-:W-:Y:S01]  /*7a30*/  @!P0 F2FP.PACK_AB R24, R4, R23 ;  /* 0x000000170418823e */ /* 0x000fe200000000ff */
[----:B------:R-:W-:Y:S01]  /*7a40*/  @!P0 HADD2.F32 R4, -RZ, R8.H1_H1 ;  /* 0x30000008ff048230 */ /* 0x000fe20000004100 */
[C---:B------:R-:W-:Y:S01]  /*7a50*/  @!P0 FMUL.FTZ R8, R11.reuse, R10 ;  /* 0x0000000a0b088220 */ /* 0x040fe20000410000 */
[----:B------:R-:W-:Y:S01]  /*7a60*/  @!P0 MOV R23, R43 ;  /* 0x0000002b00178202 */ /* 0x000fe20000000f00 */
[----:B------:R-:W-:Y:S01]  /*7a70*/  @!P0 HADD2.F32 R22, -RZ, R69.H1_H1 ;  /* 0x30000045ff168230 */ /* 0x000fe20000004100 */
[----:B------:R-:W-:Y:S01]  /*7a80*/  @!P0 MOV R17, R24 ;  /* 0x0000001800118202 */ /* 0x000fe20000000f00 */
[C---:B------:R-:W-:Y:S01]  /*7a90*/  @!P0 FFMA.FTZ R8, R4.reuse, R9, -R8 ;  /* 0x0000000904088223 */ /* 0x040fe20000010808 */
[----:B------:R-:W-:Y:S01]  /*7aa0*/  @!P0 SHF.R.U32.HI R24, RZ, 0x10, R63 ;  /* 0x00000010ff188819 */ /* 0x000fe2000001163f */
[----:B------:R-:W-:Y:S01]  /*7ab0*/  @!P0 FMUL.FTZ R4, R4, R10 ;  /* 0x0000000a04048220 */ /* 0x000fe20000410000 */
[----:B------:R-:W-:Y:S02]  /*7ac0*/  @!P0 HADD2.F32 R10, -RZ, R25.H0_H0 ;  /* 0x20000019ff0a8230 */ /* 0x000fe40000004100 */
[----:B------:R-:W-:Y:S01]  /*7ad0*/  @!P0 F2FP.PACK_AB R21, R8, R29 ;  /* 0x0000001d0815823e */ /* 0x000fe200000000ff */
[----:B------:R-:W-:Y:S01]  /*7ae0*/  @!P0 FFMA.FTZ R4, R11, R9, R4 ;  /* 0x000000090b048223 */ /* 0x000fe20000010004 */
[----:B------:R-:W-:Y:S01]  /*7af0*/  @!P0 HADD2.F32 R8, -RZ, R36.H0_H0 ;  /* 0x20000024ff088230 */ /* 0x000fe20000004100 */
[----:B------:R-:W-:Y:S01]  /*7b00*/  @!P0 FFMA.FTZ R5, R13, R14, R5 ;  /* 0x0000000e0d058223 */ /* 0x000fe20000010005 */
[----:B------:R-:W-:Y:S01]  /*7b10*/  @!P0 MOV R13, R18 ;  /* 0x00000012000d8202 */ /* 0x000fe20000000f00 */
[----:B------:R-:W-:Y:S01]  /*7b20*/  @!P0 FFMA.FTZ R6, R15, R20, R6 ;  /* 0x000000140f068223 */ /* 0x000fe20000010006 */
[----:B------:R-:W-:Y:S01]  /*7b30*/  @!P0 HADD2.F32 R11, -RZ, R69.H0_H0 ;  /* 0x20000045ff0b8230 */ /* 0x000fe20000004100 */
[-C--:B------:R-:W-:Y:S01]  /*7b40*/  @!P0 FMUL.FTZ R20, R10, R8.reuse ;  /* 0x000000080a148220 */ /* 0x080fe20000410000 */
[----:B------:R-:W-:Y:S01]  /*7b50*/  @!P0 SHF.R.U32.HI R14, RZ, 0x10, R27 ;  /* 0x00000010ff0e8819 */ /* 0x000fe2000001161b */
[----:B------:R-:W-:Y:S01]  /*7b60*/  @!P0 IMAD.MOV.U32 R16, RZ, RZ, R21 ;  /* 0x000000ffff108224 */ /* 0x000fe200078e0015 */
[----:B------:R-:W-:Y:S01]  /*7b70*/  @!P0 HADD2.F32 R9, -RZ, R13.H0_H0 ;  /* 0x2000000dff098230 */ /* 0x000fe20000004100 */
[----:B------:R-:W-:Y:S01]  /*7b80*/  @!P0 SHF.R.U64 R15, R26, 0x10, R27 ;  /* 0x000000101a0f8819 */ /* 0x000fe2000000121b */
[--C-:B------:R-:W-:Y:S01]  /*7b90*/  @!P0 HADD2.F32 R21, -RZ, R23.reuse.H0_H0 ;  /* 0x20000017ff158230 */ /* 0x100fe20000004100 */
[----:B------:R-:W-:Y:S01]  /*7ba0*/  @!P0 SHF.R.U64 R26, R62, 0x10, R63 ;  /* 0x000000103e1a8819 */ /* 0x000fe2000000123f */
[----:B------:R-:W-:Y:S01]  /*7bb0*/  @!P0 HADD2.F32 R23, -RZ, R23.H1_H1 ;  /* 0x30000017ff178230 */ /* 0x000fe20000004100 */
[C---:B------:R-:W-:Y:S01]  /*7bc0*/  @!P0 FMUL.FTZ R8, R9.reuse, R8 ;  /* 0x0000000809088220 */ /* 0x040fe20000410000 */
[----:B------:R-:W-:Y:S01]  /*7bd0*/  @!P0 HADD2.F32 R24, -RZ, R24.H0_H0 ;  /* 0x20000018ff188230 */ /* 0x000fe20000004100 */
[-C--:B------:R-:W-:Y:S01]  /*7be0*/  @!P0 FFMA.FTZ R29, R9, R11.reuse, -R20 ;  /* 0x0000000b091d8223 */ /* 0x080fe20000010814 */
[----:B------:R-:W-:Y:S01]  /*7bf0*/  @!P0 HADD2.F32 R20, -RZ, R14.H0_H0 ;  /* 0x2000000eff148230 */ /* 0x000fe20000004100 */
[----:B------:R-:W-:Y:S01]  /*7c00*/  @!P0 FFMA.FTZ R8, R10, R11, R8 ;  /* 0x0000000b0a088223 */ /* 0x000fe20000010008 */
[----:B------:R-:W-:Y:S01]  /*7c10*/  @!P0 MOV R11, R19 ;  /* 0x00000013000b8202 */ /* 0x000fe20000000f00 */
[----:B------:R-:W-:Y:S01]  /*7c20*/  @!P0 HADD2.F32 R10, -RZ, R36.H1_H1 ;  /* 0x30000024ff0a8230 */ /* 0x000fe20000004100 */
[----:B------:R-:W-:Y:S01]  /*7c30*/  @!P0 F2FP.PACK_AB R5, R6, R5 ;  /* 0x000000050605823e */ /* 0x000fe200000000ff */
[----:B------:R-:W-:Y:S02]  /*7c40*/  @!P0 HADD2.F32 R14, -RZ, R15.H0_H0 ;  /* 0x2000000fff0e8230 */ /* 0x000fe40000004100 */
[--C-:B------:R-:W-:Y:S01]  /*7c50*/  @!P0 HADD2.F32 R9, -RZ, R11.reuse.H0_H0 ;  /* 0x2000000bff098230 */ /* 0x100fe20000004100 */
[----:B------:R-:W-:Y:S01]  /*7c60*/  @!P0 FMUL.FTZ R27, R21, R10 ;  /* 0x0000000a151b8220 */ /* 0x000fe20000410000 */
[----:B------:R-:W-:Y:S01]  /*7c70*/  @!P0 HADD2.F32 R11, -RZ, R11.H1_H1 ;  /* 0x3000000bff0b8230 */ /* 0x000fe20000004100 */
[----:B------:R-:W-:Y:S01]  /*7c80*/  @!P0 IMAD.MOV.U32 R41, RZ, RZ, R5 ;  /* 0x000000ffff298224 */ /* 0x000fe200078e0005 */
[----:B------:R-:W-:Y:S01]  /*7c90*/  @!P0 HADD2.F32 R15, -RZ, R25.H1_H1 ;  /* 0x30000019ff0f8230 */ /* 0x000fe20000004100 */
[C---:B------:R-:W-:Y:S02]  /*7ca0*/  @!P0 FFMA.FTZ R27, R9.reuse, R22, -R27 ;  /* 0x00000016091b8223 */ /* 0x040fe4000001081b */
[----:B------:R-:W-:Y:S02]  /*7cb0*/  @!P0 FMUL.FTZ R10, R9, R10 ;  /* 0x0000000a090a8220 */ /* 0x000fe40000410000 */
[----:B------:R-:W-:Y:S04]  /*7cc0*/  @!P0 FMUL.FTZ R9, R23, R20 ;  /* 0x0000001417098220 */ /* 0x000fe80000410000 */
        /* <DEDUP_REMOVED lines=20> */
[C---:B---3--:R-:W-:Y:S04]  /*7e10*/  LEA R4, P0, R86.reuse, R44, 0x1 ;  /* 0x0000002c56047211 */ /* 0x048fe800078008ff */
[----:B--2---:R-:W-:Y:S02]  /*7e20*/  LEA.HI.X R5, R86, R45, R102, 0x1, P0 ;  /* 0x0000002d56057211 */ /* 0x004fe400000f0c66 */
[C---:B------:R-:W-:Y:S03]  /*7e30*/  ISETP.GE.AND P0, PT, R28.reuse, c[0x0][0x1d4], PT ;  /* 0x000075001c007a0c */ /* 0x040fe60003f06270 */
[----:B------:R2:W-:Y:S10]  /*7e40*/  ST.E.128 [R4.64], R16 ;  /* 0x0000001004007985 */ /* 0x0005f4000c101d06 */
[----:B------:R-:W-:Y:S05]  /*7e50*/  @!P0 IMAD.WIDE R8, R28, 0x2, R44 ;  /* 0x000000021c088825 */ /* 0x000fea00078e022c */
[----:B------:R2:W-:Y:S02]  /*7e60*/  @!P0 ST.E.128 [R8.64], R40 ;  /* 0x0000002808008985 */ /* 0x0005e4000c101d06 */
.L_x_1746:
[----:B------:R-:W-:Y:S05]  /*7e70*/  BSYNC B0 ;  /* 0x0000000000007941 */ /* 0x000fea0003800000 */
.L_x_1745:
[----:B------:R-:W-:Y:S11]  /*7e80*/  ISETP.GE.AND P0, PT, R142, c[0x0][0x1d4], PT ;  /* 0x000075008e007a0c */ /* 0x000ff60003f06270 */
[----:B------:R-:W-:Y:S02]  /*7e90*/  @!UPT UIADD3 URZ, URZ, URZ, URZ ;  /* 0x0000003f3f3ff290 */ /* 0x000fe4000fffe03f */
[----:B------:R-:W-:-:S05]  /*7ea0*/  @P0 BRA `(.L_x_1730) ;  /* 0x00000b2000000947 */ /* 0x000fca0003800000 */
[----:B------:R-:W-:Y:S01]  /*7eb0*/  SEL R3, R75, R74, !P2 ;  /* 0x0000004a4b037207 */ /* 0x000fe20005000000 */
[----:B--2---:R-:W2:Y:S01]  /*7ec0*/  LDS.128 R16, [R120+0xa080] ;  /* 0x00a0800078107984 */ /* 0x004ea20000000c00 */
[----:B------:R-:W-:Y:S02]  /*7ed0*/  ISETP.GE.AND P0, PT, R142, c[0x0][0x27c], PT ;  /* 0x00009f008e007a0c */ /* 0x000fe40003f06270 */
[----:B------:R-:W-:Y:S04]  /*7ee0*/  SHF.R.S32.HI R4, RZ, 0x1f, R3 ;  /* 0x0000001fff047819 */ /* 0x000fe80000011403 */
[----:B------:R-:W-:Y:S04]  /*7ef0*/  LEA.HI R3, R4, R3, RZ, 0x4 ;  /* 0x0000000304037211 */ /* 0x000fe800078f20ff */
[----:B------:R-:W-:Y:S03]  /*7f00*/  LEA.HI.SX32 R3, R3, R72, 0x1c ;  /* 0x0000004803037211 */ /* 0x000fe600078fe2ff */
[----:B------:R-:W-:Y:S01]  /*7f10*/  @!P0 SHF.R.U64 R27, R66, 0x10, R67 ;  /* 0x00000010421b8819 */ /* 0x000fe20000001243 */
[--C-:B------:R-:W-:Y:S01]  /*7f20*/  @!P0 HADD2.F32 R14, -RZ, R70.reuse.H1_H1 ;  /* 0x30000046ff0e8230 */ /* 0x100fe20000004100 */
[----:B------:R-:W-:Y:S01]  /*7f30*/  SHF.R.S32.HI R4, RZ, 0x1f, R3 ;  /* 0x0000001fff047819 */ /* 0x000fe20000011403 */
[----:B------:R-:W-:Y:S01]  /*7f40*/  @!P0 HADD2.F32 R11, -RZ, R70.H0_H0 ;  /* 0x20000046ff0b8230 */ /* 0x000fe20000004100 */
[----:B------:R-:W-:Y:S02]  /*7f50*/  SHF.L.U32 R36, R3, 0x3, RZ ;  /* 0x0000000303247819 */ /* 0x000fe400000006ff */
[----:B------:R-:W-:Y:S02]  /*7f60*/  LEA.HI R4, R4, R3, RZ, 0x3 ;  /* 0x0000000304047211 */ /* 0x000fe400078f18ff */
[--C-:B------:R-:W-:Y:S02]  /*7f70*/  @!P0 SHF.R.U32.HI R9, RZ, 0x10, R33.reuse ;  /* 0x00000010ff098819 */ /* 0x100fe40000011621 */
[----:B------:R-:W-:Y:S02]  /*7f80*/  SHF.R.S32.HI R3, RZ, 0x3, R4 ;  /* 0x00000003ff037819 */ /* 0x000fe40000011404 */
[----:B------:R-:W-:Y:S01]  /*7f90*/  LOP3.LUT R4, R222, 0x38, R36, 0xf8, !PT ;  /* 0x00000038de047812 */ /* 0x000fe200078ef824 */
[----:B------:R-:W-:Y:S01]  /*7fa0*/  @!P0 HADD2.F32 R9, -RZ, R9.H0_H0 ;  /* 0x20000009ff098230 */ /* 0x000fe20000004100 */
[----:B------:R-:W-:Y:S01]  /*7fb0*/  @!P0 SHF.R.U64 R10, R32, 0x10, R33 ;  /* 0x00000010200a8819 */ /* 0x000fe20000001221 */
[----:B------:R-:W-:Y:S01]  /*7fc0*/  IMAD R3, R3, 0xc00, R12 ;  /* 0x00000c0003037824 */ /* 0x000fe200078e020c */
[----:B------:R-:W-:Y:S02]  /*7fd0*/  LOP3.LUT R4, R4, R30, RZ, 0x3c, !PT ;  /* 0x0000001e04047212 */ /* 0x000fe400078e3cff */
[--C-:B------:R-:W-:Y:S01]  /*7fe0*/  @!P0 SHF.R.U32.HI R21, RZ, 0x10, R65.reuse ;  /* 0x00000010ff158819 */ /* 0x100fe20000011641 */
[----:B------:R-:W-:Y:S01]  /*7ff0*/  @!P0 HADD2.F32 R10, -RZ, R10.H0_H0 ;  /* 0x2000000aff0a8230 */ /* 0x000fe20000004100 */
[----:B------:R-:W-:Y:S01]  /*8000*/  @!P0 SHF.R.U64 R23, R64, 0x10, R65 ;  /* 0x0000001040178819 */ /* 0x000fe20000001241 */
[----:B------:R-:W-:Y:S01]  /*8010*/  IMAD.IADD R3, R3, 0x1, R4 ;  /* 0x0000000103037824 */ /* 0x000fe200078e0204 */
[----:B------:R-:W-:Y:S01]  /*8020*/  @!P0 HADD2.F32 R4, -RZ, R37.H0_H0 ;  /* 0x20000025ff048230 */ /* 0x000fe20000004100 */
[----:B------:R-:W-:Y:S01]  /*8030*/  @!P0 SHF.R.U32.HI R26, RZ, 0x10, R67 ;  /* 0x00000010ff1a8819 */ /* 0x000fe20000011643 */
[----:B------:R-:W-:Y:S01]  /*8040*/  @!P0 HADD2.F32 R21, -RZ, R21.H0_H0 ;  /* 0x20000015ff158230 */ /* 0x000fe20000004100 */
[----:B--2---:R-:W-:Y:S01]  /*8050*/  @!P0 IMAD.MOV.U32 R8, RZ, RZ, R16 ;  /* 0x000000ffff088224 */ /* 0x004fe200078e0010 */
[----:B------:R-:W-:Y:S02]  /*8060*/  SHF.L.U32 R3, R3, 0x1, RZ ;  /* 0x0000000103037819 */ /* 0x000fe400000006ff */
[----:B------:R-:W-:Y:S02]  /*8070*/  @!P0 HADD2.F32 R26, -RZ, R26.H0_H0 ;  /* 0x2000001aff1a8230 */ /* 0x000fe40000004100 */
[----:B------:R-:W-:Y:S01]  /*8080*/  @!P0 HADD2.F32 R5, -RZ, R8.H0_H0 ;  /* 0x20000008ff058230 */ /* 0x000fe20000004100 */
[----:B------:R2:W4:Y:S04]  /*8090*/  LDS.128 R28, [R3+0xa080] ;  /* 0x00a08000031c7984 */ /* 0x0005280000000c00 */
[C---:B--2---:R-:W-:Y:S02]  /*80a0*/  @!P0 FMUL.FTZ R3, R5.reuse, R4 ;  /* 0x0000000405038220 */ /* 0x044fe40000410000 */
[----:B----4-:R-:W-:Y:S01]  /*80b0*/  @!P0 IMAD.MOV.U32 R15, RZ, RZ, R29 ;  /* 0x000000ffff0f8224 */ /* 0x010fe200078e001d */
        /* <DEDUP_REMOVED lines=15> */
[----:B------:R-:W-:Y:S02]  /*81b0*/  @!P0 FMUL.FTZ R4, R20, R9 ;  /* 0x0000000914048220 */ /* 0x000fe40000410000 */
[----:B------:R-:W-:Y:S02]  /*81c0*/  @!P0 IMAD.MOV.U32 R22, RZ, RZ, R30 ;  /* 0x000000ffff168224 */ /* 0x000fe400078e001e */
[C---:B------:R-:W-:Y:S02]  /*81d0*/  @!P0 FFMA.FTZ R4, R6.reuse, R21, -R4 ;  /* 0x0000001506048223 */ /* 0x040fe40000010804 */
[----:B------:R-:W-:Y:S01]  /*81e0*/  @!P0 FMUL.FTZ R6, R6, R9 ;  /* 0x0000000906068220 */ /* 0x000fe20000410000 */
[----:B------:R-:W-:Y:S02]  /*81f0*/  @!P0 HADD2.F32 R9, -RZ, R23.H0_H0 ;  /* 0x20000017ff098230 */ /* 0x000fe40000004100 */
[----:B------:R-:W-:Y:S01]  /*8200*/  @!P0 F2FP.PACK_AB R15, R4, R15 ;  /* 0x0000000f040f823e */ /* 0x000fe200000000ff */
[----:B------:R-:W-:Y:S01]  /*8210*/  @!P0 HADD2.F32 R4, -RZ, R8.H1_H1 ;  /* 0x30000008ff048230 */ /* 0x000fe20000004100 */
[CC--:B------:R-:W-:Y:S03]  /*8220*/  @!P0 FMUL.FTZ R8, R11.reuse, R10.reuse ;  /* 0x0000000a0b088220 */ /* 0x0c0fe60000410000 */
[----:B------:R-:W-:Y:S01]  /*8230*/  @!P0 IMAD.MOV.U32 R17, RZ, RZ, R15 ;  /* 0x000000ffff118224 */ /* 0x000fe200078e000f */
[----:B------:R-:W-:Y:S01]  /*8240*/  @!P0 SHF.R.U64 R15, R34, 0x10, R35 ;  /* 0x00000010220f8819 */ /* 0x000fe20000001223 */
[CC--:B------:R-:W-:Y:S02]  /*8250*/  @!P0 FFMA.FTZ R8, R4.reuse, R9.reuse, -R8 ;  /* 0x0000000904088223 */ /* 0x0c0fe40000010808 */
        /* <DEDUP_REMOVED lines=8> */
[----:B------:R-:W-:Y:S01]  /*82e0*/  @!P0 MOV R16, R8 ;  /* 0x0000000800108202 */ /* 0x000fe20000000f00 */
[----:B------:R-:W-:Y:S01]  /*82f0*/  @!P0 HADD2.F32 R8, -RZ, R38.H0_H0 ;  /* 0x20000026ff088230 */ /* 0x000fe20000004100 */
[----:B------:R-:W-:Y:S01]  /*8300*/  @!P0 SHF.R.U32.HI R11, RZ, 0x10, R35 ;  /* 0x00000010ff0b8819 */ /* 0x000fe20000011623 */
[----:B------:R-:W-:Y:S01]  /*8310*/  @!P0 HADD2.F32 R9, -RZ, R14.H0_H0 ;  /* 0x2000000eff098230 */ /* 0x000fe20000004100 */
[----:B------:R-:W-:Y:S01]  /*8320*/  @!P0 F2FP.PACK_AB R5, R6, R5 ;  /* 0x000000050605823e */ /* 0x000fe200000000ff */
[--C-:B------:R-:W-:Y:S01]  /*8330*/  @!P0 HADD2.F32 R13, -RZ, R71.reuse.H0_H0 ;  /* 0x20000047ff0d8230 */ /* 0x100fe20000004100 */
[CC--:B------:R-:W-:Y:S01]  /*8340*/  @!P0 FMUL.FTZ R23, R10.reuse, R8.reuse ;  /* 0x000000080a178220 */ /* 0x0c0fe20000410000 */
[----:B------:R-:W-:Y:S01]  /*8350*/  @!P0 HADD2.F32 R24, -RZ, R71.H1_H1 ;  /* 0x30000047ff188230 */ /* 0x000fe20000004100 */
[C---:B------:R-:W-:Y:S01]  /*8360*/  @!P0 FMUL.FTZ R8, R9.reuse, R8 ;  /* 0x0000000809088220 */ /* 0x040fe20000410000 */
[----:B------:R-:W-:Y:S01]  /*8370*/  @!P0 HADD2.F32 R20, -RZ, R11.H0_H0 ;  /* 0x2000000bff148230 */ /* 0x000fe20000004100 */
[----:B------:R-:W-:Y:S01]  /*8380*/  @!P0 FFMA.FTZ R33, R9, R13, -R23 ;  /* 0x0000000d09218223 */ /* 0x000fe20000010817 */
[----:B------:R-:W-:Y:S01]  /*8390*/  @!P0 MOV R9, R19 ;  /* 0x0000001300098202 */ /* 0x000fe20000000f00 */
[----:B------:R-:W-:Y:S01]  /*83a0*/  @!P0 FFMA.FTZ R8, R10, R13, R8 ;  /* 0x0000000d0a088223 */ /* 0x000fe20000010008 */
[----:B------:R-:W-:Y:S01]  /*83b0*/  @!P0 MOV R13, R31 ;  /* 0x0000001f000d8202 */ /* 0x000fe20000000f00 */
[----:B------:R-:W-:Y:S01]  /*83c0*/  @!P0 IMAD.MOV.U32 R29, RZ, RZ, R5 ;  /* 0x000000ffff1d8224 */ /* 0x000fe200078e0005 */
[----:B------:R-:W-:Y:S02]  /*83d0*/  @!P0 HADD2.F32 R10, -RZ, R38.H1_H1 ;  /* 0x30000026ff0a8230 */ /* 0x000fe40000004100 */
[----:B------:R-:W-:Y:S02]  /*83e0*/  @!P0 HADD2.F32 R11, -RZ, R9.H1_H1 ;  /* 0x30000009ff0b8230 */ /* 0x000fe40000004100 */
[--C-:B------:R-:W-:Y:S02]  /*83f0*/  @!P0 HADD2.F32 R23, -RZ, R13.reuse.H0_H0 ;  /* 0x2000000dff178230 */ /* 0x100fe40000004100 */
[----:B------:R-:W-:Y:S02]  /*8400*/  @!P0 HADD2.F32 R25, -RZ, R13.H1_H1 ;  /* 0x3000000dff198230 */ /* 0x000fe40000004100 */
[----:B------:R-:W-:Y:S01]  /*8410*/  @!P0 HADD2.F32 R13, -RZ, R9.H0_H0 ;  /* 0x20000009ff0d8230 */ /* 0x000fe20000004100 */
[----:B------:R-:W-:Y:S02]  /*8420*/  @!P0 FMUL.FTZ R21, R23, R10 ;  /* 0x0000000a17158220 */ /* 0x000fe40000410000 */
[----:B------:R-:W-:Y:S02]  /*8430*/  @!P0 FMUL.FTZ R9, R25, R20 ;  /* 0x0000001419098220 */ /* 0x000fe40000410000 */
[----:B------:R-:W-:Y:S01]  /*8440*/  @!P0 FFMA.FTZ R32, R13, R24, -R21 ;  /* 0x000000180d208223 */ /* 0x000fe20000010815 */
[----:B------:R-:W-:Y:S01]  /*8450*/  @!P0 HADD2.F32 R21, -RZ, R22.H1_H1 ;  /* 0x30000016ff158230 */ /* 0x000fe20000004100 */
[----:B------:R-:W-:Y:S01]  /*8460*/  @!P0 FFMA.FTZ R9, R11, R26, -R9 ;  /* 0x0000001a0b098223 */ /* 0x000fe20000010809 */
[----:B------:R-:W-:Y:S01]  /*8470*/  @!P0 HADD2.F32 R22, -RZ, R27.H0_H0 ;  /* 0x2000001bff168230 */ /* 0x000fe20000004100 */
[----:B------:R-:W-:Y:S01]  /*8480*/  @!P0 FMUL.FTZ R10, R13, R10 ;  /* 0x0000000a0d0a8220 */ /* 0x000fe20000410000 */
[----:B------:R-:W-:Y:S01]  /*8490*/  @!P0 F2FP.PACK_AB R13, R4, R3 ;  /* 0x00000003040d823e */ /* 0x000fe200000000ff */
[----:B------:R-:W-:Y:S01]  /*84a0*/  @!P0 FMUL.FTZ R11, R11, R20 ;  /* 0x000000140b0b8220 */ /* 0x000fe20000410000 */
[----:B------:R-:W-:Y:S01]  /*84b0*/  @!P0 F2FP.PACK_AB R32, R9, R32 ;  /* 0x000000200920823e */ /* 0x000fe200000000ff */
[----:B------:R-:W-:Y:S01]  /*84c0*/  @!P0 HADD2.F32 R9, -RZ, R14.H1_H1 ;  /* 0x3000000eff098230 */ /* 0x000fe20000004100 */
[----:B------:R-:W-:Y:S01]  /*84d0*/  @!P0 MOV R28, R13 ;  /* 0x0000000d001c8202 */ /* 0x000fe20000000f00 */
[-C--:B------:R-:W-:Y:S01]  /*84e0*/  @!P0 FMUL.FTZ R14, R21, R15.reuse ;  /* 0x0000000f150e8220 */ /* 0x080fe20000410000 */
[----:B------:R-:W-:Y:S03]  /*84f0*/  @!P0 MOV R19, R32 ;  /* 0x0000002000138202 */ /* 0x000fe60000000f00 */
[CC--:B------:R-:W-:Y:S02]  /*8500*/  @!P0 FFMA.FTZ R14, R9.reuse, R22.reuse, -R14 ;  /* 0x00000016090e8223 */ /* 0x0c0fe4000001080e */
[----:B------:R-:W-:Y:S03]  /*8510*/  @!P0 FMUL.FTZ R9, R9, R15 ;  /* 0x0000000f09098220 */ /* 0x000fe60000410000 */
[----:B------:R-:W-:Y:S01]  /*8520*/  @!P0 F2FP.PACK_AB R27, R14, R33 ;  /* 0x000000210e1b823e */ /* 0x000fe200000000ff */
[----:B------:R-:W-:Y:S01]  /*8530*/  @!P0 FFMA.FTZ R9, R21, R22, R9 ;  /* 0x0000001615098223 */ /* 0x000fe20000010009 */
[----:B---3--:R-:W-:Y:S01]  /*8540*/  LEA R14, P3, R85, R44, 0x1 ;  /* 0x0000002c550e7211 */ /* 0x008fe200078608ff */
[----:B------:R-:W-:Y:S02]  /*8550*/  @!P0 FFMA.FTZ R10, R23, R24, R10 ;  /* 0x00000018170a8223 */ /* 0x000fe4000001000a */
[----:B------:R-:W-:Y:S01]  /*8560*/  @!P0 IMAD.MOV.U32 R18, RZ, RZ, R27 ;  /* 0x000000ffff128224 */ /* 0x000fe200078e001b */
[----:B------:R-:W-:Y:S01]  /*8570*/  LEA.HI.X R15, R85, R45, R101, 0x1, P3 ;  /* 0x0000002d550f7211 */ /* 0x000fe200018f0c65 */
[----:B------:R-:W-:Y:S01]  /*8580*/  @!P0 FFMA.FTZ R11, R25, R26, R11 ;  /* 0x0000001a190b8223 */ /* 0x000fe2000001000b */
[----:B------:R-:W-:Y:S03]  /*8590*/  @!P0 F2FP.PACK_AB R4, R9, R8 ;  /* 0x000000080904823e */ /* 0x000fe600000000ff */
[----:B------:R2:W-:Y:S01]  /*85a0*/  ST.E.128 [R14.64], R16 ;  /* 0x000000100e007985 */ /* 0x0005e2000c101d06 */
[----:B------:R-:W-:Y:S02]  /*85b0*/  @!P0 F2FP.PACK_AB R3, R11, R10 ;  /* 0x0000000a0b03823e */ /* 0x000fe400000000ff */
[----:B------:R-:W-:Y:S02]  /*85c0*/  @!P0 MOV R30, R4 ;  /* 0x00000004001e8202 */ /* 0x000fe40000000f00 */
[----:B------:R-:W-:Y:S02]  /*85d0*/  @!P0 MOV R31, R3 ;  /* 0x00000003001f8202 */ /* 0x000fe40000000f00 */
[----:B------:R-:W-:Y:S11]  /*85e0*/  ISETP.GE.AND P0, PT, R36, c[0x0][0x1d4], PT ;  /* 0x0000750024007a0c */ /* 0x000ff60003f06270 */
[----:B------:R-:W-:Y:S02]  /*85f0*/  @!UPT UIADD3 URZ, URZ, URZ, URZ ;  /* 0x0000003f3f3ff290 */ /* 0x000fe4000fffe03f */
[----:B------:R-:W-:-:S05]  /*8600*/  @P0 BRA `(.L_x_1730) ;  /* 0x000003c000000947 */ /* 0x000fca0003800000 */
[C---:B------:R-:W-:Y:S04]  /*8610*/  LEA R4, P0, R36.reuse, R44, 0x1 ;  /* 0x0000002c24047211 */ /* 0x040fe800078008ff */
[----:B------:R-:W-:Y:S05]  /*8620*/  LEA.HI.X.SX32 R5, R36, R45, 0x1, P0 ;  /* 0x0000002d24057211 */ /* 0x000fea00000f0eff */
[----:B------:R3:W-:Y:S01]  /*8630*/  ST.E.128 [R4.64], R28 ;  /* 0x0000001c04007985 */ /* 0x0007e2000c101d06 */
[----:B------:R-:W-:-:S05]  /*8640*/  BRA `(.L_x_1730) ;  /* 0x0000038000007947 */ /* 0x000fca0003800000 */
.L_x_1716:
[----:B------:R1:W2:Y:S01]  /*8650*/  SHFL.IDX PT, R5, R80, RZ, 0x181f ;  /* 0x00181fff50057589 */ /* 0x0002a200000e0000 */
[----:B------:R-:W-:Y:S01]  /*8660*/  IMAD R3, R39, -0x30, R2 ;  /* 0xffffffd027037824 */ /* 0x000fe200078e0202 */
[----:B------:R-:W-:Y:S02]  /*8670*/  BSSY B0, `(.L_x_1747) ;  /* 0x000001c000007945 */ /* 0x000fe40003800000 */
[----:B------:R1:W3:Y:S02]  /*8680*/  SHFL.IDX PT, R4, R81, RZ, 0x181f ;  /* 0x00181fff51047589 */ /* 0x0002e400000e0000 */
[----:B------:R-:W-:Y:S04]  /*8690*/  IMNMX R82, R3, 0x30, PT ;  /* 0x0000003003527817 */ /* 0x000fe80003800200 */
[----:B------:R-:W-:Y:S04]  /*86a0*/  IADD3 R6, -R143, R82, RZ ;  /* 0x000000528f067210 */ /* 0x000fe80007ffe1ff */
[----:B------:R-:W-:Y:S11]  /*86b0*/  ISETP.GE.AND P0, PT, R6, 0x1, PT ;  /* 0x000000010600780c */ /* 0x000ff60003f06270 */
[----:B------:R-:W-:Y:S02]  /*86c0*/  @!UPT UIADD3 URZ, URZ, URZ, URZ ;  /* 0x0000003f3f3ff290 */ /* 0x000fe4000fffe03f */
[----:B------:R-:W-:-:S05]  /*86d0*/  @!P0 BRA `(.L_x_1748) ;  /* 0x0000015000008947 */ /* 0x000fca0003800000 */
[----:B-12---:R-:W-:Y:S02]  /*86e0*/  ISETP.GE.AND P0, PT, R140, c[0x0][0x1d4], PT ;  /* 0x000075008c007a0c */ /* 0x006fe40003f06270 */
[----:B------:R-:W-:Y:S11]  /*86f0*/  ISETP.GE.AND P4, PT, R142, c[0x0][0x1d4], PT ;  /* 0x000075008e007a0c */ /* 0x000ff60003f86270 */
[----:B------:R-:W1:Y:S01]  /*8700*/  @!P0 LDS.128 R20, [R203+0xa080] ;  /* 0x00a08000cb148984 */ /* 0x000e620000000c00 */
[CC--:B---3--:R-:W-:Y:S04]  /*8710*/  @!P0 LEA R8, P3, R140.reuse, R4.reuse, 0x1 ;  /* 0x000000048c088211 */ /* 0x0c8fe800078608ff */
[-C--:B------:R-:W-:Y:S02]  /*8720*/  @!P0 LEA.HI.X R9, R140, R5.reuse, R141, 0x1, P3 ;  /* 0x000000058c098211 */ /* 0x080fe400018f0c8d */
[CC--:B------:R-:W-:Y:S04]  /*8730*/  @!P4 LEA R14, P3, R206.reuse, R4.reuse, 0x1 ;  /* 0x00000004ce0ec211 */ /* 0x0c0fe800078608ff */
[-C--:B------:R-:W-:Y:S02]  /*8740*/  @!P4 LEA.HI.X R15, R206, R5.reuse, R214, 0x1, P3 ;  /* 0x00000005ce0fc211 */ /* 0x080fe400018f0cd6 */
[C---:B------:R-:W-:Y:S11]  /*8750*/  ISETP.GE.AND P3, PT, R205.reuse, c[0x0][0x1d4], PT ;  /* 0x00007500cd007a0c */ /* 0x040ff60003f66270 */
[----:B------:R-:W-:Y:S02]  /*8760*/  @!UPT UIADD3 URZ, URZ, URZ, URZ ;  /* 0x0000003f3f3ff290 */ /* 0x000fe4000fffe03f */
[CC--:B------:R-:W-:Y:S04]  /*8770*/  @!P3 LEA R10, P5, R205.reuse, R4.reuse, 0x1 ;  /* 0x00000004cd0ab211 */ /* 0x0c0fe800078a08ff */
[-C--:B------:R-:W-:Y:S01]  /*8780*/  @!P3 LEA.HI.X R11, R205, R5.reuse, R216, 0x1, P5 ;  /* 0x00000005cd0bb211 */ /* 0x080fe200028f0cd8 */
[----:B-1----:R-:W-:Y:S01]  /*8790*/  @!P0 ST.E.128 [R8.64], R20 ;  /* 0x0000001408008985 */ /* 0x002fe2000c101d06 */
[C---:B------:R-:W-:Y:S03]  /*87a0*/  ISETP.GE.AND P0, PT, R204.reuse, c[0x0][0x1d4], PT ;  /* 0x00007500cc007a0c */ /* 0x040fe60003f06270 */
[----:B------:R-:W1:Y:S10]  /*87b0*/  @!P4 LDS.128 R16, [R203+0xb880] ;  /* 0x00b88000cb10c984 */ /* 0x000e740000000c00 */
[C---:B------:R-:W-:Y:S04]  /*87c0*/  @!P0 LEA R4, P5, R204.reuse, R4, 0x1 ;  /* 0x00000004cc048211 */ /* 0x040fe800078a08ff */
[----:B------:R-:W-:Y:S01]  /*87d0*/  @!P0 LEA.HI.X R5, R204, R5, R215, 0x1, P5 ;  /* 0x00000005cc058211 */ /* 0x000fe200028f0cd7 */
[----:B-1----:R-:W-:Y:S04]  /*87e0*/  @!P4 ST.E.128 [R14.64], R16 ;  /* 0x000000100e00c985 */ /* 0x002fe8000c101d06 */
[----:B------:R-:W1:Y:S04]  /*87f0*/  @!P3 LDS.128 R16, [R203+0xd080] ;  /* 0x00d08000cb10b984 */ /* 0x000e680000000c00 */
[----:B-1----:R-:W-:Y:S04]  /*8800*/  @!P3 ST.E.128 [R10.64], R16 ;  /* 0x000000100a00b985 */ /* 0x002fe8000c101d06 */
[----:B------:R-:W1:Y:S04]  /*8810*/  @!P0 LDS.128 R8, [R203+0xe880] ;  /* 0x00e88000cb088984 */ /* 0x000e680000000c00 */
[----:B-1----:R1:W-:Y:S02]  /*8820*/  @!P0 ST.E.128 [R4.64], R8 ;  /* 0x0000000804008985 */ /* 0x0023e4000c101d06 */
.L_x_1748:
[----:B-12---:R-:W-:Y:S05]  /*8830*/  BSYNC B0 ;  /* 0x0000000000007941 */ /* 0x006fea0003800000 */
.L_x_1747:
[----:B---3--:R1:W2:Y:S01]  /*8840*/  SHFL.IDX PT, R4, R80, 0x1, 0x181f ;  /* 0x00381f0050047f89 */ /* 0x0082a200000e0000 */
[----:B------:R-:W-:Y:S03]  /*8850*/  ISETP.GE.AND P0, PT, R6, 0x21, PT ;  /* 0x000000210600780c */ /* 0x000fe60003f06270 */
[----:B------:R1:W3:Y:S10]  /*8860*/  SHFL.IDX PT, R3, R81, 0x1, 0x181f ;  /* 0x00381f0051037f89 */ /* 0x0002f400000e0000 */
[----:B------:R-:W-:-:S05]  /*8870*/  @!P0 BRA `(.L_x_1730) ;  /* 0x0000015000008947 */ /* 0x000fca0003800000 */
[----:B------:R-:W-:Y:S02]  /*8880*/  ISETP.GE.AND P0, PT, R140, c[0x0][0x1d4], PT ;  /* 0x000075008c007a0c */ /* 0x000fe40003f06270 */
[----:B------:R-:W-:Y:S11]  /*8890*/  ISETP.GE.AND P4, PT, R142, c[0x0][0x1d4], PT ;  /* 0x000075008e007a0c */ /* 0x000ff60003f86270 */
[----:B------:R-:W4:Y:S01]  /*88a0*/  @!P0 LDS.128 R24, [R203+0xb080] ;  /* 0x00b08000cb188984 */ /* 0x000f220000000c00 */
[CC--:B---3--:R-:W-:Y:S04]  /*88b0*/  @!P0 LEA R8, P3, R140.reuse, R3.reuse, 0x1 ;  /* 0x000000038c088211 */ /* 0x0c8fe800078608ff */
[-C--:B--2---:R-:W-:Y:S02]  /*88c0*/  @!P0 LEA.HI.X R9, R140, R4.reuse, R141, 0x1, P3 ;  /* 0x000000048c098211 */ /* 0x084fe400018f0c8d */
[CC--:B------:R-:W-:Y:S04]  /*88d0*/  @!P4 LEA R14, P3, R206.reuse, R3.reuse, 0x1 ;  /* 0x00000003ce0ec211 */ /* 0x0c0fe800078608ff */
[-C--:B------:R-:W-:Y:S02]  /*88e0*/  @!P4 LEA.HI.X R15, R206, R4.reuse, R214, 0x1, P3 ;  /* 0x00000004ce0fc211 */ /* 0x080fe400018f0cd6 */
[C---:B------:R-:W-:Y:S11]  /*88f0*/  ISETP.GE.AND P3, PT, R205.reuse, c[0x0][0x1d4], PT ;  /* 0x00007500cd007a0c */ /* 0x040ff60003f66270 */
[----:B------:R-:W-:Y:S02]  /*8900*/  @!UPT UIADD3 URZ, URZ, URZ, URZ ;  /* 0x0000003f3f3ff290 */ /* 0x000fe4000fffe03f */
[CC--:B------:R-:W-:Y:S04]  /*8910*/  @!P3 LEA R10, P5, R205.reuse, R3.reuse, 0x1 ;  /* 0x00000003cd0ab211 */ /* 0x0c0fe800078a08ff */
[-C--:B------:R-:W-:Y:S01]  /*8920*/  @!P3 LEA.HI.X R11, R205, R4.reuse, R216, 0x1, P5 ;  /* 0x00000004cd0bb211 */ /* 0x080fe200028f0cd8 */
[----:B----4-:R2:W-:Y:S01]  /*8930*/  @!P0 ST.E.128 [R8.64], R24 ;  /* 0x0000001808008985 */ /* 0x0105e2000c101d06 */
[C---:B------:R-:W-:Y:S03]  /*8940*/  ISETP.GE.AND P0, PT, R204.reuse, c[0x0][0x1d4], PT ;  /* 0x00007500cc007a0c */ /* 0x040fe60003f06270 */
[----:B------:R-:W3:Y:S10]  /*8950*/  @!P4 LDS.128 R20, [R203+0xc880] ;  /* 0x00c88000cb14c984 */ /* 0x000ef40000000c00 */
[C---:B--2---:R-:W-:Y:S04]  /*8960*/  @!P0 LEA R8, P5, R204.reuse, R3, 0x1 ;  /* 0x00000003cc088211 */ /* 0x044fe800078a08ff */
[----:B------:R-:W-:Y:S01]  /*8970*/  @!P0 LEA.HI.X R9, R204, R4, R215, 0x1, P5 ;  /* 0x00000004cc098211 */ /* 0x000fe200028f0cd7 */
[----:B---3--:R-:W-:Y:S04]  /*8980*/  @!P4 ST.E.128 [R14.64], R20 ;  /* 0x000000140e00c985 */ /* 0x008fe8000c101d06 */
[----:B------:R-:W2:Y:S04]  /*8990*/  @!P3 LDS.128 R16, [R203+0xe080] ;  /* 0x00e08000cb10b984 */ /* 0x000ea80000000c00 */
[----:B--2---:R-:W-:Y:S04]  /*89a0*/  @!P3 ST.E.128 [R10.64], R16 ;  /* 0x000000100a00b985 */ /* 0x004fe8000c101d06 */
[----:B------:R-:W2:Y:S04]  /*89b0*/  @!P0 LDS.128 R16, [R203+0xf880] ;  /* 0x00f88000cb108984 */ /* 0x000ea80000000c00 */
[----:B--2---:R2:W-:Y:S02]  /*89c0*/  @!P0 ST.E.128 [R8.64], R16 ;  /* 0x0000001008008985 */ /* 0x0045e4000c101d06 */
.L_x_1730:
[----:B------:R-:W-:Y:S05]  /*89d0*/  BSYNC B2 ;  /* 0x0000000000027941 */ /* 0x000fea0003800000 */
.L_x_1715:
[----:B---3--:R-:W-:Y:S01]  /*89e0*/  IMAD.IADD R3, R82, 0x1, -R143 ;  /* 0x0000000152037824 */ /* 0x008fe200078e0a8f */
[----:B--2---:R-:W-:Y:S01]  /*89f0*/  P2R R14, PR, RZ, 0x2 ;  /* 0x00000002ff0e7803 */ /* 0x004fe20000000000 */
[----:B------:R-:W-:Y:S01]  /*8a00*/  IMAD.WIDE R8, R39, 0x30, R106 ;  /* 0x0000003027087825 */ /* 0x000fe200078e026a */
[----:B------:R-:W-:Y:S01]  /*8a10*/  LOP3.LUT P1, RZ, R213, 0x8, RZ, 0xc0, !PT ;  /* 0x00000008d5ff7812 */ /* 0x000fe2000782c0ff */
[----:B------:R-:W-:Y:S01]  /*8a20*/  BSSY B0, `(.L_x_1749) ;  /* 0x000004c000007945 */ /* 0x000fe20003800000 */
[----:B------:R-:W-:Y:S01]  /*8a30*/  ISETP.GE.AND P3, PT, R3, 0x21, PT ;  /* 0x000000210300780c */ /* 0x000fe20003f66270 */
[----:B------:R-:W-:Y:S01]  /*8a40*/  IMAD R6, R88, c[0x0][0x218], RZ ;  /* 0x0000860058067a24 */ /* 0x000fe200078e02ff */
[C---:B------:R-:W-:Y:S02]  /*8a50*/  LOP3.LUT P6, RZ, R213.reuse, 0x2, RZ, 0xc0, !PT ;  /* 0x00000002d5ff7812 */ /* 0x040fe400078cc0ff */
[----:B------:R-:W-:Y:S01]  /*8a60*/  LOP3.LUT P5, RZ, R213, 0x1, RZ, 0xc0, !PT ;  /* 0x00000001d5ff7812 */ /* 0x000fe200078ac0ff */
[----:B------:R-:W-:Y:S08]  /*8a70*/  IMAD R6, R83, c[0x0][0x21c], R6 ;  /* 0x0000870053067a24 */ /* 0x000ff000078e0206 */
[C---:B------:R-:W-:Y:S01]  /*8a80*/  @P3 IADD3 R13, P0, R8.reuse, 0x20, RZ ;  /* 0x00000020080d3810 */ /* 0x040fe20007f1e0ff */
[----:B------:R-:W-:Y:S04]  /*8a90*/  @P3 IMAD.MOV.U32 R11, RZ, RZ, R89 ;  /* 0x000000ffff0b3224 */ /* 0x000fe800078e0059 */
[----:B------:R-:W-:Y:S01]  /*8aa0*/  @P3 IMAD.X R10, RZ, RZ, R9, P0 ;  /* 0x000000ffff0a3224 */ /* 0x000fe200000e0609 */
[----:B------:R-:W-:Y:S11]  /*8ab0*/  ISETP.GE.AND P0, PT, R3, 0x1, PT ;  /* 0x000000010300780c */ /* 0x000ff60003f06270 */
[----:B------:R-:W-:Y:S02]  /*8ac0*/  @!UPT UIADD3 URZ, URZ, URZ, URZ ;  /* 0x0000003f3f3ff290 */ /* 0x000fe4000fffe03f */
[----:B------:R-:W-:Y:S01]  /*8ad0*/  @P0 MOV R4, R90 ;  /* 0x0000005a00040202 */ /* 0x000fe20000000f00 */
[----:B------:R-:W-:Y:S02]  /*8ae0*/  @P0 IMAD R3, R9, c[0x0][0x258], RZ ;  /* 0x0000960009030a24 */ /* 0x000fe400078e02ff */
[----:B------:R-:W-:Y:S02]  /*8af0*/  @P0 IMAD.MOV.U32 R5, RZ, RZ, R89 ;  /* 0x000000ffff050224 */ /* 0x000fe400078e0059 */
[C---:B------:R-:W-:Y:S02]  /*8b00*/  @P0 IMAD R3, R8.reuse, c[0x0][0x25c], R3 ;  /* 0x0000970008030a24 */ /* 0x040fe400078e0203 */
[----:B------:R-:W-:Y:S05]  /*8b10*/  @P0 IMAD.WIDE.U32 R4, R8, c[0x0][0x258], R4 ;  /* 0x0000960008040a25 */ /* 0x000fea00078e0004 */
[C---:B------:R-:W-:Y:S02]  /*8b20*/  @P0 LEA R8, P4, R4.reuse, c[0x0][0x250], 0x1 ;  /* 0x0000940004080a11 */ /* 0x040fe400078808ff */
[----:B------:R-:W-:Y:S04]  /*8b30*/  @P0 IADD3 R3, R5, R3, RZ ;  /* 0x0000000305030210 */ /* 0x000fe80007ffe0ff */
[----:B------:R-:W-:Y:S01]  /*8b40*/  @P0 LEA.HI.X R9, R4, c[0x0][0x254], R3, 0x1, P4 ;  /* 0x0000950004090a11 */ /* 0x000fe200020f0c03 */
[----:B------:R-:W-:Y:S02]  /*8b50*/  IMAD R3, R87, c[0x0][0x208], RZ ;  /* 0x0000820057037a24 */ /* 0x000fe400078e02ff */
[C---:B------:R-:W-:Y:S02]  /*8b60*/  IMAD.WIDE.U32 R4, R84.reuse, c[0x0][0x208], RZ ;  /* 0x0000820054047a25 */ /* 0x040fe400078e00ff */
[----:B------:R-:W-:Y:S01]  /*8b70*/  @!PT LDS RZ, [RZ] ;  /* 0x00000000fffff984 */ /* 0x000fe20000000800 */
[----:B------:R-:W-:Y:S01]  /*8b80*/  @!PT LDS RZ, [RZ] ;  /* 0x00000000fffff984 */ /* 0x000fe20000000800 */
[----:B------:R-:W-:Y:S01]  /*8b90*/  @!PT LDS RZ, [RZ] ;  /* 0x00000000fffff984 */ /* 0x000fe20000000800 */
[----:B------:R2:W-:Y:S02]  /*8ba0*/  @P0 LDGSTS.E.BYPASS.LTC128B.128 [R203+0x4080], [R8.64], !P1 ;  /* 0x0408000008cb0fae */ /* 0x0005e4000c901d46 */
[----:B------:R-:W-:Y:S04]  /*8bb0*/  IMAD R3, R84, c[0x0][0x20c], R3 ;  /* 0x0000830054037a24 */ /* 0x000fe800078e0203 */
[----:B------:R-:W-:Y:S04]  /*8bc0*/  IMAD.IADD R5, R5, 0x1, R3 ;  /* 0x0000000105057824 */ /* 0x000fe800078e0203 */
[----:B------:R-:W-:Y:S05]  /*8bd0*/  IMAD.WIDE.U32 R4, R83, c[0x0][0x218], R4 ;  /* 0x0000860053047a25 */ /* 0x000fea00078e0004 */
[----:B------:R-:W-:Y:S01]  /*8be0*/  IADD3 R3, P4, R114, R4, RZ ;  /* 0x0000000472037210 */ /* 0x000fe20007f9e0ff */
[----:B------:R-:W-:Y:S01]  /*8bf0*/  @P3 IMAD R4, R10, c[0x0][0x258], RZ ;  /* 0x000096000a043a24 */ /* 0x000fe200078e02ff */
[----:B------:R-:W-:Y:S02]  /*8c00*/  @P3 MOV R10, R90 ;  /* 0x0000005a000a3202 */ /* 0x000fe40000000f00 */
[----:B------:R-:W-:Y:S01]  /*8c10*/  IADD3.X R6, R124, R5, R6, P4, !PT ;  /* 0x000000057c067210 */ /* 0x000fe200027fe406 */
[C---:B------:R-:W-:Y:S02]  /*8c20*/  @P3 IMAD R4, R13.reuse, c[0x0][0x25c], R4 ;  /* 0x000097000d043a24 */ /* 0x040fe400078e0204 */
[----:B------:R-:W-:Y:S05]  /*8c30*/  @P3 IMAD.WIDE.U32 R10, R13, c[0x0][0x258], R10 ;  /* 0x000096000d0a3a25 */ /* 0x000fea00078e000a */
[----:B------:R-:W-:Y:S02]  /*8c40*/  @P3 IADD3 R5, R11, R4, RZ ;  /* 0x000000040b053210 */ /* 0x000fe40007ffe0ff */
[C---:B------:R-:W-:Y:S04]  /*8c50*/  @P3 LEA R4, P4, R10.reuse, c[0x0][0x250], 0x1 ;  /* 0x000094000a043a11 */ /* 0x040fe800078808ff */
[----:B------:R-:W-:Y:S02]  /*8c60*/  @P3 LEA.HI.X R5, R10, c[0x0][0x254], R5, 0x1, P4 ;  /* 0x000095000a053a11 */ /* 0x000fe400020f0c05 */
[C---:B------:R-:W-:Y:S04]  /*8c70*/  LEA R13, P4, R3.reuse, c[0x0][0x1f8], 0x1 ;  /* 0x00007e00030d7a11 */ /* 0x040fe800078808ff */
[----:B------:R-:W-:Y:S02]  /*8c80*/  LEA.HI.X R6, R3, c[0x0][0x1fc], R6, 0x1, P4 ;  /* 0x00007f0003067a11 */ /* 0x000fe400020f0c06 */
[----:B------:R2:W3:Y:S01]  /*8c90*/  SHFL.IDX PT, R3, R13, RZ, 0x181f ;  /* 0x00181fff0d037589 */ /* 0x0004e200000e0000 */
[----:B------:R-:W-:Y:S11]  /*8ca0*/  LOP3.LUT P4, RZ, R213, 0x4, RZ, 0xc0, !PT ;  /* 0x00000004d5ff7812 */ /* 0x000ff6000788c0ff */
[----:B------:R-:W-:Y:S02]  /*8cb0*/  @!UPT UIADD3 URZ, URZ, URZ, URZ ;  /* 0x0000003f3f3ff290 */ /* 0x000fe4000fffe03f */
[----:B------:R2:W-:Y:S04]  /*8cc0*/  @P0 LDGSTS.E.BYPASS.LTC128B.128 [R203+0x5880], [R8.64+0x80], !P4 ;  /* 0x0588008008cb0fae */ /* 0x0005e8000e101d46 */
[----:B------:R2:W-:Y:S04]  /*8cd0*/  @P0 LDGSTS.E.BYPASS.LTC128B.128 [R203+0x7080], [R8.64+0x100], !P6 ;  /* 0x0708010008cb0fae */ /* 0x0005e8000f101d46 */
[----:B------:R2:W-:Y:S04]  /*8ce0*/  @P0 LDGSTS.E.BYPASS.LTC128B.128 [R203+0x8880], [R8.64+0x180], !P5 ;  /* 0x0888018008cb0fae */ /* 0x0005e8000e901d46 */
[----:B------:R4:W-:Y:S01]  /*8cf0*/  @P3 LDGSTS.E.BYPASS.LTC128B.128 [R207+0x5080], [R4.64], !P1 ;  /* 0x0508000004cf3fae */ /* 0x0009e2000c901d46 */
[----:B------:R-:W-:Y:S03]  /*8d00*/  ISETP.NE.AND P1, PT, R14, RZ, PT ;  /* 0x000000ff0e00720c */ /* 0x000fe60003f25270 */
[----:B------:R4:W-:Y:S04]  /*8d10*/  @P3 LDGSTS.E.BYPASS.LTC128B.128 [R207+0x6880], [R4.64+0x80], !P4 ;  /* 0x0688008004cf3fae */ /* 0x0009e8000e101d46 */
[----:B------:R4:W-:Y:S04]  /*8d20*/  @P3 LDGSTS.E.BYPASS.LTC128B.128 [R207+0x8080], [R4.64+0x100], !P6 ;  /* 0x0808010004cf3fae */ /* 0x0009e8000f101d46 */
[----:B------:R4:W-:Y:S04]  /*8d30*/  @P3 LDGSTS.E.BYPASS.LTC128B.128 [R207+0x9880], [R4.64+0x180], !P5 ;  /* 0x0988018004cf3fae */ /* 0x0009e8000e901d46 */
[----:B------:R-:W0:Y:S04]  /*8d40*/  LDGDEPBAR ;  /* 0x00000000000079af */ /* 0x000e280000000000 */
[----:B----4-:R2:W4:Y:S01]  /*8d50*/  SHFL.IDX PT, R4, R6, RZ, 0x181f ;  /* 0x00181fff06047589 */ /* 0x01052200000e0000 */
[----:B------:R-:W-:Y:S04]  /*8d60*/  DEPBAR.LE SB0, 0x0 ;  /* 0x000080000000791a */ /* 0x000fe80000000000 */
[----:B------:R-:W-:Y:S06]  /*8d70*/  BAR.SYNC.DEFER_BLOCKING 0x0 ;  /* 0x0000000000007b1d */ /* 0x000fec0000010000 */
[----:B------:R-:W-:-:S05]  /*8d80*/  @!P0 BRA `(.L_x_1750) ;  /* 0x0000015000008947 */ /* 0x000fca0003800000 */
[----:B---3--:R-:W-:Y:S02]  /*8d90*/  ISETP.GE.AND P0, PT, R140, c[0x0][0x1d4], PT ;  /* 0x000075008c007a0c */ /* 0x008fe40003f06270 */
[----:B------:R-:W-:Y:S11]  /*8da0*/  ISETP.GE.AND P5, PT, R142, c[0x0][0x1d4], PT ;  /* 0x000075008e007a0c */ /* 0x000ff60003fa6270 */
[----:B------:R-:W3:Y:S01]  /*8db0*/  @!P0 LDS.128 R24, [R203+0x4080] ;  /* 0x00408000cb188984 */ /* 0x000ee20000000c00 */
[CC--:B--2---:R-:W-:Y:S04]  /*8dc0*/  @!P0 LEA R8, P4, R140.reuse, R3.reuse, 0x1 ;  /* 0x000000038c088211 */ /* 0x0c4fe800078808ff */
[-C--:B----4-:R-:W-:Y:S02]  /*8dd0*/  @!P0 LEA.HI.X R9, R140, R4.reuse, R141, 0x1, P4 ;  /* 0x000000048c098211 */ /* 0x090fe400020f0c8d */
[CC--:B------:R-:W-:Y:S04]  /*8de0*/  @!P5 LEA R14, P4, R206.reuse, R3.reuse, 0x1 ;  /* 0x00000003ce0ed211 */ /* 0x0c0fe800078808ff */
[-C--:B------:R-:W-:Y:S02]  /*8df0*/  @!P5 LEA.HI.X R15, R206, R4.reuse, R214, 0x1, P4 ;  /* 0x00000004ce0fd211 */ /* 0x080fe400020f0cd6 */
[C---:B------:R-:W-:Y:S11]  /*8e00*/  ISETP.GE.AND P4, PT, R205.reuse, c[0x0][0x1d4], PT ;  /* 0x00007500cd007a0c */ /* 0x040ff60003f86270 */
[----:B------:R-:W-:Y:S02]  /*8e10*/  @!UPT UIADD3 URZ, URZ, URZ, URZ ;  /* 0x0000003f3f3ff290 */ /* 0x000fe4000fffe03f */
[CC--:B------:R-:W-:Y:S04]  /*8e20*/  @!P4 LEA R10, P6, R205.reuse, R3.reuse, 0x1 ;  /* 0x00000003cd0ac211 */ /* 0x0c0fe800078c08ff */
[-C--:B------:R-:W-:Y:S01]  /*8e30*/  @!P4 LEA.HI.X R11, R205, R4.reuse, R216, 0x1, P6 ;  /* 0x00000004cd0bc211 */ /* 0x080fe200030f0cd8 */
[----:B---3--:R2:W-:Y:S01]  /*8e40*/  @!P0 ST.E.128 [R8.64], R24 ;  /* 0x0000001808008985 */ /* 0x0085e2000c101d06 */
        /* <DEDUP_REMOVED lines=9> */
.L_x_1750:
[----:B---3--:R-:W-:Y:S05]  /*8ee0*/  BSYNC B0 ;  /* 0x0000000000007941 */ /* 0x008fea0003800000 */
.L_x_1749:
[----:B----4-:R3:W4:Y:S01]  /*8ef0*/  SHFL.IDX PT, R4, R6, 0x1, 0x181f ;  /* 0x00381f0006047f89 */ /* 0x01072200000e0000 */
[----:B------:R-:W-:Y:S03]  /*8f00*/  BSSY B0, `(.L_x_1751) ;  /* 0x0000018000007945 */ /* 0x000fe60003800000 */
[----:B------:R3:W1:Y:S01]  /*8f10*/  SHFL.IDX PT, R3, R13, 0x1, 0x181f ;  /* 0x00381f000d037f89 */ /* 0x00066200000e0000 */
[----:B------:R-:W-:-:S05]  /*8f20*/  @!P3 BRA `(.L_x_1752) ;  /* 0x000001500000b947 */ /* 0x000fca0003800000 */
[----:B------:R-:W-:Y:S02]  /*8f30*/  ISETP.GE.AND P0, PT, R140, c[0x0][0x1d4], PT ;  /* 0x000075008c007a0c */ /* 0x000fe40003f06270 */
[----:B------:R-:W-:Y:S11]  /*8f40*/  ISETP.GE.AND P4, PT, R142, c[0x0][0x1d4], PT ;  /* 0x000075008e007a0c */ /* 0x000ff60003f86270 */
[----:B------:R-:W5:Y:S01]  /*8f50*/  @!P0 LDS.128 R24, [R203+0x5080] ;  /* 0x00508000cb188984 */ /* 0x000f620000000c00 */
[CC--:B-12---:R-:W-:Y:S04]  /*8f60*/  @!P0 LEA R8, P3, R140.reuse, R3.reuse, 0x1 ;  /* 0x000000038c088211 */ /* 0x0c6fe800078608ff */
[-C--:B----4-:R-:W-:Y:S02]  /*8f70*/  @!P0 LEA.HI.X R9, R140, R4.reuse, R141, 0x1, P3 ;  /* 0x000000048c098211 */ /* 0x090fe400018f0c8d */
[CC--:B------:R-:W-:Y:S04]  /*8f80*/  @!P4 LEA R14, P3, R206.reuse, R3.reuse, 0x1 ;  /* 0x00000003ce0ec211 */ /* 0x0c0fe800078608ff */
[-C--:B------:R-:W-:Y:S02]  /*8f90*/  @!P4 LEA.HI.X R15, R206, R4.reuse, R214, 0x1, P3 ;  /* 0x00000004ce0fc211 */ /* 0x080fe400018f0cd6 */
[C---:B------:R-:W-:Y:S11]  /*8fa0*/  ISETP.GE.AND P3, PT, R205.reuse, c[0x0][0x1d4], PT ;  /* 0x00007500cd007a0c */ /* 0x040ff60003f66270 */
[----:B------:R-:W-:Y:S02]  /*8fb0*/  @!UPT UIADD3 URZ, URZ, URZ, URZ ;  /* 0x0000003f3f3ff290 */ /* 0x000fe4000fffe03f */
[CC--:B------:R-:W-:Y:S04]  /*8fc0*/  @!P3 LEA R10, P5, R205.reuse, R3.reuse, 0x1 ;  /* 0x00000003cd0ab211 */ /* 0x0c0fe800078a08ff */
[-C--:B------:R-:W-:Y:S01]  /*8fd0*/  @!P3 LEA.HI.X R11, R205, R4.reuse, R216, 0x1, P5 ;  /* 0x00000004cd0bb211 */ /* 0x080fe200028f0cd8 */
[----:B-----5:R1:W-:Y:S01]  /*8fe0*/  @!P0 ST.E.128 [R8.64], R24 ;  /* 0x0000001808008985 */ /* 0x0203e2000c101d06 */
[C---:B------:R-:W-:Y:S03]  /*8ff0*/  ISETP.GE.AND P0, PT, R204.reuse, c[0x0][0x1d4], PT ;  /* 0x00007500cc007a0c */ /* 0x040fe60003f06270 */
[----:B------:R-:W2:Y:S10]  /*9000*/  @!P4 LDS.128 R20, [R203+0x6880] ;  /* 0x00688000cb14c984 */ /* 0x000eb40000000c00 */
[C---:B-1----:R-:W-:Y:S04]  /*9010*/  @!P0 LEA R8, P5, R204.reuse, R3, 0x1 ;  /* 0x00000003cc088211 */ /* 0x042fe800078a08ff */
[----:B------:R-:W-:Y:S01]  /*9020*/  @!P0 LEA.HI.X R9, R204, R4, R215, 0x1, P5 ;  /* 0x00000004cc098211 */ /* 0x000fe200028f0cd7 */
[----:B--2---:R-:W-:Y:S04]  /*9030*/  @!P4 ST.E.128 [R14.64], R20 ;  /* 0x000000140e00c985 */ /* 0x004fe8000c101d06 */
[----:B------:R-:W1:Y:S04]  /*9040*/  @!P3 LDS.128 R16, [R203+0x8080] ;  /* 0x00808000cb10b984 */ /* 0x000e680000000c00 */
[----:B-1----:R-:W-:Y:S04]  /*9050*/  @!P3 ST.E.128 [R10.64], R16 ;  /* 0x000000100a00b985 */ /* 0x002fe8000c101d06 */
[----:B------:R-:W1:Y:S04]  /*9060*/  @!P0 LDS.128 R16, [R203+0x9880] ;  /* 0x00988000cb108984 */ /* 0x000e680000000c00 */
[----:B-1----:R1:W-:Y:S02]  /*9070*/  @!P0 ST.E.128 [R8.64], R16 ;  /* 0x0000001008008985 */ /* 0x0023e4000c101d06 */
.L_x_1752:
[----:B------:R-:W-:Y:S05]  /*9080*/  BSYNC B0 ;  /* 0x0000000000007941 */ /* 0x000fea0003800000 */
.L_x_1751:
[----:B------:R-:W-:Y:S01]  /*9090*/  ISETP.GT.AND P4, PT, R39, R118, PT ;  /* 0x000000762700720c */ /* 0x000fe20003f84270 */
[----:B------:R-:W-:Y:S01]  /*90a0*/  @!UPT UIADD3 URZ, URZ, URZ, URZ ;  /* 0x0000003f3f3ff290 */ /* 0x000fe2000fffe03f */
[----:B------:R-:W-:Y:S11]  /*90b0*/  BSSY B0, `(.L_x_1753) ;  /* 0x0000029000007945 */ /* 0x000ff60003800000 */
[----:B------:R-:W-:-:S05]  /*90c0*/  @!P4 BRA `(.L_x_1754) ;  /* 0x000002700000c947 */ /* 0x000fca0003800000 */
[----:B--23--:R-:W-:Y:S01]  /*90d0*/  IADD3 R6, -R143, 0x30, RZ ;  /* 0x000000308f067810 */ /* 0x00cfe20007ffe1ff */
[----:B-1----:R-:W-:Y:S01]  /*90e0*/  IMAD.MOV.U32 R8, RZ, RZ, R110 ;  /* 0x000000ffff087224 */ /* 0x002fe200078e006e */
[----:B------:R-:W-:Y:S01]  /*90f0*/  IADD3 R3, R39, -0x1, RZ ;  /* 0xffffffff27037810 */ /* 0x000fe20007ffe0ff */
[----:B------:R-:W-:Y:S01]  /*9100*/  IMAD.MOV.U32 R9, RZ, RZ, R109 ;  /* 0x000000ffff097224 */ /* 0x000fe200078e006d */
[----:B------:R-:W-:Y:S02]  /*9110*/  ISETP.GE.AND P3, PT, R6, 0x1, PT ;  /* 0x000000010600780c */ /* 0x000fe40003f66270 */
[----:B------:R-:W-:Y:S01]  /*9120*/  SHF.R.S32.HI R5, RZ, 0x1f, R3 ;  /* 0x0000001fff057819 */ /* 0x000fe20000011403 */
[----:B----4-:R-:W-:Y:S01]  /*9130*/  IMAD R4, R154, R3, RZ ;  /* 0x000000039a047224 */ /* 0x010fe200078e02ff */
[----:B------:R-:W-:Y:S01]  /*9140*/  P2R R11, PR, RZ, 0x4 ;  /* 0x00000004ff0b7803 */ /* 0x000fe20000000000 */
[-C--:B------:R-:W-:Y:S01]  /*9150*/  IMAD.WIDE.U32 R8, R3, R128.reuse, R8 ;  /* 0x0000008003087225 */ /* 0x080fe200078e0008 */
[----:B------:R-:W-:Y:S02]  /*9160*/  LOP3.LUT P2, RZ, R213, 0x8, RZ, 0xc0, !PT ;  /* 0x00000008d5ff7812 */ /* 0x000fe4000784c0ff */
[----:B------:R-:W-:Y:S01]  /*9170*/  P2R R10, PR, RZ, 0x2 ;  /* 0x00000002ff0a7803 */ /* 0x000fe20000000000 */
[----:B------:R-:W-:Y:S01]  /*9180*/  IMAD R3, R5, R128, R4 ;  /* 0x0000008005037224 */ /* 0x000fe200078e0204 */
[C---:B------:R-:W-:Y:S02]  /*9190*/  LOP3.LUT P1, RZ, R213.reuse, 0x4, RZ, 0xc0, !PT ;  /* 0x00000004d5ff7812 */ /* 0x040fe4000782c0ff */
[----:B------:R-:W-:Y:S01]  /*91a0*/  LOP3.LUT P6, RZ, R213, 0x1, RZ, 0xc0, !PT ;  /* 0x00000001d5ff7812 */ /* 0x000fe200078cc0ff */
[----:B------:R-:W-:Y:S01]  /*91b0*/  IMAD.IADD R3, R9, 0x1, R3 ;  /* 0x0000000109037824 */ /* 0x000fe200078e0203 */
[C---:B------:R-:W-:Y:S04]  /*91c0*/  @P3 LEA R4, P0, R8.reuse, c[0x0][0x220], 0x1 ;  /* 0x0000880008043a11 */ /* 0x040fe800078008ff */
[----:B------:R-:W-:Y:S02]  /*91d0*/  @P3 LEA.HI.X R5, R8, c[0x0][0x224], R3, 0x1, P0 ;  /* 0x0000890008053a11 */ /* 0x000fe400000f0c03 */
[----:B------:R-:W-:Y:S03]  /*91e0*/  ISETP.GE.AND P0, PT, R6, 0x21, PT ;  /* 0x000000210600780c */ /* 0x000fe60003f06270 */
[----:B------:R-:W-:Y:S01]  /*91f0*/  @!PT LDS RZ, [RZ] ;  /* 0x00000000fffff984 */ /* 0x000fe20000000800 */
[----:B------:R-:W-:Y:S01]  /*9200*/  @!PT LDS RZ, [RZ] ;  /* 0x00000000fffff984 */ /* 0x000fe20000000800 */
[----:B------:R-:W-:Y:S01]  /*9210*/  @!PT LDS RZ, [RZ] ;  /* 0x00000000fffff984 */ /* 0x000fe20000000800 */
[----:B------:R1:W-:Y:S01]  /*9220*/  @P3 LDGSTS.E.BYPASS.LTC128B.128 [R203+0xa080], [R4.64], !P2 ;  /* 0x0a08000004cb3fae */ /* 0x0003e2000d101d46 */
[----:B------:R-:W-:Y:S03]  /*9230*/  ISETP.NE.AND P2, PT, R11, RZ, PT ;  /* 0x000000ff0b00720c */ /* 0x000fe60003f45270 */
[----:B------:R1:W-:Y:S06]  /*9240*/  @P3 LDGSTS.E.BYPASS.LTC128B.128 [R203+0xb880], [R4.64+0x80], !P1 ;  /* 0x0b88008004cb3fae */ /* 0x0003ec000c901d46 */
[----:B------:R-:W-:Y:S05]  /*9250*/  @P0 IADD3 R6, P5, R158, R8, RZ ;  /* 0x000000089e060210 */ /* 0x000fea0007fbe0ff */
[----:B------:R-:W-:Y:S01]  /*9260*/  @P0 IMAD.X R3, R3, 0x1, R155, P5 ;  /* 0x0000000103030824 */ /* 0x000fe200028e069b */
[C---:B------:R-:W-:Y:S04]  /*9270*/  @P0 LEA R8, P5, R6.reuse, c[0x0][0x220], 0x1 ;  /* 0x0000880006080a11 */ /* 0x040fe800078a08ff */
[----:B------:R-:W-:Y:S02]  /*9280*/  @P0 LEA.HI.X R9, R6, c[0x0][0x224], R3, 0x1, P5 ;  /* 0x0000890006090a11 */ /* 0x000fe400028f0c03 */
[C---:B------:R-:W-:Y:S11]  /*9290*/  LOP3.LUT P5, RZ, R213.reuse, 0x2, RZ, 0xc0, !PT ;  /* 0x00000002d5ff7812 */ /* 0x040ff600078ac0ff */
[----:B------:R-:W-:Y:S02]  /*92a0*/  @!UPT UIADD3 URZ, URZ, URZ, URZ ;  /* 0x0000003f3f3ff290 */ /* 0x000fe4000fffe03f */
[----:B------:R1:W-:Y:S04]  /*92b0*/  @P3 LDGSTS.E.BYPASS.LTC128B.128 [R203+0xd080], [R4.64+0x100], !P5 ;  /* 0x0d08010004cb3fae */ /* 0x0003e8000e901d46 */
[----:B------:R1:W-:Y:S01]  /*92c0*/  @P3 LDGSTS.E.BYPASS.LTC128B.128 [R203+0xe880], [R4.64+0x180], !P6 ;  /* 0x0e88018004cb3fae */ /* 0x0003e2000f101d46 */
[----:B------:R-:W-:Y:S11]  /*92d0*/  LOP3.LUT P3, RZ, R213, 0x8, RZ, 0xc0, !PT ;  /* 0x00000008d5ff7812 */ /* 0x000ff6000786c0ff */
[----:B------:R-:W-:Y:S02]  /*92e0*/  @!UPT UIADD3 URZ, URZ, URZ, URZ ;  /* 0x0000003f3f3ff290 */ /* 0x000fe4000fffe03f */
[----:B------:R1:W-:Y:S04]  /*92f0*/  @P0 LDGSTS.E.BYPASS.LTC128B.128 [R207+0xb080], [R8.64], !P3 ;  /* 0x0b08000008cf0fae */ /* 0x0003e8000d901d46 */
[----:B------:R1:W-:Y:S01]  /*9300*/  @P0 LDGSTS.E.BYPASS.LTC128B.128 [R207+0xc880], [R8.64+0x80], !P1 ;  /* 0x0c88008008cf0fae */ /* 0x0003e2000c901d46 */
[----:B------:R-:W-:Y:S03]  /*9310*/  ISETP.NE.AND P1, PT, R10, RZ, PT ;  /* 0x000000ff0a00720c */ /* 0x000fe60003f25270 */
[----:B------:R1:W-:Y:S04]  /*9320*/  @P0 LDGSTS.E.BYPASS.LTC128B.128 [R207+0xe080], [R8.64+0x100], !P5 ;  /* 0x0e08010008cf0fae */ /* 0x0003e8000e901d46 */
[----:B------:R1:W-:Y:S04]  /*9330*/  @P0 LDGSTS.E.BYPASS.LTC128B.128 [R207+0xf880], [R8.64+0x180], !P6 ;  /* 0x0f88018008cf0fae */ /* 0x0003e8000f101d46 */
.L_x_1754:
[----:B------:R-:W-:Y:S05]  /*9340*/  BSYNC B0 ;  /* 0x0000000000007941 */ /* 0x000fea0003800000 */
.L_x_1753:
[----:B------:R-:W0:Y:S01]  /*9350*/  LDGDEPBAR ;  /* 0x00000000000079af */ /* 0x000e220000000000 */
[----:B------:R-:W-:Y:S01]  /*9360*/  IADD3 R39, R39, -0x1, RZ ;  /* 0xffffffff27277810 */ /* 0x000fe20007ffe0ff */
[----:B------:R-:W-:-:S05]  /*9370*/  @P4 BRA `(.L_x_1755) ;  /* 0xffffa1b000004947 */ /* 0x000fca000383ffff */
[----:B------:R-:W-:Y:S01]  /*9380*/  WARPSYNC 0xffffffff ;  /* 0xffffffff00007948 */ /* 0x000fe20003800000 */
[----:B------:R-:W-:Y:S06]  /*9390*/  BAR.SYNC.DEFER_BLOCKING 0x0 ;  /* 0x0000000000007b1d */ /* 0x000fec0000010000 */
.L_x_1714:
[----:B------:R-:W-:Y:S01]  /*93a0*/  ISETP.GE.AND P0, PT, R131, 0x1, PT ;  /* 0x000000018300780c */ /* 0x000fe20003f06270 */
[----:B------:R-:W-:Y:S01]  /*93b0*/  BSSY B0, `(.L_x_1756) ;  /* 0x000001f000007945 */ /* 0x000fe20003800000 */
[----:B------:R-:W-:-:S11]  /*93c0*/  MOV R2, RZ ;  /* 0x000000ff00027202 */ /* 0x000fd60000000f00 */
[----:B------:R-:W-:Y:S05]  /*93d0*/  @!P0 BRA `(.L_x_1757) ;  /* 0x000001c000008947 */ /* 0x000fea0003800000 */
[----:B-1----:R-:W-:Y:S02]  /*93e0*/  IABS R3, R127 ;  /* 0x0000007f00037213 */ /* 0x002fe40000000000 */
[----:B--23--:R-:W-:Y:S02]  /*93f0*/  IADD3 R6, R136, -0x1, R127 ;  /* 0xffffffff88067810 */ /* 0x00cfe40007ffe07f */
[----:B------:R-:W1:Y:S02]  /*9400*/  I2F.RP R2, R3 ;  /* 0x0000000300027306 */ /* 0x000e640000209400 */
[----:B------:R-:W-:-:S06]  /*9410*/  IABS R10, R6 ;  /* 0x00000006000a7213 */ /* 0x000fcc0000000000 */
[----:B-1----:R-:W1:Y:S02]  /*9420*/  MUFU.RCP R2, R2 ;  /* 0x0000000200027308 */ /* 0x002e640000001000 */
[----:B-1----:R-:W-:-:S06]  /*9430*/  IADD3 R2, R2, 0xffffffe, RZ ;  /* 0x0ffffffe02027810 */ /* 0x002fcc0007ffe0ff */
[----:B------:R-:W1:Y:S02]  /*9440*/  F2I.FTZ.U32.TRUNC.NTZ R5, R2 ;  /* 0x0000000200057305 */ /* 0x000e64000021f000 */
[----:B-1----:R-:W-:-:S04]  /*9450*/  IMAD.MOV R2, RZ, RZ, -R5 ;  /* 0x000000ffff027224 */ /* 0x002fc800078e0a05 */
[----:B----4-:R-:W-:Y:S01]  /*9460*/  IMAD.MOV.U32 R4, RZ, RZ, R2 ;  /* 0x000000ffff047224 */ /* 0x010fe200078e0002 */
        /* <DEDUP_REMOVED lines=19> */
.L_x_1757:
[----:B------:R-:W-:Y:S05]  /*95a0*/  BSYNC B0 ;  /* 0x0000000000007941 */ /* 0x000fea0003800000 */
.L_x_1756:
[----:B-12---:R-:W2:Y:S01]  /*95b0*/  LDL R3, [R1+0x40] ;  /* 0x0000400001037983 */ /* 0x006ea20000100800 */
        /* <DEDUP_REMOVED lines=64> */
[----:B--2---:R-:W-:-:S04]  /*99c0*/  IMAD R219, R3, R2, RZ ;  /* 0x0000000203db7224 */ /* 0x004fc800078e02ff */
[--C-:B------:R-:W-:Y:S01]  /*99d0*/  IMAD.IADD R3, R219, 0x1, R2.reuse ;  /* 0x00000001db037824 */ /* 0x100fe200078e0202 */
[----:B------:R-:W-:-:S04]  /*99e0*/  PRMT R2, RZ, 0x7610, R2 ;  /* 0x00007610ff027816 */ /* 0x000fc80000000002 */
[----:B------:R-:W-:Y:S02]  /*99f0*/  IMNMX R210, R136, R3, PT ;  /* 0x0000000388d27217 */ /* 0x000fe40003800200 */
[----:B------:R-:W-:Y:S02]  /*9a00*/  CS2R R136, SRZ ;  /* 0x0000000000887805 */ /* 0x000fe4000001ff00 */
[----:B------:R-:W-:-:S13]  /*9a10*/  ISETP.GT.AND P0, PT, R210, R219, PT ;  /* 0x000000dbd200720c */ /* 0x000fda0003f04270 */
[----:B------:R-:W-:Y:S05]  /*9a20*/  @!P0 BRA `(.L_x_1758) ;  /* 0x0000dc0000008947 */ /* 0x000fea0003800000 */
[----:B----4-:R-:W2:Y:S04]  /*9a30*/  LDL R4, [R1+0x10] ;  /* 0x0000100001047983 */ /* 0x010ea80000100800 */
[----:B---3--:R-:W3:Y:S04]  /*9a40*/  LDL R6, [R1+0x8] ;  /* 0x0000080001067983 */ /* 0x008ee80000100800 */
[----:B------:R-:W4:Y:S04]  /*9a50*/  LDL R11, [R1+0x4] ;  /* 0x00000400010b7983 */ /* 0x000f280000100800 */
[----:B------:R-:W4:Y:S04]  /*9a60*/  LDL R8, [R1+0x18] ;  /* 0x0000180001087983 */ /* 0x000f280000100800 */
[----:B------:R-:W4:Y:S01]  /*9a70*/  LDL R10, [R1+0x14] ;  /* 0x00001400010a7983 */ /* 0x000f220000100800 */
[----:B------:R-:W-:-:S04]  /*9a80*/  ISETP.NE.U32.AND P0, PT, RZ, c[0x0][0x340], PT ;  /* 0x0000d000ff007a0c */ /* 0x000fc80003f05070 */
[----:B------:R-:W-:-:S13]  /*9a90*/  ISETP.NE.AND.EX P2, PT, RZ, c[0x0][0x344], PT, P0 ;  /* 0x0000d100ff007a0c */ /* 0x000fda0003f45300 */
[----:B------:R-:W-:Y:S01]  /*9aa0*/  @P2 IADD3 R2, P0, R252, c[0x0][0x340], RZ ;  /* 0x0000d000fc022a10 */ /* 0x000fe20007f1e0ff */
[----:B------:R-:W-:-:S05]  /*9ab0*/  IMAD.MOV.U32 R5, RZ, RZ, c[0x0][0x2c4] ;  /* 0x0000b100ff057624 */ /* 0x000fca00078e00ff */
[----:B------:R-:W-:Y:S02]  /*9ac0*/  ISETP.NE.AND P1, PT, R5, 0x1, PT ;  /* 0x000000010500780c */ /* 0x000fe40003f25270 */
[----:B--2---:R-:W-:-:S05]  /*9ad0*/  @P2 IADD3.X R3, R4, c[0x0][0x344], RZ, P0, !PT ;  /* 0x0000d10004032a10 */ /* 0x004fca00007fe4ff */
[----:B------:R1:W5:Y:S01]  /*9ae0*/  @P2 LDG.E R16, [R2.64] ;  /* 0x0000000602102981 */ /* 0x000362000c1e1900 */
[----:B------:R-:W-:Y:S02]  /*9af0*/  ISETP.NE.U32.AND P0, PT, RZ, c[0x0][0x348], PT ;  /* 0x0000d200ff007a0c */ /* 0x000fe40003f05070 */
[----:B---3--:R-:W-:Y:S01]  /*9b00*/  LOP3.LUT R59, R6, 0xffff, RZ, 0xc0, !PT ;  /* 0x0000ffff063b7812 */ /* 0x008fe200078ec0ff */
[----:B----4-:R-:W-:Y:S01]  /*9b10*/  IMAD R6, R11, 0x80, R0 ;  /* 0x000000800b067824 */ /* 0x010fe200078e0200 */
[----:B------:R-:W-:-:S03]  /*9b20*/  ISETP.NE.AND.EX P0, PT, RZ, c[0x0][0x34c], PT, P0 ;  /* 0x0000d300ff007a0c */ /* 0x000fc60003f05300 */
[----:B------:R-:W-:Y:S01]  /*9b30*/  @P1 IMAD.HI.U32 R9, R6, c[0x0][0x2c8], RZ ;  /* 0x0000b20006091a27 */ /* 0x000fe200078e00ff */
[----:B-1----:R-:W-:-:S05]  /*9b40*/  SHF.R.S32.HI R2, RZ, 0x1f, R139 ;  /* 0x0000001fff027819 */ /* 0x002fca000001148b */
[----:B------:R-:W-:-:S04]  /*9b50*/  IMAD R2, R2, c[0x0][0x178], RZ ;  /* 0x00005e0002027a24 */ /* 0x000fc800078e02ff */
[C---:B------:R-:W-:Y:S02]  /*9b60*/  IMAD R4, R139.reuse, c[0x0][0x17c], R2 ;  /* 0x00005f008b047a24 */ /* 0x040fe400078e0202 */
[----:B------:R-:W-:Y:S01]  /*9b70*/  IMAD.WIDE.U32 R2, R139, c[0x0][0x178], RZ ;  /* 0x00005e008b027a25 */ /* 0x000fe200078e00ff */
[----:B------:R-:W-:-:S03]  /*9b80*/  SEL R8, R8, RZ, !P0 ;  /* 0x000000ff08087207 */ /* 0x000fc60004000000 */
[----:B------:R-:W-:-:S04]  /*9b90*/  IMAD.IADD R3, R3, 0x1, R4 ;  /* 0x0000000103037824 */ /* 0x000fc800078e0204 */
[C---:B------:R-:W-:Y:S01]  /*9ba0*/  IMAD.WIDE.U32 R4, R59.reuse, c[0x0][0x1b8], R2 ;  /* 0x00006e003b047a25 */ /* 0x040fe200078e0002 */
[----:B------:R-:W-:Y:S02]  /*9bb0*/  MOV R2, R6 ;  /* 0x0000000600027202 */ /* 0x000fe40000000f00 */
[----:B------:R-:W-:Y:S01]  /*9bc0*/  SEL R3, R10, RZ, !P0 ;  /* 0x000000ff0a037207 */ /* 0x000fe20004000000 */
[----:B------:R-:W-:Y:S01]  /*9bd0*/  IMAD R5, R59, c[0x0][0x1bc], R5 ;  /* 0x00006f003b057a24 */ /* 0x000fe200078e0205 */
[----:B------:R-:W-:Y:S01]  /*9be0*/  @P1 SHF.R.U32.HI R2, RZ, c[0x0][0x2cc], R9 ;  /* 0x0000b300ff021a19 */ /* 0x000fe20000011609 */
[----:B------:R-:W-:Y:S02]  /*9bf0*/  IMAD R8, R8, c[0x0][0x1c0], RZ ;  /* 0x0000700008087a24 */ /* 0x000fe400078e02ff */
[----:B------:R-:W-:Y:S01]  /*9c00*/  IMAD.WIDE.U32 R4, R3, c[0x0][0x1c0], R4 ;  /* 0x0000700003047a25 */ /* 0x000fe200078e0004 */
[----:B------:R-:W-:-:S03]  /*9c10*/  SHF.R.S32.HI R9, RZ, 0x1f, R2 ;  /* 0x0000001fff097819 */ /* 0x000fc60000011402 */
[----:B------:R-:W-:Y:S02]  /*9c20*/  IMAD R8, R3, c[0x0][0x1c4], R8 ;  /* 0x0000710003087a24 */ /* 0x000fe400078e0208 */
[----:B------:R-:W-:Y:S02]  /*9c30*/  IMAD.MOV R3, RZ, RZ, -R2 ;  /* 0x000000ffff037224 */ /* 0x000fe400078e0a02 */
[----:B------:R-:W-:Y:S02]  /*9c40*/  IMAD.IADD R5, R5, 0x1, R8 ;  /* 0x0000000105057824 */ /* 0x000fe400078e0208 */
[----:B------:R-:W-:Y:S02]  /*9c50*/  IMAD R6, R3, c[0x0][0x2c4], R6 ;  /* 0x0000b10003067a24 */ /* 0x000fe400078e0206 */
[----:B------:R-:W-:-:S04]  /*9c60*/  IMAD R3, R9, c[0x0][0x1b0], RZ ;  /* 0x00006c0009037a24 */ /* 0x000fc800078e02ff */
[C---:B------:R-:W-:Y:S01]  /*9c70*/  IMAD R9, R2.reuse, c[0x0][0x1b4], R3 ;  /* 0x00006d0002097a24 */ /* 0x040fe200078e0203 */
[----:B------:R-:W-:Y:S01]  /*9c80*/  SHF.R.S32.HI R8, RZ, 0x1f, R6 ;  /* 0x0000001fff087819 */ /* 0x000fe20000011406 */
[----:B------:R-:W-:Y:S01]  /*9c90*/  IMAD.WIDE.U32 R2, R2, c[0x0][0x1b0], R4 ;  /* 0x00006c0002027a25 */ /* 0x000fe200078e0004 */
[----:B------:R-:W-:-:S03]  /*9ca0*/  ISETP.GE.AND P1, PT, R205, c[0x0][0x198], PT ;  /* 0x00006600cd007a0c */ /* 0x000fc60003f26270 */
[----:B------:R-:W-:Y:S01]  /*9cb0*/  IMAD R4, R8, c[0x0][0x1a8], RZ ;  /* 0x00006a0008047a24 */ /* 0x000fe200078e02ff */
[----:B------:R-:W-:-:S03]  /*9cc0*/  IADD3 R3, R3, R9, RZ ;  /* 0x0000000903037210 */ /* 0x000fc60007ffe0ff */
[C---:B------:R-:W-:Y:S02]  /*9cd0*/  IMAD R4, R6.reuse, c[0x0][0x1ac], R4 ;  /* 0x00006b0006047a24 */ /* 0x040fe400078e0204 */
[----:B------:R-:W-:Y:S01]  /*9ce0*/  IMAD.WIDE.U32 R2, R6, c[0x0][0x1a8], R2 ;  /* 0x00006a0006027a25 */ /* 0x000fe200078e0002 */
[----:B------:R-:W-:-:S03]  /*9cf0*/  LOP3.LUT R213, R213, 0xfffffffe, RZ, 0xc0, !PT ;  /* 0xfffffffed5d57812 */ /* 0x000fc600078ec0ff */
[----:B------:R-:W-:Y:S01]  /*9d00*/  IMAD.IADD R3, R3, 0x1, R4 ;  /* 0x0000000103037824 */ /* 0x000fe200078e0204 */
[----:B------:R-:W-:Y:S01]  /*9d10*/  LEA R13, P0, R2, c[0x0][0x160], 0x1 ;  /* 0x00005800020d7a11 */ /* 0x000fe200078008ff */
[----:B------:R-:W-:Y:S01]  /*9d20*/  IMAD R6, R11, 0x80, R143 ;  /* 0x000000800b067824 */ /* 0x000fe200078e028f */
[----:B------:R-:W-:Y:S02]  /*9d30*/  ISETP.GE.AND P4, PT, R140, c[0x0][0x198], PT ;  /* 0x000066008c007a0c */ /* 0x000fe40003f86270 */
[----:B------:R-:W-:Y:S02]  /*9d40*/  ISETP.GE.AND P5, PT, R142, c[0x0][0x198], PT ;  /* 0x000066008e007a0c */ /* 0x000fe40003fa6270 */
[----:B------:R-:W-:Y:S02]  /*9d50*/  @P1 LOP3.LUT R213, R213, 0x1, RZ, 0xfc, !PT ;  /* 0x00000001d5d51812 */ /* 0x000fe400078efcff */
[----:B------:R-:W-:Y:S02]  /*9d60*/  ISETP.GE.AND P6, PT, R204, c[0x0][0x198], PT ;  /* 0x00006600cc007a0c */ /* 0x000fe40003fc6270 */
[----:B------:R-:W-:-:S02]  /*9d70*/  LEA.HI.X R5, R2, c[0x0][0x164], R3, 0x1, P0 ;  /* 0x0000590002057a11 */ /* 0x000fc400000f0c03 */
[----:B------:R-:W-:Y:S02]  /*9d80*/  IADD3 R97, R210, -0x1, RZ ;  /* 0xffffffffd2617810 */ /* 0x000fe40007ffe0ff */
[----:B------:R-:W-:Y:S01]  /*9d90*/  @!P2 MOV R16, R10 ;  /* 0x0000000a0010a202 */ /* 0x000fe20000000f00 */
[----:B------:R-:W-:Y:S05]  /*9da0*/  BRA.DIV ~URZ, `(.L_x_1759) ;  /* 0x00012b527f007947 */ /* 0x000fea000b800000 */
[----:B------:R1:W2:Y:S02]  /*9db0*/  SHFL.IDX PT, R4, R5, RZ, 0x181f ;  /* 0x00181fff05047589 */ /* 0x0002a400000e0000 */
.L_x_1913:
[----:B------:R-:W-:Y:S05]  /*9dc0*/  BRA.DIV ~URZ, `(.L_x_1760) ;  /* 0x00012ba27f007947 */ /* 0x000fea000b800000 */
[----:B------:R3:W4:Y:S02]  /*9dd0*/  SHFL.IDX PT, R2, R13, RZ, 0x181f ;  /* 0x00181fff0d027589 */ /* 0x00072400000e0000 */
.L_x_1914:
[----:B------:R-:W-:Y:S01]  /*9de0*/  IMAD R40, R176, c[0x0][0x2c4], RZ ;  /* 0x0000b100b0287a24 */ /* 0x000fe200078e02ff */
[----:B------:R-:W-:Y:S01]  /*9df0*/  LOP3.LUT R213, R213, 0xfffffffd, RZ, 0xc0, !PT ;  /* 0xfffffffdd5d57812 */ /* 0x000fe200078ec0ff */
[----:B------:R-:W-:Y:S03]  /*9e00*/  BSSY B0, `(.L_x_1761) ;  /* 0x0000014000007945 */ /* 0x000fe60003800000 */
[----:B------:R-:W-:-:S13]  /*9e10*/  ISETP.GE.AND P0, PT, R6, R40, PT ;  /* 0x000000280600720c */ /* 0x000fda0003f06270 */
[----:B------:R-:W-:Y:S01]  /*9e20*/  @P0 LOP3.LUT R213, R213, 0x2, RZ, 0xfc, !PT ;  /* 0x00000002d5d50812 */ /* 0x000fe200078efcff */
[----:B------:R-:W-:Y:S05]  /*9e30*/  @P0 BRA `(.L_x_1762) ;  /* 0x0000010000000947 */ /* 0x000fea0003800000 */
[----:B------:R-:W-:Y:S02]  /*9e40*/  LOP3.LUT P3, RZ, R213, 0x1, RZ, 0xc0, !PT ;  /* 0x00000001d5ff7812 */ /* 0x000fe4000786c0ff */
        /* <DEDUP_REMOVED lines=15> */
.L_x_1762:
[----:B------:R-:W-:Y:S05]  /*9f40*/  BSYNC B0 ;  /* 0x0000000000007941 */ /* 0x000fea0003800000 */
.L_x_1761:
[----:B------:R-:W-:Y:S05]  /*9f50*/  BRA.DIV ~URZ, `(.L_x_1763) ;  /* 0x00012a827f007947 */ /* 0x000fea000b800000 */
[----:B--2---:R2:W1:Y:S04]  /*9f60*/  SHFL.IDX PT, R4, R5, 0x1, 0x181f ;  /* 0x00381f0005047f89 */ /* 0x00446800000e0000 */
[----:B----4-:R2:W4:Y:S02]  /*9f70*/  SHFL.IDX PT, R2, R13, 0x1, 0x181f ;  /* 0x00381f000d027f89 */ /* 0x01052400000e0000 */
.L_x_1915:
[----:B------:R-:W-:Y:S01]  /*9f80*/  IADD3 R3, R6, 0x20, RZ ;  /* 0x0000002006037810 */ /* 0x000fe20007ffe0ff */
[----:B------:R-:W-:Y:S03]  /*9f90*/  BSSY B0, `(.L_x_1764) ;  /* 0x0000013000007945 */ /* 0x000fe60003800000 */
[----:B------:R-:W-:-:S13]  /*9fa0*/  ISETP.GE.AND P0, PT, R3, R40, PT ;  /* 0x000000280300720c */ /* 0x000fda0003f06270 */
[----:B------:R-:W-:Y:S05]  /*9fb0*/  @P0 BRA `(.L_x_1765) ;  /* 0x0000010000000947 */ /* 0x000fea0003800000 */
[----:B------:R-:W-:Y:S02]  /*9fc0*/  LOP3.LUT P3, RZ, R213, 0x1, RZ, 0xc0, !PT ;  /* 0x00000001d5ff7812 */ /* 0x000fe4000786c0ff */
        /* <DEDUP_REMOVED lines=15> */
.L_x_1765:
[----:B------:R-:W-:Y:S05]  /*a0c0*/  BSYNC B0 ;  /* 0x0000000000007941 */ /* 0x000fea0003800000 */
.L_x_1764:
[----:B------:R-:W-:Y:S05]  /*a0d0*/  BRA.DIV ~URZ, `(.L_x_1766) ;  /* 0x000129d27f007947 */ /* 0x000fea000b800000 */
[----:B-1----:R1:W2:Y:S02]  /*a0e0*/  SHFL.IDX PT, R4, R5, 0x2, 0x181f ;  /* 0x00581f0005047f89 */ /* 0x0022a400000e0000 */
.L_x_1916:
[----:B------:R-:W-:Y:S05]  /*a0f0*/  BRA.DIV ~URZ, `(.L_x_1767) ;  /* 0x00012a227f007947 */ /* 0x000fea000b800000 */
[----:B----4-:R4:W1:Y:S02]  /*a100*/  SHFL.IDX PT, R2, R13, 0x2, 0x181f ;  /* 0x00581f000d027f89 */ /* 0x01086400000e0000 */
.L_x_1917:
[----:B------:R-:W-:Y:S01]  /*a110*/  IADD3 R3, R6, 0x40, RZ ;  /* 0x0000004006037810 */ /* 0x000fe20007ffe0ff */
[----:B------:R-:W-:Y:S03]  /*a120*/  BSSY B0, `(.L_x_1768) ;  /* 0x0000013000007945 */ /* 0x000fe60003800000 */
[----:B------:R-:W-:-:S13]  /*a130*/  ISETP.GE.AND P0, PT, R3, R40, PT ;  /* 0x000000280300720c */ /* 0x000fda0003f06270 */
[----:B------:R-:W-:Y:S05]  /*a140*/  @P0 BRA `(.L_x_1769) ;  /* 0x0000010000000947 */ /* 0x000fea0003800000 */
[----:B------:R-:W-:Y:S02]  /*a150*/  LOP3.LUT P3, RZ, R213, 0x1, RZ, 0xc0, !PT ;  /* 0x00000001d5ff7812 */ /* 0x000fe4000786c0ff */
        /* <DEDUP_REMOVED lines=15> */
.L_x_1769:
[----:B------:R-:W-:Y:S05]  /*a250*/  BSYNC B0 ;  /* 0x0000000000007941 */ /* 0x000fea0003800000 */
.L_x_1768:
[----:B------:R-:W-:Y:S05]  /*a260*/  BRA.DIV ~URZ, `(.L_x_1770) ;  /* 0x000129227f007947 */ /* 0x000fea000b800000 */
[----:B--2---:R2:W3:Y:S04]  /*a270*/  SHFL.IDX PT, R4, R5, 0x3, 0x181f ;  /* 0x00781f0005047f89 */ /* 0x0044e800000e0000 */
[----:B-1----:R2:W1:Y:S02]  /*a280*/  SHFL.IDX PT, R2, R13, 0x3, 0x181f ;  /* 0x00781f000d027f89 */ /* 0x00246400000e0000 */
.L_x_1918:
[----:B------:R-:W-:Y:S01]  /*a290*/  IADD3 R3, R6, 0x60, RZ ;  /* 0x0000006006037810 */ /* 0x000fe20007ffe0ff */
[----:B------:R-:W-:Y:S01]  /*a2a0*/  IMAD.MOV.U32 R96, RZ, RZ, 0x30 ;  /* 0x00000030ff607424 */ /* 0x000fe200078e00ff */
[----:B--2--5:R-:W-:Y:S01]  /*a2b0*/  SHF.R.S32.HI R5, RZ, 0x1f, R16 ;  /* 0x0000001fff057819 */ /* 0x024fe20000011410 */
[----:B------:R-:W-:Y:S01]  /*a2c0*/  IMAD.WIDE.U32 R244, R16, c[0x0][0x2b0], RZ ;  /* 0x0000ac0010f47a25 */ /* 0x000fe200078e00ff */
[----:B------:R-:W-:-:S03]  /*a2d0*/  ISETP.GE.AND P0, PT, R3, R40, PT ;  /* 0x000000280300720c */ /* 0x000fc60003f06270 */
[----:B------:R-:W-:Y:S02]  /*a2e0*/  IMAD.MOV.U32 R3, RZ, RZ, c[0x0][0x2b8] ;  /* 0x0000ae00ff037624 */ /* 0x000fe400078e00ff */
[----:B------:R-:W-:Y:S02]  /*a2f0*/  IMAD R96, R210, R96, -0x30 ;  /* 0xffffffd0d2607424 */ /* 0x000fe400078e0260 */
[----:B------:R-:W-:Y:S01]  /*a300*/  IMAD R6, R5, c[0x0][0x2b0], RZ ;  /* 0x0000ac0005067a24 */ /* 0x000fe200078e02ff */
[----:B------:R-:W-:Y:S01]  /*a310*/  ISETP.NE.AND P3, PT, R3, 0x1, PT ;  /* 0x000000010300780c */ /* 0x000fe20003f65270 */
[----:B------:R-:W-:Y:S02]  /*a320*/  IMAD.IADD R3, R0, 0x1, R96 ;  /* 0x0000000100037824 */ /* 0x000fe400078e0260 */
[----:B------:R-:W-:Y:S02]  /*a330*/  IMAD.MOV.U32 R211, RZ, RZ, RZ ;  /* 0x000000ffffd37224 */ /* 0x000fe400078e00ff */
[-C--:B-1----:R-:W-:Y:S01]  /*a340*/  @!P0 LEA R8, P1, R140, R2.reuse, 0x1 ;  /* 0x000000028c088211 */ /* 0x082fe200078208ff */
[----:B------:R-:W-:Y:S01]  /*a350*/  IMAD.IADD R5, R3, 0x1, R247 ;  /* 0x0000000103057824 */ /* 0x000fe200078e02f7 */
[----:B------:R-:W-:-:S02]  /*a360*/  @!P0 LEA R14, P2, R205, R2, 0x1 ;  /* 0x00000002cd0e8211 */ /* 0x000fc400078408ff */
[-C--:B---3--:R-:W-:Y:S02]  /*a370*/  @!P0 LEA.HI.X R9, R140, R4.reuse, R141, 0x1, P1 ;  /* 0x000000048c098211 */ /* 0x088fe400008f0c8d */
[----:B------:R-:W-:-:S03]  /*a380*/  @!P0 LEA.HI.X R15, R205, R4, R216, 0x1, P2 ;  /* 0x00000004cd0f8211 */ /* 0x000fc600010f0cd8 */
[----:B------:R-:W-:Y:S01]  /*a390*/  @!PT LDS RZ, [RZ] ;  /* 0x00000000fffff984 */ /* 0x000fe20000000800 */
[----:B------:R-:W-:Y:S01]  /*a3a0*/  @!PT LDS RZ, [RZ] ;  /* 0x00000000fffff984 */ /* 0x000fe20000000800 */
[----:B------:R-:W-:Y:S01]  /*a3b0*/  @!PT LDS RZ, [RZ] ;  /* 0x00000000fffff984 */ /* 0x000fe20000000800 */
[----:B------:R1:W-:Y:S01]  /*a3c0*/  @!P0 LDGSTS.E.BYPASS.LTC128B.128 [R207+0x13080], [R8.64], !P4 ;  /* 0x1308000008cf8fae */ /* 0x0003e2000e101d46 */
[----:B------:R-:W-:Y:S02]  /*a3d0*/  LOP3.LUT P4, RZ, R213, 0x1, RZ, 0xc0, !PT ;  /* 0x00000001d5ff7812 */ /* 0x000fe4000788c0ff */
[----:B-1----:R-:W-:-:S04]  /*a3e0*/  @!P0 LEA R8, P1, R206, R2, 0x1 ;  /* 0x00000002ce088211 */ /* 0x002fc800078208ff */
[----:B------:R-:W-:Y:S02]  /*a3f0*/  @!P0 LEA.HI.X R9, R206, R4, R214, 0x1, P1 ;  /* 0x00000004ce098211 */ /* 0x000fe400008f0cd6 */
[----:B------:R-:W-:Y:S01]  /*a400*/  ISETP.GE.AND P1, PT, R3, R131, PT ;  /* 0x000000830300720c */ /* 0x000fe20003f26270 */
[----:B------:R-:W-:Y:S02]  /*a410*/  IMAD.MOV.U32 R3, RZ, RZ, R5 ;  /* 0x000000ffff037224 */ /* 0x000fe400078e0005 */
[----:B------:R1:W-:Y:S01]  /*a420*/  @!P0 LDGSTS.E.BYPASS.LTC128B.128 [R207+0x17080], [R8.64], !P5 ;  /* 0x1708000008cf8fae */ /* 0x0003e2000e901d46 */
[----:B------:R-:W-:-:S03]  /*a430*/  ISETP.GT.OR P1, PT, R0, 0x2f, P1 ;  /* 0x0000002f0000780c */ /* 0x000fc60000f24670 */
[----:B------:R2:W-:Y:S01]  /*a440*/  @!P0 LDGSTS.E.BYPASS.LTC128B.128 [R207+0x1b080], [R14.64], !P4 ;  /* 0x1b0800000ecf8fae */ /* 0x0005e2000e101d46 */
[----:B-1----:R-:W-:Y:S02]  /*a450*/  IMAD R8, R16, c[0x0][0x2b4], R6 ;  /* 0x0000ad0010087a24 */ /* 0x002fe400078e0206 */
[----:B------:R-:W-:-:S04]  /*a460*/  @P3 IMAD.HI.U32 R6, R5, c[0x0][0x2bc], RZ ;  /* 0x0000af0005063a27 */ /* 0x000fc800078e00ff */
[----:B------:R-:W-:Y:S01]  /*a470*/  IMAD.IADD R246, R245, 0x1, R8 ;  /* 0x00000001f5f67824 */ /* 0x000fe200078e0208 */
[----:B------:R-:W-:Y:S02]  /*a480*/  @P3 SHF.R.U32.HI R3, RZ, c[0x0][0x2c0], R6 ;  /* 0x0000b000ff033a19 */ /* 0x000fe40000011606 */
[C---:B------:R-:W-:Y:S02]  /*a490*/  @!P0 LEA R10, P3, R204.reuse, R2, 0x1 ;  /* 0x00000002cc0a8211 */ /* 0x040fe400078608ff */
[C---:B------:R-:W-:Y:S02]  /*a4a0*/  @!P1 IADD3 R2, P2, R3.reuse, R244, RZ ;  /* 0x000000f403029210 */ /* 0x040fe40007f5e0ff */
[----:B------:R-:W-:Y:S02]  /*a4b0*/  @!P0 LEA.HI.X R11, R204, R4, R215, 0x1, P3 ;  /* 0x00000004cc0b8211 */ /* 0x000fe400018f0cd7 */
[----:B------:R-:W-:Y:S02]  /*a4c0*/  @!P1 LEA.HI.X.SX32 R4, R3, R246, 0x1, P2 ;  /* 0x000000f603049211 */ /* 0x000fe400010f0eff */
[C---:B------:R-:W-:Y:S01]  /*a4d0*/  @!P1 LEA R8, P2, R2.reuse, c[0x0][0x2a0], 0x2 ;  /* 0x0000a80002089a11 */ /* 0x040fe200078410ff */
[----:B------:R1:W-:Y:S03]  /*a4e0*/  @!P0 LDGSTS.E.BYPASS.LTC128B.128 [R207+0x1f080], [R10.64], !P6 ;  /* 0x1f0800000acf8fae */ /* 0x0003e6000f101d46 */
[----:B------:R-:W-:Y:S01]  /*a4f0*/  @!P1 LEA.HI.X R9, R2, c[0x0][0x2a4], R4, 0x2, P2 ;  /* 0x0000a90002099a11 */ /* 0x000fe200010f1404 */
[----:B------:R-:W0:Y:S01]  /*a500*/  LDGDEPBAR ;  /* 0x00000000000079af */ /* 0x000e220000000000 */
[----:B------:R-:W-:Y:S03]  /*a510*/  WARPSYNC 0xffffffff ;  /* 0xffffffff00007948 */ /* 0x000fe60003800000 */
[----:B------:R-:W-:Y:S06]  /*a520*/  BAR.SYNC.DEFER_BLOCKING 0x0 ;  /* 0x0000000000007b1d */ /* 0x000fec0000010000 */
[----:B------:R-:W3:Y:S01]  /*a530*/  @!P1 LDG.E R211, [R8.64] ;  /* 0x0000000608d39981 */ /* 0x000ee2000c1e1900 */
[----:B------:R-:W-:Y:S01]  /*a540*/  IMAD.MOV R2, RZ, RZ, -R3 ;  /* 0x000000ffff027224 */ /* 0x000fe200078e0a03 */
[----:B------:R-:W-:Y:S01]  /*a550*/  ISETP.GE.AND P5, PT, R140, c[0x0][0x1d4], PT ;  /* 0x000075008c007a0c */ /* 0x000fe20003fa6270 */
[----:B------:R-:W-:Y:S01]  /*a560*/  IMAD.WIDE.U32 R226, R59, c[0x0][0x1e8], RZ ;  /* 0x00007a003be27a25 */ /* 0x000fe200078e00ff */
[----:B------:R-:W-:Y:S01]  /*a570*/  ISETP.GE.AND P4, PT, R142, c[0x0][0x1d4], PT ;  /* 0x000075008e007a0c */ /* 0x000fe20003f86270 */
[----:B------:R-:W-:Y:S01]  /*a580*/  BSSY B0, `(.L_x_1771) ;  /* 0x0000037000007945 */ /* 0x000fe20003800000 */
[----:B------:R-:W-:Y:S01]  /*a590*/  ISETP.GE.AND P3, PT, R205, c[0x0][0x1d4], PT ;  /* 0x00007500cd007a0c */ /* 0x000fe20003f66270 */
[----:B------:R-:W-:Y:S01]  /*a5a0*/  IMAD R212, R2, c[0x0][0x2b8], R5 ;  /* 0x0000ae0002d47a24 */ /* 0x000fe200078e0205 */
[----:B------:R-:W-:Y:S01]  /*a5b0*/  ISETP.GE.AND P6, PT, R204, c[0x0][0x1d4], PT ;  /* 0x00007500cc007a0c */ /* 0x000fe20003fc6270 */
[----:B------:R-:W-:Y:S01]  /*a5c0*/  IMAD R225, R59, c[0x0][0x1ec], R227 ;  /* 0x00007b003be17a24 */ /* 0x000fe200078e02e3 */
[----:B------:R-:W-:Y:S01]  /*a5d0*/  LOP3.LUT R213, R213, 0xfffffffb, RZ, 0xc0, !PT ;  /* 0xfffffffbd5d57812 */ /* 0x000fe200078ec0ff */
[----:B------:R-:W-:Y:S01]  /*a5e0*/  IMAD.WIDE.U32 R2, R212, c[0x0][0x1e0], RZ ;  /* 0x00007800d4027a25 */ /* 0x000fe200078e00ff */
[----:B------:R-:W-:-:S03]  /*a5f0*/  SHF.R.S32.HI R60, RZ, 0x1f, R212 ;  /* 0x0000001fff3c7819 */ /* 0x000fc600000114d4 */
[----:B------:R-:W-:Y:S02]  /*a600*/  IMAD R131, R97, -0x30, R131 ;  /* 0xffffffd061837824 */ /* 0x000fe400078e0283 */
[----:B------:R-:W-:-:S03]  /*a610*/  IMAD R4, R60, c[0x0][0x1e0], RZ ;  /* 0x000078003c047a24 */ /* 0x000fc600078e02ff */
[----:B------:R-:W-:Y:S01]  /*a620*/  IMNMX R6, R131, 0x30, PT ;  /* 0x0000003083067817 */ /* 0x000fe20003800200 */
[----:B------:R-:W-:Y:S01]  /*a630*/  IMAD R4, R212, c[0x0][0x1e4], R4 ;  /* 0x00007900d4047a24 */ /* 0x000fe200078e0204 */
[----:B------:R-:W-:-:S03]  /*a640*/  @P6 LOP3.LUT R213, R213, 0x4, RZ, 0xfc, !PT ;  /* 0x00000004d5d56812 */ /* 0x000fc600078efcff */
[----:B------:R-:W-:Y:S02]  /*a650*/  IMAD.IADD R3, R3, 0x1, R4 ;  /* 0x0000000103037824 */ /* 0x000fe400078e0204 */
[----:B------:R-:W-:Y:S01]  /*a660*/  IMAD.IADD R6, R6, 0x1, -R143 ;  /* 0x0000000106067824 */ /* 0x000fe200078e0a8f */
[----:B---3--:R-:W-:Y:S01]  /*a670*/  SHF.R.S32.HI R61, RZ, 0x1f, R211 ;  /* 0x0000001fff3d7819 */ /* 0x008fe200000114d3 */
[----:B------:R-:W-:-:S04]  /*a680*/  IMAD.WIDE.U32 R2, R211, c[0x0][0x1f0], R2 ;  /* 0x00007c00d3027a25 */ /* 0x000fc800078e0002 */
[----:B------:R-:W-:Y:S01]  /*a690*/  IMAD R4, R61, c[0x0][0x1f0], RZ ;  /* 0x00007c003d047a24 */ /* 0x000fe200078e02ff */
[----:B------:R-:W-:-:S03]  /*a6a0*/  IADD3 R2, P1, R2, R226, RZ ;  /* 0x000000e202027210 */ /* 0x000fc60007f3e0ff */
[----:B------:R-:W-:Y:S01]  /*a6b0*/  IMAD R4, R211, c[0x0][0x1f4], R4 ;  /* 0x00007d00d3047a24 */ /* 0x000fe200078e0204 */
[----:B----4-:R-:W-:-:S04]  /*a6c0*/  LEA R13, P0, R2, c[0x0][0x1c8], 0x1 ;  /* 0x00007200020d7a11 */ /* 0x010fc800078008ff */
[----:B------:R-:W-:-:S04]  /*a6d0*/  IADD3.X R3, R225, R3, R4, P1, !PT ;  /* 0x00000003e1037210 */ /* 0x000fc80000ffe404 */
[----:B------:R-:W-:Y:S02]  /*a6e0*/  LEA.HI.X R16, R2, c[0x0][0x1cc], R3, 0x1, P0 ;  /* 0x0000730002107a11 */ /* 0x000fe400000f0c03 */
[----:B------:R-:W1:Y:S01]  /*a6f0*/  SHFL.IDX PT, R2, R13, RZ, 0x181f ;  /* 0x00181fff0d027589 */ /* 0x000e6200000e0000 */
[----:B------:R-:W-:-:S03]  /*a700*/  ISETP.GE.AND P0, PT, R6, 0x1, PT ;  /* 0x000000010600780c */ /* 0x000fc60003f06270 */
[----:B------:R-:W3:Y:S10]  /*a710*/  SHFL.IDX PT, R3, R16, RZ, 0x181f ;  /* 0x00181fff10037589 */ /* 0x000ef400000e0000 */
[----:B-1----:R-:W-:-:S02]  /*a720*/  @P0 LEA R10, P1, R140, R2, 0x1 ;  /* 0x000000028c0a0211 */ /* 0x002fc400078208ff */
[-C--:B------:R-:W-:Y:S02]  /*a730*/  @P0 LEA R8, P2, R206, R2.reuse, 0x1 ;  /* 0x00000002ce080211 */ /* 0x080fe400078408ff */
[-C--:B---3--:R-:W-:Y:S02]  /*a740*/  @P0 LEA.HI.X R11, R140, R3.reuse, R141, 0x1, P1 ;  /* 0x000000038c0b0211 */ /* 0x088fe400008f0c8d */
[CC--:B------:R-:W-:Y:S02]  /*a750*/  @P0 LEA R4, P1, R205.reuse, R2.reuse, 0x1 ;  /* 0x00000002cd040211 */ /* 0x0c0fe400078208ff */
[-C--:B------:R-:W-:Y:S01]  /*a760*/  @P0 LEA.HI.X R9, R206, R3.reuse, R214, 0x1, P2 ;  /* 0x00000003ce090211 */ /* 0x080fe200010f0cd6 */
[----:B------:R-:W-:Y:S01]  /*a770*/  @!PT LDS RZ, [RZ] ;  /* 0x00000000fffff984 */ /* 0x000fe20000000800 */
[----:B------:R1:W-:Y:S01]  /*a780*/  @P0 LDGSTS.E.BYPASS.LTC128B.128 [R203+0xa080], [R10.64], !P5 ;  /* 0x0a0800000acb0fae */ /* 0x0003e2000e901d46 */
[-C--:B------:R-:W-:Y:S02]  /*a790*/  @P0 LEA.HI.X R5, R205, R3.reuse, R216, 0x1, P1 ;  /* 0x00000003cd050211 */ /* 0x080fe400008f0cd8 */
[C---:B--2---:R-:W-:Y:S01]  /*a7a0*/  @P0 LEA R14, P1, R204.reuse, R2, 0x1 ;  /* 0x00000002cc0e0211 */ /* 0x044fe200078208ff */
[----:B------:R1:W-:Y:S03]  /*a7b0*/  @P0 LDGSTS.E.BYPASS.LTC128B.128 [R203+0xb880], [R8.64], !P4 ;  /* 0x0b88000008cb0fae */ /* 0x0003e6000e101d46 */
[----:B------:R-:W-:Y:S01]  /*a7c0*/  @P0 LEA.HI.X R15, R204, R3, R215, 0x1, P1 ;  /* 0x00000003cc0f0211 */ /* 0x000fe200008f0cd7 */
[----:B------:R1:W-:Y:S04]  /*a7d0*/  @P0 LDGSTS.E.BYPASS.LTC128B.128 [R203+0xd080], [R4.64], !P3 ;  /* 0x0d08000004cb0fae */ /* 0x0003e8000d901d46 */
[----:B------:R1:W-:Y:S01]  /*a7e0*/  @P0 LDGSTS.E.BYPASS.LTC128B.128 [R203+0xe880], [R14.64], !P6 ;  /* 0x0e8800000ecb0fae */ /* 0x0003e2000f101d46 */
[----:B------:R-:W-:-:S03]  /*a7f0*/  ISETP.GE.AND P0, PT, R6, 0x21, PT ;  /* 0x000000210600780c */ /* 0x000fc60003f06270 */
[----:B------:R1:W2:Y:S04]  /*a800*/  SHFL.IDX PT, R2, R13, 0x1, 0x181f ;  /* 0x00381f000d027f89 */ /* 0x0002a800000e0000 */
[----:B------:R1:W3:Y:S06]  /*a810*/  SHFL.IDX PT, R3, R16, 0x1, 0x181f ;  /* 0x00381f0010037f89 */ /* 0x0002ec00000e0000 */
[----:B------:R-:W-:Y:S05]  /*a820*/  @!P0 BRA `(.L_x_1772) ;  /* 0x000000c000008947 */ /* 0x000fea0003800000 */
[-C--:B-12---:R-:W-:Y:S02]  /*a830*/  LEA R10, P0, R140, R2.reuse, 0x1 ;  /* 0x000000028c0a7211 */ /* 0x086fe400078008ff */
[----:B------:R-:W-:-:S02]  /*a840*/  LEA R8, P2, R206, R2, 0x1 ;  /* 0x00000002ce087211 */ /* 0x000fc400078408ff */
[-C--:B---3--:R-:W-:Y:S02]  /*a850*/  LEA.HI.X R11, R140, R3.reuse, R141, 0x1, P0 ;  /* 0x000000038c0b7211 */ /* 0x088fe400000f0c8d */
[CC--:B------:R-:W-:Y:S02]  /*a860*/  LEA R4, P1, R205.reuse, R2.reuse, 0x1 ;  /* 0x00000002cd047211 */ /* 0x0c0fe400078208ff */
[----:B------:R-:W-:Y:S01]  /*a870*/  LEA R2, P0, R204, R2, 0x1 ;  /* 0x00000002cc027211 */ /* 0x000fe200078008ff */
[----:B------:R1:W-:Y:S01]  /*a880*/  LDGSTS.E.BYPASS.LTC128B.128 [R207+0xb080], [R10.64], !P5 ;  /* 0x0b0800000acf7fae */ /* 0x0003e2000e901d46 */
[-C--:B------:R-:W-:Y:S02]  /*a890*/  LEA.HI.X R9, R206, R3.reuse, R214, 0x1, P2 ;  /* 0x00000003ce097211 */ /* 0x080fe400010f0cd6 */
[-C--:B------:R-:W-:Y:S02]  /*a8a0*/  LEA.HI.X R5, R205, R3.reuse, R216, 0x1, P1 ;  /* 0x00000003cd057211 */ /* 0x080fe400008f0cd8 */
[----:B------:R-:W-:Y:S01]  /*a8b0*/  LEA.HI.X R3, R204, R3, R215, 0x1, P0 ;  /* 0x00000003cc037211 */ /* 0x000fe200000f0cd7 */
[----:B------:R1:W-:Y:S04]  /*a8c0*/  LDGSTS.E.BYPASS.LTC128B.128 [R207+0xc880], [R8.64], !P4 ;  /* 0x0c88000008cf7fae */ /* 0x0003e8000e101d46 */
[----:B------:R1:W-:Y:S04]  /*a8d0*/  LDGSTS.E.BYPASS.LTC128B.128 [R207+0xe080], [R4.64], !P3 ;  /* 0x0e08000004cf7fae */ /* 0x0003e8000d901d46 */
[----:B------:R1:W-:Y:S02]  /*a8e0*/  LDGSTS.E.BYPASS.LTC128B.128 [R207+0xf880], [R2.64], !P6 ;  /* 0x0f88000002cf7fae */ /* 0x0003e4000f101d46 */
.L_x_1772:
[----:B------:R-:W-:Y:S05]  /*a8f0*/  BSYNC B0 ;  /* 0x0000000000007941 */ /* 0x000fea0003800000 */
.L_x_1771:
[----:B------:R-:W-:Y:S01]  /*a900*/  ISETP.LT.AND P0, PT, RZ, c[0x0][0x27c], PT ;  /* 0x00009f00ff007a0c */ /* 0x000fe20003f01270 */
[----:B------:R-:W0:-:S12]  /*a910*/  LDGDEPBAR ;  /* 0x00000000000079af */ /* 0x000e180000000000 */
[----:B------:R-:W-:Y:S05]  /*a920*/  @P0 BRA `(.L_x_1773) ;  /* 0x0000002000000947 */ /* 0x000fea0003800000 */
[----:B------:R-:W-:-:S04]  /*a930*/  DEPBAR.LE SB0, 0x1 ;  /* 0x000080400000791a */ /* 0x000fc80000000000 */
[----:B------:R-:W-:Y:S05]  /*a940*/  BRA `(.L_x_1774) ;  /* 0x000068a000007947 */ /* 0x000fea0003800000 */
.L_x_1773:
[----:B-12---:R-:W-:Y:S01]  /*a950*/  SHF.R.S32.HI R2, RZ, 0x1f, R130 ;  /* 0x0000001fff027819 */ /* 0x006fe20000011482 */
[----:B------:R-:W-:Y:S01]  /*a960*/  ULDC.U8 UR4, c[0x0][0x298] ;  /* 0x0000a60000047ab9 */ /* 0x000fe20000000000 */
[----:B------:R-:W-:Y:S01]  /*a970*/  IMAD.WIDE.U32 R4, R130, c[0x0][0x280], RZ ;  /* 0x0000a00082047a25 */ /* 0x000fe200078e00ff */
[----:B------:R-:W-:Y:S01]  /*a980*/  ISETP.NE.AND P1, PT, RZ, UR4, PT ;  /* 0x00000004ff007c0c */ /* 0x000fe2000bf25270 */
[----:B------:R-:W-:Y:S02]  /*a990*/  BSSY B2, `(.L_x_1774) ;  /* 0x0000685000027945 */ /* 0x000fe40003800000 */
[----:B---3--:R-:W-:Y:S01]  /*a9a0*/  IMAD R3, R2, c[0x0][0x280], RZ ;  /* 0x0000a00002037a24 */ /* 0x008fe200078e02ff */
[----:B------:R-:W-:Y:S01]  /*a9b0*/  LEA R8, P0, R4, c[0x0][0x270], 0x1 ;  /* 0x00009c0004087a11 */ /* 0x000fe200078008ff */
[----:B------:R-:W-:Y:S02]  /*a9c0*/  IMAD R6, R2, c[0x0][0x290], RZ ;  /* 0x0000a40002067a24 */ /* 0x000fe400078e02ff */
[----:B------:R-:W-:-:S05]  /*a9d0*/  IMAD R3, R130, c[0x0][0x284], R3 ;  /* 0x0000a10082037a24 */ /* 0x000fca00078e0203 */
[----:B------:R-:W-:Y:S01]  /*a9e0*/  IADD3 R9, R3, R5, RZ ;  /* 0x0000000503097210 */ /* 0x000fe20007ffe0ff */
[----:B------:R-:W-:-:S03]  /*a9f0*/  IMAD.WIDE.U32 R2, R130, c[0x0][0x290], RZ ;  /* 0x0000a40082027a25 */ /* 0x000fc600078e00ff */
[----:B------:R-:W-:Y:S01]  /*aa00*/  LEA.HI.X R4, R4, c[0x0][0x274], R9, 0x1, P0 ;  /* 0x00009d0004047a11 */ /* 0x000fe200000f0c09 */
[----:B------:R-:W-:Y:S01]  /*aa10*/  IMAD R5, R130, c[0x0][0x294], R6 ;  /* 0x0000a50082057a24 */ /* 0x000fe200078e0206 */
[----:B------:R-:W-:-:S04]  /*aa20*/  LEA R6, P0, R2, c[0x0][0x288], 0x1 ;  /* 0x0000a20002067a11 */ /* 0x000fc800078008ff */
[----:B------:R-:W-:-:S04]  /*aa30*/  IADD3 R3, R5, R3, RZ ;  /* 0x0000000305037210 */ /* 0x000fc80007ffe0ff */
[----:B------:R-:W-:Y:S01]  /*aa40*/  LEA.HI.X R2, R2, c[0x0][0x28c], R3, 0x1, P0 ;  /* 0x0000a30002027a11 */ /* 0x000fe200000f0c03 */
        /* <DEDUP_REMOVED lines=10> */
[----:B------:R3:W4:Y:S01]  /*aaf0*/  SHFL.IDX PT, R4, R8, RZ, 0x181f ;  /* 0x00181fff08047589 */ /* 0x00072200000e0000 */
[----:B------:R-:W-:Y:S01]  /*ab00*/  CS2R R14, SRZ ;  /* 0x00000000000e7805 */ /* 0x000fe2000001ff00 */
[----:B------:R-:W-:-:S02]  /*ab10*/  CS2R R10, SRZ ;  /* 0x00000000000a7805 */ /* 0x000fc4000001ff00 */
[----:B------:R1:W1:Y:S01]  /*ab20*/  SHFL.IDX PT, R2, R6, RZ, 0x181f ;  /* 0x00181fff06027589 */ /* 0x00026200000e0000 */
[----:B---3--:R-:W-:Y:S01]  /*ab30*/  CS2R R8, SRZ ;  /* 0x0000000000087805 */ /* 0x008fe2000001ff00 */
[----:B------:R-:W-:Y:S05]  /*ab40*/  @P2 BRA `(.L_x_1777) ;  /* 0x0000028000002947 */ /* 0x000fea0003800000 */
[----:B--2-4-:R-:W2:Y:S04]  /*ab50*/  LDL R30, [R1+0x174] ;  /* 0x00017400011e7983 */ /* 0x014ea80000100800 */
        /* <DEDUP_REMOVED lines=10> */
[----:B-1----:R-:W-:-:S04]  /*ac00*/  @!P0 IMAD.WIDE R14, R144, 0x2, R4 ;  /* 0x00000002900e8825 */ /* 0x002fc800078e0204 */
[----:B------:R-:W-:Y:S01]  /*ac10*/  @!P0 IMAD.WIDE R10, R144, 0x2, R2 ;  /* 0x00000002900a8825 */ /* 0x000fe200078e0202 */
[----:B------:R1:W5:Y:S04]  /*ac20*/  @!P0 LD.E.64 R18, [R14.64] ;  /* 0x000000060e128980 */ /* 0x000368000c101b00 */
[----:B------:R1:W5:Y:S01]  /*ac30*/  @!P0 LD.E.64 R8, [R10.64] ;  /* 0x000000060a088980 */ /* 0x000362000c101b00 */
[----:B------:R-:W-:Y:S01]  /*ac40*/  CS2R R20, SRZ ;  /* 0x0000000000147805 */ /* 0x000fe2000001ff00 */
[----:B------:R-:W-:Y:S01]  /*ac50*/  CS2R R22, SRZ ;  /* 0x0000000000167805 */ /* 0x000fe2000001ff00 */
[----:B-1----:R-:W-:Y:S01]  /*ac60*/  CS2R R10, SRZ ;  /* 0x00000000000a7805 */ /* 0x002fe2000001ff00 */
[----:B------:R-:W-:Y:S01]  /*ac70*/  CS2R R24, SRZ ;  /* 0x0000000000187805 */ /* 0x000fe2000001ff00 */
[----:B--2---:R-:W-:-:S02]  /*ac80*/  @!P2 IADD3 R16, P6, R4, R30, RZ ;  /* 0x0000001e0410a210 */ /* 0x004fc40007fde0ff */
[----:B------:R-:W-:-:S03]  /*ac90*/  @!P2 IADD3 R14, P0, R2, R30, RZ ;  /* 0x0000001e020ea210 */ /* 0x000fc60007f1e0ff */
[--C-:B---3--:R-:W-:Y:S02]  /*aca0*/  @!P2 IMAD.X R17, R5, 0x1, R27.reuse, P6 ;  /* 0x000000010511a824 */ /* 0x108fe400030e061b */
[----:B------:R-:W-:Y:S01]  /*acb0*/  @!P2 IMAD.X R15, R3, 0x1, R27, P0 ;  /* 0x00000001030fa824 */ /* 0x000fe200000e061b */
[----:B------:R-:W-:Y:S02]  /*acc0*/  ISETP.GE.AND P0, PT, R147, c[0x0][0x27c], PT ;  /* 0x00009f0093007a0c */ /* 0x000fe40003f06270 */
[----:B------:R1:W5:Y:S04]  /*acd0*/  @!P2 LD.E.64 R20, [R16.64] ;  /* 0x000000061014a980 */ /* 0x000368000c101b00 */
[----:B------:R4:W5:Y:S02]  /*ace0*/  @!P2 LD.E.64 R10, [R14.64] ;  /* 0x000000060e0aa980 */ /* 0x000964000c101b00 */
[----:B----4-:R-:W-:-:S05]  /*acf0*/  @!P1 IADD3 R14, P2, R4, R26, RZ ;  /* 0x0000001a040e9210 */ /* 0x010fca0007f5e0ff */
[----:B------:R-:W-:Y:S01]  /*ad00*/  @!P1 IMAD.X R15, R5, 0x1, R29, P2 ;  /* 0x00000001050f9824 */ /* 0x000fe200010e061d */
[----:B------:R-:W-:Y:S01]  /*ad10*/  @!P1 IADD3 R26, P2, R2, R26, RZ ;  /* 0x0000001a021a9210 */ /* 0x000fe20007f5e0ff */
[----:B-1----:R-:W-:-:S03]  /*ad20*/  CS2R R16, SRZ ;  /* 0x0000000000107805 */ /* 0x002fc6000001ff00 */
[----:B------:R1:W5:Y:S01]  /*ad30*/  @!P1 LD.E.64 R22, [R14.64] ;  /* 0x000000060e169980 */ /* 0x000362000c101b00 */
[----:B------:R-:W-:Y:S01]  /*ad40*/  @!P1 IMAD.X R27, R3, 0x1, R29, P2 ;  /* 0x00000001031b9824 */ /* 0x000fe200010e061d */
[----:B------:R-:W-:-:S05]  /*ad50*/  @!P0 IADD3 R4, P2, R4, R28, RZ ;  /* 0x0000001c04048210 */ /* 0x000fca0007f5e0ff */
[----:B------:R-:W-:Y:S01]  /*ad60*/  @!P0 IMAD.X R5, R5, 0x1, R13, P2 ;  /* 0x0000000105058824 */ /* 0x000fe200010e060d */
[----:B------:R-:W-:-:S04]  /*ad70*/  @!P0 IADD3 R2, P2, R2, R28, RZ ;  /* 0x0000001c02028210 */ /* 0x000fc80007f5e0ff */
[----:B------:R2:W5:Y:S01]  /*ad80*/  @!P0 LD.E.64 R24, [R4.64] ;  /* 0x0000000604188980 */ /* 0x000562000c101b00 */
[----:B------:R-:W-:-:S05]  /*ad90*/  @!P0 IMAD.X R3, R3, 0x1, R13, P2 ;  /* 0x0000000103038824 */ /* 0x000fca00010e060d */
[----:B------:R2:W5:Y:S01]  /*ada0*/  @!P0 LD.E.64 R16, [R2.64] ;  /* 0x0000000602108980 */ /* 0x000562000c101b00 */
[----:B-1----:R-:W-:-:S06]  /*adb0*/  CS2R R14, SRZ ;  /* 0x00000000000e7805 */ /* 0x002fcc000001ff00 */
[----:B------:R2:W5:Y:S02]  /*adc0*/  @!P1 LD.E.64 R14, [R26.64] ;  /* 0x000000061a0e9980 */ /* 0x000564000c101b00 */
.L_x_1777:
[----:B--2-4-:R-:W-:Y:S05]  /*add0*/  BSYNC B0 ;  /* 0x0000000000007941 */ /* 0x014fea0003800000 */
.L_x_1776:
[----:B------:R-:W2:Y:S01]  /*ade0*/  LDL R42, [R1+0x4] ;  /* 0x00000400012a7983 */ /* 0x000ea20000100800 */
[--C-:B-----5:R-:W-:Y:S01]  /*adf0*/  IMAD.MOV.U32 R36, RZ, RZ, R21.reuse ;  /* 0x000000ffff247224 */ /* 0x120fe200078e0015 */
[--C-:B------:R-:W-:Y:S01]  /*ae00*/  SHF.R.U64 R34, R20, 0x10, R21.reuse ;  /* 0x0000001014227819 */ /* 0x100fe20000001215 */
[----:B------:R-:W-:Y:S01]  /*ae10*/  IMAD.MOV.U32 R33, RZ, RZ, R22 ;  /* 0x000000ffff217224 */ /* 0x000fe200078e0016 */
[----:B------:R-:W-:Y:S01]  /*ae20*/  SHF.R.U32.HI R31, RZ, 0x10, R21 ;  /* 0x00000010ff1f7819 */ /* 0x000fe20000011615 */
[----:B------:R-:W-:Y:S01]  /*ae30*/  IMAD.MOV.U32 R28, RZ, RZ, R25 ;  /* 0x000000ffff1c7224 */ /* 0x000fe200078e0019 */
[----:B------:R-:W-:Y:S01]  /*ae40*/  SHF.R.U64 R30, R22, 0x10, R23 ;  /* 0x00000010161e7819 */ /* 0x000fe20000001217 */
[----:B------:R-:W-:Y:S01]  /*ae50*/  IMAD.MOV.U32 R21, RZ, RZ, R10 ;  /* 0x000000ffff157224 */ /* 0x000fe200078e000a */
[----:B------:R-:W-:Y:S01]  /*ae60*/  SHF.R.U64 R38, R18, 0x10, R19 ;  /* 0x0000001012267819 */ /* 0x000fe20000001213 */
        /* <DEDUP_REMOVED lines=15> */
[----:B------:R-:W-:Y:S01]  /*af60*/  SHF.R.U32.HI R19, RZ, 0x10, R9 ;  /* 0x00000010ff137819 */ /* 0x000fe20000011609 */
[----:B------:R-:W-:Y:S01]  /*af70*/  IMAD.MOV.U32 R8, RZ, RZ, R16 ;  /* 0x000000ffff087224 */ /* 0x000fe200078e0010 */
[----:B------:R-:W-:Y:S01]  /*af80*/  PRMT R24, R24, 0x5410, R35 ;  /* 0x0000541018187816 */ /* 0x000fe20000000023 */
[----:B-1----:R-:W-:Y:S01]  /*af90*/  IMAD.MOV.U32 R6, RZ, RZ, R17 ;  /* 0x000000ffff067224 */ /* 0x002fe200078e0011 */
[----:B------:R-:W-:Y:S01]  /*afa0*/  PRMT R35, R22, 0x5410, R28 ;  /* 0x0000541016237816 */ /* 0x000fe2000000001c */
[----:B------:R-:W-:-:S04]  /*afb0*/  DEPBAR.LE SB0, 0x1 ;  /* 0x000080400000791a */ /* 0x000fc80000000000 */
[----:B------:R-:W-:Y:S01]  /*afc0*/  PRMT R22, R19, 0x7610, R22 ;  /* 0x0000761013167816 */ /* 0x000fe20000000016 */
[----:B------:R-:W-:Y:S01]  /*afd0*/  BSSY B1, `(.L_x_1778) ;  /* 0x00000c7000017945 */ /* 0x000fe20003800000 */
[----:B------:R-:W-:Y:S01]  /*afe0*/  SHF.R.U32.HI R27, RZ, 0x10, R23 ;  /* 0x00000010ff1b7819 */ /* 0x000fe20000011617 */
[----:B------:R-:W-:Y:S01]  /*aff0*/  IMAD.MOV.U32 R23, RZ, RZ, R9 ;  /* 0x000000ffff177224 */ /* 0x000fe200078e0009 */
[--C-:B------:R-:W-:Y:S02]  /*b000*/  SHF.R.U64 R18, R10, 0x10, R11.reuse ;  /* 0x000000100a127819 */ /* 0x100fe4000000120b */
[----:B------:R-:W-:Y:S01]  /*b010*/  SHF.R.U32.HI R10, RZ, 0x10, R11 ;  /* 0x00000010ff0a7819 */ /* 0x000fe2000001160b */
[----:B------:R-:W-:Y:S01]  /*b020*/  IMAD.MOV.U32 R11, RZ, RZ, R15 ;  /* 0x000000ffff0b7224 */ /* 0x000fe200078e000f */
[----:B------:R-:W-:Y:S02]  /*b030*/  PRMT R25, R39, 0x7610, R25 ;  /* 0x0000761027197816 */ /* 0x000fe40000000019 */
[----:B------:R-:W-:-:S02]  /*b040*/  PRMT R27, R27, 0x5410, R37 ;  /* 0x000054101b1b7816 */ /* 0x000fc40000000025 */
[----:B------:R-:W-:Y:S02]  /*b050*/  PRMT R26, R26, 0x5410, R34 ;  /* 0x000054101a1a7816 */ /* 0x000fe40000000022 */
[----:B------:R-:W-:Y:S02]  /*b060*/  PRMT R29, R29, 0x5410, R33 ;  /* 0x000054101d1d7816 */ /* 0x000fe40000000021 */
[----:B------:R-:W-:Y:S02]  /*b070*/  PRMT R20, R20, 0x5410, R24 ;  /* 0x0000541014147816 */ /* 0x000fe40000000018 */
[--C-:B------:R-:W-:Y:S02]  /*b080*/  SHF.R.U64 R9, R14, 0x10, R15.reuse ;  /* 0x000000100e097819 */ /* 0x100fe4000000120f */
[----:B------:R-:W-:Y:S02]  /*b090*/  SHF.R.U32.HI R5, RZ, 0x10, R15 ;  /* 0x00000010ff057819 */ /* 0x000fe4000001160f */
[----:B------:R-:W-:-:S02]  /*b0a0*/  SHF.R.U64 R4, R16, 0x10, R17 ;  /* 0x0000001010047819 */ /* 0x000fc40000001211 */
[----:B------:R-:W-:Y:S02]  /*b0b0*/  SHF.R.U32.HI R2, RZ, 0x10, R17 ;  /* 0x00000010ff027819 */ /* 0x000fe40000011611 */
[----:B------:R-:W-:Y:S02]  /*b0c0*/  PRMT R31, R31, 0x5410, R27 ;  /* 0x000054101f1f7816 */ /* 0x000fe4000000001b */
[----:B------:R-:W-:Y:S02]  /*b0d0*/  PRMT R34, R26, 0x5410, R29 ;  /* 0x000054101a227816 */ /* 0x000fe4000000001d */
[--C-:B------:R-:W-:Y:S02]  /*b0e0*/  PRMT R25, R25, 0x5410, R20.reuse ;  /* 0x0000541019197816 */ /* 0x100fe40000000014 */
        /* <DEDUP_REMOVED lines=9> */
[----:B------:R-:W-:Y:S01]  /*b180*/  PRMT R32, R32, 0x5410, R4 ;  /* 0x0000541020207816 */ /* 0x000fe20000000004 */
[----:B------:R-:W-:Y:S01]  /*b190*/  BAR.SYNC.DEFER_BLOCKING 0x0 ;  /* 0x0000000000007b1d */ /* 0x000fe20000010000 */
[----:B--2---:R-:W-:-:S05]  /*b1a0*/  IMAD R3, R42, -0x80, R40 ;  /* 0xffffff802a037824 */ /* 0x004fca00078e0228 */
[----:B------:R-:W-:-:S04]  /*b1b0*/  IMNMX R19, R3, 0x80, PT ;  /* 0x0000008003137817 */ /* 0x000fc80003800200 */
[----:B------:R-:W-:-:S13]  /*b1c0*/  ISETP.GE.AND P0, PT, R143, R19, PT ;  /* 0x000000138f00720c */ /* 0x000fda0003f06270 */
        /* <DEDUP_REMOVED lines=11> */
[--C-:B------:R-:W-:Y:S01]  /*b280*/  HADD2.F32 R6, -RZ, R9.reuse.H1_H1 ;  /* 0x30000009ff067230 */ /* 0x100fe20000004100 */
[-C--:B------:R-:W-:Y:S01]  /*b290*/  FMUL.FTZ R16, R14, R13.reuse ;  /* 0x0000000d0e107220 */ /* 0x080fe20000410000 */
[----:B------:R-:W-:Y:S01]  /*b2a0*/  HADD2.F32 R5, -RZ, R9.H0_H0 ;  /* 0x20000009ff057230 */ /* 0x000fe20000004100 */
[----:B------:R-:W-:Y:S01]  /*b2b0*/  FMUL.FTZ R17, R8, R13 ;  /* 0x0000000d08117220 */ /* 0x000fe20000410000 */
[--C-:B------:R-:W-:Y:S01]  /*b2c0*/  HADD2.F32 R15, -RZ, R10.reuse.H0_H0 ;  /* 0x2000000aff0f7230 */ /* 0x100fe20000004100 */
[-C--:B------:R-:W-:Y:S01]  /*b2d0*/  FMUL.FTZ R13, R6, R2.reuse ;  /* 0x00000002060d7220 */ /* 0x080fe20000410000 */
[--C-:B------:R-:W-:Y:S01]  /*b2e0*/  HADD2.F32 R9, -RZ, R11.reuse.H0_H0 ;  /* 0x2000000bff097230 */ /* 0x100fe20000004100 */
[C---:B------:R-:W-:Y:S01]  /*b2f0*/  FMUL.FTZ R2, R5.reuse, R2 ;  /* 0x0000000205027220 */ /* 0x040fe20000410000 */
[----:B------:R-:W-:Y:S01]  /*b300*/  HADD2.F32 R10, -RZ, R10.H1_H1 ;  /* 0x3000000aff0a7230 */ /* 0x000fe20000004100 */
[-C--:B------:R-:W-:Y:S01]  /*b310*/  FFMA.FTZ R18, R14, R4.reuse, -R17 ;  /* 0x000000040e127223 */ /* 0x080fe20000010811 */
[----:B------:R-:W-:Y:S01]  /*b320*/  HADD2.F32 R11, -RZ, R11.H1_H1 ;  /* 0x3000000bff0b7230 */ /* 0x000fe20000004100 */
[----:B------:R-:W-:Y:S01]  /*b330*/  FFMA.FTZ R17, R8, R4, R16 ;  /* 0x0000000408117223 */ /* 0x000fe20000010010 */
[----:B------:R-:W-:Y:S01]  /*b340*/  HADD2.F32 R4, -RZ, R25.H0_H0 ;  /* 0x20000019ff047230 */ /* 0x000fe20000004100 */
[-C--:B------:R-:W-:Y:S01]  /*b350*/  FFMA.FTZ R16, R5, R3.reuse, -R13 ;  /* 0x0000000305107223 */ /* 0x080fe2000001080d */
[----:B------:R-:W-:Y:S01]  /*b360*/  HADD2.F32 R5, -RZ, R23.H0_H0 ;  /* 0x20000017ff057230 */ /* 0x000fe20000004100 */
[----:B------:R-:W-:Y:S01]  /*b370*/  FFMA.FTZ R14, R6, R3, R2 ;  /* 0x00000003060e7223 */ /* 0x000fe20000010002 */
[----:B------:R-:W-:-:S02]  /*b380*/  HADD2.F32 R2, -RZ, R22.H0_H0 ;  /* 0x20000016ff027230 */ /* 0x000fc40000004100 */
[----:B------:R-:W-:Y:S01]  /*b390*/  HADD2.F32 R3, -RZ, R24.H1_H1 ;  /* 0x30000018ff037230 */ /* 0x000fe20000004100 */
[CC--:B------:R-:W-:Y:S02]  /*b3a0*/  FMUL.FTZ R13, R10.reuse, R5.reuse ;  /* 0x000000050a0d7220 */ /* 0x0c0fe40000410000 */
[-C--:B------:R-:W-:Y:S02]  /*b3b0*/  FMUL.FTZ R8, R11, R2.reuse ;  /* 0x000000020b087220 */ /* 0x080fe40000410000 */
[----:B------:R-:W-:Y:S02]  /*b3c0*/  FMUL.FTZ R5, R15, R5 ;  /* 0x000000050f057220 */ /* 0x000fe40000410000 */
[----:B------:R-:W-:Y:S02]  /*b3d0*/  FMUL.FTZ R6, R9, R2 ;  /* 0x0000000209067220 */ /* 0x000fe40000410000 */
[----:B------:R-:W-:Y:S02]  /*b3e0*/  FFMA.FTZ R13, R15, R4, -R13 ;  /* 0x000000040f0d7223 */ /* 0x000fe4000001080d */
[-C--:B------:R-:W-:Y:S01]  /*b3f0*/  FFMA.FTZ R2, R9, R3.reuse, -R8 ;  /* 0x0000000309027223 */ /* 0x080fe20000010808 */
[----:B------:R-:W-:Y:S01]  /*b400*/  F2FP.PACK_AB R8, R17, R18 ;  /* 0x000000121108723e */ /* 0x000fe200000000ff */
[----:B------:R-:W-:Y:S01]  /*b410*/  FFMA.FTZ R4, R10, R4, R5 ;  /* 0x000000040a047223 */ /* 0x000fe20000010005 */
[----:B------:R-:W-:Y:S01]  /*b420*/  F2FP.PACK_AB R9, R14, R16 ;  /* 0x000000100e09723e */ /* 0x000fe200000000ff */
[----:B------:R-:W-:-:S03]  /*b430*/  FFMA.FTZ R3, R11, R3, R6 ;  /* 0x000000030b037223 */ /* 0x000fc60000010006 */
[----:B------:R-:W-:Y:S02]  /*b440*/  F2FP.PACK_AB R10, R4, R13 ;  /* 0x0000000d040a723e */ /* 0x000fe400000000ff */
[----:B------:R-:W-:-:S05]  /*b450*/  F2FP.PACK_AB R11, R3, R2 ;  /* 0x00000002030b723e */ /* 0x000fca00000000ff */
[----:B------:R1:W-:Y:S02]  /*b460*/  STS.128 [R203+0x10080], R8 ;  /* 0x01008008cb007388 */ /* 0x0003e40000000c00 */
.L_x_1781:
[----:B------:R-:W-:Y:S05]  /*b470*/  BSYNC B0 ;  /* 0x0000000000007941 */ /* 0x000fea0003800000 */
.L_x_1780:
        /* <DEDUP_REMOVED lines=22> */
[----:B------:R-:W-:Y:S01]  /*b5e0*/  HADD2.F32 R4, -RZ, R28.H1_H1 ;  /* 0x3000001cff047230 */ /* 0x000fe20000004100 */
[-C--:B------:R-:W-:Y:S01]  /*b5f0*/  FFMA.FTZ R16, R5, R3.reuse, -R13 ;  /* 0x0000000305107223 */ /* 0x080fe2000001080d */
[----:B------:R-:W-:Y:S01]  /*b600*/  HADD2.F32 R5, -RZ, R25.H1_H1 ;  /* 0x30000019ff057230 */ /* 0x000fe20000004100 */
[----:B------:R-:W-:Y:S01]  /*b610*/  FFMA.FTZ R14, R6, R3, R2 ;  /* 0x00000003060e7223 */ /* 0x000fe20000010002 */
[----:B------:R-:W-:-:S02]  /*b620*/  HADD2.F32 R2, -RZ, R24.H0_H0 ;  /* 0x20000018ff027230 */ /* 0x000fc40000004100 */
[----:B------:R-:W-:Y:S01]  /*b630*/  HADD2.F32 R3, -RZ, R31.H0_H0 ;  /* 0x2000001fff037230 */ /* 0x000fe20000004100 */
        /* <DEDUP_REMOVED lines=13> */
.L_x_1783:
[----:B------:R-:W-:Y:S05]  /*b710*/  BSYNC B0 ;  /* 0x0000000000007941 */ /* 0x000fea0003800000 */
.L_x_1782:
        /* <DEDUP_REMOVED lines=41> */
.L_x_1785:
[----:B------:R-:W-:Y:S05]  /*b9b0*/  BSYNC B0 ;  /* 0x0000000000007941 */ /* 0x000fea0003800000 */
.L_x_1784:
[----:B------:R-:W-:-:S13]  /*b9c0*/  ISETP.GE.AND P0, PT, R147, c[0x0][0x27c], PT ;  /* 0x00009f0093007a0c */ /* 0x000fda0003f06270 */
[----:B------:R-:W-:Y:S05]  /*b9d0*/  @P0 BRA `(.L_x_1779) ;  /* 0x0000026000000947 */ /* 0x000fea0003800000 */
[----:B-1----:R-:W1:Y:S01]  /*b9e0*/  LDS.128 R8, [R203+0x1c080] ;  /* 0x01c08000cb087984 */ /* 0x002e620000000c00 */
[----:B------:R-:W-:Y:S02]  /*b9f0*/  HADD2.F32 R13, -RZ, R30.H1_H1 ;  /* 0x3000001eff0d7230 */ /* 0x000fe40000004100 */
[----:B------:R-:W-:Y:S02]  /*ba00*/  HADD2.F32 R2, -RZ, R32.H1_H1 ;  /* 0x30000020ff027230 */ /* 0x000fe40000004100 */
[--C-:B------:R-:W-:Y:S02]  /*ba10*/  HADD2.F32 R4, -RZ, R34.reuse.H1_H1 ;  /* 0x30000022ff047230 */ /* 0x100fe40000004100 */
        /* <DEDUP_REMOVED lines=17> */
[--C-:B------:R-:W-:Y:S01]  /*bb30*/  HADD2.F32 R5, -RZ, R33.reuse.H1_H1 ;  /* 0x30000021ff057230 */ /* 0x100fe20000004100 */
        /* <DEDUP_REMOVED lines=16> */
.L_x_1779:
[----:B------:R-:W-:Y:S05]  /*bc40*/  BSYNC B1 ;  /* 0x0000000000017941 */ /* 0x000fea0003800000 */
.L_x_1778:
        /* <DEDUP_REMOVED lines=14> */
[--C-:B------:R-:W-:Y:S01]  /*bd30*/  HADD2.F32 R6, -RZ, R9.reuse.H1_H1 ;  /* 0x30000009ff067230 */ /* 0x100fe20000004100 */
[C---:B------:R-:W-:Y:S01]  /*bd40*/  FMUL.FTZ R16, R13.reuse, R14 ;  /* 0x0000000e0d107220 */ /* 0x040fe20000410000 */
[----:B------:R-:W-:Y:S01]  /*bd50*/  HADD2.F32 R5, -RZ, R9.H0_H0 ;  /* 0x20000009ff057230 */ /* 0x000fe20000004100 */
[----:B------:R-:W-:Y:S01]  /*bd60*/  FMUL.FTZ R17, R13, R8 ;  /* 0x000000080d117220 */ /* 0x000fe20000410000 */
[--C-:B------:R-:W-:Y:S01]  /*bd70*/  HADD2.F32 R15, -RZ, R10.reuse.H0_H0 ;  /* 0x2000000aff0f7230 */ /* 0x100fe20000004100 */
[C---:B------:R-:W-:Y:S01]  /*bd80*/  FMUL.FTZ R13, R2.reuse, R6 ;  /* 0x00000006020d7220 */ /* 0x040fe20000410000 */
[--C-:B------:R-:W-:Y:S01]  /*bd90*/  HADD2.F32 R9, -RZ, R11.reuse.H0_H0 ;  /* 0x2000000bff097230 */ /* 0x100fe20000004100 */
[-C--:B------:R-:W-:Y:S01]  /*bda0*/  FMUL.FTZ R2, R2, R5.reuse ;  /* 0x0000000502027220 */ /* 0x080fe20000410000 */
[----:B------:R-:W-:Y:S01]  /*bdb0*/  HADD2.F32 R10, -RZ, R10.H1_H1 ;  /* 0x3000000aff0a7230 */ /* 0x000fe20000004100 */
[C---:B------:R-:W-:Y:S01]  /*bdc0*/  FFMA.FTZ R18, R4.reuse, R14, -R17 ;  /* 0x0000000e04127223 */ /* 0x040fe20000010811 */
[----:B------:R-:W-:Y:S01]  /*bdd0*/  HADD2.F32 R11, -RZ, R11.H1_H1 ;  /* 0x3000000bff0b7230 */ /* 0x000fe20000004100 */
[----:B------:R-:W-:Y:S01]  /*bde0*/  FFMA.FTZ R17, R4, R8, R16 ;  /* 0x0000000804117223 */ /* 0x000fe20000010010 */
[----:B------:R-:W-:Y:S01]  /*bdf0*/  HADD2.F32 R4, -RZ, R25.H0_H0 ;  /* 0x20000019ff047230 */ /* 0x000fe20000004100 */
[C---:B------:R-:W-:Y:S01]  /*be00*/  FFMA.FTZ R16, R3.reuse, R5, -R13 ;  /* 0x0000000503107223 */ /* 0x040fe2000001080d */
[----:B------:R-:W-:Y:S01]  /*be10*/  HADD2.F32 R5, -RZ, R23.H0_H0 ;  /* 0x20000017ff057230 */ /* 0x000fe20000004100 */
[----:B------:R-:W-:Y:S01]  /*be20*/  FFMA.FTZ R14, R3, R6, R2 ;  /* 0x00000006030e7223 */ /* 0x000fe20000010002 */
[----:B------:R-:W-:-:S02]  /*be30*/  HADD2.F32 R2, -RZ, R22.H0_H0 ;  /* 0x20000016ff027230 */ /* 0x000fc40000004100 */
[----:B------:R-:W-:Y:S01]  /*be40*/  HADD2.F32 R3, -RZ, R24.H1_H1 ;  /* 0x30000018ff037230 */ /* 0x000fe20000004100 */
[C---:B------:R-:W-:Y:S02]  /*be50*/  FMUL.FTZ R13, R5.reuse, R10 ;  /* 0x0000000a050d7220 */ /* 0x040fe40000410000 */
[C---:B------:R-:W-:Y:S02]  /*be60*/  FMUL.FTZ R8, R2.reuse, R11 ;  /* 0x0000000b02087220 */ /* 0x040fe40000410000 */
[----:B------:R-:W-:Y:S02]  /*be70*/  FMUL.FTZ R5, R5, R15 ;  /* 0x0000000f05057220 */ /* 0x000fe40000410000 */
[----:B------:R-:W-:Y:S02]  /*be80*/  FMUL.FTZ R6, R2, R9 ;  /* 0x0000000902067220 */ /* 0x000fe40000410000 */
[C---:B------:R-:W-:Y:S02]  /*be90*/  FFMA.FTZ R13, R4.reuse, R15, -R13 ;  /* 0x0000000f040d7223 */ /* 0x040fe4000001080d */
[----:B------:R-:W-:Y:S01]  /*bea0*/  FFMA.FTZ R2, R3, R9, -R8 ;  /* 0x0000000903027223 */ /* 0x000fe20000010808 */
[----:B------:R-:W-:Y:S01]  /*beb0*/  F2FP.PACK_AB R8, R17, R18 ;  /* 0x000000121108723e */ /* 0x000fe200000000ff */
[----:B------:R-:W-:Y:S01]  /*bec0*/  FFMA.FTZ R4, R4, R10, R5 ;  /* 0x0000000a04047223 */ /* 0x000fe20000010005 */
[----:B------:R-:W-:Y:S01]  /*bed0*/  F2FP.PACK_AB R9, R14, R16 ;  /* 0x000000100e09723e */ /* 0x000fe200000000ff */
[----:B------:R-:W-:-:S03]  /*bee0*/  FFMA.FTZ R3, R3, R11, R6 ;  /* 0x0000000b03037223 */ /* 0x000fc60000010006 */
[----:B------:R-:W-:Y:S02]  /*bef0*/  F2FP.PACK_AB R10, R4, R13 ;  /* 0x0000000d040a723e */ /* 0x000fe400000000ff */
[----:B------:R-:W-:-:S05]  /*bf00*/  F2FP.PACK_AB R11, R3, R2 ;  /* 0x00000002030b723e */ /* 0x000fca00000000ff */
[----:B------:R1:W-:Y:S02]  /*bf10*/  STS.128 [R203+0x11080], R8 ;  /* 0x01108008cb007388 */ /* 0x0003e40000000c00 */
.L_x_1789:
[----:B------:R-:W-:Y:S05]  /*bf20*/  BSYNC B0 ;  /* 0x0000000000007941 */ /* 0x000fea0003800000 */
.L_x_1788:
        /* <DEDUP_REMOVED lines=22> */
[----:B------:R-:W-:Y:S01]  /*c090*/  HADD2.F32 R4, -RZ, R28.H1_H1 ;  /* 0x3000001cff047230 */ /* 0x000fe20000004100 */
[C---:B------:R-:W-:Y:S01]  /*c0a0*/  FFMA.FTZ R16, R3.reuse, R5, -R13 ;  /* 0x0000000503107223 */ /* 0x040fe2000001080d */
[----:B------:R-:W-:Y:S01]  /*c0b0*/  HADD2.F32 R5, -RZ, R25.H1_H1 ;  /* 0x30000019ff057230 */ /* 0x000fe20000004100 */
[----:B------:R-:W-:Y:S01]  /*c0c0*/  FFMA.FTZ R14, R3, R6, R2 ;  /* 0x00000006030e7223 */ /* 0x000fe20000010002 */
[----:B------:R-:W-:-:S02]  /*c0d0*/  HADD2.F32 R2, -RZ, R24.H0_H0 ;  /* 0x20000018ff027230 */ /* 0x000fc40000004100 */
[----:B------:R-:W-:Y:S01]  /*c0e0*/  HADD2.F32 R3, -RZ, R31.H0_H0 ;  /* 0x2000001fff037230 */ /* 0x000fe20000004100 */
        /* <DEDUP_REMOVED lines=13> */
.L_x_1791:
[----:B------:R-:W-:Y:S05]  /*c1c0*/  BSYNC B0 ;  /* 0x0000000000007941 */ /* 0x000fea0003800000 */
.L_x_1790:
        /* <DEDUP_REMOVED lines=41> */
.L_x_1793:
[----:B------:R-:W-:Y:S05]  /*c460*/  BSYNC B0 ;  /* 0x0000000000007941 */ /* 0x000fea0003800000 */
.L_x_1792:
        /* <DEDUP_REMOVED lines=23> */
[--C-:B------:R-:W-:Y:S01]  /*c5e0*/  HADD2.F32 R5, -RZ, R33.reuse.H1_H1 ;  /* 0x30000021ff057230 */ /* 0x100fe20000004100 */
        /* <DEDUP_REMOVED lines=16> */
.L_x_1787:
[----:B------:R-:W-:Y:S05]  /*c6f0*/  BSYNC B1 ;  /* 0x0000000000017941 */ /* 0x000fea0003800000 */
.L_x_1786:
        /* <DEDUP_REMOVED lines=45> */
.L_x_1797:
[----:B------:R-:W-:Y:S05]  /*c9d0*/  BSYNC B0 ;  /* 0x0000000000007941 */ /* 0x000fea0003800000 */
.L_x_1796:
        /* <DEDUP_REMOVED lines=41> */
.L_x_1799:
[----:B------:R-:W-:Y:S05]  /*cc70*/  BSYNC B0 ;  /* 0x0000000000007941 */ /* 0x000fea0003800000 */
.L_x_1798:
        /* <DEDUP_REMOVED lines=41> */
.L_x_1801:
[----:B------:R-:W-:Y:S05]  /*cf10*/  BSYNC B0 ;  /* 0x0000000000007941 */ /* 0x000fea0003800000 */
.L_x_1800:
        /* <DEDUP_REMOVED lines=40> */
.L_x_1795:
[----:B------:R-:W-:Y:S05]  /*d1a0*/  BSYNC B1 ;  /* 0x0000000000017941 */ /* 0x000fea0003800000 */
.L_x_1794:
        /* <DEDUP_REMOVED lines=44> */
.L_x_1804:
[----:B------:R-:W-:Y:S05]  /*d470*/  BSYNC B0 ;  /* 0x0000000000007941 */ /* 0x000fea0003800000 */
.L_x_1803:
        /* <DEDUP_REMOVED lines=41> */
.L_x_1806:
[----:B------:R-:W-:Y:S05]  /*d710*/  BSYNC B0 ;  /* 0x0000000000007941 */ /* 0x000fea0003800000 */
.L_x_1805:
        /* <DEDUP_REMOVED lines=41> */
.L_x_1808:
[----:B------:R-:W-:Y:S05]  /*d9b0*/  BSYNC B0 ;  /* 0x0000000000007941 */ /* 0x000fea0003800000 */
.L_x_1807:
        /* <DEDUP_REMOVED lines=39> */
[----:B------:R1:W-:Y:S01]  /*dc30*/  STS.128 [R203+0x1f080], R8 ;  /* 0x01f08008cb007388 */ /* 0x0003e20000000c00 */
[----:B------:R-:W-:Y:S05]  /*dc40*/  BRA `(.L_x_1802) ;  /* 0x0000359000007947 */ /* 0x000fea0003800000 */
.L_x_1775:
[----:B------:R-:W-:Y:S01]  /*dc50*/  LOP3.LUT P0, RZ, R213, 0x2, RZ, 0xc0, !PT ;  /* 0x00000002d5ff7812 */ /* 0x000fe2000780c0ff */
[----:B------:R-:W1:Y:S01]  /*dc60*/  SHFL.IDX PT, R15, R4, RZ, 0x181f ;  /* 0x00181fff040f7589 */ /* 0x000e6200000e0000 */
[----:B------:R-:W-:Y:S01]  /*dc70*/  BSSY B0, `(.L_x_1809) ;  /* 0x0000023000007945 */ /* 0x000fe20003800000 */
[----:B------:R-:W-:Y:S01]  /*dc80*/  CS2R R18, SRZ ;  /* 0x0000000000127805 */ /* 0x000fe2000001ff00 */
[----:B------:R-:W-:Y:S01]  /*dc90*/  CS2R R16, SRZ ;  /* 0x0000000000107805 */ /* 0x000fe2000001ff00 */
[----:B------:R2:W3:Y:S01]  /*dca0*/  SHFL.IDX PT, R14, R8, RZ, 0x181f ;  /* 0x00181fff080e7589 */ /* 0x0004e200000e0000 */
[----:B------:R-:W-:Y:S01]  /*dcb0*/  CS2R R26, SRZ ;  /* 0x00000000001a7805 */ /* 0x000fe2000001ff00 */
[----:B------:R-:W-:Y:S01]  /*dcc0*/  CS2R R24, SRZ ;  /* 0x0000000000187805 */ /* 0x000fe2000001ff00 */
[----:B------:R-:W-:Y:S01]  /*dcd0*/  CS2R R10, SRZ ;  /* 0x00000000000a7805 */ /* 0x000fe2000001ff00 */
[----:B------:R4:W1:Y:S01]  /*dce0*/  SHFL.IDX PT, R30, R2, RZ, 0x181f ;  /* 0x00181fff021e7589 */ /* 0x00086200000e0000 */
[----:B------:R-:W-:Y:S01]  /*dcf0*/  CS2R R22, SRZ ;  /* 0x0000000000167805 */ /* 0x000fe2000001ff00 */
[----:B------:R-:W-:-:S02]  /*dd00*/  CS2R R20, SRZ ;  /* 0x0000000000147805 */ /* 0x000fc4000001ff00 */
[----:B------:R4:W1:Y:S01]  /*dd10*/  SHFL.IDX PT, R13, R6, RZ, 0x181f ;  /* 0x00181fff060d7589 */ /* 0x00086200000e0000 */
[----:B--2---:R-:W-:Y:S01]  /*dd20*/  CS2R R8, SRZ ;  /* 0x0000000000087805 */ /* 0x004fe2000001ff00 */
[----:B------:R-:W-:Y:S05]  /*dd30*/  @P0 BRA `(.L_x_1810) ;  /* 0x0000016000000947 */ /* 0x000fea0003800000 */
[----:B---3--:R-:W-:Y:S02]  /*dd40*/  ISETP.GE.AND P1, PT, R140, c[0x0][0x27c], PT ;  /* 0x00009f008c007a0c */ /* 0x008fe40003f26270 */
[----:B------:R-:W-:-:S11]  /*dd50*/  ISETP.GE.AND P0, PT, R142, c[0x0][0x27c], PT ;  /* 0x00009f008e007a0c */ /* 0x000fd60003f06270 */
[C---:B------:R-:W-:Y:S01]  /*dd60*/  @!P1 IMAD.SHL.U32 R4, R140.reuse, 0x2, RZ ;  /* 0x000000028c049824 */ /* 0x040fe200078e00ff */
[----:B------:R-:W-:Y:S02]  /*dd70*/  @!P1 SHF.L.U64.HI R5, R140, 0x1, R141 ;  /* 0x000000018c059819 */ /* 0x000fe4000001028d */
[----:B----4-:R-:W-:Y:S02]  /*dd80*/  @!P0 SHF.L.U64.HI R6, R206, 0x1, R214 ;  /* 0x00000001ce068819 */ /* 0x010fe400000102d6 */
[----:B------:R-:W-:-:S05]  /*dd90*/  @!P1 IADD3 R2, P2, R14, R4, RZ ;  /* 0x000000040e029210 */ /* 0x000fca0007f5e0ff */
[--C-:B-1----:R-:W-:Y:S01]  /*dda0*/  @!P1 IMAD.X R3, R15, 0x1, R5.reuse, P2 ;  /* 0x000000010f039824 */ /* 0x102fe200010e0605 */
[----:B------:R-:W-:Y:S01]  /*ddb0*/  @!P1 IADD3 R28, P2, R13, R4, RZ ;  /* 0x000000040d1c9210 */ /* 0x000fe20007f5e0ff */
[----:B------:R-:W-:Y:S01]  /*ddc0*/  @!P0 IMAD.SHL.U32 R4, R206, 0x2, RZ ;  /* 0x00000002ce048824 */ /* 0x000fe200078e00ff */
[----:B------:R-:W-:Y:S01]  /*ddd0*/  CS2R R18, SRZ ;  /* 0x0000000000127805 */ /* 0x000fe2000001ff00 */
[----:B------:R-:W-:Y:S01]  /*dde0*/  CS2R R16, SRZ ;  /* 0x0000000000107805 */ /* 0x000fe2000001ff00 */
[----:B------:R-:W-:Y:S01]  /*ddf0*/  CS2R R10, SRZ ;  /* 0x00000000000a7805 */ /* 0x000fe2000001ff00 */
[----:B------:R-:W-:Y:S01]  /*de00*/  @!P1 IMAD.X R29, R30, 0x1, R5, P2 ;  /* 0x000000011e1d9824 */ /* 0x000fe200010e0605 */
[-C--:B------:R-:W-:Y:S01]  /*de10*/  @!P0 IADD3 R14, P2, R14, R4.reuse, RZ ;  /* 0x000000040e0e8210 */ /* 0x080fe20007f5e0ff */
[----:B------:R-:W-:Y:S01]  /*de20*/  CS2R R8, SRZ ;  /* 0x0000000000087805 */ /* 0x000fe2000001ff00 */
[----:B------:R1:W5:Y:S03]  /*de30*/  @!P1 LD.E.128 R24, [R2.64] ;  /* 0x0000000602189980 */ /* 0x000366000c101d00 */
[--C-:B------:R-:W-:Y:S01]  /*de40*/  @!P0 IMAD.X R15, R15, 0x1, R6.reuse, P2 ;  /* 0x000000010f0f8824 */ /* 0x100fe200010e0606 */
[----:B------:R-:W-:Y:S01]  /*de50*/  @!P0 IADD3 R4, P2, R13, R4, RZ ;  /* 0x000000040d048210 */ /* 0x000fe20007f5e0ff */
[----:B------:R1:W5:Y:S04]  /*de60*/  @!P1 LD.E.128 R20, [R28.64] ;  /* 0x000000061c149980 */ /* 0x000368000c101d00 */
[----:B------:R-:W-:Y:S01]  /*de70*/  @!P0 IMAD.X R5, R30, 0x1, R6, P2 ;  /* 0x000000011e058824 */ /* 0x000fe200010e0606 */
[----:B------:R1:W5:Y:S04]  /*de80*/  @!P0 LD.E.128 R16, [R14.64] ;  /* 0x000000060e108980 */ /* 0x000368000c101d00 */
[----:B------:R1:W5:Y:S03]  /*de90*/  @!P0 LD.E.128 R8, [R4.64] ;  /* 0x0000000604088980 */ /* 0x000366000c101d00 */
.L_x_1810:
[----:B---3--:R-:W-:Y:S05]  /*dea0*/  BSYNC B0 ;  /* 0x0000000000007941 */ /* 0x008fea0003800000 */
.L_x_1809:
[----:B------:R-:W2:Y:S01]  /*deb0*/  LDL R62, [R1+0x4] ;  /* 0x00000400013e7983 */ /* 0x000ea20000100800 */
[----:B-----5:R-:W-:Y:S01]  /*dec0*/  IMAD.MOV.U32 R38, RZ, RZ, R26 ;  /* 0x000000ffff267224 */ /* 0x020fe200078e001a */
[----:B------:R-:W-:Y:S01]  /*ded0*/  SHF.R.U64 R35, R26, 0x10, R27 ;  /* 0x000000101a237819 */ /* 0x000fe2000000121b */
[----:B------:R-:W-:Y:S01]  /*dee0*/  IMAD.MOV.U32 R26, RZ, RZ, R20 ;  /* 0x000000ffff1a7224 */ /* 0x000fe200078e0014 */
[----:B-1----:R-:W-:Y:S01]  /*def0*/  SHF.R.U64 R3, R20, 0x10, R21 ;  /* 0x0000001014037819 */ /* 0x002fe20000001215 */
[----:B------:R-:W-:Y:S01]  /*df00*/  IMAD.MOV.U32 R42, RZ, RZ, R24 ;  /* 0x000000ffff2a7224 */ /* 0x000fe200078e0018 */
[----:B------:R-:W-:Y:S01]  /*df10*/  SHF.R.U32.HI R14, RZ, 0x10, R23 ;  /* 0x00000010ff0e7819 */ /* 0x000fe20000011617 */
[----:B------:R-:W-:Y:S01]  /*df20*/  IMAD.MOV.U32 R37, RZ, RZ, R27 ;  /* 0x000000ffff257224 */ /* 0x000fe200078e001b */
[----:B------:R-:W-:Y:S01]  /*df30*/  PRMT R43, R26, 0x5410, R3 ;  /* 0x000054101a2b7816 */ /* 0x000fe20000000003 */
[----:B------:R-:W-:Y:S01]  /*df40*/  IMAD.MOV.U32 R34, RZ, RZ, R16 ;  /* 0x000000ffff227224 */ /* 0x000fe200078e0010 */
[----:B------:R-:W-:Y:S01]  /*df50*/  PRMT R46, R42, 0x5410, R14 ;  /* 0x000054102a2e7816 */ /* 0x000fe2000000000e */
[--C-:B------:R-:W-:Y:S01]  /*df60*/  IMAD.MOV.U32 R41, RZ, RZ, R25.reuse ;  /* 0x000000ffff297224 */ /* 0x100fe200078e0019 */
[----:B------:R-:W-:Y:S01]  /*df70*/  SHF.R.U64 R39, R24, 0x10, R25 ;  /* 0x0000001018277819 */ /* 0x000fe20000001219 */
[----:B------:R-:W-:Y:S01]  /*df80*/  IMAD.MOV.U32 R29, RZ, RZ, R19 ;  /* 0x000000ffff1d7224 */ /* 0x000fe200078e0013 */
[----:B------:R-:W-:Y:S01]  /*df90*/  SHF.R.U32.HI R32, RZ, 0x10, R27 ;  /* 0x00000010ff207819 */ /* 0x000fe2000001161b */
[--C-:B------:R-:W-:Y:S01]  /*dfa0*/  IMAD.MOV.U32 R33, RZ, RZ, R17.reuse ;  /* 0x000000ffff217224 */ /* 0x100fe200078e0011 */
[----:B------:R-:W-:Y:S01]  /*dfb0*/  SHF.R.U64 R31, R16, 0x10, R17 ;  /* 0x00000010101f7819 */ /* 0x000fe20000001211 */
[----:B------:R-:W-:Y:S01]  /*dfc0*/  IMAD.MOV.U32 R16, RZ, RZ, R8 ;  /* 0x000000ffff107224 */ /* 0x000fe200078e0008 */
[----:B------:R-:W-:Y:S01]  /*dfd0*/  SHF.R.U32.HI R36, RZ, 0x10, R25 ;  /* 0x00000010ff247819 */ /* 0x000fe20000011619 */
[----:B------:R-:W-:Y:S01]  /*dfe0*/  IMAD.MOV.U32 R30, RZ, RZ, R18 ;  /* 0x000000ffff1e7224 */ /* 0x000fe200078e0012 */
        /* <DEDUP_REMOVED lines=8> */
[----:B------:R-:W-:Y:S01]  /*e070*/  SHF.R.U32.HI R18, RZ, 0x10, R21 ;  /* 0x00000010ff127819 */ /* 0x000fe20000011615 */
[----:B------:R-:W-:Y:S01]  /*e080*/  IMAD.MOV.U32 R8, RZ, RZ, R10 ;  /* 0x000000ffff087224 */ /* 0x000fe200078e000a */
[----:B------:R-:W-:Y:S01]  /*e090*/  SHF.R.U64 R17, R22, 0x10, R23 ;  /* 0x0000001016117819 */ /* 0x000fe20000001217 */
[----:B----4-:R-:W-:Y:S01]  /*e0a0*/  IMAD.MOV.U32 R6, RZ, RZ, R11 ;  /* 0x000000ffff067224 */ /* 0x010fe200078e000b */
        /* <DEDUP_REMOVED lines=31> */
[----:B------:R-:W-:Y:S01]  /*e2a0*/  LEA.HI R2, R2, R149, RZ, 0x1d ;  /* 0x0000009502027211 */ /* 0x000fe200078fe8ff */
[----:B------:R-:W-:Y:S02]  /*e2b0*/  HADD2.F32 R6, -RZ, R44.H0_H0 ;  /* 0x2000002cff067230 */ /* 0x000fe40000004100 */
[----:B------:R-:W-:Y:S01]  /*e2c0*/  HADD2.F32 R13, -RZ, R48.H0_H0 ;  /* 0x20000030ff0d7230 */ /* 0x000fe20000004100 */
[----:B------:R-:W-:Y:S02]  /*e2d0*/  SHF.R.S32.HI R4, RZ, 0x1f, R2 ;  /* 0x0000001fff047819 */ /* 0x000fe40000011402 */
[----:B------:R-:W-:-:S02]  /*e2e0*/  SHF.L.U32 R3, R2, 0x3, RZ ;  /* 0x0000000302037819 */ /* 0x000fc400000006ff */
[----:B------:R-:W-:Y:S02]  /*e2f0*/  LEA.HI R2, R4, R2, RZ, 0x3 ;  /* 0x0000000204027211 */ /* 0x000fe400078f18ff */
[----:B------:R-:W-:Y:S02]  /*e300*/  LOP3.LUT R3, R223, 0x38, R3, 0xf8, !PT ;  /* 0x00000038df037812 */ /* 0x000fe400078ef803 */
[----:B------:R-:W-:Y:S02]  /*e310*/  SHF.L.U32 R2, R2, 0xa, RZ ;  /* 0x0000000a02027819 */ /* 0x000fe400000006ff */
[----:B------:R-:W-:Y:S02]  /*e320*/  LOP3.LUT R3, R3, R63, RZ, 0x3c, !PT ;  /* 0x0000003f03037212 */ /* 0x000fe400078e3cff */
        /* <DEDUP_REMOVED lines=11> */
[----:B------:R-:W-:Y:S02]  /*e3e0*/  HADD2.F32 R25, -RZ, R10.H0_H0 ;  /* 0x2000000aff197230 */ /* 0x000fe40000004100 */
[----:B------:R-:W-:-:S02]  /*e3f0*/  HADD2.F32 R27, -RZ, R11.H0_H0 ;  /* 0x2000000bff1b7230 */ /* 0x000fc40000004100 */
[----:B------:R-:W-:Y:S02]  /*e400*/  HADD2.F32 R26, -RZ, R11.H1_H1 ;  /* 0x3000000bff1a7230 */ /* 0x000fe40000004100 */
[----:B------:R-:W-:Y:S02]  /*e410*/  HADD2.F32 R24, -RZ, R10.H1_H1 ;  /* 0x3000000aff187230 */ /* 0x000fe40000004100 */
[--C-:B--2---:R-:W-:Y:S02]  /*e420*/  HADD2.F32 R5, -RZ, R16.reuse.H0_H0 ;  /* 0x20000010ff057230 */ /* 0x104fe40000004100 */
[----:B------:R-:W-:Y:S02]  /*e430*/  HADD2.F32 R4, -RZ, R16.H1_H1 ;  /* 0x30000010ff047230 */ /* 0x000fe40000004100 */
[----:B------:R-:W-:Y:S01]  /*e440*/  HADD2.F32 R16, -RZ, R46.H0_H0 ;  /* 0x2000002eff107230 */ /* 0x000fe20000004100 */
[C---:B------:R-:W-:Y:S01]  /*e450*/  FMUL.FTZ R38, R5.reuse, R3 ;  /* 0x0000000305267220 */ /* 0x040fe20000410000 */
[--C-:B------:R-:W-:Y:S01]  /*e460*/  HADD2.F32 R8, -RZ, R17.reuse.H0_H0 ;  /* 0x20000011ff087230 */ /* 0x100fe20000004100 */
[----:B------:R-:W-:Y:S01]  /*e470*/  FMUL.FTZ R3, R20, R2 ;  /* 0x0000000214037220 */ /* 0x000fe20000410000 */
[----:B------:R-:W-:Y:S01]  /*e480*/  HADD2.F32 R11, -RZ, R17.H1_H1 ;  /* 0x30000011ff0b7230 */ /* 0x000fe20000004100 */
[----:B------:R-:W-:Y:S01]  /*e490*/  FFMA.FTZ R41, R5, R16, R9 ;  /* 0x0000001005297223 */ /* 0x000fe20000010009 */
[----:B------:R-:W-:Y:S01]  /*e4a0*/  HADD2.F32 R9, -RZ, R48.H1_H1 ;  /* 0x30000030ff097230 */ /* 0x000fe20000004100 */
[----:B------:R-:W-:Y:S01]  /*e4b0*/  FFMA.FTZ R40, R4, R14, R3 ;  /* 0x0000000e04287223 */ /* 0x000fe20000010003 */
[----:B------:R-:W-:Y:S01]  /*e4c0*/  HADD2.F32 R3, -RZ, R44.H1_H1 ;  /* 0x3000002cff037230 */ /* 0x000fe20000004100 */
[----:B------:R-:W-:Y:S01]  /*e4d0*/  FMUL.FTZ R5, R22, R6 ;  /* 0x0000000616057220 */ /* 0x000fe20000410000 */
[--C-:B------:R-:W-:Y:S01]  /*e4e0*/  HADD2.F32 R10, -RZ, R18.reuse.H0_H0 ;  /* 0x20000012ff0a7230 */ /* 0x100fe20000004100 */
[----:B------:R-:W-:Y:S01]  /*e4f0*/  FMUL.FTZ R37, R4, R2 ;  /* 0x0000000204257220 */ /* 0x000fe20000410000 */
[--C-:B------:R-:W-:Y:S01]  /*e500*/  HADD2.F32 R2, -RZ, R45.reuse.H0_H0 ;  /* 0x2000002dff027230 */ /* 0x100fe20000004100 */
[C---:B------:R-:W-:Y:S01]  /*e510*/  FMUL.FTZ R35, R8.reuse, R6 ;  /* 0x0000000608237220 */ /* 0x040fe20000410000 */
[----:B------:R-:W-:Y:S01]  /*e520*/  HADD2.F32 R4, -RZ, R45.H1_H1 ;  /* 0x3000002dff047230 */ /* 0x000fe20000004100 */
[----:B------:R-:W-:Y:S01]  /*e530*/  FFMA.FTZ R39, R8, R13, R5 ;  /* 0x0000000d08277223 */ /* 0x000fe20000010005 */
[----:B------:R-:W-:Y:S01]  /*e540*/  HADD2.F32 R8, -RZ, R49.H0_H0 ;  /* 0x20000031ff087230 */ /* 0x000fe20000004100 */
[----:B------:R-:W-:Y:S01]  /*e550*/  FMUL.FTZ R6, R21, R3 ;  /* 0x0000000315067220 */ /* 0x000fe20000410000 */
[----:B------:R-:W-:Y:S01]  /*e560*/  HADD2.F32 R15, -RZ, R18.H1_H1 ;  /* 0x30000012ff0f7230 */ /* 0x000fe20000004100 */
[----:B------:R-:W-:Y:S01]  /*e570*/  FMUL.FTZ R5, R25, R2 ;  /* 0x0000000219057220 */ /* 0x000fe20000410000 */
[----:B------:R-:W-:Y:S01]  /*e580*/  HADD2.F32 R17, -RZ, R19.H0_H0 ;  /* 0x20000013ff117230 */ /* 0x000fe20000004100 */
[C---:B------:R-:W-:Y:S01]  /*e590*/  FFMA.FTZ R36, R11.reuse, R9, R6 ;  /* 0x000000090b247223 */ /* 0x040fe20000010006 */
[----:B------:R-:W-:Y:S01]  /*e5a0*/  HADD2.F32 R6, -RZ, R49.H1_H1 ;  /* 0x30000031ff067230 */ /* 0x000fe20000004100 */
[C---:B------:R-:W-:Y:S01]  /*e5b0*/  FFMA.FTZ R34, R10.reuse, R8, R5 ;  /* 0x000000080a227223 */ /* 0x040fe20000010005 */
[----:B------:R-:W-:Y:S01]  /*e5c0*/  HADD2.F32 R19, -RZ, R19.H1_H1 ;  /* 0x30000013ff137230 */ /* 0x000fe20000004100 */
[----:B------:R-:W-:Y:S01]  /*e5d0*/  FMUL.FTZ R32, R11, R3 ;  /* 0x000000030b207220 */ /* 0x000fe20000410000 */
[----:B------:R-:W-:Y:S01]  /*e5e0*/  HADD2.F32 R3, -RZ, R47.H1_H1 ;  /* 0x3000002fff037230 */ /* 0x000fe20000004100 */
[----:B------:R-:W-:Y:S01]  /*e5f0*/  FMUL.FTZ R30, R10, R2 ;  /* 0x000000020a1e7220 */ /* 0x000fe20000410000 */
[----:B------:R-:W-:Y:S01]  /*e600*/  HADD2.F32 R2, -RZ, R46.H1_H1 ;  /* 0x3000002eff027230 */ /* 0x000fe20000004100 */
[----:B------:R-:W-:-:S02]  /*e610*/  FMUL.FTZ R5, R24, R4 ;  /* 0x0000000418057220 */ /* 0x000fc40000410000 */
[C---:B------:R-:W-:Y:S01]  /*e620*/  FMUL.FTZ R18, R15.reuse, R4 ;  /* 0x000000040f127220 */ /* 0x040fe20000410000 */
[--C-:B------:R-:W-:Y:S01]  /*e630*/  HADD2.F32 R4, -RZ, R50.reuse.H0_H0 ;  /* 0x20000032ff047230 */ /* 0x100fe20000004100 */
[----:B------:R-:W-:Y:S01]  /*e640*/  FFMA.FTZ R31, R15, R6, R5 ;  /* 0x000000060f1f7223 */ /* 0x000fe20000010005 */
[----:B------:R-:W-:Y:S01]  /*e650*/  HADD2.F32 R5, -RZ, R50.H1_H1 ;  /* 0x30000032ff057230 */ /* 0x000fe20000004100 */
[-C--:B------:R-:W-:Y:S02]  /*e660*/  FMUL.FTZ R11, R27, R3.reuse ;  /* 0x000000031b0b7220 */ /* 0x080fe40000410000 */
[-C--:B------:R-:W-:Y:S02]  /*e670*/  FMUL.FTZ R10, R26, R2.reuse ;  /* 0x000000021a0a7220 */ /* 0x080fe40000410000 */
[----:B------:R-:W-:Y:S02]  /*e680*/  FMUL.FTZ R3, R17, R3 ;  /* 0x0000000311037220 */ /* 0x000fe40000410000 */
[----:B------:R-:W-:-:S02]  /*e690*/  FMUL.FTZ R2, R19, R2 ;  /* 0x0000000213027220 */ /* 0x000fc40000410000 */
[----:B------:R-:W-:Y:S02]  /*e6a0*/  FFMA.FTZ R15, R20, R14, -R37 ;  /* 0x0000000e140f7223 */ /* 0x000fe40000010825 */
        /* <DEDUP_REMOVED lines=9> */
[----:B------:R-:W-:Y:S01]  /*e740*/  FFMA.FTZ R3, R27, R5, -R3 ;  /* 0x000000051b037223 */ /* 0x000fe20000010803 */
[----:B------:R-:W-:Y:S01]  /*e750*/  F2FP.PACK_AB R8, R40, R41 ;  /* 0x000000292808723e */ /* 0x000fe200000000ff */
[-C--:B------:R-:W-:Y:S01]  /*e760*/  FFMA.FTZ R2, R26, R4.reuse, -R2 ;  /* 0x000000041a027223 */ /* 0x080fe20000010802 */
[----:B------:R-:W-:Y:S01]  /*e770*/  F2FP.PACK_AB R18, R6, R11 ;  /* 0x0000000b0612723e */ /* 0x000fe200000000ff */
[----:B------:R-:W-:Y:S01]  /*e780*/  FFMA.FTZ R29, R19, R4, R10 ;  /* 0x00000004131d7223 */ /* 0x000fe2000001000a */
[----:B------:R-:W-:-:S02]  /*e790*/  F2FP.PACK_AB R10, R31, R34 ;  /* 0x000000221f0a723e */ /* 0x000fc400000000ff */
[----:B------:R-:W-:Y:S02]  /*e7a0*/  F2FP.PACK_AB R19, R2, R3 ;  /* 0x000000030213723e */ /* 0x000fe400000000ff */
[----:B------:R-:W-:-:S03]  /*e7b0*/  F2FP.PACK_AB R11, R29, R33 ;  /* 0x000000211d0b723e */ /* 0x000fc600000000ff */
[----:B------:R1:W-:Y:S04]  /*e7c0*/  STS.128 [R203+0x10080], R16 ;  /* 0x01008010cb007388 */ /* 0x0003e80000000c00 */
[----:B------:R1:W-:Y:S02]  /*e7d0*/  STS.128 [R28+0x10080], R8 ;  /* 0x010080081c007388 */ /* 0x0003e40000000c00 */
.L_x_1814:
[----:B------:R-:W-:Y:S05]  /*e7e0*/  BSYNC B0 ;  /* 0x0000000000007941 */ /* 0x000fea0003800000 */
.L_x_1813:
[----:B------:R-:W-:-:S13]  /*e7f0*/  ISETP.GE.AND P0, PT, R142, c[0x0][0x27c], PT ;  /* 0x00009f008e007a0c */ /* 0x000fda0003f06270 */
[----:B------:R-:W-:Y:S05]  /*e800*/  @P0 BRA `(.L_x_1812) ;  /* 0x0000059000000947 */ /* 0x000fea0003800000 */
[----:B------:R-:W2:Y:S04]  /*e810*/  LDL R3, [R1+0xc4] ;  /* 0x0000c40001037983 */ /* 0x000ea80000100800 */
[----:B------:R-:W3:Y:S01]  /*e820*/  LDL R62, [R1+0xdc] ;  /* 0x0000dc00013e7983 */ /* 0x000ee20000100800 */
[----:B------:R-:W-:Y:S01]  /*e830*/  MOV R2, c[0x0][0x27c] ;  /* 0x00009f0000027a02 */ /* 0x000fe20000000f00 */
[----:B------:R-:W-:Y:S02]  /*e840*/  HADD2.F32 R14, -RZ, R55.H0_H0 ;  /* 0x20000037ff0e7230 */ /* 0x000fe40000004100 */
[----:B------:R-:W-:Y:S02]  /*e850*/  HADD2.F32 R6, -RZ, R52.H0_H0 ;  /* 0x20000034ff067230 */ /* 0x000fe40000004100 */
[----:B------:R-:W-:Y:S01]  /*e860*/  HADD2.F32 R13, -RZ, R56.H0_H0 ;  /* 0x20000038ff0d7230 */ /* 0x000fe20000004100 */
        /* <DEDUP_REMOVED lines=83> */
.L_x_1812:
[----:B------:R-:W-:Y:S05]  /*eda0*/  BSYNC B1 ;  /* 0x0000000000017941 */ /* 0x000fea0003800000 */
.L_x_1811:
[----:B------:R-:W-:Y:S01]  /*edb0*/  IADD3 R2, R143, 0x20, RZ ;  /* 0x000000208f027810 */ /* 0x000fe20007ffe0ff */
[----:B------:R-:W-:Y:S03]  /*edc0*/  BSSY B1, `(.L_x_1815) ;  /* 0x00000bb000017945 */ /* 0x000fe60003800000 */
[----:B------:R-:W-:-:S13]  /*edd0*/  ISETP.GE.AND P0, PT, R2, R42, PT ;  /* 0x0000002a0200720c */ /* 0x000fda0003f06270 */
[----:B------:R-:W-:Y:S05]  /*ede0*/  @P0 BRA `(.L_x_1816) ;  /* 0x00000b8000000947 */ /* 0x000fea0003800000 */
[----:B------:R-:W-:Y:S01]  /*edf0*/  ISETP.GE.AND P0, PT, R140, c[0x0][0x27c], PT ;  /* 0x00009f008c007a0c */ /* 0x000fe20003f06270 */
[----:B------:R-:W-:Y:S01]  /*ee00*/  BSSY B0, `(.L_x_1817) ;  /* 0x000005b000007945 */ /* 0x000fe20003800000 */
[----:B------:R-:W-:-:S11]  /*ee10*/  SHF.R.U32.HI R63, RZ, 0x3, R222 ;  /* 0x00000003ff3f7819 */ /* 0x000fd600000116de */
[----:B------:R-:W-:Y:S05]  /*ee20*/  @P0 BRA `(.L_x_1818) ;  /* 0x0000058000000947 */ /* 0x000fea0003800000 */
[----:B-1----:R-:W2:Y:S01]  /*ee30*/  LDL R62, [R1+0x164] ;  /* 0x00016400013e7983 */ /* 0x002ea20000100800 */
[----:B------:R-:W-:Y:S01]  /*ee40*/  MOV R2, c[0x0][0x27c] ;  /* 0x00009f0000027a02 */ /* 0x000fe20000000f00 */
[----:B------:R-:W-:Y:S02]  /*ee50*/  HADD2.F32 R14, -RZ, R47.H0_H0 ;  /* 0x2000002fff0e7230 */ /* 0x000fe40000004100 */
[----:B------:R-:W-:Y:S01]  /*ee60*/  HADD2.F32 R6, -RZ, R44.H0_H0 ;  /* 0x2000002cff067230 */ /* 0x000fe20000004100 */
[----:B------:R-:W-:Y:S01]  /*ee70*/  LEA.HI R2, R2, R149, RZ, 0x1d ;  /* 0x0000009502027211 */ /* 0x000fe200078fe8ff */
[----:B------:R-:W-:-:S03]  /*ee80*/  HADD2.F32 R13, -RZ, R48.H0_H0 ;  /* 0x20000030ff0d7230 */ /* 0x000fc60000004100 */
        /* <DEDUP_REMOVED lines=11> */
[----:B------:R-:W1:Y:S02]  /*ef40*/  LDS.128 R16, [R28+0x10080] ;  /* 0x010080001c107984 */ /* 0x000e640000000c00 */
[--C-:B-1----:R-:W-:Y:S02]  /*ef50*/  HADD2.F32 R5, -RZ, R16.reuse.H0_H0 ;  /* 0x20000010ff057230 */ /* 0x102fe40000004100 */
[----:B------:R-:W-:Y:S02]  /*ef60*/  HADD2.F32 R4, -RZ, R16.H1_H1 ;  /* 0x30000010ff047230 */ /* 0x000fe40000004100 */
[----:B------:R-:W-:Y:S01]  /*ef70*/  HADD2.F32 R16, -RZ, R46.H0_H0 ;  /* 0x2000002eff107230 */ /* 0x000fe20000004100 */
[----:B------:R-:W-:Y:S01]  /*ef80*/  FMUL.FTZ R38, R3, R5 ;  /* 0x0000000503267220 */ /* 0x000fe20000410000 */
[----:B------:R-:W-:Y:S01]  /*ef90*/  HADD2.F32 R15, -RZ, R18.H1_H1 ;  /* 0x30000012ff0f7230 */ /* 0x000fe20000004100 */
[----:B------:R-:W-:Y:S01]  /*efa0*/  FMUL.FTZ R37, R2, R4 ;  /* 0x0000000402257220 */ /* 0x000fe20000410000 */
[----:B--2---:R-:W1:Y:S02]  /*efb0*/  LDS.128 R8, [R62] ;  /* 0x000000003e087984 */ /* 0x004e640000000c00 */
[----:B-1----:R-:W-:-:S02]  /*efc0*/  HADD2.F32 R23, -RZ, R8.H0_H0 ;  /* 0x20000008ff177230 */ /* 0x002fc40000004100 */
[----:B------:R-:W-:Y:S02]  /*efd0*/  HADD2.F32 R20, -RZ, R8.H1_H1 ;  /* 0x30000008ff147230 */ /* 0x000fe40000004100 */
[--C-:B------:R-:W-:Y:S02]  /*efe0*/  HADD2.F32 R22, -RZ, R9.reuse.H0_H0 ;  /* 0x20000009ff167230 */ /* 0x100fe40000004100 */
[----:B------:R-:W-:Y:S01]  /*eff0*/  HADD2.F32 R21, -RZ, R9.H1_H1 ;  /* 0x30000009ff157230 */ /* 0x000fe20000004100 */
[----:B------:R-:W-:Y:S01]  /*f000*/  FMUL.FTZ R9, R3, R23 ;  /* 0x0000001703097220 */ /* 0x000fe20000410000 */
[----:B------:R-:W-:Y:S01]  /*f010*/  HADD2.F32 R8, -RZ, R17.H0_H0 ;  /* 0x20000011ff087230 */ /* 0x000fe20000004100 */
[----:B------:R-:W-:Y:S01]  /*f020*/  FMUL.FTZ R3, R2, R20 ;  /* 0x0000001402037220 */ /* 0x000fe20000410000 */
[----:B------:R-:W-:Y:S01]  /*f030*/  HADD2.F32 R25, -RZ, R10.H0_H0 ;  /* 0x2000000aff197230 */ /* 0x000fe20000004100 */
[----:B------:R-:W-:Y:S01]  /*f040*/  FFMA.FTZ R41, R16, R5, R9 ;  /* 0x0000000510297223 */ /* 0x000fe20000010009 */
[----:B------:R-:W-:Y:S01]  /*f050*/  HADD2.F32 R2, -RZ, R45.H0_H0 ;  /* 0x2000002dff027230 */ /* 0x000fe20000004100 */
[----:B------:R-:W-:Y:S01]  /*f060*/  FFMA.FTZ R40, R14, R4, R3 ;  /* 0x000000040e287223 */ /* 0x000fe20000010003 */
[----:B------:R-:W-:Y:S01]  /*f070*/  HADD2.F32 R3, -RZ, R44.H1_H1 ;  /* 0x3000002cff037230 */ /* 0x000fe20000004100 */
[C---:B------:R-:W-:Y:S01]  /*f080*/  FMUL.FTZ R5, R6.reuse, R22 ;  /* 0x0000001606057220 */ /* 0x040fe20000410000 */
[--C-:B------:R-:W-:Y:S01]  /*f090*/  HADD2.F32 R27, -RZ, R11.reuse.H0_H0 ;  /* 0x2000000bff1b7230 */ /* 0x100fe20000004100 */
[-C--:B------:R-:W-:Y:S01]  /*f0a0*/  FMUL.FTZ R35, R6, R8.reuse ;  /* 0x0000000806237220 */ /* 0x080fe20000410000 */
[----:B------:R-:W-:Y:S01]  /*f0b0*/  HADD2.F32 R26, -RZ, R11.H1_H1 ;  /* 0x3000000bff1a7230 */ /* 0x000fe20000004100 */
[----:B------:R-:W-:Y:S01]  /*f0c0*/  FFMA.FTZ R39, R13, R8, R5 ;  /* 0x000000080d277223 */ /* 0x000fe20000010005 */
[----:B------:R-:W-:Y:S01]  /*f0d0*/  HADD2.F32 R24, -RZ, R10.H1_H1 ;  /* 0x3000000aff187230 */ /* 0x000fe20000004100 */
[C---:B------:R-:W-:Y:S01]  /*f0e0*/  FMUL.FTZ R6, R3.reuse, R21 ;  /* 0x0000001503067220 */ /* 0x040fe20000410000 */
[----:B------:R-:W-:Y:S01]  /*f0f0*/  HADD2.F32 R11, -RZ, R17.H1_H1 ;  /* 0x30000011ff0b7230 */ /* 0x000fe20000004100 */
[----:B------:R-:W-:Y:S01]  /*f100*/  FMUL.FTZ R5, R2, R25 ;  /* 0x0000001902057220 */ /* 0x000fe20000410000 */
[----:B------:R-:W-:Y:S01]  /*f110*/  HADD2.F32 R9, -RZ, R48.H1_H1 ;  /* 0x30000030ff097230 */ /* 0x000fe20000004100 */
[----:B------:R-:W-:Y:S01]  /*f120*/  FFMA.FTZ R16, R16, R23, -R38 ;  /* 0x0000001710107223 */ /* 0x000fe20000010826 */
[----:B------:R-:W-:Y:S01]  /*f130*/  HADD2.F32 R10, -RZ, R18.H0_H0 ;  /* 0x20000012ff0a7230 */ /* 0x000fe20000004100 */
[-C--:B------:R-:W-:Y:S01]  /*f140*/  FMUL.FTZ R32, R3, R11.reuse ;  /* 0x0000000b03207220 */ /* 0x080fe20000410000 */
[----:B------:R-:W-:Y:S01]  /*f150*/  HADD2.F32 R8, -RZ, R49.H0_H0 ;  /* 0x20000031ff087230 */ /* 0x000fe20000004100 */
[----:B------:R-:W-:Y:S01]  /*f160*/  FFMA.FTZ R36, R9, R11, R6 ;  /* 0x0000000b09247223 */ /* 0x000fe20000010006 */
[----:B------:R-:W-:Y:S01]  /*f170*/  HADD2.F32 R4, -RZ, R45.H1_H1 ;  /* 0x3000002dff047230 */ /* 0x000fe20000004100 */
[-C--:B------:R-:W-:Y:S01]  /*f180*/  FMUL.FTZ R30, R2, R10.reuse ;  /* 0x0000000a021e7220 */ /* 0x080fe20000410000 */
[----:B------:R-:W-:Y:S01]  /*f190*/  HADD2.F32 R6, -RZ, R49.H1_H1 ;  /* 0x30000031ff067230 */ /* 0x000fe20000004100 */
[----:B------:R-:W-:Y:S01]  /*f1a0*/  FFMA.FTZ R34, R8, R10, R5 ;  /* 0x0000000a08227223 */ /* 0x000fe20000010005 */
[----:B------:R-:W-:Y:S01]  /*f1b0*/  HADD2.F32 R17, -RZ, R19.H0_H0 ;  /* 0x20000013ff117230 */ /* 0x000fe20000004100 */
[C---:B------:R-:W-:Y:S01]  /*f1c0*/  FMUL.FTZ R5, R4.reuse, R24 ;  /* 0x0000001804057220 */ /* 0x040fe20000410000 */
[----:B------:R-:W-:Y:S01]  /*f1d0*/  HADD2.F32 R3, -RZ, R47.H1_H1 ;  /* 0x3000002fff037230 */ /* 0x000fe20000004100 */
[-C--:B------:R-:W-:Y:S01]  /*f1e0*/  FMUL.FTZ R18, R4, R15.reuse ;  /* 0x0000000f04127220 */ /* 0x080fe20000410000 */
[----:B------:R-:W-:Y:S01]  /*f1f0*/  HADD2.F32 R2, -RZ, R46.H1_H1 ;  /* 0x3000002eff027230 */ /* 0x000fe20000004100 */
[----:B------:R-:W-:Y:S01]  /*f200*/  FFMA.FTZ R31, R6, R15, R5 ;  /* 0x0000000f061f7223 */ /* 0x000fe20000010005 */
[----:B------:R-:W-:Y:S01]  /*f210*/  HADD2.F32 R19, -RZ, R19.H1_H1 ;  /* 0x30000013ff137230 */ /* 0x000fe20000004100 */
[C---:B------:R-:W-:Y:S01]  /*f220*/  FMUL.FTZ R11, R3.reuse, R27 ;  /* 0x0000001b030b7220 */ /* 0x040fe20000410000 */
[--C-:B------:R-:W-:Y:S01]  /*f230*/  HADD2.F32 R5, -RZ, R50.reuse.H1_H1 ;  /* 0x30000032ff057230 */ /* 0x100fe20000004100 */
[----:B------:R-:W-:Y:S01]  /*f240*/  FMUL.FTZ R10, R2, R26 ;  /* 0x0000001a020a7220 */ /* 0x000fe20000410000 */
[----:B------:R-:W-:Y:S01]  /*f250*/  HADD2.F32 R4, -RZ, R50.H0_H0 ;  /* 0x20000032ff047230 */ /* 0x000fe20000004100 */
[----:B------:R-:W-:-:S02]  /*f260*/  FMUL.FTZ R3, R3, R17 ;  /* 0x0000001103037220 */ /* 0x000fc40000410000 */
[----:B------:R-:W-:Y:S02]  /*f270*/  FMUL.FTZ R2, R2, R19 ;  /* 0x0000001302027220 */ /* 0x000fe40000410000 */
[----:B------:R-:W-:Y:S02]  /*f280*/  FFMA.FTZ R15, R14, R20, -R37 ;  /* 0x000000140e0f7223 */ /* 0x000fe40000010825 */
[----:B------:R-:W-:Y:S02]  /*f290*/  FFMA.FTZ R33, R5, R17, R11 ;  /* 0x0000001105217223 */ /* 0x000fe4000001000b */
        /* <DEDUP_REMOVED lines=8> */
[----:B------:R-:W-:-:S02]  /*f320*/  FFMA.FTZ R3, R5, R27, -R3 ;  /* 0x0000001b05037223 */ /* 0x000fc40000010803 */
[----:B------:R-:W-:Y:S01]  /*f330*/  FFMA.FTZ R2, R4, R26, -R2 ;  /* 0x0000001a04027223 */ /* 0x000fe20000010802 */
[----:B------:R-:W-:Y:S01]  /*f340*/  F2FP.PACK_AB R18, R6, R11 ;  /* 0x0000000b0612723e */ /* 0x000fe200000000ff */
[----:B------:R-:W-:Y:S01]  /*f350*/  FFMA.FTZ R29, R4, R19, R10 ;  /* 0x00000013041d7223 */ /* 0x000fe2000001000a */
[----:B------:R-:W-:Y:S02]  /*f360*/  F2FP.PACK_AB R10, R31, R34 ;  /* 0x000000221f0a723e */ /* 0x000fe400000000ff */
[----:B------:R-:W-:Y:S02]  /*f370*/  F2FP.PACK_AB R19, R2, R3 ;  /* 0x000000030213723e */ /* 0x000fe400000000ff */
[----:B------:R-:W-:-:S03]  /*f380*/  F2FP.PACK_AB R11, R29, R33 ;  /* 0x000000211d0b723e */ /* 0x000fc600000000ff */
[----:B------:R1:W-:Y:S04]  /*f390*/  STS.128 [R62], R16 ;  /* 0x000000103e007388 */ /* 0x0003e80000000c00 */
[----:B------:R1:W-:Y:S02]  /*f3a0*/  STS.128 [R28+0x10080], R8 ;  /* 0x010080081c007388 */ /* 0x0003e40000000c00 */
.L_x_1818:
[----:B------:R-:W-:Y:S05]  /*f3b0*/  BSYNC B0 ;  /* 0x0000000000007941 */ /* 0x000fea0003800000 */
.L_x_1817:
[----:B------:R-:W-:-:S13]  /*f3c0*/  ISETP.GE.AND P0, PT, R142, c[0x0][0x27c], PT ;  /* 0x00009f008e007a0c */ /* 0x000fda0003f06270 */
[----:B------:R-:W-:Y:S05]  /*f3d0*/  @P0 BRA `(.L_x_1816) ;  /* 0x0000059000000947 */ /* 0x000fea0003800000 */
[----:B------:R-:W2:Y:S04]  /*f3e0*/  LDL R3, [R1+0xc4] ;  /* 0x0000c40001037983 */ /* 0x000ea80000100800 */
[----:B-1----:R-:W3:Y:S01]  /*f3f0*/  LDL R62, [R1+0xd8] ;  /* 0x0000d800013e7983 */ /* 0x002ee20000100800 */
[----:B------:R-:W-:Y:S01]  /*f400*/  MOV R2, c[0x0][0x27c] ;  /* 0x00009f0000027a02 */ /* 0x000fe20000000f00 */
[----:B------:R-:W-:Y:S02]  /*f410*/  HADD2.F32 R14, -RZ, R55.H0_H0 ;  /* 0x20000037ff0e7230 */ /* 0x000fe40000004100 */
[----:B------:R-:W-:Y:S02]  /*f420*/  HADD2.F32 R6, -RZ, R52.H0_H0 ;  /* 0x20000034ff067230 */ /* 0x000fe40000004100 */
        /* <DEDUP_REMOVED lines=27> */
[-C--:B------:R-:W-:Y:S01]  /*f5e0*/  FMUL.FTZ R38, R3, R5.reuse ;  /* 0x0000000503267220 */ /* 0x080fe20000410000 */
        /* <DEDUP_REMOVED lines=11> */
[-C--:B------:R-:W-:Y:S01]  /*f6a0*/  FMUL.FTZ R35, R6, R8.reuse ;  /* 0x0000000806237220 */ /* 0x080fe20000410000 */
[----:B------:R-:W-:Y:S01]  /*f6b0*/  HADD2.F32 R4, -RZ, R53.H1_H1 ;  /* 0x30000035ff047230 */ /* 0x000fe20000004100 */
[----:B------:R-:W-:Y:S01]  /*f6c0*/  FFMA.FTZ R39, R13, R8, R5 ;  /* 0x000000080d277223 */ /* 0x000fe20000010005 */
[----:B------:R-:W-:Y:S01]  /*f6d0*/  HADD2.F32 R8, -RZ, R57.H0_H0 ;  /* 0x20000039ff087230 */ /* 0x000fe20000004100 */
[----:B------:R-:W-:Y:S01]  /*f6e0*/  FMUL.FTZ R6, R3, R21 ;  /* 0x0000001503067220 */ /* 0x000fe20000410000 */
[----:B------:R-:W-:Y:S01]  /*f6f0*/  HADD2.F32 R15, -RZ, R18.H1_H1 ;  /* 0x30000012ff0f7230 */ /* 0x000fe20000004100 */
[----:B------:R-:W-:Y:S01]  /*f700*/  FMUL.FTZ R5, R2, R25 ;  /* 0x0000001902057220 */ /* 0x000fe20000410000 */
[----:B------:R-:W-:Y:S01]  /*f710*/  HADD2.F32 R17, -RZ, R19.H0_H0 ;  /* 0x20000013ff117230 */ /* 0x000fe20000004100 */
[-C--:B------:R-:W-:Y:S01]  /*f720*/  FFMA.FTZ R36, R9, R11.reuse, R6 ;  /* 0x0000000b09247223 */ /* 0x080fe20000010006 */
[----:B------:R-:W-:Y:S01]  /*f730*/  HADD2.F32 R6, -RZ, R57.H1_H1 ;  /* 0x30000039ff067230 */ /* 0x000fe20000004100 */
[-C--:B------:R-:W-:Y:S01]  /*f740*/  FFMA.FTZ R34, R8, R10.reuse, R5 ;  /* 0x0000000a08227223 */ /* 0x080fe20000010005 */
[----:B------:R-:W-:Y:S01]  /*f750*/  HADD2.F32 R19, -RZ, R19.H1_H1 ;  /* 0x30000013ff137230 */ /* 0x000fe20000004100 */
[----:B------:R-:W-:Y:S01]  /*f760*/  FMUL.FTZ R32, R3, R11 ;  /* 0x0000000b03207220 */ /* 0x000fe20000410000 */
[----:B------:R-:W-:Y:S01]  /*f770*/  HADD2.F32 R3, -RZ, R55.H1_H1 ;  /* 0x30000037ff037230 */ /* 0x000fe20000004100 */
[----:B------:R-:W-:Y:S01]  /*f780*/  FMUL.FTZ R30, R2, R10 ;  /* 0x0000000a021e7220 */ /* 0x000fe20000410000 */
[----:B------:R-:W-:Y:S01]  /*f790*/  HADD2.F32 R2, -RZ, R54.H1_H1 ;  /* 0x30000036ff027230 */ /* 0x000fe20000004100 */
[----:B------:R-:W-:-:S02]  /*f7a0*/  FMUL.FTZ R5, R4, R24 ;  /* 0x0000001804057220 */ /* 0x000fc40000410000 */
[-C--:B------:R-:W-:Y:S01]  /*f7b0*/  FMUL.FTZ R18, R4, R15.reuse ;  /* 0x0000000f04127220 */ /* 0x080fe20000410000 */
[--C-:B------:R-:W-:Y:S01]  /*f7c0*/  HADD2.F32 R4, -RZ, R58.reuse.H0_H0 ;  /* 0x2000003aff047230 */ /* 0x100fe20000004100 */
[----:B------:R-:W-:Y:S01]  /*f7d0*/  FFMA.FTZ R31, R6, R15, R5 ;  /* 0x0000000f061f7223 */ /* 0x000fe20000010005 */
[----:B------:R-:W-:Y:S01]  /*f7e0*/  HADD2.F32 R5, -RZ, R58.H1_H1 ;  /* 0x3000003aff057230 */ /* 0x000fe20000004100 */
[C---:B------:R-:W-:Y:S02]  /*f7f0*/  FMUL.FTZ R11, R3.reuse, R27 ;  /* 0x0000001b030b7220 */ /* 0x040fe40000410000 */
[C---:B------:R-:W-:Y:S02]  /*f800*/  FMUL.FTZ R10, R2.reuse, R26 ;  /* 0x0000001a020a7220 */ /* 0x040fe40000410000 */
        /* <DEDUP_REMOVED lines=16> */
[----:B------:R-:W-:Y:S01]  /*f910*/  FFMA.FTZ R29, R4, R19, R10 ;  /* 0x00000013041d7223 */ /* 0x000fe2000001000a */
[----:B------:R-:W-:-:S02]  /*f920*/  F2FP.PACK_AB R10, R31, R34 ;  /* 0x000000221f0a723e */ /* 0x000fc400000000ff */
[----:B------:R-:W-:Y:S02]  /*f930*/  F2FP.PACK_AB R19, R2, R3 ;  /* 0x000000030213723e */ /* 0x000fe400000000ff */
[----:B------:R-:W-:-:S03]  /*f940*/  F2FP.PACK_AB R11, R29, R33 ;  /* 0x000000211d0b723e */ /* 0x000fc600000000ff */
[----:B------:R1:W-:Y:S04]  /*f950*/  STS.128 [R62], R16 ;  /* 0x000000103e007388 */ /* 0x0003e80000000c00 */
[----:B------:R1:W-:Y:S02]  /*f960*/  STS.128 [R28+0x10080], R8 ;  /* 0x010080081c007388 */ /* 0x0003e40000000c00 */
.L_x_1816:
[----:B------:R-:W-:Y:S05]  /*f970*/  BSYNC B1 ;  /* 0x0000000000017941 */ /* 0x000fea0003800000 */
.L_x_1815:
        /* <DEDUP_REMOVED lines=39> */
[----:B---3--:R-:W1:Y:S02]  /*fbf0*/  LDS.128 R8, [R62] ;  /* 0x000000003e087984 */ /* 0x008e640000000c00 */
        /* <DEDUP_REMOVED lines=63> */
.L_x_1822:
[----:B------:R-:W-:Y:S05]  /*fff0*/  BSYNC B0 ;  /* 0x0000000000007941 */ /* 0x000fea0003800000 */
.L_x_1821:
[----:B------:R-:W-:-:S13]  /*10000*/  ISETP.GE.AND P0, PT, R142, c[0x0][0x27c], PT ;  /* 0x00009f008e007a0c */ /* 0x000fda0003f06270 */
[----:B------:R-:W-:Y:S05]  /*10010*/  @P0 BRA `(.L_x_1820) ;  /* 0x0000059000000947 */ /* 0x000fea0003800000 */
[----:B------:R-:W3:Y:S04]  /*10020*/  LDL R3, [R1+0xc4] ;  /* 0x0000c40001037983 */ /* 0x000ee80000100800 */
[----:B-1----:R-:W4:Y:S01]  /*10030*/  LDL R62, [R1+0xd4] ;  /* 0x0000d400013e7983 */ /* 0x002f220000100800 */
[----:B------:R-:W-:Y:S01]  /*10040*/  MOV R2, c[0x0][0x27c] ;  /* 0x00009f0000027a02 */ /* 0x000fe20000000f00 */
[----:B------:R-:W-:Y:S02]  /*10050*/  HADD2.F32 R14, -RZ, R55.H0_H0 ;  /* 0x20000037ff0e7230 */ /* 0x000fe40000004100 */
[----:B------:R-:W-:Y:S02]  /*10060*/  HADD2.F32 R6, -RZ, R52.H0_H0 ;  /* 0x20000034ff067230 */ /* 0x000fe40000004100 */
        /* <DEDUP_REMOVED lines=24> */
[--C-:B---3--:R-:W-:Y:S02]  /*101f0*/  HADD2.F32 R5, -RZ, R16.reuse.H0_H0 ;  /* 0x20000010ff057230 */ /* 0x108fe40000004100 */
        /* <DEDUP_REMOVED lines=59> */
.L_x_1820:
[----:B------:R-:W-:Y:S05]  /*105b0*/  BSYNC B1 ;  /* 0x0000000000017941 */ /* 0x000fea0003800000 */
.L_x_1819:
        /* <DEDUP_REMOVED lines=31> */
[----:B------:R-:W4:Y:S02]  /*107b0*/  LDS.128 R16, [R28+0x10080] ;  /* 0x010080001c107984 */ /* 0x000f240000000c00 */
[--C-:B----4-:R-:W-:Y:S02]  /*107c0*/  HADD2.F32 R5, -RZ, R16.reuse.H0_H0 ;  /* 0x20000010ff057230 */ /* 0x110fe40000004100 */
[----:B------:R-:W-:Y:S02]  /*107d0*/  HADD2.F32 R4, -RZ, R16.H1_H1 ;  /* 0x30000010ff047230 */ /* 0x000fe40000004100 */
[----:B------:R-:W-:Y:S01]  /*107e0*/  HADD2.F32 R16, -RZ, R46.H0_H0 ;  /* 0x2000002eff107230 */ /* 0x000fe20000004100 */
[----:B------:R-:W-:Y:S01]  /*107f0*/  FMUL.FTZ R38, R3, R5 ;  /* 0x0000000503267220 */ /* 0x000fe20000410000 */
[----:B------:R-:W-:Y:S01]  /*10800*/  HADD2.F32 R15, -RZ, R18.H1_H1 ;  /* 0x30000012ff0f7230 */ /* 0x000fe20000004100 */
[----:B------:R-:W-:Y:S01]  /*10810*/  FMUL.FTZ R37, R2, R4 ;  /* 0x0000000402257220 */ /* 0x000fe20000410000 */
[----:B---3--:R-:W3:Y:S02]  /*10820*/  LDS.128 R8, [R65] ;  /* 0x0000000041087984 */ /* 0x008ee40000000c00 */
[----:B---3--:R-:W-:-:S02]  /*10830*/  HADD2.F32 R23, -RZ, R8.H0_H0 ;  /* 0x20000008ff177230 */ /* 0x008fc40000004100 */
        /* <DEDUP_REMOVED lines=62> */
.L_x_1824:
[----:B------:R-:W-:Y:S05]  /*10c20*/  BSYNC B0 ;  /* 0x0000000000007941 */ /* 0x000fea0003800000 */
.L_x_1823:
[----:B------:R-:W-:-:S13]  /*10c30*/  ISETP.GE.AND P0, PT, R142, c[0x0][0x27c], PT ;  /* 0x00009f008e007a0c */ /* 0x000fda0003f06270 */
[----:B------:R-:W-:Y:S05]  /*10c40*/  @P0 BRA `(.L_x_1802) ;  /* 0x0000059000000947 */ /* 0x000fea0003800000 */
[----:B------:R-:W4:Y:S04]  /*10c50*/  LDL R3, [R1+0xc4] ;  /* 0x0000c40001037983 */ /* 0x000f280000100800 */
[----:B------:R-:W5:Y:S01]  /*10c60*/  LDL R42, [R1+0xd0] ;  /* 0x0000d000012a7983 */ /* 0x000f620000100800 */
[----:B------:R-:W-:Y:S01]  /*10c70*/  MOV R2, c[0x0][0x27c] ;  /* 0x00009f0000027a02 */ /* 0x000fe20000000f00 */
[----:B------:R-:W-:Y:S02]  /*10c80*/  HADD2.F32 R14, -RZ, R55.H0_H0 ;  /* 0x20000037ff0e7230 */ /* 0x000fe40000004100 */
[----:B------:R-:W-:Y:S02]  /*10c90*/  HADD2.F32 R6, -RZ, R52.H0_H0 ;  /* 0x20000034ff067230 */ /* 0x000fe40000004100 */
[----:B------:R-:W-:Y:S01]  /*10ca0*/  HADD2.F32 R13, -RZ, R56.H0_H0 ;  /* 0x20000038ff0d7230 */ /* 0x000fe20000004100 */
[----:B----4-:R-:W-:-:S04]  /*10cb0*/  LEA.HI R2, R2, R3, RZ, 0x1d ;  /* 0x0000000302027211 */ /* 0x010fc800078fe8ff */
[----:B------:R-:W-:Y:S01]  /*10cc0*/  SHF.R.S32.HI R3, RZ, 0x1f, R2 ;  /* 0x0000001fff037819 */ /* 0x000fe20000011402 */
[----:B---3-5:R-:W3:Y:S01]  /*10cd0*/  LDS.128 R8, [R42] ;  /* 0x000000002a087984 */ /* 0x028ee20000000c00 */
        /* <DEDUP_REMOVED lines=11> */
[--C-:B---3--:R-:W-:Y:S02]  /*10d90*/  HADD2.F32 R23, -RZ, R8.reuse.H0_H0 ;  /* 0x20000008ff177230 */ /* 0x108fe40000004100 */
        /* <DEDUP_REMOVED lines=8> */
[--C-:B----4-:R-:W-:Y:S02]  /*10e20*/  HADD2.F32 R5, -RZ, R16.reuse.H0_H0 ;  /* 0x20000010ff057230 */ /* 0x110fe40000004100 */
        /* <DEDUP_REMOVED lines=59> */
.L_x_1802:
[----:B------:R-:W-:Y:S05]  /*111e0*/  BSYNC B2 ;  /* 0x0000000000027941 */ /* 0x000fea0003800000 */
.L_x_1774:
[----:B-1----:R-:W-:Y:S01]  /*111f0*/  IMAD R4, R60, c[0x0][0x208], RZ ;  /* 0x000082003c047a24 */ /* 0x002fe200078e02ff */
[----:B------:R-:W-:Y:S01]  /*11200*/  ISETP.GE.AND P1, PT, R140, c[0x0][0x1d4], PT ;  /* 0x000075008c007a0c */ /* 0x000fe20003f26270 */
[----:B--23--:R-:W-:Y:S01]  /*11210*/  IMAD.WIDE.U32 R2, R212, c[0x0][0x208], RZ ;  /* 0x00008200d4027a25 */ /* 0x00cfe200078e00ff */
[----:B------:R-:W-:-:S04]  /*11220*/  DEPBAR.LE SB0, 0x0 ;  /* 0x000080000000791a */ /* 0x000fc80000000000 */
[----:B------:R-:W-:Y:S01]  /*11230*/  IMAD R4, R212, c[0x0][0x20c], R4 ;  /* 0x00008300d4047a24 */ /* 0x000fe200078e0204 */
[----:B------:R-:W-:Y:S01]  /*11240*/  BAR.SYNC.DEFER_BLOCKING 0x0 ;  /* 0x0000000000007b1d */ /* 0x000fe20000010000 */
[----:B------:R-:W-:Y:S01]  /*11250*/  IMAD.WIDE.U32 R220, R59, c[0x0][0x210], RZ ;  /* 0x000084003bdc7a25 */ /* 0x000fe200078e00ff */
[----:B------:R-:W-:Y:S02]  /*11260*/  IADD3 R5, R150, 0x20, RZ ;  /* 0x0000002096057810 */ /* 0x000fe40007ffe0ff */
[----:B------:R-:W-:Y:S01]  /*11270*/  LOP3.LUT R213, R213, 0xfffffffe, RZ, 0xc0, !PT ;  /* 0xfffffffed5d57812 */ /* 0x000fe200078ec0ff */
[----:B------:R-:W-:Y:S01]  /*11280*/  IMAD.IADD R3, R3, 0x1, R4 ;  /* 0x0000000103037824 */ /* 0x000fe200078e0204 */
[----:B------:R-:W-:Y:S01]  /*11290*/  ISETP.GE.AND P6, PT, R142, c[0x0][0x1d4], PT ;  /* 0x000075008e007a0c */ /* 0x000fe20003fc6270 */
[----:B------:R-:W-:Y:S01]  /*112a0*/  IMAD R4, R61, c[0x0][0x218], RZ ;  /* 0x000086003d047a24 */ /* 0x000fe200078e02ff */
[----:B------:R-:W-:Y:S01]  /*112b0*/  @P1 LOP3.LUT R213, R213, 0x1, RZ, 0xfc, !PT ;  /* 0x00000001d5d51812 */ /* 0x000fe200078efcff */
[----:B------:R-:W-:Y:S01]  /*112c0*/  IMAD.WIDE.U32 R2, R211, c[0x0][0x218], R2 ;  /* 0x00008600d3027a25 */ /* 0x000fe200078e0002 */
[----:B------:R-:W-:Y:S01]  /*112d0*/  ISETP.GE.AND P2, PT, R205, c[0x0][0x1d4], PT ;  /* 0x00007500cd007a0c */ /* 0x000fe20003f46270 */
[----:B------:R-:W1:Y:S01]  /*112e0*/  S2R R14, SR_TID.X ;  /* 0x00000000000e7919 */ /* 0x000e620000002100 */
[----:B------:R-:W-:Y:S01]  /*112f0*/  BSSY B0, `(.L_x_1825) ;  /* 0x0000041000007945 */ /* 0x000fe20003800000 */
[----:B------:R-:W-:Y:S01]  /*11300*/  IMAD R4, R211, c[0x0][0x21c], R4 ;  /* 0x00008700d3047a24 */ /* 0x000fe200078e0204 */
[----:B------:R-:W-:Y:S01]  /*11310*/  IADD3 R2, P0, R2, R220, RZ ;  /* 0x000000dc02027210 */ /* 0x000fe20007f1e0ff */
[----:B------:R-:W-:-:S05]  /*11320*/  IMAD R224, R59, c[0x0][0x214], R221 ;  /* 0x000085003be07a24 */ /* 0x000fca00078e02dd */
[----:B------:R-:W-:Y:S01]  /*11330*/  IADD3.X R3, R224, R3, R4, P0, !PT ;  /* 0x00000003e0037210 */ /* 0x000fe200007fe404 */
[----:B------:R-:W-:Y:S01]  /*11340*/  IMAD.IADD R4, R131, 0x1, -R143 ;  /* 0x0000000183047824 */ /* 0x000fe200078e0a8f */
[C---:B------:R-:W-:Y:S01]  /*11350*/  LEA R13, P0, R2.reuse, c[0x0][0x1f8], 0x1 ;  /* 0x00007e00020d7a11 */ /* 0x040fe200078008ff */
[----:B------:R-:W-:Y:S03]  /*11360*/  LDSM.16.M88.4 R20, [R199] ;  /* 0x00000000c714783b */ /* 0x000fe60000000200 */
[----:B------:R-:W-:Y:S02]  /*11370*/  LEA.HI.X R6, R2, c[0x0][0x1fc], R3, 0x1, P0 ;  /* 0x00007f0002067a11 */ /* 0x000fe400000f0c03 */
[----:B------:R-:W2:Y:S01]  /*11380*/  SHFL.IDX PT, R2, R13, RZ, 0x181f ;  /* 0x00181fff0d027589 */ /* 0x000ea200000e0000 */
[----:B------:R-:W-:Y:S02]  /*11390*/  LOP3.LUT P0, RZ, R149, 0x2, RZ, 0xc0, !PT ;  /* 0x0000000295ff7812 */ /* 0x000fe4000780c0ff */
[----:B------:R-:W-:Y:S01]  /*113a0*/  ISETP.LT.OR P1, PT, R4, 0x1, P1 ;  /* 0x000000010400780c */ /* 0x000fe20000f21670 */
[----:B------:R-:W3:Y:S04]  /*113b0*/  SHFL.IDX PT, R3, R6, RZ, 0x181f ;  /* 0x00181fff06037589 */ /* 0x000ee800000e0000 */
[----:B------:R4:W1:Y:S04]  /*113c0*/  LDSM.16.M88.4 R24, [R150] ;  /* 0x000000009618783b */ /* 0x0008680000000200 */
[----:B------:R4:W1:Y:S02]  /*113d0*/  LDSM.16.M88.4 R44, [R150+0x800] ;  /* 0x00080000962c783b */ /* 0x0008640000000200 */
[----:B------:R-:W-:-:S02]  /*113e0*/  @P0 IADD3 R5, R150, -0x20, RZ ;  /* 0xffffffe096050810 */ /* 0x000fc40007ffe0ff */
[----:B------:R4:W1:Y:S04]  /*113f0*/  LDSM.16.M88.4 R48, [R150+0x1000] ;  /* 0x001000009630783b */ /* 0x0008680000000200 */
[----:B------:R4:W1:Y:S01]  /*11400*/  LDSM.16.M88.4 R56, [R5] ;  /* 0x000000000538783b */ /* 0x0008620000000200 */
[----:B--2---:R-:W-:-:S03]  /*11410*/  LEA R10, P0, R140, R2, 0x1 ;  /* 0x000000028c0a7211 */ /* 0x004fc600078008ff */
[----:B-----5:R4:W2:Y:S01]  /*11420*/  LDSM.16.M88.4 R60, [R5+0x800] ;  /* 0x00080000053c783b */ /* 0x0208a20000000200 */
[----:B---3--:R-:W-:-:S03]  /*11430*/  LEA.HI.X R11, R140, R3, R141, 0x1, P0 ;  /* 0x000000038c0b7211 */ /* 0x008fc600000f0c8d */
[----:B------:R4:W3:Y:S01]  /*11440*/  LDSM.16.M88.4 R72, [R5+0x1000] ;  /* 0x001000000548783b */ /* 0x0008e20000000200 */
[----:B------:R-:W-:-:S03]  /*11450*/  LEA R8, P0, R206, R2, 0x1 ;  /* 0x00000002ce087211 */ /* 0x000fc600078008ff */
[----:B------:R4:W1:Y:S01]  /*11460*/  LDSM.16.M88.4 R28, [R200] ;  /* 0x00000000c81c783b */ /* 0x0008620000000200 */
[----:B------:R-:W-:Y:S02]  /*11470*/  LEA.HI.X R9, R206, R3, R214, 0x1, P0 ;  /* 0x00000003ce097211 */ /* 0x000fe400000f0cd6 */
[----:B------:R-:W-:Y:S01]  /*11480*/  ISETP.LT.OR P0, PT, R4, 0x1, P6 ;  /* 0x000000010400780c */ /* 0x000fe20003701670 */
[----:B------:R-:W-:Y:S01]  /*11490*/  @!PT LDS RZ, [RZ] ;  /* 0x00000000fffff984 */ /* 0x000fe20000000800 */
[----:B------:R-:W-:Y:S01]  /*114a0*/  @!PT LDS RZ, [RZ] ;  /* 0x00000000fffff984 */ /* 0x000fe20000000800 */
[----:B------:R-:W-:Y:S01]  /*114b0*/  @!PT LDS RZ, [RZ] ;  /* 0x00000000fffff984 */ /* 0x000fe20000000800 */
[----:B------:R4:W-:Y:S01]  /*114c0*/  LDGSTS.E.BYPASS.LTC128B.128 [R203+0x4080], [R10.64], !P1 ;  /* 0x040800000acb7fae */ /* 0x0009e2000c901d46 */
[----:B------:R-:W-:-:S11]  /*114d0*/  ISETP.GE.AND P1, PT, R204, c[0x0][0x1d4], PT ;  /* 0x00007500cc007a0c */ /* 0x000fd60003f26270 */
[----:B------:R1:W-:Y:S02]  /*114e0*/  LDGSTS.E.BYPASS.LTC128B.128 [R203+0x5880], [R8.64], !P0 ;  /* 0x0588000008cb7fae */ /* 0x0003e4000c101d46 */
[----:B-1----:R-:W-:-:S04]  /*114f0*/  LEA R8, P0, R205, R2, 0x1 ;  /* 0x00000002cd087211 */ /* 0x002fc800078008ff */
[----:B------:R-:W-:Y:S02]  /*11500*/  LEA.HI.X R9, R205, R3, R216, 0x1, P0 ;  /* 0x00000003cd097211 */ /* 0x000fe400000f0cd8 */
[----:B------:R-:W-:-:S04]  /*11510*/  LEA R2, P0, R204, R2, 0x1 ;  /* 0x00000002cc027211 */ /* 0x000fc800078008ff */
[----:B------:R-:W-:Y:S02]  /*11520*/  LEA.HI.X R3, R204, R3, R215, 0x1, P0 ;  /* 0x00000003cc037211 */ /* 0x000fe400000f0cd7 */
[----:B------:R-:W-:-:S13]  /*11530*/  ISETP.LT.OR P0, PT, R4, 0x1, P2 ;  /* 0x000000010400780c */ /* 0x000fda0001701670 */
[----:B------:R4:W-:Y:S01]  /*11540*/  LDGSTS.E.BYPASS.LTC128B.128 [R203+0x7080], [R8.64], !P0 ;  /* 0x0708000008cb7fae */ /* 0x0009e2000c101d46 */
[----:B------:R-:W-:-:S13]  /*11550*/  ISETP.LT.OR P0, PT, R4, 0x1, P1 ;  /* 0x000000010400780c */ /* 0x000fda0000f01670 */
[----:B------:R4:W-:Y:S01]  /*11560*/  LDGSTS.E.BYPASS.LTC128B.128 [R203+0x8880], [R2.64], !P0 ;  /* 0x0888000002cb7fae */ /* 0x0009e2000c101d46 */
[----:B------:R-:W-:-:S13]  /*11570*/  ISETP.GT.AND P0, PT, R14, 0x7f, PT ;  /* 0x0000007f0e00780c */ /* 0x000fda0003f04270 */
[----:B------:R-:W-:Y:S05]  /*11580*/  @P0 BRA `(.L_x_1826) ;  /* 0x0000017000000947 */ /* 0x000fea0003800000 */
[----:B--23--:R-:W-:Y:S05]  /*11590*/  BRA.DIV ~URZ, `(.L_x_1827) ;  /* 0x0000b6c27f007947 */ /* 0x00cfea000b800000 */
[----:B----4-:R1:W2:Y:S04]  /*115a0*/  SHFL.IDX PT, R5, R6, 0x1, 0x181f ;  /* 0x00381f0006057f89 */ /* 0x0102a800000e0000 */
[----:B------:R1:W3:Y:S02]  /*115b0*/  SHFL.IDX PT, R2, R13, 0x1, 0x181f ;  /* 0x00381f000d027f89 */ /* 0x0002e400000e0000 */
.L_x_1919:
[-C--:B---3--:R-:W-:Y:S02]  /*115c0*/  LEA R8, P0, R206, R2.reuse, 0x1 ;  /* 0x00000002ce087211 */ /* 0x088fe400078008ff */
[----:B------:R-:W-:Y:S02]  /*115d0*/  ISETP.LT.OR P2, PT, R4, 0x21, P2 ;  /* 0x000000210400780c */ /* 0x000fe40001741670 */
[----:B--2---:R-:W-:Y:S02]  /*115e0*/  LEA.HI.X R9, R206, R5, R214, 0x1, P0 ;  /* 0x00000005ce097211 */ /* 0x004fe400000f0cd6 */
[----:B------:R-:W-:-:S02]  /*115f0*/  LEA R14, P0, R205, R2, 0x1 ;  /* 0x00000002cd0e7211 */ /* 0x000fc400078008ff */
[----:B------:R-:W-:Y:S02]  /*11600*/  ISETP.LT.OR P1, PT, R4, 0x21, P1 ;  /* 0x000000210400780c */ /* 0x000fe40000f21670 */
[----:B------:R-:W-:Y:S02]  /*11610*/  LEA.HI.X R15, R205, R5, R216, 0x1, P0 ;  /* 0x00000005cd0f7211 */ /* 0x000fe400000f0cd8 */
[----:B------:R-:W-:-:S04]  /*11620*/  LEA R10, P0, R140, R2, 0x1 ;  /* 0x000000028c0a7211 */ /* 0x000fc800078008ff */
[----:B------:R-:W-:Y:S02]  /*11630*/  LEA.HI.X R11, R140, R5, R141, 0x1, P0 ;  /* 0x000000058c0b7211 */ /* 0x000fe400000f0c8d */
[----:B------:R-:W-:-:S04]  /*11640*/  LOP3.LUT P0, RZ, R213, 0x1, RZ, 0xc0, !PT ;  /* 0x00000001d5ff7812 */ /* 0x000fc8000780c0ff */
[----:B------:R-:W-:-:S13]  /*11650*/  ISETP.LT.OR P0, PT, R4, 0x21, P0 ;  /* 0x000000210400780c */ /* 0x000fda0000701670 */
[----:B------:R-:W-:Y:S01]  /*11660*/  @!PT LDS RZ, [RZ] ;  /* 0x00000000fffff984 */ /* 0x000fe20000000800 */
[----:B------:R-:W-:Y:S01]  /*11670*/  @!PT LDS RZ, [RZ] ;  /* 0x00000000fffff984 */ /* 0x000fe20000000800 */
[----:B------:R-:W-:Y:S01]  /*11680*/  @!PT LDS RZ, [RZ] ;  /* 0x00000000fffff984 */ /* 0x000fe20000000800 */
[----:B------:R2:W-:Y:S01]  /*11690*/  LDGSTS.E.BYPASS.LTC128B.128 [R207+0x5080], [R10.64], !P0 ;  /* 0x050800000acf7fae */ /* 0x0005e2000c101d46 */
[----:B------:R-:W-:-:S13]  /*116a0*/  ISETP.LT.OR P0, PT, R4, 0x21, P6 ;  /* 0x000000210400780c */ /* 0x000fda0003701670 */
[----:B------:R2:W-:Y:S01]  /*116b0*/  LDGSTS.E.BYPASS.LTC128B.128 [R207+0x6880], [R8.64], !P0 ;  /* 0x0688000008cf7fae */ /* 0x0005e2000c101d46 */
[----:B------:R-:W-:-:S03]  /*116c0*/  LEA R2, P0, R204, R2, 0x1 ;  /* 0x00000002cc027211 */ /* 0x000fc600078008ff */
[----:B------:R2:W-:Y:S01]  /*116d0*/  LDGSTS.E.BYPASS.LTC128B.128 [R207+0x8080], [R14.64], !P2 ;  /* 0x080800000ecf7fae */ /* 0x0005e2000d101d46 */
[----:B------:R-:W-:-:S05]  /*116e0*/  LEA.HI.X R3, R204, R5, R215, 0x1, P0 ;  /* 0x00000005cc037211 */ /* 0x000fca00000f0cd7 */
[----:B------:R2:W-:Y:S04]  /*116f0*/  LDGSTS.E.BYPASS.LTC128B.128 [R207+0x9880], [R2.64], !P1 ;  /* 0x0988000002cf7fae */ /* 0x0005e8000c901d46 */
.L_x_1826:
[----:B--23--:R-:W-:Y:S05]  /*11700*/  BSYNC B0 ;  /* 0x0000000000007941 */ /* 0x00cfea0003800000 */
.L_x_1825:
[----:B------:R-:W-:Y:S01]  /*11710*/  R2P PR, R149, 0x6 ;  /* 0x0000000695007804 */ /* 0x000fe20000000000 */
[C---:B----4-:R-:W-:Y:S01]  /*11720*/  HMMA.16816.F32 R8, R20.reuse, R24, RZ ;  /* 0x000000181408723c */ /* 0x050fe200000018ff */
[----:B------:R-:W-:Y:S01]  /*11730*/  MOV R2, 0x40 ;  /* 0x0000004000027802 */ /* 0x000fe20000000f00 */
[----:B------:R-:W-:Y:S01]  /*11740*/  LDSM.16.M88.4 R16, [R202] ;  /* 0x00000000ca10783b */ /* 0x000fe20000000200 */
[----:B------:R-:W-:Y:S01]  /*11750*/  IADD3 R15, R150, 0x20, RZ ;  /* 0x00000020960f7810 */ /* 0x000fe20007ffe0ff */
[----:B------:R-:W-:Y:S01]  /*11760*/  BSSY B1, `(.L_x_1828) ;  /* 0x000011b000017945 */ /* 0x000fe20003800000 */
[----:B------:R-:W-:Y:S01]  /*11770*/  SEL R2, R2, 0xffffffc0, !P2 ;  /* 0xffffffc002027807 */ /* 0x000fe20005000000 */
[----:B------:R-:W-:Y:S01]  /*11780*/  LDSM.16.M88.4 R80, [R150+0x1800] ;  /* 0x001800009650783b */ /* 0x000fe20000000200 */
[----:B------:R-:W-:Y:S01]  /*11790*/  ISETP.GT.AND P0, PT, R97, R219, PT ;  /* 0x000000db6100720c */ /* 0x000fe20003f04270 */
[----:B------:R-:W-:Y:S01]  /*117a0*/  HMMA.16816.F32 R24, R20, R26, RZ ;  /* 0x0000001a1418723c */ /* 0x000fe200000018ff */
[C---:B------:R-:W-:Y:S01]  /*117b0*/  IADD3 R3, R150.reuse, R2, RZ ;  /* 0x0000000296037210 */ /* 0x040fe20007ffe0ff */
[----:B------:R-:W-:Y:S02]  /*117c0*/  LDSM.16.M88.4 R88, [R150+0x3000] ;  /* 0x003000009658783b */ /* 0x000fe40000000200 */
[----:B------:R-:W-:-:S02]  /*117d0*/  @P1 IADD3 R15, R150, -0x20, RZ ;  /* 0xffffffe0960f1810 */ /* 0x000fc40007ffe0ff */
[----:B------:R-:W2:Y:S02]  /*117e0*/  LDSM.16.M88.4 R52, [R3] ;  /* 0x000000000334783b */ /* 0x000ea40000000200 */
[----:B------:R-:W-:Y:S01]  /*117f0*/  HMMA.16816.F32 R32, R20, R44, RZ ;  /* 0x0000002c1420723c */ /* 0x000fe200000018ff */
[----:B------:R-:W-:Y:S01]  /*11800*/  IADD3 R14, R2, R15, RZ ;  /* 0x0000000f020e7210 */ /* 0x000fe20007ffe0ff */
[----:B------:R-:W3:Y:S04]  /*11810*/  LDSM.16.M88.4 R64, [R3+0x800] ;  /* 0x000800000340783b */ /* 0x000ee80000000200 */
[----:B------:R-:W-:Y:S02]  /*11820*/  LDSM.16.M88.4 R76, [R14] ;  /* 0x000000000e4c783b */ /* 0x000fe40000000200 */
[----:B------:R-:W-:Y:S02]  /*11830*/  HMMA.16816.F32 R40, R28, R56, R8 ;  /* 0x000000381c28723c */ /* 0x000fe40000001808 */
[----:B------:R-:W4:Y:S04]  /*11840*/  LDSM.16.M88.4 R8, [R201] ;  /* 0x00000000c908783b */ /* 0x000f280000000200 */
[----:B------:R-:W-:Y:S02]  /*11850*/  LDSM.16.M88.4 R68, [R14+0x800] ;  /* 0x000800000e44783b */ /* 0x000fe40000000200 */
[C---:B------:R-:W-:Y:S02]  /*11860*/  HMMA.16816.F32 R44, R20.reuse, R46, RZ ;  /* 0x0000002e142c723c */ /* 0x040fe400000018ff */
[----:B------:R-:W-:Y:S04]  /*11870*/  LDSM.16.M88.4 R84, [R15+0x1800] ;  /* 0x001800000f54783b */ /* 0x000fe80000000200 */
[----:B------:R-:W0:Y:S02]  /*11880*/  LDGDEPBAR ;  /* 0x00000000000079af */ /* 0x000e240000000000 */
[C---:B------:R-:W-:Y:S08]  /*11890*/  HMMA.16816.F32 R36, R20.reuse, R48, RZ ;  /* 0x000000301424723c */ /* 0x040ff000000018ff */
[----:B------:R-:W-:Y:S08]  /*118a0*/  HMMA.16816.F32 R48, R20, R50, RZ ;  /* 0x000000321430723c */ /* 0x000ff000000018ff */
[C---:B------:R-:W-:Y:S01]  /*118b0*/  HMMA.16816.F32 R20, R28.reuse, R58, R24 ;  /* 0x0000003a1c14723c */ /* 0x040fe20000001818 */
[----:B------:R-:W5:Y:S04]  /*118c0*/  LDSM.16.M88.4 R56, [R3+0x1000] ;  /* 0x001000000338783b */ /* 0x000f680000000200 */
[----:B------:R-:W1:Y:S03]  /*118d0*/  LDSM.16.M88.4 R24, [R199+0x4000] ;  /* 0x00400000c718783b */ /* 0x000e660000000200 */
[----:B------:R-:W-:Y:S08]  /*118e0*/  HMMA.16816.F32 R32, R28, R60, R32 ;  /* 0x0000003c1c20723c */ /* 0x000ff00000001820 */
[----:B--2---:R-:W-:Y:S08]  /*118f0*/  HMMA.16816.F32 R40, R16, R52, R40 ;  /* 0x000000341028723c */ /* 0x004ff00000001828 */
[C---:B------:R-:W-:Y:S01]  /*11900*/  HMMA.16816.F32 R44, R28.reuse, R62, R44 ;  /* 0x0000003e1c2c723c */ /* 0x040fe2000000182c */
[----:B------:R-:W2:Y:S07]  /*11910*/  LDSM.16.M88.4 R60, [R14+0x1000] ;  /* 0x001000000e3c783b */ /* 0x000eae0000000200 */
[C---:B------:R-:W-:Y:S08]  /*11920*/  HMMA.16816.F32 R36, R28.reuse, R72, R36 ;  /* 0x000000481c24723c */ /* 0x040ff00000001824 */
[----:B------:R-:W-:Y:S01]  /*11930*/  HMMA.16816.F32 R48, R28, R74, R48 ;  /* 0x0000004a1c30723c */ /* 0x000fe20000001830 */
[----:B------:R-:W1:Y:S07]  /*11940*/  LDSM.16.M88.4 R72, [R150+0x2000] ;  /* 0x002000009648783b */ /* 0x000e6e0000000200 */
[C---:B------:R-:W-:Y:S08]  /*11950*/  HMMA.16816.F32 R20, R16.reuse, R54, R20 ;  /* 0x000000361014723c */ /* 0x040ff00000001814 */
[----:B---3--:R-:W-:Y:S01]  /*11960*/  HMMA.16816.F32 R28, R16, R64, R32 ;  /* 0x00000040101c723c */ /* 0x008fe20000001820 */
[----:B------:R-:W3:Y:S07]  /*11970*/  LDSM.16.M88.4 R32, [R200+0x4000] ;  /* 0x00400000c820783b */ /* 0x000eee0000000200 */
[----:B----4-:R-:W-:Y:S08]  /*11980*/  HMMA.16816.F32 R40, R8, R76, R40 ;  /* 0x0000004c0828723c */ /* 0x010ff00000001828 */
[C---:B------:R-:W-:Y:S01]  /*11990*/  HMMA.16816.F32 R44, R16.reuse, R66, R44 ;  /* 0x00000042102c723c */ /* 0x040fe2000000182c */
[----:B------:R-:W-:Y:S07]  /*119a0*/  LDSM.16.M88.4 R64, [R15+0x2000] ;  /* 0x002000000f40783b */ /* 0x000fee0000000200 */
[C---:B-----5:R-:W-:Y:S01]  /*119b0*/  HMMA.16816.F32 R52, R16.reuse, R56, R36 ;  /* 0x000000381034723c */ /* 0x060fe20000001824 */
[----:B------:R-:W4:Y:S07]  /*119c0*/  LDSM.16.M88.4 R36, [R150+0x2800] ;  /* 0x002800009624783b */ /* 0x000f2e0000000200 */
[----:B------:R-:W-:Y:S01]  /*119d0*/  HMMA.16816.F32 R48, R16, R58, R48 ;  /* 0x0000003a1030723c */ /* 0x000fe20000001830 */
[----:B------:R-:W-:Y:S07]  /*119e0*/  LDSM.16.M88.4 R56, [R15+0x2800] ;  /* 0x002800000f38783b */ /* 0x000fee0000000200 */
[C---:B------:R-:W-:Y:S01]  /*119f0*/  HMMA.16816.F32 R16, R8.reuse, R78, R20 ;  /* 0x0000004e0810723c */ /* 0x040fe20000001814 */
[----:B------:R-:W-:Y:S07]  /*11a00*/  LDSM.16.M88.4 R76, [R3+0x1800] ;  /* 0x00180000034c783b */ /* 0x000fee0000000200 */
[----:B------:R-:W-:Y:S01]  /*11a10*/  HMMA.16816.F32 R20, R8, R68, R28 ;  /* 0x000000440814723c */ /* 0x000fe2000000181c */
[----:B------:R-:W5:Y:S07]  /*11a20*/  LDSM.16.M88.4 R28, [R202+0x4000] ;  /* 0x00400000ca1c783b */ /* 0x000f6e0000000200 */
[----:B-1----:R-:W-:Y:S08]  /*11a30*/  HMMA.16816.F32 R40, R24, R80, R40 ;  /* 0x000000501828723c */ /* 0x002ff00000001828 */
[C---:B------:R-:W-:Y:S01]  /*11a40*/  HMMA.16816.F32 R44, R8.reuse, R70, R44 ;  /* 0x00000046082c723c */ /* 0x040fe2000000182c */
[----:B------:R-:W-:Y:S07]  /*11a50*/  LDSM.16.M88.4 R68, [R14+0x1800] ;  /* 0x001800000e44783b */ /* 0x000fee0000000200 */
[C---:B--2---:R-:W-:Y:S08]  /*11a60*/  HMMA.16816.F32 R52, R8.reuse, R60, R52 ;  /* 0x0000003c0834723c */ /* 0x044ff00000001834 */
[----:B------:R-:W-:Y:S01]  /*11a70*/  HMMA.16816.F32 R48, R8, R62, R48 ;  /* 0x0000003e0830723c */ /* 0x000fe20000001830 */
[----:B------:R-:W1:Y:S07]  /*11a80*/  LDSM.16.M88.4 R60, [R3+0x2000] ;  /* 0x00200000033c783b */ /* 0x000e6e0000000200 */
[C---:B------:R-:W-:Y:S01]  /*11a90*/  HMMA.16816.F32 R8, R24.reuse, R82, R16 ;  /* 0x000000521808723c */ /* 0x040fe20000001810 */
[----:B------:R-:W-:Y:S07]  /*11aa0*/  LDSM.16.M88.4 R80, [R3+0x3000] ;  /* 0x003000000350783b */ /* 0x000fee0000000200 */
[----:B------:R-:W-:Y:S01]  /*11ab0*/  HMMA.16816.F32 R16, R24, R72, R20 ;  /* 0x000000481810723c */ /* 0x000fe20000001814 */
[----:B------:R-:W2:Y:S07]  /*11ac0*/  LDSM.16.M88.4 R20, [R201+0x4000] ;  /* 0x00400000c914783b */ /* 0x000eae0000000200 */
[----:B---3--:R-:W-:Y:S08]  /*11ad0*/  HMMA.16816.F32 R40, R32, R84, R40 ;  /* 0x000000542028723c */ /* 0x008ff00000001828 */
[C---:B------:R-:W-:Y:S01]  /*11ae0*/  HMMA.16816.F32 R44, R24.reuse, R74, R44 ;  /* 0x0000004a182c723c */ /* 0x040fe2000000182c */
[----:B------:R-:W-:Y:S07]  /*11af0*/  LDSM.16.M88.4 R72, [R150+0x3800] ;  /* 0x003800009648783b */ /* 0x000fee0000000200 */
[C---:B----4-:R-:W-:Y:S08]  /*11b00*/  HMMA.16816.F32 R52, R24.reuse, R36, R52 ;  /* 0x000000241834723c */ /* 0x050ff00000001834 */
[----:B------:R-:W-:Y:S01]  /*11b10*/  HMMA.16816.F32 R48, R24, R38, R48 ;  /* 0x000000261830723c */ /* 0x000fe20000001830 */
[----:B------:R-:W3:Y:S07]  /*11b20*/  LDSM.16.M88.4 R36, [R3+0x2800] ;  /* 0x002800000324783b */ /* 0x000eee0000000200 */
[C---:B------:R-:W-:Y:S01]  /*11b30*/  HMMA.16816.F32 R8, R32.reuse, R86, R8 ;  /* 0x000000562008723c */ /* 0x040fe20000001808 */
[----:B------:R-:W-:Y:S07]  /*11b40*/  LDSM.16.M88.4 R84, [R15+0x3000] ;  /* 0x003000000f54783b */ /* 0x000fee0000000200 */
[----:B------:R-:W-:Y:S01]  /*11b50*/  HMMA.16816.F32 R24, R32, R64, R16 ;  /* 0x000000402018723c */ /* 0x000fe20000001810 */
[----:B------:R-:W-:Y:S07]  /*11b60*/  LDSM.16.M88.4 R16, [R199+0x8000] ;  /* 0x00800000c710783b */ /* 0x000fee0000000200 */
[----:B-----5:R-:W-:Y:S08]  /*11b70*/  HMMA.16816.F32 R40, R28, R76, R40 ;  /* 0x0000004c1c28723c */ /* 0x020ff00000001828 */
[C---:B------:R-:W-:Y:S01]  /*11b80*/  HMMA.16816.F32 R44, R32.reuse, R66, R44 ;  /* 0x00000042202c723c */ /* 0x040fe2000000182c */
[----:B------:R-:W4:Y:S07]  /*11b90*/  LDSM.16.M88.4 R64, [R14+0x2000] ;  /* 0x002000000e40783b */ /* 0x000f2e0000000200 */
[C---:B------:R-:W-:Y:S08]  /*11ba0*/  HMMA.16816.F32 R52, R32.reuse, R56, R52 ;  /* 0x000000382034723c */ /* 0x040ff00000001834 */
[----:B------:R-:W-:Y:S01]  /*11bb0*/  HMMA.16816.F32 R48, R32, R58, R48 ;  /* 0x0000003a2030723c */ /* 0x000fe20000001830 */
[----:B------:R-:W5:Y:S07]  /*11bc0*/  LDSM.16.M88.4 R56, [R14+0x2800] ;  /* 0x002800000e38783b */ /* 0x000f6e0000000200 */
[C---:B------:R-:W-:Y:S01]  /*11bd0*/  HMMA.16816.F32 R32, R28.reuse, R78, R8 ;  /* 0x0000004e1c20723c */ /* 0x040fe20000001808 */
[----:B------:R-:W4:Y:S04]  /*11be0*/  LDSM.16.M88.4 R8, [R200+0x8000] ;  /* 0x00800000c808783b */ /* 0x000f280000000200 */
[----:B------:R-:W-:Y:S03]  /*11bf0*/  LDSM.16.M88.4 R76, [R14+0x3000] ;  /* 0x003000000e4c783b */ /* 0x000fe60000000200 */
[----:B-1----:R-:W-:Y:S08]  /*11c00*/  HMMA.16816.F32 R24, R28, R60, R24 ;  /* 0x0000003c1c18723c */ /* 0x002ff00000001818 */
[----:B--2---:R-:W-:Y:S08]  /*11c10*/  HMMA.16816.F32 R40, R20, R68, R40 ;  /* 0x000000441428723c */ /* 0x004ff00000001828 */
[C---:B------:R-:W-:Y:S01]  /*11c20*/  HMMA.16816.F32 R44, R28.reuse, R62, R44 ;  /* 0x0000003e1c2c723c */ /* 0x040fe2000000182c */
[----:B------:R-:W1:Y:S07]  /*11c30*/  LDSM.16.M88.4 R60, [R150+0x4000] ;  /* 0x00400000963c783b */ /* 0x000e6e0000000200 */
[C---:B---3--:R-:W-:Y:S08]  /*11c40*/  HMMA.16816.F32 R52, R28.reuse, R36, R52 ;  /* 0x000000241c34723c */ /* 0x048ff00000001834 */
[----:B------:R-:W-:Y:S08]  /*11c50*/  HMMA.16816.F32 R48, R28, R38, R48 ;  /* 0x000000261c30723c */ /* 0x000ff00000001830 */
[C---:B------:R-:W-:Y:S01]  /*11c60*/  HMMA.16816.F32 R36, R20.reuse, R70, R32 ;  /* 0x000000461424723c */ /* 0x040fe20000001820 */
[----:B------:R-:W2:Y:S04]  /*11c70*/  LDSM.16.M88.4 R32, [R202+0x8000] ;  /* 0x00800000ca20783b */ /* 0x000ea80000000200 */
[----:B------:R-:W-:Y:S03]  /*11c80*/  LDSM.16.M88.4 R68, [R15+0x4000] ;  /* 0x004000000f44783b */ /* 0x000fe60000000200 */
[----:B----4-:R-:W-:Y:S08]  /*11c90*/  HMMA.16816.F32 R28, R20, R64, R24 ;  /* 0x00000040141c723c */ /* 0x010ff00000001818 */
[----:B------:R-:W-:Y:S08]  /*11ca0*/  HMMA.16816.F32 R24, R16, R88, R40 ;  /* 0x000000581018723c */ /* 0x000ff00000001828 */
[----:B------:R-:W-:Y:S01]  /*11cb0*/  HMMA.16816.F32 R40, R20, R66, R44 ;  /* 0x000000421428723c */ /* 0x000fe2000000182c */
[----:B------:R-:W3:Y:S07]  /*11cc0*/  LDSM.16.M88.4 R64, [R15+0x3800] ;  /* 0x003800000f40783b */ /* 0x000eee0000000200 */
[----:B------:R-:W-:Y:S01]  /*11cd0*/  HMMA.16816.F32 R44, R16, R90, R36 ;  /* 0x0000005a102c723c */ /* 0x000fe20000001824 */
[----:B------:R-:W-:Y:S07]  /*11ce0*/  LDSM.16.M88.4 R88, [R3+0x4000] ;  /* 0x004000000358783b */ /* 0x000fee0000000200 */
[C---:B-----5:R-:W-:Y:S08]  /*11cf0*/  HMMA.16816.F32 R52, R20.reuse, R56, R52 ;  /* 0x000000381434723c */ /* 0x060ff00000001834 */
[----:B------:R-:W-:Y:S08]  /*11d00*/  HMMA.16816.F32 R48, R20, R58, R48 ;  /* 0x0000003a1430723c */ /* 0x000ff00000001830 */
[----:B------:R-:W-:Y:S08]  /*11d10*/  HMMA.16816.F32 R20, R8, R84, R24 ;  /* 0x000000540814723c */ /* 0x000ff00000001818 */
[C---:B------:R-:W-:Y:S01]  /*11d20*/  HMMA.16816.F32 R36, R16.reuse, R72, R28 ;  /* 0x000000481024723c */ /* 0x040fe2000000181c */
[----:B------:R-:W4:Y:S07]  /*11d30*/  LDSM.16.M88.4 R28, [R201+0x8000] ;  /* 0x00800000c91c783b */ /* 0x000f2e0000000200 */
[----:B------:R-:W-:Y:S01]  /*11d40*/  HMMA.16816.F32 R24, R16, R74, R40 ;  /* 0x0000004a1018723c */ /* 0x000fe20000001828 */
[----:B------:R-:W5:Y:S07]  /*11d50*/  LDSM.16.M88.4 R40, [R3+0x3800] ;  /* 0x003800000328783b */ /* 0x000f6e0000000200 */
[----:B------:R-:W-:Y:S01]  /*11d60*/  HMMA.16816.F32 R44, R8, R86, R44 ;  /* 0x00000056082c723c */ /* 0x000fe2000000182c */
[----:B------:R-:W-:Y:S07]  /*11d70*/  LDSM.16.M88.4 R84, [R3+0x4800] ;  /* 0x004800000354783b */ /* 0x000fee0000000200 */
[C---:B-1----:R-:W-:Y:S08]  /*11d80*/  HMMA.16816.F32 R52, R16.reuse, R60, R52 ;  /* 0x0000003c1034723c */ /* 0x042ff00000001834 */
[----:B------:R-:W-:Y:S08]  /*11d90*/  HMMA.16816.F32 R60, R16, R62, R48 ;  /* 0x0000003e103c723c */ /* 0x000ff00000001830 */
[----:B--2---:R-:W-:Y:S01]  /*11da0*/  HMMA.16816.F32 R16, R32, R80, R20 ;  /* 0x000000502010723c */ /* 0x004fe20000001814 */
[----:B------:R-:W-:Y:S07]  /*11db0*/  LDSM.16.M88.4 R20, [R200+0xc000] ;  /* 0x00c00000c814783b */ /* 0x000fee0000000200 */
[C---:B---3--:R-:W-:Y:S08]  /*11dc0*/  HMMA.16816.F32 R48, R8.reuse, R64, R36 ;  /* 0x000000400830723c */ /* 0x048ff00000001824 */
[----:B------:R-:W-:Y:S01]  /*11dd0*/  HMMA.16816.F32 R36, R8, R66, R24 ;  /* 0x000000420824723c */ /* 0x000fe20000001818 */
[----:B------:R-:W-:Y:S04]  /*11de0*/  LDSM.16.M88.4 R24, [R199+0xc000] ;  /* 0x00c00000c718783b */ /* 0x000fe80000000200 */
[----:B------:R-:W1:Y:S03]  /*11df0*/  LDSM.16.M88.4 R64, [R150+0x4800] ;  /* 0x004800009640783b */ /* 0x000e660000000200 */
[----:B------:R-:W-:Y:S01]  /*11e00*/  HMMA.16816.F32 R44, R32, R82, R44 ;  /* 0x00000052202c723c */ /* 0x000fe2000000182c */
[----:B------:R-:W-:Y:S07]  /*11e10*/  LDSM.16.M88.4 R80, [R15+0x4800] ;  /* 0x004800000f50783b */ /* 0x000fee0000000200 */
[----:B------:R-:W-:Y:S01]  /*11e20*/  HMMA.16816.F32 R56, R8, R68, R52 ;  /* 0x000000440838723c */ /* 0x000fe20000001834 */
[----:B------:R-:W2:Y:S07]  /*11e30*/  LDSM.16.M88.4 R52, [R14+0x3800] ;  /* 0x003800000e34783b */ /* 0x000eae0000000200 */
[----:B----4-:R-:W-:Y:S08]  /*11e40*/  HMMA.16816.F32 R16, R28, R76, R16 ;  /* 0x0000004c1c10723c */ /* 0x010ff00000001810 */
[C---:B-----5:R-:W-:Y:S08]  /*11e50*/  HMMA.16816.F32 R48, R32.reuse, R40, R48 ;  /* 0x000000282030723c */ /* 0x060ff00000001830 */
[----:B------:R-:W-:Y:S08]  /*11e60*/  HMMA.16816.F32 R40, R32, R42, R36 ;  /* 0x0000002a2028723c */ /* 0x000ff00000001824 */
[----:B------:R-:W-:Y:S01]  /*11e70*/  HMMA.16816.F32 R36, R28, R78, R44 ;  /* 0x0000004e1c24723c */ /* 0x000fe2000000182c */
[----:B------:R-:W-:Y:S07]  /*11e80*/  LDSM.16.M88.4 R76, [R14+0x4800] ;  /* 0x004800000e4c783b */ /* 0x000fee0000000200 */
[----:B------:R-:W-:Y:S01]  /*11e90*/  HMMA.16816.F32 R72, R8, R70, R60 ;  /* 0x000000460848723c */ /* 0x000fe2000000183c */
[----:B------:R-:W3:Y:S04]  /*11ea0*/  LDSM.16.M88.4 R60, [R150+0x5000] ;  /* 0x00500000963c783b */ /* 0x000ee80000000200 */
[----:B------:R-:W-:Y:S03]  /*11eb0*/  LDSM.16.M88.4 R68, [R15+0x5000] ;  /* 0x005000000f44783b */ /* 0x000fe60000000200 */
[----:B-1----:R-:W-:Y:S01]  /*11ec0*/  HMMA.16816.F32 R8, R24, R64, R16 ;  /* 0x000000401808723c */ /* 0x002fe20000001810 */
[----:B------:R-:W1:Y:S07]  /*11ed0*/  LDSM.16.M88.4 R16, [R202+0xc000] ;  /* 0x00c00000ca10783b */ /* 0x000e6e0000000200 */
[----:B--2---:R-:W-:Y:S08]  /*11ee0*/  HMMA.16816.F32 R44, R28, R52, R48 ;  /* 0x000000341c2c723c */ /* 0x004ff00000001830 */
[----:B------:R-:W-:Y:S01]  /*11ef0*/  HMMA.16816.F32 R36, R24, R66, R36 ;  /* 0x000000421824723c */ /* 0x000fe20000001824 */
[----:B------:R-:W2:Y:S07]  /*11f00*/  LDSM.16.M88.4 R64, [R14+0x4000] ;  /* 0x004000000e40783b */ /* 0x000eae0000000200 */
[----:B------:R-:W-:Y:S08]  /*11f10*/  HMMA.16816.F32 R52, R28, R54, R40 ;  /* 0x000000361c34723c */ /* 0x000ff00000001828 */
[----:B------:R-:W-:Y:S01]  /*11f20*/  HMMA.16816.F32 R40, R20, R80, R8 ;  /* 0x000000501428723c */ /* 0x000fe20000001808 */
[----:B------:R-:W4:Y:S07]  /*11f30*/  LDSM.16.M88.4 R8, [R201+0xc000] ;  /* 0x00c00000c908783b */ /* 0x000f2e0000000200 */
[----:B------:R-:W-:Y:S08]  /*11f40*/  HMMA.16816.F32 R92, R32, R88, R56 ;  /* 0x00000058205c723c */ /* 0x000ff00000001838 */
[----:B---3--:R-:W-:Y:S08]  /*11f50*/  HMMA.16816.F32 R44, R24, R60, R44 ;  /* 0x0000003c182c723c */ /* 0x008ff0000000182c */
[----:B------:R-:W-:Y:S01]  /*11f60*/  HMMA.16816.F32 R36, R20, R82, R36 ;  /* 0x000000521424723c */ /* 0x000fe20000001824 */
[----:B------:R-:W3:Y:S07]  /*11f70*/  LDSM.16.M88.4 R80, [R150+0x5800] ;  /* 0x005800009650783b */ /* 0x000eee0000000200 */
[----:B------:R-:W-:Y:S01]  /*11f80*/  HMMA.16816.F32 R56, R32, R90, R72 ;  /* 0x0000005a2038723c */ /* 0x000fe20000001848 */
[----:B------:R-:W5:Y:S07]  /*11f90*/  LDSM.16.M88.4 R72, [R3+0x5000] ;  /* 0x005000000348783b */ /* 0x000f6e0000000200 */
[----:B-1----:R-:W-:Y:S08]  /*11fa0*/  HMMA.16816.F32 R32, R16, R84, R40 ;  /* 0x000000541020723c */ /* 0x002ff00000001828 */
[----:B--2---:R-:W-:Y:S08]  /*11fb0*/  HMMA.16816.F32 R40, R28, R64, R92 ;  /* 0x000000401c28723c */ /* 0x004ff0000000185c */
[----:B------:R-:W-:Y:S08]  /*11fc0*/  HMMA.16816.F32 R52, R24, R62, R52 ;  /* 0x0000003e1834723c */ /* 0x000ff00000001834 */
[----:B------:R-:W-:Y:S08]  /*11fd0*/  HMMA.16816.F32 R48, R20, R68, R44 ;  /* 0x000000441430723c */ /* 0x000ff0000000182c */
[----:B------:R-:W-:Y:S01]  /*11fe0*/  HMMA.16816.F32 R44, R16, R86, R36 ;  /* 0x00000056102c723c */ /* 0x000fe20000001824 */
[----:B------:R-:W1:Y:S07]  /*11ff0*/  LDSM.16.M88.4 R84, [R15+0x5800] ;  /* 0x005800000f54783b */ /* 0x000e6e0000000200 */
[----:B------:R-:W-:Y:S01]  /*12000*/  HMMA.16816.F32 R28, R28, R66, R56 ;  /* 0x000000421c1c723c */ /* 0x000fe20000001838 */
[----:B------:R-:W2:Y:S07]  /*12010*/  LDSM.16.M88.4 R56, [R14+0x5000] ;  /* 0x005000000e38783b */ /* 0x000eae0000000200 */
[----:B----4-:R-:W-:Y:S08]  /*12020*/  HMMA.16816.F32 R60, R8, R76, R32 ;  /* 0x0000004c083c723c */ /* 0x010ff00000001820 */
[----:B---3--:R-:W-:Y:S08]  /*12030*/  HMMA.16816.F32 R32, R24, R80, R40 ;  /* 0x000000501820723c */ /* 0x008ff00000001828 */
[----:B------:R-:W-:Y:S08]  /*12040*/  HMMA.16816.F32 R36, R20, R70, R52 ;  /* 0x000000461424723c */ /* 0x000ff00000001834 */
[----:B-----5:R-:W-:Y:S01]  /*12050*/  HMMA.16816.F32 R40, R16, R72, R48 ;  /* 0x000000481028723c */ /* 0x020fe20000001830 */
[----:B------:R-:W3:Y:S01]  /*12060*/  LDSM.16.M88.4 R48, [R3+0x5800] ;  /* 0x005800000330783b */ /* 0x000ee20000000200 */
[----:B------:R-:W-:-:S04]  /*12070*/  FMUL.FTZ R2, R60, c[0x0][0x320] ;  /* 0x0000c8003c027a20 */ /* 0x000fc80000410000 */
[----:B------:R4:W1:Y:S02]  /*12080*/  MUFU.TANH R64, R2 ;  /* 0x0000000200407308 */ /* 0x0008640000002400 */
[----:B------:R-:W-:Y:S08]  /*12090*/  HMMA.16816.F32 R44, R8, R78, R44 ;  /* 0x0000004e082c723c */ /* 0x000ff0000000182c */
[----:B------:R-:W-:Y:S01]  /*120a0*/  HMMA.16816.F32 R24, R24, R82, R28 ;  /* 0x000000521818723c */ /* 0x000fe2000000181c */
[----:B----4-:R-:W-:-:S07]  /*120b0*/  FMUL.FTZ R2, R61, c[0x0][0x320] ;  /* 0x0000c8003d027a20 */ /* 0x010fce0000410000 */
[----:B-1----:R-:W-:Y:S01]  /*120c0*/  HMMA.16816.F32 R28, R20, R84, R32 ;  /* 0x00000054141c723c */ /* 0x002fe20000001820 */
[----:B------:R1:W4:Y:S07]  /*120d0*/  MUFU.TANH R61, R2 ;  /* 0x00000002003d7308 */ /* 0x00032e0000002400 */
[----:B------:R-:W-:Y:S08]  /*120e0*/  HMMA.16816.F32 R32, R16, R74, R36 ;  /* 0x0000004a1020723c */ /* 0x000ff00000001824 */
[----:B--2---:R-:W-:Y:S01]  /*120f0*/  HMMA.16816.F32 R36, R8, R56, R40 ;  /* 0x000000380824723c */ /* 0x004fe20000001828 */
[----:B------:R-:W2:Y:S01]  /*12100*/  LDSM.16.M88.4 R40, [R14+0x5800] ;  /* 0x005800000e28783b */ /* 0x000ea20000000200 */
[----:B-1----:R-:W-:Y:S01]  /*12110*/  FMUL.FTZ R2, R62, c[0x0][0x320] ;  /* 0x0000c8003e027a20 */ /* 0x002fe20000410000 */
[----:B------:R-:W-:-:S04]  /*12120*/  DEPBAR.LE SB0, 0x0 ;  /* 0x000080000000791a */ /* 0x000fc80000000000 */
[----:B------:R1:W1:Y:S01]  /*12130*/  MUFU.TANH R60, R2 ;  /* 0x00000002003c7308 */ /* 0x0002620000002400 */
[----:B------:R-:W-:Y:S08]  /*12140*/  HMMA.16816.F32 R20, R20, R86, R24 ;  /* 0x000000561414723c */ /* 0x000ff00000001818 */
[----:B---3--:R-:W-:Y:S01]  /*12150*/  HMMA.16816.F32 R24, R16, R48, R28 ;  /* 0x000000301018723c */ /* 0x008fe2000000181c */
[----:B-1----:R-:W-:-:S07]  /*12160*/  FMUL.FTZ R2, R63, c[0x0][0x320] ;  /* 0x0000c8003f027a20 */ /* 0x002fce0000410000 */
[----:B------:R-:W-:Y:S01]  /*12170*/  HMMA.16816.F32 R28, R8, R58, R32 ;  /* 0x0000003a081c723c */ /* 0x000fe20000001820 */
[----:B------:R1:W3:Y:S07]  /*12180*/  MUFU.TANH R55, R2 ;  /* 0x0000000200377308 */ /* 0x0002ee0000002400 */
[----:B------:R-:W-:Y:S08]  /*12190*/  HMMA.16816.F32 R16, R16, R50, R20 ;  /* 0x000000321010723c */ /* 0x000ff00000001814 */
[----:B--2---:R-:W-:Y:S01]  /*121a0*/  HMMA.16816.F32 R20, R8, R40, R24 ;  /* 0x000000280814723c */ /* 0x004fe20000001818 */
[----:B-1----:R-:W-:-:S04]  /*121b0*/  FMUL.FTZ R2, R44, c[0x0][0x320] ;  /* 0x0000c8002c027a20 */ /* 0x002fc80000410000 */
[----:B------:R1:W2:Y:S11]  /*121c0*/  MUFU.TANH R54, R2 ;  /* 0x0000000200367308 */ /* 0x0002b60000002400 */
        /* <DEDUP_REMOVED lines=41> */
[----:B-1234-:R-:W-:Y:S01]  /*12460*/  IMAD.MOV.U32 R2, RZ, RZ, 0x1 ;  /* 0x00000001ff027424 */ /* 0x01efe200078e00ff */
[C---:B------:R-:W-:Y:S01]  /*12470*/  IADD3 R3, R0.reuse, R96, R247 ;  /* 0x0000006000037210 */ /* 0x040fe20007ffe0f7 */
[----:B------:R-:W-:Y:S01]  /*12480*/  IMAD.MOV.U32 R211, RZ, RZ, RZ ;  /* 0x000000ffffd37224 */ /* 0x000fe200078e00ff */
[----:B------:R-:W-:-:S02]  /*12490*/  ISETP.GT.AND P0, PT, R0, 0x2f, PT ;  /* 0x0000002f0000780c */ /* 0x000fc40003f04270 */
[----:B------:R-:W-:Y:S02]  /*124a0*/  ISETP.NE.AND P1, PT, R2, c[0x0][0x2b8], PT ;  /* 0x0000ae0002007a0c */ /* 0x000fe40003f25270 */
[----:B------:R-:W-:-:S05]  /*124b0*/  IADD3 R3, R3, -0x30, RZ ;  /* 0xffffffd003037810 */ /* 0x000fca0007ffe0ff */
        /* <DEDUP_REMOVED lines=9> */
[----:B------:R-:W-:-:S03]  /*12550*/  IADD3 R13, -R143, 0x30, RZ ;  /* 0x000000308f0d7810 */ /* 0x000fc60007ffe1ff */
[----:B------:R-:W-:Y:S01]  /*12560*/  IMAD R212, R2, c[0x0][0x2b8], R3 ;  /* 0x0000ae0002d47a24 */ /* 0x000fe200078e0203 */
[----:B------:R-:W-:-:S04]  /*12570*/  ISETP.GE.AND P0, PT, R13, 0x1, PT ;  /* 0x000000010d00780c */ /* 0x000fc80003f06270 */
[----:B------:R-:W-:-:S05]  /*12580*/  SHF.R.S32.HI R2, RZ, 0x1f, R212 ;  /* 0x0000001fff027819 */ /* 0x000fca00000114d4 */
[----:B-1----:R-:W-:Y:S02]  /*12590*/  IMAD R4, R2, c[0x0][0x1e0], RZ ;  /* 0x0000780002047a24 */ /* 0x002fe400078e02ff */
[----:B------:R-:W-:-:S04]  /*125a0*/  IMAD.WIDE.U32 R2, R212, c[0x0][0x1e0], RZ ;  /* 0x00007800d4027a25 */ /* 0x000fc800078e00ff */
        /* <DEDUP_REMOVED lines=12> */
.L_x_1920:
[----:B------:R-:W-:Y:S05]  /*12670*/  BRA.DIV ~URZ, `(.L_x_1831) ;  /* 0x0000a7227f007947 */ /* 0x000fea000b800000 */
[----:B------:R3:W4:Y:S02]  /*12680*/  SHFL.IDX PT, R2, R6, RZ, 0x181f ;  /* 0x00181fff06027589 */ /* 0x00072400000e0000 */
.L_x_1921:
[----:B------:R-:W-:Y:S01]  /*12690*/  BSSY B0, `(.L_x_1832) ;  /* 0x0000012000007945 */ /* 0x000fe20003800000 */
[----:B------:R-:W-:Y:S05]  /*126a0*/  @!P0 BRA `(.L_x_1833) ;  /* 0x0000010000008947 */ /* 0x000fea0003800000 */
[-C--:B----4-:R-:W-:Y:S02]  /*126b0*/  LEA R16, P0, R140, R2.reuse, 0x1 ;  /* 0x000000028c107211 */ /* 0x090fe400078008ff */
[----:B------:R-:W-:Y:S02]  /*126c0*/  LOP3.LUT P6, RZ, R213, 0x4, RZ, 0xc0, !PT ;  /* 0x00000004d5ff7812 */ /* 0x000fe400078cc0ff */
[-C--:B------:R-:W-:Y:S02]  /*126d0*/  LEA R10, P2, R206, R2.reuse, 0x1 ;  /* 0x00000002ce0a7211 */ /* 0x080fe400078408ff */
[----:B------:R-:W-:Y:S02]  /*126e0*/  LEA R8, P1, R205, R2, 0x1 ;  /* 0x00000002cd087211 */ /* 0x000fe400078208ff */
[----:B--2---:R-:W-:-:S02]  /*126f0*/  LEA.HI.X R17, R140, R4, R141, 0x1, P0 ;  /* 0x000000048c117211 */ /* 0x004fc400000f0c8d */
[----:B------:R-:W-:Y:S02]  /*12700*/  LEA R2, P0, R204, R2, 0x1 ;  /* 0x00000002cc027211 */ /* 0x000fe400078008ff */
        /* <DEDUP_REMOVED lines=10> */
.L_x_1833:
[----:B------:R-:W-:Y:S05]  /*127b0*/  BSYNC B0 ;  /* 0x0000000000007941 */ /* 0x000fea0003800000 */
.L_x_1832:
[----:B------:R-:W-:Y:S01]  /*127c0*/  ISETP.GE.AND P0, PT, R13, 0x21, PT ;  /* 0x000000210d00780c */ /* 0x000fe20003f06270 */
[----:B------:R-:W-:Y:S06]  /*127d0*/  BRA.DIV ~URZ, `(.L_x_1834) ;  /* 0x0000a6327f007947 */ /* 0x000fec000b800000 */
[----:B--2---:R2:W1:Y:S04]  /*127e0*/  SHFL.IDX PT, R4, R5, 0x1, 0x181f ;  /* 0x00381f0005047f89 */ /* 0x00446800000e0000 */
[----:B----4-:R2:W4:Y:S02]  /*127f0*/  SHFL.IDX PT, R2, R6, 0x1, 0x181f ;  /* 0x00381f0006027f89 */ /* 0x01052400000e0000 */
.L_x_1922:
[----:B------:R-:W-:Y:S05]  /*12800*/  @!P0 BRA `(.L_x_1829) ;  /* 0x0000010000008947 */ /* 0x000fea0003800000 */
[----:B----4-:R-:W-:Y:S02]  /*12810*/  LEA R16, P0, R140, R2, 0x1 ;  /* 0x000000028c107211 */ /* 0x010fe400078008ff */
[----:B------:R-:W-:-:S02]  /*12820*/  LOP3.LUT P6, RZ, R213, 0x4, RZ, 0xc0, !PT ;  /* 0x00000004d5ff7812 */ /* 0x000fc400078cc0ff */
[-C--:B------:R-:W-:Y:S02]  /*12830*/  LEA R10, P2, R206, R2.reuse, 0x1 ;  /* 0x00000002ce0a7211 */ /* 0x080fe400078408ff */
[C---:B------:R-:W-:Y:S02]  /*12840*/  LEA R8, P1, R205.reuse, R2, 0x1 ;  /* 0x00000002cd087211 */ /* 0x040fe400078208ff */
[----:B-1----:R-:W-:Y:S02]  /*12850*/  LEA.HI.X R17, R140, R4, R141, 0x1, P0 ;  /* 0x000000048c117211 */ /* 0x002fe400000f0c8d */
[----:B------:R-:W-:Y:S02]  /*12860*/  LEA R2, P0, R204, R2, 0x1 ;  /* 0x00000002cc027211 */ /* 0x000fe400078008ff */
[-C--:B------:R-:W-:Y:S01]  /*12870*/  LEA.HI.X R11, R206, R4.reuse, R214, 0x1, P2 ;  /* 0x00000004ce0b7211 */ /* 0x080fe200010f0cd6 */
[----:B------:R-:W-:Y:S01]  /*12880*/  @!PT LDS RZ, [RZ] ;  /* 0x00000000fffff984 */ /* 0x000fe20000000800 */
[----:B------:R-:W-:Y:S01]  /*12890*/  @!PT LDS RZ, [RZ] ;  /* 0x00000000fffff984 */ /* 0x000fe20000000800 */
[----:B------:R-:W-:Y:S01]  /*128a0*/  @!PT LDS RZ, [RZ] ;  /* 0x00000000fffff984 */ /* 0x000fe20000000800 */
[----:B------:R1:W-:Y:S01]  /*128b0*/  LDGSTS.E.BYPASS.LTC128B.128 [R207+0xb080], [R16.64], !P5 ;  /* 0x0b08000010cf7fae */ /* 0x0003e2000e901d46 */
[----:B------:R-:W-:-:S02]  /*128c0*/  LEA.HI.X R9, R205, R4, R216, 0x1, P1 ;  /* 0x00000004cd097211 */ /* 0x000fc400008f0cd8 */
[----:B------:R-:W-:Y:S01]  /*128d0*/  LEA.HI.X R3, R204, R4, R215, 0x1, P0 ;  /* 0x00000004cc037211 */ /* 0x000fe200000f0cd7 */
[----:B------:R1:W-:Y:S04]  /*128e0*/  LDGSTS.E.BYPASS.LTC128B.128 [R207+0xc880], [R10.64], !P4 ;  /* 0x0c8800000acf7fae */ /* 0x0003e8000e101d46 */
[----:B------:R1:W-:Y:S04]  /*128f0*/  LDGSTS.E.BYPASS.LTC128B.128 [R207+0xe080], [R8.64], !P3 ;  /* 0x0e08000008cf7fae */ /* 0x0003e8000d901d46 */
[----:B------:R1:W-:Y:S02]  /*12900*/  LDGSTS.E.BYPASS.LTC128B.128 [R207+0xf880], [R2.64], !P6 ;  /* 0x0f88000002cf7fae */ /* 0x0003e4000f101d46 */
.L_x_1829:
[----:B--234-:R-:W-:Y:S05]  /*12910*/  BSYNC B1 ;  /* 0x0000000000017941 */ /* 0x01cfea0003800000 */
.L_x_1828:
        /* <DEDUP_REMOVED lines=10> */
[----:B------:R-:W-:Y:S02]  /*129c0*/  FSEL R18, R52, -INF , P6 ;  /* 0xff80000034127808 */ /* 0x000fe40003000000 */
[----:B------:R-:W-:Y:S02]  /*129d0*/  FSEL R11, R54, -INF , P6 ;  /* 0xff800000360b7808 */ /* 0x000fe40003000000 */
[----:B------:R-:W-:Y:S02]  /*129e0*/  ISETP.GT.AND P6, PT, R2, 0x9, PT ;  /* 0x000000090200780c */ /* 0x000fe40003fc4270 */
[----:B------:R-:W-:Y:S02]  /*129f0*/  FMNMX.FTZ R3, R8, R10, !PT ;  /* 0x0000000a08037209 */ /* 0x000fe40007810000 */
        /* <DEDUP_REMOVED lines=15> */
[----:B------:R-:W-:Y:S02]  /*12af0*/  FSEL R31, R25, -INF , P0 ;  /* 0xff800000191f7808 */ /* 0x000fe40000000000 */
[----:B------:R-:W-:Y:S02]  /*12b00*/  FSEL R27, R27, -INF , P0 ;  /* 0xff8000001b1b7808 */ /* 0x000fe40000000000 */
[----:B------:R-:W-:Y:S02]  /*12b10*/  FMNMX.FTZ R4, R28, R4, !PT ;  /* 0x000000041c047209 */ /* 0x000fe40007810000 */
[----:B------:R-:W-:-:S02]  /*12b20*/  ISETP.GT.AND P0, PT, R2, 0x19, PT ;  /* 0x000000190200780c */ /* 0x000fc40003f04270 */
[----:B------:R-:W-:Y:S02]  /*12b30*/  FMNMX.FTZ R3, R26, R3, !PT ;  /* 0x000000031a037209 */ /* 0x000fe40007810000 */
[----:B------:R-:W-:Y:S02]  /*12b40*/  FMNMX.FTZ R4, R29, R4, !PT ;  /* 0x000000041d047209 */ /* 0x000fe40007810000 */
[----:B------:R-:W-:Y:S02]  /*12b50*/  FSEL R30, R30, -INF , P0 ;  /* 0xff8000001e1e7808 */ /* 0x000fe40000000000 */
[----:B------:R-:W-:Y:S02]  /*12b60*/  FSEL R25, R37, -INF , P0 ;  /* 0xff80000025197808 */ /* 0x000fe40000000000 */
[C---:B------:R-:W-:Y:S02]  /*12b70*/  ISETP.GT.AND P6, PT, R2.reuse, 0x20, PT ;  /* 0x000000200200780c */ /* 0x040fe40003fc4270 */
[----:B------:R-:W-:-:S02]  /*12b80*/  ISETP.GT.AND P2, PT, R2, 0x21, PT ;  /* 0x000000210200780c */ /* 0x000fc40003f44270 */
[C---:B------:R-:W-:Y:S02]  /*12b90*/  ISETP.GT.AND P1, PT, R2.reuse, 0x28, PT ;  /* 0x000000280200780c */ /* 0x040fe40003f24270 */
[----:B------:R-:W-:Y:S02]  /*12ba0*/  ISETP.GT.AND P0, PT, R2, 0x29, PT ;  /* 0x000000290200780c */ /* 0x000fe40003f04270 */
        /* <DEDUP_REMOVED lines=22> */
.L_x_1923:
[----:B-12---:R-:W-:Y:S01]  /*12d10*/  FMNMX.FTZ R6, R6, R2, !PT ;  /* 0x0000000206067209 */ /* 0x006fe20007810000 */
[----:B------:R-:W-:Y:S05]  /*12d20*/  BRA.DIV ~URZ, `(.L_x_1836) ;  /* 0x0000a2127f007947 */ /* 0x000fea000b800000 */
[----:B------:R-:W1:Y:S04]  /*12d30*/  SHFL.BFLY PT, R2, R5, 0x2, 0x1f ;  /* 0x0c401f0005027f89 */ /* 0x000e6800000e0000 */
[----:B------:R-:W2:Y:S01]  /*12d40*/  SHFL.BFLY PT, R3, R6, 0x1, 0x1f ;  /* 0x0c201f0006037f89 */ /* 0x000ea200000e0000 */
[----:B-1----:R-:W-:-:S02]  /*12d50*/  FMNMX.FTZ R5, R5, R2, !PT ;  /* 0x0000000205057209 */ /* 0x002fc40007810000 */
[----:B--2---:R-:W-:-:S03]  /*12d60*/  FMNMX.FTZ R6, R6, R3, !PT ;  /* 0x0000000306067209 */ /* 0x004fc60007810000 */
[----:B------:R1:W2:Y:S04]  /*12d70*/  SHFL.BFLY PT, R4, R5, 0x1, 0x1f ;  /* 0x0c201f0005047f89 */ /* 0x0002a800000e0000 */
.L_x_1924:
[C---:B------:R-:W-:Y:S01]  /*12d80*/  FMUL.FTZ R3, R6.reuse, c[0x0][0x2d0] ;  /* 0x0000b40006037a20 */ /* 0x040fe20000410000 */
[----:B------:R-:W-:Y:S01]  /*12d90*/  FSETP.NEU.FTZ.AND P0, PT, R6, -INF , PT ;  /* 0xff8000000600780b */ /* 0x000fe20003f1d000 */
[----:B------:R-:W-:Y:S01]  /*12da0*/  WARPSYNC 0xffffffff ;  /* 0xffffffff00007948 */ /* 0x000fe20003800000 */
[----:B-12---:R-:W-:Y:S01]  /*12db0*/  FMNMX.FTZ R5, R4, R5, !PT ;  /* 0x0000000504057209 */ /* 0x006fe20007810000 */
[----:B------:R-:W1:Y:S01]  /*12dc0*/  LDSM.16.MT88.4 R20, [R151] ;  /* 0x000000009714783b */ /* 0x000e620000004200 */
[----:B------:R-:W-:Y:S02]  /*12dd0*/  FSEL R3, R3, RZ, P0 ;  /* 0x000000ff03037208 */ /* 0x000fe40000000000 */
[----:B------:R-:W-:Y:S01]  /*12de0*/  FSETP.NEU.FTZ.AND P0, PT, R5, -INF , PT ;  /* 0xff8000000500780b */ /* 0x000fe20003f1d000 */
[----:B------:R-:W-:Y:S01]  /*12df0*/  LDSM.16.MT88.4 R48, [R198] ;  /* 0x00000000c630783b */ /* 0x000fe20000004200 */
[----:B------:R-:W-:Y:S01]  /*12e00*/  IADD3 R210, R210, -0x2, RZ ;  /* 0xfffffffed2d27810 */ /* 0x000fe20007ffe0ff */
[----:B------:R-:W-:-:S02]  /*12e10*/  FFMA.FTZ R2, R8, c[0x0][0x2d0], -R3 ;  /* 0x0000b40008027a23 */ /* 0x000fc40000010803 */
[--C-:B------:R-:W-:Y:S01]  /*12e20*/  FFMA.FTZ R4, R11, c[0x0][0x2d0], -R3.reuse ;  /* 0x0000b4000b047a23 */ /* 0x100fe20000010803 */
[----:B------:R-:W-:Y:S01]  /*12e30*/  LDSM.16.MT88.4 R44, [R151+0x800] ;  /* 0x00080000972c783b */ /* 0x000fe20000004200 */
[----:B------:R2:W-:Y:S03]  /*12e40*/  MUFU.EX2 R109, R2 ;  /* 0x00000002006d7308 */ /* 0x0005e60000000800 */
[----:B------:R-:W-:Y:S04]  /*12e50*/  LDSM.16.MT88.4 R40, [R196+0x800] ;  /* 0x00080000c428783b */ /* 0x000fe80000004200 */
[----:B------:R-:W-:Y:S01]  /*12e60*/  LDSM.16.MT88.4 R36, [R198+0x800] ;  /* 0x00080000c624783b */ /* 0x000fe20000004200 */
[----:B------:R3:W-:Y:S03]  /*12e70*/  MUFU.EX2 R119, R4 ;  /* 0x0000000400777308 */ /* 0x0007e60000000800 */
[----:B------:R-:W-:Y:S04]  /*12e80*/  LDSM.16.MT88.4 R60, [R197] ;  /* 0x00000000c53c783b */ /* 0x000fe80000004200 */
[----:B------:R-:W-:Y:S01]  /*12e90*/  LDSM.16.MT88.4 R68, [R151+0x1800] ;  /* 0x001800009744783b */ /* 0x000fe20000004200 */
[----:B--2---:R-:W-:-:S03]  /*12ea0*/  FFMA.FTZ R2, R10, c[0x0][0x2d0], -R3 ;  /* 0x0000b4000a027a23 */ /* 0x004fc60000010803 */
[----:B------:R-:W2:Y:S01]  /*12eb0*/  LDSM.16.MT88.4 R8, [R196] ;  /* 0x00000000c408783b */ /* 0x000ea20000004200 */
[----:B------:R4:W5:Y:S03]  /*12ec0*/  MUFU.EX2 R108, R2 ;  /* 0x00000002006c7308 */ /* 0x0009660000000800 */
[----:B------:R-:W1:Y:S01]  /*12ed0*/  LDSM.16.MT88.4 R76, [R196+0x1800] ;  /* 0x00180000c44c783b */ /* 0x000e620000004200 */
[----:B---3--:R-:W-:-:S03]  /*12ee0*/  FFMA.FTZ R4, R13, c[0x0][0x2d0], -R3 ;  /* 0x0000b4000d047a23 */ /* 0x008fc60000010803 */
[----:B------:R-:W3:Y:S01]  /*12ef0*/  LDSM.16.MT88.4 R72, [R197+0x800] ;  /* 0x00080000c548783b */ /* 0x000ee20000004200 */
[----:B------:R5:W1:Y:S03]  /*12f00*/  MUFU.EX2 R118, R4 ;  /* 0x0000000400767308 */ /* 0x000a660000000800 */
[----:B------:R-:W-:Y:S01]  /*12f10*/  LDSM.16.MT88.4 R168, [R151+0x1000] ;  /* 0x0010000097a8783b */ /* 0x000fe20000004200 */
[----:B----4-:R-:W-:-:S05]  /*12f20*/  FMUL.FTZ R2, R5, c[0x0][0x2d0] ;  /* 0x0000b40005027a20 */ /* 0x010fca0000410000 */
[----:B------:R-:W-:Y:S02]  /*12f30*/  FSEL R2, R2, RZ, P0 ;  /* 0x000000ff02027208 */ /* 0x000fe40000000000 */
[----:B------:R-:W-:-:S03]  /*12f40*/  ISETP.GE.AND P0, PT, R210, R219, PT ;  /* 0x000000dbd200720c */ /* 0x000fc60003f06270 */
[----:B-----5:R-:W-:Y:S01]  /*12f50*/  FFMA.FTZ R4, R16, c[0x0][0x2d0], -R2 ;  /* 0x0000b40010047a23 */ /* 0x020fe20000010802 */
[----:B------:R-:W-:-:S03]  /*12f60*/  F2FP.PACK_AB R16, R108, R109 ;  /* 0x0000006d6c10723e */ /* 0x000fc600000000ff */
[----:B------:R4:W-:Y:S02]  /*12f70*/  MUFU.EX2 R117, R4 ;  /* 0x0000000400757308 */ /* 0x0009e40000000800 */
[----:B----4-:R-:W-:-:S06]  /*12f80*/  FFMA.FTZ R4, R17, c[0x0][0x2d0], -R2 ;  /* 0x0000b40011047a23 */ /* 0x010fcc0000010802 */
[----:B------:R4:W5:Y:S02]  /*12f90*/  MUFU.EX2 R13, R4 ;  /* 0x00000004000d7308 */ /* 0x0009640000000800 */
[----:B----4-:R-:W-:Y:S01]  /*12fa0*/  FFMA.FTZ R4, R18, c[0x0][0x2d0], -R2 ;  /* 0x0000b40012047a23 */ /* 0x010fe20000010802 */
[----:B-1----:R-:W-:Y:S02]  /*12fb0*/  F2FP.PACK_AB R18, R118, R119 ;  /* 0x000000777612723e */ /* 0x002fe400000000ff */
[----:B-----5:R-:W-:-:S03]  /*12fc0*/  F2FP.PACK_AB R17, R13, R117 ;  /* 0x000000750d11723e */ /* 0x020fc600000000ff */
[----:B------:R1:W4:Y:S01]  /*12fd0*/  MUFU.EX2 R116, R4 ;  /* 0x0000000400747308 */ /* 0x0003220000000800 */
[----:B------:R-:W-:Y:S02]  /*12fe0*/  FADD.FTZ R13, R117, R13 ;  /* 0x0000000d750d7221 */ /* 0x000fe40000010000 */
[----:B-1----:R-:W-:Y:S02]  /*12ff0*/  FFMA.FTZ R4, R19, c[0x0][0x2d0], -R2 ;  /* 0x0000b40013047a23 */ /* 0x002fe40000010802 */
[----:B----4-:R-:W-:-:S03]  /*13000*/  FADD.FTZ R13, R116, R13 ;  /* 0x0000000d740d7221 */ /* 0x010fc60000010000 */
[----:B------:R1:W4:Y:S02]  /*13010*/  MUFU.EX2 R125, R4 ;  /* 0x00000004007d7308 */ /* 0x0003240000000800 */
[----:B-1----:R-:W-:Y:S01]  /*13020*/  FFMA.FTZ R4, R24, c[0x0][0x2d0], -R3 ;  /* 0x0000b40018047a23 */ /* 0x002fe20000010803 */
[C---:B----4-:R-:W-:Y:S01]  /*13030*/  F2FP.PACK_AB R19, R125.reuse, R116 ;  /* 0x000000747d13723e */ /* 0x050fe200000000ff */
[----:B------:R-:W-:-:S04]  /*13040*/  FADD.FTZ R13, R125, R13 ;  /* 0x0000000d7d0d7221 */ /* 0x000fc80000010000 */
[----:B------:R1:W-:Y:S02]  /*13050*/  MUFU.EX2 R124, R4 ;  /* 0x00000004007c7308 */ /* 0x0003e40000000800 */
[C---:B------:R-:W-:Y:S08]  /*13060*/  HMMA.16816.F32 R64, R16.reuse, R20, RZ ;  /* 0x000000141040723c */ /* 0x040ff000000018ff */
[----:B------:R-:W-:Y:S01]  /*13070*/  HMMA.16816.F32 R56, R16, R22, RZ ;  /* 0x000000161038723c */ /* 0x000fe200000018ff */
[----:B-1----:R-:W-:-:S04]  /*13080*/  FFMA.FTZ R4, R26, c[0x0][0x2d0], -R3 ;  /* 0x0000b4001a047a23 */ /* 0x002fc80000010803 */
[----:B------:R1:W4:Y:S03]  /*13090*/  MUFU.EX2 R137, R4 ;  /* 0x0000000400897308 */ /* 0x0003260000000800 */
[C---:B--2---:R-:W-:Y:S08]  /*130a0*/  HMMA.16816.F32 R52, R16.reuse, R8, RZ ;  /* 0x000000081034723c */ /* 0x044ff000000018ff */
[----:B------:R-:W-:Y:S01]  /*130b0*/  HMMA.16816.F32 R32, R16, R10, RZ ;  /* 0x0000000a1020723c */ /* 0x000fe200000018ff */
[----:B-1----:R-:W-:Y:S01]  /*130c0*/  FFMA.FTZ R4, R27, c[0x0][0x2d0], -R3 ;  /* 0x0000b4001b047a23 */ /* 0x002fe20000010803 */
[----:B----4-:R-:W-:-:S06]  /*130d0*/  F2FP.PACK_AB R8, R137, R124 ;  /* 0x0000007c8908723e */ /* 0x010fcc00000000ff */
[----:B------:R-:W-:Y:S01]  /*130e0*/  HMMA.16816.F32 R20, R16, R60, RZ ;  /* 0x0000003c1014723c */ /* 0x000fe200000018ff */
[----:B------:R1:W-:Y:S02]  /*130f0*/  MUFU.EX2 R138, R4 ;  /* 0x00000004008a7308 */ /* 0x0003e40000000800 */
[----:B-1----:R-:W-:-:S05]  /*13100*/  FFMA.FTZ R4, R25, c[0x0][0x2d0], -R3 ;  /* 0x0000b40019047a23 */ /* 0x002fca0000010803 */
[----:B------:R-:W-:Y:S01]  /*13110*/  HMMA.16816.F32 R24, R16, R50, RZ ;  /* 0x000000321018723c */ /* 0x000fe200000018ff */
[----:B------:R1:W2:Y:S02]  /*13120*/  MUFU.EX2 R139, R4 ;  /* 0x00000004008b7308 */ /* 0x0002a40000000800 */
[----:B-1----:R-:W-:Y:S01]  /*13130*/  FFMA.FTZ R4, R28, c[0x0][0x2d0], -R2 ;  /* 0x0000b4001c047a23 */ /* 0x002fe20000010802 */
[----:B--2---:R-:W-:-:S05]  /*13140*/  F2FP.PACK_AB R10, R139, R138 ;  /* 0x0000008a8b0a723e */ /* 0x004fca00000000ff */
[----:B------:R1:W2:Y:S02]  /*13150*/  MUFU.EX2 R126, R4 ;  /* 0x00000004007e7308 */ /* 0x0002a40000000800 */
[----:B-1----:R-:W-:Y:S02]  /*13160*/  FFMA.FTZ R4, R29, c[0x0][0x2d0], -R2 ;  /* 0x0000b4001d047a23 */ /* 0x002fe40000010802 */
[----:B--2---:R-:W-:-:S04]  /*13170*/  FADD.FTZ R13, R126, R13 ;  /* 0x0000000d7e0d7221 */ /* 0x004fc80000010000 */
[----:B------:R1:W2:Y:S02]  /*13180*/  MUFU.EX2 R127, R4 ;  /* 0x00000004007f7308 */ /* 0x0002a40000000800 */
[----:B-1----:R-:W-:Y:S01]  /*13190*/  FFMA.FTZ R4, R31, c[0x0][0x2d0], -R2 ;  /* 0x0000b4001f047a23 */ /* 0x002fe20000010802 */
[----:B--2---:R-:W-:-:S05]  /*131a0*/  F2FP.PACK_AB R9, R127, R126 ;  /* 0x0000007e7f09723e */ /* 0x004fca00000000ff */
[----:B------:R1:W-:Y:S02]  /*131b0*/  MUFU.EX2 R136, R4 ;  /* 0x0000000400887308 */ /* 0x0003e40000000800 */
[----:B-1----:R-:W-:Y:S02]  /*131c0*/  FFMA.FTZ R4, R30, c[0x0][0x2d0], -R2 ;  /* 0x0000b4001e047a23 */ /* 0x002fe40000010802 */
[----:B------:R-:W-:Y:S01]  /*131d0*/  HMMA.16816.F32 R28, R16, R48, RZ ;  /* 0x00000030101c723c */ /* 0x000fe200000018ff */
[----:B------:R-:W1:Y:S03]  /*131e0*/  LDSM.16.MT88.4 R48, [R151+0x2000] ;  /* 0x002000009730783b */ /* 0x000e660000004200 */
[----:B------:R-:W2:Y:S02]  /*131f0*/  MUFU.EX2 R160, R4 ;  /* 0x0000000400a07308 */ /* 0x000ea40000000800 */
[----:B--2---:R-:W-:-:S07]  /*13200*/  F2FP.PACK_AB R11, R160, R136 ;  /* 0x00000088a00b723e */ /* 0x004fce00000000ff */
[C---:B------:R-:W-:Y:S01]  /*13210*/  HMMA.16816.F32 R172, R8.reuse, R44, R64 ;  /* 0x0000002c08ac723c */ /* 0x040fe20000001840 */
[----:B------:R-:W-:Y:S07]  /*13220*/  LDSM.16.MT88.4 R64, [R151+0x3000] ;  /* 0x003000009740783b */ /* 0x000fee0000004200 */
[C---:B------:R-:W-:Y:S01]  /*13230*/  HMMA.16816.F32 R156, R8.reuse, R46, R56 ;  /* 0x0000002e089c723c */ /* 0x040fe20000001838 */
[----:B------:R-:W2:Y:S04]  /*13240*/  LDSM.16.MT88.4 R44, [R198+0x1800] ;  /* 0x00180000c62c783b */ /* 0x000ea80000004200 */
[----:B------:R-:W-:Y:S03]  /*13250*/  LDSM.16.MT88.4 R56, [R197+0x2000] ;  /* 0x00200000c538783b */ /* 0x000fe60000004200 */
[C---:B------:R-:W-:Y:S01]  /*13260*/  HMMA.16816.F32 R164, R8.reuse, R40, R52 ;  /* 0x0000002808a4723c */ /* 0x040fe20000001834 */
[----:B------:R-:W-:Y:S07]  /*13270*/  LDSM.16.MT88.4 R52, [R197+0x1800] ;  /* 0x00180000c534783b */ /* 0x000fee0000004200 */
[C---:B------:R-:W-:Y:S01]  /*13280*/  HMMA.16816.F32 R152, R8.reuse, R42, R32 ;  /* 0x0000002a0898723c */ /* 0x040fe20000001820 */
[----:B------:R-:W4:Y:S07]  /*13290*/  LDSM.16.MT88.4 R40, [R196+0x2000] ;  /* 0x00200000c428783b */ /* 0x000f2e0000004200 */
[C---:B------:R-:W-:Y:S08]  /*132a0*/  HMMA.16816.F32 R92, R8.reuse, R36, R28 ;  /* 0x00000024085c723c */ /* 0x040ff0000000181c */
[----:B------:R-:W-:Y:S08]  /*132b0*/  HMMA.16816.F32 R240, R8, R38, R24 ;  /* 0x0000002608f0723c */ /* 0x000ff00000001818 */
[C---:B------:R-:W-:Y:S01]  /*132c0*/  HMMA.16816.F32 R36, R16.reuse, R62, RZ ;  /* 0x0000003e1024723c */ /* 0x040fe200000018ff */
[----:B------:R-:W5:Y:S07]  /*132d0*/  LDSM.16.MT88.4 R60, [R198+0x2000] ;  /* 0x00200000c63c783b */ /* 0x000f6e0000004200 */
[----:B------:R-:W-:Y:S01]  /*132e0*/  HMMA.16816.F32 R32, R16, R68, RZ ;  /* 0x000000441020723c */ /* 0x000fe200000018ff */
[----:B------:R-:W-:-:S02]  /*132f0*/  MOV R90, R92 ;  /* 0x0000005c005a7202 */ /* 0x000fc40000000f00 */
[----:B------:R-:W-:Y:S02]  /*13300*/  MOV R89, R93 ;  /* 0x0000005d00597202 */ /* 0x000fe40000000f00 */
[----:B------:R-:W-:Y:S02]  /*13310*/  MOV R88, R94 ;  /* 0x0000005e00587202 */ /* 0x000fe40000000f00 */
[----:B------:R-:W-:Y:S01]  /*13320*/  MOV R4, R95 ;  /* 0x0000005f00047202 */ /* 0x000fe20000000f00 */
[C---:B------:R-:W-:Y:S01]  /*13330*/  HMMA.16816.F32 R28, R16.reuse, R70, RZ ;  /* 0x00000046101c723c */ /* 0x040fe200000018ff */
[----:B------:R-:W-:Y:S07]  /*13340*/  LDSM.16.MT88.4 R68, [R151+0x3800] ;  /* 0x003800009744783b */ /* 0x000fee0000004200 */
[----:B------:R-:W-:Y:S08]  /*13350*/  HMMA.16816.F32 R24, R16, R76, RZ ;  /* 0x0000004c1018723c */ /* 0x000ff000000018ff */
[C---:B---3--:R-:W-:Y:S08]  /*13360*/  HMMA.16816.F32 R228, R8.reuse, R74, R36 ;  /* 0x0000004a08e4723c */ /* 0x048ff00000001824 */
[----:B-1----:R-:W-:Y:S08]  /*13370*/  HMMA.16816.F32 R236, R8, R48, R32 ;  /* 0x0000003008ec723c */ /* 0x002ff00000001820 */
[C---:B--2---:R-:W-:Y:S08]  /*13380*/  HMMA.16816.F32 R36, R16.reuse, R44, RZ ;  /* 0x0000002c1024723c */ /* 0x044ff000000018ff */
[----:B------:R-:W-:Y:S01]  /*13390*/  HMMA.16816.F32 R32, R16, R46, RZ ;  /* 0x0000002e1020723c */ /* 0x000fe200000018ff */
[----:B------:R-:W1:Y:S07]  /*133a0*/  LDSM.16.MT88.4 R44, [R196+0x3000] ;  /* 0x00300000c42c783b */ /* 0x000e6e0000004200 */
[C---:B------:R-:W-:Y:S08]  /*133b0*/  HMMA.16816.F32 R248, R8.reuse, R72, R20 ;  /* 0x0000004808f8723c */ /* 0x040ff00000001814 */
[C---:B------:R-:W-:Y:S01]  /*133c0*/  HMMA.16816.F32 R192, R8.reuse, R50, R28 ;  /* 0x0000003208c0723c */ /* 0x040fe2000000181c */
[----:B------:R-:W-:Y:S07]  /*133d0*/  LDSM.16.MT88.4 R48, [R196+0x3800] ;  /* 0x00380000c430783b */ /* 0x000fee0000004200 */
[----:B----4-:R-:W-:Y:S08]  /*133e0*/  HMMA.16816.F32 R232, R8, R40, R24 ;  /* 0x0000002808e8723c */ /* 0x010ff00000001818 */
[C---:B------:R-:W-:Y:S08]  /*133f0*/  HMMA.16816.F32 R20, R16.reuse, R78, RZ ;  /* 0x0000004e1014723c */ /* 0x040ff000000018ff */
[C---:B------:R-:W-:Y:S08]  /*13400*/  HMMA.16816.F32 R28, R16.reuse, R52, RZ ;  /* 0x00000034101c723c */ /* 0x040ff000000018ff */
[----:B------:R-:W-:Y:S01]  /*13410*/  HMMA.16816.F32 R24, R16, R54, RZ ;  /* 0x000000361018723c */ /* 0x000fe200000018ff */
[----:B------:R-:W2:Y:S07]  /*13420*/  LDSM.16.MT88.4 R52, [R198+0x3000] ;  /* 0x00300000c634783b */ /* 0x000eae0000004200 */
[C---:B------:R-:W-:Y:S01]  /*13430*/  HMMA.16816.F32 R188, R8.reuse, R42, R20 ;  /* 0x0000002a08bc723c */ /* 0x040fe20000001814 */
[----:B------:R-:W3:Y:S07]  /*13440*/  LDSM.16.MT88.4 R40, [R198+0x3800] ;  /* 0x00380000c628783b */ /* 0x000eee0000004200 */
[C---:B-----5:R-:W-:Y:S07]  /*13450*/  HMMA.16816.F32 R72, R8.reuse, R62, R32 ;  /* 0x0000003e0848723c */ /* 0x060fee0000001820 */
[----:B------:R-:W-:Y:S01]  /*13460*/  MOV R63, R4 ;  /* 0x00000004003f7202 */ /* 0x000fe20000000f00 */
[----:B------:R-:W-:Y:S01]  /*13470*/  HMMA.16816.F32 R180, R8, R56, R28 ;  /* 0x0000003808b4723c */ /* 0x000fe2000000181c */
[----:B------:R-:W-:Y:S01]  /*13480*/  FADD.FTZ R4, R109, R108 ;  /* 0x0000006c6d047221 */ /* 0x000fe20000010000 */
[----:B------:R-:W-:-:S03]  /*13490*/  MOV R62, R88 ;  /* 0x00000058003e7202 */ /* 0x000fc60000000f00 */
[----:B------:R-:W-:-:S03]  /*134a0*/  FADD.FTZ R4, R119, R4 ;  /* 0x0000000477047221 */ /* 0x000fc60000010000 */
[----:B-1----:R-:W-:Y:S01]  /*134b0*/  HMMA.16816.F32 R32, R16, R44, RZ ;  /* 0x0000002c1020723c */ /* 0x002fe200000018ff */
[----:B------:R-:W-:-:S04]  /*134c0*/  FADD.FTZ R4, R118, R4 ;  /* 0x0000000476047221 */ /* 0x000fc80000010000 */
[----:B------:R-:W-:-:S03]  /*134d0*/  FADD.FTZ R4, R124, R4 ;  /* 0x000000047c047221 */ /* 0x000fc60000010000 */
[----:B------:R-:W-:Y:S01]  /*134e0*/  HMMA.16816.F32 R28, R16, R46, RZ ;  /* 0x0000002e101c723c */ /* 0x000fe200000018ff */
[----:B------:R-:W1:Y:S01]  /*134f0*/  LDSM.16.MT88.4 R44, [R197+0x3000] ;  /* 0x00300000c52c783b */ /* 0x000e620000004200 */
[----:B------:R-:W-:-:S06]  /*13500*/  FADD.FTZ R4, R137, R4 ;  /* 0x0000000489047221 */ /* 0x000fcc0000010000 */
[----:B------:R-:W-:Y:S08]  /*13510*/  HMMA.16816.F32 R20, R16, R64, RZ ;  /* 0x000000401014723c */ /* 0x000ff000000018ff */
[----:B------:R-:W-:Y:S01]  /*13520*/  HMMA.16816.F32 R76, R8, R58, R24 ;  /* 0x0000003a084c723c */ /* 0x000fe20000001818 */
[----:B------:R-:W-:Y:S07]  /*13530*/  LDSM.16.MT88.4 R56, [R196+0x2800] ;  /* 0x00280000c438783b */ /* 0x000fee0000004200 */
[----:B--2---:R-:W-:Y:S08]  /*13540*/  HMMA.16816.F32 R24, R16, R52, RZ ;  /* 0x000000341018723c */ /* 0x004ff000000018ff */
[C---:B------:R-:W-:Y:S01]  /*13550*/  HMMA.16816.F32 R92, R8.reuse, R50, R28 ;  /* 0x00000032085c723c */ /* 0x040fe2000000181c */
[----:B------:R-:W2:Y:S07]  /*13560*/  LDSM.16.MT88.4 R28, [R197+0x3800] ;  /* 0x00380000c51c783b */ /* 0x000eae0000004200 */
[----:B------:R-:W-:Y:S08]  /*13570*/  HMMA.16816.F32 R176, R8, R68, R20 ;  /* 0x0000004408b0723c */ /* 0x000ff00000001814 */
[----:B------:R-:W-:Y:S08]  /*13580*/  HMMA.16816.F32 R20, R16, R54, RZ ;  /* 0x000000361014723c */ /* 0x000ff000000018ff */
[C---:B---3--:R-:W-:Y:S08]  /*13590*/  HMMA.16816.F32 R132, R8.reuse, R40, R24 ;  /* 0x000000280884723c */ /* 0x048ff00000001818 */
[----:B------:R-:W-:Y:S01]  /*135a0*/  HMMA.16816.F32 R96, R8, R48, R32 ;  /* 0x000000300860723c */ /* 0x000fe20000001820 */
[----:B------:R-:W3:Y:S04]  /*135b0*/  LDSM.16.MT88.4 R32, [R151+0x4800] ;  /* 0x004800009720783b */ /* 0x000ee80000004200 */
[----:B------:R-:W-:Y:S03]  /*135c0*/  LDSM.16.MT88.4 R48, [R151+0x2800] ;  /* 0x002800009730783b */ /* 0x000fe60000004200 */
[----:B-1----:R-:W-:Y:S08]  /*135d0*/  HMMA.16816.F32 R24, R16, R44, RZ ;  /* 0x0000002c1018723c */ /* 0x002ff000000018ff */
[----:B------:R-:W-:Y:S01]  /*135e0*/  HMMA.16816.F32 R104, R8, R42, R20 ;  /* 0x0000002a0868723c */ /* 0x000fe20000001814 */
[----:B------:R-:W-:Y:S07]  /*135f0*/  LDSM.16.MT88.4 R40, [R197+0x1000] ;  /* 0x00100000c528783b */ /* 0x000fee0000004200 */
[----:B------:R-:W-:Y:S08]  /*13600*/  HMMA.16816.F32 R20, R16, R46, RZ ;  /* 0x0000002e1014723c */ /* 0x000ff000000018ff */
[C---:B--2---:R-:W-:Y:S01]  /*13610*/  HMMA.16816.F32 R100, R8.reuse, R28, R24 ;  /* 0x0000001c0864723c */ /* 0x044fe20000001818 */
[----:B------:R-:W1:Y:S07]  /*13620*/  LDSM.16.MT88.4 R24, [R151+0x5000] ;  /* 0x005000009718783b */ /* 0x000e6e0000004200 */
[C---:B------:R-:W-:Y:S07]  /*13630*/  HMMA.16816.F32 R184, R8.reuse, R60, R36 ;  /* 0x0000003c08b8723c */ /* 0x040fee0000001824 */
[----:B------:R-:W-:Y:S01]  /*13640*/  MOV R60, R90 ;  /* 0x0000005a003c7202 */ /* 0x000fe20000000f00 */
[----:B------:R-:W-:Y:S01]  /*13650*/  HMMA.16816.F32 R112, R8, R30, R20 ;  /* 0x0000001e0870723c */ /* 0x000fe20000001814 */
[----:B------:R-:W2:Y:S01]  /*13660*/  LDSM.16.MT88.4 R28, [R196+0x4800] ;  /* 0x00480000c41c783b */ /* 0x000ea20000004200 */
[----:B------:R-:W-:-:S06]  /*13670*/  MOV R61, R89 ;  /* 0x00000059003d7202 */ /* 0x000fcc0000000f00 */
[C---:B---3--:R-:W-:Y:S07]  /*13680*/  HMMA.16816.F32 R20, R16.reuse, R32, RZ ;  /* 0x000000201014723c */ /* 0x048fee00000018ff */
[--C-:B------:R-:W-:Y:S01]  /*13690*/  FFMA.FTZ R33, R80, c[0x0][0x2d0], -R3.reuse ;  /* 0x0000b40050217a23 */ /* 0x100fe20000010803 */
[----:B------:R-:W-:Y:S01]  /*136a0*/  HMMA.16816.F32 R36, R16, R66, RZ ;  /* 0x000000421024723c */ /* 0x000fe200000018ff */
[----:B------:R-:W-:Y:S01]  /*136b0*/  FFMA.FTZ R32, R87, c[0x0][0x2d0], -R2 ;  /* 0x0000b40057207a23 */ /* 0x000fe20000010802 */
[----:B------:R-:W-:Y:S11]  /*136c0*/  LDSM.16.MT88.4 R64, [R198+0x2800] ;  /* 0x00280000c640783b */ /* 0x000ff60000004200 */
[----:B------:R-:W-:Y:S03]  /*136d0*/  @!UPT UIADD3 URZ, URZ, URZ, URZ ;  /* 0x0000003f3f3ff290 */ /* 0x000fe6000fffe03f */
[----:B-1----:R-:W-:Y:S08]  /*136e0*/  HMMA.16816.F32 R108, R8, R24, R20 ;  /* 0x00000018086c723c */ /* 0x002ff00000001814 */
[----:B------:R-:W-:Y:S07]  /*136f0*/  HMMA.16816.F32 R20, R16, R34, RZ ;  /* 0x000000221014723c */ /* 0x000fee00000018ff */
[--C-:B------:R-:W-:Y:S01]  /*13700*/  FFMA.FTZ R35, R82, c[0x0][0x2d0], -R3.reuse ;  /* 0x0000b40052237a23 */ /* 0x100fe20000010803 */
[----:B------:R-:W-:Y:S01]  /*13710*/  HMMA.16816.F32 R88, R8, R70, R36 ;  /* 0x000000460858723c */ /* 0x000fe20000001824 */
[----:B------:R-:W-:-:S06]  /*13720*/  FFMA.FTZ R34, R81, c[0x0][0x2d0], -R3 ;  /* 0x0000b40051227a23 */ /* 0x000fcc0000010803 */
[----:B------:R-:W-:Y:S02]  /*13730*/  FFMA.FTZ R36, R83, c[0x0][0x2d0], -R3 ;  /* 0x0000b40053247a23 */ /* 0x000fe40000010803 */
[----:B------:R-:W-:Y:S01]  /*13740*/  FADD.FTZ R3, R138, R4 ;  /* 0x000000048a037221 */ /* 0x000fe20000010000 */
[----:B------:R-:W-:Y:S01]  /*13750*/  LDSM.16.MT88.4 R80, [R151+0x4000] ;  /* 0x004000009750783b */ /* 0x000fe20000004200 */
[----:B------:R-:W-:Y:S02]  /*13760*/  FADD.FTZ R4, R127, R13 ;  /* 0x0000000d7f047221 */ /* 0x000fe40000010000 */
[--C-:B------:R-:W-:Y:S02]  /*13770*/  FFMA.FTZ R13, R86, c[0x0][0x2d0], -R2.reuse ;  /* 0x0000b400560d7a23 */ /* 0x100fe40000010802 */
[--C-:B------:R-:W-:Y:S01]  /*13780*/  FFMA.FTZ R38, R85, c[0x0][0x2d0], -R2.reuse ;  /* 0x0000b40055267a23 */ /* 0x100fe20000010802 */
[----:B------:R-:W-:Y:S01]  /*13790*/  HMMA.16816.F32 R120, R8, R26, R20 ;  /* 0x0000001a0878723c */ /* 0x000fe20000001814 */
[----:B------:R-:W1:Y:S01]  /*137a0*/  LDSM.16.MT88.4 R24, [R196+0x5000] ;  /* 0x00500000c418783b */ /* 0x000e620000004200 */
[----:B------:R-:W-:-:S02]  /*137b0*/  FFMA.FTZ R37, R84, c[0x0][0x2d0], -R2 ;  /* 0x0000b40054257a23 */ /* 0x000fc40000010802 */
[----:B------:R-:W-:Y:S02]  /*137c0*/  FADD.FTZ R2, R139, R3 ;  /* 0x000000038b027221 */ /* 0x000fe40000010000 */
[----:B------:R-:W-:Y:S02]  /*137d0*/  FADD.FTZ R3, R136, R4 ;  /* 0x0000000488037221 */ /* 0x000fe40000010000 */
[----:B--2---:R-:W-:Y:S01]  /*137e0*/  HMMA.16816.F32 R20, R16, R28, RZ ;  /* 0x0000001c1014723c */ /* 0x004fe200000018ff */
[----:B------:R-:W-:Y:S01]  /*137f0*/  MUFU.EX2 R4, R13 ;  /* 0x0000000d00047308 */ /* 0x000fe20000000800 */
[----:B------:R-:W-:Y:S02]  /*13800*/  FADD.FTZ R3, R160, R3 ;  /* 0x00000003a0037221 */ /* 0x000fe40000010000 */
[----:B------:R-:W-:Y:S11]  /*13810*/  LDSM.16.MT88.4 R160, [R196+0x1000] ;  /* 0x00100000c4a0783b */ /* 0x000ff60000004200 */
[----:B------:R-:W-:Y:S09]  /*13820*/  @!UPT UIADD3 URZ, URZ, URZ, URZ ;  /* 0x0000003f3f3ff290 */ /* 0x000ff2000fffe03f */
        /* <DEDUP_REMOVED lines=9> */
[----:B------:R-:W-:Y:S01]  /*138c0*/  MUFU.EX2 R28, R33 ;  /* 0x00000021001c7308 */ /* 0x000fe20000000800 */
[----:B-1----:R-:W-:Y:S01]  /*138d0*/  FADD.FTZ R3, R29, R3 ;  /* 0x000000031d037221 */ /* 0x002fe20000010000 */
[----:B------:R-:W-:Y:S11]  /*138e0*/  F2FP.PACK_AB R137, R4, R29 ;  /* 0x0000001d0489723e */ /* 0x000ff600000000ff */
[----:B------:R-:W-:Y:S02]  /*138f0*/  @!UPT UIADD3 URZ, URZ, URZ, URZ ;  /* 0x0000003f3f3ff290 */ /* 0x000fe4000fffe03f */
[----:B--2---:R-:W-:Y:S01]  /*13900*/  HMMA.16816.F32 R124, R8, R24, R20 ;  /* 0x00000018087c723c */ /* 0x004fe20000001814 */
[----:B------:R-:W1:Y:S07]  /*13910*/  MUFU.EX2 R25, R36 ;  /* 0x0000002400197308 */ /* 0x000e6e0000000800 */
[----:B------:R-:W-:Y:S01]  /*13920*/  HMMA.16816.F32 R20, R16, R30, RZ ;  /* 0x0000001e1014723c */ /* 0x000fe200000018ff */
[----:B------:R-:W2:Y:S08]  /*13930*/  MUFU.EX2 R24, R35 ;  /* 0x0000002300187308 */ /* 0x000eb00000000800 */
[----:B------:R-:W3:Y:S01]  /*13940*/  MUFU.EX2 R30, R34 ;  /* 0x00000022001e7308 */ /* 0x000ee20000000800 */
[----:B-1----:R-:W-:-:S04]  /*13950*/  FADD.FTZ R2, R25, R2 ;  /* 0x0000000219027221 */ /* 0x002fc80000010000 */
[C---:B--2---:R-:W-:Y:S01]  /*13960*/  FADD.FTZ R2, R24.reuse, R2 ;  /* 0x0000000218027221 */ /* 0x044fe20000010000 */
[----:B------:R-:W-:-:S03]  /*13970*/  F2FP.PACK_AB R136, R24, R25 ;  /* 0x000000191888723e */ /* 0x000fc600000000ff */
[----:B---3--:R-:W-:Y:S01]  /*13980*/  FADD.FTZ R2, R30, R2 ;  /* 0x000000021e027221 */ /* 0x008fe20000010000 */
[----:B------:R-:W-:-:S05]  /*13990*/  F2FP.PACK_AB R138, R28, R30 ;  /* 0x0000001e1c8a723e */ /* 0x000fca00000000ff */
[----:B------:R-:W-:Y:S01]  /*139a0*/  HMMA.16816.F32 R32, R8, R26, R20 ;  /* 0x0000001a0820723c */ /* 0x000fe20000001814 */
[----:B------:R-:W1:Y:S01]  /*139b0*/  LDSM.16.MT88.4 R20, [R197+0x4800] ;  /* 0x00480000c514783b */ /* 0x000e620000004200 */
[----:B------:R-:W-:Y:S02]  /*139c0*/  FADD.FTZ R218, R28, R2 ;  /* 0x000000021cda7221 */ /* 0x000fe40000010000 */
[----:B------:R-:W-:Y:S02]  /*139d0*/  FADD.FTZ R2, R4, R3 ;  /* 0x0000000304027221 */ /* 0x000fe40000010000 */
[----:B------:R-:W2:Y:S08]  /*139e0*/  MUFU.EX2 R4, R38 ;  /* 0x0000002600047308 */ /* 0x000eb00000000800 */
[----:B------:R-:W3:Y:S01]  /*139f0*/  MUFU.EX2 R3, R37 ;  /* 0x0000002500037308 */ /* 0x000ee20000000800 */
[----:B--2---:R-:W-:Y:S01]  /*13a00*/  FADD.FTZ R2, R4, R2 ;  /* 0x0000000204027221 */ /* 0x004fe20000010000 */
[----:B---3--:R-:W-:-:S03]  /*13a10*/  F2FP.PACK_AB R139, R3, R4 ;  /* 0x00000004038b723e */ /* 0x008fc600000000ff */
[----:B------:R-:W-:-:S04]  /*13a20*/  FADD.FTZ R217, R3, R2 ;  /* 0x0000000203d97221 */ /* 0x000fc80000010000 */
[C---:B------:R-:W-:Y:S08]  /*13a30*/  HMMA.16816.F32 R164, R136.reuse, R160, R164 ;  /* 0x000000a088a4723c */ /* 0x040ff000000018a4 */
[C---:B------:R-:W-:Y:S01]  /*13a40*/  HMMA.16816.F32 R160, R136.reuse, R162, R152 ;  /* 0x000000a288a0723c */ /* 0x040fe20000001898 */
[----:B------:R-:W2:Y:S07]  /*13a50*/  LDSM.16.MT88.4 R152, [R198+0x1000] ;  /* 0x00100000c698783b */ /* 0x000eae0000004200 */
[C---:B------:R-:W-:Y:S08]  /*13a60*/  HMMA.16816.F32 R172, R136.reuse, R168, R172 ;  /* 0x000000a888ac723c */ /* 0x040ff000000018ac */
[----:B------:R-:W-:Y:S08]  /*13a70*/  HMMA.16816.F32 R168, R136, R170, R156 ;  /* 0x000000aa88a8723c */ /* 0x000ff0000000189c */
[C---:B-1----:R-:W-:Y:S08]  /*13a80*/  HMMA.16816.F32 R24, R16.reuse, R20, RZ ;  /* 0x000000141018723c */ /* 0x042ff000000018ff */
[----:B------:R-:W-:Y:S01]  /*13a90*/  HMMA.16816.F32 R16, R16, R22, RZ ;  /* 0x000000161010723c */ /* 0x000fe200000018ff */
[----:B------:R-:W1:Y:S07]  /*13aa0*/  LDSM.16.MT88.4 R20, [R197+0x5000] ;  /* 0x00500000c514783b */ /* 0x000e6e0000004200 */
[C---:B------:R-:W-:Y:S08]  /*13ab0*/  HMMA.16816.F32 R36, R136.reuse, R40, R248 ;  /* 0x000000288824723c */ /* 0x040ff000000018f8 */
[C---:B--2---:R-:W-:Y:S08]  /*13ac0*/  HMMA.16816.F32 R156, R136.reuse, R152, R60 ;  /* 0x00000098889c723c */ /* 0x044ff0000000183c */
[C---:B------:R-:W-:Y:S08]  /*13ad0*/  HMMA.16816.F32 R60, R136.reuse, R64, R184 ;  /* 0x00000040883c723c */ /* 0x040ff000000018b8 */
[C---:B------:R-:W-:Y:S01]  /*13ae0*/  HMMA.16816.F32 R64, R136.reuse, R66, R72 ;  /* 0x000000428840723c */ /* 0x040fe20000001848 */
[----:B------:R-:W2:Y:S07]  /*13af0*/  LDSM.16.MT88.4 R72, [R197+0x2800] ;  /* 0x00280000c548783b */ /* 0x000eae0000004200 */
[----:B------:R-:W-:Y:S08]  /*13b00*/  HMMA.16816.F32 R44, R136, R48, R236 ;  /* 0x00000030882c723c */ /* 0x000ff000000018ec */
[C---:B-1----:R-:W-:Y:S08]  /*13b10*/  HMMA.16816.F32 R24, R8.reuse, R20, R24 ;  /* 0x000000140818723c */ /* 0x042ff00000001818 */
[----:B------:R-:W-:Y:S01]  /*13b20*/  HMMA.16816.F32 R16, R8, R22, R16 ;  /* 0x000000160810723c */ /* 0x000fe20000001810 */
[----:B------:R-:W-:Y:S07]  /*13b30*/  LDSM.16.MT88.4 R8, [R197+0x5800] ;  /* 0x00580000c508783b */ /* 0x000fee0000004200 */
[C---:B------:R-:W-:Y:S08]  /*13b40*/  HMMA.16816.F32 R52, R136.reuse, R56, R232 ;  /* 0x000000388834723c */ /* 0x040ff000000018e8 */
[C---:B------:R-:W-:Y:S08]  /*13b50*/  HMMA.16816.F32 R152, R136.reuse, R154, R240 ;  /* 0x0000009a8898723c */ /* 0x040ff000000018f0 */
[C---:B--2---:R-:W-:Y:S08]  /*13b60*/  HMMA.16816.F32 R68, R136.reuse, R72, R180 ;  /* 0x000000488844723c */ /* 0x044ff000000018b4 */
[C---:B------:R-:W-:Y:S08]  /*13b70*/  HMMA.16816.F32 R72, R136.reuse, R74, R76 ;  /* 0x0000004a8848723c */ /* 0x040ff0000000184c */
[C---:B------:R-:W-:Y:S08]  /*13b80*/  HMMA.16816.F32 R76, R136.reuse, R80, R176 ;  /* 0x00000050884c723c */ /* 0x040ff000000018b0 */
[C---:B------:R-:W-:Y:S01]  /*13b90*/  HMMA.16816.F32 R80, R136.reuse, R82, R88 ;  /* 0x000000528850723c */ /* 0x040fe20000001858 */
[----:B------:R-:W1:Y:S07]  /*13ba0*/  LDSM.16.MT88.4 R88, [R196+0x4000] ;  /* 0x00400000c458783b */ /* 0x000e6e0000004200 */
[C---:B------:R-:W-:Y:S08]  /*13bb0*/  HMMA.16816.F32 R40, R136.reuse, R42, R228 ;  /* 0x0000002a8828723c */ /* 0x040ff000000018e4 */
[C---:B------:R-:W-:Y:S08]  /*13bc0*/  HMMA.16816.F32 R48, R136.reuse, R50, R192 ;  /* 0x000000328830723c */ /* 0x040ff000000018c0 */
[C---:B------:R-:W-:Y:S08]  /*13bd0*/  HMMA.16816.F32 R56, R136.reuse, R58, R188 ;  /* 0x0000003a8838723c */ /* 0x040ff000000018bc */
[C---:B-1----:R-:W-:Y:S01]  /*13be0*/  HMMA.16816.F32 R84, R136.reuse, R88, R96 ;  /* 0x000000588854723c */ /* 0x042fe20000001860 */
[----:B------:R-:W1:Y:S07]  /*13bf0*/  LDSM.16.MT88.4 R96, [R198+0x4000] ;  /* 0x00400000c660783b */ /* 0x000e6e0000004200 */
[C---:B------:R-:W-:Y:S08]  /*13c00*/  HMMA.16816.F32 R88, R136.reuse, R90, R92 ;  /* 0x0000005a8858723c */ /* 0x040ff0000000185c */
[C---:B-1----:R-:W-:Y:S08]  /*13c10*/  HMMA.16816.F32 R92, R136.reuse, R96, R132 ;  /* 0x00000060885c723c */ /* 0x042ff00000001884 */
[C---:B------:R-:W-:Y:S01]  /*13c20*/  HMMA.16816.F32 R96, R136.reuse, R98, R104 ;  /* 0x000000628860723c */ /* 0x040fe20000001868 */
[----:B------:R-:W1:Y:S07]  /*13c30*/  LDSM.16.MT88.4 R104, [R197+0x4000] ;  /* 0x00400000c568783b */ /* 0x000e6e0000004200 */
[C---:B------:R-:W-:Y:S08]  /*13c40*/  HMMA.16816.F32 R132, R136.reuse, R8, R24 ;  /* 0x000000088884723c */ /* 0x040ff00000001818 */
        /* <DEDUP_REMOVED lines=10> */
[C---:B------:R-:W-:Y:S08]  /*13cf0*/  HMMA.16816.F32 R128, R136.reuse, R130, R32 ;  /* 0x000000828880723c */ /* 0x040ff00000001820 */
[----:B------:R-:W-:Y:S01]  /*13d00*/  HMMA.16816.F32 R136, R136, R10, R16 ;  /* 0x0000000a8888723c */ /* 0x000fe20000001810 */
[----:B------:R-:W-:Y:S07]  /*13d10*/  @!UPT UIADD3 URZ, URZ, URZ, URZ ;  /* 0x0000003f3f3ff290 */ /* 0x000fee000fffe03f */
[----:B------:R-:W-:Y:S11]  /*13d20*/  @!P0 BRA `(.L_x_1837) ;  /* 0x00002f4000008947 */ /* 0x000ff60003800000 */
.L_x_1849:
[----:B------:R-:W-:Y:S04]  /*13d30*/  DEPBAR.LE SB0, 0x0 ;  /* 0x000080000000791a */ /* 0x000fe80000000000 */
[----:B------:R-:W-:Y:S01]  /*13d40*/  WARPSYNC 0xffffffff ;  /* 0xffffffff00007948 */ /* 0x000fe20003800000 */
[----:B------:R-:W-:Y:S01]  /*13d50*/  BAR.SYNC.DEFER_BLOCKING 0x0 ;  /* 0x0000000000007b1d */ /* 0x000fe20000010000 */
[----:B------:R-:W-:Y:S01]  /*13d60*/  SHF.R.S32.HI R2, RZ, 0x1f, R212 ;  /* 0x0000001fff027819 */ /* 0x000fe200000114d4 */
[----:B------:R-:W-:Y:S01]  /*13d70*/  IMAD.MOV.U32 R13, RZ, RZ, R6 ;  /* 0x000000ffff0d7224 */ /* 0x000fe200078e0006 */
[----:B------:R-:W-:Y:S02]  /*13d80*/  LOP3.LUT P0, RZ, R149, 0x2, RZ, 0xc0, !PT ;  /* 0x0000000295ff7812 */ /* 0x000fe4000780c0ff */
[----:B------:R-:W-:Y:S01]  /*13d90*/  SHF.R.S32.HI R8, RZ, 0x1f, R211 ;  /* 0x0000001fff087819 */ /* 0x000fe200000114d3 */
[----:B------:R-:W-:Y:S01]  /*13da0*/  IMAD R4, R2, c[0x0][0x208], RZ ;  /* 0x0000820002047a24 */ /* 0x000fe200078e02ff */
[----:B------:R-:W-:Y:S01]  /*13db0*/  ISETP.GE.AND P2, PT, R204, c[0x0][0x1d4], PT ;  /* 0x00007500cc007a0c */ /* 0x000fe20003f46270 */
[C---:B------:R-:W-:Y:S04]  /*13dc0*/  IMAD.WIDE.U32 R2, R212.reuse, c[0x0][0x208], RZ ;  /* 0x00008200d4027a25 */ /* 0x040fe800078e00ff */
[----:B------:R-:W-:Y:S04]  /*13dd0*/  IMAD R4, R212, c[0x0][0x20c], R4 ;  /* 0x00008300d4047a24 */ /* 0x000fe800078e0204 */
[----:B------:R-:W-:Y:S02]  /*13de0*/  IMAD.IADD R3, R3, 0x1, R4 ;  /* 0x0000000103037824 */ /* 0x000fe400078e0204 */
[----:B------:R-:W-:Y:S02]  /*13df0*/  IMAD R4, R8, c[0x0][0x218], RZ ;  /* 0x0000860008047a24 */ /* 0x000fe400078e02ff */
[C---:B------:R-:W-:Y:S01]  /*13e00*/  IMAD.WIDE.U32 R8, R211.reuse, c[0x0][0x218], R2 ;  /* 0x00008600d3087a25 */ /* 0x040fe200078e0002 */
[C---:B------:R-:W-:Y:S02]  /*13e10*/  IADD3 R2, R150.reuse, 0x20, RZ ;  /* 0x0000002096027810 */ /* 0x040fe40007ffe0ff */
[----:B------:R-:W-:Y:S01]  /*13e20*/  @P0 IADD3 R2, R150, -0x20, RZ ;  /* 0xffffffe096020810 */ /* 0x000fe20007ffe0ff */
[----:B------:R1:W2:Y:S01]  /*13e30*/  LDSM.16.M88.4 R32, [R199] ;  /* 0x00000000c720783b */ /* 0x0002a20000000200 */
[----:B------:R-:W-:Y:S01]  /*13e40*/  IMAD R4, R211, c[0x0][0x21c], R4 ;  /* 0x00008700d3047a24 */ /* 0x000fe200078e0204 */
[----:B------:R-:W-:Y:S02]  /*13e50*/  IADD3 R3, P1, R220, R8, RZ ;  /* 0x00000008dc037210 */ /* 0x000fe40007f3e0ff */
[----:B------:R1:W3:Y:S02]  /*13e60*/  LDSM.16.M88.4 R184, [R2] ;  /* 0x0000000002b8783b */ /* 0x0002e40000000200 */
[----:B------:R-:W-:Y:S02]  /*13e70*/  IADD3.X R4, R224, R9, R4, P1, !PT ;  /* 0x00000009e0047210 */ /* 0x000fe40000ffe404 */
[----:B------:R1:W4:Y:S01]  /*13e80*/  LDSM.16.M88.4 R188, [R2+0x800] ;  /* 0x0008000002bc783b */ /* 0x0003220000000200 */
[C---:B------:R-:W-:Y:S03]  /*13e90*/  LEA R20, P0, R3.reuse, c[0x0][0x1f8], 0x1 ;  /* 0x00007e0003147a11 */ /* 0x040fe600078008ff */
[----:B------:R1:W1:Y:S01]  /*13ea0*/  LDSM.16.M88.4 R192, [R2+0x1000] ;  /* 0x0010000002c0783b */ /* 0x0002620000000200 */
[----:B------:R-:W-:Y:S03]  /*13eb0*/  LEA.HI.X R4, R3, c[0x0][0x1fc], R4, 0x1, P0 ;  /* 0x00007f0003047a11 */ /* 0x000fe600000f0c04 */
[----:B------:R1:W1:Y:S04]  /*13ec0*/  LDSM.16.M88.4 R16, [R150] ;  /* 0x000000009610783b */ /* 0x0002680000000200 */
[----:B------:R1:W1:Y:S04]  /*13ed0*/  LDSM.16.M88.4 R24, [R150+0x800] ;  /* 0x000800009618783b */ /* 0x0002680000000200 */
[----:B------:R1:W1:Y:S04]  /*13ee0*/  LDSM.16.M88.4 R176, [R150+0x1000] ;  /* 0x0010000096b0783b */ /* 0x0002680000000200 */
[----:B------:R1:W1:Y:S01]  /*13ef0*/  LDSM.16.M88.4 R180, [R200] ;  /* 0x00000000c8b4783b */ /* 0x0002620000000200 */
[----:B------:R-:W-:-:S05]  /*13f00*/  BRA.DIV ~URZ, `(.L_x_1838) ;  /* 0x000091327f007947 */ /* 0x000fca000b800000 */
[----:B-1----:R1:W4:Y:S02]  /*13f10*/  SHFL.IDX PT, R2, R4, RZ, 0x181f ;  /* 0x00181fff04027589 */ /* 0x00232400000e0000 */
.L_x_1925:
[----:B------:R-:W5:Y:S01]  /*13f20*/  SHFL.IDX PT, R3, R20, RZ, 0x181f ;  /* 0x00181fff14037589 */ /* 0x000f6200000e0000 */
[----:B------:R-:W-:Y:S03]  /*13f30*/  BSSY B0, `(.L_x_1839) ;  /* 0x0000024000007945 */ /* 0x000fe60003800000 */
[----:B------:R-:W1:Y:S01]  /*13f40*/  S2R R21, SR_TID.X ;  /* 0x0000000000157919 */ /* 0x000e620000002100 */
[CC--:B-----5:R-:W-:Y:S04]  /*13f50*/  LEA R8, P0, R140.reuse, R3.reuse, 0x1 ;  /* 0x000000038c087211 */ /* 0x0e0fe800078008ff */
[-C--:B----4-:R-:W-:Y:S05]  /*13f60*/  LEA.HI.X R9, R140, R2.reuse, R141, 0x1, P0 ;  /* 0x000000028c097211 */ /* 0x090fea00000f0c8d */
[----:B------:R-:W-:Y:S01]  /*13f70*/  @!PT LDS RZ, [RZ] ;  /* 0x00000000fffff984 */ /* 0x000fe20000000800 */
[----:B------:R-:W-:Y:S01]  /*13f80*/  @!PT LDS RZ, [RZ] ;  /* 0x00000000fffff984 */ /* 0x000fe20000000800 */
[----:B------:R4:W-:Y:S02]  /*13f90*/  LDGSTS.E.BYPASS.LTC128B.128 [R203+0x4080], [R8.64], !P5 ;  /* 0x0408000008cb7fae */ /* 0x0009e4000e901d46 */
[CC--:B----4-:R-:W-:Y:S04]  /*13fa0*/  LEA R8, P0, R206.reuse, R3.reuse, 0x1 ;  /* 0x00000003ce087211 */ /* 0x0d0fe800078008ff */
[-C--:B------:R-:W-:Y:S02]  /*13fb0*/  LEA.HI.X R9, R206, R2.reuse, R214, 0x1, P0 ;  /* 0x00000002ce097211 */ /* 0x080fe400000f0cd6 */
[CC--:B------:R-:W-:Y:S03]  /*13fc0*/  LEA R10, P0, R205.reuse, R3.reuse, 0x1 ;  /* 0x00000003cd0a7211 */ /* 0x0c0fe600078008ff */
[----:B------:R4:W-:Y:S01]  /*13fd0*/  LDGSTS.E.BYPASS.LTC128B.128 [R203+0x5880], [R8.64], !P4 ;  /* 0x0588000008cb7fae */ /* 0x0009e2000e101d46 */
[-C--:B------:R-:W-:Y:S05]  /*13fe0*/  LEA.HI.X R11, R205, R2.reuse, R216, 0x1, P0 ;  /* 0x00000002cd0b7211 */ /* 0x080fea00000f0cd8 */
[----:B------:R3:W-:Y:S01]  /*13ff0*/  LDGSTS.E.BYPASS.LTC128B.128 [R203+0x7080], [R10.64], !P3 ;  /* 0x070800000acb7fae */ /* 0x0007e2000d901d46 */
[C---:B----4-:R-:W-:Y:S04]  /*14000*/  LEA R8, P0, R204.reuse, R3, 0x1 ;  /* 0x00000003cc087211 */ /* 0x050fe800078008ff */
[----:B------:R-:W-:Y:S02]  /*14010*/  LEA.HI.X R9, R204, R2, R215, 0x1, P0 ;  /* 0x00000002cc097211 */ /* 0x000fe400000f0cd7 */
[----:B-1----:R-:W-:Y:S03]  /*14020*/  ISETP.GT.AND P0, PT, R21, 0x7f, PT ;  /* 0x0000007f1500780c */ /* 0x002fe60003f04270 */
[----:B------:R3:W-:Y:S10]  /*14030*/  LDGSTS.E.BYPASS.LTC128B.128 [R203+0x8880], [R8.64], !P2 ;  /* 0x0888000008cb7fae */ /* 0x0007f4000d101d46 */
[----:B------:R-:W-:-:S05]  /*14040*/  @P0 BRA `(.L_x_1840) ;  /* 0x0000012000000947 */ /* 0x000fca0003800000 */
[----:B------:R-:W-:-:S05]  /*14050*/  BRA.DIV ~URZ, `(.L_x_1841) ;  /* 0x000090527f007947 */ /* 0x000fca000b800000 */
[----:B------:R-:W1:Y:S04]  /*14060*/  SHFL.IDX PT, R4, R4, 0x1, 0x181f ;  /* 0x00381f0004047f89 */ /* 0x000e6800000e0000 */
[----:B------:R4:W3:Y:S02]  /*14070*/  SHFL.IDX PT, R2, R20, 0x1, 0x181f ;  /* 0x00381f0014027f89 */ /* 0x0008e400000e0000 */
.L_x_1926:
[C---:B---3--:R-:W-:Y:S04]  /*14080*/  LEA R8, P0, R140.reuse, R2, 0x1 ;  /* 0x000000028c087211 */ /* 0x048fe800078008ff */
[----:B-1----:R-:W-:Y:S05]  /*14090*/  LEA.HI.X R9, R140, R4, R141, 0x1, P0 ;  /* 0x000000048c097211 */ /* 0x002fea00000f0c8d */
[----:B------:R-:W-:Y:S01]  /*140a0*/  @!PT LDS RZ, [RZ] ;  /* 0x00000000fffff984 */ /* 0x000fe20000000800 */
[----:B------:R-:W-:Y:S01]  /*140b0*/  @!PT LDS RZ, [RZ] ;  /* 0x00000000fffff984 */ /* 0x000fe20000000800 */
[----:B------:R-:W-:Y:S01]  /*140c0*/  @!PT LDS RZ, [RZ] ;  /* 0x00000000fffff984 */ /* 0x000fe20000000800 */
[----:B------:R1:W-:Y:S02]  /*140d0*/  LDGSTS.E.BYPASS.LTC128B.128 [R207+0x5080], [R8.64], !P5 ;  /* 0x0508000008cf7fae */ /* 0x0003e4000e901d46 */
[C---:B-1----:R-:W-:Y:S04]  /*140e0*/  LEA R8, P0, R206.reuse, R2, 0x1 ;  /* 0x00000002ce087211 */ /* 0x042fe800078008ff */
[----:B------:R-:W-:Y:S05]  /*140f0*/  LEA.HI.X R9, R206, R4, R214, 0x1, P0 ;  /* 0x00000004ce097211 */ /* 0x000fea00000f0cd6 */
[----:B------:R1:W-:Y:S02]  /*14100*/  LDGSTS.E.BYPASS.LTC128B.128 [R207+0x6880], [R8.64], !P4 ;  /* 0x0688000008cf7fae */ /* 0x0003e4000e101d46 */
[C---:B-1----:R-:W-:Y:S04]  /*14110*/  LEA R8, P0, R205.reuse, R2, 0x1 ;  /* 0x00000002cd087211 */ /* 0x042fe800078008ff */
[----:B------:R-:W-:Y:S02]  /*14120*/  LEA.HI.X R9, R205, R4, R216, 0x1, P0 ;  /* 0x00000004cd097211 */ /* 0x000fe400000f0cd8 */
[C---:B------:R-:W-:Y:S03]  /*14130*/  LEA R2, P0, R204.reuse, R2, 0x1 ;  /* 0x00000002cc027211 */ /* 0x040fe600078008ff */
[----:B------:R1:W-:Y:S01]  /*14140*/  LDGSTS.E.BYPASS.LTC128B.128 [R207+0x8080], [R8.64], !P3 ;  /* 0x0808000008cf7fae */ /* 0x0003e2000d901d46 */
[----:B------:R-:W-:Y:S05]  /*14150*/  LEA.HI.X R3, R204, R4, R215, 0x1, P0 ;  /* 0x00000004cc037211 */ /* 0x000fea00000f0cd7 */
[----:B------:R1:W-:Y:S04]  /*14160*/  LDGSTS.E.BYPASS.LTC128B.128 [R207+0x9880], [R2.64], !P2 ;  /* 0x0988000002cf7fae */ /* 0x0003e8000d101d46 */
.L_x_1840:
[----:B------:R-:W-:Y:S05]  /*14170*/  BSYNC B0 ;  /* 0x0000000000007941 */ /* 0x000fea0003800000 */
.L_x_1839:
[----:B------:R-:W0:Y:S01]  /*14180*/  LDGDEPBAR ;  /* 0x00000000000079af */ /* 0x000e220000000000 */
[----:B------:R-:W-:Y:S01]  /*14190*/  WARPSYNC 0xffffffff ;  /* 0xffffffff00007948 */ /* 0x000fe20003800000 */
[C---:B-123--:R-:W-:Y:S01]  /*141a0*/  HMMA.16816.F32 R8, R32.reuse, R16, RZ ;  /* 0x000000102008723c */ /* 0x04efe200000018ff */
[----:B------:R-:W-:Y:S02]  /*141b0*/  BSSY B0, `(.L_x_1842) ;  /* 0x0000115000007945 */ /* 0x000fe40003800000 */
[----:B------:R-:W-:Y:S02]  /*141c0*/  LOP3.LUT P0, RZ, R149, 0x4, RZ, 0xc0, !PT ;  /* 0x0000000495ff7812 */ /* 0x000fe4000780c0ff */
[C---:B------:R-:W-:Y:S03]  /*141d0*/  IADD3 R2, R150.reuse, 0x40, RZ ;  /* 0x0000004096027810 */ /* 0x040fe60007ffe0ff */
[C---:B------:R-:W-:Y:S08]  /*141e0*/  HMMA.16816.F32 R16, R32.reuse, R18, RZ ;  /* 0x000000122010723c */ /* 0x040ff000000018ff */
[C---:B----4-:R-:W-:Y:S01]  /*141f0*/  HMMA.16816.F32 R20, R32.reuse, R24, RZ ;  /* 0x000000182014723c */ /* 0x050fe200000018ff */
[----:B------:R-:W-:Y:S02]  /*14200*/  @P0 IADD3 R2, R150, -0x40, RZ ;  /* 0xffffffc096020810 */ /* 0x000fe40007ffe0ff */
[----:B------:R-:W-:Y:S05]  /*14210*/  ISETP.GT.AND P0, PT, R210, R219, PT ;  /* 0x000000dbd200720c */ /* 0x000fea0003f04270 */
        /* <DEDUP_REMOVED lines=16> */
[C---:B--2---:R-:W-:Y:S08]  /*14320*/  HMMA.16816.F32 R20, R176.reuse, R180, R20 ;  /* 0x000000b4b014723c */ /* 0x044ff00000001814 */
[C---:B------:R-:W-:Y:S01]  /*14330*/  HMMA.16816.F32 R24, R176.reuse, R182, R24 ;  /* 0x000000b6b018723c */ /* 0x040fe20000001818 */
[----:B------:R-:W1:Y:S07]  /*14340*/  LDSM.16.M88.4 R180, [R201] ;  /* 0x00000000c9b4783b */ /* 0x000e6e0000000200 */
[C---:B------:R-:W-:Y:S08]  /*14350*/  HMMA.16816.F32 R28, R176.reuse, R188, R28 ;  /* 0x000000bcb01c723c */ /* 0x040ff0000000181c */
[----:B------:R-:W-:Y:S01]  /*14360*/  HMMA.16816.F32 R32, R176, R190, R32 ;  /* 0x000000beb020723c */ /* 0x000fe20000001820 */
[----:B------:R-:W2:Y:S07]  /*14370*/  LDSM.16.M88.4 R176, [R14+0x800] ;  /* 0x000800000eb0783b */ /* 0x000eae0000000200 */
[----:B------:R-:W3:Y:S01]  /*14380*/  LDSM.16.M88.4 R188, [R14+0x1000] ;  /* 0x001000000ebc783b */ /* 0x000ee20000000200 */
[C---:B-1----:R-:W-:Y:S08]  /*14390*/  HMMA.16816.F32 R8, R180.reuse, R184, R8 ;  /* 0x000000b8b408723c */ /* 0x042ff00000001808 */
[C---:B------:R-:W-:Y:S01]  /*143a0*/  HMMA.16816.F32 R16, R180.reuse, R186, R16 ;  /* 0x000000bab410723c */ /* 0x040fe20000001810 */
[----:B------:R-:W-:Y:S07]  /*143b0*/  LDSM.16.M88.4 R184, [R150+0x1800] ;  /* 0x0018000096b8783b */ /* 0x000fee0000000200 */
[C---:B--2---:R-:W-:Y:S08]  /*143c0*/  HMMA.16816.F32 R20, R180.reuse, R176, R20 ;  /* 0x000000b0b414723c */ /* 0x044ff00000001814 */
[C---:B------:R-:W-:Y:S01]  /*143d0*/  HMMA.16816.F32 R24, R180.reuse, R178, R24 ;  /* 0x000000b2b418723c */ /* 0x040fe20000001818 */
[----:B------:R-:W1:Y:S07]  /*143e0*/  LDSM.16.M88.4 R176, [R199+0x4000] ;  /* 0x00400000c7b0783b */ /* 0x000e6e0000000200 */
[C---:B---3--:R-:W-:Y:S08]  /*143f0*/  HMMA.16816.F32 R28, R180.reuse, R188, R28 ;  /* 0x000000bcb41c723c */ /* 0x048ff0000000181c */
        /* <DEDUP_REMOVED lines=102> */
[----:B------:R-:W-:Y:S01]  /*14a60*/  LDSM.16.M88.4 R188, [R201+0xc000] ;  /* 0x00c00000c9bc783b */ /* 0x000fe20000000200 */
        /* <DEDUP_REMOVED lines=33> */
[C---:B--2---:R-:W-:Y:S08]  /*14c80*/  HMMA.16816.F32 R28, R188.reuse, R8, R28 ;  /* 0x00000008bc1c723c */ /* 0x044ff0000000181c */
[----:B------:R-:W-:Y:S04]  /*14c90*/  HMMA.16816.F32 R32, R188, R10, R32 ;  /* 0x0000000abc20723c */ /* 0x000fe80000001820 */
[----:B-----5:R-:W-:Y:S04]  /*14ca0*/  FMUL.FTZ R2, R17, c[0x0][0x320] ;  /* 0x0000c80011027a20 */ /* 0x020fe80000410000 */
        /* <DEDUP_REMOVED lines=32> */
[----:B--234-:R-:W-:Y:S01]  /*14eb0*/  IMAD.MOV.U32 R2, RZ, RZ, 0x1 ;  /* 0x00000001ff027424 */ /* 0x01cfe200078e00ff */
[----:B------:R-:W-:Y:S01]  /*14ec0*/  ISETP.GT.AND P0, PT, R0, 0x2f, PT ;  /* 0x0000002f0000780c */ /* 0x000fe20003f04270 */
[----:B------:R-:W-:Y:S02]  /*14ed0*/  IMAD R3, R210, 0x30, R247 ;  /* 0x00000030d2037824 */ /* 0x000fe400078e02f7 */
[----:B------:R-:W-:Y:S01]  /*14ee0*/  IMAD.MOV.U32 R211, RZ, RZ, RZ ;  /* 0x000000ffffd37224 */ /* 0x000fe200078e00ff */
[----:B------:R-:W-:Y:S02]  /*14ef0*/  ISETP.NE.AND P1, PT, R2, c[0x0][0x2b8], PT ;  /* 0x0000ae0002007a0c */ /* 0x000fe40003f25270 */
[----:B------:R-:W-:Y:S05]  /*14f00*/  IADD3 R3, R3, -0x30, R0 ;  /* 0xffffffd003037810 */ /* 0x000fea0007ffe000 */
[--C-:B------:R-:W-:Y:S06]  /*14f10*/  IMAD.MOV.U32 R2, RZ, RZ, R3.reuse ;  /* 0x000000ffff027224 */ /* 0x100fec00078e0003 */
[----:B------:R-:W-:Y:S05]  /*14f20*/  @P1 IMAD.HI.U32 R4, R3, c[0x0][0x2bc], RZ ;  /* 0x0000af0003041a27 */ /* 0x000fea00078e00ff */
[----:B------:R-:W-:Y:S04]  /*14f30*/  @P1 SHF.R.U32.HI R2, RZ, c[0x0][0x2c0], R4 ;  /* 0x0000b000ff021a19 */ /* 0x000fe80000011604 */
[----:B------:R-:W-:Y:S01]  /*14f40*/  @!P0 IADD3 R4, P1, R2, R244, RZ ;  /* 0x000000f402048210 */ /* 0x000fe20007f3e0ff */
[----:B------:R-:W-:Y:S04]  /*14f50*/  IMAD.MOV R8, RZ, RZ, -R2 ;  /* 0x000000ffff087224 */ /* 0x000fe800078e0a02 */
[----:B------:R-:W-:Y:S01]  /*14f60*/  IMAD R212, R8, c[0x0][0x2b8], R3 ;  /* 0x0000ae0008d47a24 */ /* 0x000fe200078e0203 */
[----:B------:R-:W-:Y:S02]  /*14f70*/  @!P0 LEA.HI.X.SX32 R3, R2, R246, 0x1, P1 ;  /* 0x000000f602038211 */ /* 0x000fe400008f0eff */
[C---:B------:R-:W-:Y:S02]  /*14f80*/  @!P0 LEA R2, P1, R4.reuse, c[0x0][0x2a0], 0x2 ;  /* 0x0000a80004028a11 */ /* 0x040fe400078210ff */
[----:B------:R-:W-:Y:S02]  /*14f90*/  IADD3 R8, -R143, 0x30, RZ ;  /* 0x000000308f087810 */ /* 0x000fe40007ffe1ff */
[----:B------:R-:W-:Y:S05]  /*14fa0*/  @!P0 LEA.HI.X R3, R4, c[0x0][0x2a4], R3, 0x2, P1 ;  /* 0x0000a90004038a11 */ /* 0x000fea00008f1403 */
[----:B------:R2:W3:Y:S02]  /*14fb0*/  @!P0 LDG.E R211, [R2.64] ;  /* 0x0000000602d38981 */ /* 0x0004e4000c1e1900 */
[----:B--2---:R-:W-:Y:S05]  /*14fc0*/  SHF.R.S32.HI R2, RZ, 0x1f, R212 ;  /* 0x0000001fff027819 */ /* 0x004fea00000114d4 */
[----:B------:R-:W-:Y:S02]  /*14fd0*/  IMAD R4, R2, c[0x0][0x1e0], RZ ;  /* 0x0000780002047a24 */ /* 0x000fe400078e02ff */
[C---:B------:R-:W-:Y:S04]  /*14fe0*/  IMAD.WIDE.U32 R2, R212.reuse, c[0x0][0x1e0], RZ ;  /* 0x00007800d4027a25 */ /* 0x040fe800078e00ff */
[----:B------:R-:W-:Y:S04]  /*14ff0*/  IMAD R4, R212, c[0x0][0x1e4], R4 ;  /* 0x00007900d4047a24 */ /* 0x000fe800078e0204 */
[----:B------:R-:W-:Y:S01]  /*15000*/  IMAD.IADD R3, R3, 0x1, R4 ;  /* 0x0000000103037824 */ /* 0x000fe200078e0204 */
[----:B---3--:R-:W-:Y:S03]  /*15010*/  SHF.R.S32.HI R4, RZ, 0x1f, R211 ;  /* 0x0000001fff047819 */ /* 0x008fe600000114d3 */
[C---:B------:R-:W-:Y:S04]  /*15020*/  IMAD.WIDE.U32 R2, R211.reuse, c[0x0][0x1f0], R2 ;  /* 0x00007c00d3027a25 */ /* 0x040fe800078e0002 */
[----:B------:R-:W-:Y:S01]  /*15030*/  IMAD R4, R4, c[0x0][0x1f0], RZ ;  /* 0x00007c0004047a24 */ /* 0x000fe200078e02ff */
[----:B------:R-:W-:Y:S03]  /*15040*/  IADD3 R2, P0, R226, R2, RZ ;  /* 0x00000002e2027210 */ /* 0x000fe60007f1e0ff */
[----:B------:R-:W-:Y:S05]  /*15050*/  IMAD R4, R211, c[0x0][0x1f4], R4 ;  /* 0x00007d00d3047a24 */ /* 0x000fea00078e0204 */
[----:B------:R-:W-:Y:S02]  /*15060*/  IADD3.X R3, R225, R3, R4, P0, !PT ;  /* 0x00000003e1037210 */ /* 0x000fe400007fe404 */
[C---:B------:R-:W-:Y:S04]  /*15070*/  LEA R16, P0, R2.reuse, c[0x0][0x1c8], 0x1 ;  /* 0x0000720002107a11 */ /* 0x040fe800078008ff */
[----:B------:R-:W-:Y:S02]  /*15080*/  LEA.HI.X R9, R2, c[0x0][0x1cc], R3, 0x1, P0 ;  /* 0x0000730002097a11 */ /* 0x000fe400000f0c03 */
[----:B------:R-:W-:Y:S01]  /*15090*/  ISETP.GE.AND P0, PT, R8, 0x1, PT ;  /* 0x000000010800780c */ /* 0x000fe20003f06270 */
[----:B------:R-:W-:-:S10]  /*150a0*/  BRA.DIV ~URZ, `(.L_x_1844) ;  /* 0x000080d27f007947 */ /* 0x000fd4000b800000 */
[----:B------:R2:W3:Y:S02]  /*150b0*/  SHFL.IDX PT, R4, R9, RZ, 0x181f ;  /* 0x00181fff09047589 */ /* 0x0004e400000e0000 */
.L_x_1927:
[----:B------:R-:W-:-:S05]  /*150c0*/  BRA.DIV ~URZ, `(.L_x_1845) ;  /* 0x000081227f007947 */ /* 0x000fca000b800000 */
[----:B------:R4:W2:Y:S02]  /*150d0*/  SHFL.IDX PT, R2, R16, RZ, 0x181f ;  /* 0x00181fff10027589 */ /* 0x0008a400000e0000 */
.L_x_1928:
[C---:B--2---:R-:W-:Y:S04]  /*150e0*/  @P0 LEA R10, P1, R140.reuse, R2, 0x1 ;  /* 0x000000028c0a0211 */ /* 0x044fe800078208ff */
[----:B---3--:R-:W-:Y:S05]  /*150f0*/  @P0 LEA.HI.X R11, R140, R4, R141, 0x1, P1 ;  /* 0x000000048c0b0211 */ /* 0x008fea00008f0c8d */
[----:B------:R-:W-:Y:S01]  /*15100*/  @!PT LDS RZ, [RZ] ;  /* 0x00000000fffff984 */ /* 0x000fe20000000800 */
[----:B------:R-:W-:Y:S01]  /*15110*/  @!PT LDS RZ, [RZ] ;  /* 0x00000000fffff984 */ /* 0x000fe20000000800 */
[----:B------:R-:W-:Y:S01]  /*15120*/  @!PT LDS RZ, [RZ] ;  /* 0x00000000fffff984 */ /* 0x000fe20000000800 */
[----:B------:R2:W-:Y:S02]  /*15130*/  @P0 LDGSTS.E.BYPASS.LTC128B.128 [R203+0xa080], [R10.64], !P5 ;  /* 0x0a0800000acb0fae */ /* 0x0005e4000e901d46 */
[C---:B--2---:R-:W-:Y:S04]  /*15140*/  @P0 LEA R10, P1, R206.reuse, R2, 0x1 ;  /* 0x00000002ce0a0211 */ /* 0x044fe800078208ff */
[----:B------:R-:W-:Y:S05]  /*15150*/  @P0 LEA.HI.X R11, R206, R4, R214, 0x1, P1 ;  /* 0x00000004ce0b0211 */ /* 0x000fea00008f0cd6 */
[----:B------:R2:W-:Y:S02]  /*15160*/  @P0 LDGSTS.E.BYPASS.LTC128B.128 [R203+0xb880], [R10.64], !P4 ;  /* 0x0b8800000acb0fae */ /* 0x0005e4000e101d46 */
[C---:B--2---:R-:W-:Y:S04]  /*15170*/  @P0 LEA R10, P1, R205.reuse, R2, 0x1 ;  /* 0x00000002cd0a0211 */ /* 0x044fe800078208ff */
[----:B------:R-:W-:Y:S02]  /*15180*/  @P0 LEA.HI.X R11, R205, R4, R216, 0x1, P1 ;  /* 0x00000004cd0b0211 */ /* 0x000fe400008f0cd8 */
[C---:B------:R-:W-:Y:S03]  /*15190*/  @P0 LEA R2, P1, R204.reuse, R2, 0x1 ;  /* 0x00000002cc020211 */ /* 0x040fe600078208ff */
[----:B------:R2:W-:Y:S01]  /*151a0*/  @P0 LDGSTS.E.BYPASS.LTC128B.128 [R203+0xd080], [R10.64], !P3 ;  /* 0x0d0800000acb0fae */ /* 0x0005e2000d901d46 */
[----:B------:R-:W-:Y:S05]  /*151b0*/  @P0 LEA.HI.X R3, R204, R4, R215, 0x1, P1 ;  /* 0x00000004cc030211 */ /* 0x000fea00008f0cd7 */
[----:B------:R2:W-:Y:S01]  /*151c0*/  @P0 LDGSTS.E.BYPASS.LTC128B.128 [R203+0xe880], [R2.64], !P2 ;  /* 0x0e88000002cb0fae */ /* 0x0005e2000d101d46 */
[----:B------:R-:W-:Y:S01]  /*151d0*/  ISETP.GE.AND P0, PT, R8, 0x21, PT ;  /* 0x000000210800780c */ /* 0x000fe20003f06270 */
[----:B------:R-:W-:-:S06]  /*151e0*/  BRA.DIV ~URZ, `(.L_x_1846) ;  /* 0x000080727f007947 */ /* 0x000fcc000b800000 */
[----:B------:R3:W2:Y:S04]  /*151f0*/  SHFL.IDX PT, R4, R9, 0x1, 0x181f ;  /* 0x00381f0009047f89 */ /* 0x0006a800000e0000 */
[----:B--2---:R3:W2:Y:S02]  /*15200*/  SHFL.IDX PT, R2, R16, 0x1, 0x181f ;  /* 0x00381f0010027f89 */ /* 0x0046a400000e0000 */
.L_x_1929:
        /* <DEDUP_REMOVED lines=14> */
[----:B------:R2:W-:Y:S04]  /*152f0*/  @P0 LDGSTS.E.BYPASS.LTC128B.128 [R207+0xf880], [R2.64], !P2 ;  /* 0x0f88000002cf0fae */ /* 0x0005e8000d101d46 */
.L_x_1843:
[----:B---34-:R-:W-:Y:S05]  /*15300*/  BSYNC B0 ;  /* 0x0000000000007941 */ /* 0x018fea0003800000 */
.L_x_1842:
[----:B--2---:R-:W-:Y:S01]  /*15310*/  FMNMX.FTZ R3, R187, R6, !PT ;  /* 0x00000006bb037209 */ /* 0x004fe20007810000 */
[----:B------:R-:W0:Y:S01]  /*15320*/  LDGDEPBAR ;  /* 0x00000000000079af */ /* 0x000e220000000000 */
[----:B------:R-:W-:Y:S02]  /*15330*/  FMNMX.FTZ R2, R192, R5, !PT ;  /* 0x00000005c0027209 */ /* 0x000fe40007810000 */
        /* <DEDUP_REMOVED lines=24> */
.L_x_1930:
[----:B-12---:R-:W-:Y:S01]  /*154c0*/  FMNMX.FTZ R4, R4, R2, !PT ;  /* 0x0000000204047209 */ /* 0x006fe20007810000 */
[----:B------:R-:W-:-:S05]  /*154d0*/  BRA.DIV ~URZ, `(.L_x_1848) ;  /* 0x00007ea27f007947 */ /* 0x000fca000b800000 */
[----:B------:R-:W1:Y:S02]  /*154e0*/  SHFL.BFLY PT, R2, R4, 0x1, 0x1f ;  /* 0x0c201f0004027f89 */ /* 0x000e6400000e0000 */
[----:B-1----:R-:W-:Y:S02]  /*154f0*/  FMNMX.FTZ R6, R4, R2, !PT ;  /* 0x0000000204067209 */ /* 0x002fe40007810000 */
[----:B------:R-:W1:Y:S02]  /*15500*/  SHFL.BFLY PT, R2, R8, 0x2, 0x1f ;  /* 0x0c401f0008027f89 */ /* 0x000e6400000e0000 */
[----:B-1----:R-:W-:Y:S05]  /*15510*/  FMNMX.FTZ R4, R8, R2, !PT ;  /* 0x0000000208047209 */ /* 0x002fea0007810000 */
[----:B------:R1:W2:Y:S02]  /*15520*/  SHFL.BFLY PT, R2, R4, 0x1, 0x1f ;  /* 0x0c201f0004027f89 */ /* 0x0002a400000e0000 */
.L_x_1931:
[----:B------:R-:W-:Y:S01]  /*15530*/  FMUL.FTZ R8, R6, c[0x0][0x2d0] ;  /* 0x0000b40006087a20 */ /* 0x000fe20000410000 */
[----:B-12---:R-:W-:Y:S01]  /*15540*/  FMNMX.FTZ R4, R2, R4, !PT ;  /* 0x0000000402047209 */ /* 0x006fe20007810000 */
[----:B------:R-:W-:Y:S01]  /*15550*/  FADD.FTZ R2, -R6, R13 ;  /* 0x0000000d06027221 */ /* 0x000fe20000010100 */
[----:B------:R-:W-:Y:S01]  /*15560*/  WARPSYNC 0xffffffff ;  /* 0xffffffff00007948 */ /* 0x000fe20003800000 */
[--C-:B------:R-:W-:Y:S01]  /*15570*/  FFMA.FTZ R13, R187, c[0x0][0x2d0], -R8.reuse ;  /* 0x0000b400bb0d7a23 */ /* 0x100fe20000010808 */
[----:B------:R-:W-:Y:S01]  /*15580*/  ISETP.GT.AND P0, PT, R210, R219, PT ;  /* 0x000000dbd200720c */ /* 0x000fe20003f04270 */
        /* <DEDUP_REMOVED lines=13> */
[----:B------:R-:W-:Y:S05]  /*15660*/  FFMA.FTZ R9, R182, c[0x0][0x2d0], -R8 ;  /* 0x0000b400b6097a23 */ /* 0x000fea0000010808 */
[----:B------:R-:W-:Y:S10]  /*15670*/  MUFU.EX2 R8, R13 ;  /* 0x0000000d00087308 */ /* 0x000ff40000000800 */
[----:B------:R-:W-:Y:S10]  /*15680*/  MUFU.EX2 R13, R9 ;  /* 0x00000009000d7308 */ /* 0x000ff40000000800 */
[----:B------:R-:W1:Y:S02]  /*15690*/  MUFU.EX2 R16, R10 ;  /* 0x0000000a00107308 */ /* 0x000e640000000800 */
[----:B-1----:R-:W-:Y:S01]  /*156a0*/  F2FP.PACK_AB R178, R13, R16 ;  /* 0x000000100db2723e */ /* 0x002fe200000000ff */
[----:B------:R-:W-:Y:S01]  /*156b0*/  FFMA.FTZ R2, R3, R218, R8 ;  /* 0x000000da03027223 */ /* 0x000fe20000010008 */
[----:B------:R-:W-:Y:S01]  /*156c0*/  F2FP.PACK_AB R176, R11, R8 ;  /* 0x000000080bb0723e */ /* 0x000fe200000000ff */
[----:B------:R-:W-:Y:S02]  /*156d0*/  FMUL.FTZ R32, R3, R152 ;  /* 0x0000009803207220 */ /* 0x000fe40000410000 */
[----:B------:R-:W-:Y:S02]  /*156e0*/  FADD.FTZ R9, R11, R2 ;  /* 0x000000020b097221 */ /* 0x000fe40000010000 */
[C---:B------:R-:W-:Y:S02]  /*156f0*/  FADD.FTZ R2, -R4.reuse, R5 ;  /* 0x0000000504027221 */ /* 0x040fe40000010100 */
[----:B------:R-:W-:Y:S02]  /*15700*/  FMUL.FTZ R5, R4, c[0x0][0x2d0] ;  /* 0x0000b40004057a20 */ /* 0x000fe40000410000 */
[----:B------:R-:W-:Y:S02]  /*15710*/  FMUL.FTZ R2, R2, c[0x0][0x2d0] ;  /* 0x0000b40002027a20 */ /* 0x000fe40000410000 */
[----:B------:R-:W-:Y:S02]  /*15720*/  FADD.FTZ R9, R16, R9 ;  /* 0x0000000910097221 */ /* 0x000fe40000010000 */
[--C-:B------:R-:W-:Y:S02]  /*15730*/  FFMA.FTZ R8, R192, c[0x0][0x2d0], -R5.reuse ;  /* 0x0000b400c0087a23 */ /* 0x100fe40000010805 */
[----:B------:R-:W1:Y:S01]  /*15740*/  MUFU.EX2 R2, R2 ;  /* 0x0000000200027308 */ /* 0x000e620000000800 */
[----:B------:R-:W-:Y:S02]  /*15750*/  FFMA.FTZ R179, R185, c[0x0][0x2d0], -R5 ;  /* 0x0000b400b9b37a23 */ /* 0x000fe40000010805 */
[----:B------:R-:W-:Y:S02]  /*15760*/  FADD.FTZ R185, R13, R9 ;  /* 0x000000090db97221 */ /* 0x000fe40000010000 */
[----:B------:R-:W-:Y:S02]  /*15770*/  FMUL.FTZ R33, R3, R153 ;  /* 0x0000009903217220 */ /* 0x000fe40000410000 */
[--C-:B------:R-:W-:Y:S02]  /*15780*/  FFMA.FTZ R10, R193, c[0x0][0x2d0], -R5.reuse ;  /* 0x0000b400c10a7a23 */ /* 0x100fe40000010805 */
[--C-:B------:R-:W-:Y:S01]  /*15790*/  FFMA.FTZ R183, R183, c[0x0][0x2d0], -R5.reuse ;  /* 0x0000b400b7b77a23 */ /* 0x100fe20000010805 */
[----:B------:R2:W-:Y:S01]  /*157a0*/  MUFU.EX2 R13, R8 ;  /* 0x00000008000d7308 */ /* 0x0005e20000000800 */
[C---:B------:R-:W-:Y:S02]  /*157b0*/  FMUL.FTZ R21, R3.reuse, R165 ;  /* 0x000000a503157220 */ /* 0x040fe40000410000 */
[----:B------:R-:W-:Y:S02]  /*157c0*/  FMUL.FTZ R9, R3, R173 ;  /* 0x000000ad03097220 */ /* 0x000fe40000410000 */
[--C-:B------:R-:W-:Y:S02]  /*157d0*/  FFMA.FTZ R182, R177, c[0x0][0x2d0], -R5.reuse ;  /* 0x0000b400b1b67a23 */ /* 0x100fe40000010805 */
[C---:B------:R-:W-:Y:S02]  /*157e0*/  FMUL.FTZ R16, R3.reuse, R168 ;  /* 0x000000a803107220 */ /* 0x040fe40000410000 */
[----:B------:R-:W-:Y:S01]  /*157f0*/  FMUL.FTZ R17, R3, R169 ;  /* 0x000000a903117220 */ /* 0x000fe20000410000 */
[----:B------:R-:W-:Y:S01]  /*15800*/  MUFU.EX2 R165, R179 ;  /* 0x000000b300a57308 */ /* 0x000fe20000000800 */
[--C-:B------:R-:W-:Y:S02]  /*15810*/  FFMA.FTZ R184, R26, c[0x0][0x2d0], -R5.reuse ;  /* 0x0000b4001ab87a23 */ /* 0x100fe40000010805 */
[--C-:B------:R-:W-:Y:S02]  /*15820*/  FFMA.FTZ R181, R181, c[0x0][0x2d0], -R5.reuse ;  /* 0x0000b400b5b57a23 */ /* 0x100fe40000010805 */
[C---:B-1----:R-:W-:Y:S02]  /*15830*/  FMUL.FTZ R34, R2.reuse, R154 ;  /* 0x0000009a02227220 */ /* 0x042fe40000410000 */
[C---:B------:R-:W-:Y:S02]  /*15840*/  FMUL.FTZ R35, R2.reuse, R155 ;  /* 0x0000009b02237220 */ /* 0x040fe40000410000 */
[----:B------:R-:W1:Y:S01]  /*15850*/  LDSM.16.MT88.4 R152, [R151] ;  /* 0x000000009798783b */ /* 0x000e620000004200 */
[----:B------:R-:W3:Y:S01]  /*15860*/  MUFU.EX2 R193, R183 ;  /* 0x000000b700c17308 */ /* 0x000ee20000000800 */
[C---:B------:R-:W-:Y:S02]  /*15870*/  FMUL.FTZ R11, R2.reuse, R175 ;  /* 0x000000af020b7220 */ /* 0x040fe40000410000 */
[C---:B------:R-:W-:Y:S02]  /*15880*/  FMUL.FTZ R18, R2.reuse, R170 ;  /* 0x000000aa02127220 */ /* 0x040fe40000410000 */
[----:B--2---:R-:W-:Y:S02]  /*15890*/  FMUL.FTZ R8, R3, R172 ;  /* 0x000000ac03087220 */ /* 0x004fe40000410000 */
[----:B------:R-:W-:Y:S02]  /*158a0*/  FMUL.FTZ R19, R2, R171 ;  /* 0x000000ab02137220 */ /* 0x000fe40000410000 */
[--C-:B------:R-:W-:Y:S01]  /*158b0*/  FFMA.FTZ R180, R180, c[0x0][0x2d0], -R5.reuse ;  /* 0x0000b400b4b47a23 */ /* 0x100fe20000010805 */
[----:B------:R-:W2:Y:S01]  /*158c0*/  MUFU.EX2 R172, R10 ;  /* 0x0000000a00ac7308 */ /* 0x000ea20000000800 */
[--C-:B------:R-:W-:Y:S01]  /*158d0*/  FFMA.FTZ R191, R24, c[0x0][0x2d0], -R5.reuse ;  /* 0x0000b40018bf7a23 */ /* 0x100fe20000010805 */
[----:B------:R-:W-:Y:S01]  /*158e0*/  LDSM.16.MT88.4 R168, [R151+0x1000] ;  /* 0x0010000097a8783b */ /* 0x000fe20000004200 */
[--C-:B------:R-:W-:Y:S02]  /*158f0*/  FFMA.FTZ R190, R23, c[0x0][0x2d0], -R5.reuse ;  /* 0x0000b40017be7a23 */ /* 0x100fe40000010805 */
[----:B------:R-:W-:Y:S02]  /*15900*/  FMUL.FTZ R23, R2, R167 ;  /* 0x000000a702177220 */ /* 0x000fe40000410000 */
[--C-:B------:R-:W-:Y:S02]  /*15910*/  FFMA.FTZ R192, R22, c[0x0][0x2d0], -R5.reuse ;  /* 0x0000b40016c07a23 */ /* 0x100fe40000010805 */
[----:B------:R-:W-:Y:S01]  /*15920*/  FMUL.FTZ R22, R2, R166 ;  /* 0x000000a602167220 */ /* 0x000fe20000410000 */
[----:B------:R-:W-:Y:S01]  /*15930*/  MUFU.EX2 R183, R184 ;  /* 0x000000b800b77308 */ /* 0x000fe20000000800 */
[----:B------:R-:W-:Y:S02]  /*15940*/  FFMA.FTZ R5, R20, c[0x0][0x2d0], -R5 ;  /* 0x0000b40014057a23 */ /* 0x000fe40000010805 */
[----:B------:R-:W-:Y:S01]  /*15950*/  FMUL.FTZ R20, R3, R164 ;  /* 0x000000a403147220 */ /* 0x000fe20000410000 */
[----:B---3--:R-:W-:Y:S01]  /*15960*/  F2FP.PACK_AB R179, R193, R165 ;  /* 0x000000a5c1b3723e */ /* 0x008fe200000000ff */
[C---:B------:R-:W-:Y:S02]  /*15970*/  FMUL.FTZ R26, R2.reuse, R162 ;  /* 0x000000a2021a7220 */ /* 0x040fe40000410000 */
[----:B------:R-:W-:Y:S02]  /*15980*/  FMUL.FTZ R27, R2, R163 ;  /* 0x000000a3021b7220 */ /* 0x000fe40000410000 */
[C---:B------:R-:W-:Y:S01]  /*15990*/  FMUL.FTZ R24, R3.reuse, R160 ;  /* 0x000000a003187220 */ /* 0x040fe20000410000 */
[----:B------:R-:W-:Y:S01]  /*159a0*/  MUFU.EX2 R5, R5 ;  /* 0x0000000500057308 */ /* 0x000fe20000000800 */
[C---:B------:R-:W-:Y:S02]  /*159b0*/  FMUL.FTZ R25, R3.reuse, R161 ;  /* 0x000000a103197220 */ /* 0x040fe40000410000 */
[C---:B------:R-:W-:Y:S01]  /*159c0*/  FMUL.FTZ R28, R3.reuse, R156 ;  /* 0x0000009c031c7220 */ /* 0x040fe20000410000 */
[----:B--2---:R-:W-:Y:S01]  /*159d0*/  F2FP.PACK_AB R177, R172, R13 ;  /* 0x0000000dacb1723e */ /* 0x004fe200000000ff */
[C---:B------:R-:W-:Y:S02]  /*159e0*/  FMUL.FTZ R10, R2.reuse, R174 ;  /* 0x000000ae020a7220 */ /* 0x040fe40000410000 */
[C---:B------:R-:W-:Y:S02]  /*159f0*/  FMUL.FTZ R29, R3.reuse, R157 ;  /* 0x0000009d031d7220 */ /* 0x040fe40000410000 */
[C---:B------:R-:W-:Y:S01]  /*15a00*/  FMUL.FTZ R30, R2.reuse, R158 ;  /* 0x0000009e021e7220 */ /* 0x040fe20000410000 */
[----:B------:R-:W-:Y:S01]  /*15a10*/  MUFU.EX2 R161, R187 ;  /* 0x000000bb00a17308 */ /* 0x000fe20000000800 */
[C---:B------:R-:W-:Y:S01]  /*15a20*/  FMUL.FTZ R31, R2.reuse, R159 ;  /* 0x0000009f021f7220 */ /* 0x040fe20000410000 */
[C---:B-1----:R-:W-:Y:S01]  /*15a30*/  HMMA.16816.F32 R8, R176.reuse, R152, R8 ;  /* 0x00000098b008723c */ /* 0x042fe20000001808 */
[----:B------:R-:W-:Y:S04]  /*15a40*/  LDSM.16.MT88.4 R156, [R151+0x800] ;  /* 0x00080000979c783b */ /* 0x000fe80000004200 */
[C---:B------:R-:W-:Y:S02]  /*15a50*/  FMUL.FTZ R36, R3.reuse, R36 ;  /* 0x0000002403247220 */ /* 0x040fe40000410000 */
[C---:B------:R-:W-:Y:S01]  /*15a60*/  FMUL.FTZ R37, R3.reuse, R37 ;  /* 0x0000002503257220 */ /* 0x040fe20000410000 */
[C---:B------:R-:W-:Y:S01]  /*15a70*/  HMMA.16816.F32 R16, R176.reuse, R154, R16 ;  /* 0x0000009ab010723c */ /* 0x040fe20000001810 */
[----:B------:R-:W1:Y:S01]  /*15a80*/  LDSM.16.MT88.4 R152, [R196] ;  /* 0x00000000c498783b */ /* 0x000e620000004200 */
[----:B------:R-:W-:Y:S02]  /*15a90*/  MUFU.EX2 R160, R186 ;  /* 0x000000ba00a07308 */ /* 0x000fe40000000800 */
[C---:B------:R-:W-:Y:S02]  /*15aa0*/  FMUL.FTZ R38, R2.reuse, R38 ;  /* 0x0000002602267220 */ /* 0x040fe40000410000 */
[C---:B------:R-:W-:Y:S02]  /*15ab0*/  FMUL.FTZ R39, R2.reuse, R39 ;  /* 0x0000002702277220 */ /* 0x040fe40000410000 */
[C---:B------:R-:W-:Y:S04]  /*15ac0*/  FMUL.FTZ R40, R3.reuse, R40 ;  /* 0x0000002803287220 */ /* 0x040fe80000410000 */
        /* <DEDUP_REMOVED lines=24> */
[----:B------:R-:W1:Y:S03]  /*15c50*/  LDSM.16.MT88.4 R152, [R198] ;  /* 0x00000000c698783b */ /* 0x000e660000004200 */
[C---:B------:R-:W-:Y:S02]  /*15c60*/  FMUL.FTZ R59, R2.reuse, R59 ;  /* 0x0000003b023b7220 */ /* 0x040fe40000410000 */
[C---:B------:R-:W-:Y:S02]  /*15c70*/  FMUL.FTZ R60, R3.reuse, R60 ;  /* 0x0000003c033c7220 */ /* 0x040fe40000410000 */
[C---:B------:R-:W-:Y:S04]  /*15c80*/  FMUL.FTZ R61, R3.reuse, R61 ;  /* 0x0000003d033d7220 */ /* 0x040fe80000410000 */
        /* <DEDUP_REMOVED lines=79> */
[C---:B------:R-:W-:Y:S02]  /*16180*/  FFMA.FTZ R164, R2.reuse, R217, R13 ;  /* 0x000000d902a47223 */ /* 0x040fe4000001000d */
[----:B------:R-:W2:Y:S01]  /*16190*/  MUFU.EX2 R13, R189 ;  /* 0x000000bd000d7308 */ /* 0x000ea20000000800 */
[C---:B------:R-:W-:Y:S02]  /*161a0*/  FMUL.FTZ R132, R3.reuse, R132 ;  /* 0x0000008403847220 */ /* 0x040fe40000410000 */
[C---:B------:R-:W-:Y:S02]  /*161b0*/  FMUL.FTZ R133, R3.reuse, R133 ;  /* 0x0000008503857220 */ /* 0x040fe40000410000 */
[C---:B------:R-:W-:Y:S02]  /*161c0*/  FMUL.FTZ R136, R3.reuse, R136 ;  /* 0x0000008803887220 */ /* 0x040fe40000410000 */
[----:B------:R-:W-:Y:S02]  /*161d0*/  FMUL.FTZ R137, R3, R137 ;  /* 0x0000008903897220 */ /* 0x000fe40000410000 */
[C---:B------:R-:W-:Y:S01]  /*161e0*/  FMUL.FTZ R134, R2.reuse, R134 ;  /* 0x0000008602867220 */ /* 0x040fe20000410000 */
[----:B------:R-:W3:Y:S01]  /*161f0*/  MUFU.EX2 R3, R188 ;  /* 0x000000bc00037308 */ /* 0x000ee20000000800 */
[C---:B------:R-:W-:Y:S01]  /*16200*/  FMUL.FTZ R135, R2.reuse, R135 ;  /* 0x0000008702877220 */ /* 0x040fe20000410000 */
[C---:B-1----:R-:W-:Y:S03]  /*16210*/  HMMA.16816.F32 R52, R176.reuse, R152, R52 ;  /* 0x00000098b034723c */ /* 0x042fe60000001834 */
[C---:B------:R-:W-:Y:S02]  /*16220*/  FMUL.FTZ R138, R2.reuse, R138 ;  /* 0x0000008a028a7220 */ /* 0x040fe40000410000 */
[----:B------:R-:W-:Y:S03]  /*16230*/  FMUL.FTZ R139, R2, R139 ;  /* 0x0000008b028b7220 */ /* 0x000fe60000410000 */
[----:B------:R-:W1:Y:S01]  /*16240*/  MUFU.EX2 R188, R181 ;  /* 0x000000b500bc7308 */ /* 0x000e620000000800 */
[C---:B------:R-:W-:Y:S01]  /*16250*/  HMMA.16816.F32 R56, R176.reuse, R154, R56 ;  /* 0x0000009ab038723c */ /* 0x040fe20000001838 */
[----:B------:R-:W4:Y:S02]  /*16260*/  LDSM.16.MT88.4 R152, [R198+0x1800] ;  /* 0x00180000c698783b */ /* 0x000f240000004200 */
[----:B--2---:R-:W-:Y:S06]  /*16270*/  FADD.FTZ R2, R13, R185 ;  /* 0x000000b90d027221 */ /* 0x004fec0000010000 */
[----:B------:R-:W2:Y:S03]  /*16280*/  MUFU.EX2 R181, R191 ;  /* 0x000000bf00b57308 */ /* 0x000ea60000000800 */
[----:B---3--:R-:W-:Y:S04]  /*16290*/  FADD.FTZ R2, R3, R2 ;  /* 0x0000000203027221 */ /* 0x008fe80000010000 */
[----:B------:R-:W-:Y:S04]  /*162a0*/  FADD.FTZ R2, R161, R2 ;  /* 0x00000002a1027221 */ /* 0x000fe80000010000 */
[C---:B------:R-:W-:Y:S01]  /*162b0*/  FADD.FTZ R2, R160.reuse, R2 ;  /* 0x00000002a0027221 */ /* 0x040fe20000010000 */
        /* <DEDUP_REMOVED lines=31> */
[----:B-1----:R-:W-:Y:S03]  /*164b0*/  F2FP.PACK_AB R153, R187, R188 ;  /* 0x000000bcbb99723e */ /* 0x002fe600000000ff */
[----:B------:R-:W-:Y:S02]  /*164c0*/  F2FP.PACK_AB R154, R160, R161 ;  /* 0x000000a1a09a723e */ /* 0x000fe400000000ff */
[----:B------:R-:W1:Y:S02]  /*164d0*/  LDSM.16.MT88.4 R160, [R196+0x800] ;  /* 0x00080000c4a0783b */ /* 0x000e640000004200 */
[----:B------:R-:W4:Y:S01]  /*164e0*/  MUFU.EX2 R3, R208 ;  /* 0x000000d000037308 */ /* 0x000f220000000800 */
[----:B------:R-:W-:Y:S02]  /*164f0*/  F2FP.PACK_AB R155, R183, R186 ;  /* 0x000000bab79b723e */ /* 0x000fe400000000ff */
[----:B--2---:R-:W-:Y:S02]  /*16500*/  F2FP.PACK_AB R177, R182, R181 ;  /* 0x000000b5b6b1723e */ /* 0x004fe400000000ff */
[----:B------:R-:W-:Y:S03]  /*16510*/  F2FP.PACK_AB R179, R5, R180 ;  /* 0x000000b405b3723e */ /* 0x000fe600000000ff */
[C---:B------:R-:W-:Y:S05]  /*16520*/  HMMA.16816.F32 R8, R152.reuse, R156, R8 ;  /* 0x0000009c9808723c */ /* 0x040fea0000001808 */
[----:B---3--:R-:W-:Y:S03]  /*16530*/  FADD.FTZ R2, R13, R2 ;  /* 0x000000020d027221 */ /* 0x008fe60000010000 */
[C---:B------:R-:W-:Y:S01]  /*16540*/  HMMA.16816.F32 R16, R152.reuse, R158, R16 ;  /* 0x0000009e9810723c */ /* 0x040fe20000001810 */
[----:B------:R-:W2:Y:S03]  /*16550*/  LDSM.16.MT88.4 R156, [R198+0x800] ;  /* 0x00080000c69c783b */ /* 0x000ea60000004200 */
[C---:B----4-:R-:W-:Y:S01]  /*16560*/  F2FP.PACK_AB R176, R3.reuse, R13 ;  /* 0x0000000d03b0723e */ /* 0x050fe200000000ff */
[----:B------:R-:W-:Y:S02]  /*16570*/  FADD.FTZ R2, R3, R2 ;  /* 0x0000000203027221 */ /* 0x000fe40000010000 */
[----:B------:R-:W-:Y:S01]  /*16580*/  FADD.FTZ R3, R172, R164 ;  /* 0x000000a4ac037221 */ /* 0x000fe20000010000 */
        /* <DEDUP_REMOVED lines=40> */
[----:B------:R-:W2:Y:S07]  /*16810*/  MUFU.EX2 R157, R195 ;  /* 0x000000c3009d7308 */ /* 0x000eae0000000800 */
[C---:B------:R-:W-:Y:S03]  /*16820*/  HMMA.16816.F32 R128, R152.reuse, R158, R128 ;  /* 0x0000009e9880723c */ /* 0x040fe60000001880 */
[----:B------:R-:W3:Y:S01]  /*16830*/  MUFU.EX2 R156, R194 ;  /* 0x000000c2009c7308 */ /* 0x000ee20000000800 */
[----:B--2---:R-:W-:Y:S04]  /*16840*/  FADD.FTZ R2, R157, R2 ;  /* 0x000000029d027221 */ /* 0x004fe80000010000 */
[C---:B-1----:R-:W-:Y:S04]  /*16850*/  HMMA.16816.F32 R132, R152.reuse, R160, R132 ;  /* 0x000000a09884723c */ /* 0x042fe80000001884 */
[C---:B---3--:R-:W-:Y:S01]  /*16860*/  F2FP.PACK_AB R178, R156.reuse, R157 ;  /* 0x0000009d9cb2723e */ /* 0x048fe200000000ff */
[----:B------:R-:W-:Y:S03]  /*16870*/  FADD.FTZ R218, R156, R2 ;  /* 0x000000029cda7221 */ /* 0x000fe60000010000 */
[----:B------:R-:W-:Y:S01]  /*16880*/  HMMA.16816.F32 R136, R152, R162, R136 ;  /* 0x000000a29888723c */ /* 0x000fe20000001888 */
[----:B------:R-:W1:Y:S03]  /*16890*/  LDSM.16.MT88.4 R160, [R196+0x1000] ;  /* 0x00100000c4a0783b */ /* 0x000e660000004200 */
[----:B------:R-:W-:Y:S04]  /*168a0*/  FADD.FTZ R2, R165, R3 ;  /* 0x00000003a5027221 */ /* 0x000fe80000010000 */
[C---:B------:R-:W-:Y:S01]  /*168b0*/  HMMA.16816.F32 R172, R176.reuse, R168, R8 ;  /* 0x000000a8b0ac723c */ /* 0x040fe20000001808 */
[----:B------:R-:W2:Y:S04]  /*168c0*/  LDSM.16.MT88.4 R152, [R198+0x1000] ;  /* 0x00100000c698783b */ /* 0x000ea80000004200 */
[----:B------:R-:W-:Y:S03]  /*168d0*/  FADD.FTZ R2, R193, R2 ;  /* 0x00000002c1027221 */ /* 0x000fe60000010000 */
[C---:B------:R-:W-:Y:S01]  /*168e0*/  HMMA.16816.F32 R168, R176.reuse, R170, R16 ;  /* 0x000000aab0a8723c */ /* 0x040fe20000001810 */
[----:B------:R-:W3:Y:S03]  /*168f0*/  LDSM.16.MT88.4 R8, [R197+0x1000] ;  /* 0x00100000c508783b */ /* 0x000ee60000004200 */
[----:B------:R-:W-:Y:S04]  /*16900*/  FADD.FTZ R2, R188, R2 ;  /* 0x00000002bc027221 */ /* 0x000fe80000010000 */
[----:B------:R-:W-:Y:S01]  /*16910*/  FADD.FTZ R2, R187, R2 ;  /* 0x00000002bb027221 */ /* 0x000fe20000010000 */
[----:B------:R-:W4:Y:S03]  /*16920*/  LDSM.16.MT88.4 R16, [R151+0x2800] ;  /* 0x002800009710783b */ /* 0x000f260000004200 */
[----:B------:R-:W-:Y:S04]  /*16930*/  FADD.FTZ R2, R186, R2 ;  /* 0x00000002ba027221 */ /* 0x000fe80000010000 */
[----:B------:R-:W-:Y:S04]  /*16940*/  FADD.FTZ R2, R183, R2 ;  /* 0x00000002b7027221 */ /* 0x000fe80000010000 */
[----:B------:R-:W-:Y:S04]  /*16950*/  FADD.FTZ R2, R181, R2 ;  /* 0x00000002b5027221 */ /* 0x000fe80000010000 */
[----:B------:R-:W-:Y:S01]  /*16960*/  FADD.FTZ R2, R182, R2 ;  /* 0x00000002b6027221 */ /* 0x000fe20000010000 */
[C---:B-1----:R-:W-:Y:S01]  /*16970*/  HMMA.16816.F32 R164, R176.reuse, R160, R20 ;  /* 0x000000a0b0a4723c */ /* 0x042fe20000001814 */
[----:B------:R-:W1:Y:S02]  /*16980*/  LDSM.16.MT88.4 R20, [R196+0x2800] ;  /* 0x00280000c414783b */ /* 0x000e640000004200 */
[----:B------:R-:W-:Y:S01]  /*16990*/  FADD.FTZ R3, R180, R2 ;  /* 0x00000002b4037221 */ /* 0x000fe20000010000 */
[----:B------:R-:W-:Y:S03]  /*169a0*/  IADD3 R2, R210, -0x1, RZ ;  /* 0xffffffffd2027810 */ /* 0x000fe60007ffe0ff */
[----:B------:R-:W-:Y:S01]  /*169b0*/  FADD.FTZ R217, R5, R3 ;  /* 0x0000000305d97221 */ /* 0x000fe20000010000 */
[C---:B------:R-:W-:Y:S04]  /*169c0*/  HMMA.16816.F32 R160, R176.reuse, R162, R24 ;  /* 0x000000a2b0a0723c */ /* 0x040fe80000001818 */
[----:B------:R-:W-:Y:S02]  /*169d0*/  MOV R210, R2 ;  /* 0x0000000200d27202 */ /* 0x000fe40000000f00 */
[----:B------:R-:W-:Y:S02]  /*169e0*/  MOV R5, R4 ;  /* 0x0000000400057202 */ /* 0x000fe40000000f00 */
        /* <DEDUP_REMOVED lines=40> */
.L_x_1837:
[----:B------:R-:W-:Y:S05]  /*16c70*/  BRA.DIV ~URZ, `(.L_x_1850) ;  /* 0x000067e27f007947 */ /* 0x000fea000b800000 */
[----:B------:R-:W1:Y:S02]  /*16c80*/  SHFL.BFLY PT, R2, R218, 0x2, 0x1f ;  /* 0x0c401f00da027f89 */ /* 0x000e6400000e0000 */
[----:B-1----:R-:W-:-:S05]  /*16c90*/  FADD.FTZ R2, R2, R218 ;  /* 0x000000da02027221 */ /* 0x002fca0000010000 */
[----:B------:R-:W1:Y:S02]  /*16ca0*/  SHFL.BFLY PT, R3, R2, 0x1, 0x1f ;  /* 0x0c201f0002037f89 */ /* 0x000e6400000e0000 */
[----:B-1----:R-:W-:Y:S02]  /*16cb0*/  FADD.FTZ R8, R2, R3 ;  /* 0x0000000302087221 */ /* 0x002fe40000010000 */
[----:B------:R-:W1:Y:S02]  /*16cc0*/  SHFL.BFLY PT, R2, R217, 0x2, 0x1f ;  /* 0x0c401f00d9027f89 */ /* 0x000e6400000e0000 */
[----:B-1----:R-:W-:-:S05]  /*16cd0*/  FADD.FTZ R4, R2, R217 ;  /* 0x000000d902047221 */ /* 0x002fca0000010000 */
[----:B------:R1:W2:Y:S02]  /*16ce0*/  SHFL.BFLY PT, R2, R4, 0x1, 0x1f ;  /* 0x0c201f0004027f89 */ /* 0x0002a400000e0000 */
.L_x_1932:
[----:B------:R-:W-:Y:S01]  /*16cf0*/  FSETP.NE.FTZ.AND P0, PT, R8, RZ, PT ;  /* 0x000000ff0800720b */ /* 0x000fe20003f15000 */
[----:B-12---:R-:W-:Y:S01]  /*16d00*/  FADD.FTZ R4, R2, R4 ;  /* 0x0000000402047221 */ /* 0x006fe20000010000 */
[----:B------:R-:W-:Y:S02]  /*16d10*/  MOV R3, RZ ;  /* 0x000000ff00037202 */ /* 0x000fe40000000f00 */
[----:B------:R-:W-:Y:S02]  /*16d20*/  MOV R21, 0xff800000 ;  /* 0xff80000000157802 */ /* 0x000fe40000000f00 */
[----:B------:R-:W-:-:S07]  /*16d30*/  MOV R20, 0xff800000 ;  /* 0xff80000000147802 */ /* 0x000fce0000000f00 */
[----:B------:R-:W1:Y:S01]  /*16d40*/  @P0 MUFU.LG2 R2, R8 ;  /* 0x0000000800020308 */ /* 0x000e620000000c00 */
[----:B------:R-:W-:-:S07]  /*16d50*/  @P0 MOV R9, 0x3f317218 ;  /* 0x3f31721800090802 */ /* 0x000fce0000000f00 */
[----:B------:R1:W2:Y:S02]  /*16d60*/  @P0 MUFU.RCP R3, R8 ;  /* 0x0000000800030308 */ /* 0x0002a40000001000 */
[----:B-1----:R-:W-:Y:S02]  /*16d70*/  @P0 FMUL.FTZ R8, R2, 0.69314718246459960938 ;  /* 0x3f31721802080820 */ /* 0x002fe40000410000 */
[----:B------:R-:W-:Y:S02]  /*16d80*/  @P0 FMUL.FTZ R2, R9, c[0x0][0x2d0] ;  /* 0x0000b40009020a20 */ /* 0x000fe40000410000 */
[C---:B--2---:R-:W-:Y:S02]  /*16d90*/  FMUL.FTZ R34, R3.reuse, R152 ;  /* 0x0000009803227220 */ /* 0x044fe40000410000 */
        /* <DEDUP_REMOVED lines=9> */
[----:B------:R-:W1:Y:S01]  /*16e30*/  @P0 MUFU.RCP R2, R4 ;  /* 0x0000000400020308 */ /* 0x000e620000001000 */
[----:B------:R-:W-:Y:S01]  /*16e40*/  @P0 MOV R6, 0x3f317218 ;  /* 0x3f31721800060802 */ /* 0x000fe20000000f00 */
[----:B------:R-:W-:-:S02]  /*16e50*/  FMUL.FTZ R33, R3, R157 ;  /* 0x0000009d03217220 */ /* 0x000fc40000410000 */
[C---:B------:R-:W-:Y:S02]  /*16e60*/  FMUL.FTZ R112, R3.reuse, R116 ;  /* 0x0000007403707220 */ /* 0x040fe40000410000 */
[C---:B------:R-:W-:Y:S02]  /*16e70*/  FMUL.FTZ R113, R3.reuse, R117 ;  /* 0x0000007503717220 */ /* 0x040fe40000410000 */
[----:B------:R-:W2:Y:S01]  /*16e80*/  @P0 MUFU.LG2 R4, R4 ;  /* 0x0000000400040308 */ /* 0x000ea20000000c00 */
[C---:B------:R-:W-:Y:S02]  /*16e90*/  FMUL.FTZ R22, R3.reuse, R136 ;  /* 0x0000008803167220 */ /* 0x040fe40000410000 */
[C---:B------:R-:W-:Y:S02]  /*16ea0*/  FMUL.FTZ R23, R3.reuse, R137 ;  /* 0x0000008903177220 */ /* 0x040fe40000410000 */
[C---:B------:R-:W-:Y:S02]  /*16eb0*/  FMUL.FTZ R116, R3.reuse, R120 ;  /* 0x0000007803747220 */ /* 0x040fe40000410000 */
[----:B------:R-:W-:-:S02]  /*16ec0*/  FMUL.FTZ R117, R3, R121 ;  /* 0x0000007903757220 */ /* 0x000fc40000410000 */
[C---:B------:R-:W-:Y:S02]  /*16ed0*/  FMUL.FTZ R156, R3.reuse, R128 ;  /* 0x00000080039c7220 */ /* 0x040fe40000410000 */
[C---:B------:R-:W-:Y:S02]  /*16ee0*/  FMUL.FTZ R157, R3.reuse, R129 ;  /* 0x00000081039d7220 */ /* 0x040fe40000410000 */
[C---:B-1----:R-:W-:Y:S02]  /*16ef0*/  FMUL.FTZ R136, R2.reuse, R154 ;  /* 0x0000009a02887220 */ /* 0x042fe40000410000 */
        /* <DEDUP_REMOVED lines=15> */
[----:B--2---:R-:W-:Y:S02]  /*16ff0*/  @P0 FMUL.FTZ R4, R4, 0.69314718246459960938 ;  /* 0x3f31721804040820 */ /* 0x004fe40000410000 */
[----:B------:R-:W-:Y:S02]  /*17000*/  @P0 FMUL.FTZ R6, R6, c[0x0][0x2d0] ;  /* 0x0000b40006060a20 */ /* 0x000fe40000410000 */
        /* <DEDUP_REMOVED lines=98> */
.L_x_1758:
[----:B------:R1:W5:Y:S04]  /*17630*/  LDL R5, [R1] ;  /* 0x0000000001057983 */ /* 0x0003680000100800 */
[----:B------:R-:W2:Y:S01]  /*17640*/  S2R R3, SR_TID.X ;  /* 0x0000000000037919 */ /* 0x000ea20000002100 */
[----:B------:R-:W-:Y:S01]  /*17650*/  BSSY B0, `(.L_x_1851) ;  /* 0x0000011000007945 */ /* 0x000fe20003800000 */
[----:B--2---:R-:W-:-:S13]  /*17660*/  LOP3.LUT P0, RZ, R3, 0xff, RZ, 0xc0, !PT ;  /* 0x000000ff03ff7812 */ /* 0x004fda000780c0ff */
[----:B------:R-:W-:Y:S05]  /*17670*/  @P0 BRA `(.L_x_1852) ;  /* 0x000000e000000947 */ /* 0x000fea0003800000 */
[----:B-1----:R-:W1:Y:S01]  /*17680*/  S2R R3, SR_LANEID ;  /* 0x0000000000037919 */ /* 0x002e620000000000 */
[----:B------:R-:W-:Y:S01]  /*17690*/  VOTEU.ANY UR4, UPT, PT ;  /* 0x0000000000047886 */ /* 0x000fe200038e0100 */
[----:B------:R-:W-:Y:S01]  /*176a0*/  IMAD.MOV.U32 R8, RZ, RZ, c[0x0][0x560] ;  /* 0x00015800ff087624 */ /* 0x000fe200078e00ff */
[----:B----4-:R-:W1:Y:S01]  /*176b0*/  FLO.U32 R4, UR4 ;  /* 0x0000000400047d00 */ /* 0x010e6200080e0000 */
[----:B------:R-:W-:Y:S01]  /*176c0*/  IMAD.MOV.U32 R9, RZ, RZ, c[0x0][0x564] ;  /* 0x00015900ff097624 */ /* 0x000fe200078e00ff */
[----:B-1----:R-:W-:-:S06]  /*176d0*/  ISETP.EQ.U32.AND P0, PT, R4, R3, PT ;  /* 0x000000030400720c */ /* 0x002fcc0003f02070 */
[----:B------:R-:W1:Y:S07]  /*176e0*/  POPC R3, UR4 ;  /* 0x0000000400037d09 */ /* 0x000e6e0008000000 */
[----:B-1----:R-:W2:Y:S04]  /*176f0*/  @P0 ATOMG.E.ADD.STRONG.GPU PT, R3, [R8.64], R3 ;  /* 0x00000003080309a8 */ /* 0x002ea800081ee1c6 */
[----:B--2---:R1:W2:Y:S04]  /*17700*/  SHFL.IDX PT, R4, R3, R4, 0x1f ;  /* 0x00001f0403047589 */ /* 0x0042a800000e0000 */
[----:B-1----:R-:W1:Y:S02]  /*17710*/  S2R R3, SR_LTMASK ;  /* 0x0000000000037919 */ /* 0x002e640000003900 */
[----:B-1----:R-:W-:-:S06]  /*17720*/  LOP3.LUT R3, R3, UR4, RZ, 0xc0, !PT ;  /* 0x0000000403037c12 */ /* 0x002fcc000f8ec0ff */
[----:B------:R-:W2:Y:S02]  /*17730*/  POPC R3, R3 ;  /* 0x0000000300037309 */ /* 0x000ea40000000000 */
[----:B--2--5:R-:W-:-:S05]  /*17740*/  IADD3 R5, R4, c[0x0][0xc], R3 ;  /* 0x0000030004057a10 */ /* 0x024fca0007ffe003 */
[----:B------:R1:W-:Y:S02]  /*17750*/  STL [R1], R5 ;  /* 0x0000000501007387 */ /* 0x0003e40000100800 */
.L_x_1852:
[----:B-1----:R-:W-:Y:S05]  /*17760*/  BSYNC B0 ;  /* 0x0000000000007941 */ /* 0x002fea0003800000 */
.L_x_1851:
[----:B------:R-:W-:Y:S01]  /*17770*/  PRMT R2, R2, 0x9910, RZ ;  /* 0x0000991002027816 */ /* 0x000fe200000000ff */
[----:B------:R-:W-:Y:S01]  /*17780*/  BSSY B1, `(.L_x_1853) ;  /* 0x0000412000017945 */ /* 0x000fe20003800000 */
[----:B-----5:R-:W-:Y:S02]  /*17790*/  IMAD.MOV.U32 R114, RZ, RZ, R5 ;  /* 0x000000ffff727224 */ /* 0x020fe400078e0005 */
[----:B------:R-:W-:-:S13]  /*177a0*/  ISETP.NE.AND P0, PT, R2, RZ, PT ;  /* 0x000000ff0200720c */ /* 0x000fda0003f05270 */
[----:B------:R-:W-:Y:S05]  /*177b0*/  @!P0 BRA `(.L_x_1854) ;  /* 0x000033a000008947 */ /* 0x000fea0003800000 */
[----:B------:R-:W2:Y:S04]  /*177c0*/  LDL R8, [R1+0x1c] ;  /* 0x00001c0001087983 */ /* 0x000ea80000100800 */
[----:B---3--:R-:W3:Y:S04]  /*177d0*/  LDL R13, [R1+0x20] ;  /* 0x00002000010d7983 */ /* 0x008ee80000100800 */
[----:B----4-:R-:W4:Y:S04]  /*177e0*/  LDL R11, [R1+0x28] ;  /* 0x00002800010b7983 */ /* 0x010f280000100800 */
        /* <DEDUP_REMOVED lines=9> */
[----:B--2---:R1:W-:Y:S04]  /*17880*/  STS [R8+0x80], R3 ;  /* 0x0000800308007388 */ /* 0x0043e80000000800 */
[----:B------:R2:W-:Y:S01]  /*17890*/  STS [R8+0x480], R2 ;  /* 0x0004800208007388 */ /* 0x0005e20000000800 */
[----:B-1----:R-:W-:Y:S02]  /*178a0*/  F2FP.PACK_AB R3, R27, R26 ;  /* 0x0000001a1b03723e */ /* 0x002fe400000000ff */
[----:B--2---:R-:W-:-:S03]  /*178b0*/  F2FP.PACK_AB R2, R165, R164 ;  /* 0x000000a4a502723e */ /* 0x004fc600000000ff */
[----:B---3--:R1:W-:Y:S04]  /*178c0*/  STS [R13], R3 ;  /* 0x000000030d007388 */ /* 0x0083e80000000800 */
[----:B------:R2:W-:Y:S01]  /*178d0*/  STS [R13+0x400], R2 ;  /* 0x000400020d007388 */ /* 0x0005e20000000800 */
[----:B-1----:R-:W-:Y:S02]  /*178e0*/  F2FP.PACK_AB R3, R29, R28 ;  /* 0x0000001c1d03723e */ /* 0x002fe400000000ff */
[----:B--2---:R-:W-:-:S03]  /*178f0*/  F2FP.PACK_AB R2, R133, R132 ;  /* 0x000000848502723e */ /* 0x004fc600000000ff */
[----:B----4-:R1:W-:Y:S04]  /*17900*/  STS [R11+0x80], R3 ;  /* 0x000080030b007388 */ /* 0x0103e80000000800 */
        /* <DEDUP_REMOVED lines=121> */
[----:B------:R-:W-:Y:S04]  /*180a0*/  STS [R4+0xc000], R3 ;  /* 0x00c0000304007388 */ /* 0x000fe80000000800 */
[----:B------:R1:W-:Y:S04]  /*180b0*/  STS [R4+0xc400], R2 ;  /* 0x00c4000204007388 */ /* 0x0003e80000000800 */
[----:B------:R-:W-:Y:S01]  /*180c0*/  BAR.SYNC.DEFER_BLOCKING 0x1, 0x100 ;  /* 0x0044000000007b1d */ /* 0x000fe20000010000 */
[----:B------:R-:W-:Y:S02]  /*180d0*/  ISETP.NE.AND.EX P2, PT, RZ, c[0x0][0x504], PT, P2 ;  /* 0x00014100ff007a0c */ /* 0x000fe40003f45320 */
[----:B-1----:R-:W-:-:S04]  /*180e0*/  @P1 IADD3 R2, P0, R252, c[0x0][0x508], RZ ;  /* 0x00014200fc021a10 */ /* 0x002fc80007f1e0ff */
[----:B--2---:R-:W-:Y:S02]  /*180f0*/  @P1 IADD3.X R3, R8, c[0x0][0x50c], RZ, P0, !PT ;  /* 0x0001430008031a10 */ /* 0x004fe400007fe4ff */
[----:B------:R-:W-:-:S03]  /*18100*/  IADD3 R4, P0, R252, c[0x0][0x500], RZ ;  /* 0x00014000fc047a10 */ /* 0x000fc60007f1e0ff */
[----:B------:R1:W5:Y:S01]  /*18110*/  @P1 LDG.E R16, [R2.64] ;  /* 0x0000000602101981 */ /* 0x000362000c1e1900 */
[----:B------:R-:W-:Y:S01]  /*18120*/  IADD3.X R5, R8, c[0x0][0x504], RZ, P0, !PT ;  /* 0x0001410008057a10 */ /* 0x000fe200007fe4ff */
[----:B-1----:R-:W-:-:S06]  /*18130*/  IMAD.MOV.U32 R3, RZ, RZ, RZ ;  /* 0x000000ffff037224 */ /* 0x002fcc00078e00ff */
[----:B------:R1:W5:Y:S01]  /*18140*/  @P2 LDG.E R3, [R4.64] ;  /* 0x0000000604032981 */ /* 0x000362000c1e1900 */
[----:B----4-:R-:W-:-:S04]  /*18150*/  ISETP.NE.AND P0, PT, R6, RZ, PT ;  /* 0x000000ff0600720c */ /* 0x010fc80003f05270 */
[----:B------:R-:W-:Y:S01]  /*18160*/  SEL R2, R6, c[0x0][0x3d4], P0 ;  /* 0x0000f50006027a07 */ /* 0x000fe20000000000 */
[----:B------:R-:W-:Y:S05]  /*18170*/  @P1 BRA `(.L_x_1855) ;  /* 0x0000004000001947 */ /* 0x000fea0003800000 */
[----:B-1----:R-:W-:Y:S05]  /*18180*/  @!P2 BRA `(.L_x_1855) ;  /* 0x000000300000a947 */ /* 0x002fea0003800000 */
[----:B-----5:R1:W2:Y:S04]  /*18190*/  LDG.E R16, [R4.64] ;  /* 0x0000000604107981 */ /* 0x0202a8000c1e1900 */
[----:B-1----:R-:W2:Y:S02]  /*181a0*/  LDG.E R4, [R4.64+0x4] ;  /* 0x0000040604047981 */ /* 0x002ea4000c1e1900 */
[----:B--2---:R-:W-:Y:S02]  /*181b0*/  IADD3 R16, -R16, R4, RZ ;  /* 0x0000000410107210 */ /* 0x004fe40007ffe1ff */
.L_x_1855:
        /* <DEDUP_REMOVED lines=19> */
[----:B------:R-:W-:-:S04]  /*182f0*/  IMAD.WIDE.U32 R10, R14, R5, RZ ;  /* 0x000000050e0a7225 */ /* 0x000fc800078e00ff */
[C---:B------:R-:W-:Y:S02]  /*18300*/  IMAD R6, R8.reuse, R6, R4 ;  /* 0x0000000608067224 */ /* 0x040fe400078e0204 */
[----:B------:R-:W-:-:S04]  /*18310*/  IMAD.WIDE.U32 R8, R8, R2, RZ ;  /* 0x0000000208087225 */ /* 0x000fc800078e00ff */
[----:B------:R-:W-:Y:S01]  /*18320*/  IMAD R4, R15, R5, RZ ;  /* 0x000000050f047224 */ /* 0x000fe200078e02ff */
[----:B------:R-:W-:Y:S01]  /*18330*/  IADD3 R15, P1, P0, R8, R10, R3 ;  /* 0x0000000a080f7210 */ /* 0x000fe2000783e003 */
[----:B------:R-:W-:Y:S01]  /*18340*/  IMAD.IADD R6, R9, 0x1, R6 ;  /* 0x0000000109067824 */ /* 0x000fe200078e0206 */
[----:B------:R-:W-:Y:S01]  /*18350*/  SEL R8, R119, RZ, P2 ;  /* 0x000000ff77087207 */ /* 0x000fe20001000000 */
[----:B------:R-:W-:Y:S02]  /*18360*/  IMAD.IADD R10, R11, 0x1, R4 ;  /* 0x000000010b0a7824 */ /* 0x000fe400078e0204 */
[----:B------:R-:W-:Y:S02]  /*18370*/  IMAD.MOV.U32 R4, RZ, RZ, c[0x0][0x4e8] ;  /* 0x00013a00ff047624 */ /* 0x000fe400078e00ff */
[----:B------:R-:W-:Y:S01]  /*18380*/  IMAD R11, R19, R8, RZ ;  /* 0x00000008130b7224 */ /* 0x000fe200078e02ff */
[----:B------:R-:W-:Y:S01]  /*18390*/  IADD3.X R14, R6, R10, R13, P1, P0 ;  /* 0x0000000a060e7210 */ /* 0x000fe20000fe040d */
[----:B------:R-:W-:Y:S01]  /*183a0*/  IMAD.WIDE.U32 R8, R18, R8, RZ ;  /* 0x0000000812087225 */ /* 0x000fe200078e00ff */
[----:B------:R-:W-:Y:S01]  /*183b0*/  ISETP.NE.AND P3, PT, R4, 0x1, PT ;  /* 0x000000010400780c */ /* 0x000fe20003f65270 */
[----:B------:R-:W2:Y:S02]  /*183c0*/  LDL R18, [R1+0x188] ;  /* 0x0001880001127983 */ /* 0x000ea40000100800 */
[----:B------:R-:W-:-:S04]  /*183d0*/  IMAD R6, R115, 0x80, R118 ;  /* 0x0000008073067824 */ /* 0x000fc800078e0276 */
[----:B------:R-:W-:-:S06]  /*183e0*/  IMAD.MOV.U32 R4, RZ, RZ, R6 ;  /* 0x000000ffff047224 */ /* 0x000fcc00078e0006 */
[----:B------:R-:W-:-:S05]  /*183f0*/  @P3 IMAD.HI.U32 R10, R6, c[0x0][0x4ec], RZ ;  /* 0x00013b00060a3a27 */ /* 0x000fca00078e00ff */
[----:B------:R-:W-:Y:S01]  /*18400*/  @P3 SHF.R.U32.HI R4, RZ, c[0x0][0x4f0], R10 ;  /* 0x00013c00ff043a19 */ /* 0x000fe2000001160a */
[----:B------:R-:W-:-:S03]  /*18410*/  IMAD.IADD R11, R9, 0x1, R11 ;  /* 0x00000001090b7824 */ /* 0x000fc600078e020b */
[----:B------:R-:W-:Y:S02]  /*18420*/  IADD3 R8, P1, P0, R4, R15, R8 ;  /* 0x0000000f04087210 */ /* 0x000fe4000783e008 */
[----:B------:R-:W-:-:S04]  /*18430*/  SHF.R.S32.HI R9, RZ, 0x1f, R4 ;  /* 0x0000001fff097819 */ /* 0x000fc80000011404 */
[----:B------:R-:W-:Y:S02]  /*18440*/  IADD3.X R9, R9, R14, R11, P1, P0 ;  /* 0x0000000e09097210 */ /* 0x000fe40000fe040b */
[----:B------:R-:W1:Y:S01]  /*18450*/  LDC.64 R10, c[0x0][R17+0x160] ;  /* 0x00005800110a7b82 */ /* 0x000e620000000a00 */
[----:B------:R-:W3:Y:S01]  /*18460*/  S2R R119, SR_TID.X ;  /* 0x0000000000777919 */ /* 0x000ee20000002100 */
[----:B------:R-:W-:-:S04]  /*18470*/  IMAD.MOV R4, RZ, RZ, -R4 ;  /* 0x000000ffff047224 */ /* 0x000fc800078e0a04 */
[----:B------:R-:W-:-:S05]  /*18480*/  IMAD R4, R4, c[0x0][0x4e8], R6 ;  /* 0x00013a0004047a24 */ /* 0x000fca00078e0206 */
[----:B------:R-:W-:Y:S02]  /*18490*/  SHF.R.S32.HI R14, RZ, 0x1f, R4 ;  /* 0x0000001fff0e7819 */ /* 0x000fe40000011404 */
[----:B---3--:R-:W-:-:S04]  /*184a0*/  SHF.R.S32.HI R118, RZ, 0x1f, R119 ;  /* 0x0000001fff767819 */ /* 0x008fc80000011477 */
[----:B------:R-:W-:Y:S01]  /*184b0*/  LEA.HI R118, R118, R119, RZ, 0x5 ;  /* 0x0000007776767211 */ /* 0x000fe200078f28ff */
        /* <DEDUP_REMOVED lines=8> */
[----:B------:R-:W-:Y:S02]  /*18540*/  LEA R10, P0, R8, R10, 0x2 ;  /* 0x0000000a080a7211 */ /* 0x000fe400078010ff */
        /* <DEDUP_REMOVED lines=20> */
[----:B------:R-:W-:Y:S01]  /*18690*/  LEA R6, R115, R0, 0x7 ;  /* 0x0000000073067211 */ /* 0x000fe200078e38ff */
[C---:B------:R-:W-:Y:S01]  /*186a0*/  IMAD.WIDE.U32 R8, R3.reuse, c[0x0][0x3a0], RZ ;  /* 0x0000e80003087a25 */ /* 0x040fe200078e00ff */
[----:B-1----:R-:W-:Y:S01]  /*186b0*/  SHF.R.S32.HI R10, RZ, 0x1f, R2 ;  /* 0x0000001fff0a7819 */ /* 0x002fe20000011402 */
[----:B------:R1:W2:Y:S02]  /*186c0*/  LDS.128 R32, [R203+0x80] ;  /* 0x00008000cb207984 */ /* 0x0002a40000000c00 */
[----:B------:R-:W-:-:S02]  /*186d0*/  IMAD R3, R3, c[0x0][0x3a4], R13 ;  /* 0x0000e90003037a24 */ /* 0x000fc400078e020d */
[----:B------:R-:W-:Y:S01]  /*186e0*/  @P3 IMAD.HI.U32 R11, R6, c[0x0][0x4ec], RZ ;  /* 0x00013b00060b3a27 */ /* 0x000fe200078e00ff */
[----:B------:R1:W3:Y:S02]  /*186f0*/  LDS.128 R48, [R203+0x1080] ;  /* 0x00108000cb307984 */ /* 0x0002e40000000c00 */
[----:B------:R-:W-:Y:S01]  /*18700*/  IADD3 R9, R9, R3, RZ ;  /* 0x0000000309097210 */ /* 0x000fe20007ffe0ff */
[----:B------:R-:W-:Y:S01]  /*18710*/  IMAD R10, R10, c[0x0][0x3f0], RZ ;  /* 0x0000fc000a0a7a24 */ /* 0x000fe200078e02ff */
        /* <DEDUP_REMOVED lines=11> */
[----:B------:R-:W-:-:S03]  /*187d0*/  IADD3 R2, -R3, RZ, RZ ;  /* 0x000000ff03027210 */ /* 0x000fc60007ffe1ff */
        /* <DEDUP_REMOVED lines=9> */
[----:B------:R1:W1:Y:S02]  /*18870*/  LDS.128 R40, [R203+0x9080] ;  /* 0x00908000cb287984 */ /* 0x0002640000000c00 */
[----:B------:R-:W-:Y:S01]  /*18880*/  IADD3 R3, R3, R10, RZ ;  /* 0x0000000a03037210 */ /* 0x000fe20007ffe0ff */
[----:B------:R-:W-:Y:S01]  /*18890*/  IMAD R6, R6, c[0x0][0x3d8], RZ ;  /* 0x0000f60006067a24 */ /* 0x000fe200078e02ff */
[----:B------:R1:W1:Y:S03]  /*188a0*/  LDS.128 R56, [R203+0xa080] ;  /* 0x00a08000cb387984 */ /* 0x0002660000000c00 */
[C---:B------:R-:W-:Y:S01]  /*188b0*/  IMAD.WIDE.U32 R2, R5.reuse, c[0x0][0x3d8], R2 ;  /* 0x0000f60005027a25 */ /* 0x040fe200078e0002 */
[----:B------:R1:W1:Y:S03]  /*188c0*/  LDS.128 R72, [R203+0xb080] ;  /* 0x00b08000cb487984 */ /* 0x0002660000000c00 */
[----:B------:R-:W-:Y:S01]  /*188d0*/  IMAD R5, R5, c[0x0][0x3dc], R6 ;  /* 0x0000f70005057a24 */ /* 0x000fe200078e0206 */
[----:B------:R1:W1:Y:S01]  /*188e0*/  LDS.128 R20, [R203+0xc080] ;  /* 0x00c08000cb147984 */ /* 0x0002620000000c00 */
[----:B------:R-:W-:-:S02]  /*188f0*/  LEA R16, P0, R2, c[0x0][0x380], 0x1 ;  /* 0x0000e00002107a11 */ /* 0x000fc400078008ff */
[----:B------:R-:W-:Y:S01]  /*18900*/  LEA R6, R115, R143, 0x7 ;  /* 0x0000008f73067211 */ /* 0x000fe200078e38ff */
[----:B------:R1:W1:Y:S01]  /*18910*/  LDS.128 R36, [R203+0xd080] ;  /* 0x00d08000cb247984 */ /* 0x0002620000000c00 */
[----:B------:R-:W-:-:S03]  /*18920*/  IADD3 R3, R3, R5, RZ ;  /* 0x0000000503037210 */ /* 0x000fc60007ffe0ff */
[----:B------:R1:W1:Y:S01]  /*18930*/  LDS.128 R52, [R203+0xe080] ;  /* 0x00e08000cb347984 */ /* 0x0002620000000c00 */
[----:B------:R-:W-:-:S03]  /*18940*/  LEA.HI.X R13, R2, c[0x0][0x384], R3, 0x1, P0 ;  /* 0x0000e100020d7a11 */ /* 0x000fc600000f0c03 */
[----:B------:R1:W1:Y:S01]  /*18950*/  LDS.128 R68, [R203+0xf080] ;  /* 0x00f08000cb447984 */ /* 0x0002620000000c00 */
[----:B------:R-:W-:Y:S05]  /*18960*/  BRA.DIV ~URZ, `(.L_x_1857) ;  /* 0x00004c227f007947 */ /* 0x000fea000b800000 */
[----:B--234-:R2:W3:Y:S02]  /*18970*/  SHFL.IDX PT, R5, R13, RZ, 0x181f ;  /* 0x00181fff0d057589 */ /* 0x01c4e400000e0000 */
.L_x_1933:
[----:B------:R-:W-:Y:S05]  /*18980*/  BRA.DIV ~URZ, `(.L_x_1858) ;  /* 0x00004c727f007947 */ /* 0x000fea000b800000 */
[----:B------:R4:W2:Y:S02]  /*18990*/  SHFL.IDX PT, R2, R16, RZ, 0x181f ;  /* 0x00181fff10027589 */ /* 0x0008a400000e0000 */
.L_x_1934:
        /* <DEDUP_REMOVED lines=9> */
[CC--:B------:R-:W-:Y:S02]  /*18a30*/  @!P1 LEA R8, P5, R205.reuse, R2.reuse, 0x1 ;  /* 0x00000002cd089211 */ /* 0x0c0fe400078a08ff */
[-C--:B---3--:R-:W-:Y:S02]  /*18a40*/  @!P3 LEA.HI.X R15, R140, R5.reuse, R141, 0x1, P4 ;  /* 0x000000058c0fb211 */ /* 0x088fe400020f0c8d */
        /* <DEDUP_REMOVED lines=8> */
.L_x_1860:
[----:B------:R-:W-:Y:S05]  /*18ad0*/  BSYNC B0 ;  /* 0x0000000000007941 */ /* 0x000fea0003800000 */
.L_x_1859:
[----:B------:R-:W-:Y:S05]  /*18ae0*/  BRA.DIV ~URZ, `(.L_x_1861) ;  /* 0x00004b827f007947 */ /* 0x000fea000b800000 */
[----:B---3--:R3:W4:Y:S04]  /*18af0*/  SHFL.IDX PT, R5, R13, 0x1, 0x181f ;  /* 0x00381f000d057f89 */ /* 0x00872800000e0000 */
[----:B--2---:R3:W2:Y:S02]  /*18b00*/  SHFL.IDX PT, R2, R16, 0x1, 0x181f ;  /* 0x00381f0010027f89 */ /* 0x0046a400000e0000 */
.L_x_1935:
        /* <DEDUP_REMOVED lines=11> */
[-C--:B----4-:R-:W-:Y:S02]  /*18bc0*/  @!P3 LEA.HI.X R15, R140, R5.reuse, R141, 0x1, P4 ;  /* 0x000000058c0fb211 */ /* 0x090fe400020f0c8d */
        /* <DEDUP_REMOVED lines=8> */
.L_x_1863:
[----:B------:R-:W-:Y:S05]  /*18c50*/  BSYNC B0 ;  /* 0x0000000000007941 */ /* 0x000fea0003800000 */
.L_x_1862:
[----:B------:R-:W-:Y:S05]  /*18c60*/  BRA.DIV ~URZ, `(.L_x_1864) ;  /* 0x00004ad27f007947 */ /* 0x000fea000b800000 */
[----:B----4-:R4:W3:Y:S02]  /*18c70*/  SHFL.IDX PT, R5, R13, 0x2, 0x181f ;  /* 0x00581f000d057f89 */ /* 0x0108e400000e0000 */
.L_x_1936:
[----:B------:R-:W-:Y:S05]  /*18c80*/  BRA.DIV ~URZ, `(.L_x_1865) ;  /* 0x00004b227f007947 */ /* 0x000fea000b800000 */
[----:B--2---:R2:W4:Y:S02]  /*18c90*/  SHFL.IDX PT, R2, R16, 0x2, 0x181f ;  /* 0x00581f0010027f89 */ /* 0x00452400000e0000 */
.L_x_1937:
        /* <DEDUP_REMOVED lines=20> */
.L_x_1867:
[----:B------:R-:W-:Y:S05]  /*18de0*/  BSYNC B0 ;  /* 0x0000000000007941 */ /* 0x000fea0003800000 */
.L_x_1866:
[----:B------:R-:W-:Y:S05]  /*18df0*/  BRA.DIV ~URZ, `(.L_x_1868) ;  /* 0x00004a227f007947 */ /* 0x000fea000b800000 */
[----:B---3--:R3:W2:Y:S04]  /*18e00*/  SHFL.IDX PT, R5, R13, 0x3, 0x181f ;  /* 0x00781f000d057f89 */ /* 0x0086a800000e0000 */
[----:B----4-:R3:W4:Y:S02]  /*18e10*/  SHFL.IDX PT, R2, R16, 0x3, 0x181f ;  /* 0x00781f0010027f89 */ /* 0x01072400000e0000 */
.L_x_1938:
        /* <DEDUP_REMOVED lines=17> */
[----:B------:R-:W-:-:S04]  /*18f30*/  LEA R2, P0, R204, R2, 0x1 ;  /* 0x00000002cc027211 */ /* 0x000fc800078008ff */
[----:B------:R-:W-:-:S05]  /*18f40*/  LEA.HI.X R3, R204, R5, R215, 0x1, P0 ;  /* 0x00000005cc037211 */ /* 0x000fca00000f0cd7 */
[----:B------:R2:W-:Y:S01]  /*18f50*/  ST.E.128 [R2.64], R68 ;  /* 0x0000004402007985 */ /* 0x0005e2000c101d06 */
[----:B------:R-:W-:Y:S05]  /*18f60*/  BRA `(.L_x_1869) ;  /* 0x0000293000007947 */ /* 0x000fea0003800000 */
.L_x_1856:
[----:B-1----:R-:W2:Y:S01]  /*18f70*/  LDL.LU R10, [R1+0x40] ;  /* 0x00004000010a7983 */ /* 0x002ea20000300800 */
[----:B------:R-:W-:Y:S02]  /*18f80*/  IMAD R13, R13, c[0x0][0x408], RZ ;  /* 0x000102000d0d7a24 */ /* 0x000fe400078e02ff */
[----:B------:R-:W-:-:S04]  /*18f90*/  IMAD.WIDE.U32 R8, R3, c[0x0][0x408], RZ ;  /* 0x0001020003087a25 */ /* 0x000fc800078e00ff */
        /* <DEDUP_REMOVED lines=8> */
[----:B------:R-:W-:-:S05]  /*19020*/  IMAD R2, R2, c[0x0][0x444], R3 ;  /* 0x0001110002027a24 */ /* 0x000fca00078e0203 */
[----:B------:R-:W-:Y:S02]  /*19030*/  IADD3 R3, R5, R2, RZ ;  /* 0x0000000205037210 */ /* 0x000fe40007ffe0ff */
[----:B------:R-:W-:-:S05]  /*19040*/  MOV R2, R4 ;  /* 0x0000000400027202 */ /* 0x000fca0000000f00 */
[----:B--2---:R-:W-:-:S04]  /*19050*/  IMAD.WIDE.U32 R2, R10, c[0x0][0x448], R2 ;  /* 0x000112000a027a25 */ /* 0x004fc800078e0002 */
[----:B------:R-:W-:Y:S01]  /*19060*/  IMAD R5, R10, c[0x0][0x44c], R3 ;  /* 0x000113000a057a24 */ /* 0x000fe200078e0203 */
[----:B------:R-:W-:Y:S01]  /*19070*/  MOV R4, R2 ;  /* 0x0000000200047202 */ /* 0x000fe20000000f00 */
[----:B------:R-:W-:Y:S01]  /*19080*/  @P3 IMAD.HI.U32 R3, R6, c[0x0][0x4ec], RZ ;  /* 0x00013b0006033a27 */ /* 0x000fe200078e00ff */
[----:B------:R-:W-:-:S04]  /*19090*/  MOV R2, R6 ;  /* 0x0000000600027202 */ /* 0x000fc80000000f00 */
[----:B------:R-:W-:-:S04]  /*190a0*/  @P3 SHF.R.U32.HI R2, RZ, c[0x0][0x4f0], R3 ;  /* 0x00013c00ff023a19 */ /* 0x000fc80000011603 */
[C---:B------:R-:W-:Y:S01]  /*190b0*/  IADD3 R3, -R2.reuse, RZ, RZ ;  /* 0x000000ff02037210 */ /* 0x040fe20007ffe1ff */
[----:B------:R-:W-:-:S04]  /*190c0*/  IMAD.WIDE.U32 R4, R2, c[0x0][0x430], R4 ;  /* 0x00010c0002047a25 */ /* 0x000fc800078e0004 */
[----:B------:R-:W-:Y:S01]  /*190d0*/  IMAD R6, R3, c[0x0][0x4e8], R6 ;  /* 0x00013a0003067a24 */ /* 0x000fe200078e0206 */
[----:B------:R-:W-:-:S05]  /*190e0*/  SHF.R.S32.HI R3, RZ, 0x1f, R2 ;  /* 0x0000001fff037819 */ /* 0x000fca0000011402 */
[----:B------:R-:W-:-:S04]  /*190f0*/  IMAD R3, R3, c[0x0][0x430], RZ ;  /* 0x00010c0003037a24 */ /* 0x000fc800078e02ff */
[----:B------:R-:W-:-:S05]  /*19100*/  IMAD R2, R2, c[0x0][0x434], R3 ;  /* 0x00010d0002027a24 */ /* 0x000fca00078e0203 */
[----:B------:R-:W-:Y:S02]  /*19110*/  IADD3 R3, R5, R2, RZ ;  /* 0x0000000205037210 */ /* 0x000fe40007ffe0ff */
[----:B------:R-:W-:Y:S02]  /*19120*/  MOV R2, R4 ;  /* 0x0000000400027202 */ /* 0x000fe40000000f00 */
        /* <DEDUP_REMOVED lines=9> */
.L_x_1939:
[----:B------:R-:W-:Y:S05]  /*191c0*/  BRA.DIV ~URZ, `(.L_x_1871) ;  /* 0x000047927f007947 */ /* 0x000fea000b800000 */
[----:B------:R3:W4:Y:S02]  /*191d0*/  SHFL.IDX PT, R2, R5, RZ, 0x1c1f ;  /* 0x001c1fff05027589 */ /* 0x00072400000e0000 */
.L_x_1940:
[----:B------:R-:W-:Y:S01]  /*191e0*/  BSSY B0, `(.L_x_1872) ;  /* 0x00000c1000007945 */ /* 0x000fe20003800000 */
[----:B------:R-:W-:Y:S05]  /*191f0*/  @P0 BRA `(.L_x_1873) ;  /* 0x00000bf000000947 */ /* 0x000fea0003800000 */
[----:B------:R-:W5:Y:S04]  /*19200*/  LDL R8, [R1+0x4c] ;  /* 0x00004c0001087983 */ /* 0x000f680000100800 */
[----:B---3--:R-:W3:Y:S04]  /*19210*/  LDL R14, [R1+0xc0] ;  /* 0x0000c000010e7983 */ /* 0x008ee80000100800 */
[----:B----4-:R-:W4:Y:S04]  /*19220*/  LDL R20, [R1+0x158] ;  /* 0x0001580001147983 */ /* 0x010f280000100800 */
[----:B--2---:R-:W2:Y:S04]  /*19230*/  LDL R17, [R1+0xbc] ;  /* 0x0000bc0001117983 */ /* 0x004ea80000100800 */
[----:B------:R-:W2:Y:S04]  /*19240*/  LDL R21, [R1+0xb8] ;  /* 0x0000b80001157983 */ /* 0x000ea80000100800 */
        /* <DEDUP_REMOVED lines=8> */
[----:B-----5:R-:W-:-:S13]  /*192d0*/  ISETP.GE.AND P0, PT, R8, c[0x0][0x3c8], PT ;  /* 0x0000f20008007a0c */ /* 0x020fda0003f06270 */
[----:B------:R-:W-:-:S04]  /*192e0*/  @!P0 IMAD.MOV.U32 R3, RZ, RZ, R4 ;  /* 0x000000ffff038224 */ /* 0x000fc800078e0004 */
[----:B------:R-:W-:Y:S01]  /*192f0*/  @!P0 IMAD.WIDE R8, R8, 0x4, R2 ;  /* 0x0000000408088825 */ /* 0x000fe200078e0202 */
[----:B--2---:R-:W-:Y:S01]  /*19300*/  ISETP.GE.AND P2, PT, R21, c[0x0][0x3c8], PT ;  /* 0x0000f20015007a0c */ /* 0x004fe20003f46270 */
[----:B------:R-:W2:Y:S04]  /*19310*/  LDL R3, [R1+0xa4] ;  /* 0x0000a40001037983 */ /* 0x000ea80000100800 */
[----:B------:R5:W-:Y:S01]  /*19320*/  @!P0 ST.E.64 [R8.64], R24 ;  /* 0x0000001808008985 */ /* 0x000be2000c101b06 */
[----:B---3--:R-:W-:-:S13]  /*19330*/  ISETP.GE.AND P0, PT, R14, c[0x0][0x3c8], PT ;  /* 0x0000f2000e007a0c */ /* 0x008fda0003f06270 */
[C---:B-----5:R-:W-:Y:S01]  /*19340*/  @!P0 LEA R8, P1, R14.reuse, R2, 0x2 ;  /* 0x000000020e088211 */ /* 0x060fe200078210ff */
[----:B------:R-:W3:Y:S03]  /*19350*/  LDL R25, [R1+0x140] ;  /* 0x0001400001197983 */ /* 0x000ee60000100800 */
[----:B----4-:R-:W-:Y:S01]  /*19360*/  @!P0 LEA.HI.X R9, R14, R4, R20, 0x2, P1 ;  /* 0x000000040e098211 */ /* 0x010fe200008f1414 */
[----:B------:R-:W4:Y:S04]  /*19370*/  LDL R24, [R1+0x94] ;  /* 0x0000940001187983 */ /* 0x000f280000100800 */
[----:B------:R-:W5:Y:S04]  /*19380*/  LDL R14, [R1+0x144] ;  /* 0x00014400010e7983 */ /* 0x000f680000100800 */
[----:B------:R1:W-:Y:S01]  /*19390*/  @!P0 ST.E.64 [R8.64], R26 ;  /* 0x0000001a08008985 */ /* 0x0003e2000c101b06 */
[----:B------:R-:W-:-:S03]  /*193a0*/  ISETP.GE.AND P0, PT, R17, c[0x0][0x3c8], PT ;  /* 0x0000f20011007a0c */ /* 0x000fc60003f06270 */
[----:B------:R-:W2:Y:S10]  /*193b0*/  LDL R20, [R1+0xac] ;  /* 0x0000ac0001147983 */ /* 0x000eb40000100800 */
[C---:B-1----:R-:W-:Y:S01]  /*193c0*/  @!P0 LEA R8, P1, R17.reuse, R2, 0x2 ;  /* 0x0000000211088211 */ /* 0x042fe200078210ff */
[----:B------:R-:W3:Y:S03]  /*193d0*/  LDL R26, [R1+0x8c] ;  /* 0x00008c00011a7983 */ /* 0x000ee60000100800 */
[----:B------:R-:W-:Y:S01]  /*193e0*/  @!P0 LEA.HI.X R9, R17, R4, R118, 0x2, P1 ;  /* 0x0000000411098211 */ /* 0x000fe200008f1476 */
[----:B------:R-:W3:Y:S01]  /*193f0*/  LDL R27, [R1+0x11c] ;  /* 0x00011c00011b7983 */ /* 0x000ee20000100800 */
[----:B------:R-:W-:-:S03]  /*19400*/  ISETP.GE.AND P1, PT, R10, c[0x0][0x3c8], PT ;  /* 0x0000f2000a007a0c */ /* 0x000fc60003f26270 */
[----:B------:R-:W4:Y:S04]  /*19410*/  LDL R17, [R1+0xa8] ;  /* 0x0000a80001117983 */ /* 0x000f280000100800 */
[----:B------:R1:W-:Y:S02]  /*19420*/  @!P0 ST.E.64 [R8.64], R28 ;  /* 0x0000001c08008985 */ /* 0x0003e4000c101b06 */
[C---:B-1----:R-:W-:Y:S02]  /*19430*/  @!P2 LEA R8, P0, R21.reuse, R2, 0x2 ;  /* 0x000000021508a211 */ /* 0x042fe400078010ff */
[----:B------:R-:W4:Y:S02]  /*19440*/  LDL R29, [R1+0x9c] ;  /* 0x00009c00011d7983 */ /* 0x000f240000100800 */
[----:B------:R-:W-:-:S02]  /*19450*/  @!P2 LEA.HI.X R9, R21, R4, R115, 0x2, P0 ;  /* 0x000000041509a211 */ /* 0x000fc400000f1473 */
[----:B------:R-:W4:Y:S04]  /*19460*/  LDL R28, [R1+0x124] ;  /* 0x00012400011c7983 */ /* 0x000f280000100800 */
[----:B------:R-:W4:Y:S04]  /*19470*/  LDL R21, [R1+0x13c] ;  /* 0x00013c0001157983 */ /* 0x000f280000100800 */
[----:B------:R1:W-:Y:S02]  /*19480*/  @!P2 ST.E.64 [R8.64], R30 ;  /* 0x0000001e0800a985 */ /* 0x0003e4000c101b06 */
[----:B-1----:R-:W-:-:S02]  /*19490*/  @!P1 LEA R8, P0, R10, R2, 0x2 ;  /* 0x000000020a089211 */ /* 0x002fc400078010ff */
[----:B------:R-:W4:Y:S02]  /*194a0*/  LDL R30, [R1+0x12c] ;  /* 0x00012c00011e7983 */ /* 0x000f240000100800 */
[----:B------:R-:W-:Y:S02]  /*194b0*/  @!P1 LEA.HI.X R9, R10, R4, R19, 0x2, P0 ;  /* 0x000000040a099211 */ /* 0x000fe400000f1413 */
[----:B------:R-:W4:Y:S04]  /*194c0*/  LDL R31, [R1+0x6c] ;  /* 0x00006c00011f7983 */ /* 0x000f280000100800 */
[----:B------:R-:W4:Y:S01]  /*194d0*/  LDL R19, [R1+0x138] ;  /* 0x0001380001137983 */ /* 0x000f220000100800 */
[----:B------:R-:W-:-:S03]  /*194e0*/  ISETP.GE.AND P2, PT, R13, c[0x0][0x3c8], PT ;  /* 0x0000f2000d007a0c */ /* 0x000fc60003f46270 */
[----:B------:R1:W-:Y:S01]  /*194f0*/  @!P1 ST.E.64 [R8.64], R32 ;  /* 0x0000002008009985 */ /* 0x0003e2000c101b06 */
[----:B------:R-:W-:-:S03]  /*19500*/  ISETP.GE.AND P1, PT, R11, c[0x0][0x3c8], PT ;  /* 0x0000f2000b007a0c */ /* 0x000fc60003f26270 */
[----:B------:R-:W4:Y:S06]  /*19510*/  LDL R10, [R1+0xa0] ;  /* 0x0000a000010a7983 */ /* 0x000f2c0000100800 */
[C---:B-1----:R-:W-:Y:S01]  /*19520*/  @!P2 LEA R8, P0, R13.reuse, R2, 0x2 ;  /* 0x000000020d08a211 */ /* 0x042fe200078010ff */
[----:B------:R-:W4:Y:S03]  /*19530*/  LDL R33, [R1+0x74] ;  /* 0x0000740001217983 */ /* 0x000f260000100800 */
[----:B------:R-:W-:Y:S01]  /*19540*/  @!P2 LEA.HI.X R9, R13, R4, R15, 0x2, P0 ;  /* 0x000000040d09a211 */ /* 0x000fe200000f140f */
[----:B------:R-:W4:Y:S04]  /*19550*/  LDL R32, [R1+0xfc] ;  /* 0x0000fc0001207983 */ /* 0x000f280000100800 */
[----:B------:R-:W4:Y:S04]  /*19560*/  LDL R15, [R1+0x134] ;  /* 0x00013400010f7983 */ /* 0x000f280000100800 */
[----:B------:R1:W-:Y:S01]  /*19570*/  @!P2 ST.E.64 [R8.64], R34 ;  /* 0x000000220800a985 */ /* 0x0003e2000c101b06 */
[----:B------:R-:W-:-:S03]  /*19580*/  ISETP.GE.AND P2, PT, R18, c[0x0][0x3c8], PT ;  /* 0x0000f20012007a0c */ /* 0x000fc60003f46270 */
[----:B------:R-:W4:Y:S01]  /*19590*/  LDL R13, [R1+0x98] ;  /* 0x00009800010d7983 */ /* 0x000f220000100800 */
[----:B-1----:R-:W-:-:S03]  /*195a0*/  @!P1 LEA R8, P0, R11, R2, 0x2 ;  /* 0x000000020b089211 */ /* 0x002fc600078010ff */
[----:B------:R-:W4:Y:S01]  /*195b0*/  LDL R34, [R1+0x104] ;  /* 0x0001040001227983 */ /* 0x000f220000100800 */
[----:B-----5:R-:W-:-:S03]  /*195c0*/  @!P1 LEA.HI.X R9, R11, R4, R14, 0x2, P0 ;  /* 0x000000040b099211 */ /* 0x020fc600000f140e */
[----:B------:R-:W5:Y:S04]  /*195d0*/  LDL R11, [R1+0x130] ;  /* 0x00013000010b7983 */ /* 0x000f680000100800 */
[----:B------:R1:W-:Y:S01]  /*195e0*/  @!P1 ST.E.64 [R8.64], R36 ;  /* 0x0000002408009985 */ /* 0x0003e2000c101b06 */
[----:B--2---:R-:W-:-:S03]  /*195f0*/  ISETP.GE.AND P1, PT, R20, c[0x0][0x3c8], PT ;  /* 0x0000f20014007a0c */ /* 0x004fc60003f26270 */
[----:B------:R-:W2:Y:S01]  /*19600*/  LDL R14, [R1+0x90] ;  /* 0x00009000010e7983 */ /* 0x000ea20000100800 */
[----:B-1----:R-:W-:-:S04]  /*19610*/  @!P2 LEA R8, P0, R18, R2, 0x2 ;  /* 0x000000021208a211 */ /* 0x002fc800078010ff */
[----:B---3--:R-:W-:Y:S02]  /*19620*/  @!P2 LEA.HI.X R9, R18, R4, R25, 0x2, P0 ;  /* 0x000000041209a211 */ /* 0x008fe400000f1419 */
[----:B------:R-:W3:Y:S04]  /*19630*/  LDL R18, [R1+0x128] ;  /* 0x0001280001127983 */ /* 0x000ee80000100800 */
[----:B------:R1:W-:Y:S01]  /*19640*/  @!P2 ST.E.64 [R8.64], R40 ;  /* 0x000000280800a985 */ /* 0x0003e2000c101b06 */
[----:B----4-:R-:W-:-:S03]  /*19650*/  ISETP.GE.AND P2, PT, R17, c[0x0][0x3c8], PT ;  /* 0x0000f20011007a0c */ /* 0x010fc60003f46270 */
[----:B------:R-:W4:Y:S01]  /*19660*/  LDL R25, [R1+0x118] ;  /* 0x0001180001197983 */ /* 0x000f220000100800 */
[----:B-1----:R-:W-:-:S04]  /*19670*/  @!P1 LEA R8, P0, R20, R2, 0x2 ;  /* 0x0000000214089211 */ /* 0x002fc800078010ff */
[----:B------:R-:W-:Y:S02]  /*19680*/  @!P1 LEA.HI.X R9, R20, R4, R21, 0x2, P0 ;  /* 0x0000000414099211 */ /* 0x000fe400000f1415 */
[----:B------:R-:W4:Y:S04]  /*19690*/  LDL R21, [R1+0x88] ;  /* 0x0000880001157983 */ /* 0x000f280000100800 */
[----:B------:R1:W-:Y:S01]  /*196a0*/  @!P1 ST.E.64 [R8.64], R44 ;  /* 0x0000002c08009985 */ /* 0x0003e2000c101b06 */
[----:B------:R-:W-:Y:S02]  /*196b0*/  ISETP.GE.AND P3, PT, R29, c[0x0][0x3c8], PT ;  /* 0x0000f2001d007a0c */ /* 0x000fe40003f66270 */
[----:B------:R-:W-:Y:S01]  /*196c0*/  ISETP.GE.AND P4, PT, R24, c[0x0][0x3c8], PT ;  /* 0x0000f20018007a0c */ /* 0x000fe20003f86270 */
[----:B------:R-:W4:Y:S01]  /*196d0*/  LDL R20, [R1+0x7c] ;  /* 0x00007c0001147983 */ /* 0x000f220000100800 */
[----:B-1----:R-:W-:-:S04]  /*196e0*/  @!P2 LEA R8, P0, R17, R2, 0x2 ;  /* 0x000000021108a211 */ /* 0x002fc800078010ff */
[----:B------:R-:W-:Y:S02]  /*196f0*/  @!P2 LEA.HI.X R9, R17, R4, R19, 0x2, P0 ;  /* 0x000000041109a211 */ /* 0x000fe400000f1413 */
[----:B------:R-:W4:Y:S01]  /*19700*/  LDL R19, [R1+0x120] ;  /* 0x0001200001137983 */ /* 0x000f220000100800 */
[----:B------:R-:W-:-:S03]  /*19710*/  ISETP.GE.AND P1, PT, R3, c[0x0][0x3c8], PT ;  /* 0x0000f20003007a0c */ /* 0x000fc60003f26270 */
[----:B------:R1:W-:Y:S01]  /*19720*/  @!P2 ST.E.64 [R8.64], R48 ;  /* 0x000000300800a985 */ /* 0x0003e2000c101b06 */
[----:B------:R-:W-:-:S03]  /*19730*/  ISETP.GE.AND P2, PT, R10, c[0x0][0x3c8], PT ;  /* 0x0000f2000a007a0c */ /* 0x000fc60003f46270 */
[----:B------:R-:W4:Y:S06]  /*19740*/  LDL R17, [R1+0x78] ;  /* 0x0000780001117983 */ /* 0x000f2c0000100800 */
[----:B-1----:R-:W-:-:S04]  /*19750*/  @!P1 LEA R8, P0, R3, R2, 0x2 ;  /* 0x0000000203089211 */ /* 0x002fc800078010ff */
[----:B------:R-:W-:Y:S02]  /*19760*/  @!P1 LEA.HI.X R9, R3, R4, R15, 0x2, P0 ;  /* 0x0000000403099211 */ /* 0x000fe400000f140f */
[----:B------:R-:W4:Y:S04]  /*19770*/  LDL R15, [R1+0x84] ;  /* 0x00008400010f7983 */ /* 0x000f280000100800 */
[----:B------:R1:W-:Y:S01]  /*19780*/  @!P1 ST.E.64 [R8.64], R52 ;  /* 0x0000003408009985 */ /* 0x0003e2000c101b06 */
[----:B------:R-:W-:-:S03]  /*19790*/  ISETP.GE.AND P1, PT, R13, c[0x0][0x3c8], PT ;  /* 0x0000f2000d007a0c */ /* 0x000fc60003f26270 */
[----:B------:R-:W4:Y:S01]  /*197a0*/  LDL R3, [R1+0x80] ;  /* 0x0000800001037983 */ /* 0x000f220000100800 */
[----:B-1----:R-:W-:-:S04]  /*197b0*/  @!P2 LEA R8, P0, R10, R2, 0x2 ;  /* 0x000000020a08a211 */ /* 0x002fc800078010ff */
[----:B-----5:R-:W-:-:S05]  /*197c0*/  @!P2 LEA.HI.X R9, R10, R4, R11, 0x2, P0 ;  /* 0x000000040a09a211 */ /* 0x020fca00000f140b */
[----:B------:R1:W-:Y:S01]  /*197d0*/  @!P2 ST.E.64 [R8.64], R56 ;  /* 0x000000380800a985 */ /* 0x0003e2000c101b06 */
[C---:B------:R-:W-:Y:S02]  /*197e0*/  @!P3 LEA R10, P5, R29.reuse, R2, 0x2 ;  /* 0x000000021d0ab211 */ /* 0x040fe400078a10ff */
[----:B--2---:R-:W-:Y:S02]  /*197f0*/  ISETP.GE.AND P2, PT, R14, c[0x0][0x3c8], PT ;  /* 0x0000f2000e007a0c */ /* 0x004fe40003f46270 */
[----:B------:R-:W-:Y:S02]  /*19800*/  @!P3 LEA.HI.X R11, R29, R4, R30, 0x2, P5 ;  /* 0x000000041d0bb211 */ /* 0x000fe400028f141e */
[----:B------:R-:W2:Y:S01]  /*19810*/  LDL R29, [R1+0x68] ;  /* 0x00006800011d7983 */ /* 0x000ea20000100800 */
[----:B-1----:R-:W-:-:S03]  /*19820*/  @!P1 LEA R8, P0, R13, R2, 0x2 ;  /* 0x000000020d089211 */ /* 0x002fc600078010ff */
[----:B------:R-:W5:Y:S01]  /*19830*/  LDL R30, [R1+0xf8] ;  /* 0x0000f800011e7983 */ /* 0x000f620000100800 */
[----:B---3--:R-:W-:-:S03]  /*19840*/  @!P1 LEA.HI.X R9, R13, R4, R18, 0x2, P0 ;  /* 0x000000040d099211 */ /* 0x008fc600000f1412 */
[----:B------:R-:W3:Y:S04]  /*19850*/  LDL R18, [R1+0x114] ;  /* 0x0001140001127983 */ /* 0x000ee80000100800 */
[----:B------:R-:W2:Y:S04]  /*19860*/  LDL R13, [R1+0x110] ;  /* 0x00011000010d7983 */ /* 0x000ea80000100800 */
[----:B------:R1:W-:Y:S04]  /*19870*/  @!P3 ST.E.64 [R10.64], R60 ;  /* 0x0000003c0a00b985 */ /* 0x0003e8000c101b06 */
[----:B------:R1:W-:Y:S02]  /*19880*/  @!P1 ST.E.64 [R8.64], R64 ;  /* 0x0000004008009985 */ /* 0x0003e4000c101b06 */
[----:B-1----:R-:W-:-:S02]  /*19890*/  @!P4 LEA R10, P5, R24, R2, 0x2 ;  /* 0x00000002180ac211 */ /* 0x002fc400078a10ff */
[----:B------:R-:W-:Y:S02]  /*198a0*/  @!P2 LEA R8, P0, R14, R2, 0x2 ;  /* 0x000000020e08a211 */ /* 0x000fe400078010ff */
[-C--:B------:R-:W-:Y:S02]  /*198b0*/  @!P4 LEA.HI.X R11, R24, R4.reuse, R28, 0x2, P5 ;  /* 0x00000004180bc211 */ /* 0x080fe400028f141c */
[----:B------:R-:W5:Y:S01]  /*198c0*/  LDL R24, [R1+0x10c] ;  /* 0x00010c0001187983 */ /* 0x000f620000100800 */
[----:B----4-:R-:W-:-:S03]  /*198d0*/  @!P2 LEA.HI.X R9, R14, R4, R19, 0x2, P0 ;  /* 0x000000040e09a211 */ /* 0x010fc600000f1413 */
[----:B------:R-:W4:Y:S04]  /*198e0*/  LDL R28, [R1+0xf4] ;  /* 0x0000f400011c7983 */ /* 0x000f280000100800 */
[----:B------:R-:W4:Y:S01]  /*198f0*/  LDL R19, [R1+0x108] ;  /* 0x0001080001137983 */ /* 0x000f220000100800 */
[----:B------:R-:W-:-:S03]  /*19900*/  ISETP.GE.AND P3, PT, R26, c[0x0][0x3c8], PT ;  /* 0x0000f2001a007a0c */ /* 0x000fc60003f66270 */
[----:B------:R1:W-:Y:S01]  /*19910*/  @!P4 ST.E.64 [R10.64], R68 ;  /* 0x000000440a00c985 */ /* 0x0003e2000c101b06 */
[----:B------:R-:W-:-:S03]  /*19920*/  ISETP.GE.AND P1, PT, R21, c[0x0][0x3c8], PT ;  /* 0x0000f20015007a0c */ /* 0x000fc60003f26270 */
[----:B------:R-:W4:Y:S04]  /*19930*/  LDL R14, [R1+0x70] ;  /* 0x00007000010e7983 */ /* 0x000f280000100800 */
[----:B------:R1:W-:Y:S02]  /*19940*/  @!P2 ST.E.64 [R8.64], R72 ;  /* 0x000000480800a985 */ /* 0x0003e4000c101b06 */
[C---:B-1----:R-:W-:Y:S02]  /*19950*/  @!P3 LEA R10, P5, R26.reuse, R2, 0x2 ;  /* 0x000000021a0ab211 */ /* 0x042fe400078a10ff */
[----:B------:R-:W-:Y:S02]  /*19960*/  ISETP.GE.AND P4, PT, R15, c[0x0][0x3c8], PT ;  /* 0x0000f2000f007a0c */ /* 0x000fe40003f86270 */
[----:B------:R-:W-:-:S02]  /*19970*/  @!P3 LEA.HI.X R11, R26, R4, R27, 0x2, P5 ;  /* 0x000000041a0bb211 */ /* 0x000fc400028f141b */
[----:B------:R-:W-:Y:S01]  /*19980*/  @!P1 LEA R8, P0, R21, R2, 0x2 ;  /* 0x0000000215089211 */ /* 0x000fe200078010ff */
[----:B------:R-:W4:Y:S01]  /*19990*/  LDL R27, [R1+0x64] ;  /* 0x00006400011b7983 */ /* 0x000f220000100800 */
[----:B------:R-:W-:-:S03]  /*199a0*/  ISETP.GE.AND P2, PT, R3, c[0x0][0x3c8], PT ;  /* 0x0000f20003007a0c */ /* 0x000fc60003f46270 */
[----:B------:R1:W-:Y:S01]  /*199b0*/  @!P3 ST.E.64 [R10.64], R76 ;  /* 0x0000004c0a00b985 */ /* 0x0003e2000c101b06 */
[----:B------:R-:W-:-:S03]  /*199c0*/  @!P1 LEA.HI.X R9, R21, R4, R25, 0x2, P0 ;  /* 0x0000000415099211 */ /* 0x000fc600000f1419 */
[----:B------:R-:W4:Y:S04]  /*199d0*/  LDL R25, [R1+0x60] ;  /* 0x0000600001197983 */ /* 0x000f280000100800 */
[----:B------:R1:W-:Y:S01]  /*199e0*/  @!P1 ST.E.64 [R8.64], R80 ;  /* 0x0000005008009985 */ /* 0x0003e2000c101b06 */
[----:B------:R-:W-:-:S03]  /*199f0*/  ISETP.GE.AND P3, PT, R20, c[0x0][0x3c8], PT ;  /* 0x0000f20014007a0c */ /* 0x000fc60003f66270 */
[----:B------:R-:W4:Y:S01]  /*19a00*/  LDL R26, [R1+0xf0] ;  /* 0x0000f000011a7983 */ /* 0x000f220000100800 */
[----:B-1----:R-:W-:-:S03]  /*19a10*/  @!P4 LEA R10, P5, R15, R2, 0x2 ;  /* 0x000000020f0ac211 */ /* 0x002fc600078a10ff */
[----:B------:R-:W4:Y:S01]  /*19a20*/  LDL R21, [R1+0x5c] ;  /* 0x00005c0001157983 */ /* 0x000f220000100800 */
[----:B------:R-:W-:Y:S02]  /*19a30*/  @!P2 LEA R8, P0, R3, R2, 0x2 ;  /* 0x000000020308a211 */ /* 0x000fe400078010ff */
[----:B------:R-:W-:Y:S02]  /*19a40*/  ISETP.GE.AND P1, PT, R17, c[0x0][0x3c8], PT ;  /* 0x0000f20011007a0c */ /* 0x000fe40003f26270 */
[-C--:B---3--:R-:W-:Y:S02]  /*19a50*/  @!P4 LEA.HI.X R11, R15, R4.reuse, R18, 0x2, P5 ;  /* 0x000000040f0bc211 */ /* 0x088fe400028f1412 */
[----:B------:R-:W3:Y:S01]  /*19a60*/  LDL R15, [R1+0x100] ;  /* 0x00010000010f7983 */ /* 0x000ee20000100800 */
[----:B--2---:R-:W-:-:S03]  /*19a70*/  @!P2 LEA.HI.X R9, R3, R4, R13, 0x2, P0 ;  /* 0x000000040309a211 */ /* 0x004fc600000f140d */
[----:B------:R-:W2:Y:S04]  /*19a80*/  LDL R3, [R1+0x58] ;  /* 0x0000580001037983 */ /* 0x000ea80000100800 */
[----:B------:R-:W2:Y:S04]  /*19a90*/  LDL R18, [R1+0x54] ;  /* 0x0000540001127983 */ /* 0x000ea80000100800 */
[----:B------:R-:W2:Y:S04]  /*19aa0*/  LDL R13, [R1+0x50] ;  /* 0x00005000010d7983 */ /* 0x000ea80000100800 */
[----:B------:R1:W-:Y:S04]  /*19ab0*/  @!P4 ST.E.64 [R10.64], R84 ;  /* 0x000000540a00c985 */ /* 0x0003e8000c101b06 */
[----:B------:R5:W-:Y:S01]  /*19ac0*/  @!P2 ST.E.64 [R8.64], R88 ;  /* 0x000000580800a985 */ /* 0x000be2000c101b06 */
[----:B-1----:R-:W-:-:S02]  /*19ad0*/  @!P3 LEA R10, P5, R20, R2, 0x2 ;  /* 0x00000002140ab211 */ /* 0x002fc400078a10ff */
[C---:B-----5:R-:W-:Y:S02]  /*19ae0*/  @!P1 LEA R8, P0, R17.reuse, R2, 0x2 ;  /* 0x0000000211089211 */ /* 0x060fe400078010ff */
[-C--:B------:R-:W-:Y:S02]  /*19af0*/  @!P3 LEA.HI.X R11, R20, R4.reuse, R24, 0x2, P5 ;  /* 0x00000004140bb211 */ /* 0x080fe400028f1418 */
[----:B------:R-:W5:Y:S04]  /*19b00*/  LDL R20, [R1+0xe8] ;  /* 0x0000e80001147983 */ /* 0x000f680000100800 */
[----:B------:R-:W5:Y:S01]  /*19b10*/  LDL R24, [R1+0xec] ;  /* 0x0000ec0001187983 */ /* 0x000f620000100800 */
[----:B----4-:R-:W-:-:S03]  /*19b20*/  @!P1 LEA.HI.X R9, R17, R4, R19, 0x2, P0 ;  /* 0x0000000411099211 */ /* 0x010fc600000f1413 */
[----:B------:R-:W4:Y:S04]  /*19b30*/  LDL R19, [R1+0xe4] ;  /* 0x0000e40001137983 */ /* 0x000f280000100800 */
[----:B------:R-:W4:Y:S01]  /*19b40*/  LDL R17, [R1+0xe0] ;  /* 0x0000e00001117983 */ /* 0x000f220000100800 */
[----:B------:R-:W-:Y:S02]  /*19b50*/  ISETP.GE.AND P4, PT, R33, c[0x0][0x3c8], PT ;  /* 0x0000f20021007a0c */ /* 0x000fe40003f86270 */
[----:B------:R-:W-:Y:S01]  /*19b60*/  ISETP.GE.AND P2, PT, R14, c[0x0][0x3c8], PT ;  /* 0x0000f2000e007a0c */ /* 0x000fe20003f46270 */
[----:B------:R1:W-:Y:S01]  /*19b70*/  @!P3 ST.E.64 [R10.64], R92 ;  /* 0x0000005c0a00b985 */ /* 0x0003e2000c101b06 */
[----:B------:R-:W-:-:S03]  /*19b80*/  ISETP.GE.AND P3, PT, R31, c[0x0][0x3c8], PT ;  /* 0x0000f2001f007a0c */ /* 0x000fc60003f66270 */
[----:B------:R1:W-:Y:S01]  /*19b90*/  @!P1 ST.E.64 [R8.64], R96 ;  /* 0x0000006008009985 */ /* 0x0003e2000c101b06 */
[----:B------:R-:W-:-:S05]  /*19ba0*/  ISETP.GE.AND P1, PT, R29, c[0x0][0x3c8], PT ;  /* 0x0000f2001d007a0c */ /* 0x000fca0003f26270 */
[CC--:B-1----:R-:W-:Y:S02]  /*19bb0*/  @!P4 LEA R10, P5, R33.reuse, R2.reuse, 0x2 ;  /* 0x00000002210ac211 */ /* 0x0c2fe400078a10ff */
[----:B------:R-:W-:Y:S02]  /*19bc0*/  @!P2 LEA R8, P0, R14, R2, 0x2 ;  /* 0x000000020e08a211 */ /* 0x000fe400078010ff */
[----:B------:R-:W-:Y:S02]  /*19bd0*/  @!P4 LEA.HI.X R11, R33, R4, R34, 0x2, P5 ;  /* 0x00000004210bc211 */ /* 0x000fe400028f1422 */
[----:B------:R-:W-:-:S03]  /*19be0*/  ISETP.GE.AND P6, PT, R27, c[0x0][0x3c8], PT ;  /* 0x0000f2001b007a0c */ /* 0x000fc60003fc6270 */
[----:B------:R1:W-:Y:S01]  /*19bf0*/  @!P4 ST.E.64 [R10.64], R100 ;  /* 0x000000640a00c985 */ /* 0x0003e2000c101b06 */
[----:B------:R-:W-:Y:S02]  /*19c00*/  ISETP.GE.AND P5, PT, R25, c[0x0][0x3c8], PT ;  /* 0x0000f20019007a0c */ /* 0x000fe40003fa6270 */
[----:B------:R-:W-:Y:S02]  /*19c10*/  ISETP.GE.AND P4, PT, R21, c[0x0][0x3c8], PT ;  /* 0x0000f20015007a0c */ /* 0x000fe40003f86270 */
[----:B---3--:R-:W-:Y:S02]  /*19c20*/  @!P2 LEA.HI.X R9, R14, R4, R15, 0x2, P0 ;  /* 0x000000040e09a211 */ /* 0x008fe400000f140f */
[----:B------:R-:W-:-:S03]  /*19c30*/  @!P3 LEA R14, P0, R31, R2, 0x2 ;  /* 0x000000021f0eb211 */ /* 0x000fc600078010ff */
[----:B------:R3:W-:Y:S01]  /*19c40*/  @!P2 ST.E.64 [R8.64], R104 ;  /* 0x000000680800a985 */ /* 0x0007e2000c101b06 */
[----:B------:R-:W-:Y:S02]  /*19c50*/  @!P3 LEA.HI.X R15, R31, R4, R32, 0x2, P0 ;  /* 0x000000041f0fb211 */ /* 0x000fe400000f1420 */
[----:B-1----:R-:W-:-:S03]  /*19c60*/  @!P6 LEA R10, P0, R27, R2, 0x2 ;  /* 0x000000021b0ae211 */ /* 0x002fc600078010ff */
[----:B------:R1:W-:Y:S01]  /*19c70*/  @!P3 ST.E.64 [R14.64], R152 ;  /* 0x000000980e00b985 */ /* 0x0003e2000c101b06 */
[----:B------:R-:W-:Y:S02]  /*19c80*/  @!P6 LEA.HI.X R11, R27, R4, R28, 0x2, P0 ;  /* 0x000000041b0be211 */ /* 0x000fe400000f141c */
[----:B--2---:R-:W-:Y:S02]  /*19c90*/  ISETP.GE.AND P0, PT, R13, c[0x0][0x3c8], PT ;  /* 0x0000f2000d007a0c */ /* 0x004fe40003f06270 */
[----:B---3--:R-:W-:-:S04]  /*19ca0*/  @!P1 LEA R8, P2, R29, R2, 0x2 ;  /* 0x000000021d089211 */ /* 0x008fc800078410ff */
[----:B------:R-:W-:Y:S02]  /*19cb0*/  @!P1 LEA.HI.X R9, R29, R4, R30, 0x2, P2 ;  /* 0x000000041d099211 */ /* 0x000fe400010f141e */
[----:B------:R-:W-:-:S03]  /*19cc0*/  ISETP.GE.AND P2, PT, R3, c[0x0][0x3c8], PT ;  /* 0x0000f20003007a0c */ /* 0x000fc60003f46270 */
[----:B------:R2:W-:Y:S01]  /*19cd0*/  @!P1 ST.E.64 [R8.64], R108 ;  /* 0x0000006c08009985 */ /* 0x0005e2000c101b06 */
[----:B------:R-:W-:-:S03]  /*19ce0*/  ISETP.GE.AND P1, PT, R18, c[0x0][0x3c8], PT ;  /* 0x0000f20012007a0c */ /* 0x000fc60003f26270 */
[----:B------:R3:W-:Y:S01]  /*19cf0*/  @!P6 ST.E.64 [R10.64], R112 ;  /* 0x000000700a00e985 */ /* 0x0007e2000c101b06 */
[----:B-1----:R-:W-:-:S04]  /*19d00*/  @!P4 LEA R14, P6, R21, R2, 0x2 ;  /* 0x00000002150ec211 */ /* 0x002fc800078c10ff */
[----:B-----5:R-:W-:Y:S02]  /*19d10*/  @!P4 LEA.HI.X R15, R21, R4, R24, 0x2, P6 ;  /* 0x00000004150fc211 */ /* 0x020fe400030f1418 */
[----:B--2---:R-:W-:-:S04]  /*19d20*/  @!P5 LEA R8, P3, R25, R2, 0x2 ;  /* 0x000000021908d211 */ /* 0x004fc800078610ff */
[----:B------:R-:W-:Y:S02]  /*19d30*/  @!P5 LEA.HI.X R9, R25, R4, R26, 0x2, P3 ;  /* 0x000000041909d211 */ /* 0x000fe400018f141a */
[----:B---3--:R-:W-:-:S03]  /*19d40*/  @!P2 LEA R10, P3, R3, R2, 0x2 ;  /* 0x00000002030aa211 */ /* 0x008fc600078610ff */
[----:B------:R1:W-:Y:S01]  /*19d50*/  @!P5 ST.E.64 [R8.64], R116 ;  /* 0x000000740800d985 */ /* 0x0003e2000c101b06 */
[----:B------:R-:W-:-:S03]  /*19d60*/  @!P2 LEA.HI.X R11, R3, R4, R20, 0x2, P3 ;  /* 0x00000004030ba211 */ /* 0x000fc600018f1414 */
[----:B------:R2:W-:Y:S04]  /*19d70*/  @!P4 ST.E.64 [R14.64], R160 ;  /* 0x000000a00e00c985 */ /* 0x0005e8000c101b06 */
[----:B------:R2:W-:Y:S01]  /*19d80*/  @!P2 ST.E.64 [R10.64], R156 ;  /* 0x0000009c0a00a985 */ /* 0x0005e2000c101b06 */
[CC--:B-1----:R-:W-:Y:S02]  /*19d90*/  @!P1 LEA R8, P5, R18.reuse, R2.reuse, 0x2 ;  /* 0x0000000212089211 */ /* 0x0c2fe400078a10ff */
[C---:B------:R-:W-:Y:S02]  /*19da0*/  @!P0 LEA R2, P3, R13.reuse, R2, 0x2 ;  /* 0x000000020d028211 */ /* 0x040fe400078610ff */
[-C--:B----4-:R-:W-:Y:S02]  /*19db0*/  @!P1 LEA.HI.X R9, R18, R4.reuse, R19, 0x2, P5 ;  /* 0x0000000412099211 */ /* 0x090fe400028f1413 */
[----:B------:R-:W-:-:S03]  /*19dc0*/  @!P0 LEA.HI.X R3, R13, R4, R17, 0x2, P3 ;  /* 0x000000040d038211 */ /* 0x000fc600018f1411 */
[----:B------:R2:W-:Y:S04]  /*19dd0*/  @!P1 ST.E.64 [R8.64], R120 ;  /* 0x0000007808009985 */ /* 0x0005e8000c101b06 */
[----:B------:R2:W-:Y:S02]  /*19de0*/  @!P0 ST.E.64 [R2.64], R22 ;  /* 0x0000001602008985 */ /* 0x0005e4000c101b06 */
.L_x_1873:
[----:B------:R-:W-:Y:S05]  /*19df0*/  BSYNC B0 ;  /* 0x0000000000007941 */ /* 0x000fea0003800000 */
.L_x_1872:
[----:B------:R-:W-:Y:S05]  /*19e00*/  BRA.DIV ~URZ, `(.L_x_1874) ;  /* 0x00003bc27f007947 */ /* 0x000fea000b800000 */
[----:B--2---:R2:W1:Y:S04]  /*19e10*/  SHFL.IDX PT, R4, R6, 0x1, 0x1c1f ;  /* 0x003c1f0006047f89 */ /* 0x00446800000e0000 */
[----:B----4-:R2:W4:Y:S02]  /*19e20*/  SHFL.IDX PT, R2, R5, 0x1, 0x1c1f ;  /* 0x003c1f0005027f89 */ /* 0x01052400000e0000 */
.L_x_1941:
[----:B------:R-:W-:-:S13]  /*19e30*/  ISETP.NE.AND P0, PT, R16, RZ, PT ;  /* 0x000000ff1000720c */ /* 0x000fda0003f05270 */
[----:B------:R-:W-:Y:S05]  /*19e40*/  @P0 BRA `(.L_x_1869) ;  /* 0x00001a5000000947 */ /* 0x000fea0003800000 */
[----:B------:R-:W5:Y:S04]  /*19e50*/  LDL R8, [R1+0x4c] ;  /* 0x00004c0001087983 */ /* 0x000f680000100800 */
[----:B-12---:R-:W2:Y:S04]  /*19e60*/  LDL R6, [R1+0xc0] ;  /* 0x0000c00001067983 */ /* 0x006ea80000100800 */
        /* <DEDUP_REMOVED lines=20> */
[----:B------:R-:W-:Y:S01]  /*19fb0*/  @!P3 IMAD.MOV.U32 R3, RZ, RZ, R4 ;  /* 0x000000ffff03b224 */ /* 0x000fe200078e0004 */
[----:B----4-:R-:W-:-:S03]  /*19fc0*/  ISETP.GE.AND P1, PT, R26, c[0x0][0x3c8], PT ;  /* 0x0000f2001a007a0c */ /* 0x010fc60003f26270 */
[----:B------:R-:W-:Y:S02]  /*19fd0*/  @!P3 IMAD.WIDE R8, R8, 0x4, R2 ;  /* 0x000000040808b825 */ /* 0x000fe400078e0202 */
[----:B------:R-:W2:Y:S04]  /*19fe0*/  LDL R3, [R1+0x140] ;  /* 0x0001400001037983 */ /* 0x000ea80000100800 */
[----:B------:R1:W-:Y:S01]  /*19ff0*/  @!P3 ST.E.64 [R8.64], R124 ;  /* 0x0000007c0800b985 */ /* 0x0003e2000c101b06 */
[----:B------:R-:W-:-:S04]  /*1a000*/  @!P2 LEA R14, P3, R6, R2, 0x2 ;  /* 0x00000002060ea211 */ /* 0x000fc800078610ff */
[----:B------:R-:W-:Y:S02]  /*1a010*/  @!P2 LEA.HI.X R15, R6, R4, R22, 0x2, P3 ;  /* 0x00000004060fa211 */ /* 0x000fe400018f1416 */
[C---:B------:R-:W-:Y:S01]  /*1a020*/  @!P1 LEA R10, P4, R26.reuse, R2, 0x2 ;  /* 0x000000021a0a9211 */ /* 0x040fe200078810ff */
[----:B------:R-:W3:Y:S03]  /*1a030*/  LDL R22, [R1+0xa0] ;  /* 0x0000a00001167983 */ /* 0x000ee60000100800 */
[----:B------:R-:W-:Y:S01]  /*1a040*/  @!P1 LEA.HI.X R11, R26, R4, R28, 0x2, P4 ;  /* 0x000000041a0b9211 */ /* 0x000fe200020f141c */
[----:B------:R-:W4:Y:S01]  /*1a050*/  LDL R6, [R1+0xa4] ;  /* 0x0000a40001067983 */ /* 0x000f220000100800 */
[----:B------:R-:W-:Y:S02]  /*1a060*/  ISETP.GE.AND P4, PT, R21, c[0x0][0x3c8], PT ;  /* 0x0000f20015007a0c */ /* 0x000fe40003f86270 */
[C---:B-1----:R-:W-:Y:S01]  /*1a070*/  @!P0 LEA R8, P3, R13.reuse, R2, 0x2 ;  /* 0x000000020d088211 */ /* 0x042fe200078610ff */
[----:B------:R1:W-:Y:S03]  /*1a080*/  @!P2 ST.E.64 [R14.64], R164 ;  /* 0x000000a40e00a985 */ /* 0x0003e6000c101b06 */
[----:B------:R-:W-:Y:S01]  /*1a090*/  @!P0 LEA.HI.X R9, R13, R4, R25, 0x2, P3 ;  /* 0x000000040d098211 */ /* 0x000fe200018f1419 */
[----:B------:R-:W5:Y:S04]  /*1a0a0*/  LDL R26, [R1+0x98] ;  /* 0x00009800011a7983 */ /* 0x000f680000100800 */
[----:B------:R-:W5:Y:S01]  /*1a0b0*/  LDL R25, [R1+0x13c] ;  /* 0x00013c0001197983 */ /* 0x000f620000100800 */
[----:B------:R-:W-:-:S02]  /*1a0c0*/  ISETP.GE.AND P3, PT, R24, c[0x0][0x3c8], PT ;  /* 0x0000f20018007a0c */ /* 0x000fc40003f66270 */
[----:B------:R-:W-:Y:S01]  /*1a0d0*/  ISETP.GE.AND P6, PT, R17, c[0x0][0x3c8], PT ;  /* 0x0000f20011007a0c */ /* 0x000fe20003fc6270 */
[----:B------:R1:W-:Y:S04]  /*1a0e0*/  @!P1 ST.E.64 [R10.64], R132 ;  /* 0x000000840a009985 */ /* 0x0003e8000c101b06 */
[----:B------:R1:W-:Y:S04]  /*1a0f0*/  @!P0 ST.E.64 [R8.64], R128 ;  /* 0x0000008008008985 */ /* 0x0003e8000c101b06 */
[----:B------:R-:W5:Y:S01]  /*1a100*/  LDL R13, [R1+0x9c] ;  /* 0x00009c00010d7983 */ /* 0x000f620000100800 */
[----:B------:R-:W-:-:S03]  /*1a110*/  ISETP.GE.AND P5, PT, R19, c[0x0][0x3c8], PT ;  /* 0x0000f20013007a0c */ /* 0x000fc60003fa6270 */
[----:B------:R-:W5:Y:S01]  /*1a120*/  LDL R28, [R1+0x70] ;  /* 0x00007000011c7983 */ /* 0x000f620000100800 */
[----:B-1----:R-:W-:-:S04]  /*1a130*/  @!P4 LEA R14, P0, R21, R2, 0x2 ;  /* 0x00000002150ec211 */ /* 0x002fc800078010ff */
[----:B------:R-:W-:Y:S02]  /*1a140*/  @!P4 LEA.HI.X R15, R21, R4, R5, 0x2, P0 ;  /* 0x00000004150fc211 */ /* 0x000fe400000f1405 */
[C---:B------:R-:W-:Y:S01]  /*1a150*/  ISETP.GE.AND P0, PT, R24.reuse, c[0x0][0x3c8], PT ;  /* 0x0000f20018007a0c */ /* 0x040fe20003f06270 */
[----:B------:R-:W5:Y:S01]  /*1a160*/  LDL R5, [R1+0x94] ;  /* 0x0000940001057983 */ /* 0x000f620000100800 */
[-C--:B------:R-:W-:Y:S02]  /*1a170*/  @!P3 LEA R10, P1, R24, R2.reuse, 0x2 ;  /* 0x00000002180ab211 */ /* 0x080fe400078210ff */
        /* <DEDUP_REMOVED lines=9> */
[----:B------:R-:W-:-:S03]  /*1a210*/  ISETP.GE.AND P3, PT, R23, c[0x0][0x3c8], PT ;  /* 0x0000f20017007a0c */ /* 0x000fc60003f66270 */
[----:B------:R-:W5:Y:S06]  /*1a220*/  LDL R27, [R1+0x128] ;  /* 0x00012800011b7983 */ /* 0x000f6c0000100800 */
[----:B------:R-:W-:Y:S04]  /*1a230*/  @!P1 ST.E.64 [R14.64], R158 ;  /* 0x0000009e0e009985 */ /* 0x000fe8000c101b06 */
[----:B------:R1:W-:Y:S04]  /*1a240*/  @!P0 ST.E.64 [R10.64], R136 ;  /* 0x000000880a008985 */ /* 0x0003e8000c101b06 */
[----:B------:R2:W-:Y:S01]  /*1a250*/  @!P6 ST.E.64 [R8.64], R38 ;  /* 0x000000260800e985 */ /* 0x0005e2000c101b06 */
[----:B-1----:R-:W-:-:S02]  /*1a260*/  @!P4 LEA R10, P6, R20, R2, 0x2 ;  /* 0x00000002140ac211 */ /* 0x002fc400078c10ff */
[----:B------:R-:W-:-:S04]  /*1a270*/  @!P5 LEA R14, P0, R19, R2, 0x2 ;  /* 0x00000002130ed211 */ /* 0x000fc800078010ff */
[----:B--2---:R-:W-:-:S07]  /*1a280*/  @!P5 LEA.HI.X R15, R19, R4, R3, 0x2, P0 ;  /* 0x00000004130fd211 */ /* 0x004fce00000f1403 */
[----:B------:R-:W-:Y:S01]  /*1a290*/  P2R R3, PR, RZ, 0x40 ;  /* 0x00000040ff037803 */ /* 0x000fe20000000000 */
[----:B------:R-:W2:Y:S03]  /*1a2a0*/  LDL R19, [R1+0x8c] ;  /* 0x00008c0001137983 */ /* 0x000ea60000100800 */
[----:B------:R-:W-:Y:S02]  /*1a2b0*/  ISETP.NE.AND P0, PT, R3, RZ, PT ;  /* 0x000000ff0300720c */ /* 0x000fe40003f05270 */
[C---:B------:R-:W-:Y:S02]  /*1a2c0*/  @!P3 LEA R8, P6, R23.reuse, R2, 0x2 ;  /* 0x000000021708b211 */ /* 0x040fe400078c10ff */
[----:B---3--:R-:W-:Y:S02]  /*1a2d0*/  ISETP.GE.AND P1, PT, R22, c[0x0][0x3c8], PT ;  /* 0x0000f20016007a0c */ /* 0x008fe40003f26270 */
[----:B------:R-:W-:-:S02]  /*1a2e0*/  @!P3 LEA.HI.X R9, R23, R4, R16, 0x2, P6 ;  /* 0x000000041709b211 */ /* 0x000fc400030f1410 */
[----:B------:R-:W3:Y:S01]  /*1a2f0*/  LDL R23, [R1+0x120] ;  /* 0x0001200001177983 */ /* 0x000ee20000100800 */
[----:B----4-:R-:W-:-:S03]  /*1a300*/  ISETP.GE.AND P2, PT, R6, c[0x0][0x3c8], PT ;  /* 0x0000f20006007a0c */ /* 0x010fc60003f46270 */
[----:B------:R1:W-:Y:S04]  /*1a310*/  @!P5 ST.E.64 [R14.64], R162 ;  /* 0x000000a20e00d985 */ /* 0x0003e8000c101b06 */
[----:B------:R-:W4:Y:S01]  /*1a320*/  LDL R16, [R1+0x84] ;  /* 0x0000840001107983 */ /* 0x000f220000100800 */
[----:B-----5:R-:W-:-:S03]  /*1a330*/  @!P4 LEA.HI.X R11, R20, R4, R25, 0x2, P0 ;  /* 0x00000004140bc211 */ /* 0x020fc600000f1419 */
[----:B------:R-:W5:Y:S04]  /*1a340*/  LDL R25, [R1+0x124] ;  /* 0x0001240001197983 */ /* 0x000f680000100800 */
[----:B------:R1:W-:Y:S04]  /*1a350*/  @!P4 ST.E.64 [R10.64], R154 ;  /* 0x0000009a0a00c985 */ /* 0x0003e8000c101b06 */
[----:B------:R1:W-:Y:S02]  /*1a360*/  @!P3 ST.E.64 [R8.64], R42 ;  /* 0x0000002a0800b985 */ /* 0x0003e4000c101b06 */
[----:B-1----:R-:W-:-:S02]  /*1a370*/  @!P2 LEA R14, P3, R6, R2, 0x2 ;  /* 0x00000002060ea211 */ /* 0x002fc400078610ff */
[----:B------:R-:W4:Y:S01]  /*1a380*/  LDL R20, [R1+0x88] ;  /* 0x0000880001147983 */ /* 0x000f220000100800 */
[----:B------:R-:W-:Y:S02]  /*1a390*/  @!P1 LEA R10, P6, R22, R2, 0x2 ;  /* 0x00000002160a9211 */ /* 0x000fe400078c10ff */
[----:B------:R-:W-:Y:S02]  /*1a3a0*/  @!P2 LEA.HI.X R15, R6, R4, R17, 0x2, P3 ;  /* 0x00000004060fa211 */ /* 0x000fe400018f1411 */
[----:B------:R-:W-:Y:S01]  /*1a3b0*/  ISETP.GE.AND P0, PT, R13, c[0x0][0x3c8], PT ;  /* 0x0000f2000d007a0c */ /* 0x000fe20003f06270 */
[----:B------:R-:W4:Y:S08]  /*1a3c0*/  LDL R17, [R1+0x7c] ;  /* 0x00007c0001117983 */ /* 0x000f300000100800 */
[----:B------:R-:W-:-:S02]  /*1a3d0*/  P2R R3, PR, RZ, 0x40 ;  /* 0x00000040ff037803 */ /* 0x000fc40000000000 */
[----:B------:R-:W-:Y:S01]  /*1a3e0*/  ISETP.GE.AND P4, PT, R5, c[0x0][0x3c8], PT ;  /* 0x0000f20005007a0c */ /* 0x000fe20003f86270 */
[----:B------:R-:W4:Y:S01]  /*1a3f0*/  LDL R6, [R1+0x80] ;  /* 0x0000800001067983 */ /* 0x000f220000100800 */
[----:B------:R-:W-:-:S04]  /*1a400*/  ISETP.NE.AND P3, PT, R3, RZ, PT ;  /* 0x000000ff0300720c */ /* 0x000fc80003f65270 */
[----:B------:R-:W-:Y:S02]  /*1a410*/  @!P1 LEA.HI.X R11, R22, R4, R24, 0x2, P3 ;  /* 0x00000004160b9211 */ /* 0x000fe400018f1418 */
[----:B------:R-:W4:Y:S01]  /*1a420*/  LDL R24, [R1+0x11c] ;  /* 0x00011c0001187983 */ /* 0x000f220000100800 */
[----:B------:R-:W-:Y:S02]  /*1a430*/  ISETP.GE.AND P3, PT, R21, c[0x0][0x3c8], PT ;  /* 0x0000f20015007a0c */ /* 0x000fe40003f66270 */
[C---:B------:R-:W-:Y:S01]  /*1a440*/  @!P0 LEA R8, P6, R13.reuse, R2, 0x2 ;  /* 0x000000020d088211 */ /* 0x040fe200078c10ff */
[----:B------:R-:W-:Y:S03]  /*1a450*/  @!P2 ST.E.64 [R14.64], R166 ;  /* 0x000000a60e00a985 */ /* 0x000fe6000c101b06 */
[----:B------:R-:W-:Y:S01]  /*1a460*/  @!P0 LEA.HI.X R9, R13, R4, R18, 0x2, P6 ;  /* 0x000000040d098211 */ /* 0x000fe200030f1412 */
[----:B------:R-:W-:Y:S04]  /*1a470*/  @!P1 ST.E.64 [R10.64], R54 ;  /* 0x000000360a009985 */ /* 0x000fe8000c101b06 */
[----:B------:R1:W-:Y:S04]  /*1a480*/  @!P0 ST.E.64 [R8.64], R46 ;  /* 0x0000002e08008985 */ /* 0x0003e8000c101b06 */
[----:B------:R-:W4:Y:S04]  /*1a490*/  LDL R22, [R1+0x118] ;  /* 0x0001180001167983 */ /* 0x000f280000100800 */
[----:B------:R-:W4:Y:S01]  /*1a4a0*/  LDL R18, [R1+0x114] ;  /* 0x0001140001127983 */ /* 0x000f220000100800 */
[----:B------:R-:W-:-:S03]  /*1a4b0*/  ISETP.GE.AND P5, PT, R26, c[0x0][0x3c8], PT ;  /* 0x0000f2001a007a0c */ /* 0x000fc60003fa6270 */
[----:B------:R-:W4:Y:S01]  /*1a4c0*/  LDL R13, [R1+0x78] ;  /* 0x00007800010d7983 */ /* 0x000f220000100800 */
[-C--:B-1----:R-:W-:Y:S02]  /*1a4d0*/  @!P3 LEA R8, P1, R21, R2.reuse, 0x2 ;  /* 0x000000021508b211 */ /* 0x082fe400078210ff */
[----:B------:R-:W-:-:S11]  /*1a4e0*/  @!P4 LEA R10, P6, R5, R2, 0x2 ;  /* 0x00000002050ac211 */ /* 0x000fd600078c10ff */
[----:B------:R-:W-:Y:S02]  /*1a4f0*/  P2R R3, PR, RZ, 0x2 ;  /* 0x00000002ff037803 */ /* 0x000fe40000000000 */
[----:B------:R-:W-:-:S04]  /*1a500*/  @!P5 LEA R14, P0, R26, R2, 0x2 ;  /* 0x000000021a0ed211 */ /* 0x000fc800078010ff */
[----:B------:R-:W-:Y:S02]  /*1a510*/  @!P5 LEA.HI.X R15, R26, R4, R27, 0x2, P0 ;  /* 0x000000041a0fd211 */ /* 0x000fe400000f141b */
[----:B------:R-:W4:Y:S04]  /*1a520*/  LDL R26, [R1+0x6c] ;  /* 0x00006c00011a7983 */ /* 0x000f280000100800 */
[----:B------:R1:W-:Y:S04]  /*1a530*/  @!P5 ST.E.64 [R14.64], R168 ;  /* 0x000000a80e00d985 */ /* 0x0003e8000c101b06 */
[----:B------:R-:W4:Y:S01]  /*1a540*/  LDL R27, [R1+0xfc] ;  /* 0x0000fc00011b7983 */ /* 0x000f220000100800 */
[----:B--2---:R-:W-:-:S02]  /*1a550*/  ISETP.GE.AND P2, PT, R19, c[0x0][0x3c8], PT ;  /* 0x0000f20013007a0c */ /* 0x004fc40003f46270 */
[-C--:B-----5:R-:W-:Y:S02]  /*1a560*/  @!P4 LEA.HI.X R11, R5, R4.reuse, R25, 0x2, P6 ;  /* 0x00000004050bc211 */ /* 0x0a0fe400030f1419 */
[----:B------:R-:W-:Y:S01]  /*1a570*/  ISETP.NE.AND P6, PT, R3, RZ, PT ;  /* 0x000000ff0300720c */ /* 0x000fe20003fc5270 */
[----:B------:R-:W2:Y:S03]  /*1a580*/  LDL R5, [R1+0x74] ;  /* 0x0000740001057983 */ /* 0x000ea60000100800 */
[----:B---3--:R-:W-:Y:S01]  /*1a590*/  @!P3 LEA.HI.X R9, R21, R4, R23, 0x2, P6 ;  /* 0x000000041509b211 */ /* 0x008fe200030f1417 */
[----:B------:R-:W3:Y:S04]  /*1a5a0*/  LDL R25, [R1+0xf8] ;  /* 0x0000f80001197983 */ /* 0x000ee80000100800 */
[----:B------:R-:W5:Y:S04]  /*1a5b0*/  LDL R23, [R1+0x110] ;  /* 0x0001100001177983 */ /* 0x000f680000100800 */
[----:B------:R-:W2:Y:S04]  /*1a5c0*/  LDL R21, [R1+0x10c] ;  /* 0x00010c0001157983 */ /* 0x000ea80000100800 */
[----:B------:R4:W-:Y:S04]  /*1a5d0*/  @!P4 ST.E.64 [R10.64], R62 ;  /* 0x0000003e0a00c985 */ /* 0x0009e8000c101b06 */
[----:B------:R4:W-:Y:S01]  /*1a5e0*/  @!P3 ST.E.64 [R8.64], R50 ;  /* 0x000000320800b985 */ /* 0x0009e2000c101b06 */
[----:B-1----:R-:W-:-:S04]  /*1a5f0*/  @!P2 LEA R14, P3, R19, R2, 0x2 ;  /* 0x00000002130ea211 */ /* 0x002fc800078610ff */
[----:B----4-:R-:W-:Y:S02]  /*1a600*/  @!P2 LEA.HI.X R15, R19, R4, R24, 0x2, P3 ;  /* 0x00000004130fa211 */ /* 0x010fe400018f1418 */
[----:B------:R-:W4:Y:S01]  /*1a610*/  LDL R19, [R1+0x108] ;  /* 0x0001080001137983 */ /* 0x000f220000100800 */
[----:B------:R-:W-:Y:S02]  /*1a620*/  ISETP.GE.AND P1, PT, R20, c[0x0][0x3c8], PT ;  /* 0x0000f20014007a0c */ /* 0x000fe40003f26270 */
[----:B------:R-:W-:Y:S01]  /*1a630*/  ISETP.GE.AND P0, PT, R16, c[0x0][0x3c8], PT ;  /* 0x0000f20010007a0c */ /* 0x000fe20003f06270 */
[----:B------:R-:W3:Y:S10]  /*1a640*/  LDL R24, [R1+0x68] ;  /* 0x0000680001187983 */ /* 0x000ef40000100800 */
[----:B------:R-:W-:-:S02]  /*1a650*/  @!P1 LEA R10, P6, R20, R2, 0x2 ;  /* 0x00000002140a9211 */ /* 0x000fc400078c10ff */
[----:B------:R-:W-:-:S11]  /*1a660*/  ISETP.GE.AND P4, PT, R17, c[0x0][0x3c8], PT ;  /* 0x0000f20011007a0c */ /* 0x000fd60003f86270 */
        /* <DEDUP_REMOVED lines=8> */
[----:B------:R-:W3:Y:S04]  /*1a6f0*/  LDL R16, [R1+0x64] ;  /* 0x0000640001107983 */ /* 0x000ee80000100800 */
[----:B------:R-:W3:Y:S04]  /*1a700*/  LDL R22, [R1+0x60] ;  /* 0x0000600001167983 */ /* 0x000ee80000100800 */
[----:B------:R1:W-:Y:S01]  /*1a710*/  @!P0 ST.E.64 [R8.64], R58 ;  /* 0x0000003a08008985 */ /* 0x0003e2000c101b06 */
[----:B------:R-:W-:-:S03]  /*1a720*/  ISETP.GE.AND P3, PT, R13, c[0x0][0x3c8], PT ;  /* 0x0000f2000d007a0c */ /* 0x000fc60003f66270 */
[----:B------:R-:W3:Y:S04]  /*1a730*/  LDL R20, [R1+0x5c] ;  /* 0x00005c0001147983 */ /* 0x000ee80000100800 */
[----:B------:R-:W3:Y:S01]  /*1a740*/  LDL R18, [R1+0x58] ;  /* 0x0000580001127983 */ /* 0x000ee20000100800 */
[-C--:B-1----:R-:W-:Y:S02]  /*1a750*/  @!P4 LEA R10, P6, R17, R2.reuse, 0x2 ;  /* 0x00000002110ac211 */ /* 0x082fe400078c10ff */
[----:B------:R-:W-:-:S11]  /*1a760*/  @!P5 LEA R14, P0, R6, R2, 0x2 ;  /* 0x00000002060ed211 */ /* 0x000fd600078010ff */
[----:B------:R-:W-:Y:S02]  /*1a770*/  P2R R3, PR, RZ, 0x40 ;  /* 0x00000040ff037803 */ /* 0x000fe40000000000 */
[----:B------:R-:W-:Y:S02]  /*1a780*/  @!P3 LEA R8, P6, R13, R2, 0x2 ;  /* 0x000000020d08b211 */ /* 0x000fe400078c10ff */
[-C--:B-----5:R-:W-:Y:S02]  /*1a790*/  @!P5 LEA.HI.X R15, R6, R4.reuse, R23, 0x2, P0 ;  /* 0x00000004060fd211 */ /* 0x0a0fe400000f1417 */
[----:B------:R-:W-:Y:S01]  /*1a7a0*/  ISETP.NE.AND P0, PT, R3, RZ, PT ;  /* 0x000000ff0300720c */ /* 0x000fe20003f05270 */
[----:B------:R-:W5:Y:S03]  /*1a7b0*/  LDL R6, [R1+0x54] ;  /* 0x0000540001067983 */ /* 0x000f660000100800 */
[----:B--2---:R-:W-:Y:S01]  /*1a7c0*/  @!P4 LEA.HI.X R11, R17, R4, R21, 0x2, P0 ;  /* 0x00000004110bc211 */ /* 0x004fe200000f1415 */
[----:B------:R-:W2:Y:S04]  /*1a7d0*/  LDL R23, [R1+0xf0] ;  /* 0x0000f00001177983 */ /* 0x000ea80000100800 */
[----:B------:R-:W2:Y:S01]  /*1a7e0*/  LDL R17, [R1+0xf4] ;  /* 0x0000f40001117983 */ /* 0x000ea20000100800 */
[----:B------:R-:W-:-:S03]  /*1a7f0*/  ISETP.GE.AND P2, PT, R5, c[0x0][0x3c8], PT ;  /* 0x0000f20005007a0c */ /* 0x000fc60003f46270 */
[----:B------:R-:W5:Y:S04]  /*1a800*/  LDL R21, [R1+0xec] ;  /* 0x0000ec0001157983 */ /* 0x000f680000100800 */
[----:B------:R1:W-:Y:S04]  /*1a810*/  @!P5 ST.E.64 [R14.64], R172 ;  /* 0x000000ac0e00d985 */ /* 0x0003e8000c101b06 */
[----:B------:R1:W-:Y:S01]  /*1a820*/  @!P4 ST.E.64 [R10.64], R82 ;  /* 0x000000520a00c985 */ /* 0x0003e2000c101b06 */
[----:B----4-:R-:W-:-:S03]  /*1a830*/  @!P3 LEA.HI.X R9, R13, R4, R19, 0x2, P6 ;  /* 0x000000040d09b211 */ /* 0x010fc600030f1413 */
[----:B------:R-:W4:Y:S04]  /*1a840*/  LDL R19, [R1+0xe8] ;  /* 0x0000e80001137983 */ /* 0x000f280000100800 */
[----:B------:R-:W4:Y:S04]  /*1a850*/  LDL R13, [R1+0xe4] ;  /* 0x0000e400010d7983 */ /* 0x000f280000100800 */
[----:B------:R3:W-:Y:S01]  /*1a860*/  @!P3 ST.E.64 [R8.64], R66 ;  /* 0x000000420800b985 */ /* 0x0007e2000c101b06 */
[----:B-1----:R-:W-:-:S04]  /*1a870*/  @!P2 LEA R14, P3, R5, R2, 0x2 ;  /* 0x00000002050ea211 */ /* 0x002fc800078610ff */
[----:B------:R-:W-:Y:S02]  /*1a880*/  @!P2 LEA.HI.X R15, R5, R4, R30, 0x2, P3 ;  /* 0x00000004050fa211 */ /* 0x000fe400018f141e */
[----:B------:R-:W4:Y:S01]  /*1a890*/  LDL R5, [R1+0x50] ;  /* 0x0000500001057983 */ /* 0x000f220000100800 */
[----:B------:R-:W-:Y:S02]  /*1a8a0*/  ISETP.GE.AND P1, PT, R28, c[0x0][0x3c8], PT ;  /* 0x0000f2001c007a0c */ /* 0x000fe40003f26270 */
[----:B------:R-:W-:-:S11]  /*1a8b0*/  ISETP.GE.AND P0, PT, R26, c[0x0][0x3c8], PT ;  /* 0x0000f2001a007a0c */ /* 0x000fd60003f06270 */
[-C--:B------:R-:W-:Y:S02]  /*1a8c0*/  @!P1 LEA R10, P4, R28, R2.reuse, 0x2 ;  /* 0x000000021c0a9211 */ /* 0x080fe400078810ff */
[----:B---3--:R-:W-:Y:S02]  /*1a8d0*/  ISETP.GE.AND P5, PT, R24, c[0x0][0x3c8], PT ;  /* 0x0000f20018007a0c */ /* 0x008fe40003fa6270 */
        /* <DEDUP_REMOVED lines=14> */
[----:B---3--:R-:W-:-:S03]  /*1a9c0*/  @!P4 LEA R8, P6, R16, R2, 0x2 ;  /* 0x000000021008c211 */ /* 0x008fc600078c10ff */
[----:B------:R1:W-:Y:S01]  /*1a9d0*/  @!P5 ST.E.64 [R10.64], R94 ;  /* 0x0000005e0a00d985 */ /* 0x0003e2000c101b06 */
[----:B--2---:R-:W-:Y:S02]  /*1a9e0*/  @!P4 LEA.HI.X R9, R16, R4, R17, 0x2, P6 ;  /* 0x000000041009c211 */ /* 0x004fe400030f1411 */
[-C--:B------:R-:W-:Y:S02]  /*1a9f0*/  @!P3 LEA R16, P5, R22, R2.reuse, 0x2 ;  /* 0x000000021610b211 */ /* 0x080fe400078a10ff */
[----:B-----5:R-:W-:Y:S01]  /*1aa00*/  ISETP.GE.AND P0, PT, R6, c[0x0][0x3c8], PT ;  /* 0x0000f20006007a0c */ /* 0x020fe20003f06270 */
[----:B------:R2:W-:Y:S01]  /*1aa10*/  @!P4 ST.E.64 [R8.64], R98 ;  /* 0x000000620800c985 */ /* 0x0005e2000c101b06 */
[----:B------:R-:W-:-:S09]  /*1aa20*/  @!P2 LEA R14, P6, R20, R2, 0x2 ;  /* 0x00000002140ea211 */ /* 0x000fd200078c10ff */
[----:B------:R-:W-:-:S04]  /*1aa30*/  P2R R3, PR, RZ, 0x20 ;  /* 0x00000020ff037803 */ /* 0x000fc80000000000 */
[----:B------:R-:W-:Y:S02]  /*1aa40*/  ISETP.NE.AND P4, PT, R3, RZ, PT ;  /* 0x000000ff0300720c */ /* 0x000fe40003f85270 */
[----:B-1----:R-:W-:Y:S02]  /*1aa50*/  @!P1 LEA R10, P5, R18, R2, 0x2 ;  /* 0x00000002120a9211 */ /* 0x002fe400078a10ff */
[-C--:B------:R-:W-:Y:S02]  /*1aa60*/  @!P3 LEA.HI.X R17, R22, R4.reuse, R23, 0x2, P4 ;  /* 0x000000041611b211 */ /* 0x080fe400020f1417 */
[----:B------:R-:W-:-:S03]  /*1aa70*/  @!P2 LEA.HI.X R15, R20, R4, R21, 0x2, P6 ;  /* 0x00000004140fa211 */ /* 0x000fc600030f1415 */
[----:B------:R1:W-:Y:S01]  /*1aa80*/  @!P3 ST.E.64 [R16.64], R110 ;  /* 0x0000006e1000b985 */ /* 0x0003e2000c101b06 */
[----:B--2---:R-:W-:Y:S02]  /*1aa90*/  @!P0 LEA R8, P4, R6, R2, 0x2 ;  /* 0x0000000206088211 */ /* 0x004fe400078810ff */
[-C--:B----4-:R-:W-:Y:S01]  /*1aaa0*/  @!P1 LEA.HI.X R11, R18, R4.reuse, R19, 0x2, P5 ;  /* 0x00000004120b9211 */ /* 0x090fe200028f1413 */
[----:B------:R1:W-:Y:S01]  /*1aab0*/  @!P2 ST.E.64 [R14.64], R106 ;  /* 0x0000006a0e00a985 */ /* 0x0003e2000c101b06 */
[----:B------:R-:W-:-:S03]  /*1aac0*/  @!P0 LEA.HI.X R9, R6, R4, R13, 0x2, P4 ;  /* 0x0000000406098211 */ /* 0x000fc600020f140d */
[----:B------:R1:W-:Y:S04]  /*1aad0*/  @!P1 ST.E.64 [R10.64], R102 ;  /* 0x000000660a009985 */ /* 0x0003e8000c101b06 */
[----:B------:R1:W-:Y:S01]  /*1aae0*/  @!P0 ST.E.64 [R8.64], R86 ;  /* 0x0000005608008985 */ /* 0x0003e2000c101b06 */
[----:B------:R-:W-:-:S13]  /*1aaf0*/  ISETP.GE.AND P0, PT, R5, c[0x0][0x3c8], PT ;  /* 0x0000f20005007a0c */ /* 0x000fda0003f06270 */
[----:B------:R-:W-:Y:S05]  /*1ab00*/  @P0 BRA `(.L_x_1869) ;  /* 0x00000d9000000947 */ /* 0x000fea0003800000 */
[----:B------:R-:W2:Y:S01]  /*1ab10*/  LDL R6, [R1+0xe0] ;  /* 0x0000e00001067983 */ /* 0x000ea20000100800 */
[----:B------:R-:W-:-:S04]  /*1ab20*/  LEA R2, P0, R5, R2, 0x2 ;  /* 0x0000000205027211 */ /* 0x000fc800078010ff */
[----:B--2---:R-:W-:-:S05]  /*1ab30*/  LEA.HI.X R3, R5, R4, R6, 0x2, P0 ;  /* 0x0000000405037211 */ /* 0x004fca00000f1406 */
[----:B------:R2:W-:Y:S01]  /*1ab40*/  ST.E.64 [R2.64], R78 ;  /* 0x0000004e02007985 */ /* 0x0005e2000c101b06 */
[----:B------:R-:W-:Y:S05]  /*1ab50*/  BRA `(.L_x_1869) ;  /* 0x00000d4000007947 */ /* 0x000fea0003800000 */
.L_x_1854:
[----:B---3--:R-:W2:Y:S01]  /*1ab60*/  LDL.LU R6, [R1+0x10] ;  /* 0x0000100001067983 */ /* 0x008ea20000300800 */
[----:B------:R-:W-:Y:S02]  /*1ab70*/  ISETP.NE.U32.AND P0, PT, RZ, c[0x0][0x508], PT ;  /* 0x00014200ff007a0c */ /* 0x000fe40003f05070 */
[----:B------:R-:W-:Y:S01]  /*1ab80*/  ISETP.NE.U32.AND P3, PT, RZ, c[0x0][0x500], PT ;  /* 0x00014000ff007a0c */ /* 0x000fe20003f65070 */
[----:B------:R-:W3:Y:S01]  /*1ab90*/  LDL.LU R3, [R1+0x3c] ;  /* 0x00003c0001037983 */ /* 0x000ee20000300800 */
[----:B------:R-:W-:Y:S01]  /*1aba0*/  ISETP.NE.AND.EX P2, PT, RZ, c[0x0][0x50c], PT, P0 ;  /* 0x00014300ff007a0c */ /* 0x000fe20003f45300 */
[----:B------:R-:W-:Y:S01]  /*1abb0*/  IMAD.MOV.U32 R2, RZ, RZ, RZ ;  /* 0x000000ffff027224 */ /* 0x000fe200078e00ff */
[----:B------:R-:W-:Y:S01]  /*1abc0*/  ISETP.NE.AND.EX P3, PT, RZ, c[0x0][0x504], PT, P3 ;  /* 0x00014100ff007a0c */ /* 0x000fe20003f65330 */
[----:B------:R-:W-:Y:S01]  /*1abd0*/  IMAD.MOV.U32 R22, RZ, RZ, c[0x0][0x388] ;  /* 0x0000e200ff167624 */ /* 0x000fe200078e00ff */
[----:B----4-:R-:W-:-:S09]  /*1abe0*/  IADD3 R4, P1, R252, c[0x0][0x500], RZ ;  /* 0x00014000fc047a10 */ /* 0x010fd20007f3e0ff */
[----:B------:R-:W-:Y:S02]  /*1abf0*/  @P2 IADD3 R8, P0, R252, c[0x0][0x508], RZ ;  /* 0x00014200fc082a10 */ /* 0x000fe40007f1e0ff */
[C---:B--2---:R-:W-:Y:S02]  /*1ac00*/  IADD3.X R5, R6.reuse, c[0x0][0x504], RZ, P1, !PT ;  /* 0x0001410006057a10 */ /* 0x044fe40000ffe4ff */
[----:B------:R-:W-:-:S03]  /*1ac10*/  @P2 IADD3.X R9, R6, c[0x0][0x50c], RZ, P0, !PT ;  /* 0x0001430006092a10 */ /* 0x000fc600007fe4ff */
        /* <DEDUP_REMOVED lines=9> */
.L_x_1875:
[----:B------:R-:W2:Y:S04]  /*1acb0*/  LDL.LU R6, [R1+0x8] ;  /* 0x0000080001067983 */ /* 0x000ea80000300800 */
[----:B-1----:R-:W3:Y:S04]  /*1acc0*/  LDL.LU R4, [R1+0x14] ;  /* 0x0000140001047983 */ /* 0x002ee80000300800 */
        /* <DEDUP_REMOVED lines=24> */
[C---:B------:R-:W-:Y:S01]  /*1ae50*/  IMAD.WIDE.U32 R4, R14.reuse, R10, RZ ;  /* 0x0000000a0e047225 */ /* 0x040fe200078e00ff */
        /* <DEDUP_REMOVED lines=15> */
[-C--:B-----5:R-:W-:Y:S02]  /*1af50*/  IMAD R14, R19, R11.reuse, RZ ;  /* 0x0000000b130e7224 */ /* 0x0a0fe400078e02ff */
[----:B------:R-:W-:Y:S01]  /*1af60*/  IMAD.WIDE.U32 R8, R18, R11, RZ ;  /* 0x0000000b12087225 */ /* 0x000fe200078e00ff */
[----:B------:R-:W-:-:S04]  /*1af70*/  SHF.R.S32.HI R11, RZ, 0x1f, R4 ;  /* 0x0000001fff0b7819 */ /* 0x000fc80000011404 */
[----:B------:R-:W-:Y:S02]  /*1af80*/  IADD3 R9, R9, R14, RZ ;  /* 0x0000000e09097210 */ /* 0x000fe40007ffe0ff */
[----:B------:R-:W-:Y:S01]  /*1af90*/  IADD3 R8, P1, P0, R3, R23, R8 ;  /* 0x0000001703087210 */ /* 0x000fe2000783e008 */
[----:B------:R-:W-:-:S03]  /*1afa0*/  IMAD R3, R17, R4, RZ ;  /* 0x0000000411037224 */ /* 0x000fc600078e02ff */
        /* <DEDUP_REMOVED lines=12> */
.L_x_1877:
[----:B------:R-:W-:Y:S05]  /*1b070*/  BSYNC B0 ;  /* 0x0000000000007941 */ /* 0x000fea0003800000 */
.L_x_1876:
[----:B------:R-:W-:-:S13]  /*1b080*/  ISETP.GT.AND P0, PT, R21, 0x1, PT ;  /* 0x000000011500780c */ /* 0x000fda0003f04270 */
[----:B------:R-:W-:Y:S05]  /*1b090*/  @P0 BRA `(.L_x_1869) ;  /* 0x0000080000000947 */ /* 0x000fea0003800000 */
[----:B------:R-:W2:Y:S01]  /*1b0a0*/  LDL.LU R11, [R1+0x4] ;  /* 0x00000400010b7983 */ /* 0x000ea20000300800 */
[----:B------:R-:W-:Y:S01]  /*1b0b0*/  MOV R4, c[0x0][0x4e8] ;  /* 0x00013a0000047a02 */ /* 0x000fe20000000f00 */
[----:B-1----:R-:W-:Y:S02]  /*1b0c0*/  IMAD R3, R20, c[0x0][0x3a0], RZ ;  /* 0x0000e80014037a24 */ /* 0x002fe400078e02ff */
[----:B------:R-:W-:Y:S01]  /*1b0d0*/  IMAD R8, R24, c[0x0][0x3f0], RZ ;  /* 0x0000fc0018087a24 */ /* 0x000fe200078e02ff */
[----:B------:R-:W-:Y:S01]  /*1b0e0*/  ISETP.NE.AND P0, PT, R4, 0x1, PT ;  /* 0x000000010400780c */ /* 0x000fe20003f05270 */
[----:B------:R-:W-:-:S04]  /*1b0f0*/  IMAD.WIDE.U32 R4, R2, c[0x0][0x3a0], RZ ;  /* 0x0000e80002047a25 */ /* 0x000fc800078e00ff */
[----:B------:R-:W-:-:S05]  /*1b100*/  IMAD R2, R2, c[0x0][0x3a4], R3 ;  /* 0x0000e90002027a24 */ /* 0x000fca00078e0203 */
[----:B------:R-:W-:-:S05]  /*1b110*/  IADD3 R5, R5, R2, RZ ;  /* 0x0000000205057210 */ /* 0x000fca0007ffe0ff */
[----:B------:R-:W-:-:S04]  /*1b120*/  IMAD.WIDE.U32 R4, R6, c[0x0][0x3e8], R4 ;  /* 0x0000fa0006047a25 */ /* 0x000fc800078e0004 */
[----:B------:R-:W-:-:S04]  /*1b130*/  IMAD R5, R6, c[0x0][0x3ec], R5 ;  /* 0x0000fb0006057a24 */ /* 0x000fc800078e0205 */
[----:B------:R-:W-:Y:S01]  /*1b140*/  IMAD.WIDE.U32 R4, R10, c[0x0][0x3f0], R4 ;  /* 0x0000fc000a047a25 */ /* 0x000fe200078e0004 */
[C---:B--2---:R-:W-:Y:S02]  /*1b150*/  LEA R3, R11.reuse, R0, 0x7 ;  /* 0x000000000b037211 */ /* 0x044fe400078e38ff */
[----:B------:R-:W-:Y:S02]  /*1b160*/  LEA R13, R11, R143, 0x7 ;  /* 0x0000008f0b0d7211 */ /* 0x000fe400078e38ff */
[----:B------:R-:W-:Y:S01]  /*1b170*/  MOV R2, R3 ;  /* 0x0000000300027202 */ /* 0x000fe20000000f00 */
[----:B------:R-:W-:-:S05]  /*1b180*/  @P0 IMAD.HI.U32 R9, R3, c[0x0][0x4ec], RZ ;  /* 0x00013b0003090a27 */ /* 0x000fca00078e00ff */
[----:B------:R-:W-:Y:S01]  /*1b190*/  @P0 SHF.R.U32.HI R2, RZ, c[0x0][0x4f0], R9 ;  /* 0x00013c00ff020a19 */ /* 0x000fe20000011609 */
[----:B------:R-:W-:-:S03]  /*1b1a0*/  IMAD R9, R10, c[0x0][0x3f4], R8 ;  /* 0x0000fd000a097a24 */ /* 0x000fc600078e0208 */
        /* <DEDUP_REMOVED lines=17> */
.L_x_1942:
[----:B------:R-:W-:Y:S05]  /*1b2c0*/  BRA.DIV ~URZ, `(.L_x_1879) ;  /* 0x000028427f007947 */ /* 0x000fea000b800000 */
[----:B------:R3:W4:Y:S02]  /*1b2d0*/  SHFL.IDX PT, R2, R16, RZ, 0x181f ;  /* 0x00181fff10027589 */ /* 0x00072400000e0000 */
.L_x_1943:
        /* <DEDUP_REMOVED lines=20> */
.L_x_1881:
[----:B------:R-:W-:Y:S05]  /*1b420*/  BSYNC B0 ;  /* 0x0000000000007941 */ /* 0x000fea0003800000 */
.L_x_1880:
[----:B------:R-:W-:Y:S05]  /*1b430*/  BRA.DIV ~URZ, `(.L_x_1882) ;  /* 0x000027427f007947 */ /* 0x000fea000b800000 */
[----:B--2---:R2:W1:Y:S04]  /*1b440*/  SHFL.IDX PT, R4, R5, 0x1, 0x181f ;  /* 0x00381f0005047f89 */ /* 0x00446800000e0000 */
[----:B----4-:R2:W4:Y:S02]  /*1b450*/  SHFL.IDX PT, R2, R16, 0x1, 0x181f ;  /* 0x00381f0010027f89 */ /* 0x01052400000e0000 */
.L_x_1944:
        /* <DEDUP_REMOVED lines=20> */
.L_x_1884:
[----:B------:R-:W-:Y:S05]  /*1b5a0*/  BSYNC B0 ;  /* 0x0000000000007941 */ /* 0x000fea0003800000 */
.L_x_1883:
[----:B------:R-:W-:Y:S05]  /*1b5b0*/  BRA.DIV ~URZ, `(.L_x_1885) ;  /* 0x000026927f007947 */ /* 0x000fea000b800000 */
[----:B-1----:R1:W2:Y:S02]  /*1b5c0*/  SHFL.IDX PT, R4, R5, 0x2, 0x181f ;  /* 0x00581f0005047f89 */ /* 0x0022a400000e0000 */
.L_x_1945:
[----:B------:R-:W-:Y:S05]  /*1b5d0*/  BRA.DIV ~URZ, `(.L_x_1886) ;  /* 0x000026e27f007947 */ /* 0x000fea000b800000 */
[----:B----4-:R4:W1:Y:S02]  /*1b5e0*/  SHFL.IDX PT, R2, R16, 0x2, 0x181f ;  /* 0x00581f0010027f89 */ /* 0x01086400000e0000 */
.L_x_1946:
        /* <DEDUP_REMOVED lines=20> */
.L_x_1888:
[----:B------:R-:W-:Y:S05]  /*1b730*/  BSYNC B0 ;  /* 0x0000000000007941 */ /* 0x000fea0003800000 */
.L_x_1887:
[----:B------:R-:W-:Y:S05]  /*1b740*/  BRA.DIV ~URZ, `(.L_x_1889) ;  /* 0x000025e27f007947 */ /* 0x000fea000b800000 */
[----:B--2---:R2:W3:Y:S04]  /*1b750*/  SHFL.IDX PT, R4, R5, 0x3, 0x181f ;  /* 0x00781f0005047f89 */ /* 0x0044e800000e0000 */
[----:B-1----:R2:W1:Y:S02]  /*1b760*/  SHFL.IDX PT, R2, R16, 0x3, 0x181f ;  /* 0x00781f0010027f89 */ /* 0x00246400000e0000 */
.L_x_1947:
        /* <DEDUP_REMOVED lines=19> */
.L_x_1869:
[----:B------:R-:W-:Y:S05]  /*1b8a0*/  BSYNC B1 ;  /* 0x0000000000017941 */ /* 0x000fea0003800000 */
.L_x_1853:
[----:B-12-4-:R-:W2:Y:S02]  /*1b8b0*/  LDL R2, [R1+0x180] ;  /* 0x0001800001027983 */ /* 0x016ea40000100800 */
[----:B--2---:R-:W-:-:S13]  /*1b8c0*/  ISETP.NE.AND P0, PT, R2, RZ, PT ;  /* 0x000000ff0200720c */ /* 0x004fda0003f05270 */
[----:B------:R-:W-:Y:S01]  /*1b8d0*/  @P0 WARPSYNC 0xffffffff ;  /* 0xffffffff00000948 */ /* 0x000fe20003800000 */
[----:B------:R-:W-:Y:S06]  /*1b8e0*/  @P0 BAR.SYNC.DEFER_BLOCKING 0x5, 0x100 ;  /* 0x0144000000000b1d */ /* 0x000fec0000010000 */
[----:B------:R-:W1:Y:S04]  /*1b8f0*/  @P0 LDS.128 R8, [0x20080] ;  /* 0x02008000ff080984 */ /* 0x000e680000000c00 */
[----:B-1----:R1:W-:Y:S04]  /*1b900*/  @P0 STL.64 [R1], R8 ;  /* 0x0000000801000387 */ /* 0x0023e80000100a00 */
[----:B------:R1:W-:Y:S04]  /*1b910*/  @P0 STL.64 [R1+0x8], R10 ;  /* 0x0000080a01000387 */ /* 0x0003e80000100a00 */
[----:B------:R-:W-:Y:S06]  /*1b920*/  @P0 BAR.ARV 0x4, 0x100 ;  /* 0x0104000000000b1d */ /* 0x000fec0000002000 */
[----:B------:R-:W-:Y:S05]  /*1b930*/  @P0 BRA `(.L_x_1890) ;  /* 0x00000ba000000947 */ /* 0x000fea0003800000 */
[----:B------:R-:W2:Y:S01]  /*1b940*/  S2R R2, SR_TID.X ;  /* 0x0000000000027919 */ /* 0x000ea20000002100 */
[----:B-1----:R-:W-:Y:S01]  /*1b950*/  IMAD.MOV.U32 R9, RZ, RZ, RZ ;  /* 0x000000ffff097224 */ /* 0x002fe200078e00ff */
[----:B--23--:R-:W-:-:S04]  /*1b960*/  LOP3.LUT R16, R2, 0x1f, RZ, 0xc0, !PT ;  /* 0x0000001f02107812 */ /* 0x00cfc800078ec0ff */
[----:B------:R-:W-:Y:S01]  /*1b970*/  ISETP.NE.AND P6, PT, R16, 0x1f, PT ;  /* 0x0000001f1000780c */ /* 0x000fe20003fc5270 */
[----:B------:R-:W-:Y:S10]  /*1b980*/  BRA.DIV ~URZ, `(.L_x_1891) ;  /* 0x000024727f007947 */ /* 0x000ff4000b800000 */
[----:B------:R1:W2:Y:S02]  /*1b990*/  SHFL.IDX PT, R10, R114, RZ, 0x1f ;  /* 0x00001fff720a7589 */ /* 0x0002a400000e0000 */
.L_x_1948:
[----:B------:R-:W-:Y:S05]  /*1b9a0*/  BRA.DIV ~URZ, `(.L_x_1892) ;  /* 0x000024c27f007947 */ /* 0x000fea000b800000 */
[----:B------:R3:W4:Y:S02]  /*1b9b0*/  SHFL.IDX PT, R6, R114, 0x1, 0x1f ;  /* 0x00201f0072067f89 */ /* 0x00072400000e0000 */
.L_x_1949:
        /* <DEDUP_REMOVED lines=19> */
.L_x_1950:
        /* <DEDUP_REMOVED lines=16> */
.L_x_1951:
[----:B---3--:R-:W-:Y:S01]  /*1bbf0*/  IMAD R2, R2, c[0x0][0x538], RZ ;  /* 0x00014e0002027a24 */ /* 0x008fe200078e02ff */
[----:B------:R-:W-:Y:S04]  /*1bc00*/  BSSY B1, `(.L_x_1895) ;  /* 0x0000084000017945 */ /* 0x000fe80003800000 */
[----:B----4-:R-:W-:-:S04]  /*1bc10*/  IADD3 R6, R2, R6, RZ ;  /* 0x0000000602067210 */ /* 0x010fc80007ffe0ff */
[----:B--2---:R-:W-:-:S13]  /*1bc20*/  ISETP.GT.AND P0, PT, R6, R10, PT ;  /* 0x0000000a0600720c */ /* 0x004fda0003f04270 */
[----:B------:R-:W-:Y:S05]  /*1bc30*/  @P0 BRA `(.L_x_1896) ;  /* 0x0000025000000947 */ /* 0x000fea0003800000 */
.L_x_1900:
        /* <DEDUP_REMOVED lines=8> */
[----:B-1----:R-:W-:Y:S02]  /*1bcc0*/  @!P0 MOV R4, 0x4 ;  /* 0x0000000400048802 */ /* 0x002fe40000000f00 */
        /* <DEDUP_REMOVED lines=8> */
.L_x_1952:
        /* <DEDUP_REMOVED lines=16> */
.L_x_1953:
[----:B--2---:R-:W-:-:S05]  /*1be50*/  IMAD R2, R2, c[0x0][0x538], RZ ;  /* 0x00014e0002027a24 */ /* 0x004fca00078e02ff */
[----:B------:R-:W-:-:S04]  /*1be60*/  IADD3 R6, R2, R6, RZ ;  /* 0x0000000602067210 */ /* 0x000fc80007ffe0ff */
[----:B------:R-:W-:-:S13]  /*1be70*/  ISETP.GT.AND P0, PT, R6, R10, PT ;  /* 0x0000000a0600720c */ /* 0x000fda0003f04270 */
[----:B-1----:R-:W-:Y:S05]  /*1be80*/  @!P0 BRA `(.L_x_1900) ;  /* 0xfffffdb000008947 */ /* 0x002fea000383ffff */
.L_x_1896:
[----:B------:R-:W-:-:S05]  /*1be90*/  IADD3 R14, -R2, R6, RZ ;  /* 0x00000006020e7210 */ /* 0x000fca0007ffe1ff */
[----:B------:R-:W-:-:S05]  /*1bea0*/  IMAD R2, R4, c[0x0][0x538], R14 ;  /* 0x00014e0004027a24 */ /* 0x000fca00078e020e */
[----:B------:R-:W-:Y:S01]  /*1beb0*/  ISETP.GT.AND P0, PT, R2, R10, PT ;  /* 0x0000000a0200720c */ /* 0x000fe20003f04270 */
[----:B------:R-:W-:-:S12]  /*1bec0*/  BRA.DIV ~URZ, `(.L_x_1901) ;  /* 0x000024a27f007947 */ /* 0x000fd8000b800000 */
[----:B------:R-:W-:-:S04]  /*1bed0*/  VOTE.ANY R13, PT, !P0 ;  /* 0x00000000000d7806 */ /* 0x000fc800040e0100 */
.L_x_1954:
[----:B------:R2:W3:Y:S01]  /*1bee0*/  POPC R11, R13 ;  /* 0x0000000d000b7309 */ /* 0x0004e20000000000 */
[----:B------:R-:W-:Y:S05]  /*1bef0*/  BRA.DIV ~URZ, `(.L_x_1902) ;  /* 0x000024b27f007947 */ /* 0x000fea000b800000 */
[----:B---3--:R3:W4:Y:S04]  /*1bf00*/  SHFL.IDX PT, R6, R8, R11, 0x1f ;  /* 0x00001f0b08067589 */ /* 0x00872800000e0000 */
[----:B------:R3:W1:Y:S02]  /*1bf10*/  SHFL.IDX PT, R5, R9, R11, 0x1f ;  /* 0x00001f0b09057589 */ /* 0x00066400000e0000 */
.L_x_1955:
[----:B------:R-:W-:Y:S01]  /*1bf20*/  ISETP.NE.AND P0, PT, R13, RZ, PT ;  /* 0x000000ff0d00720c */ /* 0x000fe20003f05270 */
[----:B------:R-:W-:-:S12]  /*1bf30*/  BSSY B0, `(.L_x_1903) ;  /* 0x0000005000007945 */ /* 0x000fd80003800000 */
[----:B------:R-:W-:Y:S05]  /*1bf40*/  @!P0 BRA `(.L_x_1904) ;  /* 0x0000003000008947 */ /* 0x000fea0003800000 */
[----:B------:R-:W-:Y:S01]  /*1bf50*/  IADD3 R2, R11, -0x1, RZ ;  /* 0xffffffff0b027810 */ /* 0x000fe20007ffe0ff */
[----:B------:R-:W-:Y:S05]  /*1bf60*/  BRA.DIV ~URZ, `(.L_x_1905) ;  /* 0x000025127f007947 */ /* 0x000fea000b800000 */
[----:B------:R2:W3:Y:S02]  /*1bf70*/  SHFL.IDX PT, R15, R4, R2, 0x1f ;  /* 0x00001f02040f7589 */ /* 0x0004e400000e0000 */
.L_x_1904:
[----:B------:R-:W-:Y:S05]  /*1bf80*/  BSYNC B0 ;  /* 0x0000000000007941 */ /* 0x000fea0003800000 */
.L_x_1903:
[----:B--23--:R-:W-:Y:S01]  /*1bf90*/  IMAD R13, R15, c[0x0][0x538], R14 ;  /* 0x00014e000f0d7a24 */ /* 0x00cfe200078e020e */
[----:B----4-:R-:W-:Y:S02]  /*1bfa0*/  IABS R3, R6 ;  /* 0x0000000600037213 */ /* 0x010fe40000000000 */
[----:B-1----:R-:W-:Y:S02]  /*1bfb0*/  IABS R4, R5 ;  /* 0x0000000500047213 */ /* 0x002fe40000000000 */
[----:B------:R1:W-:Y:S01]  /*1bfc0*/  STL [R1], R13 ;  /* 0x0000000d01007387 */ /* 0x0003e20000100800 */
[----:B------:R-:W2:Y:S03]  /*1bfd0*/  I2F.RP R8, R3 ;  /* 0x0000000300087306 */ /* 0x000ea60000209400 */
[----:B------:R-:W3:Y:S05]  /*1bfe0*/  LDL.LU R17, [R1+0xc] ;  /* 0x00000c0001117983 */ /* 0x000eea0000300800 */
[----:B--2---:R-:W2:Y:S01]  /*1bff0*/  MUFU.RCP R8, R8 ;  /* 0x0000000800087308 */ /* 0x004ea20000001000 */
[----:B-1----:R-:W-:Y:S01]  /*1c000*/  IMAD.IADD R13, R10, 0x1, -R13 ;  /* 0x000000010a0d7824 */ /* 0x002fe200078e0a0d */
[----:B--2---:R-:W-:-:S06]  /*1c010*/  IADD3 R8, R8, 0xffffffe, RZ ;  /* 0x0ffffffe08087810 */ /* 0x004fcc0007ffe0ff */
[----:B------:R-:W1:Y:S01]  /*1c020*/  F2I.FTZ.U32.TRUNC.NTZ R9, R8 ;  /* 0x0000000800097305 */ /* 0x000e62000021f000 */
[----:B------:R-:W-:Y:S02]  /*1c030*/  MOV R10, R4 ;  /* 0x00000004000a7202 */ /* 0x000fe40000000f00 */
[----:B------:R-:W-:-:S05]  /*1c040*/  IABS R14, R13 ;  /* 0x0000000d000e7213 */ /* 0x000fca0000000000 */
[----:B------:R-:W2:Y:S01]  /*1c050*/  I2F.RP R15, R10 ;  /* 0x0000000a000f7306 */ /* 0x000ea20000209400 */
[----:B-1----:R-:W-:-:S04]  /*1c060*/  IMAD.MOV R2, RZ, RZ, -R9 ;  /* 0x000000ffff027224 */ /* 0x002fc800078e0a09 */
[----:B------:R-:W-:Y:S01]  /*1c070*/  IMAD.MOV.U32 R8, RZ, RZ, R2 ;  /* 0x000000ffff087224 */ /* 0x000fe200078e0002 */
[----:B------:R-:W-:-:S03]  /*1c080*/  IABS R2, R6 ;  /* 0x0000000600027213 */ /* 0x000fc60000000000 */
[----:B------:R-:W-:Y:S02]  /*1c090*/  IMAD R4, R8, R3, RZ ;  /* 0x0000000308047224 */ /* 0x000fe400078e02ff */
[----:B------:R-:W-:Y:S02]  /*1c0a0*/  IMAD.MOV.U32 R8, RZ, RZ, RZ ;  /* 0x000000ffff087224 */ /* 0x000fe400078e00ff */
[----:B------:R-:W-:Y:S02]  /*1c0b0*/  IMAD.MOV R2, RZ, RZ, -R2 ;  /* 0x000000ffff027224 */ /* 0x000fe400078e0a02 */
[----:B------:R-:W-:-:S04]  /*1c0c0*/  IMAD.HI.U32 R9, R9, R4, R8 ;  /* 0x0000000409097227 */ /* 0x000fc800078e0008 */
[----:B------:R-:W-:Y:S01]  /*1c0d0*/  IMAD.MOV.U32 R4, RZ, RZ, R14 ;  /* 0x000000ffff047224 */ /* 0x000fe200078e000e */
[----:B------:R-:W-:-:S03]  /*1c0e0*/  MOV R8, R2 ;  /* 0x0000000200087202 */ /* 0x000fc60000000f00 */
[----:B------:R-:W-:-:S04]  /*1c0f0*/  IMAD.HI.U32 R2, R9, R4, RZ ;  /* 0x0000000409027227 */ /* 0x000fc800078e00ff */
[----:B------:R-:W-:Y:S02]  /*1c100*/  IMAD R4, R2, R8, R4 ;  /* 0x0000000802047224 */ /* 0x000fe400078e0204 */
[----:B--2---:R-:W1:Y:S03]  /*1c110*/  MUFU.RCP R8, R15 ;  /* 0x0000000f00087308 */ /* 0x004e660000001000 */
[----:B------:R-:W-:Y:S02]  /*1c120*/  ISETP.GT.U32.AND P0, PT, R3, R4, PT ;  /* 0x000000040300720c */ /* 0x000fe40003f04070 */
[----:B-1----:R-:W-:-:S11]  /*1c130*/  IADD3 R8, R8, 0xffffffe, RZ ;  /* 0x0ffffffe08087810 */ /* 0x002fd60007ffe0ff */
[----:B------:R-:W-:Y:S01]  /*1c140*/  @!P0 IMAD.IADD R4, R4, 0x1, -R3 ;  /* 0x0000000104048824 */ /* 0x000fe200078e0a03 */
[----:B------:R-:W1:Y:S04]  /*1c150*/  F2I.FTZ.U32.TRUNC.NTZ R9, R8 ;  /* 0x0000000800097305 */ /* 0x000e68000021f000 */
[----:B------:R-:W-:Y:S02]  /*1c160*/  ISETP.GE.U32.AND P2, PT, R4, R3, PT ;  /* 0x000000030400720c */ /* 0x000fe40003f46070 */
[----:B------:R-:W-:Y:S02]  /*1c170*/  LOP3.LUT R3, R13, R6, RZ, 0x3c, !PT ;  /* 0x000000060d037212 */ /* 0x000fe400078e3cff */
[----:B------:R-:W-:Y:S02]  /*1c180*/  @!P0 IADD3 R2, R2, 0x1, RZ ;  /* 0x0000000102028810 */ /* 0x000fe40007ffe0ff */
[----:B------:R-:W-:-:S02]  /*1c190*/  ISETP.GE.AND P1, PT, R3, RZ, PT ;  /* 0x000000ff0300720c */ /* 0x000fc40003f26270 */
[----:B------:R-:W-:-:S05]  /*1c1a0*/  ISETP.NE.AND P0, PT, R6, RZ, PT ;  /* 0x000000ff0600720c */ /* 0x000fca0003f05270 */
[----:B------:R-:W-:Y:S01]  /*1c1b0*/  @P2 IADD3 R2, R2, 0x1, RZ ;  /* 0x0000000102022810 */ /* 0x000fe20007ffe0ff */
[----:B-1----:R-:W-:-:S05]  /*1c1c0*/  IMAD.MOV R3, RZ, RZ, -R9 ;  /* 0x000000ffff037224 */ /* 0x002fca00078e0a09 */
[----:B------:R-:W-:Y:S01]  /*1c1d0*/  MOV R4, R3 ;  /* 0x0000000300047202 */ /* 0x000fe20000000f00 */
[----:B------:R-:W-:Y:S01]  /*1c1e0*/  @!P1 IMAD.MOV R2, RZ, RZ, -R2 ;  /* 0x000000ffff029224 */ /* 0x000fe200078e0a02 */
[----:B------:R-:W-:Y:S02]  /*1c1f0*/  @!P0 LOP3.LUT R2, RZ, R6, RZ, 0x33, !PT ;  /* 0x00000006ff028212 */ /* 0x000fe400078e33ff */
[----:B------:R-:W-:Y:S01]  /*1c200*/  IABS R3, R5 ;  /* 0x0000000500037213 */ /* 0x000fe20000000000 */
[----:B------:R-:W-:Y:S01]  /*1c210*/  IMAD R4, R4, R10, RZ ;  /* 0x0000000a04047224 */ /* 0x000fe200078e02ff */
[----:B------:R-:W-:Y:S01]  /*1c220*/  IABS R15, R2 ;  /* 0x00000002000f7213 */ /* 0x000fe20000000000 */
[----:B------:R-:W-:Y:S02]  /*1c230*/  IMAD.MOV.U32 R8, RZ, RZ, RZ ;  /* 0x000000ffff087224 */ /* 0x000fe400078e00ff */
[----:B------:R-:W-:Y:S02]  /*1c240*/  IMAD.MOV R14, RZ, RZ, -R3 ;  /* 0x000000ffff0e7224 */ /* 0x000fe400078e0a03 */
[----:B------:R-:W-:-:S04]  /*1c250*/  IMAD.HI.U32 R3, R9, R4, R8 ;  /* 0x0000000409037227 */ /* 0x000fc800078e0008 */
[----:B------:R-:W-:Y:S01]  /*1c260*/  IMAD.MOV.U32 R4, RZ, RZ, R15 ;  /* 0x000000ffff047224 */ /* 0x000fe200078e000f */
[----:B------:R-:W-:-:S03]  /*1c270*/  MOV R8, R14 ;  /* 0x0000000e00087202 */ /* 0x000fc60000000f00 */
        /* <DEDUP_REMOVED lines=23> */
.L_x_1897:
[----:B------:R-:W-:Y:S01]  /*1c3f0*/  MOV R2, c[0x0][0x53c] ;  /* 0x00014f0000027a02 */ /* 0x000fe20000000f00 */
[----:B------:R2:W-:Y:S04]  /*1c400*/  STL [R1], R10 ;  /* 0x0000000a01007387 */ /* 0x0005e80000100800 */
[----:B------:R2:W-:Y:S04]  /*1c410*/  STL [R1+0x4], RZ ;  /* 0x000004ff01007387 */ /* 0x0005e80000100800 */
[----:B------:R2:W-:Y:S04]  /*1c420*/  STL [R1+0x8], RZ ;  /* 0x000008ff01007387 */ /* 0x0005e80000100800 */
[----:B------:R2:W-:Y:S02]  /*1c430*/  STL [R1+0xc], R2 ;  /* 0x00000c0201007387 */ /* 0x0005e40000100800 */
.L_x_1906:
[----:B------:R-:W-:Y:S05]  /*1c440*/  BSYNC B1 ;  /* 0x0000000000017941 */ /* 0x000fea0003800000 */
.L_x_1895:
[----:B------:R-:W3:Y:S04]  /*1c450*/  LDL R8, [R1] ;  /* 0x0000000001087983 */ /* 0x000ee80000100800 */
[----:B------:R-:W3:Y:S04]  /*1c460*/  LDL R9, [R1+0x4] ;  /* 0x0000040001097983 */ /* 0x000ee80000100800 */
[----:B--2---:R-:W3:Y:S04]  /*1c470*/  LDL R10, [R1+0x8] ;  /* 0x00000800010a7983 */ /* 0x004ee80000100800 */
[----:B------:R-:W3:Y:S01]  /*1c480*/  LDL R11, [R1+0xc] ;  /* 0x00000c00010b7983 */ /* 0x000ee20000100800 */
[----:B------:R-:W-:Y:S03]  /*1c490*/  WARPSYNC 0xffffffff ;  /* 0xffffffff00007948 */ /* 0x000fe60003800000 */
[----:B------:R-:W-:Y:S01]  /*1c4a0*/  BAR.SYNC.DEFER_BLOCKING 0x4, 0x100 ;  /* 0x0104000000007b1d */ /* 0x000fe20000010000 */
[----:B------:R-:W-:-:S13]  /*1c4b0*/  ISETP.NE.AND P0, PT, R16, RZ, PT ;  /* 0x000000ff1000720c */ /* 0x000fda0003f05270 */
[----:B---3--:R2:W-:Y:S04]  /*1c4c0*/  @!P0 STS.128 [0x20080], R8 ;  /* 0x02008008ff008388 */ /* 0x0085e80000000c00 */
[----:B------:R-:W-:Y:S06]  /*1c4d0*/  BAR.ARV 0x5, 0x100 ;  /* 0x0144000000007b1d */ /* 0x000fec0000002000 */
.L_x_1890:
[----:B-1----:R-:W4:Y:S02]  /*1c4e0*/  LDL R2, [R1+0xc] ;  /* 0x00000c0001027983 */ /* 0x002f240000100800 */
[----:B----4-:R-:W-:-:S13]  /*1c4f0*/  ISETP.GE.AND P0, PT, R2, c[0x0][0x53c], PT ;  /* 0x00014f0002007a0c */ /* 0x010fda0003f06270 */
[----:B--23--:R-:W-:Y:S01]  /*1c500*/  @P0 CALL.REL.NOINC `(.L_x_1907) ;  /* 0x0000001000000944 */ /* 0x00cfe20003c00000 */
[----:B------:R-:W-:Y:S05]  /*1c510*/  BRA `(.L_x_1908) ;  /* 0xfffe5c4000007947 */ /* 0x000fea000383ffff */
.L_x_1907:
[----:B------:R-:W-:Y:S05]  /*1c520*/  EXIT ;  /* 0x000000000000794d */ /* 0x000fea0003800000 */
.L_x_1700:
[----:B------:R-:W-:Y:S01]  /*1c530*/  IMAD.MOV.U32 R2, RZ, RZ, R4 ;  /* 0x000000ffff027224 */ /* 0x000fe200078e0004 */
[----:B------:R-:W-:Y:S02]  /*1c540*/  MOV R5, 0x1 ;  /* 0x0000000100057802 */ /* 0x000fe40000000f00 */
[----:B------:R-:W-:Y:S02]  /*1c550*/  MOV R3, 0x1c570 ;  /* 0x0001c57000037802 */ /* 0x000fe40000000f00 */
[----:B------:R-:W-:Y:S05]  /*1c560*/  CALL.REL.NOINC `($__internal_33_$__cuda_sm70_shflsync_up_p) ;  /* 0x0000203000007944 */ /* 0x000fea0003c00000 */
[----:B------:R-:W-:Y:S01]  /*1c570*/  MOV R0, R5 ;  /* 0x0000000500007202 */ /* 0x000fe20000000f00 */
[----:B------:R-:W-:Y:S05]  /*1c580*/  BRA `(.L_x_1909) ;  /* 0xfffe3ee000007947 */ /* 0x000fea000383ffff */
.L_x_1701:
[----:B------:R-:W-:Y:S01]  /*1c590*/  IMAD.MOV.U32 R2, RZ, RZ, R4 ;  /* 0x000000ffff027224 */ /* 0x000fe200078e0004 */
[----:B------:R-:W-:Y:S02]  /*1c5a0*/  MOV R5, 0x2 ;  /* 0x0000000200057802 */ /* 0x000fe40000000f00 */
[----:B------:R-:W-:Y:S02]  /*1c5b0*/  MOV R3, 0x1c5d0 ;  /* 0x0001c5d000037802 */ /* 0x000fe40000000f00 */
[----:B------:R-:W-:Y:S05]  /*1c5c0*/  CALL.REL.NOINC `($__internal_33_$__cuda_sm70_shflsync_up_p) ;  /* 0x00001fd000007944 */ /* 0x000fea0003c00000 */
[----:B------:R-:W-:Y:S02]  /*1c5d0*/  SEL R5, R5, RZ, P4 ;  /* 0x000000ff05057207 */ /* 0x000fe40002000000 */
[----:B------:R-:W-:-:S03]  /*1c5e0*/  MOV R3, 0x1c630 ;  /* 0x0001c63000037802 */ /* 0x000fc60000000f00 */
[----:B------:R-:W-:Y:S01]  /*1c5f0*/  IMAD.IADD R0, R4, 0x1, R5 ;  /* 0x0000000104007824 */ /* 0x000fe200078e0205 */
[----:B------:R-:W-:-:S03]  /*1c600*/  MOV R5, 0x4 ;  /* 0x0000000400057802 */ /* 0x000fc60000000f00 */
[----:B------:R-:W-:Y:S02]  /*1c610*/  IMAD.MOV.U32 R2, RZ, RZ, R0 ;  /* 0x000000ffff027224 */ /* 0x000fe400078e0000 */
        /* <DEDUP_REMOVED lines=13> */
[----:B------:R-:W-:Y:S01]  /*1c6f0*/  SEL R4, R5, RZ, P1 ;  /* 0x000000ff05047207 */ /* 0x000fe20000800000 */
[----:B------:R-:W-:Y:S01]  /*1c700*/  IMAD.MOV.U32 R208, RZ, RZ, 0x1f ;  /* 0x0000001fffd07424 */ /* 0x000fe200078e00ff */
[----:B------:R-:W-:Y:S02]  /*1c710*/  MOV R3, 0x1f ;  /* 0x0000001f00037802 */ /* 0x000fe40000000f00 */
[----:B------:R-:W-:Y:S01]  /*1c720*/  MOV R2, 0x1c760 ;  /* 0x0001c76000027802 */ /* 0x000fe20000000f00 */
[----:B------:R-:W-:-:S04]  /*1c730*/  IMAD.IADD R4, R0, 0x1, R4 ;  /* 0x0000000100047824 */ /* 0x000fc800078e0204 */
[----:B------:R-:W-:Y:S02]  /*1c740*/  IMAD.MOV.U32 R209, RZ, RZ, R4 ;  /* 0x000000ffffd17224 */ /* 0x000fe400078e0004 */
[----:B------:R-:W-:Y:S05]  /*1c750*/  CALL.REL.NOINC `($__internal_32_$__cuda_sm70_shflsync_idx_p) ;  /* 0x00001df000007944 */ /* 0x000fea0003c00000 */
[----:B------:R-:W-:Y:S01]  /*1c760*/  MOV R0, R208 ;  /* 0x000000d000007202 */ /* 0x000fe20000000f00 */
[----:B------:R-:W-:Y:S05]  /*1c770*/  BRA `(.L_x_1910) ;  /* 0xfffe3df000007947 */ /* 0x000fea000383ffff */
.L_x_1703:
[----:B------:R-:W-:Y:S02]  /*1c780*/  SEL R2, RZ, 0x1, P0 ;  /* 0x00000001ff027807 */ /* 0x000fe40000000000 */
[----:B------:R-:W-:Y:S02]  /*1c790*/  MOV R3, 0x1c7b0 ;  /* 0x0001c7b000037802 */ /* 0x000fe40000000f00 */
[----:B------:R-:W-:Y:S05]  /*1c7a0*/  CALL.REL.NOINC `($__internal_34_$__cuda_sm70_votesync_ballot) ;  /* 0x00001e6000007944 */ /* 0x000fea0003c00000 */
[----:B------:R-:W-:Y:S05]  /*1c7b0*/  BRA `(.L_x_1911) ;  /* 0xfffe3e4000007947 */ /* 0x000fea000383ffff */
.L_x_1704:
[----:B------:R-:W-:Y:S01]  /*1c7c0*/  IMAD.MOV.U32 R209, RZ, RZ, R8 ;  /* 0x000000ffffd17224 */ /* 0x000fe200078e0008 */
[----:B--2---:R-:W-:Y:S01]  /*1c7d0*/  MOV R208, R14 ;  /* 0x0000000e00d07202 */ /* 0x004fe20000000f00 */
[----:B------:R-:W-:Y:S01]  /*1c7e0*/  IMAD.MOV.U32 R3, RZ, RZ, 0x1f ;  /* 0x0000001fff037424 */ /* 0x000fe200078e00ff */
[----:B------:R-:W-:Y:S02]  /*1c7f0*/  MOV R2, 0x1c810 ;  /* 0x0001c81000027802 */ /* 0x000fe40000000f00 */
[----:B-1----:R-:W-:Y:S05]  /*1c800*/  CALL.REL.NOINC `($__internal_32_$__cuda_sm70_shflsync_idx_p) ;  /* 0x00001d4000007944 */ /* 0x002fea0003c00000 */
[----:B------:R-:W-:Y:S01]  /*1c810*/  IMAD.MOV.U32 R11, RZ, RZ, R208 ;  /* 0x000000ffff0b7224 */ /* 0x000fe200078e00d0 */
[----:B------:R-:W-:Y:S01]  /*1c820*/  MOV R209, R7 ;  /* 0x0000000700d17202 */ /* 0x000fe20000000f00 */
[----:B------:R-:W-:Y:S01]  /*1c830*/  IMAD.MOV.U32 R6, RZ, RZ, RZ ;  /* 0x000000ffff067224 */ /* 0x000fe200078e00ff */
[----:B------:R-:W-:Y:S01]  /*1c840*/  MOV R208, R14 ;  /* 0x0000000e00d07202 */ /* 0x000fe20000000f00 */
[----:B------:R-:W-:Y:S01]  /*1c850*/  IMAD.MOV.U32 R3, RZ, RZ, 0x1f ;  /* 0x0000001fff037424 */ /* 0x000fe200078e00ff */
[----:B------:R-:W-:-:S02]  /*1c860*/  MOV R2, 0x1c880 ;  /* 0x0001c88000027802 */ /* 0x000fc40000000f00 */
[----:B------:R-:W-:Y:S05]  /*1c870*/  CALL.REL.NOINC `($__internal_32_$__cuda_sm70_shflsync_idx_p) ;  /* 0x00001cd000007944 */ /* 0x000fea0003c00000 */
[----:B------:R-:W-:Y:S01]  /*1c880*/  MOV R10, R208 ;  /* 0x000000d0000a7202 */ /* 0x000fe20000000f00 */
[----:B------:R-:W-:Y:S05]  /*1c890*/  BRA `(.L_x_1912) ;  /* 0xfffe3db000007947 */ /* 0x000fea000383ffff */
.L_x_1707:
[----:B------:R-:W-:Y:S01]  /*1c8a0*/  IMAD.MOV.U32 R209, RZ, RZ, R4 ;  /* 0x000000ffffd17224 */ /* 0x000fe200078e0004 */
[----:B------:R-:W-:-:S02]  /*1c8b0*/  MOV R3, 0x1f ;  /* 0x0000001f00037802 */ /* 0x000fc40000000f00 */
[----:B------:R-:W-:Y:S02]  /*1c8c0*/  MOV R2, 0x1c8e0 ;  /* 0x0001c8e000027802 */ /* 0x000fe40000000f00 */
[----:B-1234-:R-:W-:Y:S05]  /*1c8d0*/  CALL.REL.NOINC `($__internal_32_$__cuda_sm70_shflsync_idx_p) ;  /* 0x00001c7000007944 */ /* 0x01efea0003c00000 */
[----:B------:R-:W-:Y:S01]  /*1c8e0*/  MOV R6, R208 ;  /* 0x000000d000067202 */ /* 0x000fe20000000f00 */
[----:B------:R-:W-:Y:S05]  /*1c8f0*/  BRA `(.L_x_1706) ;  /* 0xfffe3db000007947 */ /* 0x000fea000383ffff */
.L_x_1759:
[----:B------:R-:W-:Y:S01]  /*1c900*/  IMAD.MOV.U32 R209, RZ, RZ, R5 ;  /* 0x000000ffffd17224 */ /* 0x000fe200078e0005 */
[----:B------:R-:W-:Y:S01]  /*1c910*/  MOV R208, RZ ;  /* 0x000000ff00d07202 */ /* 0x000fe20000000f00 */
[----:B------:R-:W-:Y:S01]  /*1c920*/  IMAD.MOV.U32 R3, RZ, RZ, 0x181f ;  /* 0x0000181fff037424 */ /* 0x000fe200078e00ff */
[----:B------:R-:W-:Y:S02]  /*1c930*/  MOV R2, 0x1c950 ;  /* 0x0001c95000027802 */ /* 0x000fe40000000f00 */
[----:B-----5:R-:W-:Y:S05]  /*1c940*/  CALL.REL.NOINC `($__internal_32_$__cuda_sm70_shflsync_idx_p) ;  /* 0x00001c0000007944 */ /* 0x020fea0003c00000 */
[----:B------:R-:W-:Y:S01]  /*1c950*/  MOV R4, R208 ;  /* 0x000000d000047202 */ /* 0x000fe20000000f00 */
[----:B------:R-:W-:Y:S05]  /*1c960*/  BRA `(.L_x_1913) ;  /* 0xfffed45000007947 */ /* 0x000fea000383ffff */
.L_x_1760:
[----:B------:R-:W-:Y:S01]  /*1c970*/  IMAD.MOV.U32 R209, RZ, RZ, R13 ;  /* 0x000000ffffd17224 */ /* 0x000fe200078e000d */
[----:B------:R-:W-:Y:S01]  /*1c980*/  MOV R208, RZ ;  /* 0x000000ff00d07202 */ /* 0x000fe20000000f00 */
[----:B------:R-:W-:Y:S01]  /*1c990*/  IMAD.MOV.U32 R3, RZ, RZ, 0x181f ;  /* 0x0000181fff037424 */ /* 0x000fe200078e00ff */
[----:B------:R-:W-:Y:S02]  /*1c9a0*/  MOV R2, 0x1c9c0 ;  /* 0x0001c9c000027802 */ /* 0x000fe40000000f00 */
[----:B-12--5:R-:W-:Y:S05]  /*1c9b0*/  CALL.REL.NOINC `($__internal_32_$__cuda_sm70_shflsync_idx_p) ;  /* 0x00001b9000007944 */ /* 0x026fea0003c00000 */
[----:B------:R-:W-:Y:S01]  /*1c9c0*/  MOV R2, R208 ;  /* 0x000000d000027202 */ /* 0x000fe20000000f00 */
[----:B------:R-:W-:Y:S05]  /*1c9d0*/  BRA `(.L_x_1914) ;  /* 0xfffed40000007947 */ /* 0x000fea000383ffff */
.L_x_1763:
[----:B------:R-:W-:Y:S01]  /*1c9e0*/  IMAD.MOV.U32 R209, RZ, RZ, R5 ;  /* 0x000000ffffd17224 */ /* 0x000fe200078e0005 */
[----:B------:R-:W-:Y:S01]  /*1c9f0*/  MOV R208, 0x1 ;  /* 0x0000000100d07802 */ /* 0x000fe20000000f00 */
[----:B--2---:R-:W-:Y:S01]  /*1ca00*/  IMAD.MOV.U32 R3, RZ, RZ, 0x181f ;  /* 0x0000181fff037424 */ /* 0x004fe200078e00ff */
[----:B----4-:R-:W-:-:S02]  /*1ca10*/  MOV R2, 0x1ca30 ;  /* 0x0001ca3000027802 */ /* 0x010fc40000000f00 */
[----:B-1-3-5:R-:W-:Y:S05]  /*1ca20*/  CALL.REL.NOINC `($__internal_32_$__cuda_sm70_shflsync_idx_p) ;  /* 0x00001b2000007944 */ /* 0x02afea0003c00000 */
[----:B------:R-:W-:Y:S01]  /*1ca30*/  IMAD.MOV.U32 R4, RZ, RZ, R208 ;  /* 0x000000ffff047224 */ /* 0x000fe200078e00d0 */
[----:B------:R-:W-:Y:S01]  /*1ca40*/  MOV R208, 0x1 ;  /* 0x0000000100d07802 */ /* 0x000fe20000000f00 */
[----:B------:R-:W-:Y:S01]  /*1ca50*/  IMAD.MOV.U32 R209, RZ, RZ, R13 ;  /* 0x000000ffffd17224 */ /* 0x000fe200078e000d */
[----:B------:R-:W-:-:S02]  /*1ca60*/  MOV R3, 0x181f ;  /* 0x0000181f00037802 */ /* 0x000fc40000000f00 */
[----:B------:R-:W-:Y:S02]  /*1ca70*/  MOV R2, 0x1ca90 ;  /* 0x0001ca9000027802 */ /* 0x000fe40000000f00 */
[----:B------:R-:W-:Y:S05]  /*1ca80*/  CALL.REL.NOINC `($__internal_32_$__cuda_sm70_shflsync_idx_p) ;  /* 0x00001ac000007944 */ /* 0x000fea0003c00000 */
[----:B------:R-:W-:Y:S01]  /*1ca90*/  MOV R2, R208 ;  /* 0x000000d000027202 */ /* 0x000fe20000000f00 */
[----:B------:R-:W-:Y:S05]  /*1caa0*/  BRA `(.L_x_1915) ;  /* 0xfffed4d000007947 */ /* 0x000fea000383ffff */
.L_x_1766:
[----:B------:R-:W-:Y:S01]  /*1cab0*/  IMAD.MOV.U32 R209, RZ, RZ, R5 ;  /* 0x000000ffffd17224 */ /* 0x000fe200078e0005 */
[----:B------:R-:W-:Y:S01]  /*1cac0*/  MOV R208, 0x2 ;  /* 0x0000000200d07802 */ /* 0x000fe20000000f00 */
[----:B-1----:R-:W-:Y:S01]  /*1cad0*/  IMAD.MOV.U32 R3, RZ, RZ, 0x181f ;  /* 0x0000181fff037424 */ /* 0x002fe200078e00ff */
[----:B----4-:R-:W-:Y:S02]  /*1cae0*/  MOV R2, 0x1cb00 ;  /* 0x0001cb0000027802 */ /* 0x010fe40000000f00 */
[----:B--23-5:R-:W-:Y:S05]  /*1caf0*/  CALL.REL.NOINC `($__internal_32_$__cuda_sm70_shflsync_idx_p) ;  /* 0x00001a5000007944 */ /* 0x02cfea0003c00000 */
[----:B------:R-:W-:Y:S01]  /*1cb00*/  MOV R4, R208 ;  /* 0x000000d000047202 */ /* 0x000fe20000000f00 */
[----:B------:R-:W-:Y:S05]  /*1cb10*/  BRA `(.L_x_1916) ;  /* 0xfffed5d000007947 */ /* 0x000fea000383ffff */
.L_x_1767:
[----:B------:R-:W-:Y:S01]  /*1cb20*/  IMAD.MOV.U32 R209, RZ, RZ, R13 ;  /* 0x000000ffffd17224 */ /* 0x000fe200078e000d */
[----:B------:R-:W-:Y:S01]  /*1cb30*/  MOV R208, 0x2 ;  /* 0x0000000200d07802 */ /* 0x000fe20000000f00 */
[----:B------:R-:W-:Y:S01]  /*1cb40*/  IMAD.MOV.U32 R3, RZ, RZ, 0x181f ;  /* 0x0000181fff037424 */ /* 0x000fe200078e00ff */
[----:B----4-:R-:W-:Y:S02]  /*1cb50*/  MOV R2, 0x1cb70 ;  /* 0x0001cb7000027802 */ /* 0x010fe40000000f00 */
[----:B-123-5:R-:W-:Y:S05]  /*1cb60*/  CALL.REL.NOINC `($__internal_32_$__cuda_sm70_shflsync_idx_p) ;  /* 0x000019e000007944 */ /* 0x02efea0003c00000 */
[----:B------:R-:W-:Y:S01]  /*1cb70*/  MOV R2, R208 ;  /* 0x000000d000027202 */ /* 0x000fe20000000f00 */
[----:B------:R-:W-:Y:S05]  /*1cb80*/  BRA `(.L_x_1917) ;  /* 0xfffed58000007947 */ /* 0x000fea000383ffff */
.L_x_1770:
[----:B------:R-:W-:Y:S01]  /*1cb90*/  IMAD.MOV.U32 R209, RZ, RZ, R5 ;  /* 0x000000ffffd17224 */ /* 0x000fe200078e0005 */
[----:B------:R-:W-:Y:S01]  /*1cba0*/  MOV R208, 0x3 ;  /* 0x0000000300d07802 */ /* 0x000fe20000000f00 */
[----:B-1----:R-:W-:Y:S01]  /*1cbb0*/  IMAD.MOV.U32 R3, RZ, RZ, 0x181f ;  /* 0x0000181fff037424 */ /* 0x002fe200078e00ff */
[----:B------:R-:W-:-:S02]  /*1cbc0*/  MOV R2, 0x1cbe0 ;  /* 0x0001cbe000027802 */ /* 0x000fc40000000f00 */
[----:B--2345:R-:W-:Y:S05]  /*1cbd0*/  CALL.REL.NOINC `($__internal_32_$__cuda_sm70_shflsync_idx_p) ;  /* 0x0000197000007944 */ /* 0x03cfea0003c00000 */
        /* <DEDUP_REMOVED lines=8> */
.L_x_1827:
[----:B------:R-:W-:Y:S01]  /*1cc60*/  IMAD.MOV.U32 R209, RZ, RZ, R6 ;  /* 0x000000ffffd17224 */ /* 0x000fe200078e0006 */
[----:B------:R-:W-:Y:S01]  /*1cc70*/  MOV R208, 0x1 ;  /* 0x0000000100d07802 */ /* 0x000fe20000000f00 */
[----:B----4-:R-:W-:Y:S01]  /*1cc80*/  IMAD.MOV.U32 R3, RZ, RZ, 0x181f ;  /* 0x0000181fff037424 */ /* 0x010fe200078e00ff */
[----:B------:R-:W-:Y:S02]  /*1cc90*/  MOV R2, 0x1ccb0 ;  /* 0x0001ccb000027802 */ /* 0x000fe40000000f00 */
[----:B------:R-:W-:Y:S05]  /*1cca0*/  CALL.REL.NOINC `($__internal_32_$__cuda_sm70_shflsync_idx_p) ;  /* 0x000018a000007944 */ /* 0x000fea0003c00000 */
[----:B------:R-:W-:Y:S01]  /*1ccb0*/  IMAD.MOV.U32 R5, RZ, RZ, R208 ;  /* 0x000000ffff057224 */ /* 0x000fe200078e00d0 */
[----:B------:R-:W-:Y:S01]  /*1ccc0*/  MOV R208, 0x1 ;  /* 0x0000000100d07802 */ /* 0x000fe20000000f00 */
[----:B------:R-:W-:Y:S01]  /*1ccd0*/  IMAD.MOV.U32 R209, RZ, RZ, R13 ;  /* 0x000000ffffd17224 */ /* 0x000fe200078e000d */
[----:B------:R-:W-:Y:S02]  /*1cce0*/  MOV R3, 0x181f ;  /* 0x0000181f00037802 */ /* 0x000fe40000000f00 */
[----:B------:R-:W-:Y:S02]  /*1ccf0*/  MOV R2, 0x1cd10 ;  /* 0x0001cd1000027802 */ /* 0x000fe40000000f00 */
[----:B------:R-:W-:Y:S05]  /*1cd00*/  CALL.REL.NOINC `($__internal_32_$__cuda_sm70_shflsync_idx_p) ;  /* 0x0000184000007944 */ /* 0x000fea0003c00000 */
[----:B------:R-:W-:Y:S01]  /*1cd10*/  MOV R2, R208 ;  /* 0x000000d000027202 */ /* 0x000fe20000000f00 */
[----:B------:R-:W-:Y:S05]  /*1cd20*/  BRA `(.L_x_1919) ;  /* 0xffff489000007947 */ /* 0x000fea000383ffff */
.L_x_1830:
[----:B------:R-:W-:Y:S01]  /*1cd30*/  IMAD.MOV.U32 R209, RZ, RZ, R5 ;  /* 0x000000ffffd17224 */ /* 0x000fe200078e0005 */
[----:B------:R-:W-:Y:S01]  /*1cd40*/  MOV R208, RZ ;  /* 0x000000ff00d07202 */ /* 0x000fe20000000f00 */
[----:B------:R-:W-:Y:S01]  /*1cd50*/  IMAD.MOV.U32 R3, RZ, RZ, 0x181f ;  /* 0x0000181fff037424 */ /* 0x000fe200078e00ff */
[----:B------:R-:W-:-:S02]  /*1cd60*/  MOV R2, 0x1cd80 ;  /* 0x0001cd8000027802 */ /* 0x000fc40000000f00 */
[----:B------:R-:W-:Y:S05]  /*1cd70*/  CALL.REL.NOINC `($__internal_32_$__cuda_sm70_shflsync_idx_p) ;  /* 0x000017d000007944 */ /* 0x000fea0003c00000 */
[----:B------:R-:W-:Y:S01]  /*1cd80*/  MOV R4, R208 ;  /* 0x000000d000047202 */ /* 0x000fe20000000f00 */
[----:B------:R-:W-:Y:S05]  /*1cd90*/  BRA `(.L_x_1920) ;  /* 0xffff58d000007947 */ /* 0x000fea000383ffff */
.L_x_1831:
[----:B------:R-:W-:Y:S01]  /*1cda0*/  IMAD.MOV.U32 R209, RZ, RZ, R6 ;  /* 0x000000ffffd17224 */ /* 0x000fe200078e0006 */
[----:B------:R-:W-:Y:S01]  /*1cdb0*/  MOV R208, RZ ;  /* 0x000000ff00d07202 */ /* 0x000fe20000000f00 */
[----:B------:R-:W-:Y:S01]  /*1cdc0*/  IMAD.MOV.U32 R3, RZ, RZ, 0x181f ;  /* 0x0000181fff037424 */ /* 0x000fe200078e00ff */
[----:B------:R-:W-:-:S02]  /*1cdd0*/  MOV R2, 0x1cdf0 ;  /* 0x0001cdf000027802 */ /* 0x000fc40000000f00 */
[----:B-12---:R-:W-:Y:S05]  /*1cde0*/  CALL.REL.NOINC `($__internal_32_$__cuda_sm70_shflsync_idx_p) ;  /* 0x0000176000007944 */ /* 0x006fea0003c00000 */
[----:B------:R-:W-:Y:S01]  /*1cdf0*/  MOV R2, R208 ;  /* 0x000000d000027202 */ /* 0x000fe20000000f00 */
[----:B------:R-:W-:Y:S05]  /*1ce00*/  BRA `(.L_x_1921) ;  /* 0xffff588000007947 */ /* 0x000fea000383ffff */
.L_x_1834:
[----:B------:R-:W-:Y:S01]  /*1ce10*/  IMAD.MOV.U32 R209, RZ, RZ, R5 ;  /* 0x000000ffffd17224 */ /* 0x000fe200078e0005 */
[----:B------:R-:W-:Y:S01]  /*1ce20*/  MOV R208, 0x1 ;  /* 0x0000000100d07802 */ /* 0x000fe20000000f00 */
[----:B--2---:R-:W-:Y:S01]  /*1ce30*/  IMAD.MOV.U32 R3, RZ, RZ, 0x181f ;  /* 0x0000181fff037424 */ /* 0x004fe200078e00ff */
[----:B----4-:R-:W-:-:S03]  /*1ce40*/  MOV R2, 0x1ce60 ;  /* 0x0001ce6000027802 */ /* 0x010fc60000000f00 */
[----:B-1-3--:R-:W-:Y:S05]  /*1ce50*/  CALL.REL.NOINC `($__internal_32_$__cuda_sm70_shflsync_idx_p) ;  /* 0x000016f000007944 */ /* 0x00afea0003c00000 */
        /* <DEDUP_REMOVED lines=8> */
.L_x_1835:
[----:B------:R-:W-:Y:S01]  /*1cee0*/  IMAD.MOV.U32 R4, RZ, RZ, R6 ;  /* 0x000000ffff047224 */ /* 0x000fe200078e0006 */
[----:B------:R-:W-:Y:S02]  /*1cef0*/  MOV R3, 0x2 ;  /* 0x0000000200037802 */ /* 0x000fe40000000f00 */
[----:B------:R-:W-:Y:S02]  /*1cf00*/  MOV R2, 0x1cf20 ;  /* 0x0001cf2000027802 */ /* 0x000fe40000000f00 */
[----:B------:R-:W-:Y:S05]  /*1cf10*/  CALL.REL.NOINC `($__internal_31_$__cuda_sm70_shflsync_bfly_p) ;  /* 0x000015d000007944 */ /* 0x000fea0003c00000 */
[----:B------:R-:W-:Y:S01]  /*1cf20*/  MOV R2, R9 ;  /* 0x0000000900027202 */ /* 0x000fe20000000f00 */
[----:B------:R-:W-:Y:S05]  /*1cf30*/  BRA `(.L_x_1923) ;  /* 0xffff5dd000007947 */ /* 0x000fea000383ffff */
.L_x_1836:
[----:B------:R-:W-:Y:S01]  /*1cf40*/  IMAD.MOV.U32 R4, RZ, RZ, R6 ;  /* 0x000000ffff047224 */ /* 0x000fe200078e0006 */
[----:B------:R-:W-:Y:S02]  /*1cf50*/  MOV R3, 0x1 ;  /* 0x0000000100037802 */ /* 0x000fe40000000f00 */
[----:B------:R-:W-:Y:S02]  /*1cf60*/  MOV R2, 0x1cf80 ;  /* 0x0001cf8000027802 */ /* 0x000fe40000000f00 */
[----:B------:R-:W-:Y:S05]  /*1cf70*/  CALL.REL.NOINC `($__internal_31_$__cuda_sm70_shflsync_bfly_p) ;  /* 0x0000157000007944 */ /* 0x000fea0003c00000 */
[----:B------:R-:W-:Y:S01]  /*1cf80*/  FMNMX.FTZ R6, R6, R9, !PT ;  /* 0x0000000906067209 */ /* 0x000fe20007810000 */
[----:B------:R-:W-:Y:S01]  /*1cf90*/  IMAD.MOV.U32 R4, RZ, RZ, R5 ;  /* 0x000000ffff047224 */ /* 0x000fe200078e0005 */
[----:B------:R-:W-:Y:S01]  /*1cfa0*/  MOV R2, 0x1cfd0 ;  /* 0x0001cfd000027802 */ /* 0x000fe20000000f00 */
[----:B------:R-:W-:-:S02]  /*1cfb0*/  IMAD.MOV.U32 R3, RZ, RZ, 0x2 ;  /* 0x00000002ff037424 */ /* 0x000fc400078e00ff */
[----:B------:R-:W-:Y:S05]  /*1cfc0*/  CALL.REL.NOINC `($__internal_31_$__cuda_sm70_shflsync_bfly_p) ;  /* 0x0000152000007944 */ /* 0x000fea0003c00000 */
[----:B------:R-:W-:Y:S01]  /*1cfd0*/  FMNMX.FTZ R5, R5, R9, !PT ;  /* 0x0000000905057209 */ /* 0x000fe20007810000 */
[----:B------:R-:W-:Y:S01]  /*1cfe0*/  IMAD.MOV.U32 R3, RZ, RZ, 0x1 ;  /* 0x00000001ff037424 */ /* 0x000fe200078e00ff */
[----:B------:R-:W-:-:S03]  /*1cff0*/  MOV R2, 0x1d020 ;  /* 0x0001d02000027802 */ /* 0x000fc60000000f00 */
[----:B------:R-:W-:Y:S02]  /*1d000*/  IMAD.MOV.U32 R4, RZ, RZ, R5 ;  /* 0x000000ffff047224 */ /* 0x000fe400078e0005 */
[----:B------:R-:W-:Y:S05]  /*1d010*/  CALL.REL.NOINC `($__internal_31_$__cuda_sm70_shflsync_bfly_p) ;  /* 0x000014d000007944 */ /* 0x000fea0003c00000 */
[----:B------:R-:W-:Y:S01]  /*1d020*/  MOV R4, R9 ;  /* 0x0000000900047202 */ /* 0x000fe20000000f00 */
[----:B------:R-:W-:Y:S05]  /*1d030*/  BRA `(.L_x_1924) ;  /* 0xffff5d4000007947 */ /* 0x000fea000383ffff */
.L_x_1838:
[----:B------:R-:W-:Y:S01]  /*1d040*/  MOV R208, RZ ;  /* 0x000000ff00d07202 */ /* 0x000fe20000000f00 */
[----:B------:R-:W-:Y:S01]  /*1d050*/  IMAD.MOV.U32 R209, RZ, RZ, R4 ;  /* 0x000000ffffd17224 */ /* 0x000fe200078e0004 */
[----:B-1----:R-:W-:Y:S01]  /*1d060*/  MOV R2, 0x1d090 ;  /* 0x0001d09000027802 */ /* 0x002fe20000000f00 */
[----:B------:R-:W-:Y:S02]  /*1d070*/  IMAD.MOV.U32 R3, RZ, RZ, 0x181f ;  /* 0x0000181fff037424 */ /* 0x000fe400078e00ff */
[----:B--234-:R-:W-:Y:S05]  /*1d080*/  CALL.REL.NOINC `($__internal_32_$__cuda_sm70_shflsync_idx_p) ;  /* 0x000014c000007944 */ /* 0x01cfea0003c00000 */
[----:B------:R-:W-:Y:S01]  /*1d090*/  MOV R2, R208 ;  /* 0x000000d000027202 */ /* 0x000fe20000000f00 */
[----:B------:R-:W-:-:S05]  /*1d0a0*/  BRA `(.L_x_1925) ;  /* 0xffff6e7000007947 */ /* 0x000fca000383ffff */
.L_x_1841:
[----:B------:R-:W-:Y:S01]  /*1d0b0*/  MOV R208, 0x1 ;  /* 0x0000000100d07802 */ /* 0x000fe20000000f00 */
[----:B------:R-:W-:Y:S01]  /*1d0c0*/  IMAD.MOV.U32 R209, RZ, RZ, R4 ;  /* 0x000000ffffd17224 */ /* 0x000fe200078e0004 */
[----:B------:R-:W-:Y:S01]  /*1d0d0*/  MOV R2, 0x1d100 ;  /* 0x0001d10000027802 */ /* 0x000fe20000000f00 */
[----:B------:R-:W-:Y:S02]  /*1d0e0*/  IMAD.MOV.U32 R3, RZ, RZ, 0x181f ;  /* 0x0000181fff037424 */ /* 0x000fe400078e00ff */
[----:B--23--:R-:W-:Y:S05]  /*1d0f0*/  CALL.REL.NOINC `($__internal_32_$__cuda_sm70_shflsync_idx_p) ;  /* 0x0000145000007944 */ /* 0x00cfea0003c00000 */
[----:B------:R-:W-:Y:S01]  /*1d100*/  MOV R3, 0x181f ;  /* 0x0000181f00037802 */ /* 0x000fe20000000f00 */
[----:B------:R-:W-:Y:S01]  /*1d110*/  IMAD.MOV.U32 R4, RZ, RZ, R208 ;  /* 0x000000ffff047224 */ /* 0x000fe200078e00d0 */
[----:B------:R-:W-:Y:S01]  /*1d120*/  MOV R208, 0x1 ;  /* 0x0000000100d07802 */ /* 0x000fe20000000f00 */
[----:B------:R-:W-:Y:S01]  /*1d130*/  IMAD.MOV.U32 R209, RZ, RZ, R20 ;  /* 0x000000ffffd17224 */ /* 0x000fe200078e0014 */
[----:B------:R-:W-:Y:S02]  /*1d140*/  MOV R2, 0x1d160 ;  /* 0x0001d16000027802 */ /* 0x000fe40000000f00 */
[----:B------:R-:W-:Y:S05]  /*1d150*/  CALL.REL.NOINC `($__internal_32_$__cuda_sm70_shflsync_idx_p) ;  /* 0x000013f000007944 */ /* 0x000fea0003c00000 */
[----:B------:R-:W-:Y:S01]  /*1d160*/  MOV R2, R208 ;  /* 0x000000d000027202 */ /* 0x000fe20000000f00 */
[----:B------:R-:W-:-:S05]  /*1d170*/  BRA `(.L_x_1926) ;  /* 0xffff6f0000007947 */ /* 0x000fca000383ffff */
.L_x_1844:
[----:B------:R-:W-:Y:S01]  /*1d180*/  MOV R208, RZ ;  /* 0x000000ff00d07202 */ /* 0x000fe20000000f00 */
[----:B------:R-:W-:Y:S01]  /*1d190*/  IMAD.MOV.U32 R209, RZ, RZ, R9 ;  /* 0x000000ffffd17224 */ /* 0x000fe200078e0009 */
[----:B------:R-:W-:Y:S01]  /*1d1a0*/  MOV R2, 0x1d1d0 ;  /* 0x0001d1d000027802 */ /* 0x000fe20000000f00 */
[----:B------:R-:W-:Y:S02]  /*1d1b0*/  IMAD.MOV.U32 R3, RZ, RZ, 0x181f ;  /* 0x0000181fff037424 */ /* 0x000fe400078e00ff */
[----:B-1----:R-:W-:Y:S05]  /*1d1c0*/  CALL.REL.NOINC `($__internal_32_$__cuda_sm70_shflsync_idx_p) ;  /* 0x0000138000007944 */ /* 0x002fea0003c00000 */
[----:B------:R-:W-:Y:S01]  /*1d1d0*/  MOV R4, R208 ;  /* 0x000000d000047202 */ /* 0x000fe20000000f00 */
[----:B------:R-:W-:-:S05]  /*1d1e0*/  BRA `(.L_x_1927) ;  /* 0xffff7ed000007947 */ /* 0x000fca000383ffff */
.L_x_1845:
[----:B------:R-:W-:Y:S01]  /*1d1f0*/  MOV R208, RZ ;  /* 0x000000ff00d07202 */ /* 0x000fe20000000f00 */
[----:B------:R-:W-:Y:S01]  /*1d200*/  IMAD.MOV.U32 R209, RZ, RZ, R16 ;  /* 0x000000ffffd17224 */ /* 0x000fe200078e0010 */
[----:B------:R-:W-:Y:S01]  /*1d210*/  MOV R2, 0x1d240 ;  /* 0x0001d24000027802 */ /* 0x000fe20000000f00 */
[----:B------:R-:W-:Y:S02]  /*1d220*/  IMAD.MOV.U32 R3, RZ, RZ, 0x181f ;  /* 0x0000181fff037424 */ /* 0x000fe400078e00ff */
[----:B-123--:R-:W-:Y:S05]  /*1d230*/  CALL.REL.NOINC `($__internal_32_$__cuda_sm70_shflsync_idx_p) ;  /* 0x0000131000007944 */ /* 0x00efea0003c00000 */
[----:B------:R-:W-:Y:S01]  /*1d240*/  MOV R2, R208 ;  /* 0x000000d000027202 */ /* 0x000fe20000000f00 */
[----:B------:R-:W-:-:S05]  /*1d250*/  BRA `(.L_x_1928) ;  /* 0xffff7e8000007947 */ /* 0x000fca000383ffff */
.L_x_1846:
[----:B------:R-:W-:Y:S01]  /*1d260*/  MOV R208, 0x1 ;  /* 0x0000000100d07802 */ /* 0x000fe20000000f00 */
[----:B------:R-:W-:Y:S01]  /*1d270*/  IMAD.MOV.U32 R209, RZ, RZ, R9 ;  /* 0x000000ffffd17224 */ /* 0x000fe200078e0009 */
[----:B--2---:R-:W-:Y:S01]  /*1d280*/  MOV R2, 0x1d2b0 ;  /* 0x0001d2b000027802 */ /* 0x004fe20000000f00 */
[----:B------:R-:W-:Y:S03]  /*1d290*/  IMAD.MOV.U32 R3, RZ, RZ, 0x181f ;  /* 0x0000181fff037424 */ /* 0x000fe600078e00ff */
[----:B-1--4-:R-:W-:Y:S05]  /*1d2a0*/  CALL.REL.NOINC `($__internal_32_$__cuda_sm70_shflsync_idx_p) ;  /* 0x000012a000007944 */ /* 0x012fea0003c00000 */
        /* <DEDUP_REMOVED lines=8> */
.L_x_1847:
[----:B------:R-:W-:Y:S02]  /*1d330*/  MOV R3, 0x2 ;  /* 0x0000000200037802 */ /* 0x000fe40000000f00 */
[----:B------:R-:W-:Y:S02]  /*1d340*/  MOV R2, 0x1d360 ;  /* 0x0001d36000027802 */ /* 0x000fe40000000f00 */
[----:B------:R-:W-:Y:S05]  /*1d350*/  CALL.REL.NOINC `($__internal_31_$__cuda_sm70_shflsync_bfly_p) ;  /* 0x0000119000007944 */ /* 0x000fea0003c00000 */
[----:B------:R-:W-:Y:S01]  /*1d360*/  MOV R2, R9 ;  /* 0x0000000900027202 */ /* 0x000fe20000000f00 */
[----:B------:R-:W-:-:S05]  /*1d370*/  BRA `(.L_x_1930) ;  /* 0xffff814000007947 */ /* 0x000fca000383ffff */
.L_x_1848:
[----:B------:R-:W-:Y:S02]  /*1d380*/  MOV R3, 0x1 ;  /* 0x0000000100037802 */ /* 0x000fe40000000f00 */
[----:B------:R-:W-:Y:S02]  /*1d390*/  MOV R2, 0x1d3b0 ;  /* 0x0001d3b000027802 */ /* 0x000fe40000000f00 */
[----:B------:R-:W-:Y:S05]  /*1d3a0*/  CALL.REL.NOINC `($__internal_31_$__cuda_sm70_shflsync_bfly_p) ;  /* 0x0000114000007944 */ /* 0x000fea0003c00000 */
[----:B------:R-:W-:Y:S01]  /*1d3b0*/  IMAD.MOV.U32 R3, RZ, RZ, 0x2 ;  /* 0x00000002ff037424 */ /* 0x000fe200078e00ff */
[----:B------:R-:W-:Y:S01]  /*1d3c0*/  FMNMX.FTZ R6, R4, R9, !PT ;  /* 0x0000000904067209 */ /* 0x000fe20007810000 */
[----:B------:R-:W-:Y:S01]  /*1d3d0*/  IMAD.MOV.U32 R4, RZ, RZ, R8 ;  /* 0x000000ffff047224 */ /* 0x000fe200078e0008 */
[----:B------:R-:W-:Y:S02]  /*1d3e0*/  MOV R2, 0x1d400 ;  /* 0x0001d40000027802 */ /* 0x000fe40000000f00 */
[----:B------:R-:W-:Y:S05]  /*1d3f0*/  CALL.REL.NOINC `($__internal_31_$__cuda_sm70_shflsync_bfly_p) ;  /* 0x000010f000007944 */ /* 0x000fea0003c00000 */
[----:B------:R-:W-:Y:S01]  /*1d400*/  FMNMX.FTZ R4, R8, R9, !PT ;  /* 0x0000000908047209 */ /* 0x000fe20007810000 */
[----:B------:R-:W-:Y:S01]  /*1d410*/  IMAD.MOV.U32 R3, RZ, RZ, 0x1 ;  /* 0x00000001ff037424 */ /* 0x000fe200078e00ff */
[----:B------:R-:W-:Y:S02]  /*1d420*/  MOV R2, 0x1d440 ;  /* 0x0001d44000027802 */ /* 0x000fe40000000f00 */
[----:B------:R-:W-:Y:S05]  /*1d430*/  CALL.REL.NOINC `($__internal_31_$__cuda_sm70_shflsync_bfly_p) ;  /* 0x000010b000007944 */ /* 0x000fea0003c00000 */
[----:B------:R-:W-:Y:S01]  /*1d440*/  MOV R2, R9 ;  /* 0x0000000900027202 */ /* 0x000fe20000000f00 */
[----:B------:R-:W-:-:S05]  /*1d450*/  BRA `(.L_x_1931) ;  /* 0xffff80d000007947 */ /* 0x000fca000383ffff */
.L_x_1850:
[----:B------:R-:W-:Y:S01]  /*1d460*/  IMAD.MOV.U32 R4, RZ, RZ, R218 ;  /* 0x000000ffff047224 */ /* 0x000fe200078e00da */
[----:B------:R-:W-:-:S02]  /*1d470*/  MOV R3, 0x2 ;  /* 0x0000000200037802 */ /* 0x000fc40000000f00 */
[----:B------:R-:W-:Y:S02]  /*1d480*/  MOV R2, 0x1d4a0 ;  /* 0x0001d4a000027802 */ /* 0x000fe40000000f00 */
[----:B------:R-:W-:Y:S05]  /*1d490*/  CALL.REL.NOINC `($__internal_31_$__cuda_sm70_shflsync_bfly_p) ;  /* 0x0000105000007944 */ /* 0x000fea0003c00000 */
[----:B------:R-:W-:Y:S01]  /*1d4a0*/  FADD.FTZ R4, R218, R9 ;  /* 0x00000009da047221 */ /* 0x000fe20000010000 */
[----:B------:R-:W-:Y:S02]  /*1d4b0*/  MOV R3, 0x1 ;  /* 0x0000000100037802 */ /* 0x000fe40000000f00 */
[----:B------:R-:W-:Y:S02]  /*1d4c0*/  MOV R2, 0x1d4e0 ;  /* 0x0001d4e000027802 */ /* 0x000fe40000000f00 */
[----:B------:R-:W-:Y:S05]  /*1d4d0*/  CALL.REL.NOINC `($__internal_31_$__cuda_sm70_shflsync_bfly_p) ;  /* 0x0000101000007944 */ /* 0x000fea0003c00000 */
[----:B------:R-:W-:Y:S01]  /*1d4e0*/  FADD.FTZ R8, R4, R9 ;  /* 0x0000000904087221 */ /* 0x000fe20000010000 */
[----:B------:R-:W-:Y:S02]  /*1d4f0*/  MOV R4, R217 ;  /* 0x000000d900047202 */ /* 0x000fe40000000f00 */
[----:B------:R-:W-:Y:S02]  /*1d500*/  MOV R3, 0x2 ;  /* 0x0000000200037802 */ /* 0x000fe40000000f00 */
[----:B------:R-:W-:Y:S02]  /*1d510*/  MOV R2, 0x1d530 ;  /* 0x0001d53000027802 */ /* 0x000fe40000000f00 */
[----:B------:R-:W-:Y:S05]  /*1d520*/  CALL.REL.NOINC `($__internal_31_$__cuda_sm70_shflsync_bfly_p) ;  /* 0x00000fc000007944 */ /* 0x000fea0003c00000 */
[----:B------:R-:W-:Y:S01]  /*1d530*/  FADD.FTZ R4, R217, R9 ;  /* 0x00000009d9047221 */ /* 0x000fe20000010000 */
[----:B------:R-:W-:Y:S02]  /*1d540*/  MOV R3, 0x1 ;  /* 0x0000000100037802 */ /* 0x000fe40000000f00 */
[----:B------:R-:W-:-:S02]  /*1d550*/  MOV R2, 0x1d570 ;  /* 0x0001d57000027802 */ /* 0x000fc40000000f00 */
[----:B------:R-:W-:Y:S05]  /*1d560*/  CALL.REL.NOINC `($__internal_31_$__cuda_sm70_shflsync_bfly_p) ;  /* 0x00000f8000007944 */ /* 0x000fea0003c00000 */
[----:B------:R-:W-:Y:S01]  /*1d570*/  MOV R2, R9 ;  /* 0x0000000900027202 */ /* 0x000fe20000000f00 */
[----:B------:R-:W-:Y:S05]  /*1d580*/  BRA `(.L_x_1932) ;  /* 0xffff976000007947 */ /* 0x000fea000383ffff */
.L_x_1857:
[----:B--234-:R-:W-:Y:S01]  /*1d590*/  IMAD.MOV.U32 R209, RZ, RZ, R13 ;  /* 0x000000ffffd17224 */ /* 0x01cfe200078e000d */
[----:B------:R-:W-:Y:S01]  /*1d5a0*/  MOV R208, RZ ;  /* 0x000000ff00d07202 */ /* 0x000fe20000000f00 */
[----:B------:R-:W-:Y:S01]  /*1d5b0*/  IMAD.MOV.U32 R3, RZ, RZ, 0x181f ;  /* 0x0000181fff037424 */ /* 0x000fe200078e00ff */
[----:B------:R-:W-:-:S02]  /*1d5c0*/  MOV R2, 0x1d5e0 ;  /* 0x0001d5e000027802 */ /* 0x000fc40000000f00 */
[----:B-1----:R-:W-:Y:S05]  /*1d5d0*/  CALL.REL.NOINC `($__internal_32_$__cuda_sm70_shflsync_idx_p) ;  /* 0x00000f7000007944 */ /* 0x002fea0003c00000 */
[----:B------:R-:W-:Y:S01]  /*1d5e0*/  MOV R5, R208 ;  /* 0x000000d000057202 */ /* 0x000fe20000000f00 */
[----:B------:R-:W-:Y:S05]  /*1d5f0*/  BRA `(.L_x_1933) ;  /* 0xffffb38000007947 */ /* 0x000fea000383ffff */
.L_x_1858:
[----:B------:R-:W-:Y:S01]  /*1d600*/  IMAD.MOV.U32 R209, RZ, RZ, R16 ;  /* 0x000000ffffd17224 */ /* 0x000fe200078e0010 */
[----:B------:R-:W-:Y:S01]  /*1d610*/  MOV R208, RZ ;  /* 0x000000ff00d07202 */ /* 0x000fe20000000f00 */
[----:B------:R-:W-:Y:S01]  /*1d620*/  IMAD.MOV.U32 R3, RZ, RZ, 0x181f ;  /* 0x0000181fff037424 */ /* 0x000fe200078e00ff */
[----:B------:R-:W-:-:S02]  /*1d630*/  MOV R2, 0x1d650 ;  /* 0x0001d65000027802 */ /* 0x000fc40000000f00 */
[----:B-123--:R-:W-:Y:S05]  /*1d640*/  CALL.REL.NOINC `($__internal_32_$__cuda_sm70_shflsync_idx_p) ;  /* 0x00000f0000007944 */ /* 0x00efea0003c00000 */
[----:B------:R-:W-:Y:S01]  /*1d650*/  MOV R2, R208 ;  /* 0x000000d000027202 */ /* 0x000fe20000000f00 */
[----:B------:R-:W-:Y:S05]  /*1d660*/  BRA `(.L_x_1934) ;  /* 0xffffb33000007947 */ /* 0x000fea000383ffff */
.L_x_1861:
[----:B------:R-:W-:Y:S01]  /*1d670*/  IMAD.MOV.U32 R209, RZ, RZ, R13 ;  /* 0x000000ffffd17224 */ /* 0x000fe200078e000d */
[----:B------:R-:W-:Y:S01]  /*1d680*/  MOV R208, 0x1 ;  /* 0x0000000100d07802 */ /* 0x000fe20000000f00 */
[----:B--2---:R-:W-:Y:S01]  /*1d690*/  IMAD.MOV.U32 R3, RZ, RZ, 0x181f ;  /* 0x0000181fff037424 */ /* 0x004fe200078e00ff */
[----:B------:R-:W-:-:S02]  /*1d6a0*/  MOV R2, 0x1d6c0 ;  /* 0x0001d6c000027802 */ /* 0x000fc40000000f00 */
[----:B-1-34-:R-:W-:Y:S05]  /*1d6b0*/  CALL.REL.NOINC `($__internal_32_$__cuda_sm70_shflsync_idx_p) ;  /* 0x00000e9000007944 */ /* 0x01afea0003c00000 */
        /* <DEDUP_REMOVED lines=8> */
.L_x_1864:
[----:B------:R-:W-:Y:S01]  /*1d740*/  IMAD.MOV.U32 R209, RZ, RZ, R13 ;  /* 0x000000ffffd17224 */ /* 0x000fe200078e000d */
[----:B------:R-:W-:Y:S01]  /*1d750*/  MOV R208, 0x2 ;  /* 0x0000000200d07802 */ /* 0x000fe20000000f00 */
[----:B--2---:R-:W-:Y:S01]  /*1d760*/  IMAD.MOV.U32 R3, RZ, RZ, 0x181f ;  /* 0x0000181fff037424 */ /* 0x004fe200078e00ff */
[----:B------:R-:W-:Y:S02]  /*1d770*/  MOV R2, 0x1d790 ;  /* 0x0001d79000027802 */ /* 0x000fe40000000f00 */
[----:B-1-34-:R-:W-:Y:S05]  /*1d780*/  CALL.REL.NOINC `($__internal_32_$__cuda_sm70_shflsync_idx_p) ;  /* 0x00000dc000007944 */ /* 0x01afea0003c00000 */
[----:B------:R-:W-:Y:S01]  /*1d790*/  MOV R5, R208 ;  /* 0x000000d000057202 */ /* 0x000fe20000000f00 */
[----:B------:R-:W-:Y:S05]  /*1d7a0*/  BRA `(.L_x_1936) ;  /* 0xffffb4d000007947 */ /* 0x000fea000383ffff */
.L_x_1865:
[----:B------:R-:W-:Y:S01]  /*1d7b0*/  IMAD.MOV.U32 R209, RZ, RZ, R16 ;  /* 0x000000ffffd17224 */ /* 0x000fe200078e0010 */
[----:B------:R-:W-:Y:S01]  /*1d7c0*/  MOV R208, 0x2 ;  /* 0x0000000200d07802 */ /* 0x000fe20000000f00 */
[----:B--2---:R-:W-:Y:S01]  /*1d7d0*/  IMAD.MOV.U32 R3, RZ, RZ, 0x181f ;  /* 0x0000181fff037424 */ /* 0x004fe200078e00ff */
[----:B------:R-:W-:Y:S02]  /*1d7e0*/  MOV R2, 0x1d800 ;  /* 0x0001d80000027802 */ /* 0x000fe40000000f00 */
[----:B-1-34-:R-:W-:Y:S05]  /*1d7f0*/  CALL.REL.NOINC `($__internal_32_$__cuda_sm70_shflsync_idx_p) ;  /* 0x00000d5000007944 */ /* 0x01afea0003c00000 */
[----:B------:R-:W-:Y:S01]  /*1d800*/  MOV R2, R208 ;  /* 0x000000d000027202 */ /* 0x000fe20000000f00 */
[----:B------:R-:W-:Y:S05]  /*1d810*/  BRA `(.L_x_1937) ;  /* 0xffffb48000007947 */ /* 0x000fea000383ffff */
.L_x_1868:
[----:B------:R-:W-:Y:S01]  /*1d820*/  IMAD.MOV.U32 R209, RZ, RZ, R13 ;  /* 0x000000ffffd17224 */ /* 0x000fe200078e000d */
[----:B------:R-:W-:Y:S01]  /*1d830*/  MOV R208, 0x3 ;  /* 0x0000000300d07802 */ /* 0x000fe20000000f00 */
[----:B---3--:R-:W-:Y:S01]  /*1d840*/  IMAD.MOV.U32 R3, RZ, RZ, 0x181f ;  /* 0x0000181fff037424 */ /* 0x008fe200078e00ff */
[----:B----4-:R-:W-:-:S02]  /*1d850*/  MOV R2, 0x1d870 ;  /* 0x0001d87000027802 */ /* 0x010fc40000000f00 */
[----:B-12---:R-:W-:Y:S05]  /*1d860*/  CALL.REL.NOINC `($__internal_32_$__cuda_sm70_shflsync_idx_p) ;  /* 0x00000ce000007944 */ /* 0x006fea0003c00000 */
        /* <DEDUP_REMOVED lines=8> */
.L_x_1870:
[----:B------:R-:W-:Y:S01]  /*1d8f0*/  IMAD.MOV.U32 R209, RZ, RZ, R6 ;  /* 0x000000ffffd17224 */ /* 0x000fe200078e0006 */
[----:B------:R-:W-:Y:S01]  /*1d900*/  MOV R208, RZ ;  /* 0x000000ff00d07202 */ /* 0x000fe20000000f00 */
[----:B------:R-:W-:Y:S01]  /*1d910*/  IMAD.MOV.U32 R3, RZ, RZ, 0x1c1f ;  /* 0x00001c1fff037424 */ /* 0x000fe200078e00ff */
[----:B------:R-:W-:Y:S02]  /*1d920*/  MOV R2, 0x1d940 ;  /* 0x0001d94000027802 */ /* 0x000fe40000000f00 */
[----:B------:R-:W-:Y:S05]  /*1d930*/  CALL.REL.NOINC `($__internal_32_$__cuda_sm70_shflsync_idx_p) ;  /* 0x00000c1000007944 */ /* 0x000fea0003c00000 */
[----:B------:R-:W-:Y:S01]  /*1d940*/  MOV R4, R208 ;  /* 0x000000d000047202 */ /* 0x000fe20000000f00 */
[----:B------:R-:W-:Y:S05]  /*1d950*/  BRA `(.L_x_1939) ;  /* 0xffffb86000007947 */ /* 0x000fea000383ffff */
.L_x_1871:
[----:B------:R-:W-:Y:S01]  /*1d960*/  IMAD.MOV.U32 R209, RZ, RZ, R5 ;  /* 0x000000ffffd17224 */ /* 0x000fe200078e0005 */
[----:B------:R-:W-:Y:S01]  /*1d970*/  MOV R208, RZ ;  /* 0x000000ff00d07202 */ /* 0x000fe20000000f00 */
[----:B------:R-:W-:Y:S01]  /*1d980*/  IMAD.MOV.U32 R3, RZ, RZ, 0x1c1f ;  /* 0x00001c1fff037424 */ /* 0x000fe200078e00ff */
[----:B------:R-:W-:Y:S02]  /*1d990*/  MOV R2, 0x1d9b0 ;  /* 0x0001d9b000027802 */ /* 0x000fe40000000f00 */
[----:B-12---:R-:W-:Y:S05]  /*1d9a0*/  CALL.REL.NOINC `($__internal_32_$__cuda_sm70_shflsync_idx_p) ;  /* 0x00000ba000007944 */ /* 0x006fea0003c00000 */
[----:B------:R-:W-:Y:S01]  /*1d9b0*/  MOV R2, R208 ;  /* 0x000000d000027202 */ /* 0x000fe20000000f00 */
[----:B------:R-:W-:Y:S05]  /*1d9c0*/  BRA `(.L_x_1940) ;  /* 0xffffb81000007947 */ /* 0x000fea000383ffff */
.L_x_1874:
[----:B------:R-:W-:Y:S01]  /*1d9d0*/  IMAD.MOV.U32 R209, RZ, RZ, R6 ;  /* 0x000000ffffd17224 */ /* 0x000fe200078e0006 */
[----:B------:R-:W-:Y:S01]  /*1d9e0*/  MOV R208, 0x1 ;  /* 0x0000000100d07802 */ /* 0x000fe20000000f00 */
[----:B--2---:R-:W-:Y:S01]  /*1d9f0*/  IMAD.MOV.U32 R3, RZ, RZ, 0x1c1f ;  /* 0x00001c1fff037424 */ /* 0x004fe200078e00ff */
[----:B----4-:R-:W-:-:S02]  /*1da00*/  MOV R2, 0x1da20 ;  /* 0x0001da2000027802 */ /* 0x010fc40000000f00 */
        /* <DEDUP_REMOVED lines=9> */
.L_x_1878:
[----:B------:R-:W-:Y:S01]  /*1daa0*/  IMAD.MOV.U32 R209, RZ, RZ, R5 ;  /* 0x000000ffffd17224 */ /* 0x000fe200078e0005 */
[----:B------:R-:W-:Y:S01]  /*1dab0*/  MOV R208, RZ ;  /* 0x000000ff00d07202 */ /* 0x000fe20000000f00 */
[----:B------:R-:W-:Y:S01]  /*1dac0*/  IMAD.MOV.U32 R3, RZ, RZ, 0x181f ;  /* 0x0000181fff037424 */ /* 0x000fe200078e00ff */
[----:B------:R-:W-:Y:S02]  /*1dad0*/  MOV R2, 0x1daf0 ;  /* 0x0001daf000027802 */ /* 0x000fe40000000f00 */
[----:B------:R-:W-:Y:S05]  /*1dae0*/  CALL.REL.NOINC `($__internal_32_$__cuda_sm70_shflsync_idx_p) ;  /* 0x00000a6000007944 */ /* 0x000fea0003c00000 */
[----:B------:R-:W-:Y:S01]  /*1daf0*/  MOV R4, R208 ;  /* 0x000000d000047202 */ /* 0x000fe20000000f00 */
[----:B------:R-:W-:Y:S05]  /*1db00*/  BRA `(.L_x_1942) ;  /* 0xffffd7b000007947 */ /* 0x000fea000383ffff */
.L_x_1879:
[----:B------:R-:W-:Y:S01]  /*1db10*/  IMAD.MOV.U32 R209, RZ, RZ, R16 ;  /* 0x000000ffffd17224 */ /* 0x000fe200078e0010 */
[----:B------:R-:W-:Y:S01]  /*1db20*/  MOV R208, RZ ;  /* 0x000000ff00d07202 */ /* 0x000fe20000000f00 */
[----:B------:R-:W-:Y:S01]  /*1db30*/  IMAD.MOV.U32 R3, RZ, RZ, 0x181f ;  /* 0x0000181fff037424 */ /* 0x000fe200078e00ff */
[----:B------:R-:W-:Y:S02]  /*1db40*/  MOV R2, 0x1db60 ;  /* 0x0001db6000027802 */ /* 0x000fe40000000f00 */
[----:B-12---:R-:W-:Y:S05]  /*1db50*/  CALL.REL.NOINC `($__internal_32_$__cuda_sm70_shflsync_idx_p) ;  /* 0x000009f000007944 */ /* 0x006fea0003c00000 */
[----:B------:R-:W-:Y:S01]  /*1db60*/  MOV R2, R208 ;  /* 0x000000d000027202 */ /* 0x000fe20000000f00 */
[----:B------:R-:W-:Y:S05]  /*1db70*/  BRA `(.L_x_1943) ;  /* 0xffffd76000007947 */ /* 0x000fea000383ffff */
.L_x_1882:
        /* <DEDUP_REMOVED lines=13> */
.L_x_1885:
[----:B------:R-:W-:Y:S01]  /*1dc50*/  IMAD.MOV.U32 R209, RZ, RZ, R5 ;  /* 0x000000ffffd17224 */ /* 0x000fe200078e0005 */
[----:B------:R-:W-:Y:S01]  /*1dc60*/  MOV R208, 0x2 ;  /* 0x0000000200d07802 */ /* 0x000fe20000000f00 */
[----:B-1----:R-:W-:Y:S01]  /*1dc70*/  IMAD.MOV.U32 R3, RZ, RZ, 0x181f ;  /* 0x0000181fff037424 */ /* 0x002fe200078e00ff */
[----:B----4-:R-:W-:Y:S02]  /*1dc80*/  MOV R2, 0x1dca0 ;  /* 0x0001dca000027802 */ /* 0x010fe40000000f00 */
[----:B--23--:R-:W-:Y:S05]  /*1dc90*/  CALL.REL.NOINC `($__internal_32_$__cuda_sm70_shflsync_idx_p) ;  /* 0x000008b000007944 */ /* 0x00cfea0003c00000 */
[----:B------:R-:W-:Y:S01]  /*1dca0*/  MOV R4, R208 ;  /* 0x000000d000047202 */ /* 0x000fe20000000f00 */
[----:B------:R-:W-:Y:S05]  /*1dcb0*/  BRA `(.L_x_1945) ;  /* 0xffffd91000007947 */ /* 0x000fea000383ffff */
.L_x_1886:
[----:B------:R-:W-:Y:S01]  /*1dcc0*/  IMAD.MOV.U32 R209, RZ, RZ, R16 ;  /* 0x000000ffffd17224 */ /* 0x000fe200078e0010 */
[----:B------:R-:W-:Y:S01]  /*1dcd0*/  MOV R208, 0x2 ;  /* 0x0000000200d07802 */ /* 0x000fe20000000f00 */
[----:B------:R-:W-:Y:S01]  /*1dce0*/  IMAD.MOV.U32 R3, RZ, RZ, 0x181f ;  /* 0x0000181fff037424 */ /* 0x000fe200078e00ff */
[----:B----4-:R-:W-:Y:S02]  /*1dcf0*/  MOV R2, 0x1dd10 ;  /* 0x0001dd1000027802 */ /* 0x010fe40000000f00 */
[----:B-123--:R-:W-:Y:S05]  /*1dd00*/  CALL.REL.NOINC `($__internal_32_$__cuda_sm70_shflsync_idx_p) ;  /* 0x0000084000007944 */ /* 0x00efea0003c00000 */
[----:B------:R-:W-:Y:S01]  /*1dd10*/  MOV R2, R208 ;  /* 0x000000d000027202 */ /* 0x000fe20000000f00 */
[----:B------:R-:W-:Y:S05]  /*1dd20*/  BRA `(.L_x_1946) ;  /* 0xffffd8c000007947 */ /* 0x000fea000383ffff */
.L_x_1889:
[----:B------:R-:W-:Y:S01]  /*1dd30*/  IMAD.MOV.U32 R209, RZ, RZ, R5 ;  /* 0x000000ffffd17224 */ /* 0x000fe200078e0005 */
[----:B------:R-:W-:Y:S01]  /*1dd40*/  MOV R208, 0x3 ;  /* 0x0000000300d07802 */ /* 0x000fe20000000f00 */
[----:B-1----:R-:W-:Y:S01]  /*1dd50*/  IMAD.MOV.U32 R3, RZ, RZ, 0x181f ;  /* 0x0000181fff037424 */ /* 0x002fe200078e00ff */
[----:B------:R-:W-:-:S02]  /*1dd60*/  MOV R2, 0x1dd80 ;  /* 0x0001dd8000027802 */ /* 0x000fc40000000f00 */
[----:B--234-:R-:W-:Y:S05]  /*1dd70*/  CALL.REL.NOINC `($__internal_32_$__cuda_sm70_shflsync_idx_p) ;  /* 0x000007d000007944 */ /* 0x01cfea0003c00000 */
        /* <DEDUP_REMOVED lines=8> */
.L_x_1891:
[----:B------:R-:W-:Y:S01]  /*1de00*/  IMAD.MOV.U32 R209, RZ, RZ, R114 ;  /* 0x000000ffffd17224 */ /* 0x000fe200078e0072 */
[----:B------:R-:W-:Y:S01]  /*1de10*/  MOV R208, RZ ;  /* 0x000000ff00d07202 */ /* 0x000fe20000000f00 */
[----:B------:R-:W-:Y:S01]  /*1de20*/  IMAD.MOV.U32 R3, RZ, RZ, 0x1f ;  /* 0x0000001fff037424 */ /* 0x000fe200078e00ff */
[----:B------:R-:W-:Y:S02]  /*1de30*/  MOV R2, 0x1de50 ;  /* 0x0001de5000027802 */ /* 0x000fe40000000f00 */
[----:B------:R-:W-:Y:S05]  /*1de40*/  CALL.REL.NOINC `($__internal_32_$__cuda_sm70_shflsync_idx_p) ;  /* 0x0000070000007944 */ /* 0x000fea0003c00000 */
[----:B------:R-:W-:Y:S01]  /*1de50*/  MOV R10, R208 ;  /* 0x000000d0000a7202 */ /* 0x000fe20000000f00 */
[----:B------:R-:W-:Y:S05]  /*1de60*/  BRA `(.L_x_1948) ;  /* 0xffffdb3000007947 */ /* 0x000fea000383ffff */
.L_x_1892:
[----:B------:R-:W-:Y:S01]  /*1de70*/  IMAD.MOV.U32 R209, RZ, RZ, R114 ;  /* 0x000000ffffd17224 */ /* 0x000fe200078e0072 */
[----:B------:R-:W-:Y:S01]  /*1de80*/  MOV R208, 0x1 ;  /* 0x0000000100d07802 */ /* 0x000fe20000000f00 */
[----:B------:R-:W-:Y:S01]  /*1de90*/  IMAD.MOV.U32 R3, RZ, RZ, 0x1f ;  /* 0x0000001fff037424 */ /* 0x000fe200078e00ff */
[----:B------:R-:W-:Y:S02]  /*1dea0*/  MOV R2, 0x1dec0 ;  /* 0x0001dec000027802 */ /* 0x000fe40000000f00 */
[----:B-12---:R-:W-:Y:S05]  /*1deb0*/  CALL.REL.NOINC `($__internal_32_$__cuda_sm70_shflsync_idx_p) ;  /* 0x0000069000007944 */ /* 0x006fea0003c00000 */
[----:B------:R-:W-:Y:S01]  /*1dec0*/  MOV R6, R208 ;  /* 0x000000d000067202 */ /* 0x000fe20000000f00 */
[----:B------:R-:W-:Y:S05]  /*1ded0*/  BRA `(.L_x_1949) ;  /* 0xffffdae000007947 */ /* 0x000fea000383ffff */
.L_x_1893:
[----:B------:R-:W-:Y:S01]  /*1dee0*/  IMAD.MOV.U32 R2, RZ, RZ, R4 ;  /* 0x000000ffff027224 */ /* 0x000fe200078e0004 */
[----:B------:R-:W-:-:S02]  /*1def0*/  MOV R5, 0x1 ;  /* 0x0000000100057802 */ /* 0x000fc40000000f00 */
[----:B------:R-:W-:Y:S02]  /*1df00*/  MOV R3, 0x1df20 ;  /* 0x0001df2000037802 */ /* 0x000fe40000000f00 */
[----:B-1234-:R-:W-:Y:S05]  /*1df10*/  CALL.REL.NOINC `($__internal_33_$__cuda_sm70_shflsync_up_p) ;  /* 0x0000068000007944 */ /* 0x01efea0003c00000 */
[----:B------:R-:W-:Y:S05]  /*1df20*/  BRA `(.L_x_1950) ;  /* 0xffffdbc000007947 */ /* 0x000fea000383ffff */
.L_x_1894:
[----:B------:R-:W-:Y:S01]  /*1df30*/  IMAD.MOV.U32 R2, RZ, RZ, R4 ;  /* 0x000000ffff027224 */ /* 0x000fe200078e0004 */
[----:B------:R-:W-:Y:S02]  /*1df40*/  MOV R5, 0x2 ;  /* 0x0000000200057802 */ /* 0x000fe40000000f00 */
[----:B------:R-:W-:Y:S02]  /*1df50*/  MOV R3, 0x1df70 ;  /* 0x0001df7000037802 */ /* 0x000fe40000000f00 */
[----:B--2-4-:R-:W-:Y:S05]  /*1df60*/  CALL.REL.NOINC `($__internal_33_$__cuda_sm70_shflsync_up_p) ;  /* 0x0000063000007944 */ /* 0x014fea0003c00000 */
        /* <DEDUP_REMOVED lines=27> */
.L_x_1898:
[----:B------:R-:W-:Y:S01]  /*1e120*/  IMAD.MOV.U32 R2, RZ, RZ, R4 ;  /* 0x000000ffff027224 */ /* 0x000fe200078e0004 */
[----:B------:R-:W-:Y:S02]  /*1e130*/  MOV R5, 0x1 ;  /* 0x0000000100057802 */ /* 0x000fe40000000f00 */
[----:B------:R-:W-:Y:S02]  /*1e140*/  MOV R3, 0x1e160 ;  /* 0x0001e16000037802 */ /* 0x000fe40000000f00 */
[----:B------:R-:W-:Y:S05]  /*1e150*/  CALL.REL.NOINC `($__internal_33_$__cuda_sm70_shflsync_up_p) ;  /* 0x0000044000007944 */ /* 0x000fea0003c00000 */
[----:B------:R-:W-:Y:S01]  /*1e160*/  MOV R2, R5 ;  /* 0x0000000500027202 */ /* 0x000fe20000000f00 */
[----:B------:R-:W-:Y:S05]  /*1e170*/  BRA `(.L_x_1952) ;  /* 0xffffdbd000007947 */ /* 0x000fea000383ffff */
.L_x_1899:
        /* <DEDUP_REMOVED lines=31> */
.L_x_1901:
[----:B------:R-:W-:Y:S02]  /*1e370*/  SEL R2, RZ, 0x1, P0 ;  /* 0x00000001ff027807 */ /* 0x000fe40000000000 */
[----:B------:R-:W-:Y:S02]  /*1e380*/  MOV R3, 0x1e3a0 ;  /* 0x0001e3a000037802 */ /* 0x000fe40000000f00 */
[----:B-1----:R-:W-:Y:S05]  /*1e390*/  CALL.REL.NOINC `($__internal_34_$__cuda_sm70_votesync_ballot) ;  /* 0x0000027000007944 */ /* 0x002fea0003c00000 */
[----:B------:R-:W-:Y:S05]  /*1e3a0*/  BRA `(.L_x_1954) ;  /* 0xffffdb3000007947 */ /* 0x000fea000383ffff */
.L_x_1902:
[----:B------:R-:W-:Y:S01]  /*1e3b0*/  IMAD.MOV.U32 R209, RZ, RZ, R8 ;  /* 0x000000ffffd17224 */ /* 0x000fe200078e0008 */
[----:B---3--:R-:W-:Y:S01]  /*1e3c0*/  MOV R208, R11 ;  /* 0x0000000b00d07202 */ /* 0x008fe20000000f00 */
[----:B------:R-:W-:Y:S01]  /*1e3d0*/  IMAD.MOV.U32 R3, RZ, RZ, 0x1f ;  /* 0x0000001fff037424 */ /* 0x000fe200078e00ff */
[----:B------:R-:W-:Y:S02]  /*1e3e0*/  MOV R2, 0x1e400 ;  /* 0x0001e40000027802 */ /* 0x000fe40000000f00 */
[----:B-12---:R-:W-:Y:S05]  /*1e3f0*/  CALL.REL.NOINC `($__internal_32_$__cuda_sm70_shflsync_idx_p) ;  /* 0x0000015000007944 */ /* 0x006fea0003c00000 */
[----:B------:R-:W-:Y:S01]  /*1e400*/  IMAD.MOV.U32 R6, RZ, RZ, R208 ;  /* 0x000000ffff067224 */ /* 0x000fe200078e00d0 */
[----:B------:R-:W-:Y:S01]  /*1e410*/  MOV R208, R11 ;  /* 0x0000000b00d07202 */ /* 0x000fe20000000f00 */
[----:B------:R-:W-:Y:S01]  /*1e420*/  IMAD.MOV.U32 R209, RZ, RZ, R9 ;  /* 0x000000ffffd17224 */ /* 0x000fe200078e0009 */
[----:B------:R-:W-:Y:S02]  /*1e430*/  MOV R3, 0x1f ;  /* 0x0000001f00037802 */ /* 0x000fe40000000f00 */
[----:B------:R-:W-:-:S02]  /*1e440*/  MOV R2, 0x1e460 ;  /* 0x0001e46000027802 */ /* 0x000fc40000000f00 */
[----:B------:R-:W-:Y:S05]  /*1e450*/  CALL.REL.NOINC `($__internal_32_$__cuda_sm70_shflsync_idx_p) ;  /* 0x000000f000007944 */ /* 0x000fea0003c00000 */
[----:B------:R-:W-:Y:S01]  /*1e460*/  MOV R5, R208 ;  /* 0x000000d000057202 */ /* 0x000fe20000000f00 */
[----:B------:R-:W-:Y:S05]  /*1e470*/  BRA `(.L_x_1955) ;  /* 0xffffdaa000007947 */ /* 0x000fea000383ffff */
.L_x_1905:
[----:B------:R-:W-:Y:S01]  /*1e480*/  MOV R208, R2 ;  /* 0x0000000200d07202 */ /* 0x000fe20000000f00 */
[----:B------:R-:W-:Y:S01]  /*1e490*/  IMAD.MOV.U32 R209, RZ, RZ, R4 ;  /* 0x000000ffffd17224 */ /* 0x000fe200078e0004 */
[----:B------:R-:W-:Y:S01]  /*1e4a0*/  MOV R2, 0x1e4d0 ;  /* 0x0001e4d000027802 */ /* 0x000fe20000000f00 */
[----:B------:R-:W-:-:S02]  /*1e4b0*/  IMAD.MOV.U32 R3, RZ, RZ, 0x1f ;  /* 0x0000001fff037424 */ /* 0x000fc400078e00ff */
[----:B-1234-:R-:W-:Y:S05]  /*1e4c0*/  CALL.REL.NOINC `($__internal_32_$__cuda_sm70_shflsync_idx_p) ;  /* 0x0000008000007944 */ /* 0x01efea0003c00000 */
[----:B------:R-:W-:Y:S01]  /*1e4d0*/  MOV R15, R208 ;  /* 0x000000d0000f7202 */ /* 0x000fe20000000f00 */
[----:B------:R-:W-:Y:S05]  /*1e4e0*/  BRA `(.L_x_1904) ;  /* 0xffffda9000007947 */ /* 0x000fea000383ffff */
        .weak           $__internal_31_$__cuda_sm70_shflsync_bfly_p
        .type           $__internal_31_$__cuda_sm70_shflsync_bfly_p,@function
        .size           $__internal_31_$__cuda_sm70_shflsync_bfly_p,($__internal_32_$__cuda_sm70_shflsync_idx_p - $__internal_31_$__cuda_sm70_shflsync_bfly_p)
$__internal_31_$__cuda_sm70_shflsync_bfly_p:
[----:B------:R-:W-:Y:S02]  /*1e4f0*/  MOV R9, 0x1f ;  /* 0x0000001f00097802 */ /* 0x000fe40000000f00 */
[----:B------:R-:W-:-:S04]  /*1e500*/  MOV R32, 0xffffffff ;  /* 0xffffffff00207802 */ /* 0x000fc80000000f00 */
[----:B------:R-:W-:Y:S04]  /*1e510*/  WARPSYNC R32 ;  /* 0x0000002000007348 */ /* 0x000fe80003800000 */
[----:B------:R1:W2:Y:S02]  /*1e520*/  SHFL.BFLY PT, R9, R4, R3, R9 ;  /* 0x0c00000304097389 */ /* 0x0002a400000e0009 */
[----:B-1----:R-:W-:-:S04]  /*1e530*/  MOV R3, 0x0 ;  /* 0x0000000000037802 */ /* 0x002fc80000000f00 */
[----:B--2---:R-:W-:Y:S05]  /*1e540*/  RET.REL.NODEC R2 `(_ZN7cutlass13device_kernelIN5flash19enable_sm80_to_sm89INS1_16FlashAttnFwdSm80INS1_25CollectiveMainloopFwdSm80ILi8ELi1ELb0EN4cute5tupleIJNS5_1CILi128EEENS7_ILi48EEENS7_ILi256EEEEEELi256ENS_6half_tEfNS_4arch4Sm80ELb0ELb0ELb1ELb1ELb1ELb1ELb1ELb1EEENS1_21CollectiveEpilogueFwdINS6_IJS8_SA_S9_EEENS6_IJNS7_ILi1EEESI_SI_EEESC_SE_Li256ELb1ELb1ELb1ELb0EEENS1_36VarlenDynamicPersistentTileSchedulerILi128ELi48ELi256ELi256ELb1ELb1ELb0ELb0ELb1ELb1EEEEEEEEEvNT_6ParamsE) ;  /* 0xfffe1ab002007950 */ /* 0x004fea0003c3ffff */
        .weak           $__internal_32_$__cuda_sm70_shflsync_idx_p
        .type           $__internal_32_$__cuda_sm70_shflsync_idx_p,@function
        .size           $__internal_32_$__cuda_sm70_shflsync_idx_p,($__internal_33_$__cuda_sm70_shflsync_up_p - $__internal_32_$__cuda_sm70_shflsync_idx_p)
$__internal_32_$__cuda_sm70_shflsync_idx_p:
[----:B------:R-:W-:-:S04]  /*1e550*/  MOV R228, 0xffffffff ;  /* 0xffffffff00e47802 */ /* 0x000fc80000000f00 */
[----:B------:R-:W-:Y:S04]  /*1e560*/  WARPSYNC R228 ;  /* 0x000000e400007348 */ /* 0x000fe80003800000 */
[----:B------:R1:W2:Y:S02]  /*1e570*/  SHFL.IDX PT, R208, R209, R208, R3 ;  /* 0x000000d0d1d07389 */ /* 0x0002a400000e0003 */
[----:B-1----:R-:W-:-:S04]  /*1e580*/  MOV R3, 0x0 ;  /* 0x0000000000037802 */ /* 0x002fc80000000f00 */
[----:B--2---:R-:W-:Y:S05]  /*1e590*/  RET.REL.NODEC R2 `(_ZN7cutlass13device_kernelIN5flash19enable_sm80_to_sm89INS1_16FlashAttnFwdSm80INS1_25CollectiveMainloopFwdSm80ILi8ELi1ELb0EN4cute5tupleIJNS5_1CILi128EEENS7_ILi48EEENS7_ILi256EEEEEELi256ENS_6half_tEfNS_4arch4Sm80ELb0ELb0ELb1ELb1ELb1ELb1ELb1ELb1EEENS1_21CollectiveEpilogueFwdINS6_IJS8_SA_S9_EEENS6_IJNS7_ILi1EEESI_SI_EEESC_SE_Li256ELb1ELb1ELb1ELb0EEENS1_36VarlenDynamicPersistentTileSchedulerILi128ELi48ELi256ELi256ELb1ELb1ELb0ELb0ELb1ELb1EEEEEEEEEvNT_6ParamsE) ;  /* 0xfffe1a6002007950 */ /* 0x004fea0003c3ffff */
        .weak           $__internal_33_$__cuda_sm70_shflsync_up_p
        .type           $__internal_33_$__cuda_sm70_shflsync_up_p,@function
        .size           $__internal_33_$__cuda_sm70_shflsync_up_p,($__internal_34_$__cuda_sm70_votesync_ballot - $__internal_33_$__cuda_sm70_shflsync_up_p)
$__internal_33_$__cuda_sm70_shflsync_up_p:
[----:B------:R-:W-:Y:S02]  /*1e5a0*/  IMAD.MOV.U32 R13, RZ, RZ, -0x1 ;  /* 0xffffffffff0d7424 */ /* 0x000fe400078e00ff */
[----:B------:R-:W-:Y:S02]  /*1e5b0*/  IMAD.MOV.U32 R11, RZ, RZ, RZ ;  /* 0x000000ffff0b7224 */ /* 0x000fe400078e00ff */
[----:B------:R-:W-:Y:S04]  /*1e5c0*/  WARPSYNC R13 ;  /* 0x0000000d00007348 */ /* 0x000fe80003800000 */
[----:B------:R1:W2:Y:S02]  /*1e5d0*/  SHFL.UP PT, R5, R2, R5, R11 ;  /* 0x0400000502057389 */ /* 0x0002a400000e000b */
[----:B-1----:R-:W-:-:S02]  /*1e5e0*/  MOV R2, R3 ;  /* 0x0000000300027202 */ /* 0x002fc40000000f00 */
[----:B------:R-:W-:-:S04]  /*1e5f0*/  MOV R3, 0x0 ;  /* 0x0000000000037802 */ /* 0x000fc80000000f00 */
[----:B--2---:R-:W-:Y:S05]  /*1e600*/  RET.REL.NODEC R2 `(_ZN7cutlass13device_kernelIN5flash19enable_sm80_to_sm89INS1_16FlashAttnFwdSm80INS1_25CollectiveMainloopFwdSm80ILi8ELi1ELb0EN4cute5tupleIJNS5_1CILi128EEENS7_ILi48EEENS7_ILi256EEEEEELi256ENS_6half_tEfNS_4arch4Sm80ELb0ELb0ELb1ELb1ELb1ELb1ELb1ELb1EEENS1_21CollectiveEpilogueFwdINS6_IJS8_SA_S9_EEENS6_IJNS7_ILi1EEESI_SI_EEESC_SE_Li256ELb1ELb1ELb1ELb0EEENS1_36VarlenDynamicPersistentTileSchedulerILi128ELi48ELi256ELi256ELb1ELb1ELb0ELb0ELb1ELb1EEEEEEEEEvNT_6ParamsE) ;  /* 0xfffe19f002007950 */ /* 0x004fea0003c3ffff */
        .weak           $__internal_34_$__cuda_sm70_votesync_ballot
        .type           $__internal_34_$__cuda_sm70_votesync_ballot,@function
        .size           $__internal_34_$__cuda_sm70_votesync_ballot,(.L_x_6498 - $__internal_34_$__cuda_sm70_votesync_ballot)
$__internal_34_$__cuda_sm70_votesync_ballot:
[----:B------:R-:W-:Y:S01]  /*1e610*/  ISETP.NE.U32.AND P0, PT, R2, 0x1, PT ;  /* 0x000000010200780c */ /* 0x000fe20003f05070 */
[----:B------:R-:W-:-:S04]  /*1e620*/  IMAD.MOV.U32 R5, RZ, RZ, -0x1 ;  /* 0xffffffffff057424 */ /* 0x000fc800078e00ff */
[----:B------:R-:W-:Y:S08]  /*1e630*/  WARPSYNC R5 ;  /* 0x0000000500007348 */ /* 0x000ff00003800000 */
[----:B------:R-:W-:-:S04]  /*1e640*/  VOTE.ANY R2, PT, !P0 ;  /* 0x0000000000027806 */ /* 0x000fc800040e0100 */
[----:B------:R-:W-:Y:S01]  /*1e650*/  LOP3.LUT R13, R2, R5, RZ, 0xc0, !PT ;  /* 0x00000005020d7212 */ /* 0x000fe200078ec0ff */
[----:B------:R-:W-:Y:S02]  /*1e660*/  IMAD.MOV.U32 R2, RZ, RZ, R3 ;  /* 0x000000ffff027224 */ /* 0x000fe400078e0003 */
[----:B------:R-:W-:-:S04]  /*1e670*/  IMAD.MOV.U32 R3, RZ, RZ, 0x0 ;  /* 0x00000000ff037424 */ /* 0x000fc800078e00ff */
[----:B------:R-:W-:Y:S05]  /*1e680*/  RET.REL.NODEC R2 `(_ZN7cutlass13device_kernelIN5flash19enable_sm80_to_sm89INS1_16FlashAttnFwdSm80INS1_25CollectiveMainloopFwdSm80ILi8ELi1ELb0EN4cute5tupleIJNS5_1CILi128EEENS7_ILi48EEENS7_ILi256EEEEEELi256ENS_6half_tEfNS_4arch4Sm80ELb0ELb0ELb1ELb1ELb1ELb1ELb1ELb1EEENS1_21CollectiveEpilogueFwdINS6_IJS8_SA_S9_EEENS6_IJNS7_ILi1EEESI_SI_EEESC_SE_Li256ELb1ELb1ELb1ELb0EEENS1_36VarlenDynamicPersistentTileSchedulerILi128ELi48ELi256ELi256ELb1ELb1ELb0ELb0ELb1ELb1EEEEEEEEEvNT_6ParamsE) ;  /* 0xfffe197002007950 */ /* 0x000fea0003c3ffff */
.L_x_1956:
        /* <DEDUP_REMOVED lines=15> */
.L_x_6498:


//--------------------- .text._ZN7cutlass13device_kernelIN5flash19enable_sm80_to_sm89INS1_16FlashAttnFwdSm80INS1_25CollectiveMainloopFwdSm80ILi8ELi1ELb0EN4cute5tupleIJNS5_1CILi128EEENS7_ILi64EEENS7_ILi256EEEEEELi256ENS_6half_tEfNS_4arch4Sm80ELb0ELb1ELb1ELb0ELb1ELb0ELb1ELb1EEENS1_21CollectiveEpilogueFwdINS6_IJS8_SA_S9_EEENS6_IJNS7_ILi1EEESI_SI_EEESC_SE_Li256ELb0ELb1ELb1ELb0EEENS1_19SingleTileSchedulerILb0ELb1ELb1ELi128EEEEEEEEEvNT_6ParamsE --------------------------
	.section	.text._ZN7cutlass13device_kernelIN5flash19enable_sm80_to_sm89INS1_16FlashAttnFwdSm80INS1_25CollectiveMainloopFwdSm80ILi8ELi1ELb0EN4cute5tupleIJNS5_1CILi128EEENS7_ILi64EEENS7_ILi256EEEEEELi256ENS_6half_tEfNS_4arch4Sm80ELb0ELb1ELb1ELb0ELb1ELb0ELb1ELb1EEENS1_21CollectiveEpilogueFwdINS6_IJS8_SA_S9_EEENS6_IJNS7_ILi1EEESI_SI_EEESC_SE_Li256ELb0ELb1ELb1ELb0EEENS1_19SingleTileSchedulerILb0ELb1ELb1ELi128EEEEEEEEEvNT_6ParamsE,"ax",@progbits
	.sectioninfo	@"SHI_REGISTERS=255"
	.align	128
.text._ZN7cutlass13device_kernelIN5flash19enable_sm80_to_sm89INS1_16FlashAttnFwdSm80INS1_25CollectiveMainloopFwdSm80ILi8ELi1ELb0EN4cute5tupleIJNS5_1CILi128EEENS7_ILi64EEENS7_ILi256EEEEEELi256ENS_6half_tEfNS_4arch4Sm80ELb0ELb1ELb1ELb0ELb1ELb0ELb1ELb1EEENS1_21CollectiveEpilogueFwdINS6_IJS8_SA_S9_EEENS6_IJNS7_ILi1EEESI_SI_EEESC_SE_Li256ELb0ELb1ELb1ELb0EEENS1_19SingleTileSchedulerILb0ELb1ELb1ELi128EEEEEEEEEvNT_6ParamsE:
        .type           _ZN7cutlass13device_kernelIN5flash19enable_sm80_to_sm89INS1_16FlashAttnFwdSm80INS1_25CollectiveMainloopFwdSm80ILi8ELi1ELb0EN4cute5tupleIJNS5_1CILi128EEENS7_ILi64EEENS7_ILi256EEEEEELi256ENS_6half_tEfNS_4arch4Sm80ELb0ELb1ELb1ELb0ELb1ELb0ELb1ELb1EEENS1_21CollectiveEpilogueFwdINS6_IJS8_SA_S9_EEENS6_IJNS7_ILi1EEESI_SI_EEESC_SE_Li256ELb0ELb1ELb1ELb0EEENS1_19SingleTileSchedulerILb0ELb1ELb1ELi128EEEEEEEEEvNT_6ParamsE,@function
        .size           _ZN7cutlass13device_kernelIN5flash19enable_sm80_to_sm89INS1_16FlashAttnFwdSm80INS1_25CollectiveMainloopFwdSm80ILi8ELi1ELb0EN4cute5tupleIJNS5_1CILi128EEENS7_ILi64EEENS7_ILi256EEEEEELi256ENS_6half_tEfNS_4arch4Sm80ELb0ELb1ELb1ELb0ELb1ELb0ELb1ELb1EEENS1_21CollectiveEpilogueFwdINS6_IJS8_SA_S9_EEENS6_IJNS7_ILi1EEESI_SI_EEESC_SE_Li256ELb0ELb1ELb1ELb0EEENS1_19SingleTileSchedulerILb0ELb1ELb1ELi128EEEEEEEEEvNT_6ParamsE,(.L_x_6503 - _ZN7cutlass13device_kernelIN5flash19enable_sm80_to_sm89INS1_16FlashAttnFwdSm80INS1_25CollectiveMainloopFwdSm80ILi8ELi1ELb0EN4cute5tupleIJNS5_1CILi128EEENS7_ILi64EEENS7_ILi256EEEEEELi256ENS_6half_tEfNS_4arch4Sm80ELb0ELb1ELb1ELb0ELb1ELb0ELb1ELb1EEENS1_21CollectiveEpilogueFwdINS6_IJS8_SA_S9_EEENS6_IJNS7_ILi1EEESI_SI_EEESC_SE_Li256ELb0ELb1ELb1ELb0EEENS1_19SingleTileSchedulerILb0ELb1ELb1ELi128EEEEEEEEEvNT_6ParamsE)
        .other          _ZN7cutlass13device_kernelIN5flash19enable_sm80_to_sm89INS1_16FlashAttnFwdSm80INS1_25CollectiveMainloopFwdSm80ILi8ELi1ELb0EN4cute5tupleIJNS5_1CILi128EEENS7_ILi64EEENS7_ILi256EEEEEELi256ENS_6half_tEfNS_4arch4Sm80ELb0ELb1ELb1ELb0ELb1ELb0ELb1ELb1EEENS1_21CollectiveEpilogueFwdINS6_IJS8_SA_S9_EEENS6_IJNS7_ILi1EEESI_SI_EEESC_SE_Li256ELb0ELb1ELb1ELb0EEENS1_19SingleTileSchedulerILb0ELb1ELb1ELi128EEEEEEEEEvNT_6ParamsE,@"STO_CUDA_ENTRY STV_DEFAULT"
_ZN7cutlass13device_kernelIN5flash19enable_sm80_to_sm89INS1_16FlashAttnFwdSm80INS1_25CollectiveMainloopFwdSm80ILi8ELi1ELb0EN4cute5tupleIJNS5_1CILi128EEENS7_ILi64EEENS7_ILi256EEEEEELi256ENS_6half_tEfNS_4arch4Sm80ELb0ELb1ELb1ELb0ELb1ELb0ELb1ELb1EEENS1_21CollectiveEpilogueFwdINS6_IJS8_SA_S9_EEENS6_IJNS7_ILi1EEESI_SI_EEESC_SE_Li256ELb0ELb1ELb1ELb0EEENS1_19SingleTileSchedulerILb0ELb1ELb1ELi128EEEEEEEEEvNT_6ParamsE:
        /* <DEDUP_REMOVED lines=18> */
.L_x_1957:
[----:B------:R-:W-:Y:S02]  /*0120*/  ULDC.64 UR4, c[0x0][0x550] ;  /* 0x0001540000047ab9 */ /* 0x000fe40000000a00 */
[----:B------:R-:W-:Y:S02]  /*0130*/  UISETP.NE.AND UP0, UPT, UR4, 0x1, UPT ;  /* 0x000000010400788c */ /* 0x000fe4000bf05270 */
[----:B------:R-:W-:-:S02]  /*0140*/  UIMAD.WIDE.U32 UR8, UR7, UR5, URZ ;  /* 0x00000005070872a5 */ /* 0x000fc4000f8e003f */
[----:B------:R-:W-:Y:S02]  /*0150*/  ULDC UR4, c[0x0][0x558] ;  /* 0x0001560000047ab9 */ /* 0x000fe40000000800 */
[----:B------:R-:W-:-:S05]  /*0160*/  UMOV UR13, UR7 ;  /* 0x00000007000d7c82 */ /* 0x000fca0008000000 */
[----:B------:R-:W-:-:S03]  /*0170*/  @UP0 USHF.R.U32.HI UR13, URZ, UR4, UR9 ;  /* 0x000000043f0d0299 */ /* 0x000fc60008011609 */
.L_x_1958:
        /* <DEDUP_REMOVED lines=16> */
[----:B------:R-:W1:Y:S01]  /*0280*/  S2UR UR25, SR_CTAID.X ;  /* 0x00000000001979c3 */ /* 0x000e620000002500 */
[----:B------:R-:W-:Y:S02]  /*0290*/  ULDC UR4, c[0x0][0x2c4] ;  /* 0x0000b10000047ab9 */ /* 0x000fe40000000800 */
[----:B------:R-:W-:Y:S02]  /*02a0*/  UISETP.NE.AND UP1, UPT, UR4, 0x1, UPT ;  /* 0x000000010400788c */ /* 0x000fe4000bf25270 */
[----:B------:R-:W-:Y:S02]  /*02b0*/  UMOV UR12, URZ ;  /* 0x0000003f000c7c82 */ /* 0x000fe40008000000 */
[----:B------:R-:W-:Y:S02]  /*02c0*/  ULDC.64 UR4, c[0x0][0x2c8] ;  /* 0x0000b20000047ab9 */ /* 0x000fe40000000a00 */
[----:B-1----:R-:W-:-:S05]  /*02d0*/  USHF.L.U32 UR24, UR25, 0x7, URZ ;  /* 0x0000000719187899 */ /* 0x002fca000800063f */
[----:B------:R-:W-:Y:S02]  /*02e0*/  @UP1 UIADD3 UR10, UR24, 0x7f, URZ ;  /* 0x0000007f180a1890 */ /* 0x000fe4000fffe03f */
[----:B------:R-:W-:Y:S02]  /*02f0*/  UIADD3 UR8, UR24, 0x7f, URZ ;  /* 0x0000007f18087890 */ /* 0x000fe4000fffe03f */
[----:B------:R-:W-:-:S03]  /*0300*/  UIMAD.WIDE.U32 UR10, UR10, UR4, URZ ;  /* 0x000000040a0a72a5 */ /* 0x000fc6000f8e003f */
[----:B------:R-:W-:-:S04]  /*0310*/  ULDC UR4, c[0x0][0x2ac] ;  /* 0x0000ab0000047ab9 */ /* 0x000fc80000000800 */
[----:B------:R-:W-:Y:S02]  /*0320*/  @UP1 UMOV UR9, UR11 ;  /* 0x0000000b00091c82 */ /* 0x000fe40008000000 */
[----:B------:R-:W-:Y:S02]  /*0330*/  ULDC UR10, c[0x0][0x1d0] ;  /* 0x00007400000a7ab9 */ /* 0x000fe40000000800 */
[----:B------:R-:W-:Y:S02]  /*0340*/  @UP1 USHF.R.U32.HI UR8, URZ, UR5, UR9 ;  /* 0x000000053f081299 */ /* 0x000fe40008011609 */
[----:B------:R-:W-:Y:S02]  /*0350*/  UIMAD UR10, UR4, UR10, URZ ;  /* 0x0000000a040a72a4 */ /* 0x000fe4000f8e023f */
[----:B------:R-:W-:Y:S02]  /*0360*/  UMOV UR9, 0x1 ;  /* 0x0000000100097882 */ /* 0x000fe40000000000 */
[----:B------:R-:W-:-:S02]  /*0370*/  ULDC.64 UR4, c[0x0][0x328] ;  /* 0x0000ca0000047ab9 */ /* 0x000fc40000000a00 */
[----:B------:R-:W-:Y:S02]  /*0380*/  UISETP.LE.AND UP0, UPT, UR9, UR5, UPT ;  /* 0x000000050900728c */ /* 0x000fe4000bf03270 */
[----:B------:R-:W-:Y:S02]  /*0390*/  ULDC UR11, c[0x0][0x168] ;  /* 0x00005a00000b7ab9 */ /* 0x000fe40000000800 */
[----:B------:R-:W-:-:S04]  /*03a0*/  UIADD3 UR11, UR10, -UR11, UR9 ;  /* 0x8000000b0a0b7290 */ /* 0x000fc8000fffe009 */
[----:B------:R-:W-:-:S04]  /*03b0*/  UIADD3 UR5, UR11, UR8, URZ ;  /* 0x000000080b057290 */ /* 0x000fc8000fffe03f */
        /* <DEDUP_REMOVED lines=16> */
.L_x_1960:
[----:B------:R-:W-:Y:S02]  /*04c0*/  ULDC UR4, c[0x0][0x32c] ;  /* 0x0000cb0000047ab9 */ /* 0x000fe40000000800 */
[----:B------:R-:W-:-:S03]  /*04d0*/  UISETP.NE.AND UP2, UPT, UR9, UR4, UPT ;  /* 0x000000040900728c */ /* 0x000fc6000bf45270 */
[----:B------:R-:W-:Y:S02]  /*04e0*/  ULDC.64 UR4, c[0x0][0x330] ;  /* 0x0000cc0000047ab9 */ /* 0x000fe40000000a00 */
[----:B------:R-:W-:-:S07]  /*04f0*/  UIMAD.WIDE.U32 UR14, UR11, UR4, URZ ;  /* 0x000000040b0e72a5 */ /* 0x000fce000f8e003f */
[----:B------:R-:W-:Y:S02]  /*0500*/  @UP2 UMOV UR9, UR15 ;  /* 0x0000000f00092c82 */ /* 0x000fe40008000000 */
[----:B------:R-:W-:Y:S02]  /*0510*/  @UP2 USHF.R.U32.HI UR11, URZ, UR5, UR9 ;  /* 0x000000053f0b2299 */ /* 0x000fe40008011609 */
.L_x_1961:
[----:B------:R-:W-:Y:S02]  /*0520*/  ULDC UR4, c[0x0][0x32c] ;  /* 0x0000cb0000047ab9 */ /* 0x000fe40000000800 */
[----:B------:R-:W-:-:S04]  /*0530*/  UIMAD UR4, UR11, UR4, UR4 ;  /* 0x000000040b0472a4 */ /* 0x000fc8000f8e0204 */
[----:B------:R-:W-:-:S04]  /*0540*/  UISETP.LT.AND UP2, UPT, UR8, UR4, UPT ;  /* 0x000000040800728c */ /* 0x000fc8000bf41270 */
[----:B------:R-:W-:Y:S02]  /*0550*/  USEL UR8, UR8, UR4, UP2 ;  /* 0x0000000408087287 */ /* 0x000fe40009000000 */
.L_x_1959:
[----:B------:R-:W-:Y:S01]  /*0560*/  UIADD3 UR9, UR10, 0x3f, URZ ;  /* 0x0000003f0a097890 */ /* 0x000fe2000fffe03f */
[----:B------:R-:W-:Y:S01]  /*0570*/  PLOP3.LUT P0, PT, PT, PT, UP0, 0x40, 0x0 ;  /* 0x000000000000781c */ /* 0x000fe20003f0e808 */
[----:B------:R-:W-:Y:S02]  /*0580*/  UIADD3 UR11, UR8, 0x3f, URZ ;  /* 0x0000003f080b7890 */ /* 0x000fe4000fffe03f */
[----:B------:R-:W-:Y:S02]  /*0590*/  ULDC.64 UR4, c[0x0][0x2c8] ;  /* 0x0000b20000047ab9 */ /* 0x000fe40000000a00 */
[----:B------:R-:W-:Y:S02]  /*05a0*/  UIMAD.WIDE.U32 UR16, UR24, UR4, URZ ;  /* 0x00000004181072a5 */ /* 0x000fe4000f8e003f */
[----:B------:R-:W-:Y:S02]  /*05b0*/  USHF.R.S32.HI UR14, URZ, 0x1f, UR9 ;  /* 0x0000001f3f0e7899 */ /* 0x000fe40008011409 */
[----:B------:R-:W-:-:S02]  /*05c0*/  USHF.R.S32.HI UR8, URZ, 0x1f, UR11 ;  /* 0x0000001f3f087899 */ /* 0x000fc4000801140b */
[----:B------:R-:W-:Y:S02]  /*05d0*/  UMOV UR4, UR24 ;  /* 0x0000001800047c82 */ /* 0x000fe40008000000 */
[----:B------:R-:W-:Y:S02]  /*05e0*/  @UP1 USHF.R.U32.HI UR4, URZ, UR5, UR17 ;  /* 0x000000053f041299 */ /* 0x000fe40008011611 */
[----:B------:R-:W-:Y:S02]  /*05f0*/  ULEA.HI UR5, UR14, UR9, URZ, 0x6 ;  /* 0x000000090e057291 */ /* 0x000fe4000f8f303f */
[----:B------:R-:W-:Y:S02]  /*0600*/  ULEA.HI UR20, UR8, UR11, URZ, 0x6 ;  /* 0x0000000b08147291 */ /* 0x000fe4000f8f303f */
[----:B------:R-:W-:Y:S02]  /*0610*/  ULDC UR21, c[0x0][0x168] ;  /* 0x00005a0000157ab9 */ /* 0x000fe40000000800 */
[----:B------:R-:W-:-:S02]  /*0620*/  USHF.R.S32.HI UR5, URZ, 0x6, UR5 ;  /* 0x000000063f057899 */ /* 0x000fc40008011405 */
[----:B------:R-:W-:Y:S02]  /*0630*/  USHF.R.S32.HI UR20, URZ, 0x6, UR20 ;  /* 0x000000063f147899 */ /* 0x000fe40008011414 */
[----:B------:R-:W-:Y:S02]  /*0640*/  UIADD3 UR21, UR10, -UR21, URZ ;  /* 0x800000150a157290 */ /* 0x000fe4000fffe03f */
[----:B------:R-:W-:Y:S02]  /*0650*/  UISETP.LT.AND UP2, UPT, UR5, UR20, UPT ;  /* 0x000000140500728c */ /* 0x000fe4000bf41270 */
[----:B------:R-:W-:Y:S02]  /*0660*/  UIADD3 UR4, UR21, UR4, URZ ;  /* 0x0000000415047290 */ /* 0x000fe4000fffe03f */
[----:B------:R-:W-:Y:S02]  /*0670*/  ULDC UR8, c[0x0][0x324] ;  /* 0x0000c90000087ab9 */ /* 0x000fe40000000800 */
[----:B------:R-:W-:-:S02]  /*0680*/  USEL UR20, UR5, UR20, UP2 ;  /* 0x0000001405147287 */ /* 0x000fc40009000000 */
[----:B------:R-:W-:Y:S01]  /*0690*/  UIADD3 UR8, UR4, -UR8, URZ ;  /* 0x8000000804087290 */ /* 0x000fe2000fffe03f */
        /* <DEDUP_REMOVED lines=9> */
[----:B------:R-:W-:-:S07]  /*0730*/  UIMAD.WIDE.U32 UR14, UR9, UR4, URZ ;  /* 0x00000004090e72a5 */ /* 0x000fce000f8e003f */
[----:B------:R-:W-:Y:S02]  /*0740*/  @UP2 UMOV UR11, UR15 ;  /* 0x0000000f000b2c82 */ /* 0x000fe40008000000 */
[----:B------:R-:W-:-:S04]  /*0750*/  @UP2 USHF.R.U32.HI UR9, URZ, UR5, UR11 ;  /* 0x000000053f092299 */ /* 0x000fc8000801160b */
[----:B------:R-:W-:Y:S01]  /*0760*/  ULOP3.LUT UR9, URZ, UR9, URZ, 0x33, !UPT ;  /* 0x000000093f097292 */ /* 0x000fe2000f8e333f */
[----:B------:R-:W-:Y:S05]  /*0770*/  BRA `(.L_x_1964) ;  /* 0x0000006000007947 */ /* 0x000fea0003800000 */
.L_x_1963:
[----:B------:R-:W-:Y:S02]  /*0780*/  ULDC UR4, c[0x0][0x32c] ;  /* 0x0000cb0000047ab9 */ /* 0x000fe40000000800 */
[----:B------:R-:W-:-:S03]  /*0790*/  UISETP.NE.AND UP2, UPT, UR4, 0x1, UPT ;  /* 0x000000010400788c */ /* 0x000fc6000bf45270 */
[----:B------:R-:W-:Y:S02]  /*07a0*/  ULDC.64 UR4, c[0x0][0x330] ;  /* 0x0000cc0000047ab9 */ /* 0x000fe40000000a00 */
[----:B------:R-:W-:-:S07]  /*07b0*/  UIMAD.WIDE.U32 UR14, UR9, UR4, URZ ;  /* 0x00000004090e72a5 */ /* 0x000fce000f8e003f */
[----:B------:R-:W-:Y:S02]  /*07c0*/  @UP2 UMOV UR11, UR15 ;  /* 0x0000000f000b2c82 */ /* 0x000fe40008000000 */
[----:B------:R-:W-:Y:S02]  /*07d0*/  @UP2 USHF.R.U32.HI UR9, URZ, UR5, UR11 ;  /* 0x000000053f092299 */ /* 0x000fe4000801160b */
.L_x_1964:
[----:B------:R-:W-:Y:S02]  /*07e0*/  ULDC UR4, c[0x0][0x32c] ;  /* 0x0000cb0000047ab9 */ /* 0x000fe40000000800 */
[----:B------:R-:W-:-:S04]  /*07f0*/  UIMAD UR4, UR9, UR4, URZ ;  /* 0x00000004090472a4 */ /* 0x000fc8000f8e023f */
[----:B------:R-:W-:-:S04]  /*0800*/  UISETP.LT.AND UP2, UPT, UR8, UR4, UPT ;  /* 0x000000040800728c */ /* 0x000fc8000bf41270 */
[----:B------:R-:W-:-:S04]  /*0810*/  USEL UR8, UR8, UR4, !UP2 ;  /* 0x0000000408087287 */ /* 0x000fc8000d000000 */
.L_x_1962:
[----:B------:R-:W-:Y:S02]  /*0820*/  USHF.R.S32.HI UR4, URZ, 0x1f, UR8 ;  /* 0x0000001f3f047899 */ /* 0x000fe40008011408 */
[----:B------:R-:W-:Y:S02]  /*0830*/  ULDC UR5, c[0x0][0x338] ;  /* 0x0000ce0000057ab9 */ /* 0x000fe40000000800 */
[----:B------:R-:W-:-:S04]  /*0840*/  ULEA.HI UR4, UR4, UR8, URZ, 0x6 ;  /* 0x0000000804047291 */ /* 0x000fc8000f8f303f */
[----:B------:R-:W-:Y:S02]  /*0850*/  USHF.R.S32.HI UR9, URZ, 0x6, UR4 ;  /* 0x000000063f097899 */ /* 0x000fe40008011404 */
[----:B------:R-:W-:Y:S02]  /*0860*/  USHF.R.U32.HI UR4, URZ, 0x10, UR7 ;  /* 0x000000103f047899 */ /* 0x000fe40008011607 */
[----:B------:R-:W-:Y:S02]  /*0870*/  UISETP.LT.AND UP2, UPT, URZ, UR9, UPT ;  /* 0x000000093f00728c */ /* 0x000fe4000bf41270 */
[----:B------:R-:W-:Y:S02]  /*0880*/  UISETP.NE.AND UP3, UPT, UR4, URZ, UPT ;  /* 0x0000003f0400728c */ /* 0x000fe4000bf65270 */
[----:B------:R-:W-:Y:S02]  /*0890*/  USEL UR9, URZ, UR9, !UP2 ;  /* 0x000000093f097287 */ /* 0x000fe4000d000000 */
[----:B------:R-:W-:-:S02]  /*08a0*/  USEL UR5, UR4, UR5, UP3 ;  /* 0x0000000504057287 */ /* 0x000fc40009800000 */
[----:B------:R-:W-:Y:S02]  /*08b0*/  UISETP.GT.AND UP2, UPT, UR20, UR9, UPT ;  /* 0x000000091400728c */ /* 0x000fe4000bf44270 */
[----:B------:R-:W-:-:S04]  /*08c0*/  UMOV UR4, URZ ;  /* 0x0000003f00047c82 */ /* 0x000fc80008000000 */
[----:B------:R-:W-:-:S13]  /*08d0*/  PLOP3.LUT P0, PT, PT, PT, UP2, 0x80, 0x0 ;  /* 0x000000000000781c */ /* 0x000fda0003f0f028 */
[----:B------:R-:W-:Y:S05]  /*08e0*/  @!P0 BRA `(.L_x_1965) ;  /* 0x0000021000008947 */ /* 0x000fea0003800000 */
[----:B------:R-:W-:Y:S01]  /*08f0*/  IMAD.U32 R0, RZ, RZ, UR5 ;  /* 0x00000005ff007e24 */ /* 0x000fe2000f8e00ff */
[----:B------:R-:W-:Y:S02]  /*0900*/  UIADD3 UR15, UR5, -0x1, UR20 ;  /* 0xffffffff050f7890 */ /* 0x000fe4000fffe014 */
[----:B------:R-:W-:Y:S02]  /*0910*/  UMOV UR16, URZ ;  /* 0x0000003f00107c82 */ /* 0x000fe40008000000 */
[-C--:B-1----:R-:W-:Y:S01]  /*0920*/  IABS R2, R0.reuse ;  /* 0x0000000000027213 */ /* 0x082fe20000000000 */
[----:B------:R-:W-:Y:S01]  /*0930*/  UIADD3 UR15, -UR9, UR15, URZ ;  /* 0x0000000f090f7290 */ /* 0x000fe2000fffe13f */
[----:B------:R-:W-:Y:S02]  /*0940*/  IABS R0, R0 ;  /* 0x0000000000007213 */ /* 0x000fe40000000000 */
[----:B------:R1:W3:Y:S03]  /*0950*/  R2UR UR14, R2 ;  /* 0x00000000020e73c2 */ /* 0x0002e600000e0000 */
[----:B------:R-:W-:Y:S01]  /*0960*/  IMAD.U32 R4, RZ, RZ, UR15 ;  /* 0x0000000fff047e24 */ /* 0x000fe2000f8e00ff */
[----:B------:R-:W-:Y:S01]  /*0970*/  ULOP3.LUT UR15, UR15, UR5, URZ, 0x3c, !UPT ;  /* 0x000000050f0f7292 */ /* 0x000fe2000f8e3c3f */
[----:B------:R-:W-:-:S04]  /*0980*/  IMAD.MOV R0, RZ, RZ, -R0 ;  /* 0x000000ffff007224 */ /* 0x000fc800078e0a00 */
[----:B------:R-:W4:Y:S01]  /*0990*/  R2UR UR8, R0 ;  /* 0x00000000000873c2 */ /* 0x000f2200000e0000 */
[----:B-1----:R-:W-:Y:S01]  /*09a0*/  IABS R2, R4 ;  /* 0x0000000400027213 */ /* 0x002fe20000000000 */
[----:B---3--:R-:W1:Y:S06]  /*09b0*/  I2F.RP R5, UR14 ;  /* 0x0000000e00057d06 */ /* 0x008e6c0008209400 */
[----:B------:R-:W3:Y:S02]  /*09c0*/  R2UR UR11, R2 ;  /* 0x00000000020b73c2 */ /* 0x000ee400000e0000 */
[----:B-1----:R-:W1:Y:S02]  /*09d0*/  MUFU.RCP R3, R5 ;  /* 0x0000000500037308 */ /* 0x002e640000001000 */
[----:B-1----:R-:W-:-:S06]  /*09e0*/  IADD3 R3, R3, 0xffffffe, RZ ;  /* 0x0ffffffe03037810 */ /* 0x002fcc0007ffe0ff */
[----:B------:R-:W1:Y:S02]  /*09f0*/  F2I.FTZ.U32.TRUNC.NTZ R3, R3 ;  /* 0x0000000300037305 */ /* 0x000e64000021f000 */
[----:B-1----:R-:W1:Y:S02]  /*0a00*/  R2UR UR17, R3 ;  /* 0x00000000031173c2 */ /* 0x002e6400000e0000 */
[----:B-1----:R-:W-:-:S04]  /*0a10*/  UIADD3 UR4, URZ, -UR17, URZ ;  /* 0x800000113f047290 */ /* 0x002fc8000fffe03f */
[----:B------:R-:W-:-:S04]  /*0a20*/  UIMAD UR4, UR4, UR14, URZ ;  /* 0x0000000e040472a4 */ /* 0x000fc8000f8e023f */
        /* <DEDUP_REMOVED lines=13> */
.L_x_1965:
        /* <DEDUP_REMOVED lines=33> */
[----:B-1----:R-:W-:Y:S01]  /*0d10*/  CS2R R2, SRZ ;  /* 0x0000000000027805 */ /* 0x002fe2000001ff00 */
        /* <DEDUP_REMOVED lines=51> */
[----:B------:R-:W-:Y:S01]  /*1050*/  USHF.R.S32.HI UR7, URZ, 0x1f, UR13 ;  /* 0x0000001f3f077899 */ /* 0x000fe2000801140d */
[----:B------:R-:W-:Y:S01]  /*1060*/  PLOP3.LUT P1, PT, PT, PT, UP1, 0x80, 0x0 ;  /* 0x000000000000781c */ /* 0x000fe20003f2f018 */
[----:B------:R-:W-:Y:S01]  /*1070*/  ULDC.64 UR4, c[0x0][0x1b8] ;  /* 0x00006e0000047ab9 */ /* 0x000fe20000000a00 */
[----:B------:R1:W3:Y:S01]  /*1080*/  @P2 LDG.E R4, [R4.64] ;  /* 0x0000001204042981 */ /* 0x0002e2000c1e1900 */
[-C--:B------:R-:W-:Y:S01]  /*1090*/  LEA.HI R12, R84, R83.reuse, RZ, 0x3 ;  /* 0x00000053540c7211 */ /* 0x080fe200078f18ff */
[----:B------:R-:W-:Y:S01]  /*10a0*/  UIMAD UR7, UR7, UR4, URZ ;  /* 0x00000004070772a4 */ /* 0x000fe2000f8e023f */
[----:B------:R-:W-:Y:S01]  /*10b0*/  PLOP3.LUT P0, PT, PT, PT, UP1, 0x80, 0x0 ;  /* 0x000000000000781c */ /* 0x000fe20003f0f018 */
[----:B------:R-:W-:Y:S01]  /*10c0*/  UIMAD.WIDE.U32 UR14, UR13, UR4, URZ ;  /* 0x000000040d0e72a5 */ /* 0x000fe2000f8e003f */
[----:B------:R-:W-:Y:S01]  /*10d0*/  LOP3.LUT R0, R12, 0xfffffff8, RZ, 0xc0, !PT ;  /* 0xfffffff80c007812 */ /* 0x000fe200078ec0ff */
[----:B------:R-:W-:Y:S01]  /*10e0*/  UIMAD UR7, UR13, UR5, UR7 ;  /* 0x000000050d0772a4 */ /* 0x000fe2000f8e0207 */
[----:B------:R-:W-:Y:S01]  /*10f0*/  SHF.R.S32.HI R12, RZ, 0x3, R12 ;  /* 0x00000003ff0c7819 */ /* 0x000fe2000001140c */
[----:B------:R-:W-:Y:S01]  /*1100*/  USHF.R.S32.HI UR8, URZ, 0x1f, UR6 ;  /* 0x0000001f3f087899 */ /* 0x000fe20008011406 */
[----:B------:R-:W-:Y:S01]  /*1110*/  LEA.HI R16, R84, R83, RZ, 0x6 ;  /* 0x0000005354107211 */ /* 0x000fe200078f30ff */
[----:B------:R-:W-:Y:S01]  /*1120*/  IMAD.IADD R15, R83, 0x1, -R0 ;  /* 0x00000001530f7824 */ /* 0x000fe200078e0a00 */
[----:B------:R-:W-:Y:S01]  /*1130*/  ULDC.64 UR4, c[0x0][0x1c0] ;  /* 0x0000700000047ab9 */ /* 0x000fe20000000a00 */
[----:B------:R-:W-:Y:S01]  /*1140*/  BSSY B0, `(.L_x_1967) ;  /* 0x0000054000007945 */ /* 0x000fe20003800000 */
[----:B------:R-:W-:Y:S01]  /*1150*/  UIADD3 UR15, UR15, UR7, URZ ;  /* 0x000000070f0f7290 */ /* 0x000fe2000fffe03f */
[C---:B------:R-:W-:Y:S01]  /*1160*/  IMAD R239, R15.reuse, 0x20, R12 ;  /* 0x000000200fef7824 */ /* 0x040fe200078e020c */
[----:B------:R-:W-:Y:S01]  /*1170*/  UIMAD UR8, UR8, UR4, URZ ;  /* 0x00000004080872a4 */ /* 0x000fe2000f8e023f */
[----:B------:R-:W-:Y:S01]  /*1180*/  IMAD.SHL.U32 R207, R15, 0x8, RZ ;  /* 0x000000080fcf7824 */ /* 0x000fe200078e00ff */
[----:B------:R-:W-:Y:S01]  /*1190*/  UIMAD.WIDE.U32 UR14, UR6, UR4, UR14 ;  /* 0x00000004060e72a5 */ /* 0x000fe2000f8e000e */
[----:B------:R-:W-:Y:S01]  /*11a0*/  IMAD.SHL.U32 R16, R16, 0x8, RZ ;  /* 0x0000000810107824 */ /* 0x000fe200078e00ff */
[----:B------:R-:W-:Y:S01]  /*11b0*/  IADD3 R0, R239, UR24, RZ ;  /* 0x00000018ef007c10 */ /* 0x000fe2000fffe0ff */
[----:B------:R-:W-:Y:S01]  /*11c0*/  UIMAD UR5, UR6, UR5, UR8 ;  /* 0x00000005060572a4 */ /* 0x000fe2000f8e0208 */
[C---:B------:R-:W-:Y:S01]  /*11d0*/  IADD3 R14, R207.reuse, 0x40, RZ ;  /* 0x00000040cf0e7810 */ /* 0x040fe20007ffe0ff */
[----:B------:R-:W-:Y:S01]  /*11e0*/  ULDC UR4, c[0x0][0x168] ;  /* 0x00005a0000047ab9 */ /* 0x000fe20000000800 */
[----:B------:R-:W-:Y:S01]  /*11f0*/  IMAD.U32 R7, RZ, RZ, UR15 ;  /* 0x0000000fff077e24 */ /* 0x000fe2000f8e00ff */
[----:B------:R-:W-:Y:S01]  /*1200*/  UIADD3 UR5, UR15, UR5, URZ ;  /* 0x000000050f057290 */ /* 0x000fe2000fffe03f */
[----:B------:R-:W-:Y:S01]  /*1210*/  @P1 IMAD.HI.U32 R2, R0, c[0x0][0x2c8], RZ ;  /* 0x0000b20000021a27 */ /* 0x000fe200078e00ff */
[----:B------:R-:W-:-:S02]  /*1220*/  IADD3 R13, R207, 0x80, RZ ;  /* 0x00000080cf0d7810 */ /* 0x000fc40007ffe0ff */
[----:B------:R-:W-:Y:S01]  /*1230*/  ISETP.GE.AND P3, PT, R207, c[0x0][0x198], PT ;  /* 0x00006600cf007a0c */ /* 0x000fe20003f66270 */
[----:B-1----:R-:W-:Y:S01]  /*1240*/  IMAD.MOV.U32 R5, RZ, RZ, R0 ;  /* 0x000000ffff057224 */ /* 0x002fe200078e0000 */
[----:B------:R-:W-:Y:S01]  /*1250*/  @P0 SHF.R.U32.HI R5, RZ, c[0x0][0x2cc], R2 ;  /* 0x0000b300ff050a19 */ /* 0x000fe20000011602 */
[----:B------:R-:W-:Y:S01]  /*1260*/  IMAD.U32 R6, RZ, RZ, UR14 ;  /* 0x0000000eff067e24 */ /* 0x000fe2000f8e00ff */
[----:B------:R-:W-:Y:S01]  /*1270*/  ISETP.GE.AND P4, PT, R14, c[0x0][0x198], PT ;  /* 0x000066000e007a0c */ /* 0x000fe20003f86270 */
[----:B------:R-:W-:Y:S01]  /*1280*/  IMAD.U32 R7, RZ, RZ, UR5 ;  /* 0x00000005ff077e24 */ /* 0x000fe2000f8e00ff */
[--C-:B------:R-:W-:Y:S01]  /*1290*/  SHF.R.S32.HI R2, RZ, 0x1f, R5.reuse ;  /* 0x0000001fff027819 */ /* 0x100fe20000011405 */
[----:B------:R-:W-:Y:S01]  /*12a0*/  IMAD.MOV R3, RZ, RZ, -R5 ;  /* 0x000000ffff037224 */ /* 0x000fe200078e0a05 */
[----:B------:R-:W-:Y:S01]  /*12b0*/  ULDC UR5, c[0x0][0x2c4] ;  /* 0x0000b10000057ab9 */ /* 0x000fe20000000800 */
[----:B------:R-:W-:Y:S01]  /*12c0*/  IMAD.WIDE.U32 R6, R5, c[0x0][0x1b0], R6 ;  /* 0x00006c0005067a25 */ /* 0x000fe200078e0006 */
[----:B------:R-:W-:Y:S01]  /*12d0*/  UIMAD UR4, UR5, UR4, URZ ;  /* 0x00000004050472a4 */ /* 0x000fe2000f8e023f */
[----:B------:R-:W-:-:S02]  /*12e0*/  ISETP.GE.AND P6, PT, R13, c[0x0][0x198], PT ;  /* 0x000066000d007a0c */ /* 0x000fc40003fc6270 */
[----:B------:R-:W-:Y:S02]  /*12f0*/  IMAD R3, R3, c[0x0][0x2c4], R0 ;  /* 0x0000b10003037a24 */ /* 0x000fe400078e0200 */
[----:B------:R-:W-:-:S03]  /*1300*/  IMAD R2, R2, c[0x0][0x1b0], RZ ;  /* 0x00006c0002027a24 */ /* 0x000fc600078e02ff */
[----:B------:R-:W-:Y:S01]  /*1310*/  SHF.R.S32.HI R0, RZ, 0x1f, R3 ;  /* 0x0000001fff007819 */ /* 0x000fe20000011403 */
[----:B------:R-:W-:-:S04]  /*1320*/  IMAD R5, R5, c[0x0][0x1b4], R2 ;  /* 0x00006d0005057a24 */ /* 0x000fc800078e0202 */
[----:B------:R-:W-:Y:S02]  /*1330*/  IMAD R0, R0, c[0x0][0x1a8], RZ ;  /* 0x00006a0000007a24 */ /* 0x000fe400078e02ff */
[----:B------:R-:W-:Y:S02]  /*1340*/  IMAD.IADD R7, R7, 0x1, R5 ;  /* 0x0000000107077824 */ /* 0x000fe400078e0205 */
[C---:B------:R-:W-:Y:S02]  /*1350*/  IMAD R5, R3.reuse, c[0x0][0x1ac], R0 ;  /* 0x00006b0003057a24 */ /* 0x040fe400078e0200 */
[----:B------:R-:W-:Y:S01]  /*1360*/  IMAD.WIDE.U32 R2, R3, c[0x0][0x1a8], R6 ;  /* 0x00006a0003027a25 */ /* 0x000fe200078e0006 */
[----:B------:R-:W-:-:S03]  /*1370*/  LEA.HI R7, R84, R83, RZ, 0x4 ;  /* 0x0000005354077211 */ /* 0x000fc600078f20ff */
[----:B------:R-:W-:Y:S01]  /*1380*/  IMAD.IADD R5, R3, 0x1, R5 ;  /* 0x0000000103057824 */ /* 0x000fe200078e0205 */
[----:B------:R-:W-:Y:S02]  /*1390*/  LOP3.LUT R0, R7, 0xfffffff0, RZ, 0xc0, !PT ;  /* 0xfffffff007007812 */ /* 0x000fe400078ec0ff */
[----:B------:R-:W-:-:S03]  /*13a0*/  LEA R8, P0, R2, c[0x0][0x160], 0x1 ;  /* 0x0000580002087a11 */ /* 0x000fc600078008ff */
[----:B------:R-:W-:Y:S01]  /*13b0*/  IMAD.IADD R3, R83, 0x1, -R0 ;  /* 0x0000000153037824 */ /* 0x000fe200078e0a00 */
[----:B------:R-:W-:Y:S01]  /*13c0*/  LEA.HI.X R5, R2, c[0x0][0x164], R5, 0x1, P0 ;  /* 0x0000590002057a11 */ /* 0x000fe200000f0c05 */
[----:B------:R-:W-:Y:S01]  /*13d0*/  IMAD.SHL.U32 R2, R12, 0x40, RZ ;  /* 0x000000400c027824 */ /* 0x000fe200078e00ff */
[----:B------:R1:W4:Y:S02]  /*13e0*/  SHFL.IDX PT, R18, R8, RZ, 0x181f ;  /* 0x00181fff08127589 */ /* 0x00032400000e0000 */
[----:B------:R-:W-:Y:S02]  /*13f0*/  SHF.R.S32.HI R6, RZ, 0x1f, R3 ;  /* 0x0000001fff067819 */ /* 0x000fe40000011403 */
[----:B------:R-:W-:Y:S01]  /*1400*/  LOP3.LUT R2, R2, 0x1c0, RZ, 0xc0, !PT ;  /* 0x000001c002027812 */ /* 0x000fe200078ec0ff */
[----:B------:R1:W2:Y:S01]  /*1410*/  SHFL.IDX PT, R19, R5, RZ, 0x181f ;  /* 0x00181fff05137589 */ /* 0x0002a200000e0000 */
[----:B------:R-:W-:Y:S02]  /*1420*/  LEA.HI R6, R6, R3, RZ, 0x3 ;  /* 0x0000000306067211 */ /* 0x000fe400078f18ff */
[----:B------:R-:W-:-:S02]  /*1430*/  SHF.R.U32.HI R0, RZ, 0x3, R2 ;  /* 0x00000003ff007819 */ /* 0x000fc40000011602 */
[----:B------:R-:W-:Y:S01]  /*1440*/  LOP3.LUT R235, R2, 0x38, R207, 0xf8, !PT ;  /* 0x0000003802eb7812 */ /* 0x000fe200078ef8cf */
[----:B------:R-:W-:Y:S01]  /*1450*/  IMAD.MOV.U32 R2, RZ, RZ, 0x10 ;  /* 0x00000010ff027424 */ /* 0x000fe200078e00ff */
[----:B------:R-:W-:Y:S02]  /*1460*/  LOP3.LUT R10, R6, 0xfffffff8, RZ, 0xc0, !PT ;  /* 0xfffffff8060a7812 */ /* 0x000fe400078ec0ff */
[----:B------:R-:W-:Y:S02]  /*1470*/  LOP3.LUT R235, R235, R0, RZ, 0x3c, !PT ;  /* 0x00000000ebeb7212 */ /* 0x000fe400078e3cff */
[----:B------:R-:W-:Y:S01]  /*1480*/  IADD3 R0, R207, 0xc0, RZ ;  /* 0x000000c0cf007810 */ /* 0x000fe20007ffe0ff */
[----:B------:R-:W-:Y:S01]  /*1490*/  IMAD.IADD R10, R3, 0x1, -R10 ;  /* 0x00000001030a7824 */ /* 0x000fe200078e0a0a */
[----:B------:R-:W-:Y:S01]  /*14a0*/  LOP3.LUT R235, R235, 0xfffffe00, R16, 0xf8, !PT ;  /* 0xfffffe00ebeb7812 */ /* 0x000fe200078ef810 */
[----:B------:R-:W-:Y:S01]  /*14b0*/  IMAD.MOV.U32 R3, RZ, RZ, 0x20 ;  /* 0x00000020ff037424 */ /* 0x000fe200078e00ff */
[----:B------:R-:W-:Y:S01]  /*14c0*/  ISETP.GE.AND P5, PT, R0, c[0x0][0x198], PT ;  /* 0x0000660000007a0c */ /* 0x000fe20003fa6270 */
[----:B---3--:R3:W5:Y:S02]  /*14d0*/  @P2 R2UR UR7, R4 ;  /* 0x00000000040723c2 */ /* 0x00876400000e0000 */
[----:B-----5:R-:W-:Y:S01]  /*14e0*/  @!UP2 UMOV UR7, UR6 ;  /* 0x000000060007ac82 */ /* 0x020fe20008000000 */
[----:B---3--:R-:W-:-:S04]  /*14f0*/  IADD3 R4, R12, UR24, RZ ;  /* 0x000000180c047c10 */ /* 0x008fc8000fffe0ff */
[----:B------:R-:W-:-:S04]  /*1500*/  ISETP.GE.AND P0, PT, R4, UR4, PT ;  /* 0x0000000404007c0c */ /* 0x000fc8000bf06270 */
[----:B------:R-:W-:-:S05]  /*1510*/  R2P PR, R10, 0x6 ;  /* 0x000000060a007804 */ /* 0x000fca0000000000 */
[----:B------:R-:W-:Y:S02]  /*1520*/  SEL R2, R2, 0xfffffff0, !P1 ;  /* 0xfffffff002027807 */ /* 0x000fe40004800000 */
[----:B------:R-:W-:Y:S02]  /*1530*/  SEL R3, R3, 0xffffffe0, !P2 ;  /* 0xffffffe003037807 */ /* 0x000fe40005000000 */
[----:B------:R-:W-:Y:S05]  /*1540*/  @P0 BRA `(.L_x_1968) ;  /* 0x0000013000000947 */ /* 0x000fea0003800000 */
[----:B-12-4-:R-:W-:Y:S01]  /*1550*/  SHF.R.S32.HI R11, RZ, 0x1f, R14 ;  /* 0x0000001fff0b7819 */ /* 0x016fe2000001140e */
[----:B------:R-:W-:Y:S01]  /*1560*/  IMAD.SHL.U32 R17, R235, 0x2, RZ ;  /* 0x00000002eb117824 */ /* 0x000fe200078e00ff */
[----:B------:R-:W-:Y:S02]  /*1570*/  SHF.R.S32.HI R20, RZ, 0x1f, R13 ;  /* 0x0000001fff147819 */ /* 0x000fe4000001140d */
[----:B------:R-:W-:Y:S02]  /*1580*/  SHF.R.S32.HI R9, RZ, 0x1f, R0 ;  /* 0x0000001fff097819 */ /* 0x000fe40000011400 */
[----:B------:R-:W-:-:S02]  /*1590*/  LEA.HI R16, R11, R14, RZ, 0x3 ;  /* 0x0000000e0b107211 */ /* 0x000fc400078f18ff */
[----:B------:R-:W-:Y:S01]  /*15a0*/  LEA.HI R11, R20, R13, RZ, 0x3 ;  /* 0x0000000d140b7211 */ /* 0x000fe200078f18ff */
[--C-:B------:R-:W-:Y:S01]  /*15b0*/  IMAD.WIDE R20, R207, 0x2, R18.reuse ;  /* 0x00000002cf147825 */ /* 0x100fe200078e0212 */
[----:B------:R-:W-:Y:S02]  /*15c0*/  LEA.HI R9, R9, R0, RZ, 0x3 ;  /* 0x0000000009097211 */ /* 0x000fe400078f18ff */
[----:B------:R-:W-:Y:S02]  /*15d0*/  LOP3.LUT R16, R16, 0xfffffff8, RZ, 0xc0, !PT ;  /* 0xfffffff810107812 */ /* 0x000fe400078ec0ff */
[----:B------:R-:W-:Y:S01]  /*15e0*/  LOP3.LUT R11, R11, 0xfffffff8, RZ, 0xc0, !PT ;  /* 0xfffffff80b0b7812 */ /* 0x000fe200078ec0ff */
[----:B------:R-:W-:Y:S01]  /*15f0*/  @!PT LDS RZ, [RZ] ;  /* 0x00000000fffff984 */ /* 0x000fe20000000800 */
[----:B------:R1:W-:Y:S01]  /*1600*/  LDGSTS.E.BYPASS.LTC128B.128 [R17+0x10100], [R20.64], !P3 ;  /* 0x1010000014117fae */ /* 0x0003e2000d901d52 */
[----:B------:R-:W-:Y:S01]  /*1610*/  LOP3.LUT R9, R9, 0xfffffff8, RZ, 0xc0, !PT ;  /* 0xfffffff809097812 */ /* 0x000fe200078ec0ff */
[----:B------:R-:W-:-:S04]  /*1620*/  IMAD.WIDE R22, R16, 0x2, R18 ;  /* 0x0000000210167825 */ /* 0x000fc800078e0212 */
[--C-:B------:R-:W-:Y:S01]  /*1630*/  IMAD.WIDE R24, R11, 0x2, R18.reuse ;  /* 0x000000020b187825 */ /* 0x100fe200078e0212 */
[----:B------:R1:W-:Y:S03]  /*1640*/  LDGSTS.E.BYPASS.LTC128B.128 [R17+0x14100], [R22.64], !P4 ;  /* 0x1410000016117fae */ /* 0x0003e6000e101d52 */
[----:B------:R-:W-:Y:S01]  /*1650*/  IMAD.WIDE R18, R9, 0x2, R18 ;  /* 0x0000000209127825 */ /* 0x000fe200078e0212 */
[----:B------:R1:W-:Y:S04]  /*1660*/  LDGSTS.E.BYPASS.LTC128B.128 [R17+0x18100], [R24.64], !P6 ;  /* 0x1810000018117fae */ /* 0x0003e8000f101d52 */
[----:B------:R1:W-:Y:S02]  /*1670*/  LDGSTS.E.BYPASS.LTC128B.128 [R17+0x1c100], [R18.64], !P5 ;  /* 0x1c10000012117fae */ /* 0x0003e4000e901d52 */
.L_x_1968:
[----:B-12-4-:R-:W-:Y:S05]  /*1680*/  BSYNC B0 ;  /* 0x0000000000007941 */ /* 0x016fea0003800000 */
.L_x_1967:
        /* <DEDUP_REMOVED lines=8> */
[----:B------:R-:W-:Y:S02]  /*1710*/  SHF.R.S32.HI R20, RZ, 0x1f, R13 ;  /* 0x0000001fff147819 */ /* 0x000fe4000001140d */
[----:B------:R-:W-:Y:S02]  /*1720*/  SHF.R.S32.HI R9, RZ, 0x1f, R0 ;  /* 0x0000001fff097819 */ /* 0x000fe40000011400 */
[----:B------:R-:W-:Y:S02]  /*1730*/  LEA.HI R16, R11, R14, RZ, 0x3 ;  /* 0x0000000e0b107211 */ /* 0x000fe400078f18ff */
[----:B------:R-:W-:Y:S01]  /*1740*/  LEA.HI R11, R20, R13, RZ, 0x3 ;  /* 0x0000000d140b7211 */ /* 0x000fe200078f18ff */
[----:B--23--:R-:W-:Y:S01]  /*1750*/  IMAD.WIDE R20, R207, 0x2, R18 ;  /* 0x00000002cf147825 */ /* 0x00cfe200078e0212 */
[----:B------:R-:W-:-:S02]  /*1760*/  LEA.HI R9, R9, R0, RZ, 0x3 ;  /* 0x0000000009097211 */ /* 0x000fc400078f18ff */
        /* <DEDUP_REMOVED lines=11> */
.L_x_1970:
[----:B------:R-:W-:Y:S05]  /*1820*/  BSYNC B0 ;  /* 0x0000000000007941 */ /* 0x000fea0003800000 */
.L_x_1969:
        /* <DEDUP_REMOVED lines=8> */
[----:B------:R-:W-:Y:S02]  /*18b0*/  SHF.R.S32.HI R20, RZ, 0x1f, R13 ;  /* 0x0000001fff147819 */ /* 0x000fe4000001140d */
[----:B------:R-:W-:Y:S02]  /*18c0*/  SHF.R.S32.HI R9, RZ, 0x1f, R0 ;  /* 0x0000001fff097819 */ /* 0x000fe40000011400 */
[----:B------:R-:W-:Y:S02]  /*18d0*/  LEA.HI R16, R11, R14, RZ, 0x3 ;  /* 0x0000000e0b107211 */ /* 0x000fe400078f18ff */
[----:B------:R-:W-:Y:S01]  /*18e0*/  LEA.HI R11, R20, R13, RZ, 0x3 ;  /* 0x0000000d140b7211 */ /* 0x000fe200078f18ff */
[----:B---34-:R-:W-:Y:S01]  /*18f0*/  IMAD.WIDE R20, R207, 0x2, R18 ;  /* 0x00000002cf147825 */ /* 0x018fe200078e0212 */
        /* <DEDUP_REMOVED lines=12> */
.L_x_1972:
[----:B------:R-:W-:Y:S05]  /*19c0*/  BSYNC B0 ;  /* 0x0000000000007941 */ /* 0x000fea0003800000 */
.L_x_1971:
[----:B---3--:R3:W-:Y:S01]  /*19d0*/  SHFL.IDX PT, R18, R8, 0x3, 0x181f ;  /* 0x00781f0008127f89 */ /* 0x0087e200000e0000 */
[----:B------:R-:W-:Y:S01]  /*19e0*/  IADD3 R4, R4, 0x60, RZ ;  /* 0x0000006004047810 */ /* 0x000fe20007ffe0ff */
[----:B------:R-:W-:Y:S01]  /*19f0*/  UIADD3 UR26, UR20, -0x1, URZ ;  /* 0xffffffff141a7890 */ /* 0x000fe2000fffe03f */
[----:B------:R-:W-:Y:S01]  /*1a00*/  IMAD.MOV.U32 R236, RZ, RZ, c[0x0][0x2b8] ;  /* 0x0000ae00ffec7624 */ /* 0x000fe200078e00ff */
[----:B----4-:R4:W5:Y:S01]  /*1a10*/  SHFL.IDX PT, R19, R5, 0x3, 0x181f ;  /* 0x00781f0005137f89 */ /* 0x01096200000e0000 */
[----:B------:R-:W-:Y:S01]  /*1a20*/  ISETP.GE.AND P0, PT, R4, UR4, PT ;  /* 0x0000000404007c0c */ /* 0x000fe2000bf06270 */
[----:B------:R-:W-:Y:S01]  /*1a30*/  USHF.L.U32 UR11, UR26, 0x6, URZ ;  /* 0x000000061a0b7899 */ /* 0x000fe2000800063f */
[----:B------:R-:W-:Y:S01]  /*1a40*/  IMAD.SHL.U32 R235, R235, 0x2, RZ ;  /* 0x00000002ebeb7824 */ /* 0x000fe200078e00ff */
[----:B------:R-:W-:Y:S01]  /*1a50*/  ISETP.NE.AND P2, PT, R236, 0x1, PT ;  /* 0x00000001ec00780c */ /* 0x000fe20003f45270 */
[----:B------:R-:W-:Y:S01]  /*1a60*/  USHF.R.S32.HI UR6, URZ, 0x1f, UR7 ;  /* 0x0000001f3f067899 */ /* 0x000fe20008011407 */
[----:B------:R-:W-:Y:S01]  /*1a70*/  IMAD.MOV.U32 R237, RZ, RZ, RZ ;  /* 0x000000ffffed7224 */ /* 0x000fe200078e00ff */
[----:B------:R-:W-:Y:S01]  /*1a80*/  ULDC.64 UR4, c[0x0][0x2b0] ;  /* 0x0000ac0000047ab9 */ /* 0x000fe20000000a00 */
[----:B------:R-:W-:Y:S01]  /*1a90*/  IADD3 R9, R239, UR11, RZ ;  /* 0x0000000bef097c10 */ /* 0x000fe2000fffe0ff */
[----:B------:R-:W-:-:S02]  /*1aa0*/  UIMAD UR6, UR6, UR4, URZ ;  /* 0x00000004060672a4 */ /* 0x000fc4000f8e023f */
[----:B------:R-:W-:Y:S01]  /*1ab0*/  UIMAD.WIDE.U32 UR16, UR7, UR4, URZ ;  /* 0x00000004071072a5 */ /* 0x000fe2000f8e003f */
[C---:B------:R-:W-:Y:S01]  /*1ac0*/  ISETP.GE.AND P1, PT, R9.reuse, UR10, PT ;  /* 0x0000000a09007c0c */ /* 0x040fe2000bf26270 */
[----:B------:R-:W-:Y:S01]  /*1ad0*/  UIMAD UR5, UR7, UR5, UR6 ;  /* 0x00000005070572a4 */ /* 0x000fe2000f8e0206 */
[----:B------:R-:W-:Y:S02]  /*1ae0*/  IADD3 R238, R9, UR12, RZ ;  /* 0x0000000c09ee7c10 */ /* 0x000fe4000fffe0ff */
[----:B------:R-:W-:Y:S01]  /*1af0*/  ISETP.GT.OR P1, PT, R239, 0x3f, P1 ;  /* 0x0000003fef00780c */ /* 0x000fe20000f24670 */
[----:B------:R-:W-:Y:S01]  /*1b00*/  UIADD3 UR8, UR17, UR5, URZ ;  /* 0x0000000511087290 */ /* 0x000fe2000fffe03f */
[----:B-123--:R-:W-:Y:S01]  /*1b10*/  SHF.R.S32.HI R8, RZ, 0x1f, R13 ;  /* 0x0000001fff087819 */ /* 0x00efe2000001140d */
[----:B------:R-:W-:Y:S01]  /*1b20*/  @P2 IMAD.HI.U32 R11, R238, c[0x0][0x2bc], RZ ;  /* 0x0000af00ee0b2a27 */ /* 0x000fe200078e00ff */
[----:B----4-:R-:W-:-:S03]  /*1b30*/  SHF.R.S32.HI R5, RZ, 0x1f, R14 ;  /* 0x0000001fff057819 */ /* 0x010fc6000001140e */
[----:B-----5:R-:W-:Y:S01]  /*1b40*/  @!P0 IMAD.WIDE R24, R207, 0x2, R18 ;  /* 0x00000002cf188825 */ /* 0x020fe200078e0212 */
[----:B------:R-:W-:Y:S01]  /*1b50*/  LEA.HI R205, R8, R13, RZ, 0x3 ;  /* 0x0000000d08cd7211 */ /* 0x000fe200078f18ff */
[----:B------:R-:W-:Y:S01]  /*1b60*/  USHF.R.S32.HI UR6, URZ, 0x1f, UR13 ;  /* 0x0000001f3f067899 */ /* 0x000fe2000801140d */
[----:B------:R-:W-:Y:S01]  /*1b70*/  LEA.HI R206, R5, R14, RZ, 0x3 ;  /* 0x0000000e05ce7211 */ /* 0x000fe200078f18ff */
[----:B------:R-:W-:Y:S01]  /*1b80*/  IMAD.MOV.U32 R4, RZ, RZ, R238 ;  /* 0x000000ffff047224 */ /* 0x000fe200078e00ee */
[----:B------:R-:W-:Y:S01]  /*1b90*/  SHF.R.S32.HI R5, RZ, 0x1f, R0 ;  /* 0x0000001fff057819 */ /* 0x000fe20000011400 */
[----:B------:R-:W-:Y:S01]  /*1ba0*/  @!PT LDS RZ, [RZ] ;  /* 0x00000000fffff984 */ /* 0x000fe20000000800 */
[----:B------:R1:W-:Y:S01]  /*1bb0*/  @!P0 LDGSTS.E.BYPASS.LTC128B.128 [R235+0x13100], [R24.64], !P3 ;  /* 0x1310000018eb8fae */ /* 0x0003e2000d901d52 */
[----:B------:R-:W-:Y:S01]  /*1bc0*/  LOP3.LUT R206, R206, 0xfffffff8, RZ, 0xc0, !PT ;  /* 0xfffffff8cece7812 */ /* 0x000fe200078ec0ff */
[----:B------:R-:W-:Y:S01]  /*1bd0*/  ULDC.64 UR4, c[0x0][0x1e8] ;  /* 0x00007a0000047ab9 */ /* 0x000fe20000000a00 */
[----:B------:R-:W-:Y:S02]  /*1be0*/  LEA.HI R204, R5, R0, RZ, 0x3 ;  /* 0x0000000005cc7211 */ /* 0x000fe400078f18ff */
[----:B------:R-:W-:Y:S01]  /*1bf0*/  LOP3.LUT R205, R205, 0xfffffff8, RZ, 0xc0, !PT ;  /* 0xfffffff8cdcd7812 */ /* 0x000fe200078ec0ff */
[----:B------:R-:W-:Y:S01]  /*1c00*/  @!P0 IMAD.WIDE R22, R206, 0x2, R18 ;  /* 0x00000002ce168825 */ /* 0x000fe200078e0212 */
[----:B------:R-:W-:-:S02]  /*1c10*/  LOP3.LUT R204, R204, 0xfffffff8, RZ, 0xc0, !PT ;  /* 0xfffffff8cccc7812 */ /* 0x000fc400078ec0ff */
[----:B------:R-:W-:Y:S01]  /*1c20*/  @P2 SHF.R.U32.HI R4, RZ, c[0x0][0x2c0], R11 ;  /* 0x0000b000ff042a19 */ /* 0x000fe2000001160b */
[--C-:B------:R-:W-:Y:S01]  /*1c30*/  @!P0 IMAD.WIDE R20, R205, 0x2, R18.reuse ;  /* 0x00000002cd148825 */ /* 0x100fe200078e0212 */
[----:B------:R2:W-:Y:S02]  /*1c40*/  @!P0 LDGSTS.E.BYPASS.LTC128B.128 [R235+0x17100], [R22.64], !P4 ;  /* 0x1710000016eb8fae */ /* 0x0005e4000e101d52 */
[----:B------:R-:W-:Y:S01]  /*1c50*/  @!P1 IADD3 R16, P2, R4, UR16, RZ ;  /* 0x0000001004109c10 */ /* 0x000fe2000ff5e0ff */
[----:B------:R-:W-:Y:S01]  /*1c60*/  @!P0 IMAD.WIDE R18, R204, 0x2, R18 ;  /* 0x00000002cc128825 */ /* 0x000fe200078e0212 */
[----:B------:R3:W-:Y:S02]  /*1c70*/  @!P0 LDGSTS.E.BYPASS.LTC128B.128 [R235+0x1b100], [R20.64], !P6 ;  /* 0x1b10000014eb8fae */ /* 0x0007e4000f101d52 */
[----:B------:R-:W-:Y:S02]  /*1c80*/  @!P1 LEA.HI.X.SX32 R5, R4, UR8, 0x1, P2 ;  /* 0x0000000804059c11 */ /* 0x000fe400090f0eff */
[----:B------:R4:W-:Y:S01]  /*1c90*/  @!P0 LDGSTS.E.BYPASS.LTC128B.128 [R235+0x1f100], [R18.64], !P5 ;  /* 0x1f10000012eb8fae */ /* 0x0009e2000e901d52 */
[----:B------:R-:W-:-:S03]  /*1ca0*/  @!P1 LEA R8, P2, R16, c[0x0][0x2a0], 0x2 ;  /* 0x0000a80010089a11 */ /* 0x000fc600078410ff */
[----:B------:R-:W0:Y:S01]  /*1cb0*/  LDGDEPBAR ;  /* 0x00000000000079af */ /* 0x000e220000000000 */
[----:B------:R-:W-:-:S03]  /*1cc0*/  @!P1 LEA.HI.X R9, R16, c[0x0][0x2a4], R5, 0x2, P2 ;  /* 0x0000a90010099a11 */ /* 0x000fc600010f1405 */
[----:B------:R-:W-:Y:S06]  /*1cd0*/  BAR.SYNC.DEFER_BLOCKING 0x0 ;  /* 0x0000000000007b1d */ /* 0x000fec0000010000 */
[----:B------:R-:W5:Y:S01]  /*1ce0*/  @!P1 LDG.E R237, [R8.64] ;  /* 0x0000001208ed9981 */ /* 0x000f62000c1e1900 */
[----:B------:R-:W-:Y:S01]  /*1cf0*/  IMAD.MOV R5, RZ, RZ, -R4 ;  /* 0x000000ffff057224 */ /* 0x000fe200078e0a04 */
[----:B------:R-:W-:Y:S01]  /*1d00*/  UIMAD.WIDE.U32 UR14, UR13, UR4, URZ ;  /* 0x000000040d0e72a5 */ /* 0x000fe2000f8e003f */
[----:B--2---:R-:W-:Y:S01]  /*1d10*/  SHF.R.S32.HI R22, RZ, 0x4, R7 ;  /* 0x00000004ff167819 */ /* 0x004fe20000011407 */
[----:B------:R-:W-:Y:S01]  /*1d20*/  UIMAD UR4, UR6, UR4, URZ ;  /* 0x00000004060472a4 */ /* 0x000fe2000f8e023f */
[----:B------:R-:W-:Y:S01]  /*1d30*/  IMAD R238, R5, c[0x0][0x2b8], R238 ;  /* 0x0000ae0005ee7a24 */ /* 0x000fe200078e02ee */
[----:B------:R-:W-:Y:S01]  /*1d40*/  ISETP.GE.AND P3, PT, R207, c[0x0][0x1d4], PT ;  /* 0x00007500cf007a0c */ /* 0x000fe20003f66270 */
[----:B------:R-:W-:Y:S01]  /*1d50*/  IMAD.U32 R80, RZ, RZ, UR11 ;  /* 0x0000000bff507e24 */ /* 0x000fe2000f8e00ff */
[----:B------:R-:W-:Y:S01]  /*1d60*/  UIMAD UR4, UR13, UR5, UR4 ;  /* 0x000000050d0472a4 */ /* 0x000fe2000f8e0204 */
[C---:B---3--:R-:W-:Y:S01]  /*1d70*/  IMAD.WIDE.U32 R20, R238.reuse, c[0x0][0x1e0], RZ ;  /* 0x00007800ee147a25 */ /* 0x048fe200078e00ff */
[----:B------:R-:W-:Y:S01]  /*1d80*/  SHF.R.S32.HI R5, RZ, 0x1f, R238 ;  /* 0x0000001fff057819 */ /* 0x000fe200000114ee */
[----:B------:R-:W-:Y:S01]  /*1d90*/  UISETP.GT.AND UP2, UPT, UR26, UR9, UPT ;  /* 0x000000091a00728c */ /* 0x000fe2000bf44270 */
[----:B------:R-:W-:Y:S01]  /*1da0*/  LEA.HI R7, R7, R22, RZ, 0x1 ;  /* 0x0000001607077211 */ /* 0x000fe200078f08ff */
[----:B------:R-:W-:Y:S01]  /*1db0*/  UIADD3 UR7, UR15, UR4, URZ ;  /* 0x000000040f077290 */ /* 0x000fe2000fffe03f */
[----:B----4-:R-:W-:Y:S01]  /*1dc0*/  IMAD.WIDE.U32 R18, R238, c[0x0][0x208], RZ ;  /* 0x00008200ee127a25 */ /* 0x010fe200078e00ff */
[----:B------:R-:W-:Y:S01]  /*1dd0*/  ISETP.GE.AND P5, PT, R14, c[0x0][0x1d4], PT ;  /* 0x000075000e007a0c */ /* 0x000fe20003fa6270 */
[----:B------:R-:W-:Y:S01]  /*1de0*/  ULDC.64 UR4, c[0x0][0x210] ;  /* 0x0000840000047ab9 */ /* 0x000fe20000000a00 */
[----:B------:R-:W-:Y:S01]  /*1df0*/  LOP3.LUT R7, R7, 0xfffffffe, RZ, 0xc0, !PT ;  /* 0xfffffffe07077812 */ /* 0x000fe200078ec0ff */
[C---:B------:R-:W-:Y:S01]  /*1e00*/  IMAD R11, R5.reuse, c[0x0][0x1e0], RZ ;  /* 0x00007800050b7a24 */ /* 0x040fe200078e02ff */
[----:B------:R-:W-:Y:S01]  /*1e10*/  UIMAD UR6, UR6, UR4, URZ ;  /* 0x00000004060672a4 */ /* 0x000fe2000f8e023f */
[----:B------:R-:W-:Y:S01]  /*1e20*/  IMAD R5, R5, c[0x0][0x208], RZ ;  /* 0x0000820005057a24 */ /* 0x000fe200078e02ff */
[----:B------:R-:W-:Y:S01]  /*1e30*/  UIMAD.WIDE.U32 UR22, UR13, UR4, URZ ;  /* 0x000000040d1672a5 */ /* 0x000fe2000f8e003f */
[C---:B------:R-:W-:Y:S01]  /*1e40*/  IMAD R11, R238.reuse, c[0x0][0x1e4], R11 ;  /* 0x00007900ee0b7a24 */ /* 0x040fe200078e020b */
[----:B------:R-:W-:Y:S01]  /*1e50*/  UIMAD UR6, UR13, UR5, UR6 ;  /* 0x000000050d0672a4 */ /* 0x000fe2000f8e0206 */
[----:B------:R-:W-:Y:S01]  /*1e60*/  IMAD R16, R238, c[0x0][0x20c], R5 ;  /* 0x00008300ee107a24 */ /* 0x000fe200078e0205 */
[----:B------:R-:W-:Y:S01]  /*1e70*/  ISETP.GE.AND P4, PT, R13, c[0x0][0x1d4], PT ;  /* 0x000075000d007a0c */ /* 0x000fe20003f86270 */
[----:B------:R-:W-:Y:S01]  /*1e80*/  IMAD.IADD R21, R21, 0x1, R11 ;  /* 0x0000000115157824 */ /* 0x000fe200078e020b */
[----:B------:R-:W-:Y:S01]  /*1e90*/  UIADD3 UR6, UR23, UR6, URZ ;  /* 0x0000000617067290 */ /* 0x000fe2000fffe03f */
[----:B------:R-:W-:Y:S01]  /*1ea0*/  IMAD.IADD R17, R19, 0x1, R16 ;  /* 0x0000000113117824 */ /* 0x000fe200078e0210 */
[----:B------:R-:W-:Y:S01]  /*1eb0*/  ISETP.GE.AND P6, PT, R0, c[0x0][0x1d4], PT ;  /* 0x0000750000007a0c */ /* 0x000fe20003fc6270 */
[----:B------:R-:W-:Y:S01]  /*1ec0*/  IMAD.IADD R7, R22, 0x1, -R7 ;  /* 0x0000000116077824 */ /* 0x000fe200078e0a07 */
[----:B------:R-:W-:Y:S01]  /*1ed0*/  LEA.HI R86, R84, R83, RZ, 0x5 ;  /* 0x0000005354567211 */ /* 0x000fe200078f28ff */
[----:B------:R-:W-:Y:S01]  /*1ee0*/  IMAD.MOV.U32 R16, RZ, RZ, R18 ;  /* 0x000000ffff107224 */ /* 0x000fe200078e0012 */
[----:B------:R-:W-:Y:S01]  /*1ef0*/  ISETP.GE.AND P2, PT, R207, c[0x0][0x1d4], PT ;  /* 0x00007500cf007a0c */ /* 0x000fe20003f46270 */
[----:B------:R-:W-:Y:S01]  /*1f00*/  IMAD.SHL.U32 R5, R15, 0x40, RZ ;  /* 0x000000400f057824 */ /* 0x000fe200078e00ff */
[----:B------:R-:W-:Y:S01]  /*1f10*/  SHF.R.S32.HI R85, RZ, 0x5, R86 ;  /* 0x00000005ff557819 */ /* 0x000fe20000011456 */
[----:B------:R-:W-:Y:S01]  /*1f20*/  IMAD.SHL.U32 R10, R10, 0x40, RZ ;  /* 0x000000400a0a7824 */ /* 0x000fe200078e00ff */
[----:B------:R-:W-:Y:S01]  /*1f30*/  SHF.R.S32.HI R166, RZ, 0x1f, R207 ;  /* 0x0000001fffa67819 */ /* 0x000fe200000114cf */
[----:B------:R-:W-:Y:S01]  /*1f40*/  IMAD.SHL.U32 R81, R7, 0x8, RZ ;  /* 0x0000000807517824 */ /* 0x000fe200078e00ff */
[----:B------:R-:W-:Y:S01]  /*1f50*/  LOP3.LUT R5, R5, 0x1c0, RZ, 0xc0, !PT ;  /* 0x000001c005057812 */ /* 0x000fe200078ec0ff */
[----:B------:R-:W-:Y:S01]  /*1f60*/  IMAD.SHL.U32 R82, R6, 0x40, RZ ;  /* 0x0000004006527824 */ /* 0x000fe200078e00ff */
[----:B------:R-:W-:-:S02]  /*1f70*/  LOP3.LUT R10, R10, 0x1c0, RZ, 0xc0, !PT ;  /* 0x000001c00a0a7812 */ /* 0x000fc400078ec0ff */
[----:B------:R-:W-:Y:S02]  /*1f80*/  SEL R248, RZ, 0x10, P6 ;  /* 0x00000010fff87807 */ /* 0x000fe40003000000 */
[----:B------:R-:W-:Y:S02]  /*1f90*/  LOP3.LUT R81, R10, 0x8, R81, 0xf8, !PT ;  /* 0x000000080a517812 */ /* 0x000fe400078ef851 */
[----:B------:R-:W-:Y:S02]  /*1fa0*/  SHF.R.U32.HI R10, RZ, 0x3, R10 ;  /* 0x00000003ff0a7819 */ /* 0x000fe4000001160a */
[----:B------:R-:W-:Y:S02]  /*1fb0*/  LOP3.LUT R82, R82, 0xfffffe00, RZ, 0xc0, !PT ;  /* 0xfffffe0052527812 */ /* 0x000fe400078ec0ff */
[----:B------:R-:W-:Y:S02]  /*1fc0*/  LOP3.LUT R81, R81, R10, RZ, 0x3c, !PT ;  /* 0x0000000a51517212 */ /* 0x000fe400078e3cff */
[----:B------:R-:W-:Y:S01]  /*1fd0*/  IADD3 R242, R235, 0x100, RZ ;  /* 0x00000100ebf27810 */ /* 0x000fe20007ffe0ff */
[----:B------:R-:W-:Y:S01]  /*1fe0*/  IMAD R234, R85, 0x400, R82 ;  /* 0x0000040055ea7824 */ /* 0x000fe200078e0252 */
[----:B------:R-:W-:-:S02]  /*1ff0*/  SHF.R.S32.HI R247, RZ, 0x1f, R206 ;  /* 0x0000001ffff77819 */ /* 0x000fc400000114ce */
[----:B------:R-:W-:Y:S01]  /*2000*/  SHF.R.S32.HI R246, RZ, 0x1f, R205 ;  /* 0x0000001ffff67819 */ /* 0x000fe200000114cd */
[----:B------:R-:W-:Y:S01]  /*2010*/  IMAD.IADD R234, R81, 0x1, R234 ;  /* 0x0000000151ea7824 */ /* 0x000fe200078e02ea */
[----:B------:R-:W-:-:S03]  /*2020*/  SHF.R.S32.HI R245, RZ, 0x1f, R204 ;  /* 0x0000001ffff57819 */ /* 0x000fc600000114cc */
[----:B------:R-:W-:-:S04]  /*2030*/  IMAD.SHL.U32 R234, R234, 0x2, RZ ;  /* 0x00000002eaea7824 */ /* 0x000fc800078e00ff */
[--C-:B------:R-:W-:Y:S02]  /*2040*/  IMAD R230, R2, 0x2, R234.reuse ;  /* 0x0000000202e67824 */ /* 0x100fe400078e02ea */
[C---:B------:R-:W-:Y:S02]  /*2050*/  IMAD R229, R3.reuse, 0x2, R234 ;  /* 0x0000000203e57824 */ /* 0x040fe400078e02ea */
[----:B------:R-:W-:Y:S01]  /*2060*/  IMAD R227, R3, 0x2, R230 ;  /* 0x0000000203e37824 */ /* 0x000fe200078e02e6 */
[----:B-----5:R-:W-:Y:S01]  /*2070*/  SHF.R.S32.HI R8, RZ, 0x1f, R237 ;  /* 0x0000001fff087819 */ /* 0x020fe200000114ed */
[----:B------:R-:W-:-:S04]  /*2080*/  IMAD.WIDE.U32 R20, R237, c[0x0][0x1f0], R20 ;  /* 0x00007c00ed147a25 */ /* 0x000fc800078e0014 */
[----:B------:R-:W-:Y:S01]  /*2090*/  IMAD R4, R8, c[0x0][0x1f0], RZ ;  /* 0x00007c0008047a24 */ /* 0x000fe200078e02ff */
[----:B------:R-:W-:Y:S01]  /*20a0*/  IADD3 R9, P0, R20, UR14, RZ ;  /* 0x0000000e14097c10 */ /* 0x000fe2000ff1e0ff */
[----:B------:R-:W-:Y:S02]  /*20b0*/  IMAD R8, R8, c[0x0][0x218], RZ ;  /* 0x0000860008087a24 */ /* 0x000fe400078e02ff */
[C---:B------:R-:W-:Y:S02]  /*20c0*/  IMAD R4, R237.reuse, c[0x0][0x1f4], R4 ;  /* 0x00007d00ed047a24 */ /* 0x040fe400078e0204 */
[----:B------:R-:W-:-:S03]  /*20d0*/  IMAD.WIDE.U32 R16, R237, c[0x0][0x218], R16 ;  /* 0x00008600ed107a25 */ /* 0x000fc600078e0010 */
[----:B------:R-:W-:Y:S01]  /*20e0*/  IADD3.X R4, R21, UR7, R4, P0, !PT ;  /* 0x0000000715047c10 */ /* 0x000fe200087fe404 */
[----:B------:R-:W-:Y:S01]  /*20f0*/  IMAD R11, R237, c[0x0][0x21c], R8 ;  /* 0x00008700ed0b7a24 */ /* 0x000fe200078e0208 */
[----:B------:R-:W-:-:S04]  /*2100*/  LEA R22, P0, R9, c[0x0][0x1c8], 0x1 ;  /* 0x0000720009167a11 */ /* 0x000fc800078008ff */
[----:B------:R-:W-:Y:S01]  /*2110*/  LEA.HI.X R9, R9, c[0x0][0x1cc], R4, 0x1, P0 ;  /* 0x0000730009097a11 */ /* 0x000fe200000f0c04 */
[----:B------:R-:W-:Y:S01]  /*2120*/  IMAD.SHL.U32 R4, R12, 0x8, RZ ;  /* 0x000000080c047824 */ /* 0x000fe200078e00ff */
[----:B------:R-:W-:Y:S01]  /*2130*/  IADD3 R8, P0, R16, UR22, RZ ;  /* 0x0000001610087c10 */ /* 0x000fe2000ff1e0ff */
[----:B------:R-:W-:Y:S01]  /*2140*/  SHFL.IDX PT, R18, R22, RZ, 0x181f ;  /* 0x00181fff16127589 */ /* 0x000fe200000e0000 */
[----:B------:R-:W-:Y:S02]  /*2150*/  IADD3 R12, -R12, UR10, -R80 ;  /* 0x0000000a0c0c7c10 */ /* 0x000fe4000fffe950 */
[----:B------:R-:W-:Y:S01]  /*2160*/  IADD3.X R11, R17, UR6, R11, P0, !PT ;  /* 0x00000006110b7c10 */ /* 0x000fe200087fe40b */
[----:B------:R-:W2:Y:S01]  /*2170*/  SHFL.IDX PT, R19, R9, RZ, 0x181f ;  /* 0x00181fff09137589 */ /* 0x000ea200000e0000 */
[----:B------:R-:W-:Y:S02]  /*2180*/  LOP3.LUT R4, R5, 0x8, R4, 0xf8, !PT ;  /* 0x0000000805047812 */ /* 0x000fe400078ef804 */
[----:B------:R-:W-:Y:S01]  /*2190*/  LEA R17, P0, R8, c[0x0][0x1f8], 0x1 ;  /* 0x00007e0008117a11 */ /* 0x000fe200078008ff */
[----:B------:R-:W-:Y:S01]  /*21a0*/  SHFL.IDX PT, R9, R9, 0x1, 0x181f ;  /* 0x00381f0009097f89 */ /* 0x000fe200000e0000 */
[----:B------:R-:W-:-:S02]  /*21b0*/  SHF.R.U32.HI R5, RZ, 0x3, R5 ;  /* 0x00000003ff057819 */ /* 0x000fc40000011605 */
[----:B------:R-:W-:Y:S01]  /*21c0*/  LEA.HI.X R11, R8, c[0x0][0x1fc], R11, 0x1, P0 ;  /* 0x00007f00080b7a11 */ /* 0x000fe200000f0c0b */
[----:B------:R-:W-:Y:S01]  /*21d0*/  SHFL.IDX PT, R56, R17, RZ, 0x181f ;  /* 0x00181fff11387589 */ /* 0x000fe200000e0000 */
[----:B------:R-:W-:Y:S02]  /*21e0*/  LOP3.LUT R4, R4, R5, RZ, 0x3c, !PT ;  /* 0x0000000504047212 */ /* 0x000fe400078e3cff */
[----:B------:R-:W-:Y:S01]  /*21f0*/  ISETP.GE.AND P1, PT, R12, 0x1, PT ;  /* 0x000000010c00780c */ /* 0x000fe20003f26270 */
[----:B------:R-:W-:Y:S01]  /*2200*/  SHFL.IDX PT, R5, R11, RZ, 0x181f ;  /* 0x00181fff0b057589 */ /* 0x000fe200000e0000 */
[----:B------:R-:W-:Y:S01]  /*2210*/  LOP3.LUT P0, RZ, R15, 0x2, RZ, 0xc0, !PT ;  /* 0x000000020fff7812 */ /* 0x000fe2000780c0ff */
[----:B------:R-:W-:Y:S02]  /*2220*/  IMAD R233, R7, 0x200, R4 ;  /* 0x0000020007e97824 */ /* 0x000fe400078e0204 */
[----:B------:R3:W-:Y:S01]  /*2230*/  SHFL.IDX PT, R68, R17, 0x1, 0x181f ;  /* 0x00381f0011447f89 */ /* 0x0007e200000e0000 */
[----:B------:R-:W-:-:S03]  /*2240*/  IMAD.WIDE R6, R204, 0x2, RZ ;  /* 0x00000002cc067825 */ /* 0x000fc600078e02ff */
[----:B------:R4:W5:Y:S01]  /*2250*/  SHFL.IDX PT, R8, R22, 0x1, 0x181f ;  /* 0x00381f0016087f89 */ /* 0x00096200000e0000 */
[----:B------:R-:W-:-:S03]  /*2260*/  IMAD.SHL.U32 R233, R233, 0x2, RZ ;  /* 0x00000002e9e97824 */ /* 0x000fc600078e00ff */
[----:B------:R5:W5:Y:S01]  /*2270*/  SHFL.IDX PT, R4, R11, 0x1, 0x181f ;  /* 0x00381f000b047f89 */ /* 0x000b6200000e0000 */
[--C-:B--2---:R-:W-:Y:S01]  /*2280*/  @P1 IMAD.WIDE R26, R207, 0x2, R18.reuse ;  /* 0x00000002cf1a1825 */ /* 0x104fe200078e0212 */
[C---:B------:R-:W-:Y:S02]  /*2290*/  IADD3 R16, R233.reuse, 0x8100, RZ ;  /* 0x00008100e9107810 */ /* 0x040fe40007ffe0ff */
[----:B------:R-:W-:Y:S01]  /*22a0*/  IADD3 R232, R233, 0x8120, RZ ;  /* 0x00008120e9e87810 */ /* 0x000fe20007ffe0ff */
[--C-:B------:R-:W-:Y:S01]  /*22b0*/  @P1 IMAD.WIDE R20, R206, 0x2, R18.reuse ;  /* 0x00000002ce141825 */ /* 0x100fe200078e0212 */
[----:B------:R-:W-:Y:S01]  /*22c0*/  @P0 IADD3 R232, R16, -0x20, RZ ;  /* 0xffffffe010e80810 */ /* 0x000fe20007ffe0ff */
[----:B------:R2:W-:Y:S01]  /*22d0*/  @P1 LDGSTS.E.BYPASS.LTC128B.128 [R235+0x8100], [R26.64], !P3 ;  /* 0x081000001aeb1fae */ /* 0x0005e2000d901d52 */
[----:B------:R-:W-:Y:S01]  /*22e0*/  ISETP.GT.AND P0, PT, R12, 0x20, PT ;  /* 0x000000200c00780c */ /* 0x000fe20003f04270 */
[----:B-1----:R-:W-:Y:S01]  /*22f0*/  @P1 IMAD.WIDE R24, R205, 0x2, R18 ;  /* 0x00000002cd181825 */ /* 0x002fe200078e0212 */
[C---:B------:R-:W-:Y:S01]  /*2300*/  IADD3 R223, R232.reuse, 0x800, RZ ;  /* 0x00000800e8df7810 */ /* 0x040fe20007ffe0ff */
[----:B------:R1:W-:Y:S01]  /*2310*/  @P1 LDGSTS.E.BYPASS.LTC128B.128 [R235+0xa100], [R20.64], !P5 ;  /* 0x0a10000014eb1fae */ /* 0x0003e2000e901d52 */
[----:B------:R-:W-:-:S02]  /*2320*/  IADD3 R222, R232, 0x1000, RZ ;  /* 0x00001000e8de7810 */ /* 0x000fc40007ffe0ff */
[C---:B------:R-:W-:Y:S01]  /*2330*/  IADD3 R221, R232.reuse, 0x1800, RZ ;  /* 0x00001800e8dd7810 */ /* 0x040fe20007ffe0ff */
[----:B---3--:R-:W-:Y:S01]  /*2340*/  IMAD.WIDE R16, R207, 0x2, RZ ;  /* 0x00000002cf107825 */ /* 0x008fe200078e02ff */
[----:B------:R3:W-:Y:S01]  /*2350*/  @P1 LDGSTS.E.BYPASS.LTC128B.128 [R235+0xc100], [R24.64], !P4 ;  /* 0x0c10000018eb1fae */ /* 0x0007e2000e101d52 */
[----:B------:R-:W-:Y:S02]  /*2360*/  IADD3 R219, R232, 0x2000, RZ ;  /* 0x00002000e8db7810 */ /* 0x000fe40007ffe0ff */
[----:B----4-:R-:W-:Y:S01]  /*2370*/  @P1 IMAD.WIDE R22, R204, 0x2, R18 ;  /* 0x00000002cc161825 */ /* 0x010fe200078e0212 */
[C---:B------:R-:W-:Y:S02]  /*2380*/  IADD3 R218, R232.reuse, 0x2800, RZ ;  /* 0x00002800e8da7810 */ /* 0x040fe40007ffe0ff */
[----:B------:R-:W-:Y:S01]  /*2390*/  IADD3 R217, R232, 0x3000, RZ ;  /* 0x00003000e8d97810 */ /* 0x000fe20007ffe0ff */
[----:B-----5:R-:W-:Y:S01]  /*23a0*/  @P0 IMAD.WIDE R18, R206, 0x2, R8 ;  /* 0x00000002ce120825 */ /* 0x020fe200078e0208 */
[----:B------:R4:W-:Y:S01]  /*23b0*/  @P1 LDGSTS.E.BYPASS.LTC128B.128 [R235+0xe100], [R22.64], !P6 ;  /* 0x0e10000016eb1fae */ /* 0x0009e2000f101d52 */
[----:B------:R-:W-:-:S02]  /*23c0*/  IADD3 R28, P1, R56, R16, RZ ;  /* 0x00000010381c7210 */ /* 0x000fc40007f3e0ff */
[----:B------:R-:W-:Y:S01]  /*23d0*/  IMAD.WIDE R10, R206, 0x2, RZ ;  /* 0x00000002ce0a7825 */ /* 0x000fe200078e02ff */
[C---:B------:R-:W-:Y:S02]  /*23e0*/  IADD3 R216, R232.reuse, 0x3800, RZ ;  /* 0x00003800e8d87810 */ /* 0x040fe40007ffe0ff */
[----:B------:R-:W-:Y:S01]  /*23f0*/  IADD3 R215, R232, 0x4000, RZ ;  /* 0x00004000e8d77810 */ /* 0x000fe20007ffe0ff */
[----:B------:R-:W-:Y:S01]  /*2400*/  IMAD.X R29, R5, 0x1, R17, P1 ;  /* 0x00000001051d7824 */ /* 0x000fe200008e0611 */
[----:B------:R-:W-:Y:S02]  /*2410*/  IADD3 R34, P1, R16, R68, RZ ;  /* 0x0000004410227210 */ /* 0x000fe40007f3e0ff */
[C---:B------:R-:W-:Y:S02]  /*2420*/  IADD3 R214, R232.reuse, 0x4800, RZ ;  /* 0x00004800e8d67810 */ /* 0x040fe40007ffe0ff */
[C---:B------:R-:W-:Y:S01]  /*2430*/  IADD3 R213, R232.reuse, 0x5000, RZ ;  /* 0x00005000e8d57810 */ /* 0x040fe20007ffe0ff */
[----:B------:R-:W-:Y:S01]  /*2440*/  IMAD.X R35, R17, 0x1, R4, P1 ;  /* 0x0000000111237824 */ /* 0x000fe200008e0604 */
[C---:B------:R-:W-:Y:S01]  /*2450*/  IADD3 R212, R232.reuse, 0x5800, RZ ;  /* 0x00005800e8d47810 */ /* 0x040fe20007ffe0ff */
[----:B-1----:R-:W-:Y:S01]  /*2460*/  @P0 IMAD.WIDE R20, R207, 0x2, R8 ;  /* 0x00000002cf140825 */ /* 0x002fe200078e0208 */
[----:B------:R-:W-:-:S02]  /*2470*/  IADD3 R211, R232, 0x6000, RZ ;  /* 0x00006000e8d37810 */ /* 0x000fc40007ffe0ff */
[C---:B------:R-:W-:Y:S01]  /*2480*/  IADD3 R210, R232.reuse, 0x6800, RZ ;  /* 0x00006800e8d27810 */ /* 0x040fe20007ffe0ff */
[C-C-:B---3--:R-:W-:Y:S01]  /*2490*/  @P0 IMAD.WIDE R24, R205.reuse, 0x2, R8.reuse ;  /* 0x00000002cd180825 */ /* 0x148fe200078e0208 */
[----:B------:R1:W-:Y:S01]  /*24a0*/  @P0 LDGSTS.E.BYPASS.LTC128B.128 [R235+0x9100], [R20.64], !P3 ;  /* 0x0910000014eb0fae */ /* 0x0003e2000d901d52 */
[----:B------:R-:W-:Y:S02]  /*24b0*/  IADD3 R209, R232, 0x7000, RZ ;  /* 0x00007000e8d17810 */ /* 0x000fe40007ffe0ff */
[----:B------:R-:W-:Y:S01]  /*24c0*/  @P0 IMAD.WIDE R16, R204, 0x2, R8 ;  /* 0x00000002cc100825 */ /* 0x000fe200078e0208 */
[----:B------:R3:W-:Y:S01]  /*24d0*/  @P0 LDGSTS.E.BYPASS.LTC128B.128 [R235+0xb100], [R18.64], !P5 ;  /* 0x0b10000012eb0fae */ /* 0x0007e2000e901d52 */
[----:B------:R-:W-:Y:S02]  /*24e0*/  IADD3 R208, R232, 0x7800, RZ ;  /* 0x00007800e8d07810 */ /* 0x000fe40007ffe0ff */
[----:B------:R-:W-:Y:S01]  /*24f0*/  IMAD.WIDE R8, R205, 0x2, RZ ;  /* 0x00000002cd087825 */ /* 0x000fe200078e02ff */
[----:B------:R2:W-:Y:S01]  /*2500*/  @P0 LDGSTS.E.BYPASS.LTC128B.128 [R235+0xd100], [R24.64], !P4 ;  /* 0x0d10000018eb0fae */ /* 0x0005e2000e101d52 */
[----:B----4-:R-:W-:-:S03]  /*2510*/  IADD3 R22, P1, R56, R10, RZ ;  /* 0x0000000a38167210 */ /* 0x010fc60007f3e0ff */
[----:B------:R3:W-:Y:S01]  /*2520*/  @P0 LDGSTS.E.BYPASS.LTC128B.128 [R235+0xf100], [R16.64], !P6 ;  /* 0x0f10000010eb0fae */ /* 0x0007e2000f101d52 */
[-C--:B------:R-:W-:Y:S01]  /*2530*/  IADD3 R32, P0, R10, R68.reuse, RZ ;  /* 0x000000440a207210 */ /* 0x080fe20007f1e0ff */
[----:B------:R-:W-:Y:S02]  /*2540*/  IMAD.X R23, R5, 0x1, R11, P1 ;  /* 0x0000000105177824 */ /* 0x000fe400008e060b */
[----:B------:R-:W0:Y:S02]  /*2550*/  LDGDEPBAR ;  /* 0x00000000000079af */ /* 0x000e240000000000 */
[----:B------:R-:W-:Y:S01]  /*2560*/  IMAD.X R33, R11, 0x1, R4, P0 ;  /* 0x000000010b217824 */ /* 0x000fe200000e0604 */
[----:B------:R-:W-:-:S05]  /*2570*/  IADD3 R70, P0, R8, R68, RZ ;  /* 0x0000004408467210 */ /* 0x000fca0007f1e0ff */
[----:B------:R-:W-:Y:S01]  /*2580*/  IMAD.X R71, R9, 0x1, R4, P0 ;  /* 0x0000000109477824 */ /* 0x000fe200000e0604 */
[----:B------:R-:W-:Y:S02]  /*2590*/  IADD3 R68, P0, R6, R68, RZ ;  /* 0x0000004406447210 */ /* 0x000fe40007f1e0ff */
[----:B-1----:R-:W-:-:S03]  /*25a0*/  IADD3 R20, P1, R56, R8, RZ ;  /* 0x0000000838147210 */ /* 0x002fc60007f3e0ff */
[----:B------:R-:W-:Y:S01]  /*25b0*/  IMAD.X R69, R7, 0x1, R4, P0 ;  /* 0x0000000107457824 */ /* 0x000fe200000e0604 */
[----:B------:R-:W-:Y:S01]  /*25c0*/  ISETP.LT.OR P0, PT, R12, 0x1, P2 ;  /* 0x000000010c00780c */ /* 0x000fe20001701670 */
[----:B------:R-:W-:Y:S01]  /*25d0*/  IMAD.X R21, R5, 0x1, R9, P1 ;  /* 0x0000000105157824 */ /* 0x000fe200008e0609 */
[----:B------:R-:W-:Y:S02]  /*25e0*/  IADD3 R56, P1, R56, R6, RZ ;  /* 0x0000000638387210 */ /* 0x000fe40007f3e0ff */
[----:B------:R-:W-:-:S03]  /*25f0*/  ISETP.GE.AND P2, PT, R13, c[0x0][0x1d4], PT ;  /* 0x000075000d007a0c */ /* 0x000fc60003f46270 */
[----:B------:R-:W-:Y:S01]  /*2600*/  IMAD.X R57, R5, 0x1, R7, P1 ;  /* 0x0000000105397824 */ /* 0x000fe200008e0607 */
[----:B------:R-:W-:Y:S01]  /*2610*/  ISETP.GE.AND P1, PT, R14, c[0x0][0x1d4], PT ;  /* 0x000075000e007a0c */ /* 0x000fe20003f26270 */
[----:B------:R-:W-:-:S04]  /*2620*/  DEPBAR.LE SB0, 0x1 ;  /* 0x000080400000791a */ /* 0x000fc80000000000 */
[----:B------:R-:W-:-:S04]  /*2630*/  DEPBAR.LE SB0, 0x0 ;  /* 0x000080000000791a */ /* 0x000fc80000000000 */
[----:B------:R-:W-:Y:S06]  /*2640*/  BAR.SYNC.DEFER_BLOCKING 0x0 ;  /* 0x0000000000007b1d */ /* 0x000fec0000010000 */
[----:B------:R-:W-:Y:S04]  /*2650*/  LDSM.16.M88.4 R52, [R234+0x10100] ;  /* 0x01010000ea34783b */ /* 0x000fe80000000200 */
[----:B------:R-:W-:Y:S04]  /*2660*/  LDSM.16.M88.4 R36, [R230+0x10100] ;  /* 0x01010000e624783b */ /* 0x000fe80000000200 */
[----:B--2---:R-:W-:Y:S04]  /*2670*/  LDSM.16.M88.4 R24, [R233+0x8100] ;  /* 0x00810000e918783b */ /* 0x004fe80000000200 */
[----:B---3--:R-:W-:Y:S04]  /*2680*/  LDSM.16.M88.4 R16, [R233+0x8900] ;  /* 0x00890000e910783b */ /* 0x008fe80000000200 */
[----:B------:R-:W1:Y:S04]  /*2690*/  LDSM.16.M88.4 R60, [R233+0x9100] ;  /* 0x00910000e93c783b */ /* 0x000e680000000200 */
[----:B------:R-:W-:Y:S04]  /*26a0*/  LDSM.16.M88.4 R4, [R233+0x9900] ;  /* 0x00990000e904783b */ /* 0x000fe80000000200 */
[----:B------:R-:W-:Y:S04]  /*26b0*/  LDSM.16.M88.4 R44, [R232] ;  /* 0x00000000e82c783b */ /* 0x000fe80000000200 */
[----:B------:R-:W-:Y:S04]  /*26c0*/  LDSM.16.M88.4 R8, [R232+0x800] ;  /* 0x00080000e808783b */ /* 0x000fe80000000200 */
[----:B------:R-:W2:Y:S04]  /*26d0*/  LDSM.16.M88.4 R48, [R232+0x1000] ;  /* 0x00100000e830783b */ /* 0x000ea80000000200 */
[----:B------:R-:W3:Y:S04]  /*26e0*/  LDSM.16.M88.4 R40, [R232+0x1800] ;  /* 0x00180000e828783b */ /* 0x000ee80000000200 */
[----:B------:R-:W-:Y:S01]  /*26f0*/  @!PT LDS RZ, [RZ] ;  /* 0x00000000fffff984 */ /* 0x000fe20000000800 */
[----:B------:R-:W-:Y:S01]  /*2700*/  @!PT LDS RZ, [RZ] ;  /* 0x00000000fffff984 */ /* 0x000fe20000000800 */
[----:B------:R-:W-:Y:S01]  /*2710*/  @!PT LDS RZ, [RZ] ;  /* 0x00000000fffff984 */ /* 0x000fe20000000800 */
[----:B------:R4:W-:Y:S01]  /*2720*/  LDGSTS.E.BYPASS.LTC128B.128 [R235+0x100], [R28.64], !P0 ;  /* 0x001000001ceb7fae */ /* 0x0009e2000c101d52 */
[----:B------:R-:W-:-:S13]  /*2730*/  ISETP.LT.OR P0, PT, R12, 0x1, P1 ;  /* 0x000000010c00780c */ /* 0x000fda0000f01670 */
[----:B------:R5:W-:Y:S01]  /*2740*/  LDGSTS.E.BYPASS.LTC128B.128 [R235+0x2100], [R22.64], !P0 ;  /* 0x0210000016eb7fae */ /* 0x000be2000c101d52 */
[----:B------:R-:W-:Y:S01]  /*2750*/  ISETP.LT.OR P0, PT, R12, 0x1, P2 ;  /* 0x000000010c00780c */ /* 0x000fe20001701670 */
[----:B-1----:R-:W-:Y:S01]  /*2760*/  HMMA.16816.F32 R64, R52, R60, RZ ;  /* 0x0000003c3440723c */ /* 0x002fe200000018ff */
[----:B------:R-:W-:Y:S01]  /*2770*/  ISETP.GE.AND P2, PT, R0, c[0x0][0x1d4], PT ;  /* 0x0000750000007a0c */ /* 0x000fe20003f46270 */
[----:B------:R-:W-:-:S06]  /*2780*/  IMAD.MOV.U32 R0, RZ, RZ, 0x40 ;  /* 0x00000040ff007424 */ /* 0x000fcc00078e00ff */
[----:B------:R-:W-:Y:S04]  /*2790*/  HMMA.16816.F32 R60, R52, R62, RZ ;  /* 0x0000003e343c723c */ /* 0x000fe800000018ff */
[----:B------:R5:W-:Y:S01]  /*27a0*/  LDGSTS.E.BYPASS.LTC128B.128 [R235+0x4100], [R20.64], !P0 ;  /* 0x0410000014eb7fae */ /* 0x000be2000c101d52 */
[----:B------:R-:W-:-:S03]  /*27b0*/  ISETP.LT.OR P0, PT, R12, 0x1, P2 ;  /* 0x000000010c00780c */ /* 0x000fc60001701670 */
[C---:B----4-:R-:W-:Y:S08]  /*27c0*/  HMMA.16816.F32 R28, R52.reuse, R24, RZ ;  /* 0x00000018341c723c */ /* 0x050ff000000018ff */
[----:B------:R-:W-:Y:S02]  /*27d0*/  HMMA.16816.F32 R24, R52, R26, RZ ;  /* 0x0000001a3418723c */ /* 0x000fe400000018ff */
[----:B------:R1:W-:Y:S01]  /*27e0*/  LDGSTS.E.BYPASS.LTC128B.128 [R235+0x6100], [R56.64], !P0 ;  /* 0x0610000038eb7fae */ /* 0x0003e2000c101d52 */
[----:B------:R-:W-:-:S04]  /*27f0*/  ISETP.GE.AND P0, PT, R207, c[0x0][0x1d4], PT ;  /* 0x00007500cf007a0c */ /* 0x000fc80003f06270 */
[C---:B------:R-:W-:Y:S01]  /*2800*/  ISETP.LT.OR P0, PT, R12.reuse, 0x21, P0 ;  /* 0x000000210c00780c */ /* 0x040fe20000701670 */
[----:B--2---:R-:W-:Y:S08]  /*2810*/  HMMA.16816.F32 R64, R36, R48, R64 ;  /* 0x000000302440723c */ /* 0x004ff00000001840 */
[----:B-----5:R-:W-:Y:S04]  /*2820*/  HMMA.16816.F32 R20, R52, R16, RZ ;  /* 0x000000103414723c */ /* 0x020fe800000018ff */
[----:B------:R2:W-:Y:S01]  /*2830*/  LDGSTS.E.BYPASS.LTC128B.128 [R235+0x1100], [R34.64], !P0 ;  /* 0x0110000022eb7fae */ /* 0x0005e2000c101d52 */
[----:B------:R-:W-:-:S02]  /*2840*/  ISETP.LT.OR P0, PT, R12, 0x21, P1 ;  /* 0x000000210c00780c */ /* 0x000fc40000f01670 */
[----:B------:R-:W-:Y:S01]  /*2850*/  ISETP.GE.AND P1, PT, R13, c[0x0][0x1d4], PT ;  /* 0x000075000d007a0c */ /* 0x000fe20003f26270 */
[----:B------:R-:W-:Y:S03]  /*2860*/  HMMA.16816.F32 R16, R52, R18, RZ ;  /* 0x000000123410723c */ /* 0x000fe600000018ff */
[----:B------:R-:W-:-:S05]  /*2870*/  ISETP.LT.OR P1, PT, R12, 0x21, P1 ;  /* 0x000000210c00780c */ /* 0x000fca0000f21670 */
[----:B-1----:R-:W-:Y:S02]  /*2880*/  HMMA.16816.F32 R56, R52, R4, RZ ;  /* 0x000000043438723c */ /* 0x002fe400000018ff */
[----:B------:R2:W-:Y:S01]  /*2890*/  LDGSTS.E.BYPASS.LTC128B.128 [R235+0x3100], [R32.64], !P0 ;  /* 0x0310000020eb7fae */ /* 0x0005e2000c101d52 */
[----:B------:R-:W-:-:S04]  /*28a0*/  LOP3.LUT P0, RZ, R15, 0x4, RZ, 0xc0, !PT ;  /* 0x000000040fff7812 */ /* 0x000fc8000780c0ff */
[----:B------:R-:W-:Y:S01]  /*28b0*/  SEL R0, R0, 0xffffffc0, !P0 ;  /* 0xffffffc000007807 */ /* 0x000fe20004000000 */
[----:B------:R1:W-:Y:S01]  /*28c0*/  LDGSTS.E.BYPASS.LTC128B.128 [R235+0x5100], [R70.64], !P1 ;  /* 0x0510000046eb7fae */ /* 0x0003e2000c901d52 */
[----:B------:R-:W-:Y:S01]  /*28d0*/  ISETP.LT.OR P0, PT, R12, 0x21, P2 ;  /* 0x000000210c00780c */ /* 0x000fe20001701670 */
[----:B------:R-:W-:Y:S01]  /*28e0*/  HMMA.16816.F32 R52, R52, R6, RZ ;  /* 0x000000063434723c */ /* 0x000fe200000018ff */
[----:B------:R-:W-:Y:S01]  /*28f0*/  ISETP.GT.AND P2, PT, R239, 0x3f, PT ;  /* 0x0000003fef00780c */ /* 0x000fe20003f44270 */
[----:B------:R-:W-:Y:S02]  /*2900*/  IMAD.IADD R228, R233, 0x1, R0 ;  /* 0x00000001e9e47824 */ /* 0x000fe400078e0200 */
[----:B------:R-:W-:-:S04]  /*2910*/  IMAD.IADD R220, R0, 0x1, R232 ;  /* 0x0000000100dc7824 */ /* 0x000fc800078e02e8 */
[----:B------:R-:W-:Y:S04]  /*2920*/  HMMA.16816.F32 R28, R36, R44, R28 ;  /* 0x0000002c241c723c */ /* 0x000fe8000000181c */
[----:B------:R1:W-:Y:S01]  /*2930*/  LDGSTS.E.BYPASS.LTC128B.128 [R235+0x7100], [R68.64], !P0 ;  /* 0x0710000044eb7fae */ /* 0x0003e2000c101d52 */
[----:B------:R-:W-:-:S03]  /*2940*/  PLOP3.LUT P0, PT, PT, PT, UP2, 0x40, 0x0 ;  /* 0x000000000000781c */ /* 0x000fc60003f0e828 */
[----:B------:R-:W-:Y:S01]  /*2950*/  LDSM.16.M88.4 R4, [R229+0x10100] ;  /* 0x01010000e504783b */ /* 0x000fe20000000200 */
[C---:B------:R-:W-:Y:S03]  /*2960*/  HMMA.16816.F32 R24, R36.reuse, R46, R24 ;  /* 0x0000002e2418723c */ /* 0x040fe60000001818 */
[----:B------:R-:W4:Y:S04]  /*2970*/  LDSM.16.M88.4 R12, [R228+0x8100] ;  /* 0x00810000e40c783b */ /* 0x000f280000000200 */
[----:B--2---:R-:W2:Y:S01]  /*2980*/  LDSM.16.M88.4 R32, [R228+0x8900] ;  /* 0x00890000e420783b */ /* 0x004ea20000000200 */
[C---:B------:R-:W-:Y:S03]  /*2990*/  HMMA.16816.F32 R20, R36.reuse, R8, R20 ;  /* 0x000000082414723c */ /* 0x040fe60000001814 */
[----:B------:R-:W5:Y:S04]  /*29a0*/  LDSM.16.M88.4 R44, [R228+0x9100] ;  /* 0x00910000e42c783b */ /* 0x000f680000000200 */
[----:B------:R-:W-:Y:S01]  /*29b0*/  LDSM.16.M88.4 R72, [R220+0x3000] ;  /* 0x00300000dc48783b */ /* 0x000fe20000000200 */
[C---:B------:R-:W-:Y:S03]  /*29c0*/  HMMA.16816.F32 R16, R36.reuse, R10, R16 ;  /* 0x0000000a2410723c */ /* 0x040fe60000001810 */
[----:B------:R-:W2:Y:S04]  /*29d0*/  LDSM.16.M88.4 R8, [R228+0x9900] ;  /* 0x00990000e408783b */ /* 0x000ea80000000200 */
[----:B-1----:R-:W-:Y:S01]  /*29e0*/  LDSM.16.M88.4 R68, [R220+0x3800] ;  /* 0x00380000dc44783b */ /* 0x002fe20000000200 */
[C---:B---3--:R-:W-:Y:S03]  /*29f0*/  HMMA.16816.F32 R56, R36.reuse, R40, R56 ;  /* 0x000000282438723c */ /* 0x048fe60000001838 */
[----:B------:R-:W-:Y:S04]  /*2a00*/  LDSM.16.M88.4 R76, [R230+0x18100] ;  /* 0x01810000e64c783b */ /* 0x000fe80000000200 */
[----:B------:R-:W0:Y:S01]  /*2a10*/  LDGDEPBAR ;  /* 0x00000000000079af */ /* 0x000e220000000000 */
[C---:B------:R-:W-:Y:S03]  /*2a20*/  HMMA.16816.F32 R52, R36.reuse, R42, R52 ;  /* 0x0000002a2434723c */ /* 0x040fe60000001834 */
[----:B------:R-:W-:Y:S05]  /*2a30*/  LDSM.16.M88.4 R40, [R227+0x10100] ;  /* 0x01010000e328783b */ /* 0x000fea0000000200 */
[----:B------:R-:W-:Y:S01]  /*2a40*/  HMMA.16816.F32 R60, R36, R50, R60 ;  /* 0x00000032243c723c */ /* 0x000fe2000000183c */
[----:B------:R-:W-:Y:S04]  /*2a50*/  LDSM.16.M88.4 R36, [R220+0x800] ;  /* 0x00080000dc24783b */ /* 0x000fe80000000200 */
[----:B------:R-:W-:Y:S03]  /*2a60*/  LDSM.16.M88.4 R48, [R227+0x14100] ;  /* 0x01410000e330783b */ /* 0x000fe60000000200 */
[C---:B----4-:R-:W-:Y:S08]  /*2a70*/  HMMA.16816.F32 R28, R4.reuse, R12, R28 ;  /* 0x0000000c041c723c */ /* 0x050ff0000000181c */
[C---:B------:R-:W-:Y:S01]  /*2a80*/  HMMA.16816.F32 R24, R4.reuse, R14, R24 ;  /* 0x0000000e0418723c */ /* 0x040fe20000001818 */
[----:B------:R-:W1:Y:S07]  /*2a90*/  LDSM.16.M88.4 R12, [R220] ;  /* 0x00000000dc0c783b */ /* 0x000e6e0000000200 */
[C---:B--2---:R-:W-:Y:S08]  /*2aa0*/  HMMA.16816.F32 R20, R4.reuse, R32, R20 ;  /* 0x000000200414723c */ /* 0x044ff00000001814 */
[C---:B------:R-:W-:Y:S01]  /*2ab0*/  HMMA.16816.F32 R16, R4.reuse, R34, R16 ;  /* 0x000000220410723c */ /* 0x040fe20000001810 */
[----:B------:R-:W2:Y:S07]  /*2ac0*/  LDSM.16.M88.4 R32, [R220+0x1000] ;  /* 0x00100000dc20783b */ /* 0x000eae0000000200 */
[C---:B-----5:R-:W-:Y:S08]  /*2ad0*/  HMMA.16816.F32 R64, R4.reuse, R44, R64 ;  /* 0x0000002c0440723c */ /* 0x060ff00000001840 */
[C---:B------:R-:W-:Y:S01]  /*2ae0*/  HMMA.16816.F32 R60, R4.reuse, R46, R60 ;  /* 0x0000002e043c723c */ /* 0x040fe2000000183c */
[----:B------:R-:W3:Y:S07]  /*2af0*/  LDSM.16.M88.4 R44, [R220+0x1800] ;  /* 0x00180000dc2c783b */ /* 0x000eee0000000200 */
[C---:B------:R-:W-:Y:S08]  /*2b00*/  HMMA.16816.F32 R56, R4.reuse, R8, R56 ;  /* 0x000000080438723c */ /* 0x040ff00000001838 */
[----:B------:R-:W-:Y:S01]  /*2b10*/  HMMA.16816.F32 R52, R4, R10, R52 ;  /* 0x0000000a0434723c */ /* 0x000fe20000001834 */
[----:B------:R-:W-:Y:S04]  /*2b20*/  LDSM.16.M88.4 R4, [R234+0x14100] ;  /* 0x01410000ea04783b */ /* 0x000fe80000000200 */
[----:B------:R-:W4:Y:S03]  /*2b30*/  LDSM.16.M88.4 R8, [R233+0xa100] ;  /* 0x00a10000e908783b */ /* 0x000f260000000200 */
        /* <DEDUP_REMOVED lines=9> */
[C---:B---3--:R-:W-:Y:S08]  /*2bd0*/  HMMA.16816.F32 R56, R40.reuse, R44, R56 ;  /* 0x0000002c2838723c */ /* 0x048ff00000001838 */
[----:B------:R-:W-:Y:S01]  /*2be0*/  HMMA.16816.F32 R52, R40, R46, R52 ;  /* 0x0000002e2834723c */ /* 0x000fe20000001834 */
[----:B------:R-:W-:Y:S04]  /*2bf0*/  LDSM.16.M88.4 R40, [R232+0x2000] ;  /* 0x00200000e828783b */ /* 0x000fe80000000200 */
[----:B------:R-:W-:Y:S03]  /*2c00*/  LDSM.16.M88.4 R44, [R232+0x3800] ;  /* 0x00380000e82c783b */ /* 0x000fe60000000200 */
[C---:B----4-:R-:W-:Y:S08]  /*2c10*/  HMMA.16816.F32 R28, R4.reuse, R8, R28 ;  /* 0x00000008041c723c */ /* 0x050ff0000000181c */
[C---:B------:R-:W-:Y:S01]  /*2c20*/  HMMA.16816.F32 R24, R4.reuse, R10, R24 ;  /* 0x0000000a0418723c */ /* 0x040fe20000001818 */
[----:B------:R-:W3:Y:S07]  /*2c30*/  LDSM.16.M88.4 R8, [R230+0x14100] ;  /* 0x01410000e608783b */ /* 0x000eee0000000200 */
[C---:B-1----:R-:W-:Y:S08]  /*2c40*/  HMMA.16816.F32 R20, R4.reuse, R12, R20 ;  /* 0x0000000c0414723c */ /* 0x042ff00000001814 */
[C---:B------:R-:W-:Y:S01]  /*2c50*/  HMMA.16816.F32 R16, R4.reuse, R14, R16 ;  /* 0x0000000e0410723c */ /* 0x040fe20000001810 */
[----:B------:R-:W1:Y:S07]  /*2c60*/  LDSM.16.M88.4 R12, [R232+0x2800] ;  /* 0x00280000e80c783b */ /* 0x000e6e0000000200 */
[C---:B-----5:R-:W-:Y:S08]  /*2c70*/  HMMA.16816.F32 R64, R4.reuse, R36, R64 ;  /* 0x000000240440723c */ /* 0x060ff00000001840 */
[C---:B------:R-:W-:Y:S01]  /*2c80*/  HMMA.16816.F32 R60, R4.reuse, R38, R60 ;  /* 0x00000026043c723c */ /* 0x040fe2000000183c */
[----:B------:R-:W4:Y:S07]  /*2c90*/  LDSM.16.M88.4 R36, [R232+0x3000] ;  /* 0x00300000e824783b */ /* 0x000f2e0000000200 */
[C---:B--2---:R-:W-:Y:S08]  /*2ca0*/  HMMA.16816.F32 R56, R4.reuse, R32, R56 ;  /* 0x000000200438723c */ /* 0x044ff00000001838 */
[----:B------:R-:W-:Y:S01]  /*2cb0*/  HMMA.16816.F32 R52, R4, R34, R52 ;  /* 0x000000220434723c */ /* 0x000fe20000001834 */
[----:B------:R-:W-:Y:S04]  /*2cc0*/  LDSM.16.M88.4 R32, [R229+0x14100] ;  /* 0x01410000e520783b */ /* 0x000fe80000000200 */
[----:B------:R-:W2:Y:S03]  /*2cd0*/  LDSM.16.M88.4 R4, [R228+0xa100] ;  /* 0x00a10000e404783b */ /* 0x000ea60000000200 */
[C---:B---3--:R-:W-:Y:S08]  /*2ce0*/  HMMA.16816.F32 R28, R8.reuse, R40, R28 ;  /* 0x00000028081c723c */ /* 0x048ff0000000181c */
[C---:B------:R-:W-:Y:S01]  /*2cf0*/  HMMA.16816.F32 R24, R8.reuse, R42, R24 ;  /* 0x0000002a0818723c */ /* 0x040fe20000001818 */
[----:B------:R-:W3:Y:S07]  /*2d00*/  LDSM.16.M88.4 R40, [R228+0xa900] ;  /* 0x00a90000e428783b */ /* 0x000eee0000000200 */
[C---:B-1----:R-:W-:Y:S08]  /*2d10*/  HMMA.16816.F32 R20, R8.reuse, R12, R20 ;  /* 0x0000000c0814723c */ /* 0x042ff00000001814 */
[C---:B------:R-:W-:Y:S01]  /*2d20*/  HMMA.16816.F32 R16, R8.reuse, R14, R16 ;  /* 0x0000000e0810723c */ /* 0x040fe20000001810 */
[----:B------:R-:W1:Y:S07]  /*2d30*/  LDSM.16.M88.4 R12, [R228+0xb100] ;  /* 0x00b10000e40c783b */ /* 0x000e6e0000000200 */
[C---:B----4-:R-:W-:Y:S08]  /*2d40*/  HMMA.16816.F32 R64, R8.reuse, R36, R64 ;  /* 0x000000240840723c */ /* 0x050ff00000001840 */
[C---:B------:R-:W-:Y:S01]  /*2d50*/  HMMA.16816.F32 R60, R8.reuse, R38, R60 ;  /* 0x00000026083c723c */ /* 0x040fe2000000183c */
[----:B------:R-:W4:Y:S07]  /*2d60*/  LDSM.16.M88.4 R36, [R228+0xb900] ;  /* 0x00b90000e424783b */ /* 0x000f2e0000000200 */
[C---:B------:R-:W-:Y:S08]  /*2d70*/  HMMA.16816.F32 R56, R8.reuse, R44, R56 ;  /* 0x0000002c0838723c */ /* 0x040ff00000001838 */
[----:B------:R-:W-:Y:S01]  /*2d80*/  HMMA.16816.F32 R52, R8, R46, R52 ;  /* 0x0000002e0834723c */ /* 0x000fe20000001834 */
[----:B------:R-:W5:Y:S04]  /*2d90*/  LDSM.16.M88.4 R8, [R220+0x2000] ;  /* 0x00200000dc08783b */ /* 0x000f680000000200 */
[----:B------:R-:W-:Y:S03]  /*2da0*/  LDSM.16.M88.4 R44, [R233+0xc100] ;  /* 0x00c10000e92c783b */ /* 0x000fe60000000200 */
[C---:B--2---:R-:W-:Y:S08]  /*2db0*/  HMMA.16816.F32 R28, R32.reuse, R4, R28 ;  /* 0x00000004201c723c */ /* 0x044ff0000000181c */
        /* <DEDUP_REMOVED lines=8> */
[C---:B----4-:R-:W-:Y:S08]  /*2e40*/  HMMA.16816.F32 R56, R32.reuse, R36, R56 ;  /* 0x000000242038723c */ /* 0x050ff00000001838 */
[----:B------:R-:W-:Y:S01]  /*2e50*/  HMMA.16816.F32 R52, R32, R38, R52 ;  /* 0x000000262034723c */ /* 0x000fe20000001834 */
[----:B------:R-:W3:Y:S04]  /*2e60*/  LDSM.16.M88.4 R36, [R233+0xd100] ;  /* 0x00d10000e924783b */ /* 0x000ee80000000200 */
[----:B------:R-:W4:Y:S03]  /*2e70*/  LDSM.16.M88.4 R32, [R233+0xd900] ;  /* 0x00d90000e920783b */ /* 0x000f260000000200 */
[C---:B-----5:R-:W-:Y:S08]  /*2e80*/  HMMA.16816.F32 R28, R48.reuse, R8, R28 ;  /* 0x00000008301c723c */ /* 0x060ff0000000181c */
[C---:B------:R-:W-:Y:S01]  /*2e90*/  HMMA.16816.F32 R24, R48.reuse, R10, R24 ;  /* 0x0000000a3018723c */ /* 0x040fe20000001818 */
[----:B------:R-:W5:Y:S07]  /*2ea0*/  LDSM.16.M88.4 R8, [R232+0x4000] ;  /* 0x00400000e808783b */ /* 0x000f6e0000000200 */
[C---:B--2---:R-:W-:Y:S08]  /*2eb0*/  HMMA.16816.F32 R20, R48.reuse, R4, R20 ;  /* 0x000000043014723c */ /* 0x044ff00000001814 */
[C---:B------:R-:W-:Y:S01]  /*2ec0*/  HMMA.16816.F32 R16, R48.reuse, R6, R16 ;  /* 0x000000063010723c */ /* 0x040fe20000001810 */
[----:B------:R-:W2:Y:S07]  /*2ed0*/  LDSM.16.M88.4 R4, [R232+0x4800] ;  /* 0x00480000e804783b */ /* 0x000eae0000000200 */
[C---:B------:R-:W-:Y:S08]  /*2ee0*/  HMMA.16816.F32 R64, R48.reuse, R72, R64 ;  /* 0x000000483040723c */ /* 0x040ff00000001840 */
[C---:B------:R-:W-:Y:S01]  /*2ef0*/  HMMA.16816.F32 R60, R48.reuse, R74, R60 ;  /* 0x0000004a303c723c */ /* 0x040fe2000000183c */
[----:B------:R-:W2:Y:S07]  /*2f00*/  LDSM.16.M88.4 R72, [R232+0x5000] ;  /* 0x00500000e848783b */ /* 0x000eae0000000200 */
[C---:B------:R-:W-:Y:S08]  /*2f10*/  HMMA.16816.F32 R56, R48.reuse, R68, R56 ;  /* 0x000000443038723c */ /* 0x040ff00000001838 */
[----:B------:R-:W-:Y:S01]  /*2f20*/  HMMA.16816.F32 R52, R48, R70, R52 ;  /* 0x000000463034723c */ /* 0x000fe20000001834 */
[----:B------:R-:W2:Y:S04]  /*2f30*/  LDSM.16.M88.4 R68, [R232+0x5800] ;  /* 0x00580000e844783b */ /* 0x000ea80000000200 */
[----:B------:R-:W-:Y:S03]  /*2f40*/  LDSM.16.M88.4 R48, [R229+0x18100] ;  /* 0x01810000e530783b */ /* 0x000fe60000000200 */
[C---:B-1----:R-:W-:Y:S08]  /*2f50*/  HMMA.16816.F32 R28, R12.reuse, R44, R28 ;  /* 0x0000002c0c1c723c */ /* 0x042ff0000000181c */
[C---:B------:R-:W-:Y:S01]  /*2f60*/  HMMA.16816.F32 R24, R12.reuse, R46, R24 ;  /* 0x0000002e0c18723c */ /* 0x040fe20000001818 */
[----:B------:R-:W1:Y:S07]  /*2f70*/  LDSM.16.M88.4 R44, [R228+0xc100] ;  /* 0x00c10000e42c783b */ /* 0x000e6e0000000200 */
[C---:B------:R-:W-:Y:S08]  /*2f80*/  HMMA.16816.F32 R20, R12.reuse, R40, R20 ;  /* 0x000000280c14723c */ /* 0x040ff00000001814 */
[C---:B------:R-:W-:Y:S01]  /*2f90*/  HMMA.16816.F32 R16, R12.reuse, R42, R16 ;  /* 0x0000002a0c10723c */ /* 0x040fe20000001810 */
[----:B------:R-:W1:Y:S07]  /*2fa0*/  LDSM.16.M88.4 R40, [R228+0xc900] ;  /* 0x00c90000e428783b */ /* 0x000e6e0000000200 */
[C---:B---3--:R-:W-:Y:S08]  /*2fb0*/  HMMA.16816.F32 R64, R12.reuse, R36, R64 ;  /* 0x000000240c40723c */ /* 0x048ff00000001840 */
[C---:B------:R-:W-:Y:S01]  /*2fc0*/  HMMA.16816.F32 R60, R12.reuse, R38, R60 ;  /* 0x000000260c3c723c */ /* 0x040fe2000000183c */
[----:B------:R-:W3:Y:S07]  /*2fd0*/  LDSM.16.M88.4 R36, [R228+0xd100] ;  /* 0x00d10000e424783b */ /* 0x000eee0000000200 */
[C---:B----4-:R-:W-:Y:S08]  /*2fe0*/  HMMA.16816.F32 R56, R12.reuse, R32, R56 ;  /* 0x000000200c38723c */ /* 0x050ff00000001838 */
[----:B------:R-:W-:Y:S01]  /*2ff0*/  HMMA.16816.F32 R52, R12, R34, R52 ;  /* 0x000000220c34723c */ /* 0x000fe20000001834 */
[----:B------:R-:W4:Y:S04]  /*3000*/  LDSM.16.M88.4 R32, [R228+0xd900] ;  /* 0x00d90000e420783b */ /* 0x000f280000000200 */
[----:B------:R-:W-:Y:S03]  /*3010*/  LDSM.16.M88.4 R12, [R227+0x18100] ;  /* 0x01810000e30c783b */ /* 0x000fe60000000200 */
[C---:B-----5:R-:W-:Y:S08]  /*3020*/  HMMA.16816.F32 R28, R76.reuse, R8, R28 ;  /* 0x000000084c1c723c */ /* 0x060ff0000000181c */
[C---:B------:R-:W-:Y:S01]  /*3030*/  HMMA.16816.F32 R24, R76.reuse, R10, R24 ;  /* 0x0000000a4c18723c */ /* 0x040fe20000001818 */
[----:B------:R-:W5:Y:S07]  /*3040*/  LDSM.16.M88.4 R8, [R220+0x4000] ;  /* 0x00400000dc08783b */ /* 0x000f6e0000000200 */
[C---:B--2---:R-:W-:Y:S08]  /*3050*/  HMMA.16816.F32 R20, R76.reuse, R4, R20 ;  /* 0x000000044c14723c */ /* 0x044ff00000001814 */
[C---:B------:R-:W-:Y:S01]  /*3060*/  HMMA.16816.F32 R16, R76.reuse, R6, R16 ;  /* 0x000000064c10723c */ /* 0x040fe20000001810 */
[----:B------:R-:W2:Y:S07]  /*3070*/  LDSM.16.M88.4 R4, [R220+0x4800] ;  /* 0x00480000dc04783b */ /* 0x000eae0000000200 */
[C---:B------:R-:W-:Y:S08]  /*3080*/  HMMA.16816.F32 R64, R76.reuse, R72, R64 ;  /* 0x000000484c40723c */ /* 0x040ff00000001840 */
[C---:B------:R-:W-:Y:S08]  /*3090*/  HMMA.16816.F32 R60, R76.reuse, R74, R60 ;  /* 0x0000004a4c3c723c */ /* 0x040ff0000000183c */
[C---:B------:R-:W-:Y:S08]  /*30a0*/  HMMA.16816.F32 R56, R76.reuse, R68, R56 ;  /* 0x000000444c38723c */ /* 0x040ff00000001838 */
[----:B------:R-:W-:Y:S08]  /*30b0*/  HMMA.16816.F32 R52, R76, R70, R52 ;  /* 0x000000464c34723c */ /* 0x000ff00000001834 */
        /* <DEDUP_REMOVED lines=8> */
[----:B------:R-:W-:Y:S07]  /*3140*/  LDSM.16.M88.4 R36, [R233+0xe900] ;  /* 0x00e90000e924783b */ /* 0x000fee0000000200 */
[C---:B----4-:R-:W-:Y:S08]  /*3150*/  HMMA.16816.F32 R56, R48.reuse, R32, R56 ;  /* 0x000000203038723c */ /* 0x050ff00000001838 */
[----:B------:R-:W-:Y:S01]  /*3160*/  HMMA.16816.F32 R52, R48, R34, R52 ;  /* 0x000000223034723c */ /* 0x000fe20000001834 */
[----:B------:R-:W-:Y:S04]  /*3170*/  LDSM.16.M88.4 R32, [R234+0x1c100] ;  /* 0x01c10000ea20783b */ /* 0x000fe80000000200 */
[----:B------:R-:W-:Y:S03]  /*3180*/  LDSM.16.M88.4 R48, [R233+0xf900] ;  /* 0x00f90000e930783b */ /* 0x000fe60000000200 */
[C---:B-----5:R-:W-:Y:S08]  /*3190*/  HMMA.16816.F32 R28, R12.reuse, R8, R28 ;  /* 0x000000080c1c723c */ /* 0x060ff0000000181c */
[C---:B------:R-:W-:Y:S01]  /*31a0*/  HMMA.16816.F32 R24, R12.reuse, R10, R24 ;  /* 0x0000000a0c18723c */ /* 0x040fe20000001818 */
[----:B------:R-:W3:Y:S07]  /*31b0*/  LDSM.16.M88.4 R8, [R233+0xe100] ;  /* 0x00e10000e908783b */ /* 0x000eee0000000200 */
[C---:B--2---:R-:W-:Y:S08]  /*31c0*/  HMMA.16816.F32 R20, R12.reuse, R4, R20 ;  /* 0x000000040c14723c */ /* 0x044ff00000001814 */
[C---:B------:R-:W-:Y:S01]  /*31d0*/  HMMA.16816.F32 R16, R12.reuse, R6, R16 ;  /* 0x000000060c10723c */ /* 0x040fe20000001810 */
[----:B------:R-:W2:Y:S07]  /*31e0*/  LDSM.16.M88.4 R4, [R233+0xf100] ;  /* 0x00f10000e904783b */ /* 0x000eae0000000200 */
[C---:B-1----:R-:W-:Y:S08]  /*31f0*/  HMMA.16816.F32 R64, R12.reuse, R44, R64 ;  /* 0x0000002c0c40723c */ /* 0x042ff00000001840 */
[C---:B------:R-:W-:Y:S01]  /*3200*/  HMMA.16816.F32 R60, R12.reuse, R46, R60 ;  /* 0x0000002e0c3c723c */ /* 0x040fe2000000183c */
[----:B------:R-:W-:Y:S07]  /*3210*/  LDSM.16.M88.4 R44, [R232+0x6000] ;  /* 0x00600000e82c783b */ /* 0x000fee0000000200 */
[C---:B------:R-:W-:Y:S01]  /*3220*/  HMMA.16816.F32 R68, R12.reuse, R40, R56 ;  /* 0x000000280c44723c */ /* 0x040fe20000001838 */
[----:B------:R-:W1:Y:S07]  /*3230*/  LDSM.16.M88.4 R56, [R230+0x1c100] ;  /* 0x01c10000e638783b */ /* 0x000e6e0000000200 */
[----:B------:R-:W-:Y:S01]  /*3240*/  HMMA.16816.F32 R72, R12, R42, R52 ;  /* 0x0000002a0c48723c */ /* 0x000fe20000001834 */
[----:B------:R-:W4:Y:S04]  /*3250*/  LDSM.16.M88.4 R52, [R232+0x6800] ;  /* 0x00680000e834783b */ /* 0x000f280000000200 */
[----:B------:R-:W5:Y:S03]  /*3260*/  LDSM.16.M88.4 R12, [R232+0x7800] ;  /* 0x00780000e80c783b */ /* 0x000f660000000200 */
[C---:B---3--:R-:W-:Y:S01]  /*3270*/  HMMA.16816.F32 R28, R32.reuse, R8, R28 ;  /* 0x00000008201c723c */ /* 0x048fe2000000181c */
[----:B------:R-:W-:Y:S07]  /*3280*/  LDSM.16.M88.4 R40, [R232+0x7000] ;  /* 0x00700000e828783b */ /* 0x000fee0000000200 */
[C---:B------:R-:W-:Y:S01]  /*3290*/  HMMA.16816.F32 R24, R32.reuse, R10, R24 ;  /* 0x0000000a2018723c */ /* 0x040fe20000001818 */
[----:B------:R-:W-:Y:S07]  /*32a0*/  LDSM.16.M88.4 R8, [R228+0xe900] ;  /* 0x00e90000e408783b */ /* 0x000fee0000000200 */
[C---:B------:R-:W-:Y:S08]  /*32b0*/  HMMA.16816.F32 R20, R32.reuse, R36, R20 ;  /* 0x000000242014723c */ /* 0x040ff00000001814 */
[C---:B------:R-:W-:Y:S01]  /*32c0*/  HMMA.16816.F32 R16, R32.reuse, R38, R16 ;  /* 0x000000262010723c */ /* 0x040fe20000001810 */
[----:B------:R-:W-:Y:S07]  /*32d0*/  LDSM.16.M88.4 R36, [R229+0x1c100] ;  /* 0x01c10000e524783b */ /* 0x000fee0000000200 */
[C---:B--2---:R-:W-:Y:S08]  /*32e0*/  HMMA.16816.F32 R64, R32.reuse, R4, R64 ;  /* 0x000000042040723c */ /* 0x044ff00000001840 */
[C---:B------:R-:W-:Y:S01]  /*32f0*/  HMMA.16816.F32 R60, R32.reuse, R6, R60 ;  /* 0x00000006203c723c */ /* 0x040fe2000000183c */
[----:B------:R-:W-:Y:S07]  /*3300*/  LDSM.16.M88.4 R4, [R228+0xf100] ;  /* 0x00f10000e404783b */ /* 0x000fee0000000200 */
[C---:B------:R-:W-:Y:S08]  /*3310*/  HMMA.16816.F32 R68, R32.reuse, R48, R68 ;  /* 0x000000302044723c */ /* 0x040ff00000001844 */
[----:B------:R-:W-:Y:S01]  /*3320*/  HMMA.16816.F32 R72, R32, R50, R72 ;  /* 0x000000322048723c */ /* 0x000fe20000001848 */
[----:B------:R-:W2:Y:S04]  /*3330*/  LDSM.16.M88.4 R32, [R228+0xe100] ;  /* 0x00e10000e420783b */ /* 0x000ea80000000200 */
[----:B------:R-:W-:Y:S03]  /*3340*/  LDSM.16.M88.4 R48, [R228+0xf900] ;  /* 0x00f90000e430783b */ /* 0x000fe60000000200 */
[C---:B-1----:R-:W-:Y:S08]  /*3350*/  HMMA.16816.F32 R28, R56.reuse, R44, R28 ;  /* 0x0000002c381c723c */ /* 0x042ff0000000181c */
[C---:B----4-:R-:W-:Y:S08]  /*3360*/  HMMA.16816.F32 R20, R56.reuse, R52, R20 ;  /* 0x000000343814723c */ /* 0x050ff00000001814 */
[C---:B------:R-:W-:Y:S01]  /*3370*/  HMMA.16816.F32 R16, R56.reuse, R54, R16 ;  /* 0x000000363810723c */ /* 0x040fe20000001810 */
[----:B------:R-:W-:Y:S07]  /*3380*/  LDSM.16.M88.4 R52, [R220+0x6000] ;  /* 0x00600000dc34783b */ /* 0x000fee0000000200 */
[C---:B-----5:R-:W-:Y:S01]  /*3390*/  HMMA.16816.F32 R76, R56.reuse, R12, R68 ;  /* 0x0000000c384c723c */ /* 0x060fe20000001844 */
[----:B------:R-:W1:Y:S07]  /*33a0*/  LDSM.16.M88.4 R68, [R227+0x1c100] ;  /* 0x01c10000e344783b */ /* 0x000e6e0000000200 */
[----:B------:R-:W-:Y:S01]  /*33b0*/  HMMA.16816.F32 R24, R56, R46, R24 ;  /* 0x0000002e3818723c */ /* 0x000fe20000001818 */
[----:B------:R-:W3:Y:S07]  /*33c0*/  LDSM.16.M88.4 R44, [R220+0x6800] ;  /* 0x00680000dc2c783b */ /* 0x000eee0000000200 */
[----:B--2---:R-:W-:Y:S08]  /*33d0*/  HMMA.16816.F32 R28, R36, R32, R28 ;  /* 0x00000020241c723c */ /* 0x004ff0000000181c */
[C---:B------:R-:W-:Y:S08]  /*33e0*/  HMMA.16816.F32 R64, R56.reuse, R40, R64 ;  /* 0x000000283840723c */ /* 0x040ff00000001840 */
[C---:B------:R-:W-:Y:S01]  /*33f0*/  HMMA.16816.F32 R60, R56.reuse, R42, R60 ;  /* 0x0000002a383c723c */ /* 0x040fe2000000183c */
[----:B------:R-:W2:Y:S07]  /*3400*/  LDSM.16.M88.4 R40, [R220+0x7000] ;  /* 0x00700000dc28783b */ /* 0x000eae0000000200 */
[----:B------:R-:W-:Y:S01]  /*3410*/  HMMA.16816.F32 R72, R56, R14, R72 ;  /* 0x0000000e3848723c */ /* 0x000fe20000001848 */
[----:B------:R-:W4:Y:S01]  /*3420*/  LDSM.16.M88.4 R12, [R220+0x7800] ;  /* 0x00780000dc0c783b */ /* 0x000f220000000200 */
[----:B------:R-:W-:-:S06]  /*3430*/  DEPBAR.LE SB0, 0x0 ;  /* 0x000080000000791a */ /* 0x000fcc0000000000 */
[----:B-1----:R-:W-:Y:S08]  /*3440*/  HMMA.16816.F32 R28, R68, R52, R28 ;  /* 0x00000034441c723c */ /* 0x002ff0000000181c */
[C---:B------:R-:W-:Y:S08]  /*3450*/  HMMA.16816.F32 R24, R36.reuse, R34, R24 ;  /* 0x000000222418723c */ /* 0x040ff00000001818 */
[C---:B------:R-:W-:Y:S08]  /*3460*/  HMMA.16816.F32 R20, R36.reuse, R8, R20 ;  /* 0x000000082414723c */ /* 0x040ff00000001814 */
[----:B------:R-:W-:Y:S01]  /*3470*/  HMMA.16816.F32 R16, R36, R10, R16 ;  /* 0x0000000a2410723c */ /* 0x000fe20000001810 */
[----:B------:R-:W-:-:S06]  /*3480*/  FMUL.FTZ R0, R30, c[0x0][0x320] ;  /* 0x0000c8001e007a20 */ /* 0x000fcc0000410000 */
[----:B------:R-:W1:Y:S01]  /*3490*/  MUFU.TANH R0, R0 ;  /* 0x0000000000007308 */ /* 0x000e620000002400 */
[C---:B------:R-:W-:Y:S07]  /*34a0*/  HMMA.16816.F32 R64, R36.reuse, R4, R64 ;  /* 0x000000042440723c */ /* 0x040fee0000001840 */
[----:B------:R-:W-:Y:S01]  /*34b0*/  FMUL.FTZ R4, R28, c[0x0][0x320] ;  /* 0x0000c8001c047a20 */ /* 0x000fe20000410000 */
[----:B------:R-:W-:Y:S01]  /*34c0*/  HMMA.16816.F32 R60, R36, R6, R60 ;  /* 0x00000006243c723c */ /* 0x000fe2000000183c */
[----:B------:R-:W-:-:S04]  /*34d0*/  FMUL.FTZ R5, R29, c[0x0][0x320] ;  /* 0x0000c8001d057a20 */ /* 0x000fc80000410000 */
[----:B------:R-:W1:Y:S03]  /*34e0*/  MUFU.TANH R4, R4 ;  /* 0x0000000400047308 */ /* 0x000e660000002400 */
[C---:B------:R-:W-:Y:S05]  /*34f0*/  HMMA.16816.F32 R76, R36.reuse, R48, R76 ;  /* 0x00000030244c723c */ /* 0x040fea000000184c */
[----:B------:R-:W1:Y:S03]  /*3500*/  MUFU.TANH R5, R5 ;  /* 0x0000000500057308 */ /* 0x000e660000002400 */
[----:B------:R-:W-:Y:S08]  /*3510*/  HMMA.16816.F32 R72, R36, R50, R72 ;  /* 0x000000322448723c */ /* 0x000ff00000001848 */
[C---:B------:R-:W-:Y:S08]  /*3520*/  HMMA.16816.F32 R24, R68.reuse, R54, R24 ;  /* 0x000000364418723c */ /* 0x040ff00000001818 */
[C---:B---3--:R-:W-:Y:S08]  /*3530*/  HMMA.16816.F32 R20, R68.reuse, R44, R20 ;  /* 0x0000002c4414723c */ /* 0x048ff00000001814 */
[C---:B------:R-:W-:Y:S08]  /*3540*/  HMMA.16816.F32 R16, R68.reuse, R46, R16 ;  /* 0x0000002e4410723c */ /* 0x040ff00000001810 */
[C---:B--2---:R-:W-:Y:S08]  /*3550*/  HMMA.16816.F32 R64, R68.reuse, R40, R64 ;  /* 0x000000284440723c */ /* 0x044ff00000001840 */
[C---:B------:R-:W-:Y:S08]  /*3560*/  HMMA.16816.F32 R60, R68.reuse, R42, R60 ;  /* 0x0000002a443c723c */ /* 0x040ff0000000183c */
[C---:B----4-:R-:W-:Y:S08]  /*3570*/  HMMA.16816.F32 R76, R68.reuse, R12, R76 ;  /* 0x0000000c444c723c */ /* 0x050ff0000000184c */
[----:B------:R-:W-:Y:S01]  /*3580*/  HMMA.16816.F32 R72, R68, R14, R72 ;  /* 0x0000000e4448723c */ /* 0x000fe20000001848 */
[----:B------:R-:W-:Y:S06]  /*3590*/  BAR.SYNC.DEFER_BLOCKING 0x0 ;  /* 0x0000000000007b1d */ /* 0x000fec0000010000 */
[----:B------:R-:W-:Y:S05]  /*35a0*/  @P0 BRA `(.L_x_1973) ;  /* 0x000004e000000947 */ /* 0x000fea0003800000 */
[----:B-1----:R-:W-:Y:S01]  /*35b0*/  ISETP.NE.AND P1, PT, R236, 0x1, PT ;  /* 0x00000001ec00780c */ /* 0x002fe20003f25270 */
[----:B------:R-:W-:Y:S01]  /*35c0*/  IMAD.MOV.U32 R237, RZ, RZ, RZ ;  /* 0x000000ffffed7224 */ /* 0x000fe200078e00ff */
[----:B------:R-:W-:-:S04]  /*35d0*/  IADD3 R238, R239, UR12, R80 ;  /* 0x0000000cefee7c10 */ /* 0x000fc8000fffe050 */
[----:B------:R-:W-:-:S05]  /*35e0*/  IADD3 R238, R238, -0x40, RZ ;  /* 0xffffffc0eeee7810 */ /* 0x000fca0007ffe0ff */
[----:B------:R-:W-:Y:S02]  /*35f0*/  IMAD.MOV.U32 R6, RZ, RZ, R238 ;  /* 0x000000ffff067224 */ /* 0x000fe400078e00ee */
[----:B------:R-:W-:-:S05]  /*3600*/  @P1 IMAD.HI.U32 R7, R238, c[0x0][0x2bc], RZ ;  /* 0x0000af00ee071a27 */ /* 0x000fca00078e00ff */
[----:B------:R-:W-:-:S04]  /*3610*/  @P1 SHF.R.U32.HI R6, RZ, c[0x0][0x2c0], R7 ;  /* 0x0000b000ff061a19 */ /* 0x000fc80000011607 */
[----:B------:R-:W-:-:S04]  /*3620*/  @!P2 IADD3 R10, P0, R6, UR16, RZ ;  /* 0x00000010060aac10 */ /* 0x000fc8000ff1e0ff */
[----:B------:R-:W-:Y:S02]  /*3630*/  @!P2 LEA.HI.X.SX32 R7, R6, UR8, 0x1, P0 ;  /* 0x000000080607ac11 */ /* 0x000fe400080f0eff */
[----:B------:R-:W-:-:S04]  /*3640*/  @!P2 LEA R8, P0, R10, c[0x0][0x2a0], 0x2 ;  /* 0x0000a8000a08aa11 */ /* 0x000fc800078010ff */
[----:B------:R-:W-:-:S05]  /*3650*/  @!P2 LEA.HI.X R9, R10, c[0x0][0x2a4], R7, 0x2, P0 ;  /* 0x0000a9000a09aa11 */ /* 0x000fca00000f1407 */
[----:B------:R-:W2:Y:S01]  /*3660*/  @!P2 LDG.E R237, [R8.64] ;  /* 0x0000001208eda981 */ /* 0x000ea2000c1e1900 */
[----:B------:R-:W-:Y:S01]  /*3670*/  IMAD.MOV R7, RZ, RZ, -R6 ;  /* 0x000000ffff077224 */ /* 0x000fe200078e0a06 */
[----:B------:R-:W-:Y:S01]  /*3680*/  SEL R14, RZ, 0x10, P3 ;  /* 0x00000010ff0e7807 */ /* 0x000fe20001800000 */
[C---:B------:R-:W-:Y:S01]  /*3690*/  IMAD.SHL.U32 R15, R207.reuse, 0x2, RZ ;  /* 0x00000002cf0f7824 */ /* 0x040fe200078e00ff */
[----:B------:R-:W-:Y:S01]  /*36a0*/  SHF.L.U64.HI R28, R207, 0x1, R166 ;  /* 0x00000001cf1c7819 */ /* 0x000fe200000102a6 */
[----:B------:R-:W-:Y:S01]  /*36b0*/  IMAD R238, R7, c[0x0][0x2b8], R238 ;  /* 0x0000ae0007ee7a24 */ /* 0x000fe200078e02ee */
[----:B------:R-:W-:Y:S01]  /*36c0*/  IADD3 R40, -R14, 0x10, RZ ;  /* 0x000000100e287810 */ /* 0x000fe20007ffe1ff */
[C---:B------:R-:W-:Y:S01]  /*36d0*/  IMAD.SHL.U32 R12, R206.reuse, 0x2, RZ ;  /* 0x00000002ce0c7824 */ /* 0x040fe200078e00ff */
[----:B------:R-:W-:Y:S01]  /*36e0*/  SHF.L.U64.HI R13, R206, 0x1, R247 ;  /* 0x00000001ce0d7819 */ /* 0x000fe200000102f7 */
[----:B------:R-:W-:Y:S01]  /*36f0*/  IMAD.WIDE.U32 R10, R238, c[0x0][0x1e0], RZ ;  /* 0x00007800ee0a7a25 */ /* 0x000fe200078e00ff */
[----:B------:R-:W-:-:S02]  /*3700*/  SHF.R.S32.HI R7, RZ, 0x1f, R238 ;  /* 0x0000001fff077819 */ /* 0x000fc400000114ee */
[----:B------:R-:W-:Y:S02]  /*3710*/  LOP3.LUT R40, R40, 0xf, RZ, 0xc0, !PT ;  /* 0x0000000f28287812 */ /* 0x000fe400078ec0ff */
[----:B------:R-:W-:Y:S01]  /*3720*/  IADD3 R33, -R248, 0x10, RZ ;  /* 0x00000010f8217810 */ /* 0x000fe20007ffe1ff */
[----:B------:R-:W-:-:S03]  /*3730*/  IMAD R7, R7, c[0x0][0x1e0], RZ ;  /* 0x0000780007077a24 */ /* 0x000fc600078e02ff */
[----:B------:R-:W-:Y:S01]  /*3740*/  LOP3.LUT R33, R33, 0xf, RZ, 0xc0, !PT ;  /* 0x0000000f21217812 */ /* 0x000fe200078ec0ff */
[----:B------:R-:W-:-:S04]  /*3750*/  IMAD R7, R238, c[0x0][0x1e4], R7 ;  /* 0x00007900ee077a24 */ /* 0x000fc800078e0207 */
[----:B------:R-:W-:Y:S01]  /*3760*/  IMAD.IADD R11, R11, 0x1, R7 ;  /* 0x000000010b0b7824 */ /* 0x000fe200078e0207 */
[----:B------:R-:W-:Y:S02]  /*3770*/  SHF.L.U64.HI R7, R204, 0x1, R245 ;  /* 0x00000001cc077819 */ /* 0x000fe400000102f5 */
[----:B--2---:R-:W-:Y:S01]  /*3780*/  SHF.R.S32.HI R6, RZ, 0x1f, R237 ;  /* 0x0000001fff067819 */ /* 0x004fe200000114ed */
[----:B------:R-:W-:Y:S01]  /*3790*/  IMAD.WIDE.U32 R8, R237, c[0x0][0x1f0], R10 ;  /* 0x00007c00ed087a25 */ /* 0x000fe200078e000a */
[----:B------:R-:W-:Y:S02]  /*37a0*/  SEL R11, RZ, 0x10, P5 ;  /* 0x00000010ff0b7807 */ /* 0x000fe40002800000 */
[----:B------:R-:W-:Y:S01]  /*37b0*/  SHF.L.U64.HI R10, R205, 0x1, R246 ;  /* 0x00000001cd0a7819 */ /* 0x000fe200000102f6 */
[----:B------:R-:W-:Y:S01]  /*37c0*/  IMAD R6, R6, c[0x0][0x1f0], RZ ;  /* 0x00007c0006067a24 */ /* 0x000fe200078e02ff */
[----:B------:R-:W-:Y:S02]  /*37d0*/  IADD3 R29, P0, R8, UR14, RZ ;  /* 0x0000000e081d7c10 */ /* 0x000fe4000ff1e0ff */
[----:B------:R-:W-:Y:S01]  /*37e0*/  IADD3 R39, -R11, 0x10, RZ ;  /* 0x000000100b277810 */ /* 0x000fe20007ffe1ff */
[----:B------:R-:W-:Y:S01]  /*37f0*/  IMAD R6, R237, c[0x0][0x1f4], R6 ;  /* 0x00007d00ed067a24 */ /* 0x000fe200078e0206 */
[----:B------:R-:W-:-:S02]  /*3800*/  SEL R8, RZ, 0x10, P4 ;  /* 0x00000010ff087807 */ /* 0x000fc40002000000 */
[----:B------:R-:W-:Y:S02]  /*3810*/  LOP3.LUT R39, R39, 0xf, RZ, 0xc0, !PT ;  /* 0x0000000f27277812 */ /* 0x000fe400078ec0ff */
[----:B------:R-:W-:Y:S01]  /*3820*/  IADD3.X R6, R9, UR7, R6, P0, !PT ;  /* 0x0000000709067c10 */ /* 0x000fe200087fe406 */
[----:B------:R-:W-:Y:S01]  /*3830*/  IMAD.SHL.U32 R9, R205, 0x2, RZ ;  /* 0x00000002cd097824 */ /* 0x000fe200078e00ff */
[C---:B------:R-:W-:Y:S02]  /*3840*/  LEA R30, P0, R29.reuse, c[0x0][0x1c8], 0x1 ;  /* 0x000072001d1e7a11 */ /* 0x040fe400078008ff */
[----:B------:R-:W-:Y:S02]  /*3850*/  IADD3 R36, -R8, 0x10, RZ ;  /* 0x0000001008247810 */ /* 0x000fe40007ffe1ff */
[----:B------:R-:W-:Y:S01]  /*3860*/  LEA.HI.X R29, R29, c[0x0][0x1cc], R6, 0x1, P0 ;  /* 0x000073001d1d7a11 */ /* 0x000fe200000f0c06 */
[----:B------:R-:W1:Y:S01]  /*3870*/  SHFL.IDX PT, R32, R30, 0x1, 0x181f ;  /* 0x00381f001e207f89 */ /* 0x000e6200000e0000 */
[----:B------:R-:W-:Y:S01]  /*3880*/  LOP3.LUT R36, R36, 0xf, RZ, 0xc0, !PT ;  /* 0x0000000f24247812 */ /* 0x000fe200078ec0ff */
[----:B------:R-:W-:-:S02]  /*3890*/  IMAD.SHL.U32 R6, R204, 0x2, RZ ;  /* 0x00000002cc067824 */ /* 0x000fc400078e00ff */
[----:B------:R-:W2:Y:S04]  /*38a0*/  SHFL.IDX PT, R34, R29, 0x1, 0x181f ;  /* 0x00381f001d227f89 */ /* 0x000ea800000e0000 */
[----:B------:R-:W3:Y:S04]  /*38b0*/  SHFL.IDX PT, R30, R30, RZ, 0x181f ;  /* 0x00181fff1e1e7589 */ /* 0x000ee800000e0000 */
[----:B------:R-:W4:Y:S01]  /*38c0*/  SHFL.IDX PT, R29, R29, RZ, 0x181f ;  /* 0x00181fff1d1d7589 */ /* 0x000f2200000e0000 */
[----:B-1----:R-:W-:-:S04]  /*38d0*/  IADD3 R40, P1, P0, R40, R32, R15 ;  /* 0x0000002028287210 */ /* 0x002fc8000783e00f */
[----:B--2---:R-:W-:Y:S02]  /*38e0*/  IADD3.X R41, RZ, R34, R28, P1, P0 ;  /* 0x00000022ff297210 */ /* 0x004fe40000fe041c */
[----:B------:R-:W-:-:S04]  /*38f0*/  IADD3 R38, P1, P0, R39, R32, R12 ;  /* 0x0000002027267210 */ /* 0x000fc8000783e00c */
[----:B------:R-:W-:Y:S02]  /*3900*/  IADD3.X R39, RZ, R34, R13, P1, P0 ;  /* 0x00000022ff277210 */ /* 0x000fe40000fe040d */
[----:B------:R-:W-:-:S04]  /*3910*/  IADD3 R36, P1, P0, R36, R32, R9 ;  /* 0x0000002024247210 */ /* 0x000fc8000783e009 */
[----:B------:R-:W-:Y:S02]  /*3920*/  IADD3.X R37, RZ, R34, R10, P1, P0 ;  /* 0x00000022ff257210 */ /* 0x000fe40000fe040a */
[----:B------:R-:W-:-:S04]  /*3930*/  IADD3 R32, P1, P0, R33, R32, R6 ;  /* 0x0000002021207210 */ /* 0x000fc8000783e006 */
[----:B------:R-:W-:Y:S02]  /*3940*/  IADD3.X R33, RZ, R34, R7, P1, P0 ;  /* 0x00000022ff217210 */ /* 0x000fe40000fe0407 */
[----:B---3--:R-:W-:-:S05]  /*3950*/  IADD3 R34, P0, R30, R15, RZ ;  /* 0x0000000f1e227210 */ /* 0x008fca0007f1e0ff */
[----:B----4-:R-:W-:Y:S01]  /*3960*/  IMAD.X R35, R29, 0x1, R28, P0 ;  /* 0x000000011d237824 */ /* 0x010fe200000e061c */
        /* <DEDUP_REMOVED lines=18> */
.L_x_1973:
[----:B-1----:R-:W-:Y:S01]  /*3a90*/  FMUL.FTZ R9, R16, c[0x0][0x320] ;  /* 0x0000c80010097a20 */ /* 0x002fe20000410000 */
[----:B------:R-:W-:Y:S01]  /*3aa0*/  LOP3.LUT R86, R86, 0xffffffe0, RZ, 0xc0, !PT ;  /* 0xffffffe056567812 */ /* 0x000fe200078ec0ff */
[----:B------:R-:W-:Y:S01]  /*3ab0*/  UIADD3 UR4, UR10, 0x1, -UR11 ;  /* 0x000000010a047890 */ /* 0x000fe2000fffe80b */
[----:B------:R-:W-:Y:S01]  /*3ac0*/  SHF.R.S32.HI R12, RZ, 0x1f, R85 ;  /* 0x0000001fff0c7819 */ /* 0x000fe20000011455 */
[----:B------:R-:W-:Y:S01]  /*3ad0*/  FMUL.FTZ R10, R20, c[0x0][0x320] ;  /* 0x0000c800140a7a20 */ /* 0x000fe20000410000 */
[----:B------:R-:W-:Y:S01]  /*3ae0*/  LEA.HI R16, R84, R83, RZ, 0x2 ;  /* 0x0000005354107211 */ /* 0x000fe200078f10ff */
[----:B------:R-:W-:Y:S01]  /*3af0*/  IMAD.IADD R7, R83, 0x1, -R86 ;  /* 0x0000000153077824 */ /* 0x000fe200078e0a56 */
[-C--:B------:R-:W-:Y:S01]  /*3b00*/  LEA.HI R12, R12, R85.reuse, RZ, 0x3 ;  /* 0x000000550c0c7211 */ /* 0x080fe200078f18ff */
[----:B------:R-:W-:Y:S01]  /*3b10*/  FMUL.FTZ R6, R21, c[0x0][0x320] ;  /* 0x0000c80015067a20 */ /* 0x000fe20000410000 */
[----:B------:R-:W-:Y:S01]  /*3b20*/  LOP3.LUT R16, R16, 0xfffffffc, RZ, 0xc0, !PT ;  /* 0xfffffffc10107812 */ /* 0x000fe200078ec0ff */
[----:B------:R-:W-:Y:S01]  /*3b30*/  FMUL.FTZ R8, R17, c[0x0][0x320] ;  /* 0x0000c80011087a20 */ /* 0x000fe20000410000 */
[----:B------:R-:W-:Y:S01]  /*3b40*/  LOP3.LUT R12, R12, 0xffffff8, RZ, 0xc0, !PT ;  /* 0x0ffffff80c0c7812 */ /* 0x000fe200078ec0ff */
[----:B------:R-:W-:Y:S01]  /*3b50*/  FMUL.FTZ R34, R72, c[0x0][0x320] ;  /* 0x0000c80048227a20 */ /* 0x000fe20000410000 */
[----:B------:R-:W-:Y:S01]  /*3b60*/  SHF.R.S32.HI R14, RZ, 0x1f, R7 ;  /* 0x0000001fff0e7819 */ /* 0x000fe20000011407 */
[----:B------:R-:W-:Y:S01]  /*3b70*/  IMAD.IADD R83, R83, 0x1, -R16 ;  /* 0x0000000153537824 */ /* 0x000fe200078e0a10 */
[----:B------:R-:W-:Y:S01]  /*3b80*/  IADD3 R85, -R12, R85, RZ ;  /* 0x000000550c557210 */ /* 0x000fe20007ffe1ff */
[----:B------:R-:W-:Y:S01]  /*3b90*/  FMUL.FTZ R32, R73, c[0x0][0x320] ;  /* 0x0000c80049207a20 */ /* 0x000fe20000410000 */
[----:B------:R-:W-:Y:S01]  /*3ba0*/  LEA.HI R12, R14, R7, RZ, 0x2 ;  /* 0x000000070e0c7211 */ /* 0x000fe200078f10ff */
[----:B------:R-:W-:Y:S01]  /*3bb0*/  FMUL.FTZ R64, R64, c[0x0][0x320] ;  /* 0x0000c80040407a20 */ /* 0x000fe20000410000 */
[----:B------:R-:W-:Y:S01]  /*3bc0*/  LEA.HI R14, R83, R83, RZ, 0x1 ;  /* 0x00000053530e7211 */ /* 0x000fe200078f08ff */
[----:B------:R-:W-:Y:S01]  /*3bd0*/  FMUL.FTZ R65, R65, c[0x0][0x320] ;  /* 0x0000c80041417a20 */ /* 0x000fe20000410000 */
[----:B------:R-:W-:Y:S01]  /*3be0*/  LEA.HI.SX32 R16, R12, UR24, 0x1e ;  /* 0x000000180c107c11 */ /* 0x000fe2000f8ff2ff */
[----:B------:R-:W-:Y:S01]  /*3bf0*/  FMUL.FTZ R60, R60, c[0x0][0x320] ;  /* 0x0000c8003c3c7a20 */ /* 0x000fe20000410000 */
[----:B------:R-:W-:Y:S01]  /*3c00*/  LOP3.LUT R14, R14, 0x1ffffffe, RZ, 0xc0, !PT ;  /* 0x1ffffffe0e0e7812 */ /* 0x000fe200078ec0ff */
[----:B------:R-:W-:Y:S01]  /*3c10*/  FMUL.FTZ R61, R61, c[0x0][0x320] ;  /* 0x0000c8003d3d7a20 */ /* 0x000fe20000410000 */
[----:B------:R-:W-:Y:S01]  /*3c20*/  PLOP3.LUT P0, PT, PT, PT, UP1, 0x80, 0x0 ;  /* 0x000000000000781c */ /* 0x000fe20003f0f018 */
[----:B------:R-:W-:Y:S01]  /*3c30*/  IMAD R16, R85, 0x10, R16 ;  /* 0x0000001055107824 */ /* 0x000fe200078e0210 */
[----:B------:R-:W-:Y:S01]  /*3c40*/  LOP3.LUT R12, R12, 0x7ffffffc, RZ, 0xc0, !PT ;  /* 0x7ffffffc0c0c7812 */ /* 0x000fe200078ec0ff */
[----:B------:R-:W-:Y:S01]  /*3c50*/  IMAD.IADD R83, R83, 0x1, -R14 ;  /* 0x0000000153537824 */ /* 0x000fe200078e0a0e */
[----:B------:R-:W-:Y:S01]  /*3c60*/  ULDC UR26, c[0x0][0x2ac] ;  /* 0x0000ab00001a7ab9 */ /* 0x000fe20000000800 */
[----:B------:R-:W-:Y:S01]  /*3c70*/  FMUL.FTZ R14, R24, c[0x0][0x320] ;  /* 0x0000c800180e7a20 */ /* 0x000fe20000410000 */
[----:B------:R-:W1:Y:S01]  /*3c80*/  MUFU.TANH R10, R10 ;  /* 0x0000000a000a7308 */ /* 0x000e620000002400 */
[----:B------:R-:W-:Y:S01]  /*3c90*/  IMAD.IADD R241, R7, 0x1, -R12 ;  /* 0x0000000107f17824 */ /* 0x000fe200078e0a0c */
[----:B------:R-:W-:Y:S01]  /*3ca0*/  LEA R240, R83, R16, 0x3 ;  /* 0x0000001053f07211 */ /* 0x000fe200078e18ff */
[----:B------:R-:W-:Y:S01]  /*3cb0*/  FMUL.FTZ R76, R76, c[0x0][0x320] ;  /* 0x0000c8004c4c7a20 */ /* 0x000fe20000410000 */
[----:B------:R-:W-:Y:S01]  /*3cc0*/  MOV R12, UR4 ;  /* 0x00000004000c7c02 */ /* 0x000fe20008000f00 */
[----:B------:R-:W-:Y:S01]  /*3cd0*/  IMAD.SHL.U32 R241, R241, 0x2, RZ ;  /* 0x00000002f1f17824 */ /* 0x000fe200078e00ff */
[----:B------:R-:W-:Y:S01]  /*3ce0*/  ULDC UR4, c[0x0][0x1d0] ;  /* 0x0000740000047ab9 */ /* 0x000fe20000000800 */
[----:B------:R-:W-:Y:S01]  /*3cf0*/  @P0 IMAD.HI.U32 R13, R240, c[0x0][0x2c8], RZ ;  /* 0x0000b200f00d0a27 */ /* 0x000fe200078e00ff */
[----:B------:R-:W-:Y:S01]  /*3d00*/  PLOP3.LUT P0, PT, PT, PT, UP1, 0x80, 0x0 ;  /* 0x000000000000781c */ /* 0x000fe20003f0f018 */
[----:B------:R-:W2:Y:S01]  /*3d10*/  MUFU.TANH R6, R6 ;  /* 0x0000000600067308 */ /* 0x000ea20000002400 */
[----:B------:R-:W-:Y:S01]  /*3d20*/  IADD3 R15, R12, -c[0x0][0x168], -R241 ;  /* 0x80005a000c0f7a10 */ /* 0x000fe20007ffe8f1 */
[----:B------:R-:W-:Y:S01]  /*3d30*/  IMAD.MOV.U32 R11, RZ, RZ, R240 ;  /* 0x000000ffff0b7224 */ /* 0x000fe200078e00f0 */
[----:B------:R-:W-:Y:S01]  /*3d40*/  ULDC UR5, c[0x0][0x324] ;  /* 0x0000c90000057ab9 */ /* 0x000fe20000000800 */
[----:B------:R-:W-:Y:S01]  /*3d50*/  FMUL.FTZ R77, R77, c[0x0][0x320] ;  /* 0x0000c8004d4d7a20 */ /* 0x000fe20000410000 */
[----:B------:R-:W-:Y:S01]  /*3d60*/  UIMAD UR4, UR26, UR4, -UR11 ;  /* 0x000000041a0472a4 */ /* 0x000fe2000f8e0a0b */
[----:B------:R-:W-:Y:S01]  /*3d70*/  FMUL.FTZ R25, R25, c[0x0][0x320] ;  /* 0x0000c80019197a20 */ /* 0x000fe20000410000 */
[----:B------:R-:W-:Y:S01]  /*3d80*/  ULOP3.LUT UR11, URZ, UR5, URZ, 0x33, !UPT ;  /* 0x000000053f0b7292 */ /* 0x000fe2000f8e333f */
[----:B------:R-:W3:Y:S01]  /*3d90*/  MUFU.TANH R9, R9 ;  /* 0x0000000900097308 */ /* 0x000ee20000002400 */
[----:B------:R-:W-:Y:S01]  /*3da0*/  IADD3 R17, R15, c[0x0][0x328], RZ ;  /* 0x0000ca000f117a10 */ /* 0x000fe20007ffe0ff */
[----:B------:R-:W0:Y:S01]  /*3db0*/  LDGDEPBAR ;  /* 0x00000000000079af */ /* 0x000e220000000000 */
[----:B------:R-:W-:Y:S01]  /*3dc0*/  IMAD.IADD R231, R82, 0x1, R81 ;  /* 0x0000000152e77824 */ /* 0x000fe200078e0251 */
[----:B------:R-:W-:-:S02]  /*3dd0*/  @P0 SHF.R.U32.HI R11, RZ, c[0x0][0x2cc], R13 ;  /* 0x0000b300ff0b0a19 */ /* 0x000fc4000001160d */
[----:B------:R-:W-:Y:S02]  /*3de0*/  PLOP3.LUT P0, PT, PT, PT, UP0, 0x40, 0x0 ;  /* 0x000000000000781c */ /* 0x000fe40003f0e808 */
[----:B------:R-:W4:Y:S01]  /*3df0*/  MUFU.TANH R8, R8 ;  /* 0x0000000800087308 */ /* 0x000f220000002400 */
[----:B------:R-:W5:Y:S01]  /*3e00*/  SHFL.IDX PT, R16, R11, RZ, 0x1c1f ;  /* 0x001c1fff0b107589 */ /* 0x000f6200000e0000 */
[----:B------:R-:W-:Y:S02]  /*3e10*/  IADD3 R13, -R241, UR4, RZ ;  /* 0x00000004f10d7c10 */ /* 0x000fe4000fffe1ff */
[----:B------:R-:W-:-:S04]  /*3e20*/  IADD3 R15, R15, UR11, RZ ;  /* 0x0000000b0f0f7c10 */ /* 0x000fc8000fffe0ff */
[----:B------:R1:W1:Y:S08]  /*3e30*/  MUFU.TANH R190, R64 ;  /* 0x0000004000be7308 */ /* 0x0002700000002400 */
[----:B------:R1:W1:Y:S08]  /*3e40*/  MUFU.TANH R182, R65 ;  /* 0x0000004100b67308 */ /* 0x0002700000002400 */
[----:B------:R1:W1:Y:S01]  /*3e50*/  MUFU.TANH R188, R60 ;  /* 0x0000003c00bc7308 */ /* 0x0002620000002400 */
[----:B-----5:R-:W-:-:S02]  /*3e60*/  IADD3 R24, R17, R16, RZ ;  /* 0x0000001011187210 */ /* 0x020fc40007ffe0ff */
[----:B------:R-:W-:Y:S02]  /*3e70*/  IADD3 R20, R15, R16, RZ ;  /* 0x000000100f147210 */ /* 0x000fe40007ffe0ff */
[----:B------:R-:W-:-:S03]  /*3e80*/  IMNMX R21, R24, R13, PT ;  /* 0x0000000d18157217 */ /* 0x000fc60003800200 */
[----:B------:R1:W1:Y:S08]  /*3e90*/  MUFU.TANH R184, R61 ;  /* 0x0000003d00b87308 */ /* 0x0002700000002400 */
[----:B------:R1:W1:Y:S08]  /*3ea0*/  MUFU.TANH R194, R76 ;  /* 0x0000004c00c27308 */ /* 0x0002700000002400 */
[----:B------:R1:W1:Y:S08]  /*3eb0*/  MUFU.TANH R192, R77 ;  /* 0x0000004d00c07308 */ /* 0x0002700000002400 */
[----:B------:R-:W1:Y:S08]  /*3ec0*/  MUFU.TANH R34, R34 ;  /* 0x0000002200227308 */ /* 0x000e700000002400 */
[----:B------:R-:W1:Y:S08]  /*3ed0*/  MUFU.TANH R32, R32 ;  /* 0x0000002000207308 */ /* 0x000e700000002400 */
[----:B------:R-:W1:Y:S08]  /*3ee0*/  MUFU.TANH R14, R14 ;  /* 0x0000000e000e7308 */ /* 0x000e700000002400 */
[----:B------:R1:W1:Y:S01]  /*3ef0*/  MUFU.TANH R12, R25 ;  /* 0x00000019000c7308 */ /* 0x0002620000002400 */
[----:B------:R-:W-:Y:S05]  /*3f00*/  @P0 BRA `(.L_x_1974) ;  /* 0x0000016000000947 */ /* 0x000fea0003800000 */
[----:B--234-:R-:W-:Y:S01]  /*3f10*/  IMAD.U32 R7, RZ, RZ, UR10 ;  /* 0x0000000aff077e24 */ /* 0x01cfe2000f8e00ff */
[----:B------:R-:W-:Y:S04]  /*3f20*/  BSSY B0, `(.L_x_1975) ;  /* 0x000000f000007945 */ /* 0x000fe80003800000 */
[----:B-1----:R-:W-:-:S04]  /*3f30*/  IADD3 R25, R7, -c[0x0][0x168], R16 ;  /* 0x80005a0007197a10 */ /* 0x002fc80007ffe010 */
        /* <DEDUP_REMOVED lines=9> */
.L_x_1976:
[----:B------:R-:W-:-:S04]  /*3fd0*/  MOV R7, c[0x0][0x32c] ;  /* 0x0000cb0000077a02 */ /* 0x000fc80000000f00 */
[----:B------:R-:W-:-:S13]  /*3fe0*/  ISETP.NE.AND P0, PT, R7, 0x1, PT ;  /* 0x000000010700780c */ /* 0x000fda0003f05270 */
[----:B------:R-:W-:-:S05]  /*3ff0*/  @P0 IMAD.HI.U32 R7, R25, c[0x0][0x330], RZ ;  /* 0x0000cc0019070a27 */ /* 0x000fca00078e00ff */
[----:B------:R-:W-:Y:S02]  /*4000*/  @P0 SHF.R.U32.HI R25, RZ, c[0x0][0x334], R7 ;  /* 0x0000cd00ff190a19 */ /* 0x000fe40000011607 */
.L_x_1977:
[----:B------:R-:W-:Y:S05]  /*4010*/  BSYNC B0 ;  /* 0x0000000000007941 */ /* 0x000fea0003800000 */
.L_x_1975:
[----:B------:R-:W-:-:S04]  /*4020*/  IMAD R16, R25, c[0x0][0x32c], -R80 ;  /* 0x0000cb0019107a24 */ /* 0x000fc800078e0a50 */
[----:B------:R-:W-:-:S05]  /*4030*/  IMAD.IADD R7, R16, 0x1, -R241 ;  /* 0x0000000110077824 */ /* 0x000fca00078e0af1 */
[----:B------:R-:W-:Y:S02]  /*4040*/  IADD3 R16, R7, c[0x0][0x32c], RZ ;  /* 0x0000cb0007107a10 */ /* 0x000fe40007ffe0ff */
[----:B------:R-:W-:Y:S02]  /*4050*/  IMNMX R20, R20, R7, !PT ;  /* 0x0000000714147217 */ /* 0x000fe40007800200 */
[----:B------:R-:W-:Y:S02]  /*4060*/  IMNMX R21, R21, R16, PT ;  /* 0x0000001015157217 */ /* 0x000fe40003800200 */
.L_x_1974:
[----:B--234-:R-:W-:Y:S01]  /*4070*/  ISETP.LT.AND P1, PT, RZ, UR20, PT ;  /* 0x00000014ff007c0c */ /* 0x01cfe2000bf21270 */
[----:B------:R-:W2:Y:S01]  /*4080*/  SHFL.IDX PT, R24, R11, 0x1, 0x1c1f ;  /* 0x003c1f000b187f89 */ /* 0x000ea200000e0000 */
[----:B------:R-:W-:Y:S02]  /*4090*/  FMUL.FTZ R33, R78, c[0x0][0x320] ;  /* 0x0000c8004e217a20 */ /* 0x000fe40000410000 */
[----:B------:R-:W-:Y:S01]  /*40a0*/  ISETP.GT.AND P0, PT, R20, RZ, P1 ;  /* 0x000000ff1400720c */ /* 0x000fe20000f04270 */
[----:B------:R-:W-:Y:S02]  /*40b0*/  FMUL.FTZ R18, R18, c[0x0][0x320] ;  /* 0x0000c80012127a20 */ /* 0x000fe40000410000 */
[----:B-1----:R-:W-:Y:S01]  /*40c0*/  FMUL.FTZ R25, R27, c[0x0][0x320] ;  /* 0x0000c8001b197a20 */ /* 0x002fe20000410000 */
[----:B------:R-:W-:Y:S01]  /*40d0*/  ISETP.LT.OR P0, PT, R21, 0x1, P0 ;  /* 0x000000011500780c */ /* 0x000fe20000701670 */
[----:B------:R-:W-:Y:S01]  /*40e0*/  FMUL.FTZ R26, R26, c[0x0][0x320] ;  /* 0x0000c8001a1a7a20 */ /* 0x000fe20000410000 */
[----:B------:R-:W1:Y:S01]  /*40f0*/  MUFU.TANH R33, R33 ;  /* 0x0000002100217308 */ /* 0x000e620000002400 */
[----:B------:R-:W-:Y:S01]  /*4100*/  FMUL.FTZ R63, R63, c[0x0][0x320] ;  /* 0x0000c8003f3f7a20 */ /* 0x000fe20000410000 */
[----:B------:R-:W-:Y:S01]  /*4110*/  FSEL R7, R4, -INF , !P0 ;  /* 0xff80000004077808 */ /* 0x000fe20004000000 */
[----:B------:R-:W-:Y:S01]  /*4120*/  FMUL.FTZ R79, R79, c[0x0][0x320] ;  /* 0x0000c8004f4f7a20 */ /* 0x000fe20000410000 */
[----:B------:R-:W-:Y:S01]  /*4130*/  ISETP.GT.AND P0, PT, R20, 0x1, P1 ;  /* 0x000000011400780c */ /* 0x000fe20000f04270 */
[----:B------:R-:W-:-:S02]  /*4140*/  FMUL.FTZ R67, R67, c[0x0][0x320] ;  /* 0x0000c80043437a20 */ /* 0x000fc40000410000 */
[----:B------:R-:W-:Y:S01]  /*4150*/  FMUL.FTZ R74, R74, c[0x0][0x320] ;  /* 0x0000c8004a4a7a20 */ /* 0x000fe20000410000 */
[----:B------:R-:W-:Y:S01]  /*4160*/  ISETP.LT.OR P0, PT, R21, 0x2, P0 ;  /* 0x000000021500780c */ /* 0x000fe20000701670 */
[----:B------:R-:W-:Y:S01]  /*4170*/  FMUL.FTZ R75, R75, c[0x0][0x320] ;  /* 0x0000c8004b4b7a20 */ /* 0x000fe20000410000 */
[----:B------:R3:W4:Y:S01]  /*4180*/  MUFU.TANH R191, R63 ;  /* 0x0000003f00bf7308 */ /* 0x0007220000002400 */
[----:B------:R-:W-:Y:S01]  /*4190*/  FMUL.FTZ R19, R19, c[0x0][0x320] ;  /* 0x0000c80013137a20 */ /* 0x000fe20000410000 */
[----:B------:R-:W-:Y:S01]  /*41a0*/  FSEL R16, R5, -INF , !P0 ;  /* 0xff80000005107808 */ /* 0x000fe20004000000 */
[----:B------:R-:W-:Y:S01]  /*41b0*/  FMUL.FTZ R5, R31, c[0x0][0x320] ;  /* 0x0000c8001f057a20 */ /* 0x000fe20000410000 */
[----:B------:R-:W-:Y:S01]  /*41c0*/  ISETP.GT.AND P0, PT, R20, 0x8, P1 ;  /* 0x000000081400780c */ /* 0x000fe20000f04270 */
[----:B------:R-:W-:Y:S02]  /*41d0*/  FMUL.FTZ R62, R62, c[0x0][0x320] ;  /* 0x0000c8003e3e7a20 */ /* 0x000fe40000410000 */
[----:B------:R-:W-:Y:S01]  /*41e0*/  FMUL.FTZ R66, R66, c[0x0][0x320] ;  /* 0x0000c80042427a20 */ /* 0x000fe20000410000 */
[----:B------:R-:W-:Y:S01]  /*41f0*/  ISETP.LT.OR P0, PT, R21, 0x9, P0 ;  /* 0x000000091500780c */ /* 0x000fe20000701670 */
[----:B------:R3:W1:Y:S03]  /*4200*/  MUFU.TANH R189, R79 ;  /* 0x0000004f00bd7308 */ /* 0x0006660000002400 */
[----:B------:R-:W-:-:S02]  /*4210*/  FSEL R14, R14, -INF , !P0 ;  /* 0xff8000000e0e7808 */ /* 0x000fc40004000000 */
[----:B------:R-:W-:-:S03]  /*4220*/  ISETP.GT.AND P0, PT, R20, 0x9, P1 ;  /* 0x000000091400780c */ /* 0x000fc60000f04270 */
[----:B------:R3:W1:Y:S01]  /*4230*/  MUFU.TANH R195, R67 ;  /* 0x0000004300c37308 */ /* 0x0006620000002400 */
[----:B------:R-:W-:-:S04]  /*4240*/  ISETP.LT.OR P0, PT, R21, 0xa, P0 ;  /* 0x0000000a1500780c */ /* 0x000fc80000701670 */
[----:B------:R-:W-:Y:S02]  /*4250*/  FSEL R12, R12, -INF , !P0 ;  /* 0xff8000000c0c7808 */ /* 0x000fe40004000000 */
[----:B------:R-:W-:Y:S01]  /*4260*/  ISETP.GT.AND P0, PT, R20, 0x10, P1 ;  /* 0x000000101400780c */ /* 0x000fe20000f04270 */
[----:B------:R-:W1:Y:S03]  /*4270*/  MUFU.TANH R18, R18 ;  /* 0x0000001200127308 */ /* 0x000e660000002400 */
[----:B------:R-:W-:-:S04]  /*4280*/  ISETP.LT.OR P0, PT, R21, 0x11, P0 ;  /* 0x000000111500780c */ /* 0x000fc80000701670 */
[----:B------:R-:W-:Y:S01]  /*4290*/  FSEL R10, R10, -INF , !P0 ;  /* 0xff8000000a0a7808 */ /* 0x000fe20004000000 */
[----:B------:R3:W1:Y:S01]  /*42a0*/  MUFU.TANH R185, R74 ;  /* 0x0000004a00b97308 */ /* 0x0006620000002400 */
[----:B------:R-:W-:-:S04]  /*42b0*/  ISETP.GT.AND P0, PT, R20, 0x11, P1 ;  /* 0x000000111400780c */ /* 0x000fc80000f04270 */
[----:B------:R-:W-:-:S03]  /*42c0*/  ISETP.LT.OR P0, PT, R21, 0x12, P0 ;  /* 0x000000121500780c */ /* 0x000fc60000701670 */
[----:B------:R3:W1:Y:S01]  /*42d0*/  MUFU.TANH R183, R75 ;  /* 0x0000004b00b77308 */ /* 0x0006620000002400 */
[----:B------:R-:W-:Y:S02]  /*42e0*/  FSEL R6, R6, -INF , !P0 ;  /* 0xff80000006067808 */ /* 0x000fe40004000000 */
[----:B------:R-:W-:-:S04]  /*42f0*/  ISETP.GT.AND P0, PT, R20, 0x18, P1 ;  /* 0x000000181400780c */ /* 0x000fc80000f04270 */
[----:B------:R-:W-:Y:S01]  /*4300*/  ISETP.LT.OR P0, PT, R21, 0x19, P0 ;  /* 0x000000191500780c */ /* 0x000fe20000701670 */
[----:B------:R-:W1:Y:S03]  /*4310*/  MUFU.TANH R5, R5 ;  /* 0x0000000500057308 */ /* 0x000e660000002400 */
[----:B------:R-:W-:Y:S01]  /*4320*/  FSEL R4, R9, -INF , !P0 ;  /* 0xff80000009047808 */ /* 0x000fe20004000000 */
[----:B------:R-:W-:Y:S01]  /*4330*/  FMUL.FTZ R9, R23, c[0x0][0x320] ;  /* 0x0000c80017097a20 */ /* 0x000fe20000410000 */
        /* <DEDUP_REMOVED lines=11> */
[----:B------:R-:W1:Y:S01]  /*43f0*/  MUFU.TANH R25, R25 ;  /* 0x0000001900197308 */ /* 0x000e620000002400 */
[----:B------:R-:W-:Y:S02]  /*4400*/  FSEL R182, R182, -INF , !P0 ;  /* 0xff800000b6b67808 */ /* 0x000fe40004000000 */
[----:B------:R-:W-:-:S04]  /*4410*/  ISETP.GT.AND P0, PT, R20, 0x28, P1 ;  /* 0x000000281400780c */ /* 0x000fc80000f04270 */
[----:B------:R-:W-:Y:S01]  /*4420*/  ISETP.LT.OR P0, PT, R21, 0x29, P0 ;  /* 0x000000291500780c */ /* 0x000fe20000701670 */
[----:B------:R-:W1:Y:S03]  /*4430*/  MUFU.TANH R26, R26 ;  /* 0x0000001a001a7308 */ /* 0x000e660000002400 */
[----:B------:R-:W-:Y:S02]  /*4440*/  FSEL R188, R188, -INF , !P0 ;  /* 0xff800000bcbc7808 */ /* 0x000fe40004000000 */
[----:B------:R-:W-:-:S03]  /*4450*/  ISETP.GT.AND P0, PT, R20, 0x29, P1 ;  /* 0x000000291400780c */ /* 0x000fc60000f04270 */
[----:B------:R3:W1:Y:S01]  /*4460*/  MUFU.TANH R187, R66 ;  /* 0x0000004200bb7308 */ /* 0x0006620000002400 */
[----:B------:R-:W-:-:S04]  /*4470*/  ISETP.LT.OR P0, PT, R21, 0x2a, P0 ;  /* 0x0000002a1500780c */ /* 0x000fc80000701670 */
[----:B------:R-:W-:Y:S02]  /*4480*/  FSEL R184, R184, -INF , !P0 ;  /* 0xff800000b8b87808 */ /* 0x000fe40004000000 */
[----:B------:R-:W-:-:S04]  /*4490*/  ISETP.GT.AND P0, PT, R20, 0x30, P1 ;  /* 0x000000301400780c */ /* 0x000fc80000f04270 */
        /* <DEDUP_REMOVED lines=8> */
[----:B------:R-:W-:Y:S01]  /*4520*/  ISETP.GT.AND P0, PT, R20, 0x39, P1 ;  /* 0x000000391400780c */ /* 0x000fe20000f04270 */
[----:B------:R-:W-:Y:S02]  /*4530*/  FMUL.FTZ R20, R22, c[0x0][0x320] ;  /* 0x0000c80016147a20 */ /* 0x000fe40000410000 */
[----:B--2---:R-:W-:Y:S01]  /*4540*/  IMAD.IADD R22, R17, 0x1, R24 ;  /* 0x0000000111167824 */ /* 0x004fe200078e0218 */
[----:B------:R-:W-:-:S03]  /*4550*/  ISETP.LT.OR P0, PT, R21, 0x3a, P0 ;  /* 0x0000003a1500780c */ /* 0x000fc60000701670 */
[----:B------:R-:W2:Y:S01]  /*4560*/  MUFU.TANH R20, R20 ;  /* 0x0000001400147308 */ /* 0x000ea20000002400 */
[----:B------:R-:W-:Y:S02]  /*4570*/  FSEL R32, R32, -INF , !P0 ;  /* 0xff80000020207808 */ /* 0x000fe40004000000 */
[----:B------:R-:W-:Y:S02]  /*4580*/  PLOP3.LUT P0, PT, PT, PT, UP0, 0x40, 0x0 ;  /* 0x000000000000781c */ /* 0x000fe40003f0e808 */
[----:B------:R-:W-:Y:S01]  /*4590*/  IMNMX R21, R22, R13, PT ;  /* 0x0000000d16157217 */ /* 0x000fe20003800200 */
[----:B------:R-:W-:-:S10]  /*45a0*/  IMAD.IADD R22, R15, 0x1, R24 ;  /* 0x000000010f167824 */ /* 0x000fd400078e0218 */
[----:B------:R-:W-:Y:S05]  /*45b0*/  @P0 BRA `(.L_x_1978) ;  /* 0x0000016000000947 */ /* 0x000fea0003800000 */
[----:B-1234-:R-:W-:Y:S01]  /*45c0*/  IMAD.U32 R11, RZ, RZ, UR10 ;  /* 0x0000000aff0b7e24 */ /* 0x01efe2000f8e00ff */
        /* <DEDUP_REMOVED lines=11> */
.L_x_1980:
[----:B------:R-:W-:-:S04]  /*4680*/  MOV R11, c[0x0][0x32c] ;  /* 0x0000cb00000b7a02 */ /* 0x000fc80000000f00 */
[----:B------:R-:W-:-:S13]  /*4690*/  ISETP.NE.AND P0, PT, R11, 0x1, PT ;  /* 0x000000010b00780c */ /* 0x000fda0003f05270 */
[----:B------:R-:W-:-:S05]  /*46a0*/  @P0 IMAD.HI.U32 R11, R13, c[0x0][0x330], RZ ;  /* 0x0000cc000d0b0a27 */ /* 0x000fca00078e00ff */
[----:B------:R-:W-:Y:S02]  /*46b0*/  @P0 SHF.R.U32.HI R13, RZ, c[0x0][0x334], R11 ;  /* 0x0000cd00ff0d0a19 */ /* 0x000fe4000001160b */
.L_x_1981:
[----:B------:R-:W-:Y:S05]  /*46c0*/  BSYNC B0 ;  /* 0x0000000000007941 */ /* 0x000fea0003800000 */
.L_x_1979:
[----:B------:R-:W-:-:S04]  /*46d0*/  IMAD R80, R13, c[0x0][0x32c], -R80 ;  /* 0x0000cb000d507a24 */ /* 0x000fc800078e0a50 */
[----:B------:R-:W-:-:S05]  /*46e0*/  IMAD.IADD R11, R80, 0x1, -R241 ;  /* 0x00000001500b7824 */ /* 0x000fca00078e0af1 */
[----:B------:R-:W-:Y:S02]  /*46f0*/  IADD3 R24, R11, c[0x0][0x32c], RZ ;  /* 0x0000cb000b187a10 */ /* 0x000fe40007ffe0ff */
[----:B------:R-:W-:Y:S02]  /*4700*/  IMNMX R22, R22, R11, !PT ;  /* 0x0000000b16167217 */ /* 0x000fe40007800200 */
[----:B------:R-:W-:Y:S02]  /*4710*/  IMNMX R21, R21, R24, PT ;  /* 0x0000001815157217 */ /* 0x000fe40003800200 */
.L_x_1978:
[----:B-1234-:R-:W-:Y:S01]  /*4720*/  ISETP.GT.AND P0, PT, R22, 0x1, P1 ;  /* 0x000000011600780c */ /* 0x01efe20000f04270 */
[----:B------:R-:W-:Y:S01]  /*4730*/  IMAD.SHL.U32 R231, R231, 0x2, RZ ;  /* 0x00000002e7e77824 */ /* 0x000fe200078e00ff */
[----:B------:R-:W-:Y:S02]  /*4740*/  @UP1 USHF.L.U32 UR25, UR25, 0x7, URZ ;  /* 0x0000000719191899 */ /* 0x000fe4000800063f */
[----:B------:R-:W-:Y:S01]  /*4750*/  ISETP.LT.OR P0, PT, R21, 0x2, P0 ;  /* 0x000000021500780c */ /* 0x000fe20000701670 */
[--C-:B------:R-:W-:Y:S01]  /*4760*/  IMAD R226, R2, 0x2, R231.reuse ;  /* 0x0000000202e27824 */ /* 0x100fe200078e02e7 */
[----:B------:R-:W-:Y:S01]  /*4770*/  LDSM.16.MT88.4 R156, [R231+0x100] ;  /* 0x00010000e79c783b */ /* 0x000fe20000004200 */
[----:B------:R-:W-:Y:S01]  /*4780*/  IMAD R225, R3, 0x2, R231 ;  /* 0x0000000203e17824 */ /* 0x000fe200078e02e7 */
[----:B------:R-:W-:Y:S01]  /*4790*/  FSEL R19, R5, -INF , !P0 ;  /* 0xff80000005137808 */ /* 0x000fe20004000000 */
[----:B------:R-:W-:Y:S01]  /*47a0*/  IMAD R224, R3, 0x2, R226 ;  /* 0x0000000203e07824 */ /* 0x000fe200078e02e2 */
[----:B------:R-:W-:Y:S01]  /*47b0*/  ISETP.GT.AND P0, PT, R22, 0x8, P1 ;  /* 0x000000081600780c */ /* 0x000fe20000f04270 */
[----:B------:R-:W-:Y:S01]  /*47c0*/  LDSM.16.MT88.4 R148, [R226+0x100] ;  /* 0x00010000e294783b */ /* 0x000fe20000004200 */
[----:B------:R-:W-:-:S02]  /*47d0*/  ULDC.64 UR4, c[0x0][0x2c8] ;  /* 0x0000b20000047ab9 */ /* 0x000fc40000000a00 */
[C---:B------:R-:W-:Y:S01]  /*47e0*/  ISETP.LT.OR P0, PT, R21.reuse, 0x9, P0 ;  /* 0x000000091500780c */ /* 0x040fe20000701670 */
[----:B------:R-:W-:Y:S01]  /*47f0*/  LDSM.16.MT88.4 R140, [R225+0x100] ;  /* 0x00010000e18c783b */ /* 0x000fe20000004200 */
[----:B------:R-:W-:Y:S02]  /*4800*/  UIMAD.WIDE.U32 UR26, UR25, UR4, URZ ;  /* 0x00000004191a72a5 */ /* 0x000fe4000f8e003f */
[----:B------:R-:W-:Y:S01]  /*4810*/  FSEL R17, R26, -INF , !P0 ;  /* 0xff8000001a117808 */ /* 0x000fe20004000000 */
[----:B------:R-:W-:Y:S01]  /*4820*/  LDSM.16.MT88.4 R132, [R224+0x100] ;  /* 0x00010000e084783b */ /* 0x000fe20000004200 */
[----:B------:R-:W-:Y:S01]  /*4830*/  ISETP.GT.AND P0, PT, R22, 0x9, P1 ;  /* 0x000000091600780c */ /* 0x000fe20000f04270 */
[----:B------:R-:W-:Y:S02]  /*4840*/  UIADD3 UR20, UR20, -0x2, URZ ;  /* 0xfffffffe14147890 */ /* 0x000fe4000fffe03f */
[----:B------:R-:W-:Y:S01]  /*4850*/  LDSM.16.MT88.4 R40, [R231+0x2100] ;  /* 0x00210000e728783b */ /* 0x000fe20000004200 */
[----:B------:R-:W-:Y:S01]  /*4860*/  ISETP.LT.OR P0, PT, R21, 0xa, P0 ;  /* 0x0000000a1500780c */ /* 0x000fe20000701670 */
[----:B------:R-:W-:-:S02]  /*4870*/  @UP1 UMOV UR25, UR27 ;  /* 0x0000001b00191c82 */ /* 0x000fc40008000000 */
[----:B------:R-:W-:Y:S01]  /*4880*/  LDSM.16.MT88.4 R48, [R226+0x2100] ;  /* 0x00210000e230783b */ /* 0x000fe20000004200 */
[----:B------:R-:W-:Y:S01]  /*4890*/  FSEL R5, R25, -INF , !P0 ;  /* 0xff80000019057808 */ /* 0x000fe20004000000 */
[----:B------:R-:W-:Y:S01]  /*48a0*/  @UP1 USHF.R.U32.HI UR24, URZ, UR5, UR25 ;  /* 0x000000053f181299 */ /* 0x000fe20008011619 */
[----:B------:R-:W-:Y:S01]  /*48b0*/  ISETP.GT.AND P0, PT, R22, 0x10, P1 ;  /* 0x000000101600780c */ /* 0x000fe20000f04270 */
[----:B------:R-:W-:Y:S02]  /*48c0*/  LDSM.16.MT88.4 R56, [R225+0x2100] ;  /* 0x00210000e138783b */ /* 0x000fe40000004200 */
[----:B------:R-:W-:Y:S01]  /*48d0*/  UIADD3 UR4, UR21, UR24, URZ ;  /* 0x0000001815047290 */ /* 0x000fe2000fffe03f */
[----:B------:R-:W-:Y:S01]  /*48e0*/  ISETP.LT.OR P0, PT, R21, 0x11, P0 ;  /* 0x000000111500780c */ /* 0x000fe20000701670 */
[----:B------:R-:W-:Y:S01]  /*48f0*/  LDSM.16.MT88.4 R64, [R224+0x2100] ;  /* 0x00210000e040783b */ /* 0x000fe20000004200 */
[----:B------:R-:W-:Y:S02]  /*4900*/  ULDC UR21, c[0x0][0x328] ;  /* 0x0000ca0000157ab9 */ /* 0x000fe40000000800 */
[----:B------:R-:W-:Y:S01]  /*4910*/  FSEL R15, R20, -INF , !P0 ;  /* 0xff800000140f7808 */ /* 0x000fe20004000000 */
[----:B------:R-:W-:Y:S01]  /*4920*/  LDSM.16.MT88.4 R72, [R231+0x4100] ;  /* 0x00410000e748783b */ /* 0x000fe20000004200 */
[----:B------:R-:W-:Y:S01]  /*4930*/  ISETP.GT.AND P0, PT, R22, 0x11, P1 ;  /* 0x000000111600780c */ /* 0x000fe20000f04270 */
[----:B------:R-:W-:-:S02]  /*4940*/  UIADD3 UR21, UR4, UR21, URZ ;  /* 0x0000001504157290 */ /* 0x000fc4000fffe03f */
[----:B------:R-:W-:Y:S01]  /*4950*/  LDSM.16.MT88.4 R80, [R226+0x4100] ;  /* 0x00410000e250783b */ /* 0x000fe20000004200 */
[----:B------:R-:W-:-:S03]  /*4960*/  ISETP.LT.OR P0, PT, R21, 0x12, P0 ;  /* 0x000000121500780c */ /* 0x000fc60000701670 */
[----:B------:R-:W-:Y:S01]  /*4970*/  LDSM.16.MT88.4 R88, [R225+0x4100] ;  /* 0x00410000e158783b */ /* 0x000fe20000004200 */
[----:B------:R-:W-:Y:S02]  /*4980*/  FSEL R11, R9, -INF , !P0 ;  /* 0xff800000090b7808 */ /* 0x000fe40004000000 */
[----:B------:R-:W-:Y:S01]  /*4990*/  ISETP.GT.AND P0, PT, R22, 0x18, P1 ;  /* 0x000000181600780c */ /* 0x000fe20000f04270 */
[----:B------:R-:W-:Y:S03]  /*49a0*/  LDSM.16.MT88.4 R96, [R224+0x4100] ;  /* 0x00410000e060783b */ /* 0x000fe60000004200 */
[----:B------:R-:W-:Y:S01]  /*49b0*/  ISETP.LT.OR P0, PT, R21, 0x19, P0 ;  /* 0x000000191500780c */ /* 0x000fe20000701670 */
[----:B------:R-:W-:Y:S03]  /*49c0*/  LDSM.16.MT88.4 R104, [R231+0x6100] ;  /* 0x00610000e768783b */ /* 0x000fe60000004200 */
[----:B------:R-:W-:Y:S01]  /*49d0*/  FSEL R9, R18, -INF , !P0 ;  /* 0xff80000012097808 */ /* 0x000fe20004000000 */
[----:B------:R-:W-:Y:S01]  /*49e0*/  LDSM.16.MT88.4 R112, [R226+0x6100] ;  /* 0x00610000e270783b */ /* 0x000fe20000004200 */
[----:B------:R-:W-:-:S03]  /*49f0*/  ISETP.GT.AND P0, PT, R22, 0x19, P1 ;  /* 0x000000191600780c */ /* 0x000fc60000f04270 */
[----:B------:R-:W-:Y:S01]  /*4a00*/  LDSM.16.MT88.4 R120, [R225+0x6100] ;  /* 0x00610000e178783b */ /* 0x000fe20000004200 */
[----:B------:R-:W-:-:S03]  /*4a10*/  ISETP.LT.OR P0, PT, R21, 0x1a, P0 ;  /* 0x0000001a1500780c */ /* 0x000fc60000701670 */
[----:B------:R-:W-:Y:S01]  /*4a20*/  LDSM.16.MT88.4 R28, [R231+0x900] ;  /* 0x00090000e71c783b */ /* 0x000fe20000004200 */
[----:B------:R-:W-:Y:S02]  /*4a30*/  FSEL R13, R23, -INF , !P0 ;  /* 0xff800000170d7808 */ /* 0x000fe40004000000 */
[----:B------:R-:W-:Y:S01]  /*4a40*/  ISETP.GT.AND P0, PT, R22, 0x20, P1 ;  /* 0x000000201600780c */ /* 0x000fe20000f04270 */
[----:B------:R-:W-:Y:S01]  /*4a50*/  LDSM.16.MT88.4 R24, [R225+0x900] ;  /* 0x00090000e118783b */ /* 0x000fe20000004200 */
[----:B------:R-:W-:Y:S02]  /*4a60*/  FMNMX.FTZ R23, R7, R16, !PT ;  /* 0x0000001007177209 */ /* 0x000fe40007810000 */
[----:B------:R-:W-:Y:S02]  /*4a70*/  ISETP.LT.OR P0, PT, R21, 0x21, P0 ;  /* 0x000000211500780c */ /* 0x000fe40000701670 */
[----:B------:R-:W-:Y:S02]  /*4a80*/  FMNMX.FTZ R23, R14, R23, !PT ;  /* 0x000000170e177209 */ /* 0x000fe40007810000 */
[----:B------:R-:W-:-:S02]  /*4a90*/  FSEL R187, R187, -INF , !P0 ;  /* 0xff800000bbbb7808 */ /* 0x000fc40004000000 */
[----:B------:R-:W-:Y:S02]  /*4aa0*/  ISETP.GT.AND P0, PT, R22, 0x21, P1 ;  /* 0x000000211600780c */ /* 0x000fe40000f04270 */
[----:B------:R-:W-:Y:S02]  /*4ab0*/  FMNMX.FTZ R23, R12, R23, !PT ;  /* 0x000000170c177209 */ /* 0x000fe40007810000 */
[----:B------:R-:W-:Y:S02]  /*4ac0*/  ISETP.LT.OR P0, PT, R21, 0x22, P0 ;  /* 0x000000221500780c */ /* 0x000fe40000701670 */
[----:B------:R-:W-:Y:S02]  /*4ad0*/  FMNMX.FTZ R23, R10, R23, !PT ;  /* 0x000000170a177209 */ /* 0x000fe40007810000 */
[----:B------:R-:W-:Y:S02]  /*4ae0*/  FSEL R195, R195, -INF , !P0 ;  /* 0xff800000c3c37808 */ /* 0x000fe40004000000 */
[----:B------:R-:W-:-:S02]  /*4af0*/  ISETP.GT.AND P0, PT, R22, 0x28, P1 ;  /* 0x000000281600780c */ /* 0x000fc40000f04270 */
[----:B------:R-:W-:Y:S02]  /*4b00*/  FMNMX.FTZ R23, R6, R23, !PT ;  /* 0x0000001706177209 */ /* 0x000fe40007810000 */
[----:B------:R-:W-:Y:S02]  /*4b10*/  ISETP.LT.OR P0, PT, R21, 0x29, P0 ;  /* 0x000000291500780c */ /* 0x000fe40000701670 */
[----:B------:R-:W-:Y:S02]  /*4b20*/  FMNMX.FTZ R23, R4, R23, !PT ;  /* 0x0000001704177209 */ /* 0x000fe40007810000 */
[----:B------:R-:W-:Y:S02]  /*4b30*/  FSEL R193, R193, -INF , !P0 ;  /* 0xff800000c1c17808 */ /* 0x000fe40004000000 */
[----:B------:R-:W-:Y:S02]  /*4b40*/  ISETP.GT.AND P0, PT, R22, 0x29, P1 ;  /* 0x000000291600780c */ /* 0x000fe40000f04270 */
[----:B------:R-:W-:-:S02]  /*4b50*/  FMNMX.FTZ R23, R8, R23, !PT ;  /* 0x0000001708177209 */ /* 0x000fc40007810000 */
[----:B------:R-:W-:Y:S02]  /*4b60*/  ISETP.LT.OR P0, PT, R21, 0x2a, P0 ;  /* 0x0000002a1500780c */ /* 0x000fe40000701670 */
[----:B------:R-:W-:Y:S02]  /*4b70*/  FMNMX.FTZ R23, R190, R23, !PT ;  /* 0x00000017be177209 */ /* 0x000fe40007810000 */
[----:B------:R-:W-:Y:S02]  /*4b80*/  FSEL R191, R191, -INF , !P0 ;  /* 0xff800000bfbf7808 */ /* 0x000fe40004000000 */
[----:B------:R-:W-:Y:S02]  /*4b90*/  ISETP.GT.AND P0, PT, R22, 0x30, P1 ;  /* 0x000000301600780c */ /* 0x000fe40000f04270 */
[----:B------:R-:W-:Y:S02]  /*4ba0*/  FMNMX.FTZ R23, R182, R23, !PT ;  /* 0x00000017b6177209 */ /* 0x000fe40007810000 */
[----:B------:R-:W-:-:S02]  /*4bb0*/  ISETP.LT.OR P0, PT, R21, 0x31, P0 ;  /* 0x000000311500780c */ /* 0x000fc40000701670 */
[----:B------:R-:W-:Y:S02]  /*4bc0*/  FMNMX.FTZ R23, R188, R23, !PT ;  /* 0x00000017bc177209 */ /* 0x000fe40007810000 */
[----:B------:R-:W-:Y:S02]  /*4bd0*/  FSEL R33, R33, -INF , !P0 ;  /* 0xff80000021217808 */ /* 0x000fe40004000000 */
[----:B------:R-:W-:Y:S02]  /*4be0*/  ISETP.GT.AND P0, PT, R22, 0x31, P1 ;  /* 0x000000311600780c */ /* 0x000fe40000f04270 */
[----:B------:R-:W-:Y:S02]  /*4bf0*/  FMNMX.FTZ R23, R184, R23, !PT ;  /* 0x00000017b8177209 */ /* 0x000fe40007810000 */
[----:B------:R-:W-:Y:S02]  /*4c00*/  ISETP.LT.OR P0, PT, R21, 0x32, P0 ;  /* 0x000000321500780c */ /* 0x000fe40000701670 */
[----:B------:R-:W-:-:S02]  /*4c10*/  FMNMX.FTZ R23, R194, R23, !PT ;  /* 0x00000017c2177209 */ /* 0x000fc40007810000 */
[----:B------:R-:W-:Y:S02]  /*4c20*/  FSEL R189, R189, -INF , !P0 ;  /* 0xff800000bdbd7808 */ /* 0x000fe40004000000 */
[----:B------:R-:W-:Y:S02]  /*4c30*/  ISETP.GT.AND P0, PT, R22, 0x38, P1 ;  /* 0x000000381600780c */ /* 0x000fe40000f04270 */
[----:B------:R-:W-:Y:S02]  /*4c40*/  FMNMX.FTZ R23, R192, R23, !PT ;  /* 0x00000017c0177209 */ /* 0x000fe40007810000 */
[----:B------:R-:W-:Y:S02]  /*4c50*/  ISETP.LT.OR P0, PT, R21, 0x39, P0 ;  /* 0x000000391500780c */ /* 0x000fe40000701670 */
[----:B------:R-:W-:Y:S02]  /*4c60*/  FMNMX.FTZ R23, R34, R23, !PT ;  /* 0x0000001722177209 */ /* 0x000fe40007810000 */
[----:B------:R-:W-:-:S02]  /*4c70*/  FSEL R185, R185, -INF , !P0 ;  /* 0xff800000b9b97808 */ /* 0x000fc40004000000 */
[----:B------:R-:W-:-:S04]  /*4c80*/  ISETP.GT.AND P0, PT, R22, RZ, P1 ;  /* 0x000000ff1600720c */ /* 0x000fc80000f04270 */
[----:B------:R-:W-:-:S04]  /*4c90*/  ISETP.LT.OR P0, PT, R21, 0x1, P0 ;  /* 0x000000011500780c */ /* 0x000fc80000701670 */
[----:B------:R-:W-:Y:S02]  /*4ca0*/  FSEL R18, R0, -INF , !P0 ;  /* 0xff80000000127808 */ /* 0x000fe40004000000 */
[----:B------:R-:W-:Y:S02]  /*4cb0*/  ISETP.GT.AND P0, PT, R22, 0x39, P1 ;  /* 0x000000391600780c */ /* 0x000fe40000f04270 */
[----:B------:R-:W-:Y:S02]  /*4cc0*/  FMNMX.FTZ R20, R18, R19, !PT ;  /* 0x0000001312147209 */ /* 0x000fe40007810000 */
[----:B------:R-:W-:Y:S02]  /*4cd0*/  ISETP.LT.OR P0, PT, R21, 0x3a, P0 ;  /* 0x0000003a1500780c */ /* 0x000fe40000701670 */
[----:B------:R-:W-:Y:S02]  /*4ce0*/  FMNMX.FTZ R20, R17, R20, !PT ;  /* 0x0000001411147209 */ /* 0x000fe40007810000 */
[----:B------:R-:W-:-:S02]  /*4cf0*/  FMNMX.FTZ R0, R32, R23, !PT ;  /* 0x0000001720007209 */ /* 0x000fc40007810000 */
[----:B------:R-:W-:Y:S02]  /*4d00*/  FMNMX.FTZ R20, R5, R20, !PT ;  /* 0x0000001405147209 */ /* 0x000fe40007810000 */
[----:B------:R-:W-:Y:S01]  /*4d10*/  FSEL R183, R183, -INF , !P0 ;  /* 0xff800000b7b77808 */ /* 0x000fe20004000000 */
        /* <DEDUP_REMOVED lines=11> */
[----:B------:R-:W-:-:S04]  /*4dd0*/  FMNMX.FTZ R20, R33, R20, !PT ;  /* 0x0000001421147209 */ /* 0x000fc80007810000 */
[----:B------:R-:W-:-:S04]  /*4de0*/  FMNMX.FTZ R20, R189, R20, !PT ;  /* 0x00000014bd147209 */ /* 0x000fc80007810000 */
[----:B------:R-:W-:-:S04]  /*4df0*/  FMNMX.FTZ R20, R185, R20, !PT ;  /* 0x00000014b9147209 */ /* 0x000fc80007810000 */
[----:B------:R-:W-:-:S05]  /*4e00*/  FMNMX.FTZ R20, R183, R20, !PT ;  /* 0x00000014b7147209 */ /* 0x000fca0007810000 */
[----:B------:R-:W2:Y:S01]  /*4e10*/  SHFL.BFLY PT, R21, R20, 0x2, 0x1f ;  /* 0x0c401f0014157f89 */ /* 0x000ea200000e0000 */
[----:B-1----:R-:W-:-:S04]  /*4e20*/  FMNMX.FTZ R0, R23, R0, !PT ;  /* 0x0000000017007209 */ /* 0x002fc80007810000 */
[C---:B------:R-:W-:Y:S01]  /*4e30*/  FSETP.NEU.FTZ.AND P0, PT, R0.reuse, -INF , PT ;  /* 0xff8000000000780b */ /* 0x040fe20003f1d000 */
[----:B------:R-:W-:-:S05]  /*4e40*/  FMUL.FTZ R35, R0, c[0x0][0x2d0] ;  /* 0x0000b40000237a20 */ /* 0x000fca0000410000 */
[----:B------:R-:W-:-:S05]  /*4e50*/  FSEL R35, R35, RZ, P0 ;  /* 0x000000ff23237208 */ /* 0x000fca0000000000 */
[--C-:B------:R-:W-:Y:S02]  /*4e60*/  FFMA.FTZ R180, R7, c[0x0][0x2d0], -R35.reuse ;  /* 0x0000b40007b47a23 */ /* 0x100fe40000010823 */
[--C-:B------:R-:W-:Y:S02]  /*4e70*/  FFMA.FTZ R177, R16, c[0x0][0x2d0], -R35.reuse ;  /* 0x0000b40010b17a23 */ /* 0x100fe40000010823 */
[--C-:B------:R-:W-:Y:S02]  /*4e80*/  FFMA.FTZ R178, R14, c[0x0][0x2d0], -R35.reuse ;  /* 0x0000b4000eb27a23 */ /* 0x100fe40000010823 */
[--C-:B------:R-:W-:Y:S01]  /*4e90*/  FFMA.FTZ R173, R12, c[0x0][0x2d0], -R35.reuse ;  /* 0x0000b4000cad7a23 */ /* 0x100fe20000010823 */
[----:B--2---:R-:W-:Y:S01]  /*4ea0*/  FMNMX.FTZ R21, R20, R21, !PT ;  /* 0x0000001514157209 */ /* 0x004fe20007810000 */
[--C-:B------:R-:W-:Y:S01]  /*4eb0*/  FFMA.FTZ R171, R6, c[0x0][0x2d0], -R35.reuse ;  /* 0x0000b40006ab7a23 */ /* 0x100fe20000010823 */
[----:B------:R-:W-:Y:S01]  /*4ec0*/  MUFU.EX2 R180, R180 ;  /* 0x000000b400b47308 */ /* 0x000fe20000000800 */
[----:B------:R-:W-:-:S02]  /*4ed0*/  FFMA.FTZ R170, R4, c[0x0][0x2d0], -R35 ;  /* 0x0000b40004aa7a23 */ /* 0x000fc40000010823 */
[----:B------:R-:W1:Y:S01]  /*4ee0*/  SHFL.BFLY PT, R164, R21, 0x1, 0x1f ;  /* 0x0c201f0015a47f89 */ /* 0x000e6200000e0000 */
[--C-:B------:R-:W-:Y:S02]  /*4ef0*/  FFMA.FTZ R176, R10, c[0x0][0x2d0], -R35.reuse ;  /* 0x0000b4000ab07a23 */ /* 0x100fe40000010823 */
[--C-:B------:R-:W-:Y:S02]  /*4f00*/  FFMA.FTZ R167, R8, c[0x0][0x2d0], -R35.reuse ;  /* 0x0000b40008a77a23 */ /* 0x100fe40000010823 */
[----:B------:R-:W2:Y:S01]  /*4f10*/  MUFU.EX2 R177, R177 ;  /* 0x000000b100b17308 */ /* 0x000ea20000000800 */
[--C-:B------:R-:W-:Y:S02]  /*4f20*/  FFMA.FTZ R179, R190, c[0x0][0x2d0], -R35.reuse ;  /* 0x0000b400beb37a23 */ /* 0x100fe40000010823 */
[--C-:B------:R-:W-:Y:S02]  /*4f30*/  FFMA.FTZ R181, R188, c[0x0][0x2d0], -R35.reuse ;  /* 0x0000b400bcb57a23 */ /* 0x100fe40000010823 */
[----:B------:R-:W-:-:S02]  /*4f40*/  FFMA.FTZ R182, R182, c[0x0][0x2d0], -R35 ;  /* 0x0000b400b6b67a23 */ /* 0x000fc40000010823 */
[--C-:B------:R-:W-:Y:S01]  /*4f50*/  FFMA.FTZ R184, R184, c[0x0][0x2d0], -R35.reuse ;  /* 0x0000b400b8b87a23 */ /* 0x100fe20000010823 */
[----:B------:R-:W-:Y:S01]  /*4f60*/  MUFU.EX2 R178, R178 ;  /* 0x000000b200b27308 */ /* 0x000fe20000000800 */
[----:B------:R-:W-:-:S07]  /*4f70*/  FFMA.FTZ R192, R192, c[0x0][0x2d0], -R35 ;  /* 0x0000b400c0c07a23 */ /* 0x000fce0000010823 */
[----:B------:R-:W3:Y:S01]  /*4f80*/  MUFU.EX2 R173, R173 ;  /* 0x000000ad00ad7308 */ /* 0x000ee20000000800 */
[----:B--2---:R-:W-:Y:S01]  /*4f90*/  F2FP.PACK_AB R128, R177, R180 ;  /* 0x000000b4b180723e */ /* 0x004fe200000000ff */
[----:B------:R-:W-:Y:S01]  /*4fa0*/  FADD.FTZ R177, R180, R177 ;  /* 0x000000b1b4b17221 */ /* 0x000fe20000010000 */
[----:B-1----:R-:W-:Y:S02]  /*4fb0*/  FMNMX.FTZ R164, R164, R21, !PT ;  /* 0x00000015a4a47209 */ /* 0x002fe40007810000 */
[----:B------:R-:W-:Y:S02]  /*4fc0*/  LDSM.16.MT88.4 R20, [R231+0x2900] ;  /* 0x00290000e714783b */ /* 0x000fe40000004200 */
[C---:B------:R-:W-:Y:S01]  /*4fd0*/  FSETP.NEU.FTZ.AND P0, PT, R164.reuse, -INF , PT ;  /* 0xff800000a400780b */ /* 0x040fe20003f1d000 */
[----:B------:R-:W-:Y:S01]  /*4fe0*/  FMUL.FTZ R186, R164, c[0x0][0x2d0] ;  /* 0x0000b400a4ba7a20 */ /* 0x000fe20000410000 */
[----:B------:R-:W-:Y:S04]  /*4ff0*/  MUFU.EX2 R176, R176 ;  /* 0x000000b000b07308 */ /* 0x000fe80000000800 */
[----:B------:R-:W-:-:S02]  /*5000*/  FSEL R186, R186, RZ, P0 ;  /* 0x000000ffbaba7208 */ /* 0x000fc40000000000 */
[----:B------:R-:W-:Y:S02]  /*5010*/  PLOP3.LUT P0, PT, PT, PT, UP0, 0x40, 0x0 ;  /* 0x000000000000781c */ /* 0x000fe40003f0e808 */
[----:B---3--:R-:W-:Y:S01]  /*5020*/  F2FP.PACK_AB R130, R173, R178 ;  /* 0x000000b2ad82723e */ /* 0x008fe200000000ff */
[--C-:B------:R-:W-:Y:S01]  /*5030*/  FFMA.FTZ R172, R18, c[0x0][0x2d0], -R186.reuse ;  /* 0x0000b40012ac7a23 */ /* 0x100fe200000108ba */
[----:B------:R-:W-:Y:S01]  /*5040*/  MUFU.EX2 R171, R171 ;  /* 0x000000ab00ab7308 */ /* 0x000fe20000000800 */
[--C-:B------:R-:W-:Y:S02]  /*5050*/  FFMA.FTZ R175, R19, c[0x0][0x2d0], -R186.reuse ;  /* 0x0000b40013af7a23 */ /* 0x100fe400000108ba */
[--C-:B------:R-:W-:Y:S02]  /*5060*/  FFMA.FTZ R174, R17, c[0x0][0x2d0], -R186.reuse ;  /* 0x0000b40011ae7a23 */ /* 0x100fe400000108ba */
[--C-:B------:R-:W-:Y:S01]  /*5070*/  FFMA.FTZ R169, R5, c[0x0][0x2d0], -R186.reuse ;  /* 0x0000b40005a97a23 */ /* 0x100fe200000108ba */
[----:B------:R-:W-:Y:S01]  /*5080*/  LDSM.16.MT88.4 R16, [R224+0x900] ;  /* 0x00090000e010783b */ /* 0x000fe20000004200 */
[--C-:B------:R-:W-:Y:S01]  /*5090*/  FFMA.FTZ R165, R11, c[0x0][0x2d0], -R186.reuse ;  /* 0x0000b4000ba57a23 */ /* 0x100fe200000108ba */
[----:B------:R-:W-:Y:S01]  /*50a0*/  MUFU.EX2 R172, R172 ;  /* 0x000000ac00ac7308 */ /* 0x000fe20000000800 */
[--C-:B------:R-:W-:Y:S01]  /*50b0*/  FFMA.FTZ R3, R9, c[0x0][0x2d0], -R186.reuse ;  /* 0x0000b40009037a23 */ /* 0x100fe200000108ba */
[----:B------:R-:W1:Y:S01]  /*50c0*/  LDSM.16.MT88.4 R4, [R224+0x6100] ;  /* 0x00610000e004783b */ /* 0x000e620000004200 */
[----:B------:R-:W-:-:S02]  /*50d0*/  FFMA.FTZ R168, R15, c[0x0][0x2d0], -R186 ;  /* 0x0000b4000fa87a23 */ /* 0x000fc400000108ba */
[--C-:B------:R-:W-:Y:S01]  /*50e0*/  FFMA.FTZ R2, R13, c[0x0][0x2d0], -R186.reuse ;  /* 0x0000b4000d027a23 */ /* 0x100fe200000108ba */
[----:B------:R-:W2:Y:S01]  /*50f0*/  LDSM.16.MT88.4 R8, [R226+0x900] ;  /* 0x00090000e208783b */ /* 0x000ea20000004200 */
[--C-:B------:R-:W-:Y:S01]  /*5100*/  FFMA.FTZ R187, R187, c[0x0][0x2d0], -R186.reuse ;  /* 0x0000b400bbbb7a23 */ /* 0x100fe200000108ba */
[----:B------:R-:W3:Y:S01]  /*5110*/  MUFU.EX2 R175, R175 ;  /* 0x000000af00af7308 */ /* 0x000ee20000000800 */
[--C-:B------:R-:W-:Y:S01]  /*5120*/  FFMA.FTZ R188, R195, c[0x0][0x2d0], -R186.reuse ;  /* 0x0000b400c3bc7a23 */ /* 0x100fe200000108ba */
[----:B------:R-:W4:Y:S01]  /*5130*/  LDSM.16.MT88.4 R12, [R226+0x2900] ;  /* 0x00290000e20c783b */ /* 0x000f220000004200 */
[--C-:B------:R-:W-:Y:S02]  /*5140*/  FFMA.FTZ R190, R193, c[0x0][0x2d0], -R186.reuse ;  /* 0x0000b400c1be7a23 */ /* 0x100fe400000108ba */
[--C-:B------:R-:W-:Y:S02]  /*5150*/  FFMA.FTZ R191, R191, c[0x0][0x2d0], -R186.reuse ;  /* 0x0000b400bfbf7a23 */ /* 0x100fe400000108ba */
[----:B------:R-:W-:Y:S01]  /*5160*/  FFMA.FTZ R193, R194, c[0x0][0x2d0], -R35 ;  /* 0x0000b400c2c17a23 */ /* 0x000fe20000010823 */
[----:B------:R-:W-:Y:S01]  /*5170*/  MUFU.EX2 R174, R174 ;  /* 0x000000ae00ae7308 */ /* 0x000fe20000000800 */
[----:B------:R-:W-:-:S02]  /*5180*/  FFMA.FTZ R196, R33, c[0x0][0x2d0], -R186 ;  /* 0x0000b40021c47a23 */ /* 0x000fc400000108ba */
[--C-:B------:R-:W-:Y:S02]  /*5190*/  FFMA.FTZ R189, R189, c[0x0][0x2d0], -R186.reuse ;  /* 0x0000b400bdbd7a23 */ /* 0x100fe400000108ba */
[--C-:B------:R-:W-:Y:S02]  /*51a0*/  FFMA.FTZ R185, R185, c[0x0][0x2d0], -R186.reuse ;  /* 0x0000b400b9b97a23 */ /* 0x100fe400000108ba */
[--C-:B------:R-:W-:Y:S01]  /*51b0*/  FFMA.FTZ R194, R34, c[0x0][0x2d0], -R35.reuse ;  /* 0x0000b40022c27a23 */ /* 0x100fe20000010823 */
[----:B------:R-:W5:Y:S01]  /*51c0*/  MUFU.EX2 R169, R169 ;  /* 0x000000a900a97308 */ /* 0x000f620000000800 */
[----:B---3--:R-:W-:Y:S01]  /*51d0*/  F2FP.PACK_AB R129, R175, R172 ;  /* 0x000000acaf81723e */ /* 0x008fe200000000ff */
[----:B------:R-:W-:Y:S02]  /*51e0*/  FFMA.FTZ R195, R32, c[0x0][0x2d0], -R35 ;  /* 0x0000b40020c37a23 */ /* 0x000fe40000010823 */
[----:B------:R-:W-:Y:S01]  /*51f0*/  FFMA.FTZ R186, R183, c[0x0][0x2d0], -R186 ;  /* 0x0000b400b7ba7a23 */ /* 0x000fe200000108ba */
[----:B------:R-:W-:Y:S01]  /*5200*/  LDSM.16.MT88.4 R32, [R231+0x1900] ;  /* 0x00190000e720783b */ /* 0x000fe20000004200 */
[----:B------:R-:W-:-:S02]  /*5210*/  FADD.FTZ R175, R172, R175 ;  /* 0x000000afacaf7221 */ /* 0x000fc40000010000 */
[----:B------:R-:W-:Y:S01]  /*5220*/  MUFU.EX2 R170, R170 ;  /* 0x000000aa00aa7308 */ /* 0x000fe20000000800 */
[----:B------:R-:W-:-:S04]  /*5230*/  FADD.FTZ R178, R178, R177 ;  /* 0x000000b1b2b27221 */ /* 0x000fc80000010000 */
[----:B------:R-:W-:Y:S01]  /*5240*/  FADD.FTZ R173, R173, R178 ;  /* 0x000000b2adad7221 */ /* 0x000fe20000010000 */
[----:B-----5:R-:W-:Y:S02]  /*5250*/  F2FP.PACK_AB R131, R169, R174 ;  /* 0x000000aea983723e */ /* 0x020fe400000000ff */
[----:B------:R-:W-:Y:S01]  /*5260*/  MUFU.EX2 R167, R167 ;  /* 0x000000a700a77308 */ /* 0x000fe20000000800 */
[----:B------:R-:W-:-:S04]  /*5270*/  FADD.FTZ R174, R174, R175 ;  /* 0x000000afaeae7221 */ /* 0x000fc80000010000 */
[----:B------:R-:W-:Y:S01]  /*5280*/  FADD.FTZ R169, R169, R174 ;  /* 0x000000aea9a97221 */ /* 0x000fe20000010000 */
[C---:B------:R-:W-:Y:S02]  /*5290*/  HMMA.16816.F32 R152, R128.reuse, R148, RZ ;  /* 0x000000948098723c */ /* 0x040fe400000018ff */
[----:B------:R-:W-:Y:S06]  /*52a0*/  MUFU.EX2 R168, R168 ;  /* 0x000000a800a87308 */ /* 0x000fec0000000800 */
[C---:B------:R-:W-:Y:S02]  /*52b0*/  HMMA.16816.F32 R148, R128.reuse, R150, RZ ;  /* 0x000000968094723c */ /* 0x040fe400000018ff */
[----:B------:R-:W3:Y:S06]  /*52c0*/  MUFU.EX2 R165, R165 ;  /* 0x000000a500a57308 */ /* 0x000eec0000000800 */
[C---:B------:R-:W-:Y:S02]  /*52d0*/  HMMA.16816.F32 R160, R128.reuse, R156, RZ ;  /* 0x0000009c80a0723c */ /* 0x040fe400000018ff */
[----:B------:R-:W-:Y:S06]  /*52e0*/  MUFU.EX2 R3, R3 ;  /* 0x0000000300037308 */ /* 0x000fec0000000800 */
[C---:B------:R-:W-:Y:S02]  /*52f0*/  HMMA.16816.F32 R144, R128.reuse, R140, RZ ;  /* 0x0000008c8090723c */ /* 0x040fe400000018ff */
[----:B------:R-:W5:Y:S06]  /*5300*/  MUFU.EX2 R2, R2 ;  /* 0x0000000200027308 */ /* 0x000f6c0000000800 */
[C---:B------:R-:W-:Y:S02]  /*5310*/  HMMA.16816.F32 R136, R128.reuse, R132, RZ ;  /* 0x000000848088723c */ /* 0x040fe400000018ff */
[----:B------:R-:W-:Y:S06]  /*5320*/  MUFU.EX2 R179, R179 ;  /* 0x000000b300b37308 */ /* 0x000fec0000000800 */
[C---:B------:R-:W-:Y:S02]  /*5330*/  HMMA.16816.F32 R36, R128.reuse, R40, RZ ;  /* 0x000000288024723c */ /* 0x040fe400000018ff */
[----:B------:R-:W1:Y:S06]  /*5340*/  MUFU.EX2 R182, R182 ;  /* 0x000000b600b67308 */ /* 0x000e6c0000000800 */
        /* <DEDUP_REMOVED lines=28> */
[C---:B------:R-:W-:Y:S08]  /*5510*/  HMMA.16816.F32 R48, R128.reuse, R50, RZ ;  /* 0x000000328030723c */ /* 0x040ff000000018ff */
        /* <DEDUP_REMOVED lines=9> */
[C---:B-1----:R-:W-:Y:S07]  /*55b0*/  HMMA.16816.F32 R124, R128.reuse, R4, RZ ;  /* 0x00000004807c723c */ /* 0x042fee00000018ff */
[----:B------:R-:W-:Y:S01]  /*55c0*/  F2FP.PACK_AB R4, R171, R176 ;  /* 0x000000b0ab04723e */ /* 0x000fe200000000ff */
[----:B------:R-:W-:Y:S01]  /*55d0*/  HMMA.16816.F32 R128, R128, R6, RZ ;  /* 0x000000068080723c */ /* 0x000fe200000018ff */
[----:B---3--:R-:W-:Y:S01]  /*55e0*/  F2FP.PACK_AB R5, R165, R168 ;  /* 0x000000a8a505723e */ /* 0x008fe200000000ff */
[----:B------:R-:W-:-:S02]  /*55f0*/  FADD.FTZ R176, R176, R173 ;  /* 0x000000adb0b07221 */ /* 0x000fc40000010000 */
[----:B------:R-:W-:Y:S02]  /*5600*/  FADD.FTZ R168, R168, R169 ;  /* 0x000000a9a8a87221 */ /* 0x000fe40000010000 */
[----:B------:R-:W-:Y:S01]  /*5610*/  FADD.FTZ R171, R171, R176 ;  /* 0x000000b0abab7221 */ /* 0x000fe20000010000 */
[----:B------:R-:W-:Y:S01]  /*5620*/  F2FP.PACK_AB R6, R167, R170 ;  /* 0x000000aaa706723e */ /* 0x000fe200000000ff */
[----:B------:R-:W-:Y:S01]  /*5630*/  FADD.FTZ R168, R165, R168 ;  /* 0x000000a8a5a87221 */ /* 0x000fe20000010000 */
[----:B-----5:R-:W-:Y:S01]  /*5640*/  F2FP.PACK_AB R7, R2, R3 ;  /* 0x000000030207723e */ /* 0x020fe200000000ff */
[----:B------:R-:W-:Y:S02]  /*5650*/  FADD.FTZ R170, R170, R171 ;  /* 0x000000abaaaa7221 */ /* 0x000fe40000010000 */
[----:B------:R-:W-:Y:S02]  /*5660*/  FADD.FTZ R3, R3, R168 ;  /* 0x000000a803037221 */ /* 0x000fe40000010000 */
[----:B------:R-:W-:-:S02]  /*5670*/  FADD.FTZ R170, R167, R170 ;  /* 0x000000aaa7aa7221 */ /* 0x000fc40000010000 */
[----:B--2---:R-:W-:Y:S01]  /*5680*/  HMMA.16816.F32 R152, R4, R8, R152 ;  /* 0x000000080498723c */ /* 0x004fe20000001898 */
[----:B------:R-:W-:-:S07]  /*5690*/  FADD.FTZ R2, R2, R3 ;  /* 0x0000000302027221 */ /* 0x000fce0000010000 */
[C---:B------:R-:W-:Y:S01]  /*56a0*/  HMMA.16816.F32 R148, R4.reuse, R10, R148 ;  /* 0x0000000a0494723c */ /* 0x040fe20000001894 */
[----:B------:R-:W1:Y:S07]  /*56b0*/  LDSM.16.MT88.4 R8, [R225+0x2900] ;  /* 0x00290000e108783b */ /* 0x000e6e0000004200 */
[C---:B----4-:R-:W-:Y:S08]  /*56c0*/  HMMA.16816.F32 R44, R4.reuse, R12, R44 ;  /* 0x0000000c042c723c */ /* 0x050ff0000000182c */
[C---:B------:R-:W-:Y:S01]  /*56d0*/  HMMA.16816.F32 R48, R4.reuse, R14, R48 ;  /* 0x0000000e0430723c */ /* 0x040fe20000001830 */
[----:B------:R-:W2:Y:S07]  /*56e0*/  LDSM.16.MT88.4 R12, [R225+0x4900] ;  /* 0x00490000e10c783b */ /* 0x000eae0000004200 */
[C---:B------:R-:W-:Y:S08]  /*56f0*/  HMMA.16816.F32 R136, R4.reuse, R16, R136 ;  /* 0x000000100488723c */ /* 0x040ff00000001888 */
[C---:B------:R-:W-:Y:S01]  /*5700*/  HMMA.16816.F32 R132, R4.reuse, R18, R132 ;  /* 0x000000120484723c */ /* 0x040fe20000001884 */
[----:B------:R-:W-:Y:S07]  /*5710*/  LDSM.16.MT88.4 R16, [R231+0x4900] ;  /* 0x00490000e710783b */ /* 0x000fee0000004200 */
[C---:B------:R-:W-:Y:S08]  /*5720*/  HMMA.16816.F32 R160, R4.reuse, R28, R160 ;  /* 0x0000001c04a0723c */ /* 0x040ff000000018a0 */
[C---:B-1----:R-:W-:Y:S08]  /*5730*/  HMMA.16816.F32 R52, R4.reuse, R8, R52 ;  /* 0x000000080434723c */ /* 0x042ff00000001834 */
[C---:B------:R-:W-:Y:S01]  /*5740*/  HMMA.16816.F32 R56, R4.reuse, R10, R56 ;  /* 0x0000000a0438723c */ /* 0x040fe20000001838 */
[----:B------:R-:W1:Y:S07]  /*5750*/  LDSM.16.MT88.4 R8, [R224+0x4900] ;  /* 0x00490000e008783b */ /* 0x000e6e0000004200 */
[C---:B--2---:R-:W-:Y:S08]  /*5760*/  HMMA.16816.F32 R84, R4.reuse, R12, R84 ;  /* 0x0000000c0454723c */ /* 0x044ff00000001854 */
[C---:B------:R-:W-:Y:S01]  /*5770*/  HMMA.16816.F32 R88, R4.reuse, R14, R88 ;  /* 0x0000000e0458723c */ /* 0x040fe20000001858 */
[----:B------:R-:W2:Y:S07]  /*5780*/  LDSM.16.MT88.4 R12, [R225+0x6900] ;  /* 0x00690000e10c783b */ /* 0x000eae0000004200 */
[C---:B------:R-:W-:Y:S01]  /*5790*/  HMMA.16816.F32 R156, R4.reuse, R30, R156 ;  /* 0x0000001e049c723c */ /* 0x040fe2000000189c */
[----:B------:R-:W-:Y:S07]  /*57a0*/  LDSM.16.MT88.4 R28, [R224+0x2900] ;  /* 0x00290000e01c783b */ /* 0x000fee0000004200 */
[C---:B------:R-:W-:Y:S08]  /*57b0*/  HMMA.16816.F32 R144, R4.reuse, R24, R144 ;  /* 0x000000180490723c */ /* 0x040ff00000001890 */
[C---:B------:R-:W-:Y:S01]  /*57c0*/  HMMA.16816.F32 R140, R4.reuse, R26, R140 ;  /* 0x0000001a048c723c */ /* 0x040fe2000000188c */
[----:B------:R-:W-:Y:S07]  /*57d0*/  LDSM.16.MT88.4 R24, [R226+0x4900] ;  /* 0x00490000e218783b */ /* 0x000fee0000004200 */
[C---:B-1----:R-:W-:Y:S08]  /*57e0*/  HMMA.16816.F32 R92, R4.reuse, R8, R92 ;  /* 0x00000008045c723c */ /* 0x042ff0000000185c */
[C---:B------:R-:W-:Y:S01]  /*57f0*/  HMMA.16816.F32 R96, R4.reuse, R10, R96 ;  /* 0x0000000a0460723c */ /* 0x040fe20000001860 */
[----:B------:R-:W1:Y:S07]  /*5800*/  LDSM.16.MT88.4 R8, [R224+0x6900] ;  /* 0x00690000e008783b */ /* 0x000e6e0000004200 */
[C---:B------:R-:W-:Y:S08]  /*5810*/  HMMA.16816.F32 R36, R4.reuse, R20, R36 ;  /* 0x000000140424723c */ /* 0x040ff00000001824 */
[C---:B------:R-:W-:Y:S01]  /*5820*/  HMMA.16816.F32 R40, R4.reuse, R22, R40 ;  /* 0x000000160428723c */ /* 0x040fe20000001828 */
[----:B------:R-:W3:Y:S07]  /*5830*/  LDSM.16.MT88.4 R20, [R231+0x6900] ;  /* 0x00690000e714783b */ /* 0x000eee0000004200 */
        /* <DEDUP_REMOVED lines=11> */
[----:B------:R-:W-:Y:S07]  /*58f0*/  LDSM.16.MT88.4 R28, [R225+0x1100] ;  /* 0x00110000e11c783b */ /* 0x000fee0000004200 */
[C---:B------:R-:W-:Y:S08]  /*5900*/  HMMA.16816.F32 R76, R4.reuse, R24, R76 ;  /* 0x00000018044c723c */ /* 0x040ff0000000184c */
[C---:B------:R-:W-:Y:S01]  /*5910*/  HMMA.16816.F32 R80, R4.reuse, R26, R80 ;  /* 0x0000001a0450723c */ /* 0x040fe20000001850 */
[----:B------:R-:W-:Y:S07]  /*5920*/  LDSM.16.MT88.4 R24, [R224+0x1100] ;  /* 0x00110000e018783b */ /* 0x000fee0000004200 */
        /* <DEDUP_REMOVED lines=15> */
[----:B--2---:R-:W-:Y:S01]  /*5a20*/  HMMA.16816.F32 R36, R4, R12, R36 ;  /* 0x0000000c0424723c */ /* 0x004fe20000001824 */
[----:B------:R-:W-:-:S02]  /*5a30*/  FADD.FTZ R190, R190, R187 ;  /* 0x000000bbbebe7221 */ /* 0x000fc40000010000 */
[----:B------:R-:W-:Y:S02]  /*5a40*/  FADD.FTZ R184, R184, R181 ;  /* 0x000000b5b8b87221 */ /* 0x000fe40000010000 */
[----:B------:R-:W-:-:S03]  /*5a50*/  FADD.FTZ R191, R191, R190 ;  /* 0x000000bebfbf7221 */ /* 0x000fc60000010000 */
        /* <DEDUP_REMOVED lines=19> */
[----:B------:R-:W5:Y:S07]  /*5b90*/  LDSM.16.MT88.4 R28, [R231+0x5100] ;  /* 0x00510000e71c783b */ /* 0x000f6e0000004200 */
[C---:B------:R-:W-:Y:S08]  /*5ba0*/  HMMA.16816.F32 R136, R4.reuse, R24, R136 ;  /* 0x000000180488723c */ /* 0x040ff00000001888 */
        /* <DEDUP_REMOVED lines=14> */
[C---:B-----5:R-:W-:Y:S08]  /*5c90*/  HMMA.16816.F32 R68, R4.reuse, R28, R68 ;  /* 0x0000001c0444723c */ /* 0x060ff00000001844 */
        /* <DEDUP_REMOVED lines=14> */
[C---:B------:R-:W-:Y:S01]  /*5d80*/  F2FP.PACK_AB R5, R189.reuse, R196 ;  /* 0x000000c4bd05723e */ /* 0x040fe200000000ff */
        /* <DEDUP_REMOVED lines=14> */
[C---:B------:R-:W-:Y:S08]  /*5e70*/  HMMA.16816.F32 R160, R4.reuse, R32, R160 ;  /* 0x0000002004a0723c */ /* 0x040ff000000018a0 */
        /* <DEDUP_REMOVED lines=21> */
[C---:B------:R-:W-:Y:S08]  /*5fd0*/  HMMA.16816.F32 R64, R4.reuse, R34, R64 ;  /* 0x000000220440723c */ /* 0x040ff00000001840 */
[C---:B-----5:R-:W-:Y:S08]  /*5fe0*/  HMMA.16816.F32 R76, R4.reuse, R28, R76 ;  /* 0x0000001c044c723c */ /* 0x060ff0000000184c */
[C---:B------:R-:W-:Y:S08]  /*5ff0*/  HMMA.16816.F32 R80, R4.reuse, R30, R80 ;  /* 0x0000001e0450723c */ /* 0x040ff00000001850 */
[C---:B------:R-:W-:Y:S08]  /*6000*/  HMMA.16816.F32 R84, R4.reuse, R24, R84 ;  /* 0x000000180454723c */ /* 0x040ff00000001854 */
[C---:B------:R-:W-:Y:S08]  /*6010*/  HMMA.16816.F32 R88, R4.reuse, R26, R88 ;  /* 0x0000001a0458723c */ /* 0x040ff00000001858 */
[C---:B---3--:R-:W-:Y:S08]  /*6020*/  HMMA.16816.F32 R92, R4.reuse, R20, R92 ;  /* 0x00000014045c723c */ /* 0x048ff0000000185c */
[C---:B------:R-:W-:Y:S08]  /*6030*/  HMMA.16816.F32 R96, R4.reuse, R22, R96 ;  /* 0x000000160460723c */ /* 0x040ff00000001860 */
[C---:B----4-:R-:W-:Y:S08]  /*6040*/  HMMA.16816.F32 R108, R4.reuse, R16, R108 ;  /* 0x00000010046c723c */ /* 0x050ff0000000186c */
[C---:B------:R-:W-:Y:S08]  /*6050*/  HMMA.16816.F32 R112, R4.reuse, R18, R112 ;  /* 0x000000120470723c */ /* 0x040ff00000001870 */
[C---:B--2---:R-:W-:Y:S08]  /*6060*/  HMMA.16816.F32 R116, R4.reuse, R12, R116 ;  /* 0x0000000c0474723c */ /* 0x044ff00000001874 */
[C---:B------:R-:W-:Y:S08]  /*6070*/  HMMA.16816.F32 R120, R4.reuse, R14, R120 ;  /* 0x0000000e0478723c */ /* 0x040ff00000001878 */
[C---:B-1----:R-:W-:Y:S08]  /*6080*/  HMMA.16816.F32 R124, R4.reuse, R8, R124 ;  /* 0x00000008047c723c */ /* 0x042ff0000000187c */
[----:B------:R-:W-:Y:S01]  /*6090*/  HMMA.16816.F32 R128, R4, R10, R128 ;  /* 0x0000000a0480723c */ /* 0x000fe20000001880 */
[----:B------:R-:W-:Y:S07]  /*60a0*/  @P0 BRA `(.L_x_1982) ;  /* 0x0000018000000947 */ /* 0x000fee0003800000 */
        /* <DEDUP_REMOVED lines=13> */
.L_x_1983:
[----:B------:R-:W-:Y:S02]  /*6180*/  UMOV UR5, 0x1 ;  /* 0x0000000100057882 */ /* 0x000fe40000000000 */
[----:B------:R-:W-:Y:S02]  /*6190*/  ULDC UR4, c[0x0][0x32c] ;  /* 0x0000cb0000047ab9 */ /* 0x000fe40000000800 */
[----:B------:R-:W-:-:S03]  /*61a0*/  UISETP.NE.AND UP2, UPT, UR5, UR4, UPT ;  /* 0x000000040500728c */ /* 0x000fc6000bf45270 */
[----:B------:R-:W-:Y:S02]  /*61b0*/  ULDC.64 UR4, c[0x0][0x330] ;  /* 0x0000cc0000047ab9 */ /* 0x000fe40000000a00 */
[----:B------:R-:W-:-:S07]  /*61c0*/  UIMAD.WIDE.U32 UR26, UR24, UR4, URZ ;  /* 0x00000004181a72a5 */ /* 0x000fce000f8e003f */
[----:B------:R-:W-:Y:S02]  /*61d0*/  @UP2 UMOV UR25, UR27 ;  /* 0x0000001b00192c82 */ /* 0x000fe40008000000 */
[----:B------:R-:W-:Y:S02]  /*61e0*/  @UP2 USHF.R.U32.HI UR24, URZ, UR5, UR25 ;  /* 0x000000053f182299 */ /* 0x000fe40008011619 */
.L_x_1984:
[----:B------:R-:W-:Y:S02]  /*61f0*/  ULDC UR4, c[0x0][0x32c] ;  /* 0x0000cb0000047ab9 */ /* 0x000fe40000000800 */
[----:B------:R-:W-:-:S04]  /*6200*/  UIMAD UR4, UR24, UR4, UR4 ;  /* 0x00000004180472a4 */ /* 0x000fc8000f8e0204 */
[----:B------:R-:W-:-:S04]  /*6210*/  UISETP.LT.AND UP2, UPT, UR21, UR4, UPT ;  /* 0x000000041500728c */ /* 0x000fc8000bf41270 */
[----:B------:R-:W-:-:S04]  /*6220*/  USEL UR21, UR21, UR4, UP2 ;  /* 0x0000000415157287 */ /* 0x000fc80009000000 */
.L_x_1982:
[----:B------:R-:W-:-:S04]  /*6230*/  USHF.R.S32.HI UR4, URZ, 0x1f, UR21 ;  /* 0x0000001f3f047899 */ /* 0x000fc80008011415 */
[----:B------:R-:W-:-:S04]  /*6240*/  ULEA.HI UR4, UR4, UR21, URZ, 0x6 ;  /* 0x0000001504047291 */ /* 0x000fc8000f8f303f */
[----:B------:R-:W-:-:S04]  /*6250*/  USHF.R.S32.HI UR4, URZ, 0x6, UR4 ;  /* 0x000000063f047899 */ /* 0x000fc80008011404 */
[----:B------:R-:W-:-:S04]  /*6260*/  UISETP.LT.AND UP2, UPT, UR9, UR4, UPT ;  /* 0x000000040900728c */ /* 0x000fc8000bf41270 */
[----:B------:R-:W-:-:S04]  /*6270*/  USEL UR4, UR9, UR4, !UP2 ;  /* 0x0000000409047287 */ /* 0x000fc8000d000000 */
[----:B------:R-:W-:-:S06]  /*6280*/  UISETP.GE.AND UP2, UPT, UR20, UR4, UPT ;  /* 0x000000041400728c */ /* 0x000fcc000bf46270 */
[----:B------:R-:W-:-:S13]  /*6290*/  PLOP3.LUT P0, PT, PT, PT, UP2, 0x40, 0x0 ;  /* 0x000000000000781c */ /* 0x000fda0003f0e828 */
[----:B------:R-:W-:Y:S05]  /*62a0*/  @P0 BRA `(.L_x_1985) ;  /* 0x0000487000000947 */ /* 0x000fea0003800000 */
[----:B------:R-:W-:Y:S01]  /*62b0*/  IMAD.MOV.U32 R3, RZ, RZ, R0 ;  /* 0x000000ffff037224 */ /* 0x000fe200078e0000 */
[C---:B------:R-:W-:Y:S01]  /*62c0*/  SHF.L.U64.HI R4, R207.reuse, 0x1, R166 ;  /* 0x00000001cf047819 */ /* 0x040fe200000102a6 */
[----:B------:R-:W-:Y:S01]  /*62d0*/  IMAD.MOV.U32 R2, RZ, RZ, R164 ;  /* 0x000000ffff027224 */ /* 0x000fe200078e00a4 */
[C---:B------:R-:W-:Y:S01]  /*62e0*/  SHF.L.U64.HI R252, R206.reuse, 0x1, R247 ;  /* 0x00000001cefc7819 */ /* 0x040fe200000102f7 */
[----:B------:R-:W-:Y:S01]  /*62f0*/  IMAD.SHL.U32 R0, R207, 0x2, RZ ;  /* 0x00000002cf007824 */ /* 0x000fe200078e00ff */
[----:B------:R-:W-:Y:S01]  /*6300*/  SEL R250, RZ, 0x10, P5 ;  /* 0x00000010fffa7807 */ /* 0x000fe20002800000 */
[----:B------:R-:W-:Y:S01]  /*6310*/  IMAD.SHL.U32 R251, R206, 0x2, RZ ;  /* 0x00000002cefb7824 */ /* 0x000fe200078e00ff */
[----:B------:R-:W-:Y:S02]  /*6320*/  SEL R249, RZ, 0x10, P4 ;  /* 0x00000010fff97807 */ /* 0x000fe40002000000 */
.L_x_1996:
[----:B------:R-:W-:Y:S04]  /*6330*/  DEPBAR.LE SB0, 0x0 ;  /* 0x000080000000791a */ /* 0x000fe80000000000 */
[----:B------:R-:W-:Y:S01]  /*6340*/  BAR.SYNC.DEFER_BLOCKING 0x0 ;  /* 0x0000000000007b1d */ /* 0x000fe20000010000 */
[----:B------:R-:W-:Y:S06]  /*6350*/  UISETP.GT.AND UP2, UPT, UR9, UR20, UPT ;  /* 0x000000140900728c */ /* 0x000fec000bf44270 */
[----:B------:R-:W-:Y:S01]  /*6360*/  PLOP3.LUT P0, PT, PT, PT, UP2, 0x80, 0x0 ;  /* 0x000000000000781c */ /* 0x000fe20003f0f028 */
[----:B------:R1:W2:Y:S04]  /*6370*/  LDSM.16.M88.4 R164, [R234+0x10100] ;  /* 0x01010000eaa4783b */ /* 0x0002a80000000200 */
[----:B------:R1:W3:Y:S04]  /*6380*/  LDSM.16.M88.4 R168, [R233+0x8100] ;  /* 0x00810000e9a8783b */ /* 0x0002e80000000200 */
[----:B------:R1:W4:Y:S04]  /*6390*/  LDSM.16.M88.4 R172, [R233+0x8900] ;  /* 0x00890000e9ac783b */ /* 0x0003280000000200 */
[----:B------:R1:W1:Y:S04]  /*63a0*/  LDSM.16.M88.4 R176, [R233+0x9100] ;  /* 0x00910000e9b0783b */ /* 0x0002680000000200 */
[----:B------:R1:W1:Y:S04]  /*63b0*/  LDSM.16.M88.4 R180, [R233+0x9900] ;  /* 0x00990000e9b4783b */ /* 0x0002680000000200 */
[----:B------:R1:W1:Y:S04]  /*63c0*/  LDSM.16.M88.4 R184, [R230+0x10100] ;  /* 0x01010000e6b8783b */ /* 0x0002680000000200 */
[----:B------:R1:W1:Y:S04]  /*63d0*/  LDSM.16.M88.4 R188, [R232] ;  /* 0x00000000e8bc783b */ /* 0x0002680000000200 */
[----:B------:R1:W1:Y:S04]  /*63e0*/  LDSM.16.M88.4 R192, [R223] ;  /* 0x00000000dfc0783b */ /* 0x0002680000000200 */
[----:B------:R1:W1:Y:S04]  /*63f0*/  LDSM.16.M88.4 R196, [R222] ;  /* 0x00000000dec4783b */ /* 0x0002680000000200 */
[----:B------:R1:W1:Y:S01]  /*6400*/  LDSM.16.M88.4 R200, [R221] ;  /* 0x00000000ddc8783b */ /* 0x0002620000000200 */
[----:B------:R-:W-:-:S05]  /*6410*/  @P0 BRA `(.L_x_1986) ;  /* 0x000003b000000947 */ /* 0x000fca0003800000 */
[----:B------:R-:W-:Y:S01]  /*6420*/  SHF.R.S32.HI R5, RZ, 0x1f, R238 ;  /* 0x0000001fff057819 */ /* 0x000fe200000114ee */
[----:B------:R-:W-:Y:S01]  /*6430*/  IMAD.WIDE.U32 R10, R238, c[0x0][0x208], RZ ;  /* 0x00008200ee0a7a25 */ /* 0x000fe200078e00ff */
[----:B------:R-:W-:Y:S02]  /*6440*/  SHF.R.S32.HI R4, RZ, 0x1f, R237 ;  /* 0x0000001fff047819 */ /* 0x000fe400000114ed */
[----:B------:R-:W-:Y:S01]  /*6450*/  IADD3 R16, -R250, 0x10, RZ ;  /* 0x00000010fa107810 */ /* 0x000fe20007ffe1ff */
[----:B------:R-:W-:Y:S01]  /*6460*/  IMAD R5, R5, c[0x0][0x208], RZ ;  /* 0x0000820005057a24 */ /* 0x000fe200078e02ff */
[----:B------:R-:W-:Y:S01]  /*6470*/  IADD3 R14, -R249, 0x10, RZ ;  /* 0x00000010f90e7810 */ /* 0x000fe20007ffe1ff */
[----:B------:R-:W-:Y:S01]  /*6480*/  IMAD R4, R4, c[0x0][0x218], RZ ;  /* 0x0000860004047a24 */ /* 0x000fe200078e02ff */
[----:B------:R-:W-:Y:S01]  /*6490*/  LOP3.LUT R16, R16, 0xf, RZ, 0xc0, !PT ;  /* 0x0000000f10107812 */ /* 0x000fe200078ec0ff */
[----:B------:R-:W-:Y:S01]  /*64a0*/  IMAD R5, R238, c[0x0][0x20c], R5 ;  /* 0x00008300ee057a24 */ /* 0x000fe200078e0205 */
[----:B------:R-:W-:Y:S01]  /*64b0*/  LOP3.LUT R14, R14, 0xf, RZ, 0xc0, !PT ;  /* 0x0000000f0e0e7812 */ /* 0x000fe200078ec0ff */
[----:B------:R-:W-:Y:S01]  /*64c0*/  IMAD R4, R237, c[0x0][0x21c], R4 ;  /* 0x00008700ed047a24 */ /* 0x000fe200078e0204 */
[----:B------:R-:W-:Y:S01]  /*64d0*/  IADD3 R13, -R248, 0x10, RZ ;  /* 0x00000010f80d7810 */ /* 0x000fe20007ffe1ff */
[----:B------:R-:W-:Y:S01]  /*64e0*/  IMAD.IADD R11, R11, 0x1, R5 ;  /* 0x000000010b0b7824 */ /* 0x000fe200078e0205 */
[C---:B------:R-:W-:Y:S01]  /*64f0*/  SHF.L.U64.HI R6, R205.reuse, 0x1, R246 ;  /* 0x00000001cd067819 */ /* 0x040fe200000102f6 */
[----:B------:R-:W-:Y:S01]  /*6500*/  IMAD.SHL.U32 R5, R205, 0x2, RZ ;  /* 0x00000002cd057824 */ /* 0x000fe200078e00ff */
[----:B------:R-:W-:Y:S01]  /*6510*/  LOP3.LUT R13, R13, 0xf, RZ, 0xc0, !PT ;  /* 0x0000000f0d0d7812 */ /* 0x000fe200078ec0ff */
[----:B------:R-:W-:Y:S01]  /*6520*/  IMAD.WIDE.U32 R10, R237, c[0x0][0x218], R10 ;  /* 0x00008600ed0a7a25 */ /* 0x000fe200078e000a */
[----:B------:R-:W-:Y:S03]  /*6530*/  SHF.R.S32.HI R24, RZ, 0x1f, R207 ;  /* 0x0000001fff187819 */ /* 0x000fe600000114cf */
[C---:B------:R-:W-:Y:S01]  /*6540*/  IMAD.SHL.U32 R25, R207.reuse, 0x2, RZ ;  /* 0x00000002cf197824 */ /* 0x040fe200078e00ff */
[----:B------:R-:W-:Y:S02]  /*6550*/  IADD3 R0, P0, R10, UR22, RZ ;  /* 0x000000160a007c10 */ /* 0x000fe4000ff1e0ff */
[----:B------:R-:W-:Y:S02]  /*6560*/  SHF.L.U64.HI R24, R207, 0x1, R24 ;  /* 0x00000001cf187819 */ /* 0x000fe40000010218 */
[----:B------:R-:W-:Y:S02]  /*6570*/  IADD3.X R11, R11, UR6, R4, P0, !PT ;  /* 0x000000060b0b7c10 */ /* 0x000fe400087fe404 */
[----:B------:R-:W-:Y:S02]  /*6580*/  LEA R8, P0, R0, c[0x0][0x1f8], 0x1 ;  /* 0x00007e0000087a11 */ /* 0x000fe400078008ff */
[----:B------:R-:W-:Y:S02]  /*6590*/  SHF.L.U64.HI R4, R204, 0x1, R245 ;  /* 0x00000001cc047819 */ /* 0x000fe400000102f5 */
[----:B------:R-:W-:Y:S01]  /*65a0*/  LEA.HI.X R7, R0, c[0x0][0x1fc], R11, 0x1, P0 ;  /* 0x00007f0000077a11 */ /* 0x000fe200000f0c0b */
[----:B------:R-:W5:Y:S01]  /*65b0*/  SHFL.IDX PT, R10, R8, 0x1, 0x181f ;  /* 0x00381f00080a7f89 */ /* 0x000f6200000e0000 */
[----:B------:R-:W-:Y:S03]  /*65c0*/  IMAD.SHL.U32 R0, R204, 0x2, RZ ;  /* 0x00000002cc007824 */ /* 0x000fe600078e00ff */
[----:B------:R-:W4:Y:S04]  /*65d0*/  SHFL.IDX PT, R9, R7, 0x1, 0x181f ;  /* 0x00381f0007097f89 */ /* 0x000f2800000e0000 */
[----:B------:R-:W3:Y:S04]  /*65e0*/  SHFL.IDX PT, R8, R8, RZ, 0x181f ;  /* 0x00181fff08087589 */ /* 0x000ee800000e0000 */
[----:B------:R-:W2:Y:S01]  /*65f0*/  SHFL.IDX PT, R7, R7, RZ, 0x181f ;  /* 0x00181fff07077589 */ /* 0x000ea200000e0000 */
[-C--:B-----5:R-:W-:Y:S04]  /*6600*/  IADD3 R16, P1, P0, R16, R10.reuse, R251 ;  /* 0x0000000a10107210 */ /* 0x0a0fe8000783e0fb */
[-C--:B----4-:R-:W-:Y:S02]  /*6610*/  IADD3.X R17, RZ, R9.reuse, R252, P1, P0 ;  /* 0x00000009ff117210 */ /* 0x090fe40000fe04fc */
[-C--:B------:R-:W-:Y:S04]  /*6620*/  IADD3 R14, P1, P0, R14, R10.reuse, R5 ;  /* 0x0000000a0e0e7210 */ /* 0x080fe8000783e005 */
[-C--:B------:R-:W-:Y:S02]  /*6630*/  IADD3.X R15, RZ, R9.reuse, R6, P1, P0 ;  /* 0x00000009ff0f7210 */ /* 0x080fe40000fe0406 */
[----:B------:R-:W-:Y:S04]  /*6640*/  IADD3 R12, P1, P0, R13, R10, R0 ;  /* 0x0000000a0d0c7210 */ /* 0x000fe8000783e000 */
[----:B------:R-:W-:Y:S02]  /*6650*/  IADD3.X R13, RZ, R9, R4, P1, P0 ;  /* 0x00000009ff0d7210 */ /* 0x000fe40000fe0404 */
[C---:B---3--:R-:W-:Y:S05]  /*6660*/  IADD3 R18, P0, R8.reuse, R5, RZ ;  /* 0x0000000508127210 */ /* 0x048fea0007f1e0ff */
[C---:B--2---:R-:W-:Y:S01]  /*6670*/  IMAD.X R19, R7.reuse, 0x1, R6, P0 ;  /* 0x0000000107137824 */ /* 0x044fe200000e0606 */
[C---:B------:R-:W-:Y:S05]  /*6680*/  IADD3 R20, P0, R8.reuse, R0, RZ ;  /* 0x0000000008147210 */ /* 0x040fea0007f1e0ff */
[C---:B------:R-:W-:Y:S01]  /*6690*/  IMAD.X R21, R7.reuse, 0x1, R4, P0 ;  /* 0x0000000107157824 */ /* 0x040fe200000e0604 */
[C---:B------:R-:W-:Y:S05]  /*66a0*/  IADD3 R4, P0, R8.reuse, R25, RZ ;  /* 0x0000001908047210 */ /* 0x040fea0007f1e0ff */
[C---:B------:R-:W-:Y:S01]  /*66b0*/  IMAD.X R5, R7.reuse, 0x1, R24, P0 ;  /* 0x0000000107057824 */ /* 0x040fe200000e0618 */
[----:B------:R-:W-:Y:S04]  /*66c0*/  IADD3 R22, P0, R8, R251, RZ ;  /* 0x000000fb08167210 */ /* 0x000fe80007f1e0ff */
[----:B------:R2:W-:Y:S01]  /*66d0*/  LDGSTS.E.BYPASS.LTC128B.128 [R242], [R4.64], !P3 ;  /* 0x0000000004f27fae */ /* 0x0005e2000d901d52 */
[----:B------:R-:W-:Y:S01]  /*66e0*/  IMAD.X R23, R7, 0x1, R252, P0 ;  /* 0x0000000107177824 */ /* 0x000fe200000e06fc */
[----:B------:R-:W-:Y:S04]  /*66f0*/  IADD3 R10, P0, R10, R25, RZ ;  /* 0x000000190a0a7210 */ /* 0x000fe80007f1e0ff */
[----:B------:R2:W-:Y:S01]  /*6700*/  LDGSTS.E.BYPASS.LTC128B.128 [R242+0x2000], [R22.64], !P5 ;  /* 0x0200000016f27fae */ /* 0x0005e2000e901d52 */
[----:B------:R-:W-:Y:S01]  /*6710*/  IMAD.X R11, R9, 0x1, R24, P0 ;  /* 0x00000001090b7824 */ /* 0x000fe200000e0618 */
[----:B------:R-:W-:Y:S02]  /*6720*/  ISETP.NE.U32.AND P0, PT, R250, RZ, PT ;  /* 0x000000fffa00720c */ /* 0x000fe40003f05070 */
[----:B------:R2:W-:Y:S04]  /*6730*/  LDGSTS.E.BYPASS.LTC128B.128 [R242+0x4000], [R18.64], !P4 ;  /* 0x0400000012f27fae */ /* 0x0005e8000e101d52 */
[----:B------:R2:W-:Y:S04]  /*6740*/  LDGSTS.E.BYPASS.LTC128B.128 [R242+0x6000], [R20.64], !P6 ;  /* 0x0600000014f27fae */ /* 0x0005e8000f101d52 */
[----:B------:R2:W-:Y:S04]  /*6750*/  LDGSTS.E.BYPASS.LTC128B.128 [R242+0x1000], [R10.64], !P3 ;  /* 0x010000000af27fae */ /* 0x0005e8000d901d52 */
[----:B------:R2:W-:Y:S01]  /*6760*/  LDGSTS.E.BYPASS.LTC128B.128.ZFILL [R242+0x3000], [R16.64], P0 ;  /* 0x0300000010f27fae */ /* 0x0005e20008141d52 */
[----:B------:R-:W-:Y:S11]  /*6770*/  ISETP.NE.U32.AND P0, PT, R249, RZ, PT ;  /* 0x000000fff900720c */ /* 0x000ff60003f05070 */
[----:B------:R-:W-:Y:S02]  /*6780*/  @!UPT UIADD3 URZ, URZ, URZ, URZ ;  /* 0x0000003f3f3ff290 */ /* 0x000fe4000fffe03f */
[----:B------:R2:W-:Y:S01]  /*6790*/  LDGSTS.E.BYPASS.LTC128B.128.ZFILL [R242+0x5000], [R14.64], P0 ;  /* 0x050000000ef27fae */ /* 0x0005e20008141d52 */
[----:B------:R-:W-:Y:S11]  /*67a0*/  ISETP.NE.U32.AND P0, PT, R248, RZ, PT ;  /* 0x000000fff800720c */ /* 0x000ff60003f05070 */
[----:B------:R-:W-:Y:S02]  /*67b0*/  @!UPT UIADD3 URZ, URZ, URZ, URZ ;  /* 0x0000003f3f3ff290 */ /* 0x000fe4000fffe03f */
[----:B------:R2:W-:Y:S02]  /*67c0*/  LDGSTS.E.BYPASS.LTC128B.128.ZFILL [R242+0x7000], [R12.64], P0 ;  /* 0x070000000cf27fae */ /* 0x0005e40008141d52 */
.L_x_1986:
[C---:B--23--:R-:W-:Y:S01]  /*67d0*/  HMMA.16816.F32 R4, R164.reuse, R168, RZ ;  /* 0x000000a8a404723c */ /* 0x04cfe200000018ff */
[----:B------:R-:W0:Y:S01]  /*67e0*/  LDGDEPBAR ;  /* 0x00000000000079af */ /* 0x000e220000000000 */
[----:B------:R-:W-:Y:S06]  /*67f0*/  UISETP.GT.AND UP2, UPT, UR20, UR9, UPT ;  /* 0x000000091400728c */ /* 0x000fec000bf44270 */
[C---:B------:R-:W-:Y:S01]  /*6800*/  HMMA.16816.F32 R8, R164.reuse, R170, RZ ;  /* 0x000000aaa408723c */ /* 0x040fe200000018ff */
[----:B------:R-:W-:Y:S01]  /*6810*/  LDSM.16.M88.4 R168, [R229+0x10100] ;  /* 0x01010000e5a8783b */ /* 0x000fe20000000200 */
[----:B------:R-:W-:Y:S06]  /*6820*/  PLOP3.LUT P0, PT, PT, PT, UP2, 0x40, 0x0 ;  /* 0x000000000000781c */ /* 0x000fec0003f0e828 */
[C---:B----4-:R-:W-:Y:S08]  /*6830*/  HMMA.16816.F32 R12, R164.reuse, R172, RZ ;  /* 0x000000aca40c723c */ /* 0x050ff000000018ff */
[C---:B------:R-:W-:Y:S01]  /*6840*/  HMMA.16816.F32 R16, R164.reuse, R174, RZ ;  /* 0x000000aea410723c */ /* 0x040fe200000018ff */
[----:B------:R-:W2:Y:S07]  /*6850*/  LDSM.16.M88.4 R172, [R228+0x8100] ;  /* 0x00810000e4ac783b */ /* 0x000eae0000000200 */
[C---:B-1----:R-:W-:Y:S08]  /*6860*/  HMMA.16816.F32 R20, R164.reuse, R176, RZ ;  /* 0x000000b0a414723c */ /* 0x042ff000000018ff */
[C---:B------:R-:W-:Y:S01]  /*6870*/  HMMA.16816.F32 R24, R164.reuse, R178, RZ ;  /* 0x000000b2a418723c */ /* 0x040fe200000018ff */
[----:B------:R-:W-:Y:S07]  /*6880*/  LDSM.16.M88.4 R176, [R228+0x9100] ;  /* 0x00910000e4b0783b */ /* 0x000fee0000000200 */
[C---:B------:R-:W-:Y:S08]  /*6890*/  HMMA.16816.F32 R28, R164.reuse, R180, RZ ;  /* 0x000000b4a41c723c */ /* 0x040ff000000018ff */
[----:B------:R-:W-:Y:S01]  /*68a0*/  HMMA.16816.F32 R32, R164, R182, RZ ;  /* 0x000000b6a420723c */ /* 0x000fe200000018ff */
[----:B------:R-:W1:Y:S07]  /*68b0*/  LDSM.16.M88.4 R164, [R228+0x8900] ;  /* 0x00890000e4a4783b */ /* 0x000e6e0000000200 */
[C---:B------:R-:W-:Y:S01]  /*68c0*/  HMMA.16816.F32 R4, R184.reuse, R188, R4 ;  /* 0x000000bcb804723c */ /* 0x040fe20000001804 */
[----:B------:R-:W3:Y:S07]  /*68d0*/  LDSM.16.M88.4 R180, [R228+0x9900] ;  /* 0x00990000e4b4783b */ /* 0x000eee0000000200 */
[C---:B------:R-:W-:Y:S01]  /*68e0*/  HMMA.16816.F32 R8, R184.reuse, R190, R8 ;  /* 0x000000beb808723c */ /* 0x040fe20000001808 */
[----:B------:R-:W-:Y:S07]  /*68f0*/  LDSM.16.M88.4 R188, [R227+0x10100] ;  /* 0x01010000e3bc783b */ /* 0x000fee0000000200 */
[C---:B------:R-:W-:Y:S08]  /*6900*/  HMMA.16816.F32 R12, R184.reuse, R192, R12 ;  /* 0x000000c0b80c723c */ /* 0x040ff0000000180c */
[C---:B------:R-:W-:Y:S01]  /*6910*/  HMMA.16816.F32 R16, R184.reuse, R194, R16 ;  /* 0x000000c2b810723c */ /* 0x040fe20000001810 */
[----:B------:R-:W4:Y:S07]  /*6920*/  LDSM.16.M88.4 R192, [R220] ;  /* 0x00000000dcc0783b */ /* 0x000f2e0000000200 */
[C---:B------:R-:W-:Y:S08]  /*6930*/  HMMA.16816.F32 R20, R184.reuse, R196, R20 ;  /* 0x000000c4b814723c */ /* 0x040ff00000001814 */
[C---:B------:R-:W-:Y:S01]  /*6940*/  HMMA.16816.F32 R24, R184.reuse, R198, R24 ;  /* 0x000000c6b818723c */ /* 0x040fe20000001818 */
[----:B------:R-:W-:Y:S07]  /*6950*/  LDSM.16.M88.4 R196, [R220+0x1000] ;  /* 0x00100000dcc4783b */ /* 0x000fee0000000200 */
[C---:B------:R-:W-:Y:S08]  /*6960*/  HMMA.16816.F32 R28, R184.reuse, R200, R28 ;  /* 0x000000c8b81c723c */ /* 0x040ff0000000181c */
[----:B------:R-:W-:Y:S01]  /*6970*/  HMMA.16816.F32 R32, R184, R202, R32 ;  /* 0x000000cab820723c */ /* 0x000fe20000001820 */
[----:B------:R-:W5:Y:S07]  /*6980*/  LDSM.16.M88.4 R184, [R220+0x800] ;  /* 0x00080000dcb8783b */ /* 0x000f6e0000000200 */
[C---:B--2---:R-:W-:Y:S08]  /*6990*/  HMMA.16816.F32 R4, R168.reuse, R172, R4 ;  /* 0x000000aca804723c */ /* 0x044ff00000001804 */
[C---:B------:R-:W-:Y:S01]  /*69a0*/  HMMA.16816.F32 R8, R168.reuse, R174, R8 ;  /* 0x000000aea808723c */ /* 0x040fe20000001808 */
[----:B------:R-:W-:Y:S07]  /*69b0*/  LDSM.16.M88.4 R172, [R234+0x14100] ;  /* 0x01410000eaac783b */ /* 0x000fee0000000200 */
[C---:B-1----:R-:W-:Y:S08]  /*69c0*/  HMMA.16816.F32 R12, R168.reuse, R164, R12 ;  /* 0x000000a4a80c723c */ /* 0x042ff0000000180c */
[C---:B------:R-:W-:Y:S01]  /*69d0*/  HMMA.16816.F32 R16, R168.reuse, R166, R16 ;  /* 0x000000a6a810723c */ /* 0x040fe20000001810 */
[----:B------:R-:W1:Y:S07]  /*69e0*/  LDSM.16.M88.4 R164, [R220+0x1800] ;  /* 0x00180000dca4783b */ /* 0x000e6e0000000200 */
[C---:B------:R-:W-:Y:S08]  /*69f0*/  HMMA.16816.F32 R20, R168.reuse, R176, R20 ;  /* 0x000000b0a814723c */ /* 0x040ff00000001814 */
[C---:B------:R-:W-:Y:S01]  /*6a00*/  HMMA.16816.F32 R24, R168.reuse, R178, R24 ;  /* 0x000000b2a818723c */ /* 0x040fe20000001818 */
[----:B------:R-:W2:Y:S07]  /*6a10*/  LDSM.16.M88.4 R176, [R233+0xa100] ;  /* 0x00a10000e9b0783b */ /* 0x000eae0000000200 */
[C---:B---3--:R-:W-:Y:S08]  /*6a20*/  HMMA.16816.F32 R28, R168.reuse, R180, R28 ;  /* 0x000000b4a81c723c */ /* 0x048ff0000000181c */
[----:B------:R-:W-:Y:S01]  /*6a30*/  HMMA.16816.F32 R32, R168, R182, R32 ;  /* 0x000000b6a820723c */ /* 0x000fe20000001820 */
[----:B------:R-:W3:Y:S07]  /*6a40*/  LDSM.16.M88.4 R168, [R233+0xa900] ;  /* 0x00a90000e9a8783b */ /* 0x000eee0000000200 */
[C---:B----4-:R-:W-:Y:S01]  /*6a50*/  HMMA.16816.F32 R4, R188.reuse, R192, R4 ;  /* 0x000000c0bc04723c */ /* 0x050fe20000001804 */
[----:B------:R-:W4:Y:S07]  /*6a60*/  LDSM.16.M88.4 R180, [R233+0xb100] ;  /* 0x00b10000e9b4783b */ /* 0x000f2e0000000200 */
[C---:B------:R-:W-:Y:S01]  /*6a70*/  HMMA.16816.F32 R8, R188.reuse, R194, R8 ;  /* 0x000000c2bc08723c */ /* 0x040fe20000001808 */
[----:B------:R-:W-:Y:S07]  /*6a80*/  LDSM.16.M88.4 R192, [R230+0x14100] ;  /* 0x01410000e6c0783b */ /* 0x000fee0000000200 */
[C---:B-----5:R-:W-:Y:S08]  /*6a90*/  HMMA.16816.F32 R12, R188.reuse, R184, R12 ;  /* 0x000000b8bc0c723c */ /* 0x060ff0000000180c */
[C---:B------:R-:W-:Y:S01]  /*6aa0*/  HMMA.16816.F32 R16, R188.reuse, R186, R16 ;  /* 0x000000babc10723c */ /* 0x040fe20000001810 */
[----:B------:R-:W5:Y:S07]  /*6ab0*/  LDSM.16.M88.4 R184, [R233+0xb900] ;  /* 0x00b90000e9b8783b */ /* 0x000f6e0000000200 */
[C---:B------:R-:W-:Y:S08]  /*6ac0*/  HMMA.16816.F32 R20, R188.reuse, R196, R20 ;  /* 0x000000c4bc14723c */ /* 0x040ff00000001814 */
[C---:B------:R-:W-:Y:S01]  /*6ad0*/  HMMA.16816.F32 R24, R188.reuse, R198, R24 ;  /* 0x000000c6bc18723c */ /* 0x040fe20000001818 */
[----:B------:R-:W4:Y:S07]  /*6ae0*/  LDSM.16.M88.4 R196, [R219] ;  /* 0x00000000dbc4783b */ /* 0x000f2e0000000200 */
[C---:B-1----:R-:W-:Y:S08]  /*6af0*/  HMMA.16816.F32 R28, R188.reuse, R164, R28 ;  /* 0x000000a4bc1c723c */ /* 0x042ff0000000181c */
[----:B------:R-:W-:Y:S01]  /*6b00*/  HMMA.16816.F32 R32, R188, R166, R32 ;  /* 0x000000a6bc20723c */ /* 0x000fe20000001820 */
[----:B------:R-:W1:Y:S07]  /*6b10*/  LDSM.16.M88.4 R164, [R218] ;  /* 0x00000000daa4783b */ /* 0x000e6e0000000200 */
[C---:B--2---:R-:W-:Y:S01]  /*6b20*/  HMMA.16816.F32 R4, R172.reuse, R176, R4 ;  /* 0x000000b0ac04723c */ /* 0x044fe20000001804 */
[----:B------:R-:W2:Y:S07]  /*6b30*/  LDSM.16.M88.4 R188, [R217] ;  /* 0x00000000d9bc783b */ /* 0x000eae0000000200 */
[C---:B------:R-:W-:Y:S01]  /*6b40*/  HMMA.16816.F32 R8, R172.reuse, R178, R8 ;  /* 0x000000b2ac08723c */ /* 0x040fe20000001808 */
[----:B------:R-:W1:Y:S07]  /*6b50*/  LDSM.16.M88.4 R176, [R216] ;  /* 0x00000000d8b0783b */ /* 0x000e6e0000000200 */
[C---:B---3--:R-:W-:Y:S08]  /*6b60*/  HMMA.16816.F32 R12, R172.reuse, R168, R12 ;  /* 0x000000a8ac0c723c */ /* 0x048ff0000000180c */
[C---:B------:R-:W-:Y:S01]  /*6b70*/  HMMA.16816.F32 R16, R172.reuse, R170, R16 ;  /* 0x000000aaac10723c */ /* 0x040fe20000001810 */
[----:B------:R-:W-:Y:S07]  /*6b80*/  LDSM.16.M88.4 R168, [R229+0x14100] ;  /* 0x01410000e5a8783b */ /* 0x000fee0000000200 */
[C---:B----4-:R-:W-:Y:S08]  /*6b90*/  HMMA.16816.F32 R20, R172.reuse, R180, R20 ;  /* 0x000000b4ac14723c */ /* 0x050ff00000001814 */
[C---:B------:R-:W-:Y:S01]  /*6ba0*/  HMMA.16816.F32 R24, R172.reuse, R182, R24 ;  /* 0x000000b6ac18723c */ /* 0x040fe20000001818 */
[----:B------:R-:W-:Y:S07]  /*6bb0*/  LDSM.16.M88.4 R180, [R228+0xa900] ;  /* 0x00a90000e4b4783b */ /* 0x000fee0000000200 */
[C---:B-----5:R-:W-:Y:S08]  /*6bc0*/  HMMA.16816.F32 R28, R172.reuse, R184, R28 ;  /* 0x000000b8ac1c723c */ /* 0x060ff0000000181c */
[----:B------:R-:W-:Y:S01]  /*6bd0*/  HMMA.16816.F32 R32, R172, R186, R32 ;  /* 0x000000baac20723c */ /* 0x000fe20000001820 */
[----:B------:R-:W3:Y:S07]  /*6be0*/  LDSM.16.M88.4 R172, [R228+0xa100] ;  /* 0x00a10000e4ac783b */ /* 0x000eee0000000200 */
[C---:B------:R-:W-:Y:S01]  /*6bf0*/  HMMA.16816.F32 R4, R192.reuse, R196, R4 ;  /* 0x000000c4c004723c */ /* 0x040fe20000001804 */
[----:B------:R-:W4:Y:S07]  /*6c00*/  LDSM.16.M88.4 R184, [R228+0xb100] ;  /* 0x00b10000e4b8783b */ /* 0x000f2e0000000200 */
[C---:B------:R-:W-:Y:S01]  /*6c10*/  HMMA.16816.F32 R8, R192.reuse, R198, R8 ;  /* 0x000000c6c008723c */ /* 0x040fe20000001808 */
[----:B------:R-:W5:Y:S07]  /*6c20*/  LDSM.16.M88.4 R196, [R228+0xb900] ;  /* 0x00b90000e4c4783b */ /* 0x000f6e0000000200 */
[C---:B-1----:R-:W-:Y:S08]  /*6c30*/  HMMA.16816.F32 R12, R192.reuse, R164, R12 ;  /* 0x000000a4c00c723c */ /* 0x042ff0000000180c */
[C---:B------:R-:W-:Y:S01]  /*6c40*/  HMMA.16816.F32 R16, R192.reuse, R166, R16 ;  /* 0x000000a6c010723c */ /* 0x040fe20000001810 */
[----:B------:R-:W-:Y:S07]  /*6c50*/  LDSM.16.M88.4 R164, [R227+0x14100] ;  /* 0x01410000e3a4783b */ /* 0x000fee0000000200 */
[C---:B--2---:R-:W-:Y:S08]  /*6c60*/  HMMA.16816.F32 R20, R192.reuse, R188, R20 ;  /* 0x000000bcc014723c */ /* 0x044ff00000001814 */
[C---:B------:R-:W-:Y:S01]  /*6c70*/  HMMA.16816.F32 R24, R192.reuse, R190, R24 ;  /* 0x000000bec018723c */ /* 0x040fe20000001818 */
[----:B------:R-:W1:Y:S07]  /*6c80*/  LDSM.16.M88.4 R188, [R220+0x2000] ;  /* 0x00200000dcbc783b */ /* 0x000e6e0000000200 */
[C---:B------:R-:W-:Y:S08]  /*6c90*/  HMMA.16816.F32 R28, R192.reuse, R176, R28 ;  /* 0x000000b0c01c723c */ /* 0x040ff0000000181c */
[----:B------:R-:W-:Y:S01]  /*6ca0*/  HMMA.16816.F32 R32, R192, R178, R32 ;  /* 0x000000b2c020723c */ /* 0x000fe20000001820 */
[----:B------:R-:W2:Y:S07]  /*6cb0*/  LDSM.16.M88.4 R176, [R220+0x2800] ;  /* 0x00280000dcb0783b */ /* 0x000eae0000000200 */
[C---:B---3--:R-:W-:Y:S01]  /*6cc0*/  HMMA.16816.F32 R4, R168.reuse, R172, R4 ;  /* 0x000000aca804723c */ /* 0x048fe20000001804 */
[----:B------:R-:W3:Y:S07]  /*6cd0*/  LDSM.16.M88.4 R192, [R220+0x3000] ;  /* 0x00300000dcc0783b */ /* 0x000eee0000000200 */
[C---:B------:R-:W-:Y:S01]  /*6ce0*/  HMMA.16816.F32 R8, R168.reuse, R174, R8 ;  /* 0x000000aea808723c */ /* 0x040fe20000001808 */
[----:B------:R-:W1:Y:S07]  /*6cf0*/  LDSM.16.M88.4 R172, [R220+0x3800] ;  /* 0x00380000dcac783b */ /* 0x000e6e0000000200 */
[C---:B------:R-:W-:Y:S08]  /*6d00*/  HMMA.16816.F32 R12, R168.reuse, R180, R12 ;  /* 0x000000b4a80c723c */ /* 0x040ff0000000180c */
[C---:B------:R-:W-:Y:S01]  /*6d10*/  HMMA.16816.F32 R16, R168.reuse, R182, R16 ;  /* 0x000000b6a810723c */ /* 0x040fe20000001810 */
[----:B------:R-:W-:Y:S07]  /*6d20*/  LDSM.16.M88.4 R180, [R234+0x18100] ;  /* 0x01810000eab4783b */ /* 0x000fee0000000200 */
[C---:B----4-:R-:W-:Y:S08]  /*6d30*/  HMMA.16816.F32 R20, R168.reuse, R184, R20 ;  /* 0x000000b8a814723c */ /* 0x050ff00000001814 */
[C---:B------:R-:W-:Y:S01]  /*6d40*/  HMMA.16816.F32 R24, R168.reuse, R186, R24 ;  /* 0x000000baa818723c */ /* 0x040fe20000001818 */
[----:B------:R-:W4:Y:S07]  /*6d50*/  LDSM.16.M88.4 R184, [R233+0xc100] ;  /* 0x00c10000e9b8783b */ /* 0x000f2e0000000200 */
[C---:B-----5:R-:W-:Y:S08]  /*6d60*/  HMMA.16816.F32 R28, R168.reuse, R196, R28 ;  /* 0x000000c4a81c723c */ /* 0x060ff0000000181c */
[----:B------:R-:W-:Y:S01]  /*6d70*/  HMMA.16816.F32 R32, R168, R198, R32 ;  /* 0x000000c6a820723c */ /* 0x000fe20000001820 */
[----:B------:R-:W5:Y:S07]  /*6d80*/  LDSM.16.M88.4 R168, [R233+0xc900] ;  /* 0x00c90000e9a8783b */ /* 0x000f6e0000000200 */
[C---:B-1----:R-:W-:Y:S01]  /*6d90*/  HMMA.16816.F32 R4, R164.reuse, R188, R4 ;  /* 0x000000bca404723c */ /* 0x042fe20000001804 */
[----:B------:R-:W1:Y:S07]  /*6da0*/  LDSM.16.M88.4 R196, [R233+0xd100] ;  /* 0x00d10000e9c4783b */ /* 0x000e6e0000000200 */
[C---:B------:R-:W-:Y:S01]  /*6db0*/  HMMA.16816.F32 R8, R164.reuse, R190, R8 ;  /* 0x000000bea408723c */ /* 0x040fe20000001808 */
[----:B------:R-:W-:Y:S07]  /*6dc0*/  LDSM.16.M88.4 R188, [R230+0x18100] ;  /* 0x01810000e6bc783b */ /* 0x000fee0000000200 */
[C---:B--2---:R-:W-:Y:S08]  /*6dd0*/  HMMA.16816.F32 R12, R164.reuse, R176, R12 ;  /* 0x000000b0a40c723c */ /* 0x044ff0000000180c */
[C---:B------:R-:W-:Y:S01]  /*6de0*/  HMMA.16816.F32 R16, R164.reuse, R178, R16 ;  /* 0x000000b2a410723c */ /* 0x040fe20000001810 */
[----:B------:R-:W2:Y:S07]  /*6df0*/  LDSM.16.M88.4 R176, [R233+0xd900] ;  /* 0x00d90000e9b0783b */ /* 0x000eae0000000200 */
[C---:B---3--:R-:W-:Y:S08]  /*6e00*/  HMMA.16816.F32 R20, R164.reuse, R192, R20 ;  /* 0x000000c0a414723c */ /* 0x048ff00000001814 */
[C---:B------:R-:W-:Y:S01]  /*6e10*/  HMMA.16816.F32 R24, R164.reuse, R194, R24 ;  /* 0x000000c2a418723c */ /* 0x040fe20000001818 */
[----:B------:R-:W3:Y:S07]  /*6e20*/  LDSM.16.M88.4 R192, [R215] ;  /* 0x00000000d7c0783b */ /* 0x000eee0000000200 */
[C---:B------:R-:W-:Y:S08]  /*6e30*/  HMMA.16816.F32 R28, R164.reuse, R172, R28 ;  /* 0x000000aca41c723c */ /* 0x040ff0000000181c */
[----:B------:R-:W-:Y:S01]  /*6e40*/  HMMA.16816.F32 R32, R164, R174, R32 ;  /* 0x000000aea420723c */ /* 0x000fe20000001820 */
[----:B------:R-:W2:Y:S07]  /*6e50*/  LDSM.16.M88.4 R164, [R214] ;  /* 0x00000000d6a4783b */ /* 0x000eae0000000200 */
[C---:B----4-:R-:W-:Y:S01]  /*6e60*/  HMMA.16816.F32 R4, R180.reuse, R184, R4 ;  /* 0x000000b8b404723c */ /* 0x050fe20000001804 */
[----:B------:R-:W-:Y:S07]  /*6e70*/  LDSM.16.M88.4 R172, [R212] ;  /* 0x00000000d4ac783b */ /* 0x000fee0000000200 */
[C---:B------:R-:W-:Y:S01]  /*6e80*/  HMMA.16816.F32 R8, R180.reuse, R186, R8 ;  /* 0x000000bab408723c */ /* 0x040fe20000001808 */
[----:B------:R-:W-:Y:S07]  /*6e90*/  LDSM.16.M88.4 R184, [R229+0x18100] ;  /* 0x01810000e5b8783b */ /* 0x000fee0000000200 */
[C---:B-----5:R-:W-:Y:S08]  /*6ea0*/  HMMA.16816.F32 R12, R180.reuse, R168, R12 ;  /* 0x000000a8b40c723c */ /* 0x060ff0000000180c */
[C---:B------:R-:W-:Y:S01]  /*6eb0*/  HMMA.16816.F32 R16, R180.reuse, R170, R16 ;  /* 0x000000aab410723c */ /* 0x040fe20000001810 */
[----:B------:R-:W4:Y:S07]  /*6ec0*/  LDSM.16.M88.4 R168, [R213] ;  /* 0x00000000d5a8783b */ /* 0x000f2e0000000200 */
[C---:B-1----:R-:W-:Y:S08]  /*6ed0*/  HMMA.16816.F32 R20, R180.reuse, R196, R20 ;  /* 0x000000c4b414723c */ /* 0x042ff00000001814 */
[C---:B------:R-:W-:Y:S01]  /*6ee0*/  HMMA.16816.F32 R24, R180.reuse, R198, R24 ;  /* 0x000000c6b418723c */ /* 0x040fe20000001818 */
[----:B------:R-:W1:Y:S07]  /*6ef0*/  LDSM.16.M88.4 R196, [R228+0xc100] ;  /* 0x00c10000e4c4783b */ /* 0x000e6e0000000200 */
[C---:B--2---:R-:W-:Y:S08]  /*6f00*/  HMMA.16816.F32 R28, R180.reuse, R176, R28 ;  /* 0x000000b0b41c723c */ /* 0x044ff0000000181c */
[----:B------:R-:W-:Y:S01]  /*6f10*/  HMMA.16816.F32 R32, R180, R178, R32 ;  /* 0x000000b2b420723c */ /* 0x000fe20000001820 */
[----:B------:R-:W2:Y:S07]  /*6f20*/  LDSM.16.M88.4 R176, [R228+0xc900] ;  /* 0x00c90000e4b0783b */ /* 0x000eae0000000200 */
[C---:B---3--:R-:W-:Y:S01]  /*6f30*/  HMMA.16816.F32 R4, R188.reuse, R192, R4 ;  /* 0x000000c0bc04723c */ /* 0x048fe20000001804 */
[----:B------:R-:W3:Y:S07]  /*6f40*/  LDSM.16.M88.4 R180, [R228+0xd100] ;  /* 0x00d10000e4b4783b */ /* 0x000eee0000000200 */
[C---:B------:R-:W-:Y:S01]  /*6f50*/  HMMA.16816.F32 R8, R188.reuse, R194, R8 ;  /* 0x000000c2bc08723c */ /* 0x040fe20000001808 */
[----:B------:R-:W5:Y:S07]  /*6f60*/  LDSM.16.M88.4 R192, [R228+0xd900] ;  /* 0x00d90000e4c0783b */ /* 0x000f6e0000000200 */
[C---:B------:R-:W-:Y:S08]  /*6f70*/  HMMA.16816.F32 R12, R188.reuse, R164, R12 ;  /* 0x000000a4bc0c723c */ /* 0x040ff0000000180c */
[C---:B------:R-:W-:Y:S01]  /*6f80*/  HMMA.16816.F32 R16, R188.reuse, R166, R16 ;  /* 0x000000a6bc10723c */ /* 0x040fe20000001810 */
[----:B------:R-:W-:Y:S07]  /*6f90*/  LDSM.16.M88.4 R164, [R227+0x18100] ;  /* 0x01810000e3a4783b */ /* 0x000fee0000000200 */
[C---:B----4-:R-:W-:Y:S08]  /*6fa0*/  HMMA.16816.F32 R20, R188.reuse, R168, R20 ;  /* 0x000000a8bc14723c */ /* 0x050ff00000001814 */
[C---:B------:R-:W-:Y:S01]  /*6fb0*/  HMMA.16816.F32 R24, R188.reuse, R170, R24 ;  /* 0x000000aabc18723c */ /* 0x040fe20000001818 */
[----:B------:R-:W4:Y:S07]  /*6fc0*/  LDSM.16.M88.4 R168, [R220+0x4000] ;  /* 0x00400000dca8783b */ /* 0x000f2e0000000200 */
[C---:B------:R-:W-:Y:S08]  /*6fd0*/  HMMA.16816.F32 R28, R188.reuse, R172, R28 ;  /* 0x000000acbc1c723c */ /* 0x040ff0000000181c */
[----:B------:R-:W-:Y:S01]  /*6fe0*/  HMMA.16816.F32 R32, R188, R174, R32 ;  /* 0x000000aebc20723c */ /* 0x000fe20000001820 */
[----:B------:R-:W4:Y:S07]  /*6ff0*/  LDSM.16.M88.4 R172, [R220+0x4800] ;  /* 0x00480000dcac783b */ /* 0x000f2e0000000200 */
[C---:B-1----:R-:W-:Y:S01]  /*7000*/  HMMA.16816.F32 R4, R184.reuse, R196, R4 ;  /* 0x000000c4b804723c */ /* 0x042fe20000001804 */
[----:B------:R-:W1:Y:S07]  /*7010*/  LDSM.16.M88.4 R188, [R220+0x5000] ;  /* 0x00500000dcbc783b */ /* 0x000e6e0000000200 */
        /* <DEDUP_REMOVED lines=8> */
[C---:B-----5:R-:W-:Y:S08]  /*70a0*/  HMMA.16816.F32 R28, R184.reuse, R192, R28 ;  /* 0x000000c0b81c723c */ /* 0x060ff0000000181c */
[----:B------:R-:W-:Y:S01]  /*70b0*/  HMMA.16816.F32 R32, R184, R194, R32 ;  /* 0x000000c2b820723c */ /* 0x000fe20000001820 */
[----:B------:R-:W3:Y:S07]  /*70c0*/  LDSM.16.M88.4 R184, [R233+0xe900] ;  /* 0x00e90000e9b8783b */ /* 0x000eee0000000200 */
[C---:B----4-:R-:W-:Y:S01]  /*70d0*/  HMMA.16816.F32 R4, R164.reuse, R168, R4 ;  /* 0x000000a8a404723c */ /* 0x050fe20000001804 */
[----:B------:R-:W4:Y:S07]  /*70e0*/  LDSM.16.M88.4 R192, [R233+0xf100] ;  /* 0x00f10000e9c0783b */ /* 0x000f2e0000000200 */
[C---:B------:R-:W-:Y:S01]  /*70f0*/  HMMA.16816.F32 R8, R164.reuse, R170, R8 ;  /* 0x000000aaa408723c */ /* 0x040fe20000001808 */
[----:B------:R-:W5:Y:S07]  /*7100*/  LDSM.16.M88.4 R168, [R233+0xf900] ;  /* 0x00f90000e9a8783b */ /* 0x000f6e0000000200 */
[C---:B------:R-:W-:Y:S08]  /*7110*/  HMMA.16816.F32 R12, R164.reuse, R172, R12 ;  /* 0x000000aca40c723c */ /* 0x040ff0000000180c */
[C---:B------:R-:W-:Y:S01]  /*7120*/  HMMA.16816.F32 R16, R164.reuse, R174, R16 ;  /* 0x000000aea410723c */ /* 0x040fe20000001810 */
[----:B------:R-:W-:Y:S07]  /*7130*/  LDSM.16.M88.4 R172, [R230+0x1c100] ;  /* 0x01c10000e6ac783b */ /* 0x000fee0000000200 */
[C---:B-1----:R-:W-:Y:S08]  /*7140*/  HMMA.16816.F32 R20, R164.reuse, R188, R20 ;  /* 0x000000bca414723c */ /* 0x042ff00000001814 */
[C---:B------:R-:W-:Y:S01]  /*7150*/  HMMA.16816.F32 R24, R164.reuse, R190, R24 ;  /* 0x000000bea418723c */ /* 0x040fe20000001818 */
[----:B------:R-:W1:Y:S07]  /*7160*/  LDSM.16.M88.4 R188, [R211] ;  /* 0x00000000d3bc783b */ /* 0x000e6e0000000200 */
[C---:B------:R-:W-:Y:S08]  /*7170*/  HMMA.16816.F32 R28, R164.reuse, R196, R28 ;  /* 0x000000c4a41c723c */ /* 0x040ff0000000181c */
        /* <DEDUP_REMOVED lines=11> */
[----:B------:R-:W3:Y:S07]  /*7230*/  LDSM.16.M88.4 R192, [R228+0xe100] ;  /* 0x00e10000e4c0783b */ /* 0x000eee0000000200 */
[C---:B-----5:R-:W-:Y:S08]  /*7240*/  HMMA.16816.F32 R28, R176.reuse, R168, R28 ;  /* 0x000000a8b01c723c */ /* 0x060ff0000000181c */
[----:B------:R-:W-:Y:S01]  /*7250*/  HMMA.16816.F32 R32, R176, R170, R32 ;  /* 0x000000aab020723c */ /* 0x000fe20000001820 */
[----:B------:R-:W-:Y:S07]  /*7260*/  LDSM.16.M88.4 R168, [R228+0xf100] ;  /* 0x00f10000e4a8783b */ /* 0x000fee0000000200 */
[C---:B-1----:R-:W-:Y:S01]  /*7270*/  HMMA.16816.F32 R4, R172.reuse, R188, R4 ;  /* 0x000000bcac04723c */ /* 0x042fe20000001804 */
[----:B------:R-:W-:Y:S07]  /*7280*/  LDSM.16.M88.4 R176, [R228+0xf900] ;  /* 0x00f90000e4b0783b */ /* 0x000fee0000000200 */
[C---:B------:R-:W-:Y:S01]  /*7290*/  HMMA.16816.F32 R8, R172.reuse, R190, R8 ;  /* 0x000000beac08723c */ /* 0x040fe20000001808 */
[----:B------:R-:W-:Y:S07]  /*72a0*/  LDSM.16.M88.4 R188, [R227+0x1c100] ;  /* 0x01c10000e3bc783b */ /* 0x000fee0000000200 */
[C---:B------:R-:W-:Y:S08]  /*72b0*/  HMMA.16816.F32 R12, R172.reuse, R164, R12 ;  /* 0x000000a4ac0c723c */ /* 0x040ff0000000180c */
[C---:B------:R-:W-:Y:S01]  /*72c0*/  HMMA.16816.F32 R16, R172.reuse, R166, R16 ;  /* 0x000000a6ac10723c */ /* 0x040fe20000001810 */
[----:B------:R-:W1:Y:S07]  /*72d0*/  LDSM.16.M88.4 R164, [R228+0xe900] ;  /* 0x00e90000e4a4783b */ /* 0x000e6e0000000200 */
[C---:B--2---:R-:W-:Y:S08]  /*72e0*/  HMMA.16816.F32 R20, R172.reuse, R196, R20 ;  /* 0x000000c4ac14723c */ /* 0x044ff00000001814 */
[C---:B------:R-:W-:Y:S01]  /*72f0*/  HMMA.16816.F32 R24, R172.reuse, R198, R24 ;  /* 0x000000c6ac18723c */ /* 0x040fe20000001818 */
[----:B------:R-:W2:Y:S07]  /*7300*/  LDSM.16.M88.4 R196, [R220+0x6000] ;  /* 0x00600000dcc4783b */ /* 0x000eae0000000200 */
[C---:B------:R-:W-:Y:S08]  /*7310*/  HMMA.16816.F32 R28, R172.reuse, R180, R28 ;  /* 0x000000b4ac1c723c */ /* 0x040ff0000000181c */
[----:B------:R-:W-:Y:S08]  /*7320*/  HMMA.16816.F32 R32, R172, R182, R32 ;  /* 0x000000b6ac20723c */ /* 0x000ff00000001820 */
[C---:B---3--:R-:W-:Y:S08]  /*7330*/  HMMA.16816.F32 R4, R184.reuse, R192, R4 ;  /* 0x000000c0b804723c */ /* 0x048ff00000001804 */
[C---:B------:R-:W-:Y:S08]  /*7340*/  HMMA.16816.F32 R8, R184.reuse, R194, R8 ;  /* 0x000000c2b808723c */ /* 0x040ff00000001808 */
[C---:B-1----:R-:W-:Y:S08]  /*7350*/  HMMA.16816.F32 R12, R184.reuse, R164, R12 ;  /* 0x000000a4b80c723c */ /* 0x042ff0000000180c */
[C---:B------:R-:W-:Y:S01]  /*7360*/  HMMA.16816.F32 R16, R184.reuse, R166, R16 ;  /* 0x000000a6b810723c */ /* 0x040fe20000001810 */
[----:B------:R-:W1:Y:S07]  /*7370*/  LDSM.16.M88.4 R164, [R220+0x6800] ;  /* 0x00680000dca4783b */ /* 0x000e6e0000000200 */
[C---:B------:R-:W-:Y:S08]  /*7380*/  HMMA.16816.F32 R20, R184.reuse, R168, R20 ;  /* 0x000000a8b814723c */ /* 0x040ff00000001814 */
[C---:B------:R-:W-:Y:S01]  /*7390*/  HMMA.16816.F32 R24, R184.reuse, R170, R24 ;  /* 0x000000aab818723c */ /* 0x040fe20000001818 */
[----:B------:R-:W3:Y:S07]  /*73a0*/  LDSM.16.M88.4 R168, [R220+0x7000] ;  /* 0x00700000dca8783b */ /* 0x000eee0000000200 */
[C---:B------:R-:W-:Y:S08]  /*73b0*/  HMMA.16816.F32 R28, R184.reuse, R176, R28 ;  /* 0x000000b0b81c723c */ /* 0x040ff0000000181c */
[----:B------:R-:W-:Y:S08]  /*73c0*/  HMMA.16816.F32 R32, R184, R178, R32 ;  /* 0x000000b2b820723c */ /* 0x000ff00000001820 */
[C---:B--2---:R-:W-:Y:S08]  /*73d0*/  HMMA.16816.F32 R4, R188.reuse, R196, R4 ;  /* 0x000000c4bc04723c */ /* 0x044ff00000001804 */
[C---:B------:R-:W-:Y:S08]  /*73e0*/  HMMA.16816.F32 R8, R188.reuse, R198, R8 ;  /* 0x000000c6bc08723c */ /* 0x040ff00000001808 */
[C---:B-1----:R-:W-:Y:S08]  /*73f0*/  HMMA.16816.F32 R12, R188.reuse, R164, R12 ;  /* 0x000000a4bc0c723c */ /* 0x042ff0000000180c */
[C---:B------:R-:W-:Y:S01]  /*7400*/  HMMA.16816.F32 R16, R188.reuse, R166, R16 ;  /* 0x000000a6bc10723c */ /* 0x040fe20000001810 */
[----:B------:R-:W1:Y:S01]  /*7410*/  LDSM.16.M88.4 R164, [R220+0x7800] ;  /* 0x00780000dca4783b */ /* 0x000e620000000200 */
[----:B------:R-:W-:Y:S04]  /*7420*/  DEPBAR.LE SB0, 0x0 ;  /* 0x000080000000791a */ /* 0x000fe80000000000 */
[----:B------:R-:W-:Y:S02]  /*7430*/  FMUL.FTZ R200, R4, c[0x0][0x320] ;  /* 0x0000c80004c87a20 */ /* 0x000fe40000410000 */
[C---:B---3--:R-:W-:Y:S04]  /*7440*/  HMMA.16816.F32 R20, R188.reuse, R168, R20 ;  /* 0x000000a8bc14723c */ /* 0x048fe80000001814 */
[----:B------:R-:W2:Y:S01]  /*7450*/  MUFU.TANH R200, R200 ;  /* 0x000000c800c87308 */ /* 0x000ea20000002400 */
[----:B------:R-:W-:Y:S01]  /*7460*/  BAR.SYNC.DEFER_BLOCKING 0x0 ;  /* 0x0000000000007b1d */ /* 0x000fe20000010000 */
[----:B------:R-:W-:Y:S02]  /*7470*/  FMUL.FTZ R202, R5, c[0x0][0x320] ;  /* 0x0000c80005ca7a20 */ /* 0x000fe40000410000 */
[C---:B------:R-:W-:Y:S04]  /*7480*/  HMMA.16816.F32 R24, R188.reuse, R170, R24 ;  /* 0x000000aabc18723c */ /* 0x040fe80000001818 */
[----:B------:R-:W-:Y:S02]  /*7490*/  FMUL.FTZ R0, R6, c[0x0][0x320] ;  /* 0x0000c80006007a20 */ /* 0x000fe40000410000 */
[----:B------:R-:W3:Y:S01]  /*74a0*/  MUFU.TANH R202, R202 ;  /* 0x000000ca00ca7308 */ /* 0x000ee20000002400 */
[----:B------:R-:W-:Y:S02]  /*74b0*/  FMUL.FTZ R201, R7, c[0x0][0x320] ;  /* 0x0000c80007c97a20 */ /* 0x000fe40000410000 */
[----:B------:R-:W-:Y:S03]  /*74c0*/  FMUL.FTZ R182, R8, c[0x0][0x320] ;  /* 0x0000c80008b67a20 */ /* 0x000fe60000410000 */
[----:B------:R-:W-:Y:S02]  /*74d0*/  FMUL.FTZ R183, R9, c[0x0][0x320] ;  /* 0x0000c80009b77a20 */ /* 0x000fe40000410000 */
[----:B------:R-:W-:Y:S02]  /*74e0*/  FMUL.FTZ R203, R10, c[0x0][0x320] ;  /* 0x0000c8000acb7a20 */ /* 0x000fe40000410000 */
[----:B------:R-:W4:Y:S01]  /*74f0*/  MUFU.TANH R0, R0 ;  /* 0x0000000000007308 */ /* 0x000f220000002400 */
[----:B------:R-:W-:Y:S02]  /*7500*/  FMUL.FTZ R181, R11, c[0x0][0x320] ;  /* 0x0000c8000bb57a20 */ /* 0x000fe40000410000 */
[----:B------:R-:W-:Y:S02]  /*7510*/  FMUL.FTZ R194, R12, c[0x0][0x320] ;  /* 0x0000c8000cc27a20 */ /* 0x000fe40000410000 */
[----:B------:R-:W-:Y:S02]  /*7520*/  FMUL.FTZ R195, R13, c[0x0][0x320] ;  /* 0x0000c8000dc37a20 */ /* 0x000fe40000410000 */
[----:B------:R-:W-:Y:S01]  /*7530*/  FMUL.FTZ R198, R14, c[0x0][0x320] ;  /* 0x0000c8000ec67a20 */ /* 0x000fe20000410000 */
[C---:B-1----:R-:W-:Y:S02]  /*7540*/  HMMA.16816.F32 R28, R188.reuse, R164, R28 ;  /* 0x000000a4bc1c723c */ /* 0x042fe4000000181c */
[----:B------:R-:W1:Y:S01]  /*7550*/  MUFU.TANH R201, R201 ;  /* 0x000000c900c97308 */ /* 0x000e620000002400 */
[----:B------:R-:W-:Y:S02]  /*7560*/  FMUL.FTZ R199, R15, c[0x0][0x320] ;  /* 0x0000c8000fc77a20 */ /* 0x000fe40000410000 */
[----:B------:R-:W-:Y:S02]  /*7570*/  FMUL.FTZ R173, R16, c[0x0][0x320] ;  /* 0x0000c80010ad7a20 */ /* 0x000fe40000410000 */
[----:B------:R-:W-:Y:S01]  /*7580*/  FMUL.FTZ R174, R17, c[0x0][0x320] ;  /* 0x0000c80011ae7a20 */ /* 0x000fe20000410000 */
[----:B------:R-:W-:Y:S04]  /*7590*/  HMMA.16816.F32 R32, R188, R166, R32 ;  /* 0x000000a6bc20723c */ /* 0x000fe80000001820 */
[----:B------:R-:W1:Y:S01]  /*75a0*/  MUFU.TANH R182, R182 ;  /* 0x000000b600b67308 */ /* 0x000e620000002400 */
[----:B------:R-:W-:Y:S02]  /*75b0*/  FMUL.FTZ R197, R18, c[0x0][0x320] ;  /* 0x0000c80012c57a20 */ /* 0x000fe40000410000 */
[----:B------:R-:W-:Y:S02]  /*75c0*/  FMUL.FTZ R193, R19, c[0x0][0x320] ;  /* 0x0000c80013c17a20 */ /* 0x000fe40000410000 */
[----:B------:R-:W-:Y:S03]  /*75d0*/  FMUL.FTZ R175, R20, c[0x0][0x320] ;  /* 0x0000c80014af7a20 */ /* 0x000fe60000410000 */
[----:B------:R-:W-:Y:S02]  /*75e0*/  FMUL.FTZ R178, R21, c[0x0][0x320] ;  /* 0x0000c80015b27a20 */ /* 0x000fe40000410000 */
        /* <DEDUP_REMOVED lines=16> */
[----:B------:R-:W-:Y:S03]  /*76f0*/  FMUL.FTZ R31, R35, c[0x0][0x320] ;  /* 0x0000c800231f7a20 */ /* 0x000fe60000410000 */
        /* <DEDUP_REMOVED lines=25> */
[----:B--234-:R-:W-:Y:S01]  /*7890*/  ISETP.NE.AND P1, PT, R236, 0x1, PT ;  /* 0x00000001ec00780c */ /* 0x01cfe20003f25270 */
[----:B------:R-:W-:Y:S01]  /*78a0*/  ULEA UR5, UR20, UR12, 0x6 ;  /* 0x0000000c14057291 */ /* 0x000fe2000f8e303f */
[----:B------:R-:W-:Y:S01]  /*78b0*/  IADD3 R22, -R250, 0x10, RZ ;  /* 0x00000010fa167810 */ /* 0x000fe20007ffe1ff */
[----:B------:R-:W-:Y:S01]  /*78c0*/  IMAD.MOV.U32 R237, RZ, RZ, RZ ;  /* 0x000000ffffed7224 */ /* 0x000fe200078e00ff */
[----:B------:R-:W-:Y:S01]  /*78d0*/  IADD3 R18, -R249, 0x10, RZ ;  /* 0x00000010f9127810 */ /* 0x000fe20007ffe1ff */
[C---:B------:R-:W-:Y:S01]  /*78e0*/  IMAD.SHL.U32 R172, R207.reuse, 0x2, RZ ;  /* 0x00000002cfac7824 */ /* 0x040fe200078e00ff */
[----:B------:R-:W-:Y:S01]  /*78f0*/  LOP3.LUT R22, R22, 0xf, RZ, 0xc0, !PT ;  /* 0x0000000f16167812 */ /* 0x000fe200078ec0ff */
[----:B------:R-:W-:Y:S01]  /*7900*/  IMAD.U32 R238, RZ, RZ, UR5 ;  /* 0x00000005ffee7e24 */ /* 0x000fe2000f8e00ff */
[----:B------:R-:W-:Y:S02]  /*7910*/  LOP3.LUT R18, R18, 0xf, RZ, 0xc0, !PT ;  /* 0x0000000f12127812 */ /* 0x000fe400078ec0ff */
[----:B------:R-:W-:Y:S02]  /*7920*/  IADD3 R16, -R248, 0x10, RZ ;  /* 0x00000010f8107810 */ /* 0x000fe40007ffe1ff */
[----:B------:R-:W-:Y:S02]  /*7930*/  IADD3 R238, R238, -0x40, R239 ;  /* 0xffffffc0eeee7810 */ /* 0x000fe40007ffe0ef */
[----:B------:R-:W-:Y:S02]  /*7940*/  LOP3.LUT R16, R16, 0xf, RZ, 0xc0, !PT ;  /* 0x0000000f10107812 */ /* 0x000fe400078ec0ff */
[----:B------:R-:W-:Y:S01]  /*7950*/  SHF.R.S32.HI R180, RZ, 0x1f, R207 ;  /* 0x0000001fffb47819 */ /* 0x000fe200000114cf */
[----:B------:R-:W-:Y:S03]  /*7960*/  @P1 IMAD.HI.U32 R6, R238, c[0x0][0x2bc], RZ ;  /* 0x0000af00ee061a27 */ /* 0x000fe600078e00ff */
[----:B------:R-:W-:Y:S01]  /*7970*/  SHF.L.U64.HI R180, R207, 0x1, R180 ;  /* 0x00000001cfb47819 */ /* 0x000fe200000102b4 */
[----:B------:R-:W-:Y:S01]  /*7980*/  IMAD.MOV.U32 R4, RZ, RZ, R238 ;  /* 0x000000ffff047224 */ /* 0x000fe200078e00ee */
[----:B------:R-:W-:Y:S04]  /*7990*/  @P1 SHF.R.U32.HI R4, RZ, c[0x0][0x2c0], R6 ;  /* 0x0000b000ff041a19 */ /* 0x000fe80000011606 */
[C---:B------:R-:W-:Y:S04]  /*79a0*/  @!P2 IADD3 R11, P0, R4.reuse, UR16, RZ ;  /* 0x00000010040bac10 */ /* 0x040fe8000ff1e0ff */
[----:B------:R-:W-:Y:S02]  /*79b0*/  @!P2 LEA.HI.X.SX32 R6, R4, UR8, 0x1, P0 ;  /* 0x000000080406ac11 */ /* 0x000fe400080f0eff */
[C---:B------:R-:W-:Y:S04]  /*79c0*/  @!P2 LEA R8, P0, R11.reuse, c[0x0][0x2a0], 0x2 ;  /* 0x0000a8000b08aa11 */ /* 0x040fe800078010ff */
[----:B------:R-:W-:Y:S01]  /*79d0*/  @!P2 LEA.HI.X R9, R11, c[0x0][0x2a4], R6, 0x2, P0 ;  /* 0x0000a9000b09aa11 */ /* 0x000fe200000f1406 */
[----:B------:R-:W-:Y:S01]  /*79e0*/  IMAD.MOV R11, RZ, RZ, -R4 ;  /* 0x000000ffff0b7224 */ /* 0x000fe200078e0a04 */
[----:B------:R-:W-:Y:S03]  /*79f0*/  SHF.L.U64.HI R6, R204, 0x1, R245 ;  /* 0x00000001cc067819 */ /* 0x000fe600000102f5 */
[----:B------:R2:W3:Y:S01]  /*7a00*/  @!P2 LDG.E R237, [R8.64] ;  /* 0x0000001208eda981 */ /* 0x0004e2000c1e1900 */
[----:B------:R-:W-:Y:S04]  /*7a10*/  IMAD R238, R11, c[0x0][0x2b8], R238 ;  /* 0x0000ae000bee7a24 */ /* 0x000fe800078e02ee */
[C---:B------:R-:W-:Y:S01]  /*7a20*/  IMAD.WIDE.U32 R12, R238.reuse, c[0x0][0x1e0], RZ ;  /* 0x00007800ee0c7a25 */ /* 0x040fe200078e00ff */
[----:B------:R-:W-:Y:S05]  /*7a30*/  SHF.R.S32.HI R11, RZ, 0x1f, R238 ;  /* 0x0000001fff0b7819 */ /* 0x000fea00000114ee */
[----:B------:R-:W-:Y:S04]  /*7a40*/  IMAD R11, R11, c[0x0][0x1e0], RZ ;  /* 0x000078000b0b7a24 */ /* 0x000fe800078e02ff */
[----:B------:R-:W-:Y:S04]  /*7a50*/  IMAD R11, R238, c[0x0][0x1e4], R11 ;  /* 0x00007900ee0b7a24 */ /* 0x000fe800078e020b */
[----:B------:R-:W-:Y:S02]  /*7a60*/  IMAD.IADD R13, R13, 0x1, R11 ;  /* 0x000000010d0d7824 */ /* 0x000fe400078e020b */
[----:B--2---:R-:W-:Y:S01]  /*7a70*/  IMAD.SHL.U32 R8, R205, 0x2, RZ ;  /* 0x00000002cd087824 */ /* 0x004fe200078e00ff */
[----:B---3--:R-:W-:Y:S01]  /*7a80*/  SHF.R.S32.HI R4, RZ, 0x1f, R237 ;  /* 0x0000001fff047819 */ /* 0x008fe200000114ed */
[C---:B------:R-:W-:Y:S04]  /*7a90*/  IMAD.WIDE.U32 R12, R237.reuse, c[0x0][0x1f0], R12 ;  /* 0x00007c00ed0c7a25 */ /* 0x040fe800078e000c */
[----:B------:R-:W-:Y:S01]  /*7aa0*/  IMAD R4, R4, c[0x0][0x1f0], RZ ;  /* 0x00007c0004047a24 */ /* 0x000fe200078e02ff */
[----:B------:R-:W-:Y:S03]  /*7ab0*/  IADD3 R9, P0, R12, UR14, RZ ;  /* 0x0000000e0c097c10 */ /* 0x000fe6000ff1e0ff */
[----:B------:R-:W-:Y:S05]  /*7ac0*/  IMAD R4, R237, c[0x0][0x1f4], R4 ;  /* 0x00007d00ed047a24 */ /* 0x000fea00078e0204 */
[----:B------:R-:W-:Y:S02]  /*7ad0*/  IADD3.X R4, R13, UR7, R4, P0, !PT ;  /* 0x000000070d047c10 */ /* 0x000fe400087fe404 */
[C---:B------:R-:W-:Y:S04]  /*7ae0*/  LEA R11, P0, R9.reuse, c[0x0][0x1c8], 0x1 ;  /* 0x00007200090b7a11 */ /* 0x040fe800078008ff */
[----:B------:R-:W-:Y:S01]  /*7af0*/  LEA.HI.X R10, R9, c[0x0][0x1cc], R4, 0x1, P0 ;  /* 0x00007300090a7a11 */ /* 0x000fe200000f0c04 */
[----:B------:R-:W2:Y:S01]  /*7b00*/  SHFL.IDX PT, R13, R11, 0x1, 0x181f ;  /* 0x00381f000b0d7f89 */ /* 0x000ea200000e0000 */
[----:B------:R-:W-:Y:S01]  /*7b10*/  IMAD.SHL.U32 R4, R204, 0x2, RZ ;  /* 0x00000002cc047824 */ /* 0x000fe200078e00ff */
[----:B------:R-:W-:Y:S02]  /*7b20*/  SHF.L.U64.HI R9, R205, 0x1, R246 ;  /* 0x00000001cd097819 */ /* 0x000fe400000102f6 */
[----:B------:R-:W3:Y:S04]  /*7b30*/  SHFL.IDX PT, R15, R10, 0x1, 0x181f ;  /* 0x00381f000a0f7f89 */ /* 0x000ee800000e0000 */
[----:B------:R-:W4:Y:S04]  /*7b40*/  SHFL.IDX PT, R11, R11, RZ, 0x181f ;  /* 0x00181fff0b0b7589 */ /* 0x000f2800000e0000 */
[----:B------:R-:W5:Y:S01]  /*7b50*/  SHFL.IDX PT, R21, R10, RZ, 0x181f ;  /* 0x00181fff0a157589 */ /* 0x000f6200000e0000 */
[----:B--2---:R-:W-:Y:S04]  /*7b60*/  IADD3 R22, P1, P0, R22, R13, R251 ;  /* 0x0000000d16167210 */ /* 0x004fe8000783e0fb */
[----:B---3--:R-:W-:Y:S02]  /*7b70*/  IADD3.X R23, RZ, R15, R252, P1, P0 ;  /* 0x0000000fff177210 */ /* 0x008fe40000fe04fc */
[----:B------:R-:W-:Y:S04]  /*7b80*/  IADD3 R18, P1, P0, R18, R13, R8 ;  /* 0x0000000d12127210 */ /* 0x000fe8000783e008 */
[--C-:B------:R-:W-:Y:S02]  /*7b90*/  IADD3.X R19, RZ, R15, R9.reuse, P1, P0 ;  /* 0x0000000fff137210 */ /* 0x100fe40000fe0409 */
[----:B------:R-:W-:Y:S04]  /*7ba0*/  IADD3 R16, P1, P0, R16, R13, R4 ;  /* 0x0000000d10107210 */ /* 0x000fe8000783e004 */
[--C-:B------:R-:W-:Y:S02]  /*7bb0*/  IADD3.X R17, RZ, R15, R6.reuse, P1, P0 ;  /* 0x0000000fff117210 */ /* 0x100fe40000fe0406 */
[----:B----4-:R-:W-:Y:S05]  /*7bc0*/  IADD3 R8, P0, R11, R8, RZ ;  /* 0x000000080b087210 */ /* 0x010fea0007f1e0ff */
[----:B-----5:R-:W-:Y:S01]  /*7bd0*/  IMAD.X R9, R21, 0x1, R9, P0 ;  /* 0x0000000115097824 */ /* 0x020fe200000e0609 */
[----:B------:R-:W-:Y:S05]  /*7be0*/  IADD3 R24, P0, R11, R4, RZ ;  /* 0x000000040b187210 */ /* 0x000fea0007f1e0ff */
[----:B------:R-:W-:Y:S01]  /*7bf0*/  IMAD.X R25, R21, 0x1, R6, P0 ;  /* 0x0000000115197824 */ /* 0x000fe200000e0606 */
[-C--:B------:R-:W-:Y:S05]  /*7c00*/  IADD3 R26, P0, R11, R172.reuse, RZ ;  /* 0x000000ac0b1a7210 */ /* 0x080fea0007f1e0ff */
[----:B------:R-:W-:Y:S01]  /*7c10*/  IMAD.X R27, R21, 0x1, R180, P0 ;  /* 0x00000001151b7824 */ /* 0x000fe200000e06b4 */
[----:B------:R-:W-:Y:S04]  /*7c20*/  IADD3 R20, P0, R11, R251, RZ ;  /* 0x000000fb0b147210 */ /* 0x000fe80007f1e0ff */
[----:B------:R2:W-:Y:S01]  /*7c30*/  LDGSTS.E.BYPASS.LTC128B.128 [R235+0x8100], [R26.64], !P3 ;  /* 0x081000001aeb7fae */ /* 0x0005e2000d901d52 */
        /* <DEDUP_REMOVED lines=15> */
.L_x_1987:
[----:B--234-:R-:W-:Y:S01]  /*7d30*/  IMAD.MOV.U32 R15, RZ, RZ, R240 ;  /* 0x000000ffff0f7224 */ /* 0x01cfe200078e00f0 */
[----:B------:R-:W-:Y:S01]  /*7d40*/  PLOP3.LUT P0, PT, PT, PT, UP1, 0x80, 0x0 ;  /* 0x000000000000781c */ /* 0x000fe20003f0f018 */
[----:B------:R-:W0:Y:S01]  /*7d50*/  LDGDEPBAR ;  /* 0x00000000000079af */ /* 0x000e220000000000 */
[----:B------:R-:W-:Y:S01]  /*7d60*/  USHF.L.U32 UR5, UR20, 0x6, URZ ;  /* 0x0000000614057899 */ /* 0x000fe2000800063f */
[----:B------:R-:W-:Y:S10]  /*7d70*/  IMAD.MOV.U32 R6, RZ, RZ, c[0x0][0x2ac] ;  /* 0x0000ab00ff067624 */ /* 0x000ff400078e00ff */
[----:B------:R-:W-:Y:S01]  /*7d80*/  @P0 IMAD.HI.U32 R4, R240, c[0x0][0x2c8], RZ ;  /* 0x0000b200f0040a27 */ /* 0x000fe200078e00ff */
[----:B------:R-:W-:Y:S11]  /*7d90*/  PLOP3.LUT P0, PT, PT, PT, UP1, 0x80, 0x0 ;  /* 0x000000000000781c */ /* 0x000ff60003f0f018 */
[----:B------:R-:W-:Y:S02]  /*7da0*/  @!UPT UIADD3 URZ, URZ, URZ, URZ ;  /* 0x0000003f3f3ff290 */ /* 0x000fe4000fffe03f */
[----:B------:R-:W-:Y:S01]  /*7db0*/  @P0 SHF.R.U32.HI R15, RZ, c[0x0][0x2cc], R4 ;  /* 0x0000b300ff0f0a19 */ /* 0x000fe20000011604 */
[----:B------:R-:W-:Y:S01]  /*7dc0*/  IMAD.U32 R4, RZ, RZ, UR5 ;  /* 0x00000005ff047e24 */ /* 0x000fe2000f8e00ff */
[----:B------:R-:W-:Y:S03]  /*7dd0*/  PLOP3.LUT P0, PT, PT, PT, UP0, 0x40, 0x0 ;  /* 0x000000000000781c */ /* 0x000fe60003f0e808 */
[----:B------:R-:W2:Y:S01]  /*7de0*/  SHFL.IDX PT, R8, R15, RZ, 0x1c1f ;  /* 0x001c1fff0f087589 */ /* 0x000ea200000e0000 */
[----:B------:R-:W-:Y:S05]  /*7df0*/  IADD3 R9, -R241, 0x1, -R4 ;  /* 0x00000001f1097810 */ /* 0x000fea0007ffe904 */
[----:B------:R-:W-:Y:S05]  /*7e00*/  IMAD R9, R6, c[0x0][0x1d0], R9 ;  /* 0x0000740006097a24 */ /* 0x000fea00078e0209 */
[----:B------:R-:W-:Y:S04]  /*7e10*/  IADD3 R9, R9, -c[0x0][0x168], RZ ;  /* 0x80005a0009097a10 */ /* 0x000fe80007ffe0ff */
[C---:B------:R-:W-:Y:S02]  /*7e20*/  IADD3 R11, R9.reuse, c[0x0][0x328], RZ ;  /* 0x0000ca00090b7a10 */ /* 0x040fe40007ffe0ff */
[----:B------:R-:W-:Y:S03]  /*7e30*/  IADD3 R9, R9, UR11, RZ ;  /* 0x0000000b09097c10 */ /* 0x000fe6000fffe0ff */
[--C-:B--2---:R-:W-:Y:S02]  /*7e40*/  IMAD.IADD R14, R11, 0x1, R8.reuse ;  /* 0x000000010b0e7824 */ /* 0x104fe400078e0208 */
        /* <DEDUP_REMOVED lines=17> */
.L_x_1990:
[----:B------:R-:W-:Y:S04]  /*7f60*/  MOV R6, c[0x0][0x32c] ;  /* 0x0000cb0000067a02 */ /* 0x000fe80000000f00 */
[----:B------:R-:W-:Y:S11]  /*7f70*/  ISETP.NE.AND P0, PT, R6, 0x1, PT ;  /* 0x000000010600780c */ /* 0x000ff60003f05270 */
[----:B------:R-:W-:Y:S02]  /*7f80*/  @!UPT UIADD3 URZ, URZ, URZ, URZ ;  /* 0x0000003f3f3ff290 */ /* 0x000fe4000fffe03f */
[----:B------:R-:W-:Y:S05]  /*7f90*/  @P0 IMAD.HI.U32 R6, R17, c[0x0][0x330], RZ ;  /* 0x0000cc0011060a27 */ /* 0x000fea00078e00ff */
[----:B------:R-:W-:Y:S02]  /*7fa0*/  @P0 SHF.R.U32.HI R17, RZ, c[0x0][0x334], R6 ;  /* 0x0000cd00ff110a19 */ /* 0x000fe40000011606 */
.L_x_1991:
[----:B------:R-:W-:Y:S05]  /*7fb0*/  BSYNC B0 ;  /* 0x0000000000007941 */ /* 0x000fea0003800000 */
.L_x_1989:
[----:B------:R-:W-:Y:S04]  /*7fc0*/  IMAD R6, R17, c[0x0][0x32c], -R4 ;  /* 0x0000cb0011067a24 */ /* 0x000fe800078e0a04 */
[----:B------:R-:W-:Y:S05]  /*7fd0*/  IMAD.IADD R6, R6, 0x1, -R241 ;  /* 0x0000000106067824 */ /* 0x000fea00078e0af1 */
[----:B------:R-:W-:Y:S02]  /*7fe0*/  IADD3 R17, R6, c[0x0][0x32c], RZ ;  /* 0x0000cb0006117a10 */ /* 0x000fe40007ffe0ff */
[----:B------:R-:W-:Y:S02]  /*7ff0*/  IMNMX R13, R13, R6, !PT ;  /* 0x000000060d0d7217 */ /* 0x000fe40007800200 */
[----:B------:R-:W-:Y:S02]  /*8000*/  IMNMX R14, R14, R17, PT ;  /* 0x000000110e0e7217 */ /* 0x000fe40003800200 */
.L_x_1988:
[----:B------:R-:W-:Y:S01]  /*8010*/  UISETP.GT.AND UP2, UPT, UR20, -0x1, UPT ;  /* 0xffffffff1400788c */ /* 0x000fe2000bf44270 */
[----:B------:R-:W2:Y:S05]  /*8020*/  SHFL.IDX PT, R16, R15, 0x1, 0x1c1f ;  /* 0x003c1f000f107f89 */ /* 0x000eaa00000e0000 */
[----:B------:R-:W-:Y:S04]  /*8030*/  PLOP3.LUT P0, PT, PT, PT, UP2, 0x80, 0x0 ;  /* 0x000000000000781c */ /* 0x000fe80003f0f028 */
[C---:B------:R-:W-:Y:S04]  /*8040*/  ISETP.GT.AND P0, PT, R13.reuse, RZ, P0 ;  /* 0x000000ff0d00720c */ /* 0x040fe80000704270 */
[----:B------:R-:W-:Y:S04]  /*8050*/  ISETP.LT.OR P0, PT, R14, 0x1, P0 ;  /* 0x000000010e00780c */ /* 0x000fe80000701670 */
[----:B------:R-:W-:Y:S02]  /*8060*/  FSEL R12, R200, -INF , !P0 ;  /* 0xff800000c80c7808 */ /* 0x000fe40004000000 */
[----:B------:R-:W-:Y:S04]  /*8070*/  PLOP3.LUT P0, PT, PT, PT, UP2, 0x80, 0x0 ;  /* 0x000000000000781c */ /* 0x000fe80003f0f028 */
[C---:B------:R-:W-:Y:S04]  /*8080*/  ISETP.GT.AND P0, PT, R13.reuse, 0x1, P0 ;  /* 0x000000010d00780c */ /* 0x040fe80000704270 */
[----:B------:R-:W-:Y:S04]  /*8090*/  ISETP.LT.OR P0, PT, R14, 0x2, P0 ;  /* 0x000000020e00780c */ /* 0x000fe80000701670 */
[----:B------:R-:W-:Y:S02]  /*80a0*/  FSEL R10, R202, -INF , !P0 ;  /* 0xff800000ca0a7808 */ /* 0x000fe40004000000 */
[----:B------:R-:W-:Y:S04]  /*80b0*/  PLOP3.LUT P0, PT, PT, PT, UP2, 0x80, 0x0 ;  /* 0x000000000000781c */ /* 0x000fe80003f0f028 */
[C---:B------:R-:W-:Y:S04]  /*80c0*/  ISETP.GT.AND P0, PT, R13.reuse, 0x8, P0 ;  /* 0x000000080d00780c */ /* 0x040fe80000704270 */
[----:B------:R-:W-:Y:S04]  /*80d0*/  ISETP.LT.OR P0, PT, R14, 0x9, P0 ;  /* 0x000000090e00780c */ /* 0x000fe80000701670 */
[----:B-1----:R-:W-:Y:S02]  /*80e0*/  FSEL R8, R182, -INF , !P0 ;  /* 0xff800000b6087808 */ /* 0x002fe40004000000 */
        /* <DEDUP_REMOVED lines=31> */
[----:B------:R-:W-:Y:S01]  /*82e0*/  FSEL R184, R5, -INF , !P0 ;  /* 0xff80000005b87808 */ /* 0x000fe20004000000 */
[--C-:B--2---:R-:W-:Y:S01]  /*82f0*/  IMAD.IADD R5, R11, 0x1, R16.reuse ;  /* 0x000000010b057824 */ /* 0x104fe200078e0210 */
        /* <DEDUP_REMOVED lines=21> */
[----:B------:R-:W-:Y:S11]  /*8450*/  PLOP3.LUT P0, PT, PT, PT, UP0, 0x40, 0x0 ;  /* 0x000000000000781c */ /* 0x000ff60003f0e808 */
[----:B------:R-:W-:Y:S02]  /*8460*/  @!UPT UIADD3 URZ, URZ, URZ, URZ ;  /* 0x0000003f3f3ff290 */ /* 0x000fe4000fffe03f */
        /* <DEDUP_REMOVED lines=16> */
.L_x_1994:
[----:B------:R-:W-:Y:S04]  /*8570*/  MOV R9, 0x1 ;  /* 0x0000000100097802 */ /* 0x000fe80000000f00 */
[----:B------:R-:W-:Y:S11]  /*8580*/  ISETP.NE.AND P0, PT, R9, c[0x0][0x32c], PT ;  /* 0x0000cb0009007a0c */ /* 0x000ff60003f05270 */
[----:B------:R-:W-:Y:S02]  /*8590*/  @!UPT UIADD3 URZ, URZ, URZ, URZ ;  /* 0x0000003f3f3ff290 */ /* 0x000fe4000fffe03f */
[----:B------:R-:W-:Y:S05]  /*85a0*/  @P0 IMAD.HI.U32 R9, R11, c[0x0][0x330], RZ ;  /* 0x0000cc000b090a27 */ /* 0x000fea00078e00ff */
[----:B------:R-:W-:Y:S02]  /*85b0*/  @P0 SHF.R.U32.HI R11, RZ, c[0x0][0x334], R9 ;  /* 0x0000cd00ff0b0a19 */ /* 0x000fe40000011609 */
.L_x_1995:
[----:B------:R-:W-:Y:S05]  /*85c0*/  BSYNC B0 ;  /* 0x0000000000007941 */ /* 0x000fea0003800000 */
.L_x_1993:
[----:B------:R-:W-:Y:S04]  /*85d0*/  IMAD R4, R11, c[0x0][0x32c], -R4 ;  /* 0x0000cb000b047a24 */ /* 0x000fe800078e0a04 */
[----:B------:R-:W-:Y:S05]  /*85e0*/  IMAD.IADD R14, R4, 0x1, -R241 ;  /* 0x00000001040e7824 */ /* 0x000fea00078e0af1 */
[----:B------:R-:W-:Y:S02]  /*85f0*/  IADD3 R4, R14, c[0x0][0x32c], RZ ;  /* 0x0000cb000e047a10 */ /* 0x000fe40007ffe0ff */
[----:B------:R-:W-:Y:S02]  /*8600*/  IMNMX R7, R7, R14, !PT ;  /* 0x0000000e07077217 */ /* 0x000fe40007800200 */
[----:B------:R-:W-:Y:S02]  /*8610*/  IMNMX R5, R5, R4, PT ;  /* 0x0000000405057217 */ /* 0x000fe40003800200 */
.L_x_1992:
[----:B------:R-:W-:Y:S01]  /*8620*/  PLOP3.LUT P0, PT, PT, PT, UP2, 0x80, 0x0 ;  /* 0x000000000000781c */ /* 0x000fe20003f0f028 */
[----:B------:R-:W-:Y:S01]  /*8630*/  LDSM.16.MT88.4 R20, [R226+0x100] ;  /* 0x00010000e214783b */ /* 0x000fe20000004200 */
[----:B------:R-:W-:Y:S02]  /*8640*/  FMNMX.FTZ R17, R12, R3, !PT ;  /* 0x000000030c117209 */ /* 0x000fe40007810000 */
[----:B------:R-:W-:Y:S02]  /*8650*/  ISETP.GT.AND P0, PT, R7, RZ, P0 ;  /* 0x000000ff0700720c */ /* 0x000fe40000704270 */
[----:B------:R-:W-:Y:S02]  /*8660*/  FMNMX.FTZ R17, R10, R17, !PT ;  /* 0x000000110a117209 */ /* 0x000fe40007810000 */
[----:B------:R-:W-:Y:S02]  /*8670*/  ISETP.LT.OR P0, PT, R5, 0x1, P0 ;  /* 0x000000010500780c */ /* 0x000fe40000701670 */
[----:B------:R-:W-:Y:S02]  /*8680*/  FMNMX.FTZ R17, R8, R17, !PT ;  /* 0x0000001108117209 */ /* 0x000fe40007810000 */
[----:B------:R-:W-:Y:S02]  /*8690*/  FSEL R15, R0, -INF , !P0 ;  /* 0xff800000000f7808 */ /* 0x000fe40004000000 */
[----:B------:R-:W-:Y:S02]  /*86a0*/  PLOP3.LUT P0, PT, PT, PT, UP2, 0x80, 0x0 ;  /* 0x000000000000781c */ /* 0x000fe40003f0f028 */
[----:B------:R-:W-:Y:S02]  /*86b0*/  FMNMX.FTZ R17, R6, R17, !PT ;  /* 0x0000001106117209 */ /* 0x000fe40007810000 */
[----:B------:R-:W-:Y:S02]  /*86c0*/  ISETP.GT.AND P0, PT, R7, 0x1, P0 ;  /* 0x000000010700780c */ /* 0x000fe40000704270 */
        /* <DEDUP_REMOVED lines=42> */
[----:B------:R-:W-:Y:S01]  /*8970*/  FMNMX.FTZ R4, R203, R4, !PT ;  /* 0x00000004cb047209 */ /* 0x000fe20007810000 */
[----:B------:R-:W1:Y:S01]  /*8980*/  SHFL.BFLY PT, R17, R0, 0x2, 0x1f ;  /* 0x0c401f0000117f89 */ /* 0x000e6200000e0000 */
[----:B------:R-:W-:Y:S04]  /*8990*/  ISETP.LT.OR P0, PT, R5, 0x1a, P0 ;  /* 0x0000001a0500780c */ /* 0x000fe80000701670 */
[----:B------:R-:W-:Y:S02]  /*89a0*/  FSEL R201, R193, -INF , !P0 ;  /* 0xff800000c1c97808 */ /* 0x000fe40004000000 */
[----:B------:R-:W-:Y:S02]  /*89b0*/  PLOP3.LUT P0, PT, PT, PT, UP2, 0x80, 0x0 ;  /* 0x000000000000781c */ /* 0x000fe40003f0f028 */
[----:B------:R-:W-:Y:S02]  /*89c0*/  FMNMX.FTZ R4, R201, R4, !PT ;  /* 0x00000004c9047209 */ /* 0x000fe40007810000 */
[----:B------:R-:W-:Y:S04]  /*89d0*/  ISETP.GT.AND P0, PT, R7, 0x20, P0 ;  /* 0x000000200700780c */ /* 0x000fe80000704270 */
[----:B------:R-:W-:Y:S04]  /*89e0*/  ISETP.LT.OR P0, PT, R5, 0x21, P0 ;  /* 0x000000210500780c */ /* 0x000fe80000701670 */
[----:B------:R-:W-:Y:S02]  /*89f0*/  FSEL R187, R170, -INF , !P0 ;  /* 0xff800000aabb7808 */ /* 0x000fe40004000000 */
[----:B------:R-:W-:Y:S02]  /*8a00*/  PLOP3.LUT P0, PT, PT, PT, UP2, 0x80, 0x0 ;  /* 0x000000000000781c */ /* 0x000fe40003f0f028 */
[----:B------:R-:W-:Y:S02]  /*8a10*/  FMNMX.FTZ R4, R187, R4, !PT ;  /* 0x00000004bb047209 */ /* 0x000fe40007810000 */
[----:B------:R-:W-:Y:S02]  /*8a20*/  ISETP.GT.AND P0, PT, R7, 0x21, P0 ;  /* 0x000000210700780c */ /* 0x000fe40000704270 */
[----:B-1----:R-:W-:Y:S02]  /*8a30*/  FMNMX.FTZ R17, R0, R17, !PT ;  /* 0x0000001100117209 */ /* 0x002fe40007810000 */
        /* <DEDUP_REMOVED lines=24> */
[----:B------:R-:W-:Y:S01]  /*8bc0*/  ISETP.GT.AND P0, PT, R7, 0x38, P0 ;  /* 0x000000380700780c */ /* 0x000fe20000704270 */
[----:B------:R-:W1:Y:S03]  /*8bd0*/  SHFL.BFLY PT, R14, R17, 0x1, 0x1f ;  /* 0x0c201f00110e7f89 */ /* 0x000e6600000e0000 */
[----:B------:R-:W-:Y:S04]  /*8be0*/  ISETP.LT.OR P0, PT, R5, 0x39, P0 ;  /* 0x000000390500780c */ /* 0x000fe80000701670 */
[----:B------:R-:W-:Y:S02]  /*8bf0*/  FSEL R173, R33, -INF , !P0 ;  /* 0xff80000021ad7808 */ /* 0x000fe40004000000 */
[----:B------:R-:W-:Y:S01]  /*8c00*/  PLOP3.LUT P0, PT, PT, PT, UP2, 0x80, 0x0 ;  /* 0x000000000000781c */ /* 0x000fe20003f0f028 */
[----:B------:R-:W-:Y:S01]  /*8c10*/  UISETP.GT.AND UP2, UPT, UR20, UR4, UPT ;  /* 0x000000041400728c */ /* 0x000fe2000bf44270 */
[----:B------:R-:W-:Y:S01]  /*8c20*/  FMNMX.FTZ R0, R173, R0, !PT ;  /* 0x00000000ad007209 */ /* 0x000fe20007810000 */
[----:B------:R-:W-:Y:S01]  /*8c30*/  UIADD3 UR20, UR20, -0x1, URZ ;  /* 0xffffffff14147890 */ /* 0x000fe2000fffe03f */
[----:B------:R-:W-:Y:S04]  /*8c40*/  ISETP.GT.AND P0, PT, R7, 0x39, P0 ;  /* 0x000000390700780c */ /* 0x000fe80000704270 */
[----:B------:R-:W-:Y:S04]  /*8c50*/  ISETP.LT.OR P0, PT, R5, 0x3a, P0 ;  /* 0x0000003a0500780c */ /* 0x000fe80000701670 */
[----:B------:R-:W-:Y:S02]  /*8c60*/  FSEL R165, R31, -INF , !P0 ;  /* 0xff8000001fa57808 */ /* 0x000fe40004000000 */
[----:B------:R-:W-:Y:S02]  /*8c70*/  LDSM.16.MT88.4 R28, [R225+0x100] ;  /* 0x00010000e11c783b */ /* 0x000fe40000004200 */
[----:B------:R-:W-:Y:S02]  /*8c80*/  FMNMX.FTZ R4, R165, R0, !PT ;  /* 0x00000000a5047209 */ /* 0x000fe40007810000 */
[----:B-1----:R-:W-:Y:S04]  /*8c90*/  FMNMX.FTZ R0, R17, R14, !PT ;  /* 0x0000000e11007209 */ /* 0x002fe80007810000 */
[----:B------:R-:W1:Y:S01]  /*8ca0*/  SHFL.BFLY PT, R7, R4, 0x2, 0x1f ;  /* 0x0c401f0004077f89 */ /* 0x000e6200000e0000 */
[C---:B------:R-:W-:Y:S01]  /*8cb0*/  FMUL.FTZ R179, R0.reuse, c[0x0][0x2d0] ;  /* 0x0000b40000b37a20 */ /* 0x040fe20000410000 */
[----:B------:R-:W-:Y:S04]  /*8cc0*/  FSETP.NEU.FTZ.AND P0, PT, R0, -INF , PT ;  /* 0xff8000000000780b */ /* 0x000fe80003f1d000 */
[----:B------:R-:W-:Y:S05]  /*8cd0*/  FSEL R179, R179, RZ, P0 ;  /* 0x000000ffb3b37208 */ /* 0x000fea0000000000 */
[--C-:B------:R-:W-:Y:S02]  /*8ce0*/  FFMA.FTZ R188, R12, c[0x0][0x2d0], -R179.reuse ;  /* 0x0000b4000cbc7a23 */ /* 0x100fe400000108b3 */
[--C-:B------:R-:W-:Y:S02]  /*8cf0*/  FFMA.FTZ R167, R10, c[0x0][0x2d0], -R179.reuse ;  /* 0x0000b4000aa77a23 */ /* 0x100fe400000108b3 */
[--C-:B------:R-:W-:Y:S02]  /*8d00*/  FFMA.FTZ R166, R8, c[0x0][0x2d0], -R179.reuse ;  /* 0x0000b40008a67a23 */ /* 0x100fe400000108b3 */
[--C-:B------:R-:W-:Y:S01]  /*8d10*/  FFMA.FTZ R189, R6, c[0x0][0x2d0], -R179.reuse ;  /* 0x0000b40006bd7a23 */ /* 0x100fe200000108b3 */
[----:B------:R-:W-:Y:S01]  /*8d20*/  MUFU.EX2 R188, R188 ;  /* 0x000000bc00bc7308 */ /* 0x000fe20000000800 */
[--C-:B------:R-:W-:Y:S02]  /*8d30*/  FFMA.FTZ R176, R176, c[0x0][0x2d0], -R179.reuse ;  /* 0x0000b400b0b07a23 */ /* 0x100fe400000108b3 */
[--C-:B------:R-:W-:Y:S02]  /*8d40*/  FFMA.FTZ R194, R194, c[0x0][0x2d0], -R179.reuse ;  /* 0x0000b400c2c27a23 */ /* 0x100fe400000108b3 */
[--C-:B------:R-:W-:Y:S01]  /*8d50*/  FFMA.FTZ R195, R195, c[0x0][0x2d0], -R179.reuse ;  /* 0x0000b400c3c37a23 */ /* 0x100fe200000108b3 */
[----:B-1----:R-:W-:Y:S01]  /*8d60*/  FMNMX.FTZ R5, R4, R7, !PT ;  /* 0x0000000704057209 */ /* 0x002fe20007810000 */
[--C-:B------:R-:W-:Y:S01]  /*8d70*/  FFMA.FTZ R196, R196, c[0x0][0x2d0], -R179.reuse ;  /* 0x0000b400c4c47a23 */ /* 0x100fe200000108b3 */
[----:B------:R-:W-:Y:S01]  /*8d80*/  FSEL R4, R0, RZ, P0 ;  /* 0x000000ff00047208 */ /* 0x000fe20000000000 */
[--C-:B------:R-:W-:Y:S01]  /*8d90*/  FFMA.FTZ R197, R200, c[0x0][0x2d0], -R179.reuse ;  /* 0x0000b400c8c57a23 */ /* 0x100fe200000108b3 */
[----:B------:R-:W1:Y:S01]  /*8da0*/  MUFU.EX2 R167, R167 ;  /* 0x000000a700a77308 */ /* 0x000e620000000800 */
[----:B------:R-:W2:Y:S01]  /*8db0*/  SHFL.BFLY PT, R164, R5, 0x1, 0x1f ;  /* 0x0c201f0005a47f89 */ /* 0x000ea200000e0000 */
[----:B------:R-:W-:Y:S02]  /*8dc0*/  FFMA.FTZ R184, R184, c[0x0][0x2d0], -R179 ;  /* 0x0000b400b8b87a23 */ /* 0x000fe400000108b3 */
[----:B------:R-:W-:Y:S02]  /*8dd0*/  FADD.FTZ R3, -R4, R3 ;  /* 0x0000000304037221 */ /* 0x000fe40000010100 */
[--C-:B------:R-:W-:Y:S02]  /*8de0*/  FFMA.FTZ R202, R202, c[0x0][0x2d0], -R179.reuse ;  /* 0x0000b400caca7a23 */ /* 0x100fe400000108b3 */
[----:B------:R-:W-:Y:S02]  /*8df0*/  FMUL.FTZ R6, R3, c[0x0][0x2d0] ;  /* 0x0000b40003067a20 */ /* 0x000fe40000410000 */
[----:B------:R-:W-:Y:S01]  /*8e00*/  MUFU.EX2 R166, R166 ;  /* 0x000000a600a67308 */ /* 0x000fe20000000800 */
[--C-:B------:R-:W-:Y:S02]  /*8e10*/  FFMA.FTZ R182, R182, c[0x0][0x2d0], -R179.reuse ;  /* 0x0000b400b6b67a23 */ /* 0x100fe400000108b3 */
[--C-:B------:R-:W-:Y:S02]  /*8e20*/  FFMA.FTZ R180, R180, c[0x0][0x2d0], -R179.reuse ;  /* 0x0000b400b4b47a23 */ /* 0x100fe400000108b3 */
[--C-:B------:R-:W-:Y:S05]  /*8e30*/  FFMA.FTZ R178, R178, c[0x0][0x2d0], -R179.reuse ;  /* 0x0000b400b2b27a23 */ /* 0x100fea00000108b3 */
[----:B------:R-:W3:Y:S01]  /*8e40*/  MUFU.EX2 R3, R6 ;  /* 0x0000000600037308 */ /* 0x000ee20000000800 */
[----:B-1----:R-:W-:Y:S02]  /*8e50*/  F2FP.PACK_AB R168, R167, R188 ;  /* 0x000000bca7a8723e */ /* 0x002fe400000000ff */
[----:B--2---:R-:W-:Y:S04]  /*8e60*/  FMNMX.FTZ R164, R164, R5, !PT ;  /* 0x00000005a4a47209 */ /* 0x004fe80007810000 */
[C---:B------:R-:W-:Y:S01]  /*8e70*/  FSETP.NEU.FTZ.AND P0, PT, R164.reuse, -INF , PT ;  /* 0xff800000a400780b */ /* 0x040fe20003f1d000 */
[C---:B------:R-:W-:Y:S02]  /*8e80*/  FMUL.FTZ R172, R164.reuse, c[0x0][0x2d0] ;  /* 0x0000b400a4ac7a20 */ /* 0x040fe40000410000 */
[----:B------:R-:W1:Y:S01]  /*8e90*/  MUFU.EX2 R189, R189 ;  /* 0x000000bd00bd7308 */ /* 0x000e620000000800 */
[----:B------:R-:W-:Y:S02]  /*8ea0*/  FSEL R5, R164, RZ, P0 ;  /* 0x000000ffa4057208 */ /* 0x000fe40000000000 */
[----:B------:R-:W-:Y:S02]  /*8eb0*/  FSEL R172, R172, RZ, P0 ;  /* 0x000000ffacac7208 */ /* 0x000fe40000000000 */
[----:B------:R-:W-:Y:S01]  /*8ec0*/  PLOP3.LUT P0, PT, PT, PT, UP2, 0x80, 0x0 ;  /* 0x000000000000781c */ /* 0x000fe20003f0f028 */
[----:B------:R-:W-:Y:S02]  /*8ed0*/  FADD.FTZ R5, -R5, R2 ;  /* 0x0000000205057221 */ /* 0x000fe40000010100 */
[--C-:B------:R-:W-:Y:S02]  /*8ee0*/  FFMA.FTZ R193, R15, c[0x0][0x2d0], -R172.reuse ;  /* 0x0000b4000fc17a23 */ /* 0x100fe400000108ac */
[----:B------:R-:W-:Y:S01]  /*8ef0*/  MUFU.EX2 R194, R194 ;  /* 0x000000c200c27308 */ /* 0x000fe20000000800 */
[--C-:B------:R-:W-:Y:S02]  /*8f00*/  FFMA.FTZ R192, R13, c[0x0][0x2d0], -R172.reuse ;  /* 0x0000b4000dc07a23 */ /* 0x100fe400000108ac */
[----:B------:R-:W2:Y:S01]  /*8f10*/  LDSM.16.MT88.4 R12, [R231+0x100] ;  /* 0x00010000e70c783b */ /* 0x000ea20000004200 */
[--C-:B------:R-:W-:Y:S02]  /*8f20*/  FFMA.FTZ R191, R11, c[0x0][0x2d0], -R172.reuse ;  /* 0x0000b4000bbf7a23 */ /* 0x100fe400000108ac */
[--C-:B------:R-:W-:Y:S02]  /*8f30*/  FFMA.FTZ R190, R9, c[0x0][0x2d0], -R172.reuse ;  /* 0x0000b40009be7a23 */ /* 0x100fe400000108ac */
[----:B------:R-:W-:Y:S02]  /*8f40*/  FMUL.FTZ R2, R5, c[0x0][0x2d0] ;  /* 0x0000b40005027a20 */ /* 0x000fe40000410000 */
[----:B------:R-:W-:Y:S01]  /*8f50*/  MUFU.EX2 R193, R193 ;  /* 0x000000c100c17308 */ /* 0x000fe20000000800 */
[C---:B---3--:R-:W-:Y:S02]  /*8f60*/  FMUL.FTZ R4, R3.reuse, R160 ;  /* 0x000000a003047220 */ /* 0x048fe40000410000 */
[----:B------:R-:W-:Y:S01]  /*8f70*/  FMUL.FTZ R5, R3, R161 ;  /* 0x000000a103057220 */ /* 0x000fe20000410000 */
[----:B-1----:R-:W-:Y:S01]  /*8f80*/  F2FP.PACK_AB R170, R189, R166 ;  /* 0x000000a6bdaa723e */ /* 0x002fe200000000ff */
        /* <DEDUP_REMOVED lines=8> */
[----:B------:R-:W-:Y:S01]  /*9010*/  FMUL.FTZ R33, R3, R133 ;  /* 0x0000008503217220 */ /* 0x000fe20000410000 */
[----:B------:R-:W3:Y:S01]  /*9020*/  MUFU.EX2 R192, R192 ;  /* 0x000000c000c07308 */ /* 0x000ee20000000800 */
[--C-:B------:R-:W-:Y:S02]  /*9030*/  FFMA.FTZ R177, R177, c[0x0][0x2d0], -R172.reuse ;  /* 0x0000b400b1b17a23 */ /* 0x100fe400000108ac */
[C---:B------:R-:W-:Y:S02]  /*9040*/  FMUL.FTZ R36, R3.reuse, R36 ;  /* 0x0000002403247220 */ /* 0x040fe40000410000 */
[C---:B------:R-:W-:Y:S02]  /*9050*/  FMUL.FTZ R37, R3.reuse, R37 ;  /* 0x0000002503257220 */ /* 0x040fe40000410000 */
[C---:B------:R-:W-:Y:S02]  /*9060*/  FMUL.FTZ R40, R3.reuse, R40 ;  /* 0x0000002803287220 */ /* 0x040fe40000410000 */
[C---:B------:R-:W-:Y:S01]  /*9070*/  FMUL.FTZ R41, R3.reuse, R41 ;  /* 0x0000002903297220 */ /* 0x040fe20000410000 */
[----:B------:R-:W-:Y:S01]  /*9080*/  MUFU.EX2 R191, R191 ;  /* 0x000000bf00bf7308 */ /* 0x000fe20000000800 */
[C---:B------:R-:W-:Y:S02]  /*9090*/  FMUL.FTZ R44, R3.reuse, R44 ;  /* 0x0000002c032c7220 */ /* 0x040fe40000410000 */
[C---:B------:R-:W-:Y:S02]  /*90a0*/  FMUL.FTZ R45, R3.reuse, R45 ;  /* 0x0000002d032d7220 */ /* 0x040fe40000410000 */
[C---:B-1----:R-:W-:Y:S02]  /*90b0*/  FMUL.FTZ R6, R2.reuse, R162 ;  /* 0x000000a202067220 */ /* 0x042fe40000410000 */
[C---:B------:R-:W-:Y:S02]  /*90c0*/  FMUL.FTZ R7, R2.reuse, R163 ;  /* 0x000000a302077220 */ /* 0x040fe40000410000 */
[C---:B------:R-:W-:Y:S01]  /*90d0*/  FMUL.FTZ R10, R2.reuse, R158 ;  /* 0x0000009e020a7220 */ /* 0x040fe20000410000 */
[----:B------:R-:W1:Y:S01]  /*90e0*/  MUFU.EX2 R190, R190 ;  /* 0x000000be00be7308 */ /* 0x000e620000000800 */
[C---:B------:R-:W-:Y:S01]  /*90f0*/  FMUL.FTZ R11, R2.reuse, R159 ;  /* 0x0000009f020b7220 */ /* 0x040fe20000410000 */
[----:B------:R-:W-:Y:S01]  /*9100*/  LDSM.16.MT88.4 R160, [R224+0x2900] ;  /* 0x00290000e0a0783b */ /* 0x000fe20000004200 */
[----:B------:R-:W-:Y:S01]  /*9110*/  FMUL.FTZ R18, R2, R150 ;  /* 0x0000009602127220 */ /* 0x000fe20000410000 */
[----:B---3--:R-:W-:Y:S01]  /*9120*/  F2FP.PACK_AB R169, R192, R193 ;  /* 0x000000c1c0a9723e */ /* 0x008fe200000000ff */
[C---:B------:R-:W-:Y:S02]  /*9130*/  FMUL.FTZ R19, R2.reuse, R151 ;  /* 0x0000009702137220 */ /* 0x040fe40000410000 */
[C---:B------:R-:W-:Y:S02]  /*9140*/  FMUL.FTZ R26, R2.reuse, R142 ;  /* 0x0000008e021a7220 */ /* 0x040fe40000410000 */
[C---:B------:R-:W-:Y:S01]  /*9150*/  FMUL.FTZ R27, R2.reuse, R143 ;  /* 0x0000008f021b7220 */ /* 0x040fe20000410000 */
[----:B------:R-:W-:Y:S01]  /*9160*/  LDSM.16.MT88.4 R148, [R224+0x900] ;  /* 0x00090000e094783b */ /* 0x000fe20000004200 */
[C---:B------:R-:W-:Y:S01]  /*9170*/  FMUL.FTZ R34, R2.reuse, R134 ;  /* 0x0000008602227220 */ /* 0x040fe20000410000 */
[----:B------:R-:W3:Y:S01]  /*9180*/  MUFU.EX2 R195, R195 ;  /* 0x000000c300c37308 */ /* 0x000ee20000000800 */
[C---:B------:R-:W-:Y:S02]  /*9190*/  FMUL.FTZ R35, R2.reuse, R135 ;  /* 0x0000008702237220 */ /* 0x040fe40000410000 */
[C---:B------:R-:W-:Y:S02]  /*91a0*/  FMUL.FTZ R38, R2.reuse, R38 ;  /* 0x0000002602267220 */ /* 0x040fe40000410000 */
[C---:B------:R-:W-:Y:S01]  /*91b0*/  FMUL.FTZ R39, R2.reuse, R39 ;  /* 0x0000002702277220 */ /* 0x040fe20000410000 */
[----:B------:R-:W-:Y:S01]  /*91c0*/  LDSM.16.MT88.4 R132, [R225+0x2100] ;  /* 0x00210000e184783b */ /* 0x000fe20000004200 */
[C---:B------:R-:W-:Y:S02]  /*91d0*/  FMUL.FTZ R42, R2.reuse, R42 ;  /* 0x0000002a022a7220 */ /* 0x040fe40000410000 */
[C---:B------:R-:W-:Y:S01]  /*91e0*/  FMUL.FTZ R43, R2.reuse, R43 ;  /* 0x0000002b022b7220 */ /* 0x040fe20000410000 */
[----:B------:R-:W-:Y:S01]  /*91f0*/  MUFU.EX2 R196, R196 ;  /* 0x000000c400c47308 */ /* 0x000fe20000000800 */
[----:B------:R-:W-:Y:S01]  /*9200*/  FMUL.FTZ R46, R2, R46 ;  /* 0x0000002e022e7220 */ /* 0x000fe20000410000 */
[----:B-1----:R-:W-:Y:S01]  /*9210*/  F2FP.PACK_AB R171, R190, R191 ;  /* 0x000000bfbeab723e */ /* 0x002fe200000000ff */
[C---:B------:R-:W-:Y:S01]  /*9220*/  FMUL.FTZ R47, R2.reuse, R47 ;  /* 0x0000002f022f7220 */ /* 0x040fe20000410000 */
[----:B------:R-:W-:Y:S01]  /*9230*/  LDSM.16.MT88.4 R140, [R224+0x2100] ;  /* 0x00210000e08c783b */ /* 0x000fe20000004200 */
[C---:B------:R-:W-:Y:S02]  /*9240*/  FMUL.FTZ R48, R3.reuse, R48 ;  /* 0x0000003003307220 */ /* 0x040fe40000410000 */
[C---:B------:R-:W-:Y:S02]  /*9250*/  FMUL.FTZ R49, R3.reuse, R49 ;  /* 0x0000003103317220 */ /* 0x040fe40000410000 */
[C---:B--2---:R-:W-:Y:S01]  /*9260*/  HMMA.16816.F32 R4, R168.reuse, R12, R4 ;  /* 0x0000000ca804723c */ /* 0x044fe20000001804 */
[----:B------:R-:W-:Y:S02]  /*9270*/  MUFU.EX2 R197, R197 ;  /* 0x000000c500c57308 */ /* 0x000fe40000000800 */
[----:B------:R-:W-:Y:S02]  /*9280*/  LDSM.16.MT88.4 R156, [R225+0x2900] ;  /* 0x00290000e19c783b */ /* 0x000fe40000004200 */
[C---:B------:R-:W-:Y:S02]  /*9290*/  FMUL.FTZ R50, R2.reuse, R50 ;  /* 0x0000003202327220 */ /* 0x040fe40000410000 */
[C---:B------:R-:W-:Y:S01]  /*92a0*/  FMUL.FTZ R12, R3.reuse, R152 ;  /* 0x00000098030c7220 */ /* 0x040fe20000410000 */
[C---:B------:R-:W-:Y:S03]  /*92b0*/  HMMA.16816.F32 R8, R168.reuse, R14, R8 ;  /* 0x0000000ea808723c */ /* 0x040fe60000001808 */
[----:B------:R-:W-:Y:S01]  /*92c0*/  MUFU.EX2 R202, R202 ;  /* 0x000000ca00ca7308 */ /* 0x000fe20000000800 */
[C---:B------:R-:W-:Y:S02]  /*92d0*/  FMUL.FTZ R13, R3.reuse, R153 ;  /* 0x00000099030d7220 */ /* 0x040fe40000410000 */
[C---:B------:R-:W-:Y:S02]  /*92e0*/  FMUL.FTZ R51, R2.reuse, R51 ;  /* 0x0000003302337220 */ /* 0x040fe40000410000 */
[C---:B------:R-:W-:Y:S04]  /*92f0*/  FMUL.FTZ R14, R2.reuse, R154 ;  /* 0x0000009a020e7220 */ /* 0x040fe80000410000 */
[C---:B------:R-:W-:Y:S02]  /*9300*/  FMUL.FTZ R15, R2.reuse, R155 ;  /* 0x0000009b020f7220 */ /* 0x040fe40000410000 */
[----:B------:R-:W1:Y:S01]  /*9310*/  LDSM.16.MT88.4 R152, [R224+0x100] ;  /* 0x00010000e098783b */ /* 0x000e620000004200 */
        /* <DEDUP_REMOVED lines=11> */
[----:B------:R-:W2:Y:S01]  /*93d0*/  LDSM.16.MT88.4 R144, [R231+0x2100] ;  /* 0x00210000e790783b */ /* 0x000ea20000004200 */
        /* <DEDUP_REMOVED lines=18> */
[C---:B------:R-:W-:Y:S01]  /*9500*/  HMMA.16816.F32 R32, R168.reuse, R154, R32 ;  /* 0x0000009aa820723c */ /* 0x040fe20000001820 */
[----:B------:R-:W-:Y:S03]  /*9510*/  LDSM.16.MT88.4 R152, [R231+0x2900] ;  /* 0x00290000e798783b */ /* 0x000fe60000004200 */
[C---:B------:R-:W-:Y:S02]  /*9520*/  FMUL.FTZ R67, R2.reuse, R67 ;  /* 0x0000004302437220 */ /* 0x040fe40000410000 */
[C---:B------:R-:W-:Y:S02]  /*9530*/  FMUL.FTZ R68, R3.reuse, R68 ;  /* 0x0000004403447220 */ /* 0x040fe40000410000 */
[C---:B--2---:R-:W-:Y:S04]  /*9540*/  HMMA.16816.F32 R36, R168.reuse, R144, R36 ;  /* 0x00000090a824723c */ /* 0x044fe80000001824 */
[C---:B------:R-:W-:Y:S02]  /*9550*/  FMUL.FTZ R69, R3.reuse, R69 ;  /* 0x0000004503457220 */ /* 0x040fe40000410000 */
[C---:B------:R-:W-:Y:S02]  /*9560*/  FMUL.FTZ R70, R2.reuse, R70 ;  /* 0x0000004602467220 */ /* 0x040fe40000410000 */
[C---:B------:R-:W-:Y:S01]  /*9570*/  HMMA.16816.F32 R40, R168.reuse, R146, R40 ;  /* 0x00000092a828723c */ /* 0x040fe20000001828 */
[----:B------:R-:W-:Y:S03]  /*9580*/  LDSM.16.MT88.4 R144, [R225+0x900] ;  /* 0x00090000e190783b */ /* 0x000fe60000004200 */
[C---:B------:R-:W-:Y:S02]  /*9590*/  FMUL.FTZ R71, R2.reuse, R71 ;  /* 0x0000004702477220 */ /* 0x040fe40000410000 */
[C---:B------:R-:W-:Y:S02]  /*95a0*/  FMUL.FTZ R72, R3.reuse, R72 ;  /* 0x0000004803487220 */ /* 0x040fe40000410000 */
[C---:B------:R-:W-:Y:S01]  /*95b0*/  FMUL.FTZ R73, R3.reuse, R73 ;  /* 0x0000004903497220 */ /* 0x040fe20000410000 */
[C---:B----4-:R-:W-:Y:S03]  /*95c0*/  HMMA.16816.F32 R44, R168.reuse, R136, R44 ;  /* 0x00000088a82c723c */ /* 0x050fe6000000182c */
        /* <DEDUP_REMOVED lines=11> */
[----:B------:R-:W2:Y:S03]  /*9680*/  LDSM.16.MT88.4 R132, [R226+0x4100] ;  /* 0x00410000e284783b */ /* 0x000ea60000004200 */
        /* <DEDUP_REMOVED lines=18> */
[C---:B--2---:R-:W-:Y:S04]  /*97b0*/  HMMA.16816.F32 R76, R168.reuse, R132, R76 ;  /* 0x00000084a84c723c */ /* 0x044fe8000000184c */
[C---:B------:R-:W-:Y:S02]  /*97c0*/  FMUL.FTZ R93, R3.reuse, R93 ;  /* 0x0000005d035d7220 */ /* 0x040fe40000410000 */
[C---:B------:R-:W-:Y:S02]  /*97d0*/  FMUL.FTZ R94, R2.reuse, R94 ;  /* 0x0000005e025e7220 */ /* 0x040fe40000410000 */
[C---:B------:R-:W-:Y:S01]  /*97e0*/  HMMA.16816.F32 R80, R168.reuse, R134, R80 ;  /* 0x00000086a850723c */ /* 0x040fe20000001850 */
[----:B------:R-:W2:Y:S03]  /*97f0*/  LDSM.16.MT88.4 R132, [R231+0x6100] ;  /* 0x00610000e784783b */ /* 0x000ea60000004200 */
        /* <DEDUP_REMOVED lines=21> */
[C---:B------:R-:W-:Y:S03]  /*9950*/  FMUL.FTZ R109, R3.reuse, R109 ;  /* 0x0000006d036d7220 */ /* 0x040fe60000410000 */
[C---:B------:R-:W-:Y:S01]  /*9960*/  HMMA.16816.F32 R104, R168.reuse, R134, R104 ;  /* 0x00000086a868723c */ /* 0x040fe20000001868 */
[----:B------:R-:W2:Y:S02]  /*9970*/  LDSM.16.MT88.4 R132, [R224+0x6100] ;  /* 0x00610000e084783b */ /* 0x000ea40000004200 */
[C---:B------:R-:W-:Y:S02]  /*9980*/  FMUL.FTZ R110, R2.reuse, R110 ;  /* 0x0000006e026e7220 */ /* 0x040fe40000410000 */
[C---:B------:R-:W-:Y:S02]  /*9990*/  FMUL.FTZ R111, R2.reuse, R111 ;  /* 0x0000006f026f7220 */ /* 0x040fe40000410000 */
[C---:B------:R-:W-:Y:S02]  /*99a0*/  FMUL.FTZ R112, R3.reuse, R112 ;  /* 0x0000007003707220 */ /* 0x040fe40000410000 */
[C---:B------:R-:W-:Y:S03]  /*99b0*/  FMUL.FTZ R113, R3.reuse, R113 ;  /* 0x0000007103717220 */ /* 0x040fe60000410000 */
[C---:B----4-:R-:W-:Y:S03]  /*99c0*/  HMMA.16816.F32 R108, R168.reuse, R140, R108 ;  /* 0x0000008ca86c723c */ /* 0x050fe6000000186c */
[C---:B------:R-:W-:Y:S02]  /*99d0*/  FMUL.FTZ R114, R2.reuse, R114 ;  /* 0x0000007202727220 */ /* 0x040fe40000410000 */
[C---:B------:R-:W-:Y:S02]  /*99e0*/  FMUL.FTZ R115, R2.reuse, R115 ;  /* 0x0000007302737220 */ /* 0x040fe40000410000 */
[C---:B------:R-:W-:Y:S02]  /*99f0*/  FMUL.FTZ R116, R3.reuse, R116 ;  /* 0x0000007403747220 */ /* 0x040fe40000410000 */
[----:B------:R-:W-:Y:S03]  /*9a00*/  FMUL.FTZ R117, R3, R117 ;  /* 0x0000007503757220 */ /* 0x000fe60000410000 */
[C---:B------:R-:W-:Y:S01]  /*9a10*/  HMMA.16816.F32 R112, R168.reuse, R142, R112 ;  /* 0x0000008ea870723c */ /* 0x040fe20000001870 */
[----:B------:R-:W4:Y:S02]  /*9a20*/  LDSM.16.MT88.4 R140, [R231+0x900] ;  /* 0x00090000e78c783b */ /* 0x000f240000004200 */
[C---:B------:R-:W-:Y:S02]  /*9a30*/  FMUL.FTZ R118, R2.reuse, R118 ;  /* 0x0000007602767220 */ /* 0x040fe40000410000 */
[----:B------:R-:W-:Y:S02]  /*9a40*/  FMUL.FTZ R119, R2, R119 ;  /* 0x0000007702777220 */ /* 0x000fe40000410000 */
[--C-:B------:R-:W-:Y:S02]  /*9a50*/  FFMA.FTZ R198, R198, c[0x0][0x2d0], -R172.reuse ;  /* 0x0000b400c6c67a23 */ /* 0x100fe400000108ac */
[--C-:B------:R-:W-:Y:S03]  /*9a60*/  FFMA.FTZ R199, R199, c[0x0][0x2d0], -R172.reuse ;  /* 0x0000b400c7c77a23 */ /* 0x100fe600000108ac */
[C---:B-1----:R-:W-:Y:S01]  /*9a70*/  HMMA.16816.F32 R116, R168.reuse, R136, R116 ;  /* 0x00000088a874723c */ /* 0x042fe20000001874 */
[----:B------:R-:W-:Y:S02]  /*9a80*/  MUFU.EX2 R198, R198 ;  /* 0x000000c600c67308 */ /* 0x000fe40000000800 */
[C---:B------:R-:W-:Y:S02]  /*9a90*/  FMUL.FTZ R120, R3.reuse, R120 ;  /* 0x0000007803787220 */ /* 0x040fe40000410000 */
[----:B------:R-:W-:Y:S02]  /*9aa0*/  FMUL.FTZ R121, R3, R121 ;  /* 0x0000007903797220 */ /* 0x000fe40000410000 */
[--C-:B------:R-:W-:Y:S02]  /*9ab0*/  FFMA.FTZ R200, R203, c[0x0][0x2d0], -R172.reuse ;  /* 0x0000b400cbc87a23 */ /* 0x100fe400000108ac */
[C---:B------:R-:W-:Y:S02]  /*9ac0*/  FMUL.FTZ R122, R2.reuse, R122 ;  /* 0x0000007a027a7220 */ /* 0x040fe40000410000 */
[----:B------:R-:W1:Y:S01]  /*9ad0*/  MUFU.EX2 R199, R199 ;  /* 0x000000c700c77308 */ /* 0x000e620000000800 */
[----:B------:R-:W-:Y:S02]  /*9ae0*/  FMUL.FTZ R123, R2, R123 ;  /* 0x0000007b027b7220 */ /* 0x000fe40000410000 */
[--C-:B------:R-:W-:Y:S02]  /*9af0*/  FFMA.FTZ R201, R201, c[0x0][0x2d0], -R172.reuse ;  /* 0x0000b400c9c97a23 */ /* 0x100fe400000108ac */
[--C-:B------:R-:W-:Y:S02]  /*9b00*/  FFMA.FTZ R183, R183, c[0x0][0x2d0], -R172.reuse ;  /* 0x0000b400b7b77a23 */ /* 0x100fe400000108ac */
[--C-:B------:R-:W-:Y:S01]  /*9b10*/  FFMA.FTZ R203, R186, c[0x0][0x2d0], -R179.reuse ;  /* 0x0000b400bacb7a23 */ /* 0x100fe200000108b3 */
[C---:B------:R-:W-:Y:S01]  /*9b20*/  HMMA.16816.F32 R120, R168.reuse, R138, R120 ;  /* 0x0000008aa878723c */ /* 0x040fe20000001878 */
[----:B------:R-:W5:Y:S01]  /*9b30*/  LDSM.16.MT88.4 R136, [R226+0x900] ;  /* 0x00090000e288783b */ /* 0x000f620000004200 */
[----:B------:R-:W-:Y:S01]  /*9b40*/  MUFU.EX2 R200, R200 ;  /* 0x000000c800c87308 */ /* 0x000fe20000000800 */
[C---:B------:R-:W-:Y:S02]  /*9b50*/  FMUL.FTZ R124, R3.reuse, R124 ;  /* 0x0000007c037c7220 */ /* 0x040fe40000410000 */
[----:B------:R-:W-:Y:S02]  /*9b60*/  FMUL.FTZ R125, R3, R125 ;  /* 0x0000007d037d7220 */ /* 0x000fe40000410000 */
[C---:B------:R-:W-:Y:S02]  /*9b70*/  FMUL.FTZ R126, R2.reuse, R126 ;  /* 0x0000007e027e7220 */ /* 0x040fe40000410000 */
[----:B------:R-:W-:Y:S03]  /*9b80*/  FMUL.FTZ R127, R2, R127 ;  /* 0x0000007f027f7220 */ /* 0x000fe60000410000 */
[----:B------:R-:W4:Y:S01]  /*9b90*/  MUFU.EX2 R201, R201 ;  /* 0x000000c900c97308 */ /* 0x000f220000000800 */
[----:B------:R-:W-:Y:S02]  /*9ba0*/  FFMA.FTZ R179, R174, c[0x0][0x2d0], -R179 ;  /* 0x0000b400aeb37a23 */ /* 0x000fe400000108b3 */
[--C-:B------:R-:W-:Y:S01]  /*9bb0*/  FFMA.FTZ R185, R185, c[0x0][0x2d0], -R172.reuse ;  /* 0x0000b400b9b97a23 */ /* 0x100fe200000108ac */
[C---:B--2---:R-:W-:Y:S03]  /*9bc0*/  HMMA.16816.F32 R124, R168.reuse, R132, R124 ;  /* 0x00000084a87c723c */ /* 0x044fe6000000187c */
[C---:B------:R-:W-:Y:S02]  /*9bd0*/  FMUL.FTZ R128, R3.reuse, R128 ;  /* 0x0000008003807220 */ /* 0x040fe40000410000 */
[----:B------:R-:W-:Y:S01]  /*9be0*/  FMUL.FTZ R129, R3, R129 ;  /* 0x0000008103817220 */ /* 0x000fe20000410000 */
[----:B------:R-:W-:Y:S01]  /*9bf0*/  MUFU.EX2 R186, R182 ;  /* 0x000000b600ba7308 */ /* 0x000fe20000000800 */
[C---:B------:R-:W-:Y:S01]  /*9c00*/  FMUL.FTZ R130, R2.reuse, R130 ;  /* 0x0000008202827220 */ /* 0x040fe20000410000 */
[----:B---3--:R-:W-:Y:S01]  /*9c10*/  F2FP.PACK_AB R132, R195, R194 ;  /* 0x000000c2c384723e */ /* 0x008fe200000000ff */
[C---:B------:R-:W-:Y:S03]  /*9c20*/  FMUL.FTZ R131, R2.reuse, R131 ;  /* 0x0000008302837220 */ /* 0x040fe60000410000 */
[----:B-1----:R-:W-:Y:S01]  /*9c30*/  F2FP.PACK_AB R133, R199, R198 ;  /* 0x000000c6c785723e */ /* 0x002fe200000000ff */
[--C-:B------:R-:W-:Y:S02]  /*9c40*/  FFMA.FTZ R187, R187, c[0x0][0x2d0], -R172.reuse ;  /* 0x0000b400bbbb7a23 */ /* 0x100fe400000108ac */
[----:B------:R-:W-:Y:S01]  /*9c50*/  FFMA.FTZ R181, R181, c[0x0][0x2d0], -R172 ;  /* 0x0000b400b5b57a23 */ /* 0x000fe200000108ac */
[----:B------:R-:W-:Y:S01]  /*9c60*/  HMMA.16816.F32 R128, R168, R134, R128 ;  /* 0x00000086a880723c */ /* 0x000fe20000001880 */
[----:B------:R-:W-:Y:S02]  /*9c70*/  MUFU.EX2 R185, R185 ;  /* 0x000000b900b97308 */ /* 0x000fe40000000800 */
[----:B------:R-:W-:Y:S02]  /*9c80*/  FFMA.FTZ R188, R3, R244, R188 ;  /* 0x000000f403bc7223 */ /* 0x000fe400000100bc */
[----:B------:R-:W-:Y:S02]  /*9c90*/  FFMA.FTZ R193, R2, R243, R193 ;  /* 0x000000f302c17223 */ /* 0x000fe400000100c1 */
[----:B------:R-:W-:Y:S01]  /*9ca0*/  F2FP.PACK_AB R134, R197, R196 ;  /* 0x000000c4c586723e */ /* 0x000fe200000000ff */
[----:B------:R-:W-:Y:S01]  /*9cb0*/  FADD.FTZ R167, R167, R188 ;  /* 0x000000bca7a77221 */ /* 0x000fe20000010000 */
[----:B----4-:R-:W-:Y:S02]  /*9cc0*/  F2FP.PACK_AB R135, R201, R200 ;  /* 0x000000c8c987723e */ /* 0x010fe400000000ff */
[----:B------:R-:W1:Y:S01]  /*9cd0*/  MUFU.EX2 R171, R184 ;  /* 0x000000b800ab7308 */ /* 0x000e620000000800 */
[----:B------:R-:W-:Y:S02]  /*9ce0*/  FADD.FTZ R192, R192, R193 ;  /* 0x000000c1c0c07221 */ /* 0x000fe40000010000 */
[----:B------:R-:W-:Y:S02]  /*9cf0*/  FADD.FTZ R166, R166, R167 ;  /* 0x000000a7a6a67221 */ /* 0x000fe40000010000 */
[C---:B------:R-:W-:Y:S05]  /*9d00*/  HMMA.16816.F32 R4, R132.reuse, R140, R4 ;  /* 0x0000008c8404723c */ /* 0x040fea0000001804 */
[----:B------:R-:W-:Y:S01]  /*9d10*/  MUFU.EX2 R184, R181 ;  /* 0x000000b500b87308 */ /* 0x000fe20000000800 */
[----:B------:R-:W-:Y:S02]  /*9d20*/  FADD.FTZ R3, R191, R192 ;  /* 0x000000c0bf037221 */ /* 0x000fe40000010000 */
[C---:B------:R-:W-:Y:S01]  /*9d30*/  HMMA.16816.F32 R8, R132.reuse, R142, R8 ;  /* 0x0000008e8408723c */ /* 0x040fe20000001808 */
[----:B------:R-:W2:Y:S03]  /*9d40*/  LDSM.16.MT88.4 R140, [R226+0x2900] ;  /* 0x00290000e28c783b */ /* 0x000ea60000004200 */
[----:B------:R-:W-:Y:S02]  /*9d50*/  FADD.FTZ R189, R189, R166 ;  /* 0x000000a6bdbd7221 */ /* 0x000fe40000010000 */
[----:B------:R-:W-:Y:S01]  /*9d60*/  FADD.FTZ R3, R190, R3 ;  /* 0x00000003be037221 */ /* 0x000fe20000010000 */
[----:B------:R1:W-:Y:S01]  /*9d70*/  MUFU.EX2 R168, R183 ;  /* 0x000000b700a87308 */ /* 0x0003e20000000800 */
[C---:B-----5:R-:W-:Y:S04]  /*9d80*/  HMMA.16816.F32 R12, R132.reuse, R136, R12 ;  /* 0x00000088840c723c */ /* 0x060fe8000000180c */
[----:B------:R-:W-:Y:S02]  /*9d90*/  FADD.FTZ R194, R194, R189 ;  /* 0x000000bdc2c27221 */ /* 0x000fe40000010000 */
[----:B------:R-:W-:Y:S02]  /*9da0*/  FADD.FTZ R198, R198, R3 ;  /* 0x00000003c6c67221 */ /* 0x000fe40000010000 */
[C---:B------:R-:W-:Y:S01]  /*9db0*/  HMMA.16816.F32 R16, R132.reuse, R138, R16 ;  /* 0x0000008a8410723c */ /* 0x040fe20000001810 */
[----:B------:R-:W3:Y:S01]  /*9dc0*/  LDSM.16.MT88.4 R136, [R231+0x4900] ;  /* 0x00490000e788783b */ /* 0x000ee20000004200 */
[----:B------:R-:W-:Y:S02]  /*9dd0*/  MUFU.EX2 R169, R187 ;  /* 0x000000bb00a97308 */ /* 0x000fe40000000800 */
[----:B------:R-:W-:Y:S02]  /*9de0*/  FADD.FTZ R195, R195, R194 ;  /* 0x000000c2c3c37221 */ /* 0x000fe40000010000 */
[----:B------:R-:W-:Y:S02]  /*9df0*/  FADD.FTZ R199, R199, R198 ;  /* 0x000000c6c7c77221 */ /* 0x000fe40000010000 */
[C---:B------:R-:W-:Y:S04]  /*9e00*/  HMMA.16816.F32 R20, R132.reuse, R144, R20 ;  /* 0x000000908414723c */ /* 0x040fe80000001814 */
[----:B------:R-:W-:Y:S01]  /*9e10*/  MUFU.EX2 R187, R176 ;  /* 0x000000b000bb7308 */ /* 0x000fe20000000800 */
[----:B------:R-:W-:Y:S01]  /*9e20*/  FADD.FTZ R196, R196, R195 ;  /* 0x000000c3c4c47221 */ /* 0x000fe20000010000 */
[----:B-1----:R-:W-:Y:S02]  /*9e30*/  MOV R183, R171 ;  /* 0x000000ab00b77202 */ /* 0x002fe40000000f00 */
[C---:B------:R-:W-:Y:S01]  /*9e40*/  HMMA.16816.F32 R24, R132.reuse, R146, R24 ;  /* 0x000000928418723c */ /* 0x040fe20000001818 */
[----:B------:R-:W1:Y:S03]  /*9e50*/  LDSM.16.MT88.4 R144, [R226+0x4900] ;  /* 0x00490000e290783b */ /* 0x000e660000004200 */
[----:B------:R-:W-:Y:S02]  /*9e60*/  FADD.FTZ R200, R200, R199 ;  /* 0x000000c7c8c87221 */ /* 0x000fe40000010000 */
[----:B------:R-:W4:Y:S01]  /*9e70*/  MUFU.EX2 R171, R180 ;  /* 0x000000b400ab7308 */ /* 0x000f220000000800 */
[----:B------:R-:W-:Y:S01]  /*9e80*/  FADD.FTZ R197, R197, R196 ;  /* 0x000000c4c5c57221 */ /* 0x000fe20000010000 */
[C---:B------:R-:W-:Y:S04]  /*9e90*/  HMMA.16816.F32 R28, R132.reuse, R148, R28 ;  /* 0x00000094841c723c */ /* 0x040fe8000000181c */
[----:B------:R-:W-:Y:S04]  /*9ea0*/  FADD.FTZ R201, R201, R200 ;  /* 0x000000c8c9c97221 */ /* 0x000fe80000010000 */
[C---:B------:R-:W-:Y:S01]  /*9eb0*/  HMMA.16816.F32 R32, R132.reuse, R150, R32 ;  /* 0x000000968420723c */ /* 0x040fe20000001820 */
[----:B------:R-:W5:Y:S01]  /*9ec0*/  LDSM.16.MT88.4 R148, [R225+0x4900] ;  /* 0x00490000e194783b */ /* 0x000f620000004200 */
[----:B------:R-:W-:Y:S06]  /*9ed0*/  MUFU.EX2 R180, R179 ;  /* 0x000000b300b47308 */ /* 0x000fec0000000800 */
[C---:B------:R-:W-:Y:S04]  /*9ee0*/  HMMA.16816.F32 R36, R132.reuse, R152, R36 ;  /* 0x000000988424723c */ /* 0x040fe80000001824 */
[----:B------:R4:W-:Y:S04]  /*9ef0*/  MUFU.EX2 R170, R178 ;  /* 0x000000b200aa7308 */ /* 0x0009e80000000800 */
[C---:B------:R-:W-:Y:S01]  /*9f00*/  HMMA.16816.F32 R40, R132.reuse, R154, R40 ;  /* 0x0000009a8428723c */ /* 0x040fe20000001828 */
[----:B------:R-:W-:Y:S05]  /*9f10*/  LDSM.16.MT88.4 R152, [R231+0x3100] ;  /* 0x00310000e798783b */ /* 0x000fea0000004200 */
[----:B------:R-:W1:Y:S02]  /*9f20*/  MUFU.EX2 R203, R203 ;  /* 0x000000cb00cb7308 */ /* 0x000e640000000800 */
[C---:B--2---:R-:W-:Y:S08]  /*9f30*/  HMMA.16816.F32 R44, R132.reuse, R140, R44 ;  /* 0x0000008c842c723c */ /* 0x044ff0000000182c */
[C---:B------:R-:W-:Y:S01]  /*9f40*/  HMMA.16816.F32 R48, R132.reuse, R142, R48 ;  /* 0x0000008e8430723c */ /* 0x040fe20000001830 */
[----:B------:R-:W2:Y:S03]  /*9f50*/  LDSM.16.MT88.4 R140, [R224+0x4900] ;  /* 0x00490000e08c783b */ /* 0x000ea60000004200 */
[----:B----4-:R-:W-:Y:S02]  /*9f60*/  MOV R178, R171 ;  /* 0x000000ab00b27202 */ /* 0x010fe40000000f00 */
[----:B------:R-:W-:Y:S02]  /*9f70*/  MUFU.EX2 R171, R177 ;  /* 0x000000b100ab7308 */ /* 0x000fe40000000800 */
        /* <DEDUP_REMOVED lines=9> */
[C---:B-1----:R-:W-:Y:S08]  /*a010*/  HMMA.16816.F32 R76, R132.reuse, R144, R76 ;  /* 0x00000090844c723c */ /* 0x042ff0000000184c */
[C---:B------:R-:W-:Y:S01]  /*a020*/  HMMA.16816.F32 R80, R132.reuse, R146, R80 ;  /* 0x000000928450723c */ /* 0x040fe20000001850 */
[----:B------:R-:W1:Y:S07]  /*a030*/  LDSM.16.MT88.4 R144, [R226+0x6900] ;  /* 0x00690000e290783b */ /* 0x000e6e0000004200 */
[C---:B-----5:R-:W-:Y:S08]  /*a040*/  HMMA.16816.F32 R84, R132.reuse, R148, R84 ;  /* 0x000000948454723c */ /* 0x060ff00000001854 */
[C---:B------:R-:W-:Y:S01]  /*a050*/  HMMA.16816.F32 R88, R132.reuse, R150, R88 ;  /* 0x000000968458723c */ /* 0x040fe20000001858 */
[----:B------:R-:W4:Y:S07]  /*a060*/  LDSM.16.MT88.4 R148, [R225+0x6900] ;  /* 0x00690000e194783b */ /* 0x000f2e0000004200 */
        /* <DEDUP_REMOVED lines=9> */
[C---:B----4-:R-:W-:Y:S08]  /*a100*/  HMMA.16816.F32 R116, R132.reuse, R148, R116 ;  /* 0x000000948474723c */ /* 0x050ff00000001874 */
[C---:B------:R-:W-:Y:S01]  /*a110*/  HMMA.16816.F32 R120, R132.reuse, R150, R120 ;  /* 0x000000968478723c */ /* 0x040fe20000001878 */
[----:B------:R-:W4:Y:S07]  /*a120*/  LDSM.16.MT88.4 R148, [R225+0x1100] ;  /* 0x00110000e194783b */ /* 0x000f2e0000004200 */
[C---:B--2---:R-:W-:Y:S08]  /*a130*/  HMMA.16816.F32 R124, R132.reuse, R140, R124 ;  /* 0x0000008c847c723c */ /* 0x044ff0000000187c */
[----:B------:R-:W-:Y:S01]  /*a140*/  HMMA.16816.F32 R128, R132, R142, R128 ;  /* 0x0000008e8480723c */ /* 0x000fe20000001880 */
[----:B------:R-:W2:Y:S06]  /*a150*/  LDSM.16.MT88.4 R140, [R224+0x1100] ;  /* 0x00110000e08c783b */ /* 0x000eac0000004200 */
[----:B------:R-:W-:Y:S02]  /*a160*/  F2FP.PACK_AB R134, R186, R183 ;  /* 0x000000b7ba86723e */ /* 0x000fe400000000ff */
[----:B------:R-:W-:Y:S03]  /*a170*/  F2FP.PACK_AB R133, R185, R169 ;  /* 0x000000a9b985723e */ /* 0x000fe600000000ff */
[----:B------:R-:W-:Y:S02]  /*a180*/  F2FP.PACK_AB R135, R184, R168 ;  /* 0x000000a8b887723e */ /* 0x000fe400000000ff */
[C---:B------:R-:W-:Y:S01]  /*a190*/  F2FP.PACK_AB R132, R203.reuse, R202 ;  /* 0x000000cacb84723e */ /* 0x040fe200000000ff */
[----:B------:R-:W-:Y:S04]  /*a1a0*/  FADD.FTZ R202, R202, R197 ;  /* 0x000000c5caca7221 */ /* 0x000fe80000010000 */
[----:B------:R-:W-:Y:S02]  /*a1b0*/  FADD.FTZ R3, R203, R202 ;  /* 0x000000cacb037221 */ /* 0x000fe40000010000 */
        /* <DEDUP_REMOVED lines=8> */
[----:B------:R-:W-:Y:S07]  /*a240*/  LDSM.16.MT88.4 R148, [R231+0x7100] ;  /* 0x00710000e794783b */ /* 0x000fee0000004200 */
[C---:B--2---:R-:W-:Y:S08]  /*a250*/  HMMA.16816.F32 R28, R132.reuse, R140, R28 ;  /* 0x0000008c841c723c */ /* 0x044ff0000000181c */
[C---:B------:R-:W-:Y:S01]  /*a260*/  HMMA.16816.F32 R32, R132.reuse, R142, R32 ;  /* 0x0000008e8420723c */ /* 0x040fe20000001820 */
[----:B------:R-:W2:Y:S07]  /*a270*/  LDSM.16.MT88.4 R140, [R226+0x5100] ;  /* 0x00510000e28c783b */ /* 0x000eae0000004200 */
        /* <DEDUP_REMOVED lines=12> */
[C---:B------:R-:W-:Y:S07]  /*a340*/  HMMA.16816.F32 R68, R132.reuse, R160, R68 ;  /* 0x000000a08444723c */ /* 0x040fee0000001844 */
[--C-:B------:R-:W-:Y:S01]  /*a350*/  FFMA.FTZ R161, R175, c[0x0][0x2d0], -R172.reuse ;  /* 0x0000b400afa17a23 */ /* 0x100fe200000108ac */
[C---:B------:R-:W-:Y:S03]  /*a360*/  HMMA.16816.F32 R72, R132.reuse, R162, R72 ;  /* 0x000000a28448723c */ /* 0x040fe60000001848 */
[----:B------:R-:W-:Y:S01]  /*a370*/  MUFU.EX2 R182, R161 ;  /* 0x000000a100b67308 */ /* 0x000fe20000000800 */
[--C-:B------:R-:W-:Y:S02]  /*a380*/  FFMA.FTZ R160, R173, c[0x0][0x2d0], -R172.reuse ;  /* 0x0000b400ada07a23 */ /* 0x100fe400000108ac */
[----:B------:R-:W-:Y:S02]  /*a390*/  FFMA.FTZ R172, R165, c[0x0][0x2d0], -R172 ;  /* 0x0000b400a5ac7a23 */ /* 0x000fe400000108ac */
[C---:B--2---:R-:W-:Y:S05]  /*a3a0*/  HMMA.16816.F32 R76, R132.reuse, R140, R76 ;  /* 0x0000008c844c723c */ /* 0x044fea000000184c */
[----:B------:R-:W2:Y:S03]  /*a3b0*/  MUFU.EX2 R181, R160 ;  /* 0x000000a000b57308 */ /* 0x000ea60000000800 */
[C---:B------:R-:W-:Y:S01]  /*a3c0*/  HMMA.16816.F32 R80, R132.reuse, R142, R80 ;  /* 0x0000008e8450723c */ /* 0x040fe20000001850 */
[----:B------:R-:W4:Y:S06]  /*a3d0*/  LDSM.16.MT88.4 R140, [R226+0x7100] ;  /* 0x00710000e28c783b */ /* 0x000f2c0000004200 */
[----:B------:R5:W2:Y:S01]  /*a3e0*/  MUFU.EX2 R165, R172 ;  /* 0x000000ac00a57308 */ /* 0x000aa20000000800 */
[C---:B---3--:R-:W-:Y:S08]  /*a3f0*/  HMMA.16816.F32 R84, R132.reuse, R136, R84 ;  /* 0x000000888454723c */ /* 0x048ff00000001854 */
[C---:B------:R-:W-:Y:S01]  /*a400*/  HMMA.16816.F32 R88, R132.reuse, R138, R88 ;  /* 0x0000008a8458723c */ /* 0x040fe20000001858 */
[----:B------:R-:W3:Y:S07]  /*a410*/  LDSM.16.MT88.4 R136, [R224+0x7100] ;  /* 0x00710000e088783b */ /* 0x000eee0000004200 */
[C---:B-1----:R-:W-:Y:S01]  /*a420*/  HMMA.16816.F32 R92, R132.reuse, R144, R92 ;  /* 0x00000090845c723c */ /* 0x042fe2000000185c */
[----:B-----5:R-:W-:Y:S07]  /*a430*/  LDSM.16.MT88.4 R172, [R225+0x1900] ;  /* 0x00190000e1ac783b */ /* 0x020fee0000004200 */
[C---:B------:R-:W-:Y:S01]  /*a440*/  HMMA.16816.F32 R96, R132.reuse, R146, R96 ;  /* 0x000000928460723c */ /* 0x040fe20000001860 */
[----:B------:R-:W1:Y:S07]  /*a450*/  LDSM.16.MT88.4 R144, [R226+0x1900] ;  /* 0x00190000e290783b */ /* 0x000e6e0000004200 */
[C---:B------:R-:W-:Y:S07]  /*a460*/  HMMA.16816.F32 R100, R132.reuse, R148, R100 ;  /* 0x000000948464723c */ /* 0x040fee0000001864 */
[----:B------:R-:W-:Y:S01]  /*a470*/  MOV R149, R178 ;  /* 0x000000b200957202 */ /* 0x000fe20000000f00 */
[C---:B------:R-:W-:Y:S01]  /*a480*/  HMMA.16816.F32 R104, R132.reuse, R150, R104 ;  /* 0x000000968468723c */ /* 0x040fe20000001868 */
[----:B------:R-:W5:Y:S07]  /*a490*/  LDSM.16.MT88.4 R176, [R224+0x1900] ;  /* 0x00190000e0b0783b */ /* 0x000f6e0000004200 */
[C---:B----4-:R-:W-:Y:S07]  /*a4a0*/  HMMA.16816.F32 R108, R132.reuse, R140, R108 ;  /* 0x0000008c846c723c */ /* 0x050fee000000186c */
[----:B------:R-:W-:Y:S01]  /*a4b0*/  MOV R140, R180 ;  /* 0x000000b4008c7202 */ /* 0x000fe20000000f00 */
[C---:B------:R-:W-:Y:S04]  /*a4c0*/  HMMA.16816.F32 R112, R132.reuse, R142, R112 ;  /* 0x0000008e8470723c */ /* 0x040fe80000001870 */
[----:B--2---:R-:W-:Y:S03]  /*a4d0*/  MOV R141, R181 ;  /* 0x000000b5008d7202 */ /* 0x004fe60000000f00 */
[----:B------:R-:W-:Y:S01]  /*a4e0*/  MOV R142, R183 ;  /* 0x000000b7008e7202 */ /* 0x000fe20000000f00 */
[C---:B------:R-:W-:Y:S04]  /*a4f0*/  HMMA.16816.F32 R116, R132.reuse, R152, R116 ;  /* 0x000000988474723c */ /* 0x040fe80000001874 */
[----:B------:R-:W-:Y:S04]  /*a500*/  MOV R143, R185 ;  /* 0x000000b9008f7202 */ /* 0x000fe80000000f00 */
[C---:B------:R-:W-:Y:S08]  /*a510*/  HMMA.16816.F32 R120, R132.reuse, R154, R120 ;  /* 0x0000009a8478723c */ /* 0x040ff00000001878 */
[C---:B---3--:R-:W-:Y:S07]  /*a520*/  HMMA.16816.F32 R124, R132.reuse, R136, R124 ;  /* 0x00000088847c723c */ /* 0x048fee000000187c */
[----:B------:R-:W-:Y:S01]  /*a530*/  MOV R136, R187 ;  /* 0x000000bb00887202 */ /* 0x000fe20000000f00 */
[----:B------:R-:W-:Y:S04]  /*a540*/  HMMA.16816.F32 R128, R132, R138, R128 ;  /* 0x0000008a8480723c */ /* 0x000fe80000001880 */
[----:B------:R-:W-:Y:S02]  /*a550*/  MOV R137, R182 ;  /* 0x000000b600897202 */ /* 0x000fe40000000f00 */
[----:B------:R-:W2:Y:S01]  /*a560*/  LDSM.16.MT88.4 R180, [R231+0x3900] ;  /* 0x00390000e7b4783b */ /* 0x000ea20000004200 */
[----:B------:R-:W-:Y:S02]  /*a570*/  MOV R134, R170 ;  /* 0x000000aa00867202 */ /* 0x000fe40000000f00 */
[----:B------:R-:W-:Y:S03]  /*a580*/  MOV R135, R171 ;  /* 0x000000ab00877202 */ /* 0x000fe60000000f00 */
[----:B------:R-:W-:Y:S02]  /*a590*/  MOV R139, R168 ;  /* 0x000000a8008b7202 */ /* 0x000fe40000000f00 */
[----:B------:R-:W-:Y:S02]  /*a5a0*/  MOV R133, R169 ;  /* 0x000000a900857202 */ /* 0x000fe40000000f00 */
[----:B------:R-:W-:Y:S02]  /*a5b0*/  F2FP.PACK_AB R168, R134, R149 ;  /* 0x0000009586a8723e */ /* 0x000fe400000000ff */
[----:B------:R-:W-:Y:S02]  /*a5c0*/  F2FP.PACK_AB R170, R140, R136 ;  /* 0x000000888caa723e */ /* 0x000fe400000000ff */
[----:B------:R-:W-:Y:S02]  /*a5d0*/  F2FP.PACK_AB R169, R137, R135 ;  /* 0x0000008789a9723e */ /* 0x000fe400000000ff */
[----:B------:R-:W-:Y:S02]  /*a5e0*/  F2FP.PACK_AB R171, R165, R141 ;  /* 0x0000008da5ab723e */ /* 0x000fe400000000ff */
[----:B------:R-:W-:Y:S02]  /*a5f0*/  MOV R132, R184 ;  /* 0x000000b800847202 */ /* 0x000fe40000000f00 */
[----:B------:R-:W-:Y:S02]  /*a600*/  MOV R138, R186 ;  /* 0x000000ba008a7202 */ /* 0x000fe40000000f00 */
[----:B------:R-:W3:Y:S01]  /*a610*/  LDSM.16.MT88.4 R184, [R226+0x3900] ;  /* 0x00390000e2b8783b */ /* 0x000ee20000004200 */
[C---:B------:R-:W-:Y:S07]  /*a620*/  HMMA.16816.F32 R160, R168.reuse, R156, R4 ;  /* 0x0000009ca8a0723c */ /* 0x040fee0000001804 */
[----:B------:R-:W4:Y:S01]  /*a630*/  LDSM.16.MT88.4 R4, [R225+0x3900] ;  /* 0x00390000e104783b */ /* 0x000f220000004200 */
[C---:B------:R-:W-:Y:S07]  /*a640*/  HMMA.16816.F32 R156, R168.reuse, R158, R8 ;  /* 0x0000009ea89c723c */ /* 0x040fee0000001808 */
[----:B------:R-:W-:Y:S01]  /*a650*/  MOV R11, R149 ;  /* 0x00000095000b7202 */ /* 0x000fe20000000f00 */
[C---:B-1----:R-:W-:Y:S01]  /*a660*/  HMMA.16816.F32 R152, R168.reuse, R144, R12 ;  /* 0x00000090a898723c */ /* 0x042fe2000000180c */
[----:B------:R-:W-:Y:S07]  /*a670*/  LDSM.16.MT88.4 R12, [R231+0x5900] ;  /* 0x00590000e70c783b */ /* 0x000fee0000004200 */
[C---:B------:R-:W-:Y:S07]  /*a680*/  HMMA.16816.F32 R148, R168.reuse, R146, R16 ;  /* 0x00000092a894723c */ /* 0x040fee0000001810 */
[----:B------:R-:W-:Y:S01]  /*a690*/  MOV R19, R132 ;  /* 0x0000008400137202 */ /* 0x000fe20000000f00 */
[C---:B------:R-:W-:Y:S04]  /*a6a0*/  HMMA.16816.F32 R144, R168.reuse, R172, R20 ;  /* 0x000000aca890723c */ /* 0x040fe80000001814 */
[----:B------:R-:W-:Y:S02]  /*a6b0*/  MOV R18, R11 ;  /* 0x0000000b00127202 */ /* 0x000fe40000000f00 */
[----:B------:R-:W1:Y:S01]  /*a6c0*/  LDSM.16.MT88.4 R8, [R224+0x3900] ;  /* 0x00390000e008783b */ /* 0x000e620000004200 */
[----:B------:R-:W-:Y:S02]  /*a6d0*/  MOV R22, R142 ;  /* 0x0000008e00167202 */ /* 0x000fe40000000f00 */
[----:B------:R-:W-:Y:S03]  /*a6e0*/  MOV R23, R143 ;  /* 0x0000008f00177202 */ /* 0x000fe60000000f00 */
[----:B------:R-:W-:Y:S02]  /*a6f0*/  MOV R173, R140 ;  /* 0x0000008c00ad7202 */ /* 0x000fe40000000f00 */
[----:B------:R-:W-:Y:S02]  /*a700*/  MOV R172, R141 ;  /* 0x0000008d00ac7202 */ /* 0x000fe40000000f00 */
[C---:B------:R-:W-:Y:S01]  /*a710*/  HMMA.16816.F32 R140, R168.reuse, R174, R24 ;  /* 0x000000aea88c723c */ /* 0x040fe20000001818 */
[----:B------:R-:W-:Y:S02]  /*a720*/  LDSM.16.MT88.4 R24, [R224+0x5900] ;  /* 0x00590000e018783b */ /* 0x000fe40000004200 */
[----:B------:R-:W-:Y:S02]  /*a730*/  MOV R20, R138 ;  /* 0x0000008a00147202 */ /* 0x000fe40000000f00 */
[----:B------:R-:W-:Y:S02]  /*a740*/  MOV R21, R139 ;  /* 0x0000008b00157202 */ /* 0x000fe40000000f00 */
[----:B------:R-:W-:Y:S02]  /*a750*/  MOV R175, R136 ;  /* 0x0000008800af7202 */ /* 0x000fe40000000f00 */
[----:B------:R-:W-:Y:S02]  /*a760*/  MOV R174, R137 ;  /* 0x0000008900ae7202 */ /* 0x000fe40000000f00 */
[C---:B-----5:R-:W-:Y:S07]  /*a770*/  HMMA.16816.F32 R136, R168.reuse, R176, R28 ;  /* 0x000000b0a888723c */ /* 0x060fee000000181c */
[----:B------:R-:W-:Y:S02]  /*a780*/  MOV R31, R133 ;  /* 0x00000085001f7202 */ /* 0x000fe40000000f00 */
[----:B------:R-:W-:Y:S03]  /*a790*/  MOV R177, R134 ;  /* 0x0000008600b17202 */ /* 0x000fe60000000f00 */
[----:B------:R-:W-:Y:S02]  /*a7a0*/  MOV R176, R135 ;  /* 0x0000008700b07202 */ /* 0x000fe40000000f00 */
[C---:B------:R-:W-:Y:S01]  /*a7b0*/  HMMA.16816.F32 R132, R168.reuse, R178, R32 ;  /* 0x000000b2a884723c */ /* 0x040fe20000001820 */
[----:B------:R-:W-:Y:S06]  /*a7c0*/  LDSM.16.MT88.4 R32, [R226+0x7900] ;  /* 0x00790000e220783b */ /* 0x000fec0000004200 */
[----:B------:R-:W-:Y:S01]  /*a7d0*/  MOV R179, R18 ;  /* 0x0000001200b37202 */ /* 0x000fe20000000f00 */
[C---:B--2---:R-:W-:Y:S04]  /*a7e0*/  HMMA.16816.F32 R36, R168.reuse, R180, R36 ;  /* 0x000000b4a824723c */ /* 0x044fe80000001824 */
[----:B------:R-:W-:Y:S02]  /*a7f0*/  MOV R178, R19 ;  /* 0x0000001300b27202 */ /* 0x000fe40000000f00 */
[----:B------:R-:W2:Y:S01]  /*a800*/  LDSM.16.MT88.4 R16, [R226+0x5900] ;  /* 0x00590000e210783b */ /* 0x000ea20000004200 */
[----:B------:R-:W-:Y:S01]  /*a810*/  MOV R181, R20 ;  /* 0x0000001400b57202 */ /* 0x000fe20000000f00 */
[C---:B------:R-:W-:Y:S04]  /*a820*/  HMMA.16816.F32 R40, R168.reuse, R182, R40 ;  /* 0x000000b6a828723c */ /* 0x040fe80000001828 */
[----:B------:R-:W-:Y:S03]  /*a830*/  MOV R180, R21 ;  /* 0x0000001500b47202 */ /* 0x000fe60000000f00 */
[----:B------:R-:W-:Y:S01]  /*a840*/  MOV R183, R22 ;  /* 0x0000001600b77202 */ /* 0x000fe20000000f00 */
[C---:B---3--:R-:W-:Y:S04]  /*a850*/  HMMA.16816.F32 R44, R168.reuse, R184, R44 ;  /* 0x000000b8a82c723c */ /* 0x048fe8000000182c */
[----:B------:R-:W-:Y:S01]  /*a860*/  MOV R182, R23 ;  /* 0x0000001700b67202 */ /* 0x000fe20000000f00 */
[----:B------:R-:W-:Y:S01]  /*a870*/  FADD.FTZ R3, R183, R3 ;  /* 0x00000003b7037221 */ /* 0x000fe20000010000 */
[----:B------:R-:W3:Y:S01]  /*a880*/  LDSM.16.MT88.4 R20, [R225+0x5900] ;  /* 0x00590000e114783b */ /* 0x000ee20000004200 */
[----:B------:R-:W-:Y:S01]  /*a890*/  MOV R185, R31 ;  /* 0x0000001f00b97202 */ /* 0x000fe20000000f00 */
[C---:B------:R-:W-:Y:S04]  /*a8a0*/  HMMA.16816.F32 R48, R168.reuse, R186, R48 ;  /* 0x000000baa830723c */ /* 0x040fe80000001830 */
[----:B------:R-:W-:Y:S02]  /*a8b0*/  FADD.FTZ R2, R185, R201 ;  /* 0x000000c9b9027221 */ /* 0x000fe40000010000 */
[----:B------:R-:W5:Y:S01]  /*a8c0*/  LDSM.16.MT88.4 R28, [R231+0x7900] ;  /* 0x00790000e71c783b */ /* 0x000f620000004200 */
[----:B------:R-:W-:Y:S01]  /*a8d0*/  FADD.FTZ R3, R181, R3 ;  /* 0x00000003b5037221 */ /* 0x000fe20000010000 */
[C---:B----4-:R-:W-:Y:S04]  /*a8e0*/  HMMA.16816.F32 R52, R168.reuse, R4, R52 ;  /* 0x00000004a834723c */ /* 0x050fe80000001834 */
[----:B------:R-:W-:Y:S02]  /*a8f0*/  FADD.FTZ R2, R182, R2 ;  /* 0x00000002b6027221 */ /* 0x000fe40000010000 */
[----:B------:R-:W-:Y:S02]  /*a900*/  FADD.FTZ R3, R179, R3 ;  /* 0x00000003b3037221 */ /* 0x000fe40000010000 */
[C---:B------:R-:W-:Y:S01]  /*a910*/  HMMA.16816.F32 R56, R168.reuse, R6, R56 ;  /* 0x00000006a838723c */ /* 0x040fe20000001838 */
[----:B------:R-:W4:Y:S03]  /*a920*/  LDSM.16.MT88.4 R4, [R225+0x7900] ;  /* 0x00790000e104783b */ /* 0x000f260000004200 */
[----:B------:R-:W-:Y:S02]  /*a930*/  FADD.FTZ R2, R180, R2 ;  /* 0x00000002b4027221 */ /* 0x000fe40000010000 */
[----:B------:R-:W-:Y:S02]  /*a940*/  FADD.FTZ R3, R177, R3 ;  /* 0x00000003b1037221 */ /* 0x000fe40000010000 */
[C---:B-1----:R-:W-:Y:S04]  /*a950*/  HMMA.16816.F32 R60, R168.reuse, R8, R60 ;  /* 0x00000008a83c723c */ /* 0x042fe8000000183c */
[----:B------:R-:W-:Y:S02]  /*a960*/  FADD.FTZ R2, R178, R2 ;  /* 0x00000002b2027221 */ /* 0x000fe40000010000 */
[----:B------:R-:W-:Y:S02]  /*a970*/  FADD.FTZ R3, R175, R3 ;  /* 0x00000003af037221 */ /* 0x000fe40000010000 */
[C---:B------:R-:W-:Y:S01]  /*a980*/  HMMA.16816.F32 R64, R168.reuse, R10, R64 ;  /* 0x0000000aa840723c */ /* 0x040fe20000001840 */
[----:B------:R-:W1:Y:S03]  /*a990*/  LDSM.16.MT88.4 R8, [R224+0x7900] ;  /* 0x00790000e008783b */ /* 0x000e660000004200 */
[----:B------:R-:W-:Y:S02]  /*a9a0*/  FADD.FTZ R2, R176, R2 ;  /* 0x00000002b0027221 */ /* 0x000fe40000010000 */
[----:B------:R-:W-:Y:S01]  /*a9b0*/  FADD.FTZ R244, R173, R3 ;  /* 0x00000003adf47221 */ /* 0x000fe20000010000 */
[----:B------:R-:W-:Y:S01]  /*a9c0*/  MOV R3, R0 ;  /* 0x0000000000037202 */ /* 0x000fe20000000f00 */
[C---:B------:R-:W-:Y:S04]  /*a9d0*/  HMMA.16816.F32 R68, R168.reuse, R12, R68 ;  /* 0x0000000ca844723c */ /* 0x040fe80000001844 */
[----:B------:R-:W-:Y:S04]  /*a9e0*/  FADD.FTZ R2, R174, R2 ;  /* 0x00000002ae027221 */ /* 0x000fe80000010000 */
[C---:B------:R-:W-:Y:S04]  /*a9f0*/  HMMA.16816.F32 R72, R168.reuse, R14, R72 ;  /* 0x0000000ea848723c */ /* 0x040fe80000001848 */
[----:B------:R-:W-:Y:S04]  /*aa00*/  FADD.FTZ R2, R172, R2 ;  /* 0x00000002ac027221 */ /* 0x000fe80000010000 */
[C---:B--2---:R-:W-:Y:S04]  /*aa10*/  HMMA.16816.F32 R76, R168.reuse, R16, R76 ;  /* 0x00000010a84c723c */ /* 0x044fe8000000184c */
[----:B------:R-:W-:Y:S01]  /*aa20*/  FADD.FTZ R243, R165, R2 ;  /* 0x00000002a5f37221 */ /* 0x000fe20000010000 */
[----:B------:R-:W-:Y:S03]  /*aa30*/  MOV R2, R164 ;  /* 0x000000a400027202 */ /* 0x000fe60000000f00 */
[C---:B------:R-:W-:Y:S08]  /*aa40*/  HMMA.16816.F32 R80, R168.reuse, R18, R80 ;  /* 0x00000012a850723c */ /* 0x040ff00000001850 */
[C---:B---3--:R-:W-:Y:S08]  /*aa50*/  HMMA.16816.F32 R84, R168.reuse, R20, R84 ;  /* 0x00000014a854723c */ /* 0x048ff00000001854 */
[C---:B------:R-:W-:Y:S08]  /*aa60*/  HMMA.16816.F32 R88, R168.reuse, R22, R88 ;  /* 0x00000016a858723c */ /* 0x040ff00000001858 */
[C---:B------:R-:W-:Y:S08]  /*aa70*/  HMMA.16816.F32 R92, R168.reuse, R24, R92 ;  /* 0x00000018a85c723c */ /* 0x040ff0000000185c */
[C---:B------:R-:W-:Y:S08]  /*aa80*/  HMMA.16816.F32 R96, R168.reuse, R26, R96 ;  /* 0x0000001aa860723c */ /* 0x040ff00000001860 */
[C---:B-----5:R-:W-:Y:S08]  /*aa90*/  HMMA.16816.F32 R100, R168.reuse, R28, R100 ;  /* 0x0000001ca864723c */ /* 0x060ff00000001864 */
[C---:B------:R-:W-:Y:S08]  /*aaa0*/  HMMA.16816.F32 R104, R168.reuse, R30, R104 ;  /* 0x0000001ea868723c */ /* 0x040ff00000001868 */
[C---:B------:R-:W-:Y:S08]  /*aab0*/  HMMA.16816.F32 R108, R168.reuse, R32, R108 ;  /* 0x00000020a86c723c */ /* 0x040ff0000000186c */
[C---:B------:R-:W-:Y:S08]  /*aac0*/  HMMA.16816.F32 R112, R168.reuse, R34, R112 ;  /* 0x00000022a870723c */ /* 0x040ff00000001870 */
[C---:B----4-:R-:W-:Y:S08]  /*aad0*/  HMMA.16816.F32 R116, R168.reuse, R4, R116 ;  /* 0x00000004a874723c */ /* 0x050ff00000001874 */
[C---:B------:R-:W-:Y:S08]  /*aae0*/  HMMA.16816.F32 R120, R168.reuse, R6, R120 ;  /* 0x00000006a878723c */ /* 0x040ff00000001878 */
[C---:B-1----:R-:W-:Y:S08]  /*aaf0*/  HMMA.16816.F32 R124, R168.reuse, R8, R124 ;  /* 0x00000008a87c723c */ /* 0x042ff0000000187c */
[----:B------:R-:W-:Y:S01]  /*ab00*/  HMMA.16816.F32 R128, R168, R10, R128 ;  /* 0x0000000aa880723c */ /* 0x000fe20000001880 */
[----:B------:R-:W-:-:S07]  /*ab10*/  @P0 BRA `(.L_x_1996) ;  /* 0xffffb81000000947 */ /* 0x000fce000383ffff */
.L_x_1985:
[----:B------:R-:W1:Y:S01]  /*ab20*/  S2UR UR26, SR_CTAID.X ;  /* 0x00000000001a79c3 */ /* 0x000e620000002500 */
[----:B------:R-:W-:Y:S01]  /*ab30*/  UMOV UR25, 0x1 ;  /* 0x0000000100197882 */ /* 0x000fe20000000000 */
[----:B------:R-:W-:Y:S01]  /*ab40*/  PLOP3.LUT P0, PT, PT, PT, UP0, 0x40, 0x0 ;  /* 0x000000000000781c */ /* 0x000fe20003f0e808 */
[----:B------:R-:W-:-:S02]  /*ab50*/  ULDC UR21, c[0x0][0x168] ;  /* 0x00005a0000157ab9 */ /* 0x000fc40000000800 */
[----:B------:R-:W-:Y:S02]  /*ab60*/  ULDC.64 UR4, c[0x0][0x2c8] ;  /* 0x0000b20000047ab9 */ /* 0x000fe40000000a00 */
[----:B------:R-:W-:Y:S02]  /*ab70*/  UIADD3 UR21, UR25, -UR21, URZ ;  /* 0x8000001519157290 */ /* 0x000fe4000fffe03f */
[----:B------:R-:W-:Y:S02]  /*ab80*/  ULDC UR24, c[0x0][0x2ac] ;  /* 0x0000ab0000187ab9 */ /* 0x000fe40000000800 */
[----:B-1----:R-:W-:-:S04]  /*ab90*/  ULEA UR26, UR26, 0x7f, 0x7 ;  /* 0x0000007f1a1a7891 */ /* 0x002fc8000f8e383f */
        /* <DEDUP_REMOVED lines=20> */
.L_x_1998:
[----:B------:R-:W-:Y:S02]  /*ace0*/  ULDC UR4, c[0x0][0x32c] ;  /* 0x0000cb0000047ab9 */ /* 0x000fe40000000800 */
[----:B------:R-:W-:-:S03]  /*acf0*/  UISETP.NE.AND UP2, UPT, UR25, UR4, UPT ;  /* 0x000000041900728c */ /* 0x000fc6000bf45270 */
[----:B------:R-:W-:Y:S02]  /*ad00*/  ULDC.64 UR4, c[0x0][0x330] ;  /* 0x0000cc0000047ab9 */ /* 0x000fe40000000a00 */
[----:B------:R-:W-:-:S07]  /*ad10*/  UIMAD.WIDE.U32 UR26, UR24, UR4, URZ ;  /* 0x00000004181a72a5 */ /* 0x000fce000f8e003f */
[----:B------:R-:W-:Y:S02]  /*ad20*/  @UP2 UMOV UR25, UR27 ;  /* 0x0000001b00192c82 */ /* 0x000fe40008000000 */
[----:B------:R-:W-:Y:S02]  /*ad30*/  @UP2 USHF.R.U32.HI UR24, URZ, UR5, UR25 ;  /* 0x000000053f182299 */ /* 0x000fe40008011619 */
.L_x_1999:
[----:B------:R-:W-:Y:S02]  /*ad40*/  ULDC UR4, c[0x0][0x32c] ;  /* 0x0000cb0000047ab9 */ /* 0x000fe40000000800 */
[----:B------:R-:W-:-:S04]  /*ad50*/  UIMAD UR4, UR24, UR4, URZ ;  /* 0x00000004180472a4 */ /* 0x000fc8000f8e023f */
[----:B------:R-:W-:-:S04]  /*ad60*/  UISETP.LT.AND UP2, UPT, UR21, UR4, UPT ;  /* 0x000000041500728c */ /* 0x000fc8000bf41270 */
[----:B------:R-:W-:-:S04]  /*ad70*/  USEL UR21, UR21, UR4, !UP2 ;  /* 0x0000000415157287 */ /* 0x000fc8000d000000 */
.L_x_1997:
[----:B------:R-:W-:-:S04]  /*ad80*/  UIADD3 UR21, UR21, 0x3f, URZ ;  /* 0x0000003f15157890 */ /* 0x000fc8000fffe03f */
        /* <DEDUP_REMOVED lines=9> */
[----:B------:R-:W-:Y:S01]  /*ae20*/  SHF.R.S32.HI R0, RZ, 0x1f, R207 ;  /* 0x0000001fff007819 */ /* 0x000fe200000114cf */
[----:B------:R-:W-:Y:S01]  /*ae30*/  IMAD.MOV.U32 R167, RZ, RZ, R164 ;  /* 0x000000ffffa77224 */ /* 0x000fe200078e00a4 */
[C---:B------:R-:W-:Y:S01]  /*ae40*/  SHF.L.U64.HI R252, R206.reuse, 0x1, R247 ;  /* 0x00000001cefc7819 */ /* 0x040fe200000102f7 */
[C---:B------:R-:W-:Y:S01]  /*ae50*/  IMAD.SHL.U32 R2, R207.reuse, 0x2, RZ ;  /* 0x00000002cf027824 */ /* 0x040fe200078e00ff */
[----:B------:R-:W-:Y:S01]  /*ae60*/  SEL R250, RZ, 0x10, P5 ;  /* 0x00000010fffa7807 */ /* 0x000fe20002800000 */
[----:B------:R-:W-:Y:S01]  /*ae70*/  IMAD.SHL.U32 R251, R206, 0x2, RZ ;  /* 0x00000002cefb7824 */ /* 0x000fe200078e00ff */
[----:B------:R-:W-:Y:S02]  /*ae80*/  SEL R249, RZ, 0x10, P4 ;  /* 0x00000010fff97807 */ /* 0x000fe40002000000 */
[----:B------:R-:W-:Y:S02]  /*ae90*/  SHF.L.U64.HI R0, R207, 0x1, R0 ;  /* 0x00000001cf007819 */ /* 0x000fe40000010200 */
.L_x_2003:
        /* <DEDUP_REMOVED lines=28> */
[----:B------:R-:W-:Y:S01]  /*b060*/  SHF.R.S32.HI R10, RZ, 0x1f, R207 ;  /* 0x0000001fff0a7819 */ /* 0x000fe200000114cf */
[----:B------:R-:W-:Y:S01]  /*b070*/  IMAD.SHL.U32 R8, R207, 0x2, RZ ;  /* 0x00000002cf087824 */ /* 0x000fe200078e00ff */
[----:B------:R-:W-:Y:S01]  /*b080*/  LOP3.LUT R12, R12, 0xf, RZ, 0xc0, !PT ;  /* 0x0000000f0c0c7812 */ /* 0x000fe200078ec0ff */
[----:B------:R-:W-:Y:S01]  /*b090*/  IMAD.WIDE.U32 R4, R237, c[0x0][0x218], R4 ;  /* 0x00008600ed047a25 */ /* 0x000fe200078e0004 */
[----:B------:R-:W-:Y:S04]  /*b0a0*/  SHF.L.U64.HI R10, R207, 0x1, R10 ;  /* 0x00000001cf0a7819 */ /* 0x000fe8000001020a */
[----:B------:R-:W-:Y:S01]  /*b0b0*/  IADD3 R0, P0, R4, UR22, RZ ;  /* 0x0000001604007c10 */ /* 0x000fe2000ff1e0ff */
[----:B------:R-:W-:Y:S03]  /*b0c0*/  IMAD.SHL.U32 R4, R205, 0x2, RZ ;  /* 0x00000002cd047824 */ /* 0x000fe600078e00ff */
[----:B------:R-:W-:Y:S02]  /*b0d0*/  IADD3.X R5, R5, UR6, R2, P0, !PT ;  /* 0x0000000605057c10 */ /* 0x000fe400087fe402 */
[----:B------:R-:W-:Y:S02]  /*b0e0*/  LEA R7, P0, R0, c[0x0][0x1f8], 0x1 ;  /* 0x00007e0000077a11 */ /* 0x000fe400078008ff */
[----:B------:R-:W-:Y:S02]  /*b0f0*/  SHF.L.U64.HI R2, R204, 0x1, R245 ;  /* 0x00000001cc027819 */ /* 0x000fe400000102f5 */
[----:B------:R-:W-:Y:S01]  /*b100*/  LEA.HI.X R6, R0, c[0x0][0x1fc], R5, 0x1, P0 ;  /* 0x00007f0000067a11 */ /* 0x000fe200000f0c05 */
[----:B------:R-:W5:Y:S01]  /*b110*/  SHFL.IDX PT, R9, R7, 0x1, 0x181f ;  /* 0x00381f0007097f89 */ /* 0x000f6200000e0000 */
[----:B------:R-:W-:Y:S01]  /*b120*/  IMAD.SHL.U32 R0, R204, 0x2, RZ ;  /* 0x00000002cc007824 */ /* 0x000fe200078e00ff */
[----:B------:R-:W-:Y:S02]  /*b130*/  SHF.L.U64.HI R5, R205, 0x1, R246 ;  /* 0x00000001cd057819 */ /* 0x000fe400000102f6 */
[----:B------:R-:W4:Y:S04]  /*b140*/  SHFL.IDX PT, R11, R6, 0x1, 0x181f ;  /* 0x00381f00060b7f89 */ /* 0x000f2800000e0000 */
[----:B------:R-:W3:Y:S04]  /*b150*/  SHFL.IDX PT, R7, R7, RZ, 0x181f ;  /* 0x00181fff07077589 */ /* 0x000ee800000e0000 */
[----:B------:R-:W2:Y:S01]  /*b160*/  SHFL.IDX PT, R21, R6, RZ, 0x181f ;  /* 0x00181fff06157589 */ /* 0x000ea200000e0000 */
[----:B-----5:R-:W-:Y:S04]  /*b170*/  IADD3 R22, P1, P0, R22, R9, R251 ;  /* 0x0000000916167210 */ /* 0x020fe8000783e0fb */
[----:B----4-:R-:W-:Y:S02]  /*b180*/  IADD3.X R23, RZ, R11, R252, P1, P0 ;  /* 0x0000000bff177210 */ /* 0x010fe40000fe04fc */
[----:B------:R-:W-:Y:S04]  /*b190*/  IADD3 R14, P1, P0, R14, R9, R4 ;  /* 0x000000090e0e7210 */ /* 0x000fe8000783e004 */
[--C-:B------:R-:W-:Y:S02]  /*b1a0*/  IADD3.X R15, RZ, R11, R5.reuse, P1, P0 ;  /* 0x0000000bff0f7210 */ /* 0x100fe40000fe0405 */
[----:B------:R-:W-:Y:S04]  /*b1b0*/  IADD3 R12, P1, P0, R12, R9, R0 ;  /* 0x000000090c0c7210 */ /* 0x000fe8000783e000 */
[--C-:B------:R-:W-:Y:S02]  /*b1c0*/  IADD3.X R13, RZ, R11, R2.reuse, P1, P0 ;  /* 0x0000000bff0d7210 */ /* 0x100fe40000fe0402 */
[----:B---3--:R-:W-:Y:S05]  /*b1d0*/  IADD3 R4, P0, R7, R4, RZ ;  /* 0x0000000407047210 */ /* 0x008fea0007f1e0ff */
[----:B--2---:R-:W-:Y:S01]  /*b1e0*/  IMAD.X R5, R21, 0x1, R5, P0 ;  /* 0x0000000115057824 */ /* 0x004fe200000e0605 */
[----:B------:R-:W-:Y:S05]  /*b1f0*/  IADD3 R28, P0, R7, R0, RZ ;  /* 0x00000000071c7210 */ /* 0x000fea0007f1e0ff */
[----:B------:R-:W-:Y:S01]  /*b200*/  IMAD.X R29, R21, 0x1, R2, P0 ;  /* 0x00000001151d7824 */ /* 0x000fe200000e0602 */
[-C--:B------:R-:W-:Y:S05]  /*b210*/  IADD3 R30, P0, R7, R8.reuse, RZ ;  /* 0x00000008071e7210 */ /* 0x080fea0007f1e0ff */
[----:B------:R-:W-:Y:S01]  /*b220*/  IMAD.X R31, R21, 0x1, R10, P0 ;  /* 0x00000001151f7824 */ /* 0x000fe200000e060a */
        /* <DEDUP_REMOVED lines=17> */
.L_x_2001:
[C---:B--23--:R-:W-:Y:S01]  /*b340*/  HMMA.16816.F32 R4, R168.reuse, R172, RZ ;  /* 0x000000aca804723c */ /* 0x04cfe200000018ff */
[----:B------:R-:W-:Y:S01]  /*b350*/  LDSM.16.M88.4 R196, [R228+0x8100] ;  /* 0x00810000e4c4783b */ /* 0x000fe20000000200 */
[----:B------:R-:W-:Y:S06]  /*b360*/  UISETP.GT.AND UP2, UPT, UR20, UR9, UPT ;  /* 0x000000091400728c */ /* 0x000fec000bf44270 */
[C---:B------:R-:W-:Y:S01]  /*b370*/  HMMA.16816.F32 R8, R168.reuse, R174, RZ ;  /* 0x000000aea808723c */ /* 0x040fe200000018ff */
[----:B------:R-:W0:Y:S01]  /*b380*/  LDGDEPBAR ;  /* 0x00000000000079af */ /* 0x000e220000000000 */
[----:B------:R-:W-:Y:S06]  /*b390*/  PLOP3.LUT P0, PT, PT, PT, UP2, 0x40, 0x0 ;  /* 0x000000000000781c */ /* 0x000fec0003f0e828 */
[C---:B----4-:R-:W-:Y:S01]  /*b3a0*/  HMMA.16816.F32 R12, R168.reuse, R16, RZ ;  /* 0x00000010a80c723c */ /* 0x050fe200000018ff */
[----:B------:R-:W2:Y:S07]  /*b3b0*/  LDSM.16.M88.4 R172, [R229+0x10100] ;  /* 0x01010000e5ac783b */ /* 0x000eae0000000200 */
[C---:B------:R-:W-:Y:S01]  /*b3c0*/  HMMA.16816.F32 R16, R168.reuse, R18, RZ ;  /* 0x00000012a810723c */ /* 0x040fe200000018ff */
[----:B------:R-:W-:Y:S07]  /*b3d0*/  LDSM.16.M88.4 R200, [R228+0x9100] ;  /* 0x00910000e4c8783b */ /* 0x000fee0000000200 */
[C---:B-1----:R-:W-:Y:S08]  /*b3e0*/  HMMA.16816.F32 R20, R168.reuse, R24, RZ ;  /* 0x00000018a814723c */ /* 0x042ff000000018ff */
[C---:B------:R-:W-:Y:S08]  /*b3f0*/  HMMA.16816.F32 R24, R168.reuse, R26, RZ ;  /* 0x0000001aa818723c */ /* 0x040ff000000018ff */
[C---:B------:R-:W-:Y:S08]  /*b400*/  HMMA.16816.F32 R28, R168.reuse, R32, RZ ;  /* 0x00000020a81c723c */ /* 0x040ff000000018ff */
[----:B------:R-:W-:Y:S01]  /*b410*/  HMMA.16816.F32 R32, R168, R34, RZ ;  /* 0x00000022a820723c */ /* 0x000fe200000018ff */
[----:B------:R-:W1:Y:S07]  /*b420*/  LDSM.16.M88.4 R168, [R228+0x8900] ;  /* 0x00890000e4a8783b */ /* 0x000e6e0000000200 */
[C---:B------:R-:W-:Y:S08]  /*b430*/  HMMA.16816.F32 R4, R176.reuse, R180, R4 ;  /* 0x000000b4b004723c */ /* 0x040ff00000001804 */
[C---:B------:R-:W-:Y:S01]  /*b440*/  HMMA.16816.F32 R8, R176.reuse, R182, R8 ;  /* 0x000000b6b008723c */ /* 0x040fe20000001808 */
[----:B------:R-:W3:Y:S07]  /*b450*/  LDSM.16.M88.4 R180, [R228+0x9900] ;  /* 0x00990000e4b4783b */ /* 0x000eee0000000200 */
[C---:B------:R-:W-:Y:S08]  /*b460*/  HMMA.16816.F32 R12, R176.reuse, R184, R12 ;  /* 0x000000b8b00c723c */ /* 0x040ff0000000180c */
[C---:B------:R-:W-:Y:S01]  /*b470*/  HMMA.16816.F32 R16, R176.reuse, R186, R16 ;  /* 0x000000bab010723c */ /* 0x040fe20000001810 */
[----:B------:R-:W-:Y:S07]  /*b480*/  LDSM.16.M88.4 R184, [R227+0x10100] ;  /* 0x01010000e3b8783b */ /* 0x000fee0000000200 */
[C---:B------:R-:W-:Y:S08]  /*b490*/  HMMA.16816.F32 R20, R176.reuse, R188, R20 ;  /* 0x000000bcb014723c */ /* 0x040ff00000001814 */
[C---:B------:R-:W-:Y:S01]  /*b4a0*/  HMMA.16816.F32 R24, R176.reuse, R190, R24 ;  /* 0x000000beb018723c */ /* 0x040fe20000001818 */
[----:B------:R-:W4:Y:S07]  /*b4b0*/  LDSM.16.M88.4 R188, [R220] ;  /* 0x00000000dcbc783b */ /* 0x000f2e0000000200 */
[C---:B------:R-:W-:Y:S08]  /*b4c0*/  HMMA.16816.F32 R28, R176.reuse, R192, R28 ;  /* 0x000000c0b01c723c */ /* 0x040ff0000000181c */
[----:B------:R-:W-:Y:S01]  /*b4d0*/  HMMA.16816.F32 R32, R176, R194, R32 ;  /* 0x000000c2b020723c */ /* 0x000fe20000001820 */
[----:B------:R-:W5:Y:S07]  /*b4e0*/  LDSM.16.M88.4 R176, [R220+0x800] ;  /* 0x00080000dcb0783b */ /* 0x000f6e0000000200 */
[C---:B--2---:R-:W-:Y:S01]  /*b4f0*/  HMMA.16816.F32 R4, R172.reuse, R196, R4 ;  /* 0x000000c4ac04723c */ /* 0x044fe20000001804 */
[----:B------:R-:W2:Y:S07]  /*b500*/  LDSM.16.M88.4 R192, [R220+0x1000] ;  /* 0x00100000dcc0783b */ /* 0x000eae0000000200 */
[C---:B------:R-:W-:Y:S01]  /*b510*/  HMMA.16816.F32 R8, R172.reuse, R198, R8 ;  /* 0x000000c6ac08723c */ /* 0x040fe20000001808 */
[----:B------:R-:W-:Y:S07]  /*b520*/  LDSM.16.M88.4 R196, [R234+0x14100] ;  /* 0x01410000eac4783b */ /* 0x000fee0000000200 */
[C---:B-1----:R-:W-:Y:S08]  /*b530*/  HMMA.16816.F32 R12, R172.reuse, R168, R12 ;  /* 0x000000a8ac0c723c */ /* 0x042ff0000000180c */
        /* <DEDUP_REMOVED lines=8> */
[C---:B----4-:R-:W-:Y:S01]  /*b5c0*/  HMMA.16816.F32 R4, R184.reuse, R188, R4 ;  /* 0x000000bcb804723c */ /* 0x050fe20000001804 */
[----:B------:R-:W-:Y:S07]  /*b5d0*/  LDSM.16.M88.4 R180, [R233+0xb900] ;  /* 0x00b90000e9b4783b */ /* 0x000fee0000000200 */
[C---:B------:R-:W-:Y:S01]  /*b5e0*/  HMMA.16816.F32 R8, R184.reuse, R190, R8 ;  /* 0x000000beb808723c */ /* 0x040fe20000001808 */
[----:B------:R-:W-:Y:S07]  /*b5f0*/  LDSM.16.M88.4 R188, [R230+0x14100] ;  /* 0x01410000e6bc783b */ /* 0x000fee0000000200 */
[C---:B-----5:R-:W-:Y:S08]  /*b600*/  HMMA.16816.F32 R12, R184.reuse, R176, R12 ;  /* 0x000000b0b80c723c */ /* 0x060ff0000000180c */
[C---:B------:R-:W-:Y:S01]  /*b610*/  HMMA.16816.F32 R16, R184.reuse, R178, R16 ;  /* 0x000000b2b810723c */ /* 0x040fe20000001810 */
[----:B------:R-:W4:Y:S07]  /*b620*/  LDSM.16.M88.4 R176, [R233+0xb100] ;  /* 0x00b10000e9b0783b */ /* 0x000f2e0000000200 */
[C---:B--2---:R-:W-:Y:S08]  /*b630*/  HMMA.16816.F32 R20, R184.reuse, R192, R20 ;  /* 0x000000c0b814723c */ /* 0x044ff00000001814 */
[C---:B------:R-:W-:Y:S01]  /*b640*/  HMMA.16816.F32 R24, R184.reuse, R194, R24 ;  /* 0x000000c2b818723c */ /* 0x040fe20000001818 */
[----:B------:R-:W2:Y:S07]  /*b650*/  LDSM.16.M88.4 R192, [R219] ;  /* 0x00000000dbc0783b */ /* 0x000eae0000000200 */
[C---:B-1----:R-:W-:Y:S08]  /*b660*/  HMMA.16816.F32 R28, R184.reuse, R168, R28 ;  /* 0x000000a8b81c723c */ /* 0x042ff0000000181c */
[----:B------:R-:W-:Y:S01]  /*b670*/  HMMA.16816.F32 R32, R184, R170, R32 ;  /* 0x000000aab820723c */ /* 0x000fe20000001820 */
[----:B------:R-:W1:Y:S07]  /*b680*/  LDSM.16.M88.4 R168, [R218] ;  /* 0x00000000daa8783b */ /* 0x000e6e0000000200 */
[C---:B------:R-:W-:Y:S01]  /*b690*/  HMMA.16816.F32 R4, R196.reuse, R200, R4 ;  /* 0x000000c8c404723c */ /* 0x040fe20000001804 */
[----:B------:R-:W5:Y:S07]  /*b6a0*/  LDSM.16.M88.4 R184, [R217] ;  /* 0x00000000d9b8783b */ /* 0x000f6e0000000200 */
        /* <DEDUP_REMOVED lines=8> */
[C---:B------:R-:W-:Y:S08]  /*b730*/  HMMA.16816.F32 R28, R196.reuse, R180, R28 ;  /* 0x000000b4c41c723c */ /* 0x040ff0000000181c */
[----:B------:R-:W-:Y:S01]  /*b740*/  HMMA.16816.F32 R32, R196, R182, R32 ;  /* 0x000000b6c420723c */ /* 0x000fe20000001820 */
[----:B------:R-:W4:Y:S07]  /*b750*/  LDSM.16.M88.4 R180, [R228+0xa900] ;  /* 0x00a90000e4b4783b */ /* 0x000f2e0000000200 */
[C---:B--2---:R-:W-:Y:S01]  /*b760*/  HMMA.16816.F32 R4, R188.reuse, R192, R4 ;  /* 0x000000c0bc04723c */ /* 0x044fe20000001804 */
[----:B------:R-:W2:Y:S07]  /*b770*/  LDSM.16.M88.4 R196, [R228+0xb100] ;  /* 0x00b10000e4c4783b */ /* 0x000eae0000000200 */
[C---:B------:R-:W-:Y:S01]  /*b780*/  HMMA.16816.F32 R8, R188.reuse, R194, R8 ;  /* 0x000000c2bc08723c */ /* 0x040fe20000001808 */
[----:B------:R-:W2:Y:S07]  /*b790*/  LDSM.16.M88.4 R192, [R228+0xb900] ;  /* 0x00b90000e4c0783b */ /* 0x000eae0000000200 */
[C---:B-1----:R-:W-:Y:S08]  /*b7a0*/  HMMA.16816.F32 R12, R188.reuse, R168, R12 ;  /* 0x000000a8bc0c723c */ /* 0x042ff0000000180c */
[C---:B------:R-:W-:Y:S01]  /*b7b0*/  HMMA.16816.F32 R16, R188.reuse, R170, R16 ;  /* 0x000000aabc10723c */ /* 0x040fe20000001810 */
[----:B------:R-:W-:Y:S07]  /*b7c0*/  LDSM.16.M88.4 R168, [R227+0x14100] ;  /* 0x01410000e3a8783b */ /* 0x000fee0000000200 */
[C---:B-----5:R-:W-:Y:S08]  /*b7d0*/  HMMA.16816.F32 R20, R188.reuse, R184, R20 ;  /* 0x000000b8bc14723c */ /* 0x060ff00000001814 */
[C---:B------:R-:W-:Y:S01]  /*b7e0*/  HMMA.16816.F32 R24, R188.reuse, R186, R24 ;  /* 0x000000babc18723c */ /* 0x040fe20000001818 */
[----:B------:R-:W1:Y:S07]  /*b7f0*/  LDSM.16.M88.4 R184, [R220+0x2000] ;  /* 0x00200000dcb8783b */ /* 0x000e6e0000000200 */
[C---:B------:R-:W-:Y:S08]  /*b800*/  HMMA.16816.F32 R28, R188.reuse, R200, R28 ;  /* 0x000000c8bc1c723c */ /* 0x040ff0000000181c */
[----:B------:R-:W-:Y:S01]  /*b810*/  HMMA.16816.F32 R32, R188, R202, R32 ;  /* 0x000000cabc20723c */ /* 0x000fe20000001820 */
[----:B------:R-:W5:Y:S07]  /*b820*/  LDSM.16.M88.4 R188, [R220+0x2800] ;  /* 0x00280000dcbc783b */ /* 0x000f6e0000000200 */
[C---:B---3--:R-:W-:Y:S01]  /*b830*/  HMMA.16816.F32 R4, R172.reuse, R176, R4 ;  /* 0x000000b0ac04723c */ /* 0x048fe20000001804 */
[----:B------:R-:W3:Y:S07]  /*b840*/  LDSM.16.M88.4 R200, [R220+0x3000] ;  /* 0x00300000dcc8783b */ /* 0x000eee0000000200 */
[C---:B------:R-:W-:Y:S01]  /*b850*/  HMMA.16816.F32 R8, R172.reuse, R178, R8 ;  /* 0x000000b2ac08723c */ /* 0x040fe20000001808 */
[----:B------:R-:W1:Y:S07]  /*b860*/  LDSM.16.M88.4 R176, [R220+0x3800] ;  /* 0x00380000dcb0783b */ /* 0x000e6e0000000200 */
[C---:B----4-:R-:W-:Y:S08]  /*b870*/  HMMA.16816.F32 R12, R172.reuse, R180, R12 ;  /* 0x000000b4ac0c723c */ /* 0x050ff0000000180c */
[C---:B------:R-:W-:Y:S01]  /*b880*/  HMMA.16816.F32 R16, R172.reuse, R182, R16 ;  /* 0x000000b6ac10723c */ /* 0x040fe20000001810 */
[----:B------:R-:W-:Y:S07]  /*b890*/  LDSM.16.M88.4 R180, [R234+0x18100] ;  /* 0x01810000eab4783b */ /* 0x000fee0000000200 */
[C---:B--2---:R-:W-:Y:S08]  /*b8a0*/  HMMA.16816.F32 R20, R172.reuse, R196, R20 ;  /* 0x000000c4ac14723c */ /* 0x044ff00000001814 */
[C---:B------:R-:W-:Y:S01]  /*b8b0*/  HMMA.16816.F32 R24, R172.reuse, R198, R24 ;  /* 0x000000c6ac18723c */ /* 0x040fe20000001818 */
[----:B------:R-:W2:Y:S07]  /*b8c0*/  LDSM.16.M88.4 R196, [R233+0xc100] ;  /* 0x00c10000e9c4783b */ /* 0x000eae0000000200 */
[C---:B------:R-:W-:Y:S08]  /*b8d0*/  HMMA.16816.F32 R28, R172.reuse, R192, R28 ;  /* 0x000000c0ac1c723c */ /* 0x040ff0000000181c */
[----:B------:R-:W-:Y:S01]  /*b8e0*/  HMMA.16816.F32 R32, R172, R194, R32 ;  /* 0x000000c2ac20723c */ /* 0x000fe20000001820 */
[----:B------:R-:W4:Y:S07]  /*b8f0*/  LDSM.16.M88.4 R172, [R233+0xc900] ;  /* 0x00c90000e9ac783b */ /* 0x000f2e0000000200 */
[C---:B-1----:R-:W-:Y:S01]  /*b900*/  HMMA.16816.F32 R4, R168.reuse, R184, R4 ;  /* 0x000000b8a804723c */ /* 0x042fe20000001804 */
[----:B------:R-:W1:Y:S07]  /*b910*/  LDSM.16.M88.4 R192, [R233+0xd100] ;  /* 0x00d10000e9c0783b */ /* 0x000e6e0000000200 */
[C---:B------:R-:W-:Y:S01]  /*b920*/  HMMA.16816.F32 R8, R168.reuse, R186, R8 ;  /* 0x000000baa808723c */ /* 0x040fe20000001808 */
[----:B------:R-:W1:Y:S07]  /*b930*/  LDSM.16.M88.4 R184, [R233+0xd900] ;  /* 0x00d90000e9b8783b */ /* 0x000e6e0000000200 */
[C---:B-----5:R-:W-:Y:S08]  /*b940*/  HMMA.16816.F32 R12, R168.reuse, R188, R12 ;  /* 0x000000bca80c723c */ /* 0x060ff0000000180c */
[C---:B------:R-:W-:Y:S01]  /*b950*/  HMMA.16816.F32 R16, R168.reuse, R190, R16 ;  /* 0x000000bea810723c */ /* 0x040fe20000001810 */
[----:B------:R-:W-:Y:S07]  /*b960*/  LDSM.16.M88.4 R188, [R230+0x18100] ;  /* 0x01810000e6bc783b */ /* 0x000fee0000000200 */
[C---:B---3--:R-:W-:Y:S08]  /*b970*/  HMMA.16816.F32 R20, R168.reuse, R200, R20 ;  /* 0x000000c8a814723c */ /* 0x048ff00000001814 */
[C---:B------:R-:W-:Y:S01]  /*b980*/  HMMA.16816.F32 R24, R168.reuse, R202, R24 ;  /* 0x000000caa818723c */ /* 0x040fe20000001818 */
[----:B------:R-:W3:Y:S07]  /*b990*/  LDSM.16.M88.4 R200, [R215] ;  /* 0x00000000d7c8783b */ /* 0x000eee0000000200 */
[C---:B------:R-:W-:Y:S08]  /*b9a0*/  HMMA.16816.F32 R28, R168.reuse, R176, R28 ;  /* 0x000000b0a81c723c */ /* 0x040ff0000000181c */
[----:B------:R-:W-:Y:S01]  /*b9b0*/  HMMA.16816.F32 R32, R168, R178, R32 ;  /* 0x000000b2a820723c */ /* 0x000fe20000001820 */
[----:B------:R-:W5:Y:S07]  /*b9c0*/  LDSM.16.M88.4 R168, [R214] ;  /* 0x00000000d6a8783b */ /* 0x000f6e0000000200 */
[C---:B--2---:R-:W-:Y:S01]  /*b9d0*/  HMMA.16816.F32 R4, R180.reuse, R196, R4 ;  /* 0x000000c4b404723c */ /* 0x044fe20000001804 */
[----:B------:R-:W-:Y:S07]  /*b9e0*/  LDSM.16.M88.4 R176, [R212] ;  /* 0x00000000d4b0783b */ /* 0x000fee0000000200 */
[C---:B------:R-:W-:Y:S01]  /*b9f0*/  HMMA.16816.F32 R8, R180.reuse, R198, R8 ;  /* 0x000000c6b408723c */ /* 0x040fe20000001808 */
[----:B------:R-:W-:Y:S07]  /*ba00*/  LDSM.16.M88.4 R196, [R228+0xc100] ;  /* 0x00c10000e4c4783b */ /* 0x000fee0000000200 */
[C---:B----4-:R-:W-:Y:S08]  /*ba10*/  HMMA.16816.F32 R12, R180.reuse, R172, R12 ;  /* 0x000000acb40c723c */ /* 0x050ff0000000180c */
[C---:B------:R-:W-:Y:S01]  /*ba20*/  HMMA.16816.F32 R16, R180.reuse, R174, R16 ;  /* 0x000000aeb410723c */ /* 0x040fe20000001810 */
[----:B------:R-:W2:Y:S07]  /*ba30*/  LDSM.16.M88.4 R172, [R213] ;  /* 0x00000000d5ac783b */ /* 0x000eae0000000200 */
[C---:B-1----:R-:W-:Y:S08]  /*ba40*/  HMMA.16816.F32 R20, R180.reuse, R192, R20 ;  /* 0x000000c0b414723c */ /* 0x042ff00000001814 */
[C---:B------:R-:W-:Y:S01]  /*ba50*/  HMMA.16816.F32 R24, R180.reuse, R194, R24 ;  /* 0x000000c2b418723c */ /* 0x040fe20000001818 */
[----:B------:R-:W1:Y:S07]  /*ba60*/  LDSM.16.M88.4 R192, [R229+0x18100] ;  /* 0x01810000e5c0783b */ /* 0x000e6e0000000200 */
[C---:B------:R-:W-:Y:S08]  /*ba70*/  HMMA.16816.F32 R28, R180.reuse, R184, R28 ;  /* 0x000000b8b41c723c */ /* 0x040ff0000000181c */
[----:B------:R-:W-:Y:S01]  /*ba80*/  HMMA.16816.F32 R32, R180, R186, R32 ;  /* 0x000000bab420723c */ /* 0x000fe20000001820 */
[----:B------:R-:W4:Y:S07]  /*ba90*/  LDSM.16.M88.4 R180, [R228+0xc900] ;  /* 0x00c90000e4b4783b */ /* 0x000f2e0000000200 */
[C---:B---3--:R-:W-:Y:S01]  /*baa0*/  HMMA.16816.F32 R4, R188.reuse, R200, R4 ;  /* 0x000000c8bc04723c */ /* 0x048fe20000001804 */
[----:B------:R-:W3:Y:S07]  /*bab0*/  LDSM.16.M88.4 R184, [R228+0xd100] ;  /* 0x00d10000e4b8783b */ /* 0x000eee0000000200 */
[C---:B------:R-:W-:Y:S01]  /*bac0*/  HMMA.16816.F32 R8, R188.reuse, R202, R8 ;  /* 0x000000cabc08723c */ /* 0x040fe20000001808 */
[----:B------:R-:W1:Y:S07]  /*bad0*/  LDSM.16.M88.4 R200, [R228+0xd900] ;  /* 0x00d90000e4c8783b */ /* 0x000e6e0000000200 */
[C---:B-----5:R-:W-:Y:S08]  /*bae0*/  HMMA.16816.F32 R12, R188.reuse, R168, R12 ;  /* 0x000000a8bc0c723c */ /* 0x060ff0000000180c */
[C---:B------:R-:W-:Y:S01]  /*baf0*/  HMMA.16816.F32 R16, R188.reuse, R170, R16 ;  /* 0x000000aabc10723c */ /* 0x040fe20000001810 */
[----:B------:R-:W-:Y:S07]  /*bb00*/  LDSM.16.M88.4 R168, [R227+0x18100] ;  /* 0x01810000e3a8783b */ /* 0x000fee0000000200 */
[C---:B--2---:R-:W-:Y:S08]  /*bb10*/  HMMA.16816.F32 R20, R188.reuse, R172, R20 ;  /* 0x000000acbc14723c */ /* 0x044ff00000001814 */
[C---:B------:R-:W-:Y:S01]  /*bb20*/  HMMA.16816.F32 R24, R188.reuse, R174, R24 ;  /* 0x000000aebc18723c */ /* 0x040fe20000001818 */
[----:B------:R-:W2:Y:S07]  /*bb30*/  LDSM.16.M88.4 R172, [R220+0x4000] ;  /* 0x00400000dcac783b */ /* 0x000eae0000000200 */
[C---:B------:R-:W-:Y:S08]  /*bb40*/  HMMA.16816.F32 R28, R188.reuse, R176, R28 ;  /* 0x000000b0bc1c723c */ /* 0x040ff0000000181c */
[----:B------:R-:W-:Y:S01]  /*bb50*/  HMMA.16816.F32 R32, R188, R178, R32 ;  /* 0x000000b2bc20723c */ /* 0x000fe20000001820 */
[----:B------:R-:W5:Y:S07]  /*bb60*/  LDSM.16.M88.4 R176, [R220+0x4800] ;  /* 0x00480000dcb0783b */ /* 0x000f6e0000000200 */
[C---:B-1----:R-:W-:Y:S01]  /*bb70*/  HMMA.16816.F32 R4, R192.reuse, R196, R4 ;  /* 0x000000c4c004723c */ /* 0x042fe20000001804 */
[----:B------:R-:W1:Y:S07]  /*bb80*/  LDSM.16.M88.4 R188, [R220+0x5000] ;  /* 0x00500000dcbc783b */ /* 0x000e6e0000000200 */
[C---:B------:R-:W-:Y:S01]  /*bb90*/  HMMA.16816.F32 R8, R192.reuse, R198, R8 ;  /* 0x000000c6c008723c */ /* 0x040fe20000001808 */
[----:B------:R-:W1:Y:S07]  /*bba0*/  LDSM.16.M88.4 R196, [R220+0x5800] ;  /* 0x00580000dcc4783b */ /* 0x000e6e0000000200 */
[C---:B----4-:R-:W-:Y:S08]  /*bbb0*/  HMMA.16816.F32 R12, R192.reuse, R180, R12 ;  /* 0x000000b4c00c723c */ /* 0x050ff0000000180c */
[C---:B------:R-:W-:Y:S01]  /*bbc0*/  HMMA.16816.F32 R16, R192.reuse, R182, R16 ;  /* 0x000000b6c010723c */ /* 0x040fe20000001810 */
[----:B------:R-:W-:Y:S07]  /*bbd0*/  LDSM.16.M88.4 R180, [R234+0x1c100] ;  /* 0x01c10000eab4783b */ /* 0x000fee0000000200 */
[C---:B---3--:R-:W-:Y:S08]  /*bbe0*/  HMMA.16816.F32 R20, R192.reuse, R184, R20 ;  /* 0x000000b8c014723c */ /* 0x048ff00000001814 */
        /* <DEDUP_REMOVED lines=9> */
[C---:B-----5:R-:W-:Y:S08]  /*bc80*/  HMMA.16816.F32 R12, R168.reuse, R176, R12 ;  /* 0x000000b0a80c723c */ /* 0x060ff0000000180c */
[C---:B------:R-:W-:Y:S01]  /*bc90*/  HMMA.16816.F32 R16, R168.reuse, R178, R16 ;  /* 0x000000b2a810723c */ /* 0x040fe20000001810 */
[----:B------:R-:W-:Y:S07]  /*bca0*/  LDSM.16.M88.4 R176, [R230+0x1c100] ;  /* 0x01c10000e6b0783b */ /* 0x000fee0000000200 */
[C---:B-1----:R-:W-:Y:S08]  /*bcb0*/  HMMA.16816.F32 R20, R168.reuse, R188, R20 ;  /* 0x000000bca814723c */ /* 0x042ff00000001814 */
[C---:B------:R-:W-:Y:S01]  /*bcc0*/  HMMA.16816.F32 R24, R168.reuse, R190, R24 ;  /* 0x000000bea818723c */ /* 0x040fe20000001818 */
[----:B------:R-:W1:Y:S07]  /*bcd0*/  LDSM.16.M88.4 R188, [R211] ;  /* 0x00000000d3bc783b */ /* 0x000e6e0000000200 */
[C---:B------:R-:W-:Y:S08]  /*bce0*/  HMMA.16816.F32 R28, R168.reuse, R196, R28 ;  /* 0x000000c4a81c723c */ /* 0x040ff0000000181c */
[----:B------:R-:W-:Y:S01]  /*bcf0*/  HMMA.16816.F32 R32, R168, R198, R32 ;  /* 0x000000c6a820723c */ /* 0x000fe20000001820 */
[----:B------:R-:W5:Y:S07]  /*bd00*/  LDSM.16.M88.4 R168, [R210] ;  /* 0x00000000d2a8783b */ /* 0x000f6e0000000200 */
[C---:B---3--:R-:W-:Y:S01]  /*bd10*/  HMMA.16816.F32 R4, R180.reuse, R184, R4 ;  /* 0x000000b8b404723c */ /* 0x048fe20000001804 */
[----:B------:R-:W3:Y:S07]  /*bd20*/  LDSM.16.M88.4 R196, [R209] ;  /* 0x00000000d1c4783b */ /* 0x000eee0000000200 */
[C---:B------:R-:W-:Y:S01]  /*bd30*/  HMMA.16816.F32 R8, R180.reuse, R186, R8 ;  /* 0x000000bab408723c */ /* 0x040fe20000001808 */
[----:B------:R-:W1:Y:S07]  /*bd40*/  LDSM.16.M88.4 R184, [R208] ;  /* 0x00000000d0b8783b */ /* 0x000e6e0000000200 */
        /* <DEDUP_REMOVED lines=8> */
[----:B------:R-:W-:Y:S07]  /*bdd0*/  LDSM.16.M88.4 R172, [R228+0xf100] ;  /* 0x00f10000e4ac783b */ /* 0x000fee0000000200 */
[C---:B-1----:R-:W-:Y:S01]  /*bde0*/  HMMA.16816.F32 R4, R176.reuse, R188, R4 ;  /* 0x000000bcb004723c */ /* 0x042fe20000001804 */
[----:B------:R-:W-:Y:S07]  /*bdf0*/  LDSM.16.M88.4 R180, [R228+0xf900] ;  /* 0x00f90000e4b4783b */ /* 0x000fee0000000200 */
[C---:B------:R-:W-:Y:S01]  /*be00*/  HMMA.16816.F32 R8, R176.reuse, R190, R8 ;  /* 0x000000beb008723c */ /* 0x040fe20000001808 */
[----:B------:R-:W-:Y:S07]  /*be10*/  LDSM.16.M88.4 R188, [R227+0x1c100] ;  /* 0x01c10000e3bc783b */ /* 0x000fee0000000200 */
[C---:B-----5:R-:W-:Y:S08]  /*be20*/  HMMA.16816.F32 R12, R176.reuse, R168, R12 ;  /* 0x000000a8b00c723c */ /* 0x060ff0000000180c */
[C---:B------:R-:W-:Y:S01]  /*be30*/  HMMA.16816.F32 R16, R176.reuse, R170, R16 ;  /* 0x000000aab010723c */ /* 0x040fe20000001810 */
[----:B------:R-:W1:Y:S07]  /*be40*/  LDSM.16.M88.4 R168, [R228+0xe900] ;  /* 0x00e90000e4a8783b */ /* 0x000e6e0000000200 */
[C---:B---3--:R-:W-:Y:S08]  /*be50*/  HMMA.16816.F32 R20, R176.reuse, R196, R20 ;  /* 0x000000c4b014723c */ /* 0x048ff00000001814 */
        /* <DEDUP_REMOVED lines=8> */
[----:B------:R-:W1:Y:S07]  /*bee0*/  LDSM.16.M88.4 R168, [R220+0x6800] ;  /* 0x00680000dca8783b */ /* 0x000e6e0000000200 */
[C---:B------:R-:W-:Y:S08]  /*bef0*/  HMMA.16816.F32 R20, R192.reuse, R172, R20 ;  /* 0x000000acc014723c */ /* 0x040ff00000001814 */
[C---:B------:R-:W-:Y:S01]  /*bf00*/  HMMA.16816.F32 R24, R192.reuse, R174, R24 ;  /* 0x000000aec018723c */ /* 0x040fe20000001818 */
[----:B------:R-:W2:Y:S07]  /*bf10*/  LDSM.16.M88.4 R172, [R220+0x7000] ;  /* 0x00700000dcac783b */ /* 0x000eae0000000200 */
[C---:B------:R-:W-:Y:S08]  /*bf20*/  HMMA.16816.F32 R28, R192.reuse, R180, R28 ;  /* 0x000000b4c01c723c */ /* 0x040ff0000000181c */
[----:B------:R-:W-:Y:S08]  /*bf30*/  HMMA.16816.F32 R32, R192, R182, R32 ;  /* 0x000000b6c020723c */ /* 0x000ff00000001820 */
[C---:B---3--:R-:W-:Y:S08]  /*bf40*/  HMMA.16816.F32 R4, R188.reuse, R196, R4 ;  /* 0x000000c4bc04723c */ /* 0x048ff00000001804 */
[C---:B------:R-:W-:Y:S08]  /*bf50*/  HMMA.16816.F32 R8, R188.reuse, R198, R8 ;  /* 0x000000c6bc08723c */ /* 0x040ff00000001808 */
[C---:B-1----:R-:W-:Y:S08]  /*bf60*/  HMMA.16816.F32 R12, R188.reuse, R168, R12 ;  /* 0x000000a8bc0c723c */ /* 0x042ff0000000180c */
[C---:B------:R-:W-:Y:S04]  /*bf70*/  HMMA.16816.F32 R16, R188.reuse, R170, R16 ;  /* 0x000000aabc10723c */ /* 0x040fe80000001810 */
[----:B------:R-:W-:Y:S02]  /*bf80*/  FMUL.FTZ R194, R4, c[0x0][0x320] ;  /* 0x0000c80004c27a20 */ /* 0x000fe40000410000 */
[----:B------:R-:W-:Y:S02]  /*bf90*/  FMUL.FTZ R192, R5, c[0x0][0x320] ;  /* 0x0000c80005c07a20 */ /* 0x000fe40000410000 */
[----:B------:R-:W-:Y:S01]  /*bfa0*/  FMUL.FTZ R9, R9, c[0x0][0x320] ;  /* 0x0000c80009097a20 */ /* 0x000fe20000410000 */
[C---:B--2---:R-:W-:Y:S01]  /*bfb0*/  HMMA.16816.F32 R20, R188.reuse, R172, R20 ;  /* 0x000000acbc14723c */ /* 0x044fe20000001814 */
[----:B------:R-:W-:Y:S02]  /*bfc0*/  MUFU.TANH R194, R194 ;  /* 0x000000c200c27308 */ /* 0x000fe40000002400 */
[----:B------:R-:W-:Y:S02]  /*bfd0*/  FMUL.FTZ R10, R10, c[0x0][0x320] ;  /* 0x0000c8000a0a7a20 */ /* 0x000fe40000410000 */
[----:B------:R-:W-:Y:S02]  /*bfe0*/  FMUL.FTZ R11, R11, c[0x0][0x320] ;  /* 0x0000c8000b0b7a20 */ /* 0x000fe40000410000 */
        /* <DEDUP_REMOVED lines=13> */
[----:B------:R1:W-:Y:S01]  /*c0c0*/  MUFU.TANH R164, R11 ;  /* 0x0000000b00a47308 */ /* 0x0003e20000002400 */
[----:B------:R-:W-:Y:S02]  /*c0d0*/  FMUL.FTZ R184, R24, c[0x0][0x320] ;  /* 0x0000c80018b87a20 */ /* 0x000fe40000410000 */
[----:B------:R-:W-:Y:S02]  /*c0e0*/  FMUL.FTZ R18, R18, c[0x0][0x320] ;  /* 0x0000c80012127a20 */ /* 0x000fe40000410000 */
[----:B------:R-:W-:Y:S02]  /*c0f0*/  FMUL.FTZ R19, R19, c[0x0][0x320] ;  /* 0x0000c80013137a20 */ /* 0x000fe40000410000 */
[----:B------:R-:W-:Y:S02]  /*c100*/  FMUL.FTZ R21, R21, c[0x0][0x320] ;  /* 0x0000c80015157a20 */ /* 0x000fe40000410000 */
[----:B------:R-:W-:Y:S01]  /*c110*/  FMUL.FTZ R22, R22, c[0x0][0x320] ;  /* 0x0000c80016167a20 */ /* 0x000fe20000410000 */
[----:B------:R-:W2:Y:S01]  /*c120*/  MUFU.TANH R0, R0 ;  /* 0x0000000000007308 */ /* 0x000ea20000002400 */
[----:B------:R-:W-:Y:S02]  /*c130*/  FMUL.FTZ R23, R23, c[0x0][0x320] ;  /* 0x0000c80017177a20 */ /* 0x000fe40000410000 */
[----:B------:R-:W-:Y:S02]  /*c140*/  FMUL.FTZ R25, R25, c[0x0][0x320] ;  /* 0x0000c80019197a20 */ /* 0x000fe40000410000 */
[----:B------:R-:W-:Y:S02]  /*c150*/  FMUL.FTZ R26, R26, c[0x0][0x320] ;  /* 0x0000c8001a1a7a20 */ /* 0x000fe40000410000 */
[----:B------:R-:W-:Y:S03]  /*c160*/  FMUL.FTZ R27, R27, c[0x0][0x320] ;  /* 0x0000c8001b1b7a20 */ /* 0x000fe60000410000 */
[----:B------:R-:W3:Y:S01]  /*c170*/  MUFU.TANH R192, R192 ;  /* 0x000000c000c07308 */ /* 0x000ee20000002400 */
[----:B-1----:R-:W1:Y:S01]  /*c180*/  LDSM.16.M88.4 R8, [R220+0x7800] ;  /* 0x00780000dc08783b */ /* 0x002e620000000200 */
[----:B------:R-:W-:Y:S08]  /*c190*/  DEPBAR.LE SB0, 0x0 ;  /* 0x000080000000791a */ /* 0x000ff00000000000 */
[----:B------:R4:W1:Y:S01]  /*c1a0*/  MUFU.TANH R6, R2 ;  /* 0x0000000200067308 */ /* 0x0008620000002400 */
[----:B------:R-:W-:Y:S09]  /*c1b0*/  BAR.SYNC.DEFER_BLOCKING 0x0 ;  /* 0x0000000000007b1d */ /* 0x000ff20000010000 */
[----:B------:R-:W1:Y:S01]  /*c1c0*/  MUFU.TANH R195, R195 ;  /* 0x000000c300c37308 */ /* 0x000e620000002400 */
[----:B--2---:R4:W-:Y:S09]  /*c1d0*/  STL [R1], R0 ;  /* 0x0000000001007387 */ /* 0x0049f20000100800 */
[----:B------:R-:W2:Y:S10]  /*c1e0*/  MUFU.TANH R198, R198 ;  /* 0x000000c600c67308 */ /* 0x000eb40000002400 */
[----:B------:R4:W2:Y:S01]  /*c1f0*/  MUFU.TANH R196, R13 ;  /* 0x0000000d00c47308 */ /* 0x0008a20000002400 */
[C---:B-1----:R-:W-:Y:S09]  /*c200*/  HMMA.16816.F32 R28, R188.reuse, R8, R28 ;  /* 0x00000008bc1c723c */ /* 0x042ff2000000181c */
[----:B------:R4:W1:Y:S01]  /*c210*/  MUFU.TANH R197, R14 ;  /* 0x0000000e00c57308 */ /* 0x0008620000002400 */
[----:B------:R-:W-:Y:S09]  /*c220*/  HMMA.16816.F32 R32, R188, R10, R32 ;  /* 0x0000000abc20723c */ /* 0x000ff20000001820 */
[----:B------:R4:W1:Y:S05]  /*c230*/  MUFU.TANH R199, R15 ;  /* 0x0000000f00c77308 */ /* 0x00086a0000002400 */
        /* <DEDUP_REMOVED lines=10> */
[----:B------:R4:W1:Y:S10]  /*c2e0*/  MUFU.TANH R201, R18 ;  /* 0x0000001200c97308 */ /* 0x0008740000002400 */
[----:B------:R4:W1:Y:S10]  /*c2f0*/  MUFU.TANH R203, R19 ;  /* 0x0000001300cb7308 */ /* 0x0008740000002400 */
[----:B------:R-:W1:Y:S10]  /*c300*/  MUFU.TANH R187, R187 ;  /* 0x000000bb00bb7308 */ /* 0x000e740000002400 */
[----:B------:R4:W1:Y:S10]  /*c310*/  MUFU.TANH R186, R21 ;  /* 0x0000001500ba7308 */ /* 0x0008740000002400 */
        /* <DEDUP_REMOVED lines=13> */
[----:B------:R4:W1:Y:S01]  /*c3f0*/  MUFU.TANH R165, R35 ;  /* 0x0000002300a57308 */ /* 0x0008620000002400 */
[----:B------:R-:W-:-:S05]  /*c400*/  @P0 BRA `(.L_x_2002) ;  /* 0x000004a000000947 */ /* 0x000fca0003800000 */
[----:B--23--:R-:W-:Y:S01]  /*c410*/  ISETP.NE.AND P1, PT, R236, 0x1, PT ;  /* 0x00000001ec00780c */ /* 0x00cfe20003f25270 */
[----:B------:R-:W-:Y:S01]  /*c420*/  ULEA UR5, UR20, UR12, 0x6 ;  /* 0x0000000c14057291 */ /* 0x000fe2000f8e303f */
[----:B----4-:R-:W-:Y:S01]  /*c430*/  IADD3 R18, -R250, 0x10, RZ ;  /* 0x00000010fa127810 */ /* 0x010fe20007ffe1ff */
        /* <DEDUP_REMOVED lines=52> */
[----:B------:R-:W-:Y:S05]  /*c780*/  IADD3 R22, P0, R15, R171, RZ ;  /* 0x000000ab0f167210 */ /* 0x000fea0007f1e0ff */
[--C-:B------:R-:W-:Y:S01]  /*c790*/  IMAD.X R23, R7, 0x1, R169.reuse, P0 ;  /* 0x0000000107177824 */ /* 0x100fe200000e06a9 */
        /* <DEDUP_REMOVED lines=17> */
.L_x_2002:
[----:B--234-:R-:W2:Y:S01]  /*c8b0*/  LDL.LU R13, [R1] ;  /* 0x00000000010d7983 */ /* 0x01cea20000300800 */
[----:B------:R-:W-:Y:S01]  /*c8c0*/  FMNMX.FTZ R5, R194, R3, !PT ;  /* 0x00000003c2057209 */ /* 0x000fe20007810000 */
[----:B------:R-:W-:Y:S01]  /*c8d0*/  UISETP.GT.AND UP2, UPT, UR20, UR4, UPT ;  /* 0x000000041400728c */ /* 0x000fe2000bf44270 */
[----:B------:R-:W-:Y:S01]  /*c8e0*/  FMNMX.FTZ R0, R6, R167, !PT ;  /* 0x000000a706007209 */ /* 0x000fe20007810000 */
[----:B------:R-:W-:Y:S01]  /*c8f0*/  LDSM.16.MT88.4 R20, [R226+0x100] ;  /* 0x00010000e214783b */ /* 0x000fe20000004200 */
[----:B------:R-:W-:Y:S01]  /*c900*/  FMNMX.FTZ R5, R192, R5, !PT ;  /* 0x00000005c0057209 */ /* 0x000fe20007810000 */
[----:B------:R-:W-:Y:S01]  /*c910*/  UIADD3 UR20, UR20, -0x1, URZ ;  /* 0xffffffff14147890 */ /* 0x000fe2000fffe03f */
[----:B------:R-:W-:Y:S02]  /*c920*/  MOV R12, R193 ;  /* 0x000000c1000c7202 */ /* 0x000fe40000000f00 */
[----:B------:R-:W-:Y:S02]  /*c930*/  FMNMX.FTZ R0, R195, R0, !PT ;  /* 0x00000000c3007209 */ /* 0x000fe40007810000 */
[----:B------:R-:W-:Y:S01]  /*c940*/  MOV R11, R164 ;  /* 0x000000a4000b7202 */ /* 0x000fe20000000f00 */
[----:B------:R-:W-:Y:S01]  /*c950*/  LDSM.16.MT88.4 R28, [R225+0x100] ;  /* 0x00010000e11c783b */ /* 0x000fe20000004200 */
[----:B------:R-:W-:Y:S02]  /*c960*/  FMNMX.FTZ R0, R12, R0, !PT ;  /* 0x000000000c007209 */ /* 0x000fe40007810000 */
[----:B------:R-:W-:Y:S02]  /*c970*/  PLOP3.LUT P0, PT, PT, PT, UP2, 0x80, 0x0 ;  /* 0x000000000000781c */ /* 0x000fe40003f0f028 */
[----:B------:R-:W-:Y:S03]  /*c980*/  FMNMX.FTZ R0, R11, R0, !PT ;  /* 0x000000000b007209 */ /* 0x000fe60007810000 */
[----:B------:R-:W0:Y:S01]  /*c990*/  LDGDEPBAR ;  /* 0x00000000000079af */ /* 0x000e220000000000 */
[----:B-1----:R-:W-:Y:S04]  /*c9a0*/  FMNMX.FTZ R0, R197, R0, !PT ;  /* 0x00000000c5007209 */ /* 0x002fe80007810000 */
        /* <DEDUP_REMOVED lines=11> */
[----:B------:R-:W1:Y:S01]  /*ca60*/  SHFL.BFLY PT, R7, R4, 0x2, 0x1f ;  /* 0x0c401f0004077f89 */ /* 0x000e6200000e0000 */
[----:B--2---:R-:W-:Y:S04]  /*ca70*/  FMNMX.FTZ R5, R13, R5, !PT ;  /* 0x000000050d057209 */ /* 0x004fe80007810000 */
[----:B------:R-:W-:Y:S04]  /*ca80*/  FMNMX.FTZ R5, R168, R5, !PT ;  /* 0x00000005a8057209 */ /* 0x000fe80007810000 */
[----:B------:R-:W-:Y:S04]  /*ca90*/  FMNMX.FTZ R5, R198, R5, !PT ;  /* 0x00000005c6057209 */ /* 0x000fe80007810000 */
[----:B------:R-:W-:Y:S04]  /*caa0*/  FMNMX.FTZ R5, R196, R5, !PT ;  /* 0x00000005c4057209 */ /* 0x000fe80007810000 */
[----:B------:R-:W-:Y:S04]  /*cab0*/  FMNMX.FTZ R5, R202, R5, !PT ;  /* 0x00000005ca057209 */ /* 0x000fe80007810000 */
[----:B------:R-:W-:Y:S02]  /*cac0*/  FMNMX.FTZ R2, R200, R5, !PT ;  /* 0x00000005c8027209 */ /* 0x000fe40007810000 */
[----:B-1----:R-:W-:Y:S02]  /*cad0*/  FMNMX.FTZ R5, R4, R7, !PT ;  /* 0x0000000704057209 */ /* 0x002fe40007810000 */
[----:B------:R-:W-:Y:S03]  /*cae0*/  FMNMX.FTZ R9, R187, R2, !PT ;  /* 0x00000002bb097209 */ /* 0x000fe60007810000 */
[----:B------:R-:W1:Y:S01]  /*caf0*/  SHFL.BFLY PT, R164, R5, 0x1, 0x1f ;  /* 0x0c201f0005a47f89 */ /* 0x000e6200000e0000 */
[----:B------:R-:W-:Y:S04]  /*cb00*/  FMNMX.FTZ R9, R186, R9, !PT ;  /* 0x00000009ba097209 */ /* 0x000fe80007810000 */
[----:B------:R-:W-:Y:S04]  /*cb10*/  FMNMX.FTZ R9, R184, R9, !PT ;  /* 0x00000009b8097209 */ /* 0x000fe80007810000 */
[----:B------:R-:W-:Y:S04]  /*cb20*/  FMNMX.FTZ R9, R182, R9, !PT ;  /* 0x00000009b6097209 */ /* 0x000fe80007810000 */
[----:B------:R-:W-:Y:S04]  /*cb30*/  FMNMX.FTZ R9, R178, R9, !PT ;  /* 0x00000009b2097209 */ /* 0x000fe80007810000 */
[----:B------:R-:W-:Y:S04]  /*cb40*/  FMNMX.FTZ R9, R180, R9, !PT ;  /* 0x00000009b4097209 */ /* 0x000fe80007810000 */
[----:B------:R-:W-:Y:S02]  /*cb50*/  FMNMX.FTZ R9, R176, R9, !PT ;  /* 0x00000009b0097209 */ /* 0x000fe40007810000 */
[----:B-1----:R-:W-:Y:S02]  /*cb60*/  FMNMX.FTZ R164, R164, R5, !PT ;  /* 0x00000005a4a47209 */ /* 0x002fe40007810000 */
        /* <DEDUP_REMOVED lines=10> */
[----:B------:R-:W-:Y:S01]  /*cc10*/  FFMA.FTZ R192, R13, c[0x0][0x2d0], -R169 ;  /* 0x0000b4000dc07a23 */ /* 0x000fe200000108a9 */
[----:B------:R-:W-:Y:S01]  /*cc20*/  MUFU.EX2 R191, R191 ;  /* 0x000000bf00bf7308 */ /* 0x000fe20000000800 */
[--C-:B------:R-:W-:Y:S02]  /*cc30*/  FFMA.FTZ R188, R12, c[0x0][0x2d0], -R168.reuse ;  /* 0x0000b4000cbc7a23 */ /* 0x100fe400000108a8 */
[----:B------:R-:W1:Y:S01]  /*cc40*/  LDSM.16.MT88.4 R12, [R231+0x100] ;  /* 0x00010000e70c783b */ /* 0x000e620000004200 */
[----:B------:R-:W-:Y:S02]  /*cc50*/  FMUL.FTZ R3, R2, c[0x0][0x2d0] ;  /* 0x0000b40002037a20 */ /* 0x000fe40000410000 */
[----:B------:R-:W-:Y:S02]  /*cc60*/  FADD.FTZ R2, -R164, R167 ;  /* 0x000000a7a4027221 */ /* 0x000fe40000010100 */
[--C-:B------:R-:W-:Y:S02]  /*cc70*/  FFMA.FTZ R194, R194, c[0x0][0x2d0], -R169.reuse ;  /* 0x0000b400c2c27a23 */ /* 0x100fe400000108a9 */
[--C-:B------:R-:W-:Y:S01]  /*cc80*/  FFMA.FTZ R167, R11, c[0x0][0x2d0], -R168.reuse ;  /* 0x0000b4000ba77a23 */ /* 0x100fe200000108a8 */
[----:B------:R-:W2:Y:S01]  /*cc90*/  MUFU.EX2 R3, R3 ;  /* 0x0000000300037308 */ /* 0x000ea20000000800 */
[--C-:B------:R-:W-:Y:S02]  /*cca0*/  FFMA.FTZ R190, R6, c[0x0][0x2d0], -R168.reuse ;  /* 0x0000b40006be7a23 */ /* 0x100fe400000108a8 */
[--C-:B------:R-:W-:Y:S02]  /*ccb0*/  FFMA.FTZ R189, R195, c[0x0][0x2d0], -R168.reuse ;  /* 0x0000b400c3bd7a23 */ /* 0x100fe400000108a8 */
[----:B------:R-:W-:Y:S02]  /*ccc0*/  FMUL.FTZ R4, R2, c[0x0][0x2d0] ;  /* 0x0000b40002047a20 */ /* 0x000fe40000410000 */
[--C-:B------:R-:W-:Y:S02]  /*ccd0*/  FFMA.FTZ R179, R179, c[0x0][0x2d0], -R168.reuse ;  /* 0x0000b400b3b37a23 */ /* 0x100fe400000108a8 */
[--C-:B------:R-:W-:Y:S01]  /*cce0*/  FFMA.FTZ R178, R178, c[0x0][0x2d0], -R169.reuse ;  /* 0x0000b400b2b27a23 */ /* 0x100fe200000108a9 */
[----:B------:R3:W4:Y:S01]  /*ccf0*/  MUFU.EX2 R2, R4 ;  /* 0x0000000400027308 */ /* 0x0007220000000800 */
        /* <DEDUP_REMOVED lines=8> */
[C---:B--2---:R-:W-:Y:S02]  /*cd80*/  FMUL.FTZ R5, R3.reuse, R161 ;  /* 0x000000a103057220 */ /* 0x044fe40000410000 */
[C---:B------:R-:W-:Y:S02]  /*cd90*/  FMUL.FTZ R8, R3.reuse, R156 ;  /* 0x0000009c03087220 */ /* 0x040fe40000410000 */
[C---:B------:R-:W-:Y:S01]  /*cda0*/  FMUL.FTZ R9, R3.reuse, R157 ;  /* 0x0000009d03097220 */ /* 0x040fe20000410000 */
[----:B------:R-:W2:Y:S01]  /*cdb0*/  MUFU.EX2 R193, R193 ;  /* 0x000000c100c17308 */ /* 0x000ea20000000800 */
[C---:B------:R-:W-:Y:S02]  /*cdc0*/  FMUL.FTZ R16, R3.reuse, R148 ;  /* 0x0000009403107220 */ /* 0x040fe40000410000 */
[C---:B------:R-:W-:Y:S02]  /*cdd0*/  FMUL.FTZ R17, R3.reuse, R149 ;  /* 0x0000009503117220 */ /* 0x040fe40000410000 */
[C---:B---3--:R-:W-:Y:S02]  /*cde0*/  FMUL.FTZ R4, R3.reuse, R160 ;  /* 0x000000a003047220 */ /* 0x048fe40000410000 */
[C---:B----4-:R-:W-:Y:S02]  /*cdf0*/  FMUL.FTZ R6, R2.reuse, R162 ;  /* 0x000000a202067220 */ /* 0x050fe40000410000 */
        /* <DEDUP_REMOVED lines=9> */
[----:B------:R-:W-:Y:S02]  /*ce90*/  FMUL.FTZ R25, R3, R141 ;  /* 0x0000008d03197220 */ /* 0x000fe40000410000 */
[C---:B------:R-:W-:Y:S01]  /*cea0*/  FMUL.FTZ R26, R2.reuse, R142 ;  /* 0x0000008e021a7220 */ /* 0x040fe20000410000 */
[----:B--2---:R-:W-:Y:S01]  /*ceb0*/  F2FP.PACK_AB R160, R193, R194 ;  /* 0x000000c2c1a0723e */ /* 0x004fe200000000ff */
[C---:B------:R-:W-:Y:S01]  /*cec0*/  FMUL.FTZ R27, R2.reuse, R143 ;  /* 0x0000008f021b7220 */ /* 0x040fe20000410000 */
[----:B------:R-:W-:Y:S01]  /*ced0*/  LDSM.16.MT88.4 R148, [R224+0x900] ;  /* 0x00090000e094783b */ /* 0x000fe20000004200 */
[C---:B------:R-:W-:Y:S02]  /*cee0*/  FMUL.FTZ R32, R3.reuse, R132 ;  /* 0x0000008403207220 */ /* 0x040fe40000410000 */
[----:B------:R-:W-:Y:S01]  /*cef0*/  FMUL.FTZ R33, R3, R133 ;  /* 0x0000008503217220 */ /* 0x000fe20000410000 */
[----:B------:R-:W2:Y:S01]  /*cf00*/  MUFU.EX2 R189, R189 ;  /* 0x000000bd00bd7308 */ /* 0x000ea20000000800 */
[C---:B------:R-:W-:Y:S02]  /*cf10*/  FMUL.FTZ R34, R2.reuse, R134 ;  /* 0x0000008602227220 */ /* 0x040fe40000410000 */
[C---:B------:R-:W-:Y:S01]  /*cf20*/  FMUL.FTZ R35, R2.reuse, R135 ;  /* 0x0000008702237220 */ /* 0x040fe20000410000 */
[----:B---3--:R-:W-:Y:S01]  /*cf30*/  F2FP.PACK_AB R162, R191, R192 ;  /* 0x000000c0bfa2723e */ /* 0x008fe200000000ff */
[----:B------:R-:W-:Y:S01]  /*cf40*/  LDSM.16.MT88.4 R132, [R225+0x2100] ;  /* 0x00210000e184783b */ /* 0x000fe20000004200 */
[C---:B------:R-:W-:Y:S02]  /*cf50*/  FMUL.FTZ R36, R3.reuse, R36 ;  /* 0x0000002403247220 */ /* 0x040fe40000410000 */
[C---:B------:R-:W-:Y:S02]  /*cf60*/  FMUL.FTZ R37, R3.reuse, R37 ;  /* 0x0000002503257220 */ /* 0x040fe40000410000 */
[----:B------:R-:W-:Y:S01]  /*cf70*/  MUFU.EX2 R188, R188 ;  /* 0x000000bc00bc7308 */ /* 0x000fe20000000800 */
[C---:B------:R-:W-:Y:S02]  /*cf80*/  FMUL.FTZ R38, R2.reuse, R38 ;  /* 0x0000002602267220 */ /* 0x040fe40000410000 */
[----:B------:R-:W-:Y:S01]  /*cf90*/  LDSM.16.MT88.4 R140, [R224+0x2100] ;  /* 0x00210000e08c783b */ /* 0x000fe20000004200 */
[C---:B------:R-:W-:Y:S02]  /*cfa0*/  FMUL.FTZ R39, R2.reuse, R39 ;  /* 0x0000002702277220 */ /* 0x040fe40000410000 */
[C---:B------:R-:W-:Y:S02]  /*cfb0*/  FMUL.FTZ R40, R3.reuse, R40 ;  /* 0x0000002803287220 */ /* 0x040fe40000410000 */
[----:B------:R-:W-:Y:S02]  /*cfc0*/  FMUL.FTZ R41, R3, R41 ;  /* 0x0000002903297220 */ /* 0x000fe40000410000 */
[----:B------:R-:W3:Y:S01]  /*cfd0*/  MUFU.EX2 R167, R167 ;  /* 0x000000a700a77308 */ /* 0x000ee20000000800 */
[C---:B------:R-:W-:Y:S02]  /*cfe0*/  FMUL.FTZ R42, R2.reuse, R42 ;  /* 0x0000002a022a7220 */ /* 0x040fe40000410000 */
[C---:B------:R-:W-:Y:S01]  /*cff0*/  FMUL.FTZ R43, R2.reuse, R43 ;  /* 0x0000002b022b7220 */ /* 0x040fe20000410000 */
        /* <DEDUP_REMOVED lines=17> */
[----:B------:R-:W2:Y:S01]  /*d110*/  MUFU.EX2 R196, R196 ;  /* 0x000000c400c47308 */ /* 0x000ea20000000800 */
[C---:B-1----:R-:W-:Y:S05]  /*d120*/  HMMA.16816.F32 R4, R160.reuse, R12, R4 ;  /* 0x0000000ca004723c */ /* 0x042fea0000001804 */
[C---:B------:R-:W-:Y:S02]  /*d130*/  FMUL.FTZ R57, R3.reuse, R57 ;  /* 0x0000003903397220 */ /* 0x040fe40000410000 */
[C---:B------:R-:W-:Y:S01]  /*d140*/  FMUL.FTZ R12, R3.reuse, R152 ;  /* 0x00000098030c7220 */ /* 0x040fe20000410000 */
[C---:B------:R-:W-:Y:S01]  /*d150*/  HMMA.16816.F32 R8, R160.reuse, R14, R8 ;  /* 0x0000000ea008723c */ /* 0x040fe20000001808 */
[----:B------:R-:W-:Y:S03]  /*d160*/  MUFU.EX2 R200, R200 ;  /* 0x000000c800c87308 */ /* 0x000fe60000000800 */
        /* <DEDUP_REMOVED lines=39> */
[C---:B---3--:R-:W-:Y:S04]  /*d3e0*/  HMMA.16816.F32 R36, R160.reuse, R144, R36 ;  /* 0x00000090a024723c */ /* 0x048fe80000001824 */
        /* <DEDUP_REMOVED lines=74> */
[----:B------:R-:W-:Y:S02]  /*d890*/  FMUL.FTZ R121, R3, R121 ;  /* 0x0000007903797220 */ /* 0x000fe40000410000 */
[C---:B------:R-:W-:Y:S01]  /*d8a0*/  FMUL.FTZ R122, R2.reuse, R122 ;  /* 0x0000007a027a7220 */ /* 0x040fe20000410000 */
[C---:B-1----:R-:W-:Y:S03]  /*d8b0*/  HMMA.16816.F32 R116, R160.reuse, R136, R116 ;  /* 0x00000088a074723c */ /* 0x042fe60000001874 */
[----:B------:R-:W-:Y:S02]  /*d8c0*/  FMUL.FTZ R123, R2, R123 ;  /* 0x0000007b027b7220 */ /* 0x000fe40000410000 */
[--C-:B------:R-:W-:Y:S02]  /*d8d0*/  FFMA.FTZ R198, R199, c[0x0][0x2d0], -R168.reuse ;  /* 0x0000b400c7c67a23 */ /* 0x100fe400000108a8 */
[--C-:B------:R-:W-:Y:S02]  /*d8e0*/  FFMA.FTZ R199, R202, c[0x0][0x2d0], -R169.reuse ;  /* 0x0000b400cac77a23 */ /* 0x100fe400000108a9 */
[--C-:B------:R-:W-:Y:S01]  /*d8f0*/  FFMA.FTZ R202, R203, c[0x0][0x2d0], -R168.reuse ;  /* 0x0000b400cbca7a23 */ /* 0x100fe200000108a8 */
[C---:B------:R-:W-:Y:S01]  /*d900*/  HMMA.16816.F32 R120, R160.reuse, R138, R120 ;  /* 0x0000008aa078723c */ /* 0x040fe20000001878 */
[----:B------:R-:W-:Y:S01]  /*d910*/  MUFU.EX2 R198, R198 ;  /* 0x000000c600c67308 */ /* 0x000fe20000000800 */
[----:B------:R-:W1:Y:S01]  /*d920*/  LDSM.16.MT88.4 R136, [R226+0x900] ;  /* 0x00090000e288783b */ /* 0x000e620000004200 */
[--C-:B------:R-:W-:Y:S02]  /*d930*/  FFMA.FTZ R197, R197, c[0x0][0x2d0], -R168.reuse ;  /* 0x0000b400c5c57a23 */ /* 0x100fe400000108a8 */
[--C-:B------:R-:W-:Y:S02]  /*d940*/  FFMA.FTZ R201, R201, c[0x0][0x2d0], -R168.reuse ;  /* 0x0000b400c9c97a23 */ /* 0x100fe400000108a8 */
[C---:B------:R-:W-:Y:S02]  /*d950*/  FMUL.FTZ R124, R3.reuse, R124 ;  /* 0x0000007c037c7220 */ /* 0x040fe40000410000 */
[C---:B------:R-:W-:Y:S02]  /*d960*/  FMUL.FTZ R125, R3.reuse, R125 ;  /* 0x0000007d037d7220 */ /* 0x040fe40000410000 */
[----:B------:R-:W5:Y:S01]  /*d970*/  MUFU.EX2 R197, R197 ;  /* 0x000000c500c57308 */ /* 0x000f620000000800 */
[C---:B------:R-:W-:Y:S02]  /*d980*/  FMUL.FTZ R126, R2.reuse, R126 ;  /* 0x0000007e027e7220 */ /* 0x040fe40000410000 */
[C---:B------:R-:W-:Y:S02]  /*d990*/  FMUL.FTZ R127, R2.reuse, R127 ;  /* 0x0000007f027f7220 */ /* 0x040fe40000410000 */
[C---:B------:R-:W-:Y:S02]  /*d9a0*/  FMUL.FTZ R128, R3.reuse, R128 ;  /* 0x0000008003807220 */ /* 0x040fe40000410000 */
[----:B------:R-:W-:Y:S02]  /*d9b0*/  FMUL.FTZ R129, R3, R129 ;  /* 0x0000008103817220 */ /* 0x000fe40000410000 */
[C---:B------:R-:W-:Y:S01]  /*d9c0*/  FMUL.FTZ R130, R2.reuse, R130 ;  /* 0x0000008202827220 */ /* 0x040fe20000410000 */
[C---:B---3--:R-:W-:Y:S01]  /*d9d0*/  HMMA.16816.F32 R124, R160.reuse, R132, R124 ;  /* 0x00000084a07c723c */ /* 0x048fe2000000187c */
[----:B------:R-:W3:Y:S02]  /*d9e0*/  MUFU.EX2 R199, R199 ;  /* 0x000000c700c77308 */ /* 0x000ee40000000800 */
[----:B------:R-:W-:Y:S02]  /*d9f0*/  FMUL.FTZ R131, R2, R131 ;  /* 0x0000008302837220 */ /* 0x000fe40000410000 */
[--C-:B------:R-:W-:Y:S02]  /*da00*/  FFMA.FTZ R186, R186, c[0x0][0x2d0], -R169.reuse ;  /* 0x0000b400baba7a23 */ /* 0x100fe400000108a9 */
[----:B--2---:R-:W-:Y:S01]  /*da10*/  F2FP.PACK_AB R132, R196, R195 ;  /* 0x000000c3c484723e */ /* 0x004fe200000000ff */
[--C-:B------:R-:W-:Y:S02]  /*da20*/  FFMA.FTZ R181, R181, c[0x0][0x2d0], -R168.reuse ;  /* 0x0000b400b5b57a23 */ /* 0x100fe400000108a8 */
[----:B------:R-:W-:Y:S01]  /*da30*/  HMMA.16816.F32 R128, R160, R134, R128 ;  /* 0x00000086a080723c */ /* 0x000fe20000001880 */
[----:B------:R-:W-:Y:S01]  /*da40*/  MUFU.EX2 R201, R201 ;  /* 0x000000c900c97308 */ /* 0x000fe20000000800 */
[----:B------:R-:W-:Y:S01]  /*da50*/  LDSM.16.MT88.4 R160, [R224+0x2900] ;  /* 0x00290000e0a0783b */ /* 0x000fe20000004200 */
[--C-:B------:R-:W-:Y:S01]  /*da60*/  FFMA.FTZ R203, R187, c[0x0][0x2d0], -R169.reuse ;  /* 0x0000b400bbcb7a23 */ /* 0x100fe200000108a9 */
[----:B-----5:R-:W-:Y:S01]  /*da70*/  F2FP.PACK_AB R133, R198, R197 ;  /* 0x000000c5c685723e */ /* 0x020fe200000000ff */
[--C-:B------:R-:W-:Y:S02]  /*da80*/  FFMA.FTZ R184, R184, c[0x0][0x2d0], -R169.reuse ;  /* 0x0000b400b8b87a23 */ /* 0x100fe400000108a9 */
[--C-:B------:R-:W-:Y:S02]  /*da90*/  FFMA.FTZ R183, R183, c[0x0][0x2d0], -R168.reuse ;  /* 0x0000b400b7b77a23 */ /* 0x100fe400000108a8 */
[--C-:B------:R-:W-:Y:S02]  /*daa0*/  FFMA.FTZ R182, R182, c[0x0][0x2d0], -R169.reuse ;  /* 0x0000b400b6b67a23 */ /* 0x100fe400000108a9 */
[----:B------:R-:W2:Y:S01]  /*dab0*/  MUFU.EX2 R202, R202 ;  /* 0x000000ca00ca7308 */ /* 0x000ea20000000800 */
[--C-:B------:R-:W-:Y:S02]  /*dac0*/  FFMA.FTZ R180, R180, c[0x0][0x2d0], -R169.reuse ;  /* 0x0000b400b4b47a23 */ /* 0x100fe400000108a9 */
[----:B------:R-:W-:Y:S01]  /*dad0*/  FFMA.FTZ R169, R174, c[0x0][0x2d0], -R169 ;  /* 0x0000b400aea97a23 */ /* 0x000fe200000108a9 */
[----:B---3--:R-:W-:Y:S01]  /*dae0*/  F2FP.PACK_AB R134, R200, R199 ;  /* 0x000000c7c886723e */ /* 0x008fe200000000ff */
[--C-:B------:R-:W-:Y:S02]  /*daf0*/  FFMA.FTZ R166, R166, c[0x0][0x2d0], -R168.reuse ;  /* 0x0000b400a6a67a23 */ /* 0x100fe400000108a8 */
[----:B------:R-:W-:Y:S02]  /*db00*/  FFMA.FTZ R168, R165, c[0x0][0x2d0], -R168 ;  /* 0x0000b400a5a87a23 */ /* 0x000fe400000108a8 */
[----:B------:R-:W-:Y:S01]  /*db10*/  FFMA.FTZ R194, R3, R244, R194 ;  /* 0x000000f403c27223 */ /* 0x000fe200000100c2 */
[----:B------:R-:W-:Y:S01]  /*db20*/  MUFU.EX2 R187, R185 ;  /* 0x000000b900bb7308 */ /* 0x000fe20000000800 */
[----:B------:R-:W-:Y:S01]  /*db30*/  MOV R3, R0 ;  /* 0x0000000000037202 */ /* 0x000fe20000000f00 */
[----:B------:R-:W-:Y:S02]  /*db40*/  FFMA.FTZ R190, R2, R243, R190 ;  /* 0x000000f302be7223 */ /* 0x000fe400000100be */
[----:B------:R-:W-:Y:S02]  /*db50*/  FADD.FTZ R193, R193, R194 ;  /* 0x000000c2c1c17221 */ /* 0x000fe40000010000 */
[----:B------:R-:W-:Y:S02]  /*db60*/  FADD.FTZ R189, R189, R190 ;  /* 0x000000bebdbd7221 */ /* 0x000fe40000010000 */
[----:B------:R-:W-:Y:S02]  /*db70*/  FADD.FTZ R192, R192, R193 ;  /* 0x000000c1c0c07221 */ /* 0x000fe40000010000 */
[----:B------:R-:W-:Y:S01]  /*db80*/  MUFU.EX2 R185, R181 ;  /* 0x000000b500b97308 */ /* 0x000fe20000000800 */
[----:B------:R-:W-:Y:S02]  /*db90*/  FADD.FTZ R2, R188, R189 ;  /* 0x000000bdbc027221 */ /* 0x000fe40000010000 */
[----:B------:R-:W-:Y:S01]  /*dba0*/  FADD.FTZ R192, R191, R192 ;  /* 0x000000c0bfc07221 */ /* 0x000fe20000010000 */
[----:B--2---:R-:W-:Y:S01]  /*dbb0*/  F2FP.PACK_AB R135, R202, R201 ;  /* 0x000000c9ca87723e */ /* 0x004fe200000000ff */
[----:B------:R-:W-:Y:S01]  /*dbc0*/  FADD.FTZ R2, R167, R2 ;  /* 0x00000002a7027221 */ /* 0x000fe20000010000 */
[----:B------:R-:W-:Y:S01]  /*dbd0*/  MOV R167, R164 ;  /* 0x000000a400a77202 */ /* 0x000fe20000000f00 */
[----:B------:R-:W-:Y:S02]  /*dbe0*/  FADD.FTZ R195, R195, R192 ;  /* 0x000000c0c3c37221 */ /* 0x000fe40000010000 */
[----:B------:R-:W-:Y:S01]  /*dbf0*/  FADD.FTZ R197, R197, R2 ;  /* 0x00000002c5c57221 */ /* 0x000fe20000010000 */
[----:B------:R-:W2:Y:S01]  /*dc00*/  MUFU.EX2 R170, R186 ;  /* 0x000000ba00aa7308 */ /* 0x000ea20000000800 */
[C---:B----4-:R-:W-:Y:S05]  /*dc10*/  HMMA.16816.F32 R4, R132.reuse, R140, R4 ;  /* 0x0000008c8404723c */ /* 0x050fea0000001804 */
[----:B------:R-:W-:Y:S02]  /*dc20*/  FADD.FTZ R196, R196, R195 ;  /* 0x000000c3c4c47221 */ /* 0x000fe40000010000 */
[----:B------:R-:W-:Y:S01]  /*dc30*/  FADD.FTZ R198, R198, R197 ;  /* 0x000000c5c6c67221 */ /* 0x000fe20000010000 */
[C---:B------:R-:W-:Y:S01]  /*dc40*/  HMMA.16816.F32 R8, R132.reuse, R142, R8 ;  /* 0x0000008e8408723c */ /* 0x040fe20000001808 */
[----:B------:R-:W3:Y:S01]  /*dc50*/  LDSM.16.MT88.4 R140, [R226+0x2900] ;  /* 0x00290000e28c783b */ /* 0x000ee20000004200 */
[----:B------:R-:W-:Y:S02]  /*dc60*/  MUFU.EX2 R186, R184 ;  /* 0x000000b800ba7308 */ /* 0x000fe40000000800 */
[----:B------:R-:W-:Y:S02]  /*dc70*/  FADD.FTZ R199, R199, R196 ;  /* 0x000000c4c7c77221 */ /* 0x000fe40000010000 */
[----:B------:R-:W-:Y:S02]  /*dc80*/  FADD.FTZ R201, R201, R198 ;  /* 0x000000c6c9c97221 */ /* 0x000fe40000010000 */
[C---:B-1----:R-:W-:Y:S04]  /*dc90*/  HMMA.16816.F32 R12, R132.reuse, R136, R12 ;  /* 0x00000088840c723c */ /* 0x042fe8000000180c */
[----:B------:R-:W-:Y:S01]  /*dca0*/  MUFU.EX2 R184, R182 ;  /* 0x000000b600b87308 */ /* 0x000fe20000000800 */
[----:B------:R-:W-:Y:S01]  /*dcb0*/  FADD.FTZ R200, R200, R199 ;  /* 0x000000c7c8c87221 */ /* 0x000fe20000010000 */
[----:B--2---:R-:W-:Y:S02]  /*dcc0*/  MOV R181, R170 ;  /* 0x000000aa00b57202 */ /* 0x004fe40000000f00 */
[C---:B------:R-:W-:Y:S01]  /*dcd0*/  HMMA.16816.F32 R16, R132.reuse, R138, R16 ;  /* 0x0000008a8410723c */ /* 0x040fe20000001810 */
[----:B------:R-:W1:Y:S03]  /*dce0*/  LDSM.16.MT88.4 R136, [R231+0x4900] ;  /* 0x00490000e788783b */ /* 0x000e660000004200 */
[----:B------:R-:W-:Y:S02]  /*dcf0*/  FADD.FTZ R202, R202, R201 ;  /* 0x000000c9caca7221 */ /* 0x000fe40000010000 */
[----:B------:R-:W-:Y:S02]  /*dd00*/  MUFU.EX2 R170, R178 ;  /* 0x000000b200aa7308 */ /* 0x000fe40000000800 */
[C---:B------:R-:W-:Y:S08]  /*dd10*/  HMMA.16816.F32 R20, R132.reuse, R144, R20 ;  /* 0x000000908414723c */ /* 0x040ff00000001814 */
[C---:B------:R-:W-:Y:S01]  /*dd20*/  HMMA.16816.F32 R24, R132.reuse, R146, R24 ;  /* 0x000000928418723c */ /* 0x040fe20000001818 */
[----:B------:R-:W2:Y:S01]  /*dd30*/  LDSM.16.MT88.4 R144, [R226+0x4900] ;  /* 0x00490000e290783b */ /* 0x000ea20000004200 */
[----:B------:R-:W-:Y:S06]  /*dd40*/  MUFU.EX2 R182, R175 ;  /* 0x000000af00b67308 */ /* 0x000fec0000000800 */
[C---:B------:R-:W-:Y:S04]  /*dd50*/  HMMA.16816.F32 R28, R132.reuse, R148, R28 ;  /* 0x00000094841c723c */ /* 0x040fe8000000181c */
[----:B------:R-:W4:Y:S04]  /*dd60*/  MUFU.EX2 R203, R203 ;  /* 0x000000cb00cb7308 */ /* 0x000f280000000800 */
[C---:B------:R-:W-:Y:S01]  /*dd70*/  HMMA.16816.F32 R32, R132.reuse, R150, R32 ;  /* 0x000000968420723c */ /* 0x040fe20000001820 */
[----:B------:R-:W5:Y:S05]  /*dd80*/  LDSM.16.MT88.4 R148, [R225+0x4900] ;  /* 0x00490000e194783b */ /* 0x000f6a0000004200 */
[----:B------:R-:W1:Y:S02]  /*dd90*/  MUFU.EX2 R171, R183 ;  /* 0x000000b700ab7308 */ /* 0x000e640000000800 */
[C---:B------:R-:W-:Y:S08]  /*dda0*/  HMMA.16816.F32 R36, R132.reuse, R152, R36 ;  /* 0x000000988424723c */ /* 0x040ff00000001824 */
[C---:B------:R-:W-:Y:S01]  /*ddb0*/  HMMA.16816.F32 R40, R132.reuse, R154, R40 ;  /* 0x0000009a8428723c */ /* 0x040fe20000001828 */
[----:B------:R-:W-:Y:S01]  /*ddc0*/  LDSM.16.MT88.4 R152, [R231+0x3100] ;  /* 0x00310000e798783b */ /* 0x000fe20000004200 */
[----:B------:R-:W-:Y:S06]  /*ddd0*/  MUFU.EX2 R183, R180 ;  /* 0x000000b400b77308 */ /* 0x000fec0000000800 */
[C---:B---3--:R-:W-:Y:S04]  /*dde0*/  HMMA.16816.F32 R44, R132.reuse, R140, R44 ;  /* 0x0000008c842c723c */ /* 0x048fe8000000182c */
[----:B------:R-:W3:Y:S04]  /*ddf0*/  MUFU.EX2 R180, R169 ;  /* 0x000000a900b47308 */ /* 0x000ee80000000800 */
[C---:B------:R-:W-:Y:S01]  /*de00*/  HMMA.16816.F32 R48, R132.reuse, R142, R48 ;  /* 0x0000008e8430723c */ /* 0x040fe20000001830 */
[----:B------:R-:W2:Y:S05]  /*de10*/  LDSM.16.MT88.4 R140, [R224+0x4900] ;  /* 0x00490000e08c783b */ /* 0x000eaa0000004200 */
[----:B------:R-:W-:Y:S02]  /*de20*/  MUFU.EX2 R166, R166 ;  /* 0x000000a600a67308 */ /* 0x000fe40000000800 */
[C---:B------:R-:W-:Y:S08]  /*de30*/  HMMA.16816.F32 R52, R132.reuse, R156, R52 ;  /* 0x0000009c8434723c */ /* 0x040ff00000001834 */
[C---:B------:R-:W-:Y:S01]  /*de40*/  HMMA.16816.F32 R56, R132.reuse, R158, R56 ;  /* 0x0000009e8438723c */ /* 0x040fe20000001838 */
[----:B------:R-:W-:Y:S01]  /*de50*/  LDSM.16.MT88.4 R156, [R226+0x3100] ;  /* 0x00310000e29c783b */ /* 0x000fe20000004200 */
[----:B------:R-:W-:Y:S06]  /*de60*/  MUFU.EX2 R165, R168 ;  /* 0x000000a800a57308 */ /* 0x000fec0000000800 */
        /* <DEDUP_REMOVED lines=12> */
[C---:B------:R-:W-:Y:S08]  /*df30*/  HMMA.16816.F32 R92, R132.reuse, R140, R92 ;  /* 0x0000008c845c723c */ /* 0x040ff0000000185c */
        /* <DEDUP_REMOVED lines=11> */
[C---:B---3--:R-:W-:Y:S08]  /*dff0*/  HMMA.16816.F32 R124, R132.reuse, R140, R124 ;  /* 0x0000008c847c723c */ /* 0x048ff0000000187c */
[----:B------:R-:W-:Y:S01]  /*e000*/  HMMA.16816.F32 R128, R132, R142, R128 ;  /* 0x0000008e8480723c */ /* 0x000fe20000001880 */
[----:B------:R-:W3:Y:S06]  /*e010*/  LDSM.16.MT88.4 R140, [R224+0x1100] ;  /* 0x00110000e08c783b */ /* 0x000eec0000004200 */
[----:B----4-:R-:W-:Y:S01]  /*e020*/  F2FP.PACK_AB R132, R181, R203 ;  /* 0x000000cbb584723e */ /* 0x010fe200000000ff */
[----:B------:R-:W-:Y:S01]  /*e030*/  FADD.FTZ R203, R203, R200 ;  /* 0x000000c8cbcb7221 */ /* 0x000fe20000010000 */
[----:B------:R-:W-:Y:S03]  /*e040*/  F2FP.PACK_AB R133, R171, R187 ;  /* 0x000000bbab85723e */ /* 0x000fe600000000ff */
[----:B------:R-:W-:Y:S02]  /*e050*/  F2FP.PACK_AB R134, R184, R186 ;  /* 0x000000bab886723e */ /* 0x000fe400000000ff */
[----:B------:R-:W-:Y:S07]  /*e060*/  F2FP.PACK_AB R135, R172, R185 ;  /* 0x000000b9ac87723e */ /* 0x000fee00000000ff */
        /* <DEDUP_REMOVED lines=8> */
[----:B------:R-:W-:Y:S07]  /*e0f0*/  LDSM.16.MT88.4 R148, [R231+0x7100] ;  /* 0x00710000e794783b */ /* 0x000fee0000004200 */
[C---:B---3--:R-:W-:Y:S08]  /*e100*/  HMMA.16816.F32 R28, R132.reuse, R140, R28 ;  /* 0x0000008c841c723c */ /* 0x048ff0000000181c */
[C---:B------:R-:W-:Y:S01]  /*e110*/  HMMA.16816.F32 R32, R132.reuse, R142, R32 ;  /* 0x0000008e8420723c */ /* 0x040fe20000001820 */
[----:B------:R-:W3:Y:S07]  /*e120*/  LDSM.16.MT88.4 R140, [R226+0x5100] ;  /* 0x00510000e28c783b */ /* 0x000eee0000004200 */
[C---:B------:R-:W-:Y:S08]  /*e130*/  HMMA.16816.F32 R36, R132.reuse, R152, R36 ;  /* 0x000000988424723c */ /* 0x040ff00000001824 */
        /* <DEDUP_REMOVED lines=11> */
[C---:B------:R-:W-:Y:S01]  /*e1f0*/  HMMA.16816.F32 R68, R132.reuse, R160, R68 ;  /* 0x000000a08444723c */ /* 0x040fe20000001844 */
[----:B------:R-:W4:Y:S06]  /*e200*/  MUFU.EX2 R160, R176 ;  /* 0x000000b000a07308 */ /* 0x000f2c0000000800 */
[----:B------:R-:W-:Y:S01]  /*e210*/  MOV R161, R171 ;  /* 0x000000ab00a17202 */ /* 0x000fe20000000f00 */
[C---:B------:R-:W-:Y:S03]  /*e220*/  HMMA.16816.F32 R72, R132.reuse, R162, R72 ;  /* 0x000000a28448723c */ /* 0x040fe60000001848 */
[----:B------:R5:W2:Y:S05]  /*e230*/  MUFU.EX2 R171, R177 ;  /* 0x000000b100ab7308 */ /* 0x000aaa0000000800 */
[C---:B---3--:R-:W-:Y:S08]  /*e240*/  HMMA.16816.F32 R76, R132.reuse, R140, R76 ;  /* 0x0000008c844c723c */ /* 0x048ff0000000184c */
[C---:B------:R-:W-:Y:S01]  /*e250*/  HMMA.16816.F32 R80, R132.reuse, R142, R80 ;  /* 0x0000008e8450723c */ /* 0x040fe20000001850 */
[----:B------:R-:W3:Y:S07]  /*e260*/  LDSM.16.MT88.4 R140, [R226+0x7100] ;  /* 0x00710000e28c783b */ /* 0x000eee0000004200 */
[C---:B-1----:R-:W-:Y:S01]  /*e270*/  HMMA.16816.F32 R84, R132.reuse, R136, R84 ;  /* 0x000000888454723c */ /* 0x042fe20000001854 */
[----:B-----5:R-:W-:Y:S07]  /*e280*/  LDSM.16.MT88.4 R176, [R224+0x1900] ;  /* 0x00190000e0b0783b */ /* 0x020fee0000004200 */
[C---:B------:R-:W-:Y:S01]  /*e290*/  HMMA.16816.F32 R88, R132.reuse, R138, R88 ;  /* 0x0000008a8458723c */ /* 0x040fe20000001858 */
[----:B------:R-:W1:Y:S07]  /*e2a0*/  LDSM.16.MT88.4 R136, [R224+0x7100] ;  /* 0x00710000e088783b */ /* 0x000e6e0000004200 */
[C---:B--2---:R-:W-:Y:S08]  /*e2b0*/  HMMA.16816.F32 R92, R132.reuse, R144, R92 ;  /* 0x00000090845c723c */ /* 0x044ff0000000185c */
[C---:B------:R-:W-:Y:S01]  /*e2c0*/  HMMA.16816.F32 R96, R132.reuse, R146, R96 ;  /* 0x000000928460723c */ /* 0x040fe20000001860 */
[----:B------:R-:W2:Y:S07]  /*e2d0*/  LDSM.16.MT88.4 R144, [R226+0x1900] ;  /* 0x00190000e290783b */ /* 0x000eae0000004200 */
[C---:B------:R-:W-:Y:S07]  /*e2e0*/  HMMA.16816.F32 R100, R132.reuse, R148, R100 ;  /* 0x000000948464723c */ /* 0x040fee0000001864 */
[----:B------:R-:W-:Y:S01]  /*e2f0*/  MOV R149, R172 ;  /* 0x000000ac00957202 */ /* 0x000fe20000000f00 */
[C---:B------:R-:W-:Y:S01]  /*e300*/  HMMA.16816.F32 R104, R132.reuse, R150, R104 ;  /* 0x000000968468723c */ /* 0x040fe20000001868 */
[----:B------:R-:W5:Y:S07]  /*e310*/  LDSM.16.MT88.4 R172, [R225+0x1900] ;  /* 0x00190000e1ac783b */ /* 0x000f6e0000004200 */
[C---:B---3--:R-:W-:Y:S07]  /*e320*/  HMMA.16816.F32 R108, R132.reuse, R140, R108 ;  /* 0x0000008c846c723c */ /* 0x048fee000000186c */
[----:B------:R-:W-:Y:S01]  /*e330*/  MOV R140, R180 ;  /* 0x000000b4008c7202 */ /* 0x000fe20000000f00 */
[C---:B------:R-:W-:Y:S04]  /*e340*/  HMMA.16816.F32 R112, R132.reuse, R142, R112 ;  /* 0x0000008e8470723c */ /* 0x040fe80000001870 */
[----:B----4-:R-:W-:Y:S03]  /*e350*/  MOV R141, R160 ;  /* 0x000000a0008d7202 */ /* 0x010fe60000000f00 */
[----:B------:R-:W-:Y:S01]  /*e360*/  MOV R143, R181 ;  /* 0x000000b5008f7202 */ /* 0x000fe20000000f00 */
[C---:B------:R-:W-:Y:S04]  /*e370*/  HMMA.16816.F32 R116, R132.reuse, R152, R116 ;  /* 0x000000988474723c */ /* 0x040fe80000001874 */
[----:B------:R-:W-:Y:S04]  /*e380*/  MOV R142, R161 ;  /* 0x000000a1008e7202 */ /* 0x000fe80000000f00 */
[C---:B------:R-:W-:Y:S08]  /*e390*/  HMMA.16816.F32 R120, R132.reuse, R154, R120 ;  /* 0x0000009a8478723c */ /* 0x040ff00000001878 */
[C---:B-1----:R-:W-:Y:S07]  /*e3a0*/  HMMA.16816.F32 R124, R132.reuse, R136, R124 ;  /* 0x00000088847c723c */ /* 0x042fee000000187c */
[----:B------:R-:W-:Y:S01]  /*e3b0*/  MOV R136, R182 ;  /* 0x000000b600887202 */ /* 0x000fe20000000f00 */
[----:B------:R-:W-:Y:S04]  /*e3c0*/  HMMA.16816.F32 R128, R132, R138, R128 ;  /* 0x0000008a8480723c */ /* 0x000fe80000001880 */
[----:B------:R-:W-:Y:S02]  /*e3d0*/  MOV R137, R183 ;  /* 0x000000b700897202 */ /* 0x000fe40000000f00 */
[----:B------:R-:W1:Y:S01]  /*e3e0*/  LDSM.16.MT88.4 R180, [R231+0x3900] ;  /* 0x00390000e7b4783b */ /* 0x000e620000004200 */
[----:B------:R-:W-:Y:S02]  /*e3f0*/  MOV R134, R171 ;  /* 0x000000ab00867202 */ /* 0x000fe40000000f00 */
[----:B------:R-:W-:Y:S03]  /*e400*/  MOV R135, R170 ;  /* 0x000000aa00877202 */ /* 0x000fe60000000f00 */
[----:B------:R-:W-:Y:S02]  /*e410*/  F2FP.PACK_AB R169, R136, R134 ;  /* 0x0000008688a9723e */ /* 0x000fe400000000ff */
[----:B------:R-:W-:Y:S02]  /*e420*/  F2FP.PACK_AB R168, R137, R135 ;  /* 0x0000008789a8723e */ /* 0x000fe400000000ff */
[----:B------:R-:W-:Y:S02]  /*e430*/  F2FP.PACK_AB R170, R140, R141 ;  /* 0x0000008d8caa723e */ /* 0x000fe400000000ff */
[----:B------:R-:W-:Y:S02]  /*e440*/  F2FP.PACK_AB R171, R165, R166 ;  /* 0x000000a6a5ab723e */ /* 0x000fe400000000ff */
[----:B------:R-:W-:Y:S02]  /*e450*/  MOV R132, R184 ;  /* 0x000000b800847202 */ /* 0x000fe40000000f00 */
[----:B------:R-:W-:Y:S02]  /*e460*/  MOV R138, R185 ;  /* 0x000000b9008a7202 */ /* 0x000fe40000000f00 */
[----:B------:R-:W-:Y:S01]  /*e470*/  MOV R139, R186 ;  /* 0x000000ba008b7202 */ /* 0x000fe20000000f00 */
[C---:B------:R-:W-:Y:S01]  /*e480*/  HMMA.16816.F32 R160, R168.reuse, R156, R4 ;  /* 0x0000009ca8a0723c */ /* 0x040fe20000001804 */
[----:B------:R-:W-:Y:S04]  /*e490*/  LDSM.16.MT88.4 R4, [R225+0x3900] ;  /* 0x00390000e104783b */ /* 0x000fe80000004200 */
[----:B------:R-:W-:Y:S03]  /*e4a0*/  MOV R133, R187 ;  /* 0x000000bb00857202 */ /* 0x000fe60000000f00 */
[C---:B------:R-:W-:Y:S01]  /*e4b0*/  HMMA.16816.F32 R156, R168.reuse, R158, R8 ;  /* 0x0000009ea89c723c */ /* 0x040fe20000001808 */
[----:B------:R-:W3:Y:S06]  /*e4c0*/  LDSM.16.MT88.4 R184, [R226+0x3900] ;  /* 0x00390000e2b8783b */ /* 0x000eec0000004200 */
[----:B------:R-:W-:Y:S01]  /*e4d0*/  MOV R11, R149 ;  /* 0x00000095000b7202 */ /* 0x000fe20000000f00 */
[C---:B--2---:R-:W-:Y:S01]  /*e4e0*/  HMMA.16816.F32 R152, R168.reuse, R144, R12 ;  /* 0x00000090a898723c */ /* 0x044fe2000000180c */
[----:B------:R-:W-:Y:S07]  /*e4f0*/  LDSM.16.MT88.4 R12, [R231+0x5900] ;  /* 0x00590000e70c783b */ /* 0x000fee0000004200 */
[C---:B------:R-:W-:Y:S07]  /*e500*/  HMMA.16816.F32 R148, R168.reuse, R146, R16 ;  /* 0x00000092a894723c */ /* 0x040fee0000001810 */
[----:B------:R-:W-:Y:S01]  /*e510*/  MOV R19, R132 ;  /* 0x0000008400137202 */ /* 0x000fe20000000f00 */
[C---:B-----5:R-:W-:Y:S04]  /*e520*/  HMMA.16816.F32 R144, R168.reuse, R172, R20 ;  /* 0x000000aca890723c */ /* 0x060fe80000001814 */
[----:B------:R-:W-:Y:S02]  /*e530*/  MOV R18, R11 ;  /* 0x0000000b00127202 */ /* 0x000fe40000000f00 */
[----:B------:R-:W2:Y:S01]  /*e540*/  LDSM.16.MT88.4 R8, [R224+0x3900] ;  /* 0x00390000e008783b */ /* 0x000ea20000004200 */
        /* <DEDUP_REMOVED lines=10> */
[C---:B------:R-:W-:Y:S07]  /*e5f0*/  HMMA.16816.F32 R136, R168.reuse, R176, R28 ;  /* 0x000000b0a888723c */ /* 0x040fee000000181c */
[----:B------:R-:W-:Y:S02]  /*e600*/  MOV R31, R133 ;  /* 0x00000085001f7202 */ /* 0x000fe40000000f00 */
[----:B------:R-:W-:Y:S03]  /*e610*/  MOV R177, R134 ;  /* 0x0000008600b17202 */ /* 0x000fe60000000f00 */
[----:B------:R-:W-:Y:S02]  /*e620*/  MOV R176, R135 ;  /* 0x0000008700b07202 */ /* 0x000fe40000000f00 */
[C---:B------:R-:W-:Y:S01]  /*e630*/  HMMA.16816.F32 R132, R168.reuse, R178, R32 ;  /* 0x000000b2a884723c */ /* 0x040fe20000001820 */
[----:B------:R-:W-:Y:S06]  /*e640*/  LDSM.16.MT88.4 R32, [R226+0x7900] ;  /* 0x00790000e220783b */ /* 0x000fec0000004200 */
[----:B------:R-:W-:Y:S01]  /*e650*/  MOV R179, R18 ;  /* 0x0000001200b37202 */ /* 0x000fe20000000f00 */
[C---:B-1----:R-:W-:Y:S04]  /*e660*/  HMMA.16816.F32 R36, R168.reuse, R180, R36 ;  /* 0x000000b4a824723c */ /* 0x042fe80000001824 */
[----:B------:R-:W-:Y:S02]  /*e670*/  MOV R178, R19 ;  /* 0x0000001300b27202 */ /* 0x000fe40000000f00 */
[----:B------:R-:W1:Y:S01]  /*e680*/  LDSM.16.MT88.4 R16, [R226+0x5900] ;  /* 0x00590000e210783b */ /* 0x000e620000004200 */
[----:B------:R-:W-:Y:S01]  /*e690*/  MOV R181, R20 ;  /* 0x0000001400b57202 */ /* 0x000fe20000000f00 */
[C---:B------:R-:W-:Y:S04]  /*e6a0*/  HMMA.16816.F32 R40, R168.reuse, R182, R40 ;  /* 0x000000b6a828723c */ /* 0x040fe80000001828 */
[----:B------:R-:W-:Y:S03]  /*e6b0*/  MOV R180, R21 ;  /* 0x0000001500b47202 */ /* 0x000fe60000000f00 */
[----:B------:R-:W-:Y:S01]  /*e6c0*/  MOV R183, R22 ;  /* 0x0000001600b77202 */ /* 0x000fe20000000f00 */
[C---:B---3--:R-:W-:Y:S04]  /*e6d0*/  HMMA.16816.F32 R44, R168.reuse, R184, R44 ;  /* 0x000000b8a82c723c */ /* 0x048fe8000000182c */
[----:B------:R-:W-:Y:S02]  /*e6e0*/  MOV R182, R23 ;  /* 0x0000001700b67202 */ /* 0x000fe40000000f00 */
[----:B------:R-:W3:Y:S01]  /*e6f0*/  LDSM.16.MT88.4 R20, [R225+0x5900] ;  /* 0x00590000e114783b */ /* 0x000ee20000004200 */
[----:B------:R-:W-:Y:S01]  /*e700*/  MOV R185, R31 ;  /* 0x0000001f00b97202 */ /* 0x000fe20000000f00 */
[C---:B------:R-:W-:Y:S04]  /*e710*/  HMMA.16816.F32 R48, R168.reuse, R186, R48 ;  /* 0x000000baa830723c */ /* 0x040fe80000001830 */
[----:B------:R-:W-:Y:S02]  /*e720*/  FADD.FTZ R2, R185, R202 ;  /* 0x000000cab9027221 */ /* 0x000fe40000010000 */
[----:B------:R-:W4:Y:S02]  /*e730*/  LDSM.16.MT88.4 R28, [R231+0x7900] ;  /* 0x00790000e71c783b */ /* 0x000f240000004200 */
[C---:B------:R-:W-:Y:S04]  /*e740*/  HMMA.16816.F32 R52, R168.reuse, R4, R52 ;  /* 0x00000004a834723c */ /* 0x040fe80000001834 */
[----:B------:R-:W-:Y:S04]  /*e750*/  FADD.FTZ R2, R183, R2 ;  /* 0x00000002b7027221 */ /* 0x000fe80000010000 */
[C---:B------:R-:W-:Y:S01]  /*e760*/  HMMA.16816.F32 R56, R168.reuse, R6, R56 ;  /* 0x00000006a838723c */ /* 0x040fe20000001838 */
[----:B------:R-:W5:Y:S03]  /*e770*/  LDSM.16.MT88.4 R4, [R225+0x7900] ;  /* 0x00790000e104783b */ /* 0x000f660000004200 */
[----:B------:R-:W-:Y:S04]  /*e780*/  FADD.FTZ R2, R181, R2 ;  /* 0x00000002b5027221 */ /* 0x000fe80000010000 */
[C---:B--2---:R-:W-:Y:S04]  /*e790*/  HMMA.16816.F32 R60, R168.reuse, R8, R60 ;  /* 0x00000008a83c723c */ /* 0x044fe8000000183c */
[----:B------:R-:W-:Y:S04]  /*e7a0*/  FADD.FTZ R2, R179, R2 ;  /* 0x00000002b3027221 */ /* 0x000fe80000010000 */
[C---:B------:R-:W-:Y:S01]  /*e7b0*/  HMMA.16816.F32 R64, R168.reuse, R10, R64 ;  /* 0x0000000aa840723c */ /* 0x040fe20000001840 */
[----:B------:R-:W2:Y:S03]  /*e7c0*/  LDSM.16.MT88.4 R8, [R224+0x7900] ;  /* 0x00790000e008783b */ /* 0x000ea60000004200 */
[----:B------:R-:W-:Y:S04]  /*e7d0*/  FADD.FTZ R2, R177, R2 ;  /* 0x00000002b1027221 */ /* 0x000fe80000010000 */
[C---:B------:R-:W-:Y:S08]  /*e7e0*/  HMMA.16816.F32 R68, R168.reuse, R12, R68 ;  /* 0x0000000ca844723c */ /* 0x040ff00000001844 */
[C---:B------:R-:W-:Y:S08]  /*e7f0*/  HMMA.16816.F32 R72, R168.reuse, R14, R72 ;  /* 0x0000000ea848723c */ /* 0x040ff00000001848 */
[C---:B-1----:R-:W-:Y:S08]  /*e800*/  HMMA.16816.F32 R76, R168.reuse, R16, R76 ;  /* 0x00000010a84c723c */ /* 0x042ff0000000184c */
[C---:B------:R-:W-:Y:S08]  /*e810*/  HMMA.16816.F32 R80, R168.reuse, R18, R80 ;  /* 0x00000012a850723c */ /* 0x040ff00000001850 */
[C---:B---3--:R-:W-:Y:S08]  /*e820*/  HMMA.16816.F32 R84, R168.reuse, R20, R84 ;  /* 0x00000014a854723c */ /* 0x048ff00000001854 */
[C---:B------:R-:W-:Y:S08]  /*e830*/  HMMA.16816.F32 R88, R168.reuse, R22, R88 ;  /* 0x00000016a858723c */ /* 0x040ff00000001858 */
[C---:B------:R-:W-:Y:S08]  /*e840*/  HMMA.16816.F32 R92, R168.reuse, R24, R92 ;  /* 0x00000018a85c723c */ /* 0x040ff0000000185c */
[C---:B------:R-:W-:Y:S08]  /*e850*/  HMMA.16816.F32 R96, R168.reuse, R26, R96 ;  /* 0x0000001aa860723c */ /* 0x040ff00000001860 */
[C---:B----4-:R-:W-:Y:S08]  /*e860*/  HMMA.16816.F32 R100, R168.reuse, R28, R100 ;  /* 0x0000001ca864723c */ /* 0x050ff00000001864 */
[C---:B------:R-:W-:Y:S08]  /*e870*/  HMMA.16816.F32 R104, R168.reuse, R30, R104 ;  /* 0x0000001ea868723c */ /* 0x040ff00000001868 */
[C---:B------:R-:W-:Y:S08]  /*e880*/  HMMA.16816.F32 R108, R168.reuse, R32, R108 ;  /* 0x00000020a86c723c */ /* 0x040ff0000000186c */
[C---:B------:R-:W-:Y:S08]  /*e890*/  HMMA.16816.F32 R112, R168.reuse, R34, R112 ;  /* 0x00000022a870723c */ /* 0x040ff00000001870 */
[C---:B-----5:R-:W-:Y:S07]  /*e8a0*/  HMMA.16816.F32 R116, R168.reuse, R4, R116 ;  /* 0x00000004a874723c */ /* 0x060fee0000001874 */
[----:B------:R-:W-:Y:S01]  /*e8b0*/  FADD.FTZ R4, R182, R203 ;  /* 0x000000cbb6047221 */ /* 0x000fe20000010000 */
[C---:B------:R-:W-:Y:S04]  /*e8c0*/  HMMA.16816.F32 R120, R168.reuse, R6, R120 ;  /* 0x00000006a878723c */ /* 0x040fe80000001878 */
[----:B------:R-:W-:Y:S02]  /*e8d0*/  FADD.FTZ R4, R180, R4 ;  /* 0x00000004b4047221 */ /* 0x000fe40000010000 */
[----:B------:R-:W-:Y:S02]  /*e8e0*/  FADD.FTZ R5, R175, R2 ;  /* 0x00000002af057221 */ /* 0x000fe40000010000 */
[C---:B--2---:R-:W-:Y:S04]  /*e8f0*/  HMMA.16816.F32 R124, R168.reuse, R8, R124 ;  /* 0x00000008a87c723c */ /* 0x044fe8000000187c */
[----:B------:R-:W-:Y:S02]  /*e900*/  FADD.FTZ R4, R178, R4 ;  /* 0x00000004b2047221 */ /* 0x000fe40000010000 */
[----:B------:R-:W-:Y:S02]  /*e910*/  FADD.FTZ R166, R166, R5 ;  /* 0x00000005a6a67221 */ /* 0x000fe40000010000 */
[----:B------:R-:W-:Y:S01]  /*e920*/  FADD.FTZ R4, R176, R4 ;  /* 0x00000004b0047221 */ /* 0x000fe20000010000 */
[----:B------:R-:W-:Y:S03]  /*e930*/  HMMA.16816.F32 R128, R168, R10, R128 ;  /* 0x0000000aa880723c */ /* 0x000fe60000001880 */
[----:B------:R-:W-:Y:S02]  /*e940*/  FADD.FTZ R4, R174, R4 ;  /* 0x00000004ae047221 */ /* 0x000fe40000010000 */
[----:B------:R-:W-:Y:S02]  /*e950*/  FADD.FTZ R243, R165, R166 ;  /* 0x000000a6a5f37221 */ /* 0x000fe40000010000 */
[----:B------:R-:W-:Y:S05]  /*e960*/  FADD.FTZ R4, R172, R4 ;  /* 0x00000004ac047221 */ /* 0x000fea0000010000 */
[----:B------:R-:W-:Y:S01]  /*e970*/  FADD.FTZ R244, R173, R4 ;  /* 0x00000004adf47221 */ /* 0x000fe20000010000 */
[----:B------:R-:W-:-:S05]  /*e980*/  @P0 BRA `(.L_x_2003) ;  /* 0xffffc51000000947 */ /* 0x000fca000383ffff */
.L_x_2000:
[----:B------:R-:W-:-:S06]  /*e990*/  UISETP.GE.AND UP2, UPT, UR20, UR9, UPT ;  /* 0x000000091400728c */ /* 0x000fcc000bf46270 */
[----:B------:R-:W-:-:S13]  /*e9a0*/  PLOP3.LUT P0, PT, PT, PT, UP2, 0x40, 0x0 ;  /* 0x000000000000781c */ /* 0x000fda0003f0e828 */
[----:B------:R-:W-:Y:S05]  /*e9b0*/  @P0 BRA `(.L_x_2004) ;  /* 0x0000442000000947 */ /* 0x000fea0003800000 */
[----:B------:R-:W-:Y:S01]  /*e9c0*/  SHF.R.S32.HI R248, RZ, 0x1f, R207 ;  /* 0x0000001ffff87819 */ /* 0x000fe200000114cf */
[----:B------:R-:W-:Y:S01]  /*e9d0*/  IMAD.MOV.U32 R2, RZ, RZ, R164 ;  /* 0x000000ffff027224 */ /* 0x000fe200078e00a4 */
[C---:B------:R-:W-:Y:S01]  /*e9e0*/  SHF.L.U64.HI R247, R206.reuse, 0x1, R247 ;  /* 0x00000001cef77819 */ /* 0x040fe200000102f7 */
[----:B------:R-:W-:Y:S01]  /*e9f0*/  IMAD.MOV.U32 R3, RZ, RZ, R0 ;  /* 0x000000ffff037224 */ /* 0x000fe200078e0000 */
[C---:B------:R-:W-:Y:S01]  /*ea00*/  SHF.L.U64.HI R248, R207.reuse, 0x1, R248 ;  /* 0x00000001cff87819 */ /* 0x040fe200000102f8 */
[----:B------:R-:W-:Y:S01]  /*ea10*/  IMAD.SHL.U32 R249, R207, 0x2, RZ ;  /* 0x00000002cff97824 */ /* 0x000fe200078e00ff */
[----:B------:R-:W-:Y:S01]  /*ea20*/  SHF.L.U32 R250, R206, 0x1, RZ ;  /* 0x00000001cefa7819 */ /* 0x000fe200000006ff */
[C---:B------:R-:W-:Y:S01]  /*ea30*/  IMAD.SHL.U32 R251, R205.reuse, 0x2, RZ ;  /* 0x00000002cdfb7824 */ /* 0x040fe200078e00ff */
[----:B------:R-:W-:Y:S02]  /*ea40*/  SHF.L.U64.HI R246, R205, 0x1, R246 ;  /* 0x00000001cdf67819 */ /* 0x000fe400000102f6 */
[----:B------:R-:W-:-:S02]  /*ea50*/  SHF.L.U64.HI R245, R204, 0x1, R245 ;  /* 0x00000001ccf57819 */ /* 0x000fc400000102f5 */
[----:B------:R-:W-:Y:S02]  /*ea60*/  SHF.L.U32 R252, R204, 0x1, RZ ;  /* 0x00000001ccfc7819 */ /* 0x000fe400000006ff */
.L_x_2014:
[----:B------:R-:W-:Y:S01]  /*ea70*/  SHF.R.S32.HI R5, RZ, 0x1f, R238 ;  /* 0x0000001fff057819 */ /* 0x000fe200000114ee */
[----:B------:R-:W-:Y:S04]  /*ea80*/  DEPBAR.LE SB0, 0x0 ;  /* 0x000080000000791a */ /* 0x000fe80000000000 */
[----:B------:R-:W-:Y:S01]  /*ea90*/  IMAD R5, R5, c[0x0][0x208], RZ ;  /* 0x0000820005057a24 */ /* 0x000fe200078e02ff */
[----:B------:R-:W-:Y:S01]  /*eaa0*/  BAR.SYNC.DEFER_BLOCKING 0x0 ;  /* 0x0000000000007b1d */ /* 0x000fe20000010000 */
[C---:B------:R-:W-:Y:S01]  /*eab0*/  IMAD.WIDE.U32 R6, R238.reuse, c[0x0][0x208], RZ ;  /* 0x00008200ee067a25 */ /* 0x040fe200078e00ff */
[----:B------:R-:W-:Y:S01]  /*eac0*/  SHF.R.S32.HI R0, RZ, 0x1f, R237 ;  /* 0x0000001fff007819 */ /* 0x000fe200000114ed */
[----:B------:R-:W-:Y:S02]  /*ead0*/  UISETP.GT.AND UP2, UPT, UR20, UR9, UPT ;  /* 0x000000091400728c */ /* 0x000fe4000bf44270 */
[----:B------:R-:W-:Y:S02]  /*eae0*/  IMAD R5, R238, c[0x0][0x20c], R5 ;  /* 0x00008300ee057a24 */ /* 0x000fe400078e0205 */
[----:B------:R-:W-:Y:S03]  /*eaf0*/  IMAD R0, R0, c[0x0][0x218], RZ ;  /* 0x0000860000007a24 */ /* 0x000fe600078e02ff */
[----:B------:R-:W-:Y:S01]  /*eb00*/  IADD3 R7, R7, R5, RZ ;  /* 0x0000000507077210 */ /* 0x000fe20007ffe0ff */
[C---:B------:R-:W-:Y:S04]  /*eb10*/  IMAD R0, R237.reuse, c[0x0][0x21c], R0 ;  /* 0x00008700ed007a24 */ /* 0x040fe800078e0200 */
[----:B------:R-:W-:Y:S05]  /*eb20*/  IMAD.WIDE.U32 R6, R237, c[0x0][0x218], R6 ;  /* 0x00008600ed067a25 */ /* 0x000fea00078e0006 */
[----:B------:R-:W-:Y:S04]  /*eb30*/  IADD3 R5, P0, R6, UR22, RZ ;  /* 0x0000001606057c10 */ /* 0x000fe8000ff1e0ff */
[----:B------:R-:W-:Y:S01]  /*eb40*/  IADD3.X R0, R7, UR6, R0, P0, !PT ;  /* 0x0000000607007c10 */ /* 0x000fe200087fe400 */
[----:B------:R-:W-:Y:S01]  /*eb50*/  LDSM.16.M88.4 R32, [R234+0x10100] ;  /* 0x01010000ea20783b */ /* 0x000fe20000000200 */
[C---:B------:R-:W-:Y:S04]  /*eb60*/  LEA R14, P0, R5.reuse, c[0x0][0x1f8], 0x1 ;  /* 0x00007e00050e7a11 */ /* 0x040fe800078008ff */
[----:B------:R-:W-:Y:S01]  /*eb70*/  LEA.HI.X R13, R5, c[0x0][0x1fc], R0, 0x1, P0 ;  /* 0x00007f00050d7a11 */ /* 0x000fe200000f0c00 */
[----:B------:R-:W1:Y:S06]  /*eb80*/  LDSM.16.M88.4 R8, [R233+0x8100] ;  /* 0x00810000e908783b */ /* 0x000e6c0000000200 */
[----:B------:R-:W2:Y:S06]  /*eb90*/  SHFL.IDX PT, R28, R14, RZ, 0x181f ;  /* 0x00181fff0e1c7589 */ /* 0x000eac00000e0000 */
[----:B------:R-:W3:Y:S06]  /*eba0*/  SHFL.IDX PT, R12, R13, RZ, 0x181f ;  /* 0x00181fff0d0c7589 */ /* 0x000eec00000e0000 */
[----:B------:R-:W-:Y:S06]  /*ebb0*/  LDSM.16.M88.4 R16, [R233+0x8900] ;  /* 0x00890000e910783b */ /* 0x000fec0000000200 */
[----:B------:R-:W-:Y:S06]  /*ebc0*/  LDSM.16.M88.4 R24, [R233+0x9100] ;  /* 0x00910000e918783b */ /* 0x000fec0000000200 */
[----:B------:R-:W-:Y:S06]  /*ebd0*/  LDSM.16.M88.4 R164, [R233+0x9900] ;  /* 0x00990000e9a4783b */ /* 0x000fec0000000200 */
[----:B------:R-:W-:Y:S01]  /*ebe0*/  LDSM.16.M88.4 R168, [R230+0x10100] ;  /* 0x01010000e6a8783b */ /* 0x000fe20000000200 */
[C---:B-1----:R-:W-:Y:S05]  /*ebf0*/  HMMA.16816.F32 R4, R32.reuse, R8, RZ ;  /* 0x000000082004723c */ /* 0x042fea00000018ff */
[----:B------:R-:W-:Y:S01]  /*ec00*/  LDSM.16.M88.4 R172, [R232] ;  /* 0x00000000e8ac783b */ /* 0x000fe20000000200 */
[----:B--2---:R-:W-:Y:S06]  /*ec10*/  IADD3 R188, P0, R28, R249, RZ ;  /* 0x000000f91cbc7210 */ /* 0x004fec0007f1e0ff */
[----:B---3--:R-:W-:Y:S01]  /*ec20*/  IADD3.X R189, R12, R248, RZ, P0, !PT ;  /* 0x000000f80cbd7210 */ /* 0x008fe200007fe4ff */
[C---:B------:R-:W-:Y:S01]  /*ec30*/  HMMA.16816.F32 R8, R32.reuse, R10, RZ ;  /* 0x0000000a2008723c */ /* 0x040fe200000018ff */
[----:B------:R-:W-:Y:S01]  /*ec40*/  LDSM.16.M88.4 R176, [R223] ;  /* 0x00000000dfb0783b */ /* 0x000fe20000000200 */
[----:B------:R-:W-:Y:S05]  /*ec50*/  IADD3 R30, P0, R28, R250, RZ ;  /* 0x000000fa1c1e7210 */ /* 0x000fea0007f1e0ff */
[----:B------:R-:W-:Y:S01]  /*ec60*/  LDSM.16.M88.4 R180, [R222] ;  /* 0x00000000deb4783b */ /* 0x000fe20000000200 */
[----:B------:R-:W-:Y:S04]  /*ec70*/  IADD3.X R31, R12, R247, RZ, P0, !PT ;  /* 0x000000f70c1f7210 */ /* 0x000fe800007fe4ff */
[----:B------:R-:W-:Y:S01]  /*ec80*/  IADD3 R22, P0, R28, R251, RZ ;  /* 0x000000fb1c167210 */ /* 0x000fe20007f1e0ff */
[----:B------:R-:W-:Y:S03]  /*ec90*/  LDSM.16.M88.4 R184, [R221] ;  /* 0x00000000ddb8783b */ /* 0x000fe60000000200 */
[----:B------:R-:W-:Y:S02]  /*eca0*/  IADD3.X R23, R12, R246, RZ, P0, !PT ;  /* 0x000000f60c177210 */ /* 0x000fe400007fe4ff */
[----:B------:R-:W-:Y:S01]  /*ecb0*/  IADD3 R28, P0, R28, R252, RZ ;  /* 0x000000fc1c1c7210 */ /* 0x000fe20007f1e0ff */
[----:B------:R-:W1:Y:S03]  /*ecc0*/  SHFL.IDX PT, R0, R14, 0x1, 0x181f ;  /* 0x00381f000e007f89 */ /* 0x000e6600000e0000 */
[----:B------:R-:W-:Y:S03]  /*ecd0*/  IADD3.X R29, R12, R245, RZ, P0, !PT ;  /* 0x000000f50c1d7210 */ /* 0x000fe600007fe4ff */
[----:B------:R-:W-:Y:S01]  /*ece0*/  @!PT LDS RZ, [RZ] ;  /* 0x00000000fffff984 */ /* 0x000fe20000000800 */
[----:B------:R-:W-:Y:S01]  /*ecf0*/  @!PT LDS RZ, [RZ] ;  /* 0x00000000fffff984 */ /* 0x000fe20000000800 */
[----:B------:R2:W-:Y:S06]  /*ed00*/  LDGSTS.E.BYPASS.LTC128B.128 [R242], [R188.64], !P3 ;  /* 0x00000000bcf27fae */ /* 0x0005ec000d901d52 */
[----:B------:R3:W4:Y:S06]  /*ed10*/  SHFL.IDX PT, R20, R13, 0x1, 0x181f ;  /* 0x00381f000d147f89 */ /* 0x00072c00000e0000 */
[----:B------:R5:W-:Y:S06]  /*ed20*/  LDGSTS.E.BYPASS.LTC128B.128 [R242+0x2000], [R30.64], !P5 ;  /* 0x020000001ef27fae */ /* 0x000bec000e901d52 */
[----:B------:R2:W-:Y:S01]  /*ed30*/  LDGSTS.E.BYPASS.LTC128B.128 [R242+0x4000], [R22.64], !P4 ;  /* 0x0400000016f27fae */ /* 0x0005e2000e101d52 */
[----:B-1----:R-:W-:Y:S05]  /*ed40*/  IADD3 R198, P0, R0, R249, RZ ;  /* 0x000000f900c67210 */ /* 0x002fea0007f1e0ff */
[----:B------:R5:W-:Y:S01]  /*ed50*/  LDGSTS.E.BYPASS.LTC128B.128 [R242+0x6000], [R28.64], !P6 ;  /* 0x060000001cf27fae */ /* 0x000be2000f101d52 */
[C---:B---3--:R-:W-:Y:S01]  /*ed60*/  HMMA.16816.F32 R12, R32.reuse, R16, RZ ;  /* 0x00000010200c723c */ /* 0x048fe200000018ff */
[----:B----4-:R-:W-:Y:S02]  /*ed70*/  IADD3.X R199, R20, R248, RZ, P0, !PT ;  /* 0x000000f814c77210 */ /* 0x010fe400007fe4ff */
[----:B------:R-:W-:Y:S03]  /*ed80*/  IADD3 R202, P0, R0, R250, RZ ;  /* 0x000000fa00ca7210 */ /* 0x000fe60007f1e0ff */
[----:B------:R1:W-:Y:S01]  /*ed90*/  LDGSTS.E.BYPASS.LTC128B.128 [R242+0x1000], [R198.64], !P3 ;  /* 0x01000000c6f27fae */ /* 0x0003e2000d901d52 */
[----:B------:R-:W-:Y:S01]  /*eda0*/  IADD3.X R203, R20, R247, RZ, P0, !PT ;  /* 0x000000f714cb7210 */ /* 0x000fe200007fe4ff */
[C---:B------:R-:W-:Y:S01]  /*edb0*/  HMMA.16816.F32 R16, R32.reuse, R18, RZ ;  /* 0x000000122010723c */ /* 0x040fe200000018ff */
[----:B------:R-:W-:Y:S03]  /*edc0*/  IADD3 R196, P0, R0, R251, RZ ;  /* 0x000000fb00c47210 */ /* 0x000fe60007f1e0ff */
[----:B------:R3:W-:Y:S01]  /*edd0*/  LDGSTS.E.BYPASS.LTC128B.128 [R242+0x3000], [R202.64], !P5 ;  /* 0x03000000caf27fae */ /* 0x0007e2000e901d52 */
[----:B------:R-:W-:Y:S02]  /*ede0*/  IADD3.X R197, R20, R246, RZ, P0, !PT ;  /* 0x000000f614c57210 */ /* 0x000fe400007fe4ff */
[----:B------:R-:W-:Y:S03]  /*edf0*/  IADD3 R200, P0, R0, R252, RZ ;  /* 0x000000fc00c87210 */ /* 0x000fe60007f1e0ff */
[----:B------:R1:W-:Y:S02]  /*ee00*/  LDGSTS.E.BYPASS.LTC128B.128 [R242+0x5000], [R196.64], !P4 ;  /* 0x05000000c4f27fae */ /* 0x0003e4000e101d52 */
[----:B------:R-:W-:Y:S02]  /*ee10*/  IADD3.X R201, R20, R245, RZ, P0, !PT ;  /* 0x000000f514c97210 */ /* 0x000fe400007fe4ff */
[C---:B--2---:R-:W-:Y:S01]  /*ee20*/  HMMA.16816.F32 R20, R32.reuse, R24, RZ ;  /* 0x000000182014723c */ /* 0x044fe200000018ff */
[----:B------:R-:W-:Y:S02]  /*ee30*/  PLOP3.LUT P0, PT, PT, PT, UP2, 0x40, 0x0 ;  /* 0x000000000000781c */ /* 0x000fe40003f0e828 */
[----:B------:R3:W-:Y:S05]  /*ee40*/  LDGSTS.E.BYPASS.LTC128B.128 [R242+0x7000], [R200.64], !P6 ;  /* 0x07000000c8f27fae */ /* 0x0007ea000f101d52 */
[C---:B------:R-:W-:Y:S01]  /*ee50*/  HMMA.16816.F32 R24, R32.reuse, R26, RZ ;  /* 0x0000001a2018723c */ /* 0x040fe200000018ff */
[----:B------:R-:W-:Y:S06]  /*ee60*/  LDSM.16.M88.4 R188, [R229+0x10100] ;  /* 0x01010000e5bc783b */ /* 0x000fec0000000200 */
[----:B------:R-:W0:Y:S01]  /*ee70*/  LDGDEPBAR ;  /* 0x00000000000079af */ /* 0x000e220000000000 */
[C---:B-----5:R-:W-:Y:S05]  /*ee80*/  HMMA.16816.F32 R28, R32.reuse, R164, RZ ;  /* 0x000000a4201c723c */ /* 0x060fea00000018ff */
[----:B------:R-:W2:Y:S03]  /*ee90*/  LDSM.16.M88.4 R192, [R228+0x8100] ;  /* 0x00810000e4c0783b */ /* 0x000ea60000000200 */
[----:B------:R-:W-:Y:S03]  /*eea0*/  HMMA.16816.F32 R32, R32, R166, RZ ;  /* 0x000000a62020723c */ /* 0x000fe600000018ff */
[----:B------:R-:W4:Y:S05]  /*eeb0*/  LDSM.16.M88.4 R164, [R228+0x8900] ;  /* 0x00890000e4a4783b */ /* 0x000f2a0000000200 */
[C---:B------:R-:W-:Y:S01]  /*eec0*/  HMMA.16816.F32 R4, R168.reuse, R172, R4 ;  /* 0x000000aca804723c */ /* 0x040fe20000001804 */
[----:B-1----:R-:W-:Y:S06]  /*eed0*/  LDSM.16.M88.4 R196, [R233+0xa100] ;  /* 0x00a10000e9c4783b */ /* 0x002fec0000000200 */
[----:B---3--:R-:W-:Y:S01]  /*eee0*/  LDSM.16.M88.4 R200, [R233+0xa900] ;  /* 0x00a90000e9c8783b */ /* 0x008fe20000000200 */
[C---:B------:R-:W-:Y:S05]  /*eef0*/  HMMA.16816.F32 R8, R168.reuse, R174, R8 ;  /* 0x000000aea808723c */ /* 0x040fea0000001808 */
[----:B------:R-:W1:Y:S03]  /*ef00*/  LDSM.16.M88.4 R172, [R228+0x9100] ;  /* 0x00910000e4ac783b */ /* 0x000e660000000200 */
[C---:B------:R-:W-:Y:S03]  /*ef10*/  HMMA.16816.F32 R12, R168.reuse, R176, R12 ;  /* 0x000000b0a80c723c */ /* 0x040fe6000000180c */
[----:B------:R-:W-:Y:S05]  /*ef20*/  LDSM.16.M88.4 R204, [R233+0xc100] ;  /* 0x00c10000e9cc783b */ /* 0x000fea0000000200 */
[C---:B------:R-:W-:Y:S01]  /*ef30*/  HMMA.16816.F32 R16, R168.reuse, R178, R16 ;  /* 0x000000b2a810723c */ /* 0x040fe20000001810 */
[----:B------:R-:W3:Y:S07]  /*ef40*/  LDSM.16.M88.4 R176, [R228+0x9900] ;  /* 0x00990000e4b0783b */ /* 0x000eee0000000200 */
[C---:B------:R-:W-:Y:S08]  /*ef50*/  HMMA.16816.F32 R20, R168.reuse, R180, R20 ;  /* 0x000000b4a814723c */ /* 0x040ff00000001814 */
[C---:B------:R-:W-:Y:S01]  /*ef60*/  HMMA.16816.F32 R24, R168.reuse, R182, R24 ;  /* 0x000000b6a818723c */ /* 0x040fe20000001818 */
[----:B------:R-:W-:Y:S07]  /*ef70*/  LDSM.16.M88.4 R180, [R220] ;  /* 0x00000000dcb4783b */ /* 0x000fee0000000200 */
[C---:B------:R-:W-:Y:S08]  /*ef80*/  HMMA.16816.F32 R28, R168.reuse, R184, R28 ;  /* 0x000000b8a81c723c */ /* 0x040ff0000000181c */
[----:B------:R-:W-:Y:S01]  /*ef90*/  HMMA.16816.F32 R32, R168, R186, R32 ;  /* 0x000000baa820723c */ /* 0x000fe20000001820 */
[----:B------:R-:W5:Y:S06]  /*efa0*/  LDSM.16.M88.4 R168, [R227+0x10100] ;  /* 0x01010000e3a8783b */ /* 0x000f6c0000000200 */
[----:B------:R-:W3:Y:S01]  /*efb0*/  LDSM.16.M88.4 R184, [R220+0x800] ;  /* 0x00080000dcb8783b */ /* 0x000ee20000000200 */
[C---:B--2---:R-:W-:Y:S08]  /*efc0*/  HMMA.16816.F32 R4, R188.reuse, R192, R4 ;  /* 0x000000c0bc04723c */ /* 0x044ff00000001804 */
[C---:B------:R-:W-:Y:S01]  /*efd0*/  HMMA.16816.F32 R8, R188.reuse, R194, R8 ;  /* 0x000000c2bc08723c */ /* 0x040fe20000001808 */
[----:B------:R-:W2:Y:S07]  /*efe0*/  LDSM.16.M88.4 R192, [R220+0x1000] ;  /* 0x00100000dcc0783b */ /* 0x000eae0000000200 */
[C---:B----4-:R-:W-:Y:S08]  /*eff0*/  HMMA.16816.F32 R12, R188.reuse, R164, R12 ;  /* 0x000000a4bc0c723c */ /* 0x050ff0000000180c */
[C---:B------:R-:W-:Y:S01]  /*f000*/  HMMA.16816.F32 R16, R188.reuse, R166, R16 ;  /* 0x000000a6bc10723c */ /* 0x040fe20000001810 */
[----:B------:R-:W4:Y:S07]  /*f010*/  LDSM.16.M88.4 R164, [R220+0x1800] ;  /* 0x00180000dca4783b */ /* 0x000f2e0000000200 */
[C---:B-1----:R-:W-:Y:S08]  /*f020*/  HMMA.16816.F32 R20, R188.reuse, R172, R20 ;  /* 0x000000acbc14723c */ /* 0x042ff00000001814 */
[C---:B------:R-:W-:Y:S01]  /*f030*/  HMMA.16816.F32 R24, R188.reuse, R174, R24 ;  /* 0x000000aebc18723c */ /* 0x040fe20000001818 */
[----:B------:R-:W1:Y:S07]  /*f040*/  LDSM.16.M88.4 R172, [R234+0x14100] ;  /* 0x01410000eaac783b */ /* 0x000e6e0000000200 */
[C---:B---3--:R-:W-:Y:S08]  /*f050*/  HMMA.16816.F32 R28, R188.reuse, R176, R28 ;  /* 0x000000b0bc1c723c */ /* 0x048ff0000000181c */
[----:B------:R-:W-:Y:S01]  /*f060*/  HMMA.16816.F32 R32, R188, R178, R32 ;  /* 0x000000b2bc20723c */ /* 0x000fe20000001820 */
[----:B------:R-:W3:Y:S06]  /*f070*/  LDSM.16.M88.4 R176, [R233+0xb100] ;  /* 0x00b10000e9b0783b */ /* 0x000eec0000000200 */
[----:B------:R-:W-:Y:S01]  /*f080*/  LDSM.16.M88.4 R188, [R219] ;  /* 0x00000000dbbc783b */ /* 0x000fe20000000200 */
[C---:B-----5:R-:W-:Y:S08]  /*f090*/  HMMA.16816.F32 R4, R168.reuse, R180, R4 ;  /* 0x000000b4a804723c */ /* 0x060ff00000001804 */
[C---:B------:R-:W-:Y:S01]  /*f0a0*/  HMMA.16816.F32 R8, R168.reuse, R182, R8 ;  /* 0x000000b6a808723c */ /* 0x040fe20000001808 */
[----:B------:R-:W5:Y:S07]  /*f0b0*/  LDSM.16.M88.4 R180, [R233+0xb900] ;  /* 0x00b90000e9b4783b */ /* 0x000f6e0000000200 */
[C---:B------:R-:W-:Y:S08]  /*f0c0*/  HMMA.16816.F32 R12, R168.reuse, R184, R12 ;  /* 0x000000b8a80c723c */ /* 0x040ff0000000180c */
[C---:B------:R-:W-:Y:S01]  /*f0d0*/  HMMA.16816.F32 R16, R168.reuse, R186, R16 ;  /* 0x000000baa810723c */ /* 0x040fe20000001810 */
[----:B------:R-:W3:Y:S07]  /*f0e0*/  LDSM.16.M88.4 R184, [R230+0x14100] ;  /* 0x01410000e6b8783b */ /* 0x000eee0000000200 */
[C---:B--2---:R-:W-:Y:S08]  /*f0f0*/  HMMA.16816.F32 R20, R168.reuse, R192, R20 ;  /* 0x000000c0a814723c */ /* 0x044ff00000001814 */
[C---:B------:R-:W-:Y:S01]  /*f100*/  HMMA.16816.F32 R24, R168.reuse, R194, R24 ;  /* 0x000000c2a818723c */ /* 0x040fe20000001818 */
[----:B------:R-:W2:Y:S07]  /*f110*/  LDSM.16.M88.4 R192, [R218] ;  /* 0x00000000dac0783b */ /* 0x000eae0000000200 */
[C---:B----4-:R-:W-:Y:S08]  /*f120*/  HMMA.16816.F32 R28, R168.reuse, R164, R28 ;  /* 0x000000a4a81c723c */ /* 0x050ff0000000181c */
[----:B------:R-:W-:Y:S01]  /*f130*/  HMMA.16816.F32 R32, R168, R166, R32 ;  /* 0x000000a6a820723c */ /* 0x000fe20000001820 */
[----:B------:R-:W4:Y:S06]  /*f140*/  LDSM.16.M88.4 R164, [R217] ;  /* 0x00000000d9a4783b */ /* 0x000f2c0000000200 */
[----:B------:R-:W2:Y:S01]  /*f150*/  LDSM.16.M88.4 R168, [R216] ;  /* 0x00000000d8a8783b */ /* 0x000ea20000000200 */
[C---:B-1----:R-:W-:Y:S08]  /*f160*/  HMMA.16816.F32 R4, R172.reuse, R196, R4 ;  /* 0x000000c4ac04723c */ /* 0x042ff00000001804 */
[C---:B------:R-:W-:Y:S01]  /*f170*/  HMMA.16816.F32 R8, R172.reuse, R198, R8 ;  /* 0x000000c6ac08723c */ /* 0x040fe20000001808 */
[----:B------:R-:W-:Y:S07]  /*f180*/  LDSM.16.M88.4 R196, [R228+0xa100] ;  /* 0x00a10000e4c4783b */ /* 0x000fee0000000200 */
[C---:B------:R-:W-:Y:S08]  /*f190*/  HMMA.16816.F32 R12, R172.reuse, R200, R12 ;  /* 0x000000c8ac0c723c */ /* 0x040ff0000000180c */
[C---:B------:R-:W-:Y:S01]  /*f1a0*/  HMMA.16816.F32 R16, R172.reuse, R202, R16 ;  /* 0x000000caac10723c */ /* 0x040fe20000001810 */
[----:B------:R-:W-:Y:S07]  /*f1b0*/  LDSM.16.M88.4 R200, [R228+0xa900] ;  /* 0x00a90000e4c8783b */ /* 0x000fee0000000200 */
[C---:B---3--:R-:W-:Y:S08]  /*f1c0*/  HMMA.16816.F32 R20, R172.reuse, R176, R20 ;  /* 0x000000b0ac14723c */ /* 0x048ff00000001814 */
[C---:B------:R-:W-:Y:S01]  /*f1d0*/  HMMA.16816.F32 R24, R172.reuse, R178, R24 ;  /* 0x000000b2ac18723c */ /* 0x040fe20000001818 */
[----:B------:R-:W1:Y:S07]  /*f1e0*/  LDSM.16.M88.4 R176, [R229+0x14100] ;  /* 0x01410000e5b0783b */ /* 0x000e6e0000000200 */
[C---:B-----5:R-:W-:Y:S08]  /*f1f0*/  HMMA.16816.F32 R28, R172.reuse, R180, R28 ;  /* 0x000000b4ac1c723c */ /* 0x060ff0000000181c */
[----:B------:R-:W-:Y:S01]  /*f200*/  HMMA.16816.F32 R32, R172, R182, R32 ;  /* 0x000000b6ac20723c */ /* 0x000fe20000001820 */
[----:B------:R-:W3:Y:S06]  /*f210*/  LDSM.16.M88.4 R172, [R228+0xb100] ;  /* 0x00b10000e4ac783b */ /* 0x000eec0000000200 */
[----:B------:R-:W-:Y:S01]  /*f220*/  LDSM.16.M88.4 R180, [R227+0x14100] ;  /* 0x01410000e3b4783b */ /* 0x000fe20000000200 */
[C---:B------:R-:W-:Y:S08]  /*f230*/  HMMA.16816.F32 R4, R184.reuse, R188, R4 ;  /* 0x000000bcb804723c */ /* 0x040ff00000001804 */
[C---:B------:R-:W-:Y:S01]  /*f240*/  HMMA.16816.F32 R8, R184.reuse, R190, R8 ;  /* 0x000000beb808723c */ /* 0x040fe20000001808 */
[----:B------:R-:W-:Y:S07]  /*f250*/  LDSM.16.M88.4 R188, [R220+0x2000] ;  /* 0x00200000dcbc783b */ /* 0x000fee0000000200 */
[C---:B--2---:R-:W-:Y:S08]  /*f260*/  HMMA.16816.F32 R12, R184.reuse, R192, R12 ;  /* 0x000000c0b80c723c */ /* 0x044ff0000000180c */
[C---:B------:R-:W-:Y:S01]  /*f270*/  HMMA.16816.F32 R16, R184.reuse, R194, R16 ;  /* 0x000000c2b810723c */ /* 0x040fe20000001810 */
[----:B------:R-:W-:Y:S07]  /*f280*/  LDSM.16.M88.4 R192, [R220+0x3800] ;  /* 0x00380000dcc0783b */ /* 0x000fee0000000200 */
[C---:B----4-:R-:W-:Y:S08]  /*f290*/  HMMA.16816.F32 R20, R184.reuse, R164, R20 ;  /* 0x000000a4b814723c */ /* 0x050ff00000001814 */
[C---:B------:R-:W-:Y:S01]  /*f2a0*/  HMMA.16816.F32 R24, R184.reuse, R166, R24 ;  /* 0x000000a6b818723c */ /* 0x040fe20000001818 */
[----:B------:R-:W2:Y:S07]  /*f2b0*/  LDSM.16.M88.4 R164, [R228+0xb900] ;  /* 0x00b90000e4a4783b */ /* 0x000eae0000000200 */
[C---:B------:R-:W-:Y:S08]  /*f2c0*/  HMMA.16816.F32 R28, R184.reuse, R168, R28 ;  /* 0x000000a8b81c723c */ /* 0x040ff0000000181c */
[----:B------:R-:W-:Y:S01]  /*f2d0*/  HMMA.16816.F32 R32, R184, R170, R32 ;  /* 0x000000aab820723c */ /* 0x000fe20000001820 */
[----:B------:R-:W4:Y:S06]  /*f2e0*/  LDSM.16.M88.4 R168, [R220+0x2800] ;  /* 0x00280000dca8783b */ /* 0x000f2c0000000200 */
[----:B------:R-:W5:Y:S01]  /*f2f0*/  LDSM.16.M88.4 R184, [R220+0x3000] ;  /* 0x00300000dcb8783b */ /* 0x000f620000000200 */
[C---:B-1----:R-:W-:Y:S08]  /*f300*/  HMMA.16816.F32 R4, R176.reuse, R196, R4 ;  /* 0x000000c4b004723c */ /* 0x042ff00000001804 */
[C---:B------:R-:W-:Y:S01]  /*f310*/  HMMA.16816.F32 R8, R176.reuse, R198, R8 ;  /* 0x000000c6b008723c */ /* 0x040fe20000001808 */
[----:B------:R-:W1:Y:S07]  /*f320*/  LDSM.16.M88.4 R196, [R234+0x18100] ;  /* 0x01810000eac4783b */ /* 0x000e6e0000000200 */
[C---:B------:R-:W-:Y:S08]  /*f330*/  HMMA.16816.F32 R12, R176.reuse, R200, R12 ;  /* 0x000000c8b00c723c */ /* 0x040ff0000000180c */
[C---:B------:R-:W-:Y:S01]  /*f340*/  HMMA.16816.F32 R16, R176.reuse, R202, R16 ;  /* 0x000000cab010723c */ /* 0x040fe20000001810 */
[----:B------:R-:W-:Y:S07]  /*f350*/  LDSM.16.M88.4 R200, [R233+0xe100] ;  /* 0x00e10000e9c8783b */ /* 0x000fee0000000200 */
[C---:B---3--:R-:W-:Y:S08]  /*f360*/  HMMA.16816.F32 R20, R176.reuse, R172, R20 ;  /* 0x000000acb014723c */ /* 0x048ff00000001814 */
[C---:B------:R-:W-:Y:S01]  /*f370*/  HMMA.16816.F32 R24, R176.reuse, R174, R24 ;  /* 0x000000aeb018723c */ /* 0x040fe20000001818 */
[----:B------:R-:W-:Y:S07]  /*f380*/  LDSM.16.M88.4 R172, [R233+0xd100] ;  /* 0x00d10000e9ac783b */ /* 0x000fee0000000200 */
[C---:B--2---:R-:W-:Y:S08]  /*f390*/  HMMA.16816.F32 R28, R176.reuse, R164, R28 ;  /* 0x000000a4b01c723c */ /* 0x044ff0000000181c */
[----:B------:R-:W-:Y:S01]  /*f3a0*/  HMMA.16816.F32 R32, R176, R166, R32 ;  /* 0x000000a6b020723c */ /* 0x000fe20000001820 */
[----:B------:R-:W2:Y:S06]  /*f3b0*/  LDSM.16.M88.4 R164, [R233+0xc900] ;  /* 0x00c90000e9a4783b */ /* 0x000eac0000000200 */
[----:B------:R-:W-:Y:S01]  /*f3c0*/  LDSM.16.M88.4 R176, [R230+0x18100] ;  /* 0x01810000e6b0783b */ /* 0x000fe20000000200 */
[C---:B------:R-:W-:Y:S08]  /*f3d0*/  HMMA.16816.F32 R4, R180.reuse, R188, R4 ;  /* 0x000000bcb404723c */ /* 0x040ff00000001804 */
[C---:B------:R-:W-:Y:S01]  /*f3e0*/  HMMA.16816.F32 R8, R180.reuse, R190, R8 ;  /* 0x000000beb408723c */ /* 0x040fe20000001808 */
[----:B------:R-:W-:Y:S07]  /*f3f0*/  LDSM.16.M88.4 R188, [R213] ;  /* 0x00000000d5bc783b */ /* 0x000fee0000000200 */
[C---:B----4-:R-:W-:Y:S08]  /*f400*/  HMMA.16816.F32 R12, R180.reuse, R168, R12 ;  /* 0x000000a8b40c723c */ /* 0x050ff0000000180c */
[C---:B------:R-:W-:Y:S01]  /*f410*/  HMMA.16816.F32 R16, R180.reuse, R170, R16 ;  /* 0x000000aab410723c */ /* 0x040fe20000001810 */
[----:B------:R-:W3:Y:S07]  /*f420*/  LDSM.16.M88.4 R168, [R233+0xd900] ;  /* 0x00d90000e9a8783b */ /* 0x000eee0000000200 */
[C---:B-----5:R-:W-:Y:S08]  /*f430*/  HMMA.16816.F32 R20, R180.reuse, R184, R20 ;  /* 0x000000b8b414723c */ /* 0x060ff00000001814 */
[C---:B------:R-:W-:Y:S01]  /*f440*/  HMMA.16816.F32 R24, R180.reuse, R186, R24 ;  /* 0x000000bab418723c */ /* 0x040fe20000001818 */
[----:B------:R-:W-:Y:S07]  /*f450*/  LDSM.16.M88.4 R184, [R214] ;  /* 0x00000000d6b8783b */ /* 0x000fee0000000200 */
[C---:B------:R-:W-:Y:S08]  /*f460*/  HMMA.16816.F32 R28, R180.reuse, R192, R28 ;  /* 0x000000c0b41c723c */ /* 0x040ff0000000181c */
[----:B------:R-:W-:Y:S01]  /*f470*/  HMMA.16816.F32 R32, R180, R194, R32 ;  /* 0x000000c2b420723c */ /* 0x000fe20000001820 */
[----:B------:R-:W4:Y:S06]  /*f480*/  LDSM.16.M88.4 R180, [R215] ;  /* 0x00000000d7b4783b */ /* 0x000f2c0000000200 */
[----:B------:R-:W-:Y:S01]  /*f490*/  LDSM.16.M88.4 R192, [R228+0xc100] ;  /* 0x00c10000e4c0783b */ /* 0x000fe20000000200 */
[C---:B-1----:R-:W-:Y:S08]  /*f4a0*/  HMMA.16816.F32 R4, R196.reuse, R204, R4 ;  /* 0x000000ccc404723c */ /* 0x042ff00000001804 */
[C---:B------:R-:W-:Y:S01]  /*f4b0*/  HMMA.16816.F32 R8, R196.reuse, R206, R8 ;  /* 0x000000cec408723c */ /* 0x040fe20000001808 */
[----:B------:R-:W-:Y:S07]  /*f4c0*/  LDSM.16.M88.4 R204, [R233+0xe900] ;  /* 0x00e90000e9cc783b */ /* 0x000fee0000000200 */
[C---:B--2---:R-:W-:Y:S08]  /*f4d0*/  HMMA.16816.F32 R12, R196.reuse, R164, R12 ;  /* 0x000000a4c40c723c */ /* 0x044ff0000000180c */
[C---:B------:R-:W-:Y:S01]  /*f4e0*/  HMMA.16816.F32 R16, R196.reuse, R166, R16 ;  /* 0x000000a6c410723c */ /* 0x040fe20000001810 */
[----:B------:R-:W1:Y:S07]  /*f4f0*/  LDSM.16.M88.4 R164, [R212] ;  /* 0x00000000d4a4783b */ /* 0x000e6e0000000200 */
[C---:B------:R-:W-:Y:S08]  /*f500*/  HMMA.16816.F32 R20, R196.reuse, R172, R20 ;  /* 0x000000acc414723c */ /* 0x040ff00000001814 */
[C---:B------:R-:W-:Y:S01]  /*f510*/  HMMA.16816.F32 R24, R196.reuse, R174, R24 ;  /* 0x000000aec418723c */ /* 0x040fe20000001818 */
[----:B------:R-:W2:Y:S07]  /*f520*/  LDSM.16.M88.4 R172, [R229+0x18100] ;  /* 0x01810000e5ac783b */ /* 0x000eae0000000200 */
[C---:B---3--:R-:W-:Y:S08]  /*f530*/  HMMA.16816.F32 R28, R196.reuse, R168, R28 ;  /* 0x000000a8c41c723c */ /* 0x048ff0000000181c */
[----:B------:R-:W-:Y:S01]  /*f540*/  HMMA.16816.F32 R32, R196, R170, R32 ;  /* 0x000000aac420723c */ /* 0x000fe20000001820 */
[----:B------:R-:W3:Y:S06]  /*f550*/  LDSM.16.M88.4 R168, [R228+0xc900] ;  /* 0x00c90000e4a8783b */ /* 0x000eec0000000200 */
[----:B------:R-:W-:Y:S01]  /*f560*/  LDSM.16.M88.4 R196, [R234+0x1c100] ;  /* 0x01c10000eac4783b */ /* 0x000fe20000000200 */
[C---:B----4-:R-:W-:Y:S08]  /*f570*/  HMMA.16816.F32 R4, R176.reuse, R180, R4 ;  /* 0x000000b4b004723c */ /* 0x050ff00000001804 */
[C---:B------:R-:W-:Y:S01]  /*f580*/  HMMA.16816.F32 R8, R176.reuse, R182, R8 ;  /* 0x000000b6b008723c */ /* 0x040fe20000001808 */
[----:B------:R-:W4:Y:S07]  /*f590*/  LDSM.16.M88.4 R180, [R228+0xd100] ;  /* 0x00d10000e4b4783b */ /* 0x000f2e0000000200 */
[C---:B------:R-:W-:Y:S08]  /*f5a0*/  HMMA.16816.F32 R12, R176.reuse, R184, R12 ;  /* 0x000000b8b00c723c */ /* 0x040ff0000000180c */
[C---:B------:R-:W-:Y:S01]  /*f5b0*/  HMMA.16816.F32 R16, R176.reuse, R186, R16 ;  /* 0x000000bab010723c */ /* 0x040fe20000001810 */
[----:B------:R-:W-:Y:S07]  /*f5c0*/  LDSM.16.M88.4 R184, [R220+0x4000] ;  /* 0x00400000dcb8783b */ /* 0x000fee0000000200 */
[C---:B------:R-:W-:Y:S08]  /*f5d0*/  HMMA.16816.F32 R20, R176.reuse, R188, R20 ;  /* 0x000000bcb014723c */ /* 0x040ff00000001814 */
[C---:B------:R-:W-:Y:S01]  /*f5e0*/  HMMA.16816.F32 R24, R176.reuse, R190, R24 ;  /* 0x000000beb018723c */ /* 0x040fe20000001818 */
[----:B------:R-:W-:Y:S07]  /*f5f0*/  LDSM.16.M88.4 R188, [R220+0x4800] ;  /* 0x00480000dcbc783b */ /* 0x000fee0000000200 */
[C---:B-1----:R-:W-:Y:S08]  /*f600*/  HMMA.16816.F32 R28, R176.reuse, R164, R28 ;  /* 0x000000a4b01c723c */ /* 0x042ff0000000181c */
[----:B------:R-:W-:Y:S01]  /*f610*/  HMMA.16816.F32 R32, R176, R166, R32 ;  /* 0x000000a6b020723c */ /* 0x000fe20000001820 */
[----:B------:R-:W1:Y:S06]  /*f620*/  LDSM.16.M88.4 R164, [R228+0xd900] ;  /* 0x00d90000e4a4783b */ /* 0x000e6c0000000200 */
[----:B------:R-:W5:Y:S01]  /*f630*/  LDSM.16.M88.4 R176, [R227+0x18100] ;  /* 0x01810000e3b0783b */ /* 0x000f620000000200 */
        /* <DEDUP_REMOVED lines=8> */
[----:B------:R-:W-:Y:S07]  /*f6c0*/  LDSM.16.M88.4 R180, [R230+0x1c100] ;  /* 0x01c10000e6b4783b */ /* 0x000fee0000000200 */
[C---:B-1----:R-:W-:Y:S08]  /*f6d0*/  HMMA.16816.F32 R28, R172.reuse, R164, R28 ;  /* 0x000000a4ac1c723c */ /* 0x042ff0000000181c */
[----:B------:R-:W-:Y:S01]  /*f6e0*/  HMMA.16816.F32 R32, R172, R166, R32 ;  /* 0x000000a6ac20723c */ /* 0x000fe20000001820 */
[----:B------:R-:W1:Y:S06]  /*f6f0*/  LDSM.16.M88.4 R164, [R233+0xf100] ;  /* 0x00f10000e9a4783b */ /* 0x000e6c0000000200 */
[----:B------:R-:W4:Y:S01]  /*f700*/  LDSM.16.M88.4 R172, [R233+0xf900] ;  /* 0x00f90000e9ac783b */ /* 0x000f220000000200 */
[C---:B-----5:R-:W-:Y:S08]  /*f710*/  HMMA.16816.F32 R4, R176.reuse, R184, R4 ;  /* 0x000000b8b004723c */ /* 0x060ff00000001804 */
[C---:B------:R-:W-:Y:S01]  /*f720*/  HMMA.16816.F32 R8, R176.reuse, R186, R8 ;  /* 0x000000bab008723c */ /* 0x040fe20000001808 */
[----:B------:R-:W5:Y:S07]  /*f730*/  LDSM.16.M88.4 R184, [R211] ;  /* 0x00000000d3b8783b */ /* 0x000f6e0000000200 */
[C---:B------:R-:W-:Y:S08]  /*f740*/  HMMA.16816.F32 R12, R176.reuse, R188, R12 ;  /* 0x000000bcb00c723c */ /* 0x040ff0000000180c */
[C---:B------:R-:W-:Y:S01]  /*f750*/  HMMA.16816.F32 R16, R176.reuse, R190, R16 ;  /* 0x000000beb010723c */ /* 0x040fe20000001810 */
[----:B------:R-:W1:Y:S07]  /*f760*/  LDSM.16.M88.4 R188, [R210] ;  /* 0x00000000d2bc783b */ /* 0x000e6e0000000200 */
[C---:B--2---:R-:W-:Y:S08]  /*f770*/  HMMA.16816.F32 R20, R176.reuse, R192, R20 ;  /* 0x000000c0b014723c */ /* 0x044ff00000001814 */
[C---:B------:R-:W-:Y:S01]  /*f780*/  HMMA.16816.F32 R24, R176.reuse, R194, R24 ;  /* 0x000000c2b018723c */ /* 0x040fe20000001818 */
[----:B------:R-:W-:Y:S07]  /*f790*/  LDSM.16.M88.4 R192, [R229+0x1c100] ;  /* 0x01c10000e5c0783b */ /* 0x000fee0000000200 */
[C---:B---3--:R-:W-:Y:S08]  /*f7a0*/  HMMA.16816.F32 R28, R176.reuse, R168, R28 ;  /* 0x000000a8b01c723c */ /* 0x048ff0000000181c */
[----:B------:R-:W-:Y:S01]  /*f7b0*/  HMMA.16816.F32 R32, R176, R170, R32 ;  /* 0x000000aab020723c */ /* 0x000fe20000001820 */
[----:B------:R-:W2:Y:S06]  /*f7c0*/  LDSM.16.M88.4 R168, [R209] ;  /* 0x00000000d1a8783b */ /* 0x000eac0000000200 */
[----:B------:R-:W3:Y:S01]  /*f7d0*/  LDSM.16.M88.4 R176, [R208] ;  /* 0x00000000d0b0783b */ /* 0x000ee20000000200 */
[C---:B------:R-:W-:Y:S08]  /*f7e0*/  HMMA.16816.F32 R4, R196.reuse, R200, R4 ;  /* 0x000000c8c404723c */ /* 0x040ff00000001804 */
[C---:B------:R-:W-:Y:S01]  /*f7f0*/  HMMA.16816.F32 R8, R196.reuse, R202, R8 ;  /* 0x000000cac408723c */ /* 0x040fe20000001808 */
[----:B------:R-:W2:Y:S07]  /*f800*/  LDSM.16.M88.4 R200, [R228+0xe100] ;  /* 0x00e10000e4c8783b */ /* 0x000eae0000000200 */
[C---:B------:R-:W-:Y:S08]  /*f810*/  HMMA.16816.F32 R12, R196.reuse, R204, R12 ;  /* 0x000000ccc40c723c */ /* 0x040ff0000000180c */
[C---:B------:R-:W-:Y:S01]  /*f820*/  HMMA.16816.F32 R16, R196.reuse, R206, R16 ;  /* 0x000000cec410723c */ /* 0x040fe20000001810 */
[----:B------:R-:W-:Y:S07]  /*f830*/  LDSM.16.M88.4 R204, [R220+0x6000] ;  /* 0x00600000dccc783b */ /* 0x000fee0000000200 */
[C---:B-1----:R-:W-:Y:S08]  /*f840*/  HMMA.16816.F32 R20, R196.reuse, R164, R20 ;  /* 0x000000a4c414723c */ /* 0x042ff00000001814 */
[C---:B------:R-:W-:Y:S01]  /*f850*/  HMMA.16816.F32 R24, R196.reuse, R166, R24 ;  /* 0x000000a6c418723c */ /* 0x040fe20000001818 */
[----:B------:R-:W1:Y:S07]  /*f860*/  LDSM.16.M88.4 R164, [R228+0xe900] ;  /* 0x00e90000e4a4783b */ /* 0x000e6e0000000200 */
[C---:B----4-:R-:W-:Y:S08]  /*f870*/  HMMA.16816.F32 R28, R196.reuse, R172, R28 ;  /* 0x000000acc41c723c */ /* 0x050ff0000000181c */
[----:B------:R-:W-:Y:S01]  /*f880*/  HMMA.16816.F32 R32, R196, R174, R32 ;  /* 0x000000aec420723c */ /* 0x000fe20000001820 */
[----:B------:R-:W4:Y:S06]  /*f890*/  LDSM.16.M88.4 R172, [R228+0xf100] ;  /* 0x00f10000e4ac783b */ /* 0x000f2c0000000200 */
[----:B------:R-:W-:Y:S01]  /*f8a0*/  LDSM.16.M88.4 R196, [R227+0x1c100] ;  /* 0x01c10000e3c4783b */ /* 0x000fe20000000200 */
[C---:B-----5:R-:W-:Y:S08]  /*f8b0*/  HMMA.16816.F32 R4, R180.reuse, R184, R4 ;  /* 0x000000b8b404723c */ /* 0x060ff00000001804 */
[C---:B------:R-:W-:Y:S01]  /*f8c0*/  HMMA.16816.F32 R8, R180.reuse, R186, R8 ;  /* 0x000000bab408723c */ /* 0x040fe20000001808 */
[----:B------:R-:W5:Y:S07]  /*f8d0*/  LDSM.16.M88.4 R184, [R228+0xf900] ;  /* 0x00f90000e4b8783b */ /* 0x000f6e0000000200 */
[C---:B------:R-:W-:Y:S08]  /*f8e0*/  HMMA.16816.F32 R12, R180.reuse, R188, R12 ;  /* 0x000000bcb40c723c */ /* 0x040ff0000000180c */
[C---:B------:R-:W-:Y:S08]  /*f8f0*/  HMMA.16816.F32 R16, R180.reuse, R190, R16 ;  /* 0x000000beb410723c */ /* 0x040ff00000001810 */
[C---:B--2---:R-:W-:Y:S08]  /*f900*/  HMMA.16816.F32 R20, R180.reuse, R168, R20 ;  /* 0x000000a8b414723c */ /* 0x044ff00000001814 */
[C---:B------:R-:W-:Y:S08]  /*f910*/  HMMA.16816.F32 R24, R180.reuse, R170, R24 ;  /* 0x000000aab418723c */ /* 0x040ff00000001818 */
[C---:B---3--:R-:W-:Y:S08]  /*f920*/  HMMA.16816.F32 R28, R180.reuse, R176, R28 ;  /* 0x000000b0b41c723c */ /* 0x048ff0000000181c */
[----:B------:R-:W-:Y:S08]  /*f930*/  HMMA.16816.F32 R32, R180, R178, R32 ;  /* 0x000000b2b420723c */ /* 0x000ff00000001820 */
[C---:B------:R-:W-:Y:S08]  /*f940*/  HMMA.16816.F32 R4, R192.reuse, R200, R4 ;  /* 0x000000c8c004723c */ /* 0x040ff00000001804 */
[C---:B------:R-:W-:Y:S08]  /*f950*/  HMMA.16816.F32 R8, R192.reuse, R202, R8 ;  /* 0x000000cac008723c */ /* 0x040ff00000001808 */
[C---:B-1----:R-:W-:Y:S08]  /*f960*/  HMMA.16816.F32 R12, R192.reuse, R164, R12 ;  /* 0x000000a4c00c723c */ /* 0x042ff0000000180c */
[C---:B------:R-:W-:Y:S01]  /*f970*/  HMMA.16816.F32 R16, R192.reuse, R166, R16 ;  /* 0x000000a6c010723c */ /* 0x040fe20000001810 */
[----:B------:R-:W1:Y:S07]  /*f980*/  LDSM.16.M88.4 R164, [R220+0x6800] ;  /* 0x00680000dca4783b */ /* 0x000e6e0000000200 */
[C---:B----4-:R-:W-:Y:S08]  /*f990*/  HMMA.16816.F32 R20, R192.reuse, R172, R20 ;  /* 0x000000acc014723c */ /* 0x050ff00000001814 */
[C---:B------:R-:W-:Y:S08]  /*f9a0*/  HMMA.16816.F32 R24, R192.reuse, R174, R24 ;  /* 0x000000aec018723c */ /* 0x040ff00000001818 */
[C---:B-----5:R-:W-:Y:S08]  /*f9b0*/  HMMA.16816.F32 R28, R192.reuse, R184, R28 ;  /* 0x000000b8c01c723c */ /* 0x060ff0000000181c */
[----:B------:R-:W-:Y:S08]  /*f9c0*/  HMMA.16816.F32 R32, R192, R186, R32 ;  /* 0x000000bac020723c */ /* 0x000ff00000001820 */
[C---:B------:R-:W-:Y:S08]  /*f9d0*/  HMMA.16816.F32 R4, R196.reuse, R204, R4 ;  /* 0x000000ccc404723c */ /* 0x040ff00000001804 */
[C---:B------:R-:W-:Y:S08]  /*f9e0*/  HMMA.16816.F32 R8, R196.reuse, R206, R8 ;  /* 0x000000cec408723c */ /* 0x040ff00000001808 */
[C---:B-1----:R-:W-:Y:S08]  /*f9f0*/  HMMA.16816.F32 R12, R196.reuse, R164, R12 ;  /* 0x000000a4c40c723c */ /* 0x042ff0000000180c */
[----:B------:R-:W-:Y:S01]  /*fa00*/  FMUL.FTZ R169, R4, c[0x0][0x320] ;  /* 0x0000c80004a97a20 */ /* 0x000fe20000410000 */
[C---:B------:R-:W-:Y:S03]  /*fa10*/  HMMA.16816.F32 R16, R196.reuse, R166, R16 ;  /* 0x000000a6c410723c */ /* 0x040fe60000001810 */
[----:B------:R-:W-:Y:S02]  /*fa20*/  FMUL.FTZ R170, R5, c[0x0][0x320] ;  /* 0x0000c80005aa7a20 */ /* 0x000fe40000410000 */
[----:B------:R-:W1:Y:S01]  /*fa30*/  MUFU.TANH R169, R169 ;  /* 0x000000a900a97308 */ /* 0x000e620000002400 */
[----:B------:R-:W-:Y:S02]  /*fa40*/  FMUL.FTZ R0, R6, c[0x0][0x320] ;  /* 0x0000c80006007a20 */ /* 0x000fe40000410000 */
[----:B------:R-:W-:Y:S04]  /*fa50*/  FMUL.FTZ R9, R9, c[0x0][0x320] ;  /* 0x0000c80009097a20 */ /* 0x000fe80000410000 */
[----:B------:R-:W-:Y:S02]  /*fa60*/  FMUL.FTZ R10, R10, c[0x0][0x320] ;  /* 0x0000c8000a0a7a20 */ /* 0x000fe40000410000 */
[----:B------:R-:W-:Y:S01]  /*fa70*/  FMUL.FTZ R11, R11, c[0x0][0x320] ;  /* 0x0000c8000b0b7a20 */ /* 0x000fe20000410000 */
[----:B------:R-:W2:Y:S01]  /*fa80*/  MUFU.TANH R172, R9 ;  /* 0x0000000900ac7308 */ /* 0x000ea20000002400 */
[----:B------:R-:W-:Y:S02]  /*fa90*/  FMUL.FTZ R168, R7, c[0x0][0x320] ;  /* 0x0000c80007a87a20 */ /* 0x000fe40000410000 */
[----:B------:R-:W3:Y:S01]  /*faa0*/  LDSM.16.M88.4 R4, [R220+0x7000] ;  /* 0x00700000dc04783b */ /* 0x000ee20000000200 */
[----:B------:R-:W-:Y:S02]  /*fab0*/  FMUL.FTZ R171, R8, c[0x0][0x320] ;  /* 0x0000c80008ab7a20 */ /* 0x000fe40000410000 */
[----:B------:R-:W-:Y:S02]  /*fac0*/  FMUL.FTZ R195, R12, c[0x0][0x320] ;  /* 0x0000c8000cc37a20 */ /* 0x000fe40000410000 */
[----:B------:R-:W-:Y:S02]  /*fad0*/  FMUL.FTZ R12, R15, c[0x0][0x320] ;  /* 0x0000c8000f0c7a20 */ /* 0x000fe40000410000 */
[----:B------:R-:W4:Y:S01]  /*fae0*/  MUFU.TANH R164, R10 ;  /* 0x0000000a00a47308 */ /* 0x000f220000002400 */
[----:B------:R-:W-:Y:S02]  /*faf0*/  FMUL.FTZ R175, R16, c[0x0][0x320] ;  /* 0x0000c80010af7a20 */ /* 0x000fe40000410000 */
[----:B------:R-:W-:Y:S02]  /*fb00*/  FMUL.FTZ R13, R13, c[0x0][0x320] ;  /* 0x0000c8000d0d7a20 */ /* 0x000fe40000410000 */
[----:B------:R-:W-:Y:S02]  /*fb10*/  FMUL.FTZ R14, R14, c[0x0][0x320] ;  /* 0x0000c8000e0e7a20 */ /* 0x000fe40000410000 */
[----:B------:R-:W-:Y:S02]  /*fb20*/  FMUL.FTZ R17, R17, c[0x0][0x320] ;  /* 0x0000c80011117a20 */ /* 0x000fe40000410000 */
[----:B------:R-:W-:Y:S01]  /*fb30*/  FMUL.FTZ R18, R18, c[0x0][0x320] ;  /* 0x0000c80012127a20 */ /* 0x000fe20000410000 */
[----:B------:R5:W1:Y:S10]  /*fb40*/  MUFU.TANH R165, R11 ;  /* 0x0000000b00a57308 */ /* 0x000a740000002400 */
[----:B------:R-:W1:Y:S10]  /*fb50*/  MUFU.TANH R170, R170 ;  /* 0x000000aa00aa7308 */ /* 0x000e740000002400 */
[----:B------:R-:W1:Y:S01]  /*fb60*/  MUFU.TANH R0, R0 ;  /* 0x0000000000007308 */ /* 0x000e620000002400 */
[C---:B---3--:R-:W-:Y:S01]  /*fb70*/  HMMA.16816.F32 R20, R196.reuse, R4, R20 ;  /* 0x00000004c414723c */ /* 0x048fe20000001814 */
[----:B-----5:R-:W3:Y:S01]  /*fb80*/  LDSM.16.M88.4 R8, [R220+0x7800] ;  /* 0x00780000dc08783b */ /* 0x020ee20000000200 */
[----:B------:R-:W-:Y:S07]  /*fb90*/  DEPBAR.LE SB0, 0x0 ;  /* 0x000080000000791a */ /* 0x000fee0000000000 */
[----:B------:R-:W1:Y:S01]  /*fba0*/  MUFU.TANH R168, R168 ;  /* 0x000000a800a87308 */ /* 0x000e620000002400 */
[----:B------:R-:W-:Y:S01]  /*fbb0*/  BAR.SYNC.DEFER_BLOCKING 0x0 ;  /* 0x0000000000007b1d */ /* 0x000fe20000010000 */
[C---:B------:R-:W-:Y:S05]  /*fbc0*/  HMMA.16816.F32 R24, R196.reuse, R6, R24 ;  /* 0x00000006c418723c */ /* 0x040fea0000001818 */
[----:B------:R-:W-:Y:S03]  /*fbd0*/  FMUL.FTZ R4, R19, c[0x0][0x320] ;  /* 0x0000c80013047a20 */ /* 0x000fe60000410000 */
[----:B------:R-:W1:Y:S05]  /*fbe0*/  MUFU.TANH R171, R171 ;  /* 0x000000ab00ab7308 */ /* 0x000e6a0000002400 */
[----:B------:R-:W-:Y:S02]  /*fbf0*/  FMUL.FTZ R207, R20, c[0x0][0x320] ;  /* 0x0000c80014cf7a20 */ /* 0x000fe40000410000 */
[----:B------:R-:W-:Y:S03]  /*fc00*/  FMUL.FTZ R21, R21, c[0x0][0x320] ;  /* 0x0000c80015157a20 */ /* 0x000fe60000410000 */
[----:B------:R-:W1:Y:S01]  /*fc10*/  MUFU.TANH R195, R195 ;  /* 0x000000c300c37308 */ /* 0x000e620000002400 */
[----:B------:R-:W-:Y:S02]  /*fc20*/  FMUL.FTZ R22, R22, c[0x0][0x320] ;  /* 0x0000c80016167a20 */ /* 0x000fe40000410000 */
[----:B------:R-:W-:Y:S03]  /*fc30*/  FMUL.FTZ R23, R23, c[0x0][0x320] ;  /* 0x0000c80017177a20 */ /* 0x000fe60000410000 */
[----:B------:R-:W-:Y:S02]  /*fc40*/  FMUL.FTZ R203, R24, c[0x0][0x320] ;  /* 0x0000c80018cb7a20 */ /* 0x000fe40000410000 */
[----:B------:R-:W-:Y:S02]  /*fc50*/  FMUL.FTZ R5, R27, c[0x0][0x320] ;  /* 0x0000c8001b057a20 */ /* 0x000fe40000410000 */
[----:B------:R1:W1:Y:S01]  /*fc60*/  MUFU.TANH R193, R13 ;  /* 0x0000000d00c17308 */ /* 0x0002620000002400 */
[----:B------:R-:W-:Y:S02]  /*fc70*/  FMUL.FTZ R25, R25, c[0x0][0x320] ;  /* 0x0000c80019197a20 */ /* 0x000fe40000410000 */
[----:B------:R-:W-:Y:S01]  /*fc80*/  FMUL.FTZ R26, R26, c[0x0][0x320] ;  /* 0x0000c8001a1a7a20 */ /* 0x000fe20000410000 */
[C---:B---3--:R-:W-:Y:S06]  /*fc90*/  HMMA.16816.F32 R28, R196.reuse, R8, R28 ;  /* 0x00000008c41c723c */ /* 0x048fec000000181c */
[----:B------:R3:W1:Y:S02]  /*fca0*/  MUFU.TANH R194, R14 ;  /* 0x0000000e00c27308 */ /* 0x0006640000002400 */
[----:B------:R-:W-:Y:S08]  /*fcb0*/  HMMA.16816.F32 R32, R196, R10, R32 ;  /* 0x0000000ac420723c */ /* 0x000ff00000001820 */
[----:B------:R-:W1:Y:S08]  /*fcc0*/  MUFU.TANH R12, R12 ;  /* 0x0000000c000c7308 */ /* 0x000e700000002400 */
[----:B------:R-:W-:Y:S02]  /*fcd0*/  FMUL.FTZ R191, R28, c[0x0][0x320] ;  /* 0x0000c8001cbf7a20 */ /* 0x000fe40000410000 */
        /* <DEDUP_REMOVED lines=10> */
[----:B------:R-:W1:Y:S10]  /*fd80*/  MUFU.TANH R4, R4 ;  /* 0x0000000400047308 */ /* 0x000e740000002400 */
[----:B------:R-:W1:Y:S10]  /*fd90*/  MUFU.TANH R207, R207 ;  /* 0x000000cf00cf7308 */ /* 0x000e740000002400 */
[----:B------:R3:W1:Y:S10]  /*fda0*/  MUFU.TANH R205, R21 ;  /* 0x0000001500cd7308 */ /* 0x0006740000002400 */
[----:B------:R3:W1:Y:S10]  /*fdb0*/  MUFU.TANH R204, R22 ;  /* 0x0000001600cc7308 */ /* 0x0006740000002400 */
[----:B------:R3:W1:Y:S10]  /*fdc0*/  MUFU.TANH R202, R23 ;  /* 0x0000001700ca7308 */ /* 0x0006740000002400 */
[----:B------:R-:W1:Y:S10]  /*fdd0*/  MUFU.TANH R203, R203 ;  /* 0x000000cb00cb7308 */ /* 0x000e740000002400 */
[----:B------:R3:W1:Y:S10]  /*fde0*/  MUFU.TANH R201, R25 ;  /* 0x0000001900c97308 */ /* 0x0006740000002400 */
        /* <DEDUP_REMOVED lines=9> */
[----:B------:R-:W1:Y:S01]  /*fe80*/  MUFU.TANH R7, R7 ;  /* 0x0000000700077308 */ /* 0x000e620000002400 */
[----:B------:R-:W-:-:S05]  /*fe90*/  @P0 BRA `(.L_x_2005) ;  /* 0x0000038000000947 */ /* 0x000fca0003800000 */
[----:B--2-4-:R-:W-:Y:S01]  /*fea0*/  ULEA UR4, UR20, UR12, 0x6 ;  /* 0x0000000c14047291 */ /* 0x014fe2000f8e303f */
[----:B------:R-:W-:Y:S01]  /*feb0*/  ISETP.NE.AND P1, PT, R236, 0x1, PT ;  /* 0x00000001ec00780c */ /* 0x000fe20003f25270 */
[----:B------:R-:W-:Y:S04]  /*fec0*/  IMAD.MOV.U32 R237, RZ, RZ, RZ ;  /* 0x000000ffffed7224 */ /* 0x000fe800078e00ff */
[----:B------:R-:W-:Y:S05]  /*fed0*/  IMAD.U32 R238, RZ, RZ, UR4 ;  /* 0x00000004ffee7e24 */ /* 0x000fea000f8e00ff */
[----:B------:R-:W-:Y:S05]  /*fee0*/  IADD3 R238, R238, -0x40, R239 ;  /* 0xffffffc0eeee7810 */ /* 0x000fea0007ffe0ef */
[----:B------:R-:W-:Y:S04]  /*fef0*/  @P1 IMAD.HI.U32 R10, R238, c[0x0][0x2bc], RZ ;  /* 0x0000af00ee0a1a27 */ /* 0x000fe800078e00ff */
[----:B------:R-:W-:Y:S01]  /*ff00*/  IMAD.MOV.U32 R6, RZ, RZ, R238 ;  /* 0x000000ffff067224 */ /* 0x000fe200078e00ee */
[----:B------:R-:W-:Y:S04]  /*ff10*/  @P1 SHF.R.U32.HI R6, RZ, c[0x0][0x2c0], R10 ;  /* 0x0000b000ff061a19 */ /* 0x000fe8000001160a */
[C---:B------:R-:W-:Y:S04]  /*ff20*/  @!P2 IADD3 R11, P0, R6.reuse, UR16, RZ ;  /* 0x00000010060bac10 */ /* 0x040fe8000ff1e0ff */
[----:B------:R-:W-:Y:S02]  /*ff30*/  @!P2 LEA.HI.X.SX32 R10, R6, UR8, 0x1, P0 ;  /* 0x00000008060aac11 */ /* 0x000fe400080f0eff */
[C---:B------:R-:W-:Y:S04]  /*ff40*/  @!P2 LEA R8, P0, R11.reuse, c[0x0][0x2a0], 0x2 ;  /* 0x0000a8000b08aa11 */ /* 0x040fe800078010ff */
[----:B------:R-:W-:Y:S01]  /*ff50*/  @!P2 LEA.HI.X R9, R11, c[0x0][0x2a4], R10, 0x2, P0 ;  /* 0x0000a9000b09aa11 */ /* 0x000fe200000f140a */
[----:B------:R-:W-:Y:S04]  /*ff60*/  IMAD.MOV R11, RZ, RZ, -R6 ;  /* 0x000000ffff0b7224 */ /* 0x000fe800078e0a06 */
[----:B------:R-:W2:Y:S01]  /*ff70*/  @!P2 LDG.E R237, [R8.64] ;  /* 0x0000001208eda981 */ /* 0x000ea2000c1e1900 */
[----:B------:R-:W-:Y:S04]  /*ff80*/  IMAD R238, R11, c[0x0][0x2b8], R238 ;  /* 0x0000ae000bee7a24 */ /* 0x000fe800078e02ee */
[C---:B---3--:R-:W-:Y:S01]  /*ff90*/  IMAD.WIDE.U32 R14, R238.reuse, c[0x0][0x1e0], RZ ;  /* 0x00007800ee0e7a25 */ /* 0x048fe200078e00ff */
[----:B------:R-:W-:Y:S05]  /*ffa0*/  SHF.R.S32.HI R11, RZ, 0x1f, R238 ;  /* 0x0000001fff0b7819 */ /* 0x000fea00000114ee */
[----:B------:R-:W-:Y:S04]  /*ffb0*/  IMAD R11, R11, c[0x0][0x1e0], RZ ;  /* 0x000078000b0b7a24 */ /* 0x000fe800078e02ff */
[----:B------:R-:W-:Y:S04]  /*ffc0*/  IMAD R11, R238, c[0x0][0x1e4], R11 ;  /* 0x00007900ee0b7a24 */ /* 0x000fe800078e020b */
[----:B------:R-:W-:Y:S01]  /*ffd0*/  IMAD.IADD R15, R15, 0x1, R11 ;  /* 0x000000010f0f7824 */ /* 0x000fe200078e020b */
[----:B--2---:R-:W-:Y:S03]  /*ffe0*/  SHF.R.S32.HI R6, RZ, 0x1f, R237 ;  /* 0x0000001fff067819 */ /* 0x004fe600000114ed */
[C---:B------:R-:W-:Y:S04]  /*fff0*/  IMAD.WIDE.U32 R14, R237.reuse, c[0x0][0x1f0], R14 ;  /* 0x00007c00ed0e7a25 */ /* 0x040fe800078e000e */
[----:B------:R-:W-:Y:S01]  /*10000*/  IMAD R6, R6, c[0x0][0x1f0], RZ ;  /* 0x00007c0006067a24 */ /* 0x000fe200078e02ff */
[----:B------:R-:W-:Y:S03]  /*10010*/  IADD3 R9, P0, R14, UR14, RZ ;  /* 0x0000000e0e097c10 */ /* 0x000fe6000ff1e0ff */
[----:B------:R-:W-:Y:S05]  /*10020*/  IMAD R6, R237, c[0x0][0x1f4], R6 ;  /* 0x00007d00ed067a24 */ /* 0x000fea00078e0206 */
[----:B------:R-:W-:Y:S02]  /*10030*/  IADD3.X R6, R15, UR7, R6, P0, !PT ;  /* 0x000000070f067c10 */ /* 0x000fe400087fe406 */
[C---:B-1----:R-:W-:Y:S04]  /*10040*/  LEA R13, P0, R9.reuse, c[0x0][0x1c8], 0x1 ;  /* 0x00007200090d7a11 */ /* 0x042fe800078008ff */
[----:B------:R-:W-:Y:S02]  /*10050*/  LEA.HI.X R11, R9, c[0x0][0x1cc], R6, 0x1, P0 ;  /* 0x00007300090b7a11 */ /* 0x000fe400000f0c06 */
[----:B------:R-:W1:Y:S04]  /*10060*/  SHFL.IDX PT, R9, R13, RZ, 0x181f ;  /* 0x00181fff0d097589 */ /* 0x000e6800000e0000 */
[----:B------:R-:W2:Y:S04]  /*10070*/  SHFL.IDX PT, R10, R11, RZ, 0x181f ;  /* 0x00181fff0b0a7589 */ /* 0x000ea800000e0000 */
[----:B------:R-:W3:Y:S04]  /*10080*/  SHFL.IDX PT, R6, R13, 0x1, 0x181f ;  /* 0x00381f000d067f89 */ /* 0x000ee800000e0000 */
[----:B------:R-:W4:Y:S01]  /*10090*/  SHFL.IDX PT, R8, R11, 0x1, 0x181f ;  /* 0x00381f000b087f89 */ /* 0x000f2200000e0000 */
[C---:B-1----:R-:W-:Y:S05]  /*100a0*/  IADD3 R18, P0, R9.reuse, R249, RZ ;  /* 0x000000f909127210 */ /* 0x042fea0007f1e0ff */
        /* <DEDUP_REMOVED lines=10> */
[----:B---3--:R-:W-:Y:S04]  /*10150*/  IADD3 R24, P0, R6, R249, RZ ;  /* 0x000000f906187210 */ /* 0x008fe80007f1e0ff */
[----:B------:R1:W-:Y:S01]  /*10160*/  LDGSTS.E.BYPASS.LTC128B.128 [R235+0xe100], [R20.64], !P6 ;  /* 0x0e10000014eb7fae */ /* 0x0003e2000f101d52 */
[----:B----4-:R-:W-:Y:S01]  /*10170*/  IMAD.X R25, R8, 0x1, R248, P0 ;  /* 0x0000000108197824 */ /* 0x010fe200000e06f8 */
[----:B------:R-:W-:Y:S04]  /*10180*/  IADD3 R22, P0, R6, R250, RZ ;  /* 0x000000fa06167210 */ /* 0x000fe80007f1e0ff */
[----:B------:R1:W-:Y:S01]  /*10190*/  LDGSTS.E.BYPASS.LTC128B.128 [R235+0x9100], [R24.64], !P3 ;  /* 0x0910000018eb7fae */ /* 0x0003e2000d901d52 */
        /* <DEDUP_REMOVED lines=8> */
.L_x_2005:
[----:B--2-4-:R-:W-:Y:S01]  /*10220*/  PLOP3.LUT P0, PT, PT, PT, UP1, 0x80, 0x0 ;  /* 0x000000000000781c */ /* 0x014fe20003f0f018 */
[----:B------:R-:W0:Y:S01]  /*10230*/  LDGDEPBAR ;  /* 0x00000000000079af */ /* 0x000e220000000000 */
[----:B-1----:R-:W-:Y:S01]  /*10240*/  IMAD.MOV.U32 R15, RZ, RZ, R240 ;  /* 0x000000ffff0f7224 */ /* 0x002fe200078e00f0 */
[----:B------:R-:W-:Y:S01]  /*10250*/  USHF.L.U32 UR4, UR20, 0x6, URZ ;  /* 0x0000000614047899 */ /* 0x000fe2000800063f */
[----:B------:R-:W-:Y:S09]  /*10260*/  IMAD.U32 R8, RZ, RZ, UR10 ;  /* 0x0000000aff087e24 */ /* 0x000ff2000f8e00ff */
[----:B------:R-:W-:Y:S01]  /*10270*/  @P0 IMAD.HI.U32 R6, R240, c[0x0][0x2c8], RZ ;  /* 0x0000b200f0060a27 */ /* 0x000fe200078e00ff */
[----:B------:R-:W-:Y:S11]  /*10280*/  PLOP3.LUT P0, PT, PT, PT, UP1, 0x80, 0x0 ;  /* 0x000000000000781c */ /* 0x000ff60003f0f018 */
[----:B------:R-:W-:Y:S02]  /*10290*/  @!UPT UIADD3 URZ, URZ, URZ, URZ ;  /* 0x0000003f3f3ff290 */ /* 0x000fe4000fffe03f */
[----:B------:R-:W-:Y:S01]  /*102a0*/  @P0 SHF.R.U32.HI R15, RZ, c[0x0][0x2cc], R6 ;  /* 0x0000b300ff0f0a19 */ /* 0x000fe20000011606 */
[----:B------:R-:W-:Y:S01]  /*102b0*/  IMAD.U32 R6, RZ, RZ, UR4 ;  /* 0x00000004ff067e24 */ /* 0x000fe2000f8e00ff */
[----:B------:R-:W-:Y:S03]  /*102c0*/  PLOP3.LUT P0, PT, PT, PT, UP0, 0x40, 0x0 ;  /* 0x000000000000781c */ /* 0x000fe60003f0e808 */
[----:B------:R-:W1:Y:S01]  /*102d0*/  SHFL.IDX PT, R11, R15, RZ, 0x1c1f ;  /* 0x001c1fff0f0b7589 */ /* 0x000e6200000e0000 */
[----:B------:R-:W-:Y:S04]  /*102e0*/  IADD3 R9, -R241, 0x1, -R6 ;  /* 0x00000001f1097810 */ /* 0x000fe80007ffe906 */
[----:B------:R-:W-:Y:S04]  /*102f0*/  IADD3 R8, R9, -c[0x0][0x168], R8 ;  /* 0x80005a0009087a10 */ /* 0x000fe80007ffe008 */
[C---:B------:R-:W-:Y:S02]  /*10300*/  IADD3 R10, R8.reuse, c[0x0][0x328], RZ ;  /* 0x0000ca00080a7a10 */ /* 0x040fe40007ffe0ff */
[----:B------:R-:W-:Y:S03]  /*10310*/  IADD3 R8, R8, UR11, RZ ;  /* 0x0000000b08087c10 */ /* 0x000fe6000fffe0ff */
[--C-:B-1-3--:R-:W-:Y:S02]  /*10320*/  IMAD.IADD R14, R10, 0x1, R11.reuse ;  /* 0x000000010a0e7824 */ /* 0x10afe400078e020b */
        /* <DEDUP_REMOVED lines=17> */
.L_x_2008:
[----:B------:R-:W-:Y:S04]  /*10440*/  MOV R9, c[0x0][0x32c] ;  /* 0x0000cb0000097a02 */ /* 0x000fe80000000f00 */
[----:B------:R-:W-:Y:S11]  /*10450*/  ISETP.NE.AND P0, PT, R9, 0x1, PT ;  /* 0x000000010900780c */ /* 0x000ff60003f05270 */
[----:B------:R-:W-:Y:S02]  /*10460*/  @!UPT UIADD3 URZ, URZ, URZ, URZ ;  /* 0x0000003f3f3ff290 */ /* 0x000fe4000fffe03f */
[----:B------:R-:W-:Y:S05]  /*10470*/  @P0 IMAD.HI.U32 R9, R11, c[0x0][0x330], RZ ;  /* 0x0000cc000b090a27 */ /* 0x000fea00078e00ff */
[----:B------:R-:W-:Y:S02]  /*10480*/  @P0 SHF.R.U32.HI R11, RZ, c[0x0][0x334], R9 ;  /* 0x0000cd00ff0b0a19 */ /* 0x000fe40000011609 */
.L_x_2009:
[----:B------:R-:W-:Y:S05]  /*10490*/  BSYNC B0 ;  /* 0x0000000000007941 */ /* 0x000fea0003800000 */
.L_x_2007:
[----:B------:R-:W-:Y:S04]  /*104a0*/  IMAD R16, R11, c[0x0][0x32c], -R6 ;  /* 0x0000cb000b107a24 */ /* 0x000fe800078e0a06 */
[----:B------:R-:W-:Y:S05]  /*104b0*/  IMAD.IADD R16, R16, 0x1, -R241 ;  /* 0x0000000110107824 */ /* 0x000fea00078e0af1 */
[----:B------:R-:W-:Y:S02]  /*104c0*/  IADD3 R9, R16, c[0x0][0x32c], RZ ;  /* 0x0000cb0010097a10 */ /* 0x000fe40007ffe0ff */
[----:B------:R-:W-:Y:S02]  /*104d0*/  IMNMX R13, R13, R16, !PT ;  /* 0x000000100d0d7217 */ /* 0x000fe40007800200 */
[----:B------:R-:W-:Y:S02]  /*104e0*/  IMNMX R14, R14, R9, PT ;  /* 0x000000090e0e7217 */ /* 0x000fe40003800200 */
.L_x_2006:
[----:B------:R-:W-:Y:S01]  /*104f0*/  UISETP.GT.AND UP2, UPT, UR20, -0x1, UPT ;  /* 0xffffffff1400788c */ /* 0x000fe2000bf44270 */
[----:B------:R-:W1:Y:S05]  /*10500*/  SHFL.IDX PT, R15, R15, 0x1, 0x1c1f ;  /* 0x003c1f000f0f7f89 */ /* 0x000e6a00000e0000 */
[----:B------:R-:W-:Y:S04]  /*10510*/  PLOP3.LUT P0, PT, PT, PT, UP2, 0x80, 0x0 ;  /* 0x000000000000781c */ /* 0x000fe80003f0f028 */
[----:B------:R-:W-:Y:S04]  /*10520*/  ISETP.GT.AND P0, PT, R13, RZ, P0 ;  /* 0x000000ff0d00720c */ /* 0x000fe80000704270 */
        /* <DEDUP_REMOVED lines=58> */
[----:B------:R-:W-:Y:S04]  /*108d0*/  PLOP3.LUT P0, PT, PT, PT, UP2, 0x80, 0x0 ;  /* 0x000000000000781c */ /* 0x000fe80003f0f028 */
[----:B------:R-:W-:Y:S01]  /*108e0*/  ISETP.GT.AND P0, PT, R13, 0x39, P0 ;  /* 0x000000390d00780c */ /* 0x000fe20000704270 */
[--C-:B-1----:R-:W-:Y:S03]  /*108f0*/  IMAD.IADD R13, R10, 0x1, R15.reuse ;  /* 0x000000010a0d7824 */ /* 0x102fe600078e020f */
[----:B------:R-:W-:Y:S01]  /*10900*/  ISETP.LT.OR P0, PT, R14, 0x3a, P0 ;  /* 0x0000003a0e00780c */ /* 0x000fe20000701670 */
[----:B------:R-:W-:Y:S03]  /*10910*/  IMAD.IADD R14, R8, 0x1, R15 ;  /* 0x00000001080e7824 */ /* 0x000fe600078e020f */
        /* <DEDUP_REMOVED lines=19> */
.L_x_2012:
[----:B------:R-:W-:Y:S04]  /*10a50*/  MOV R8, 0x1 ;  /* 0x0000000100087802 */ /* 0x000fe80000000f00 */
[----:B------:R-:W-:Y:S11]  /*10a60*/  ISETP.NE.AND P0, PT, R8, c[0x0][0x32c], PT ;  /* 0x0000cb0008007a0c */ /* 0x000ff60003f05270 */
[----:B------:R-:W-:Y:S02]  /*10a70*/  @!UPT UIADD3 URZ, URZ, URZ, URZ ;  /* 0x0000003f3f3ff290 */ /* 0x000fe4000fffe03f */
[----:B------:R-:W-:Y:S05]  /*10a80*/  @P0 IMAD.HI.U32 R8, R15, c[0x0][0x330], RZ ;  /* 0x0000cc000f080a27 */ /* 0x000fea00078e00ff */
[----:B------:R-:W-:Y:S02]  /*10a90*/  @P0 SHF.R.U32.HI R15, RZ, c[0x0][0x334], R8 ;  /* 0x0000cd00ff0f0a19 */ /* 0x000fe40000011608 */
.L_x_2013:
[----:B------:R-:W-:Y:S05]  /*10aa0*/  BSYNC B0 ;  /* 0x0000000000007941 */ /* 0x000fea0003800000 */
.L_x_2011:
[----:B------:R-:W-:Y:S04]  /*10ab0*/  IMAD R6, R15, c[0x0][0x32c], -R6 ;  /* 0x0000cb000f067a24 */ /* 0x000fe800078e0a06 */
[----:B------:R-:W-:Y:S05]  /*10ac0*/  IMAD.IADD R15, R6, 0x1, -R241 ;  /* 0x00000001060f7824 */ /* 0x000fea00078e0af1 */
[----:B------:R-:W-:Y:S02]  /*10ad0*/  IADD3 R6, R15, c[0x0][0x32c], RZ ;  /* 0x0000cb000f067a10 */ /* 0x000fe40007ffe0ff */
[----:B------:R-:W-:Y:S02]  /*10ae0*/  IMNMX R14, R14, R15, !PT ;  /* 0x0000000f0e0e7217 */ /* 0x000fe40007800200 */
[----:B------:R-:W-:Y:S02]  /*10af0*/  IMNMX R13, R13, R6, PT ;  /* 0x000000060d0d7217 */ /* 0x000fe40003800200 */
.L_x_2010:
[----:B------:R-:W-:Y:S01]  /*10b00*/  PLOP3.LUT P0, PT, PT, PT, UP2, 0x80, 0x0 ;  /* 0x000000000000781c */ /* 0x000fe20003f0f028 */
[----:B------:R-:W-:Y:S03]  /*10b10*/  LDSM.16.MT88.4 R20, [R226+0x100] ;  /* 0x00010000e214783b */ /* 0x000fe60000004200 */
[----:B------:R-:W-:Y:S04]  /*10b20*/  ISETP.GT.AND P0, PT, R14, RZ, P0 ;  /* 0x000000ff0e00720c */ /* 0x000fe80000704270 */
[----:B------:R-:W-:Y:S01]  /*10b30*/  ISETP.LT.OR P0, PT, R13, 0x1, P0 ;  /* 0x000000010d00780c */ /* 0x000fe20000701670 */
[----:B------:R-:W-:Y:S03]  /*10b40*/  LDSM.16.MT88.4 R28, [R225+0x100] ;  /* 0x00010000e11c783b */ /* 0x000fe60000004200 */
        /* <DEDUP_REMOVED lines=26> */
[C---:B------:R-:W-:Y:S04]  /*10cf0*/  ISETP.LT.OR P0, PT, R13.reuse, 0x11, P0 ;  /* 0x000000110d00780c */ /* 0x040fe80000701670 */
[----:B------:R-:W-:Y:S02]  /*10d00*/  FSEL R194, R194, -INF , !P0 ;  /* 0xff800000c2c27808 */ /* 0x000fe40004000000 */
[----:B------:R-:W-:Y:S02]  /*10d10*/  PLOP3.LUT P0, PT, PT, PT, UP2, 0x80, 0x0 ;  /* 0x000000000000781c */ /* 0x000fe40003f0f028 */
[----:B------:R-:W-:Y:S02]  /*10d20*/  FMNMX.FTZ R15, R194, R15, !PT ;  /* 0x0000000fc20f7209 */ /* 0x000fe40007810000 */
[----:B------:R-:W-:Y:S04]  /*10d30*/  ISETP.GT.AND P0, PT, R14, 0x11, P0 ;  /* 0x000000110e00780c */ /* 0x000fe80000704270 */
        /* <DEDUP_REMOVED lines=40> */
[----:B------:R-:W-:Y:S01]  /*10fc0*/  PLOP3.LUT P0, PT, PT, PT, UP2, 0x80, 0x0 ;  /* 0x000000000000781c */ /* 0x000fe20003f0f028 */
[----:B------:R-:W1:Y:S01]  /*10fd0*/  SHFL.BFLY PT, R5, R0, 0x2, 0x1f ;  /* 0x0c401f0000057f89 */ /* 0x000e6200000e0000 */
        /* <DEDUP_REMOVED lines=8> */
[C---:B------:R-:W-:Y:S02]  /*11060*/  ISETP.LT.OR P0, PT, R13.reuse, 0x32, P0 ;  /* 0x000000320d00780c */ /* 0x040fe40000701670 */
[----:B-1----:R-:W-:Y:S02]  /*11070*/  FMNMX.FTZ R12, R0, R5, !PT ;  /* 0x00000005000c7209 */ /* 0x002fe40007810000 */
[----:B------:R-:W-:Y:S02]  /*11080*/  FSEL R178, R178, -INF , !P0 ;  /* 0xff800000b2b27808 */ /* 0x000fe40004000000 */
[----:B------:R-:W-:Y:S02]  /*11090*/  PLOP3.LUT P0, PT, PT, PT, UP2, 0x80, 0x0 ;  /* 0x000000000000781c */ /* 0x000fe40003f0f028 */
[----:B------:R-:W-:Y:S02]  /*110a0*/  FMNMX.FTZ R15, R178, R15, !PT ;  /* 0x0000000fb20f7209 */ /* 0x000fe40007810000 */
[----:B------:R-:W-:Y:S04]  /*110b0*/  ISETP.GT.AND P0, PT, R14, 0x38, P0 ;  /* 0x000000380e00780c */ /* 0x000fe80000704270 */
[C---:B------:R-:W-:Y:S04]  /*110c0*/  ISETP.LT.OR P0, PT, R13.reuse, 0x39, P0 ;  /* 0x000000390d00780c */ /* 0x040fe80000701670 */
[----:B------:R-:W-:Y:S02]  /*110d0*/  FSEL R176, R176, -INF , !P0 ;  /* 0xff800000b0b07808 */ /* 0x000fe40004000000 */
[----:B------:R-:W-:Y:S01]  /*110e0*/  PLOP3.LUT P0, PT, PT, PT, UP2, 0x80, 0x0 ;  /* 0x000000000000781c */ /* 0x000fe20003f0f028 */
[----:B------:R-:W-:Y:S01]  /*110f0*/  UISETP.GT.AND UP2, UPT, UR20, UR9, UPT ;  /* 0x000000091400728c */ /* 0x000fe2000bf44270 */
[----:B------:R-:W-:Y:S01]  /*11100*/  FMNMX.FTZ R0, R176, R15, !PT ;  /* 0x0000000fb0007209 */ /* 0x000fe20007810000 */
[----:B------:R-:W-:Y:S01]  /*11110*/  UIADD3 UR20, UR20, -0x1, URZ ;  /* 0xffffffff14147890 */ /* 0x000fe2000fffe03f */
[----:B------:R-:W-:Y:S04]  /*11120*/  ISETP.GT.AND P0, PT, R14, 0x39, P0 ;  /* 0x000000390e00780c */ /* 0x000fe80000704270 */
[----:B------:R-:W-:Y:S02]  /*11130*/  ISETP.LT.OR P0, PT, R13, 0x3a, P0 ;  /* 0x0000003a0d00780c */ /* 0x000fe40000701670 */
[----:B------:R-:W1:Y:S02]  /*11140*/  SHFL.BFLY PT, R13, R12, 0x1, 0x1f ;  /* 0x0c201f000c0d7f89 */ /* 0x000e6400000e0000 */
[----:B------:R-:W-:Y:S04]  /*11150*/  FSEL R165, R7, -INF , !P0 ;  /* 0xff80000007a57808 */ /* 0x000fe80004000000 */
[----:B------:R-:W-:Y:S05]  /*11160*/  FMNMX.FTZ R4, R165, R0, !PT ;  /* 0x00000000a5047209 */ /* 0x000fea0007810000 */
[----:B------:R-:W2:Y:S01]  /*11170*/  SHFL.BFLY PT, R7, R4, 0x2, 0x1f ;  /* 0x0c401f0004077f89 */ /* 0x000ea200000e0000 */
[----:B-1----:R-:W-:Y:S07]  /*11180*/  FMNMX.FTZ R0, R12, R13, !PT ;  /* 0x0000000d0c007209 */ /* 0x002fee0007810000 */
[----:B------:R-:W-:Y:S01]  /*11190*/  LDSM.16.MT88.4 R12, [R231+0x100] ;  /* 0x00010000e70c783b */ /* 0x000fe20000004200 */
[C---:B------:R-:W-:Y:S01]  /*111a0*/  FSETP.NEU.FTZ.AND P0, PT, R0.reuse, -INF , PT ;  /* 0xff8000000000780b */ /* 0x040fe20003f1d000 */
[----:B------:R-:W-:Y:S05]  /*111b0*/  FMUL.FTZ R188, R0, c[0x0][0x2d0] ;  /* 0x0000b40000bc7a20 */ /* 0x000fea0000410000 */
[----:B------:R-:W-:Y:S02]  /*111c0*/  FSEL R188, R188, RZ, P0 ;  /* 0x000000ffbcbc7208 */ /* 0x000fe40000000000 */
[----:B--2---:R-:W-:Y:S02]  /*111d0*/  FMNMX.FTZ R5, R4, R7, !PT ;  /* 0x0000000704057209 */ /* 0x004fe40007810000 */
[----:B------:R-:W-:Y:S01]  /*111e0*/  FSEL R4, R0, RZ, P0 ;  /* 0x000000ff00047208 */ /* 0x000fe20000000000 */
[--C-:B------:R-:W-:Y:S02]  /*111f0*/  FFMA.FTZ R180, R169, c[0x0][0x2d0], -R188.reuse ;  /* 0x0000b400a9b47a23 */ /* 0x100fe400000108bc */
[----:B------:R-:W1:Y:S01]  /*11200*/  SHFL.BFLY PT, R164, R5, 0x1, 0x1f ;  /* 0x0c201f0005a47f89 */ /* 0x000e6200000e0000 */
[--C-:B------:R-:W-:Y:S02]  /*11210*/  FFMA.FTZ R167, R11, c[0x0][0x2d0], -R188.reuse ;  /* 0x0000b4000ba77a23 */ /* 0x100fe400000108bc */
[----:B------:R-:W-:Y:S01]  /*11220*/  FADD.FTZ R4, -R4, R3 ;  /* 0x0000000304047221 */ /* 0x000fe20000010100 */
[----:B------:R-:W-:Y:S01]  /*11230*/  MUFU.EX2 R180, R180 ;  /* 0x000000b400b47308 */ /* 0x000fe20000000800 */
[--C-:B------:R-:W-:Y:S02]  /*11240*/  FFMA.FTZ R166, R171, c[0x0][0x2d0], -R188.reuse ;  /* 0x0000b400aba67a23 */ /* 0x100fe400000108bc */
[--C-:B------:R-:W-:Y:S02]  /*11250*/  FFMA.FTZ R181, R9, c[0x0][0x2d0], -R188.reuse ;  /* 0x0000b40009b57a23 */ /* 0x100fe400000108bc */
[----:B------:R-:W-:Y:S02]  /*11260*/  FMUL.FTZ R3, R4, c[0x0][0x2d0] ;  /* 0x0000b40004037a20 */ /* 0x000fe40000410000 */
[--C-:B------:R-:W-:Y:S02]  /*11270*/  FFMA.FTZ R192, R175, c[0x0][0x2d0], -R188.reuse ;  /* 0x0000b400afc07a23 */ /* 0x100fe400000108bc */
[--C-:B------:R-:W-:Y:S01]  /*11280*/  FFMA.FTZ R190, R195, c[0x0][0x2d0], -R188.reuse ;  /* 0x0000b400c3be7a23 */ /* 0x100fe200000108bc */
[----:B------:R-:W2:Y:S01]  /*11290*/  MUFU.EX2 R167, R167 ;  /* 0x000000a700a77308 */ /* 0x000ea20000000800 */
[--C-:B------:R-:W-:Y:S02]  /*112a0*/  FFMA.FTZ R195, R173, c[0x0][0x2d0], -R188.reuse ;  /* 0x0000b400adc37a23 */ /* 0x100fe400000108bc */
[--C-:B------:R-:W-:Y:S02]  /*112b0*/  FFMA.FTZ R193, R193, c[0x0][0x2d0], -R188.reuse ;  /* 0x0000b400c1c17a23 */ /* 0x100fe400000108bc */
[--C-:B------:R-:W-:Y:S02]  /*112c0*/  FFMA.FTZ R206, R207, c[0x0][0x2d0], -R188.reuse ;  /* 0x0000b400cfce7a23 */ /* 0x100fe400000108bc */
[--C-:B------:R-:W-:Y:S02]  /*112d0*/  FFMA.FTZ R205, R205, c[0x0][0x2d0], -R188.reuse ;  /* 0x0000b400cdcd7a23 */ /* 0x100fe400000108bc */
[--C-:B------:R-:W-:Y:S01]  /*112e0*/  FFMA.FTZ R203, R203, c[0x0][0x2d0], -R188.reuse ;  /* 0x0000b400cbcb7a23 */ /* 0x100fe200000108bc */
[----:B-1----:R-:W-:Y:S01]  /*112f0*/  FMNMX.FTZ R164, R164, R5, !PT ;  /* 0x00000005a4a47209 */ /* 0x002fe20007810000 */
[----:B------:R-:W-:Y:S01]  /*11300*/  MUFU.EX2 R166, R166 ;  /* 0x000000a600a67308 */ /* 0x000fe20000000800 */
[--C-:B------:R-:W-:Y:S02]  /*11310*/  FFMA.FTZ R201, R201, c[0x0][0x2d0], -R188.reuse ;  /* 0x0000b400c9c97a23 */ /* 0x100fe400000108bc */
[C---:B------:R-:W-:Y:S01]  /*11320*/  FSETP.NEU.FTZ.AND P0, PT, R164.reuse, -INF , PT ;  /* 0xff800000a400780b */ /* 0x040fe20003f1d000 */
[C---:B------:R-:W-:Y:S02]  /*11330*/  FMUL.FTZ R177, R164.reuse, c[0x0][0x2d0] ;  /* 0x0000b400a4b17a20 */ /* 0x040fe40000410000 */
[--C-:B------:R-:W-:Y:S01]  /*11340*/  FFMA.FTZ R191, R191, c[0x0][0x2d0], -R188.reuse ;  /* 0x0000b400bfbf7a23 */ /* 0x100fe200000108bc */
[----:B------:R-:W-:Y:S01]  /*11350*/  FSEL R5, R164, RZ, P0 ;  /* 0x000000ffa4057208 */ /* 0x000fe20000000000 */
[----:B------:R-:W-:Y:S01]  /*11360*/  FFMA.FTZ R187, R187, c[0x0][0x2d0], -R188 ;  /* 0x0000b400bbbb7a23 */ /* 0x000fe200000108bc */
[----:B------:R-:W-:Y:S01]  /*11370*/  FSEL R177, R177, RZ, P0 ;  /* 0x000000ffb1b17208 */ /* 0x000fe20000000000 */
[----:B------:R-:W1:Y:S01]  /*11380*/  MUFU.EX2 R181, R181 ;  /* 0x000000b500b57308 */ /* 0x000e620000000800 */
[----:B------:R-:W-:Y:S01]  /*11390*/  PLOP3.LUT P0, PT, PT, PT, UP2, 0x80, 0x0 ;  /* 0x000000000000781c */ /* 0x000fe20003f0f028 */
[----:B------:R-:W-:Y:S02]  /*113a0*/  FADD.FTZ R5, -R5, R2 ;  /* 0x0000000205057221 */ /* 0x000fe40000010100 */
[--C-:B------:R-:W-:Y:S02]  /*113b0*/  FFMA.FTZ R185, R10, c[0x0][0x2d0], -R177.reuse ;  /* 0x0000b4000ab97a23 */ /* 0x100fe400000108b1 */
[--C-:B------:R-:W-:Y:S01]  /*113c0*/  FFMA.FTZ R184, R168, c[0x0][0x2d0], -R177.reuse ;  /* 0x0000b400a8b87a23 */ /* 0x100fe200000108b1 */
[----:B--2---:R-:W-:Y:S01]  /*113d0*/  F2FP.PACK_AB R168, R167, R180 ;  /* 0x000000b4a7a8723e */ /* 0x004fe200000000ff */
[--C-:B------:R-:W-:Y:S02]  /*113e0*/  FFMA.FTZ R183, R8, c[0x0][0x2d0], -R177.reuse ;  /* 0x0000b40008b77a23 */ /* 0x100fe400000108b1 */
[--C-:B------:R-:W-:Y:S01]  /*113f0*/  FFMA.FTZ R182, R6, c[0x0][0x2d0], -R177.reuse ;  /* 0x0000b40006b67a23 */ /* 0x100fe200000108b1 */
[----:B------:R-:W2:Y:S01]  /*11400*/  MUFU.EX2 R3, R3 ;  /* 0x0000000300037308 */ /* 0x000ea20000000800 */
[----:B------:R-:W-:Y:S02]  /*11410*/  FMUL.FTZ R2, R5, c[0x0][0x2d0] ;  /* 0x0000b40005027a20 */ /* 0x000fe40000410000 */
[--C-:B------:R-:W-:Y:S02]  /*11420*/  FFMA.FTZ R199, R172, c[0x0][0x2d0], -R177.reuse ;  /* 0x0000b400acc77a23 */ /* 0x100fe400000108b1 */
[--C-:B------:R-:W-:Y:S02]  /*11430*/  FFMA.FTZ R176, R176, c[0x0][0x2d0], -R177.reuse ;  /* 0x0000b400b0b07a23 */ /* 0x100fe400000108b1 */
[--C-:B------:R-:W-:Y:S02]  /*11440*/  FFMA.FTZ R194, R194, c[0x0][0x2d0], -R177.reuse ;  /* 0x0000b400c2c27a23 */ /* 0x100fe400000108b1 */
[--C-:B------:R-:W-:Y:S01]  /*11450*/  FFMA.FTZ R197, R196, c[0x0][0x2d0], -R177.reuse ;  /* 0x0000b400c4c57a23 */ /* 0x100fe200000108b1 */
[----:B------:R-:W-:Y:S01]  /*11460*/  MUFU.EX2 R185, R185 ;  /* 0x000000b900b97308 */ /* 0x000fe20000000800 */
[--C-:B------:R-:W-:Y:S01]  /*11470*/  FFMA.FTZ R196, R174, c[0x0][0x2d0], -R177.reuse ;  /* 0x0000b400aec47a23 */ /* 0x100fe200000108b1 */
[----:B-1----:R-:W-:Y:S01]  /*11480*/  F2FP.PACK_AB R170, R181, R166 ;  /* 0x000000a6b5aa723e */ /* 0x002fe200000000ff */
[----:B------:R-:W-:Y:S01]  /*11490*/  LDSM.16.MT88.4 R172, [R226+0x4900] ;  /* 0x00490000e2ac783b */ /* 0x000fe20000004200 */
[--C-:B------:R-:W-:Y:S02]  /*114a0*/  FFMA.FTZ R204, R204, c[0x0][0x2d0], -R177.reuse ;  /* 0x0000b400cccc7a23 */ /* 0x100fe400000108b1 */
[--C-:B------:R-:W-:Y:S02]  /*114b0*/  FFMA.FTZ R207, R202, c[0x0][0x2d0], -R177.reuse ;  /* 0x0000b400cacf7a23 */ /* 0x100fe400000108b1 */
[--C-:B------:R-:W-:Y:S02]  /*114c0*/  FFMA.FTZ R200, R200, c[0x0][0x2d0], -R177.reuse ;  /* 0x0000b400c8c87a23 */ /* 0x100fe400000108b1 */
[----:B------:R-:W1:Y:S01]  /*114d0*/  MUFU.EX2 R184, R184 ;  /* 0x000000b800b87308 */ /* 0x000e620000000800 */
[--C-:B------:R-:W-:Y:S02]  /*114e0*/  FFMA.FTZ R198, R198, c[0x0][0x2d0], -R177.reuse ;  /* 0x0000b400c6c67a23 */ /* 0x100fe400000108b1 */
[--C-:B------:R-:W-:Y:S02]  /*114f0*/  FFMA.FTZ R202, R189, c[0x0][0x2d0], -R188.reuse ;  /* 0x0000b400bdca7a23 */ /* 0x100fe400000108bc */
[C---:B--2---:R-:W-:Y:S02]  /*11500*/  FMUL.FTZ R4, R3.reuse, R160 ;  /* 0x000000a003047220 */ /* 0x044fe40000410000 */
        /* <DEDUP_REMOVED lines=8> */
[----:B------:R-:W2:Y:S01]  /*11590*/  MUFU.EX2 R182, R182 ;  /* 0x000000b600b67308 */ /* 0x000ea20000000800 */
[C---:B------:R-:W-:Y:S02]  /*115a0*/  FMUL.FTZ R32, R3.reuse, R132 ;  /* 0x0000008403207220 */ /* 0x040fe40000410000 */
[----:B------:R-:W-:Y:S01]  /*115b0*/  FMUL.FTZ R33, R3, R133 ;  /* 0x0000008503217220 */ /* 0x000fe20000410000 */
[----:B-1----:R-:W-:Y:S01]  /*115c0*/  F2FP.PACK_AB R169, R184, R185 ;  /* 0x000000b9b8a9723e */ /* 0x002fe200000000ff */
[----:B------:R-:W-:Y:S02]  /*115d0*/  FFMA.FTZ R188, R179, c[0x0][0x2d0], -R188 ;  /* 0x0000b400b3bc7a23 */ /* 0x000fe400000108bc */
[--C-:B------:R-:W-:Y:S02]  /*115e0*/  FFMA.FTZ R189, R178, c[0x0][0x2d0], -R177.reuse ;  /* 0x0000b400b2bd7a23 */ /* 0x100fe400000108b1 */
        /* <DEDUP_REMOVED lines=14> */
[----:B------:R-:W2:Y:S01]  /*116d0*/  MUFU.EX2 R193, R193 ;  /* 0x000000c100c17308 */ /* 0x000ea20000000800 */
[C---:B------:R-:W-:Y:S02]  /*116e0*/  FMUL.FTZ R57, R3.reuse, R57 ;  /* 0x0000003903397220 */ /* 0x040fe40000410000 */
[C---:B------:R-:W-:Y:S02]  /*116f0*/  FMUL.FTZ R60, R3.reuse, R60 ;  /* 0x0000003c033c7220 */ /* 0x040fe40000410000 */
[C---:B-1----:R-:W-:Y:S02]  /*11700*/  FMUL.FTZ R6, R2.reuse, R162 ;  /* 0x000000a202067220 */ /* 0x042fe40000410000 */
[C---:B------:R-:W-:Y:S02]  /*11710*/  FMUL.FTZ R7, R2.reuse, R163 ;  /* 0x000000a302077220 */ /* 0x040fe40000410000 */
[----:B------:R-:W-:Y:S01]  /*11720*/  LDSM.16.MT88.4 R160, [R225+0x2900] ;  /* 0x00290000e1a0783b */ /* 0x000fe20000004200 */
[C---:B------:R-:W-:Y:S01]  /*11730*/  FMUL.FTZ R10, R2.reuse, R158 ;  /* 0x0000009e020a7220 */ /* 0x040fe20000410000 */
[----:B------:R-:W-:Y:S01]  /*11740*/  MUFU.EX2 R192, R192 ;  /* 0x000000c000c07308 */ /* 0x000fe20000000800 */
[C---:B------:R-:W-:Y:S02]  /*11750*/  FMUL.FTZ R11, R2.reuse, R159 ;  /* 0x0000009f020b7220 */ /* 0x040fe40000410000 */
[C---:B------:R-:W-:Y:S03]  /*11760*/  HMMA.16816.F32 R4, R168.reuse, R12, R4 ;  /* 0x0000000ca804723c */ /* 0x040fe60000001804 */
[----:B------:R-:W-:Y:S02]  /*11770*/  LDSM.16.MT88.4 R156, [R226+0x2900] ;  /* 0x00290000e29c783b */ /* 0x000fe40000004200 */
[C---:B------:R-:W-:Y:S02]  /*11780*/  FMUL.FTZ R18, R2.reuse, R150 ;  /* 0x0000009602127220 */ /* 0x040fe40000410000 */
[C---:B------:R-:W-:Y:S01]  /*11790*/  FMUL.FTZ R12, R3.reuse, R152 ;  /* 0x00000098030c7220 */ /* 0x040fe20000410000 */
[C---:B------:R-:W-:Y:S01]  /*117a0*/  HMMA.16816.F32 R8, R168.reuse, R14, R8 ;  /* 0x0000000ea808723c */ /* 0x040fe20000001808 */
[----:B------:R-:W-:Y:S03]  /*117b0*/  MUFU.EX2 R195, R195 ;  /* 0x000000c300c37308 */ /* 0x000fe60000000800 */
[C---:B------:R-:W-:Y:S02]  /*117c0*/  FMUL.FTZ R13, R3.reuse, R153 ;  /* 0x00000099030d7220 */ /* 0x040fe40000410000 */
[C---:B------:R-:W-:Y:S02]  /*117d0*/  FMUL.FTZ R19, R2.reuse, R151 ;  /* 0x0000009702137220 */ /* 0x040fe40000410000 */
[C---:B------:R-:W-:Y:S01]  /*117e0*/  FMUL.FTZ R14, R2.reuse, R154 ;  /* 0x0000009a020e7220 */ /* 0x040fe20000410000 */
[----:B------:R-:W-:Y:S02]  /*117f0*/  LDSM.16.MT88.4 R148, [R224+0x900] ;  /* 0x00090000e094783b */ /* 0x000fe40000004200 */
[----:B------:R-:W-:Y:S01]  /*11800*/  MUFU.EX2 R194, R194 ;  /* 0x000000c200c27308 */ /* 0x000fe20000000800 */
[C---:B------:R-:W-:Y:S02]  /*11810*/  FMUL.FTZ R15, R2.reuse, R155 ;  /* 0x0000009b020f7220 */ /* 0x040fe40000410000 */
[C---:B------:R-:W-:Y:S02]  /*11820*/  FMUL.FTZ R26, R2.reuse, R142 ;  /* 0x0000008e021a7220 */ /* 0x040fe40000410000 */
[C---:B------:R-:W-:Y:S01]  /*11830*/  FMUL.FTZ R27, R2.reuse, R143 ;  /* 0x0000008f021b7220 */ /* 0x040fe20000410000 */
[----:B------:R-:W1:Y:S01]  /*11840*/  LDSM.16.MT88.4 R152, [R224+0x100] ;  /* 0x00010000e098783b */ /* 0x000e620000004200 */
[C---:B------:R-:W-:Y:S01]  /*11850*/  FMUL.FTZ R34, R2.reuse, R134 ;  /* 0x0000008602227220 */ /* 0x040fe20000410000 */
[C---:B------:R-:W-:Y:S02]  /*11860*/  HMMA.16816.F32 R12, R168.reuse, R20, R12 ;  /* 0x00000014a80c723c */ /* 0x040fe4000000180c */
[----:B------:R-:W3:Y:S01]  /*11870*/  MUFU.EX2 R197, R197 ;  /* 0x000000c500c57308 */ /* 0x000ee20000000800 */
[C---:B------:R-:W-:Y:S02]  /*11880*/  FMUL.FTZ R35, R2.reuse, R135 ;  /* 0x0000008702237220 */ /* 0x040fe40000410000 */
[C---:B------:R-:W-:Y:S01]  /*11890*/  FMUL.FTZ R38, R2.reuse, R38 ;  /* 0x0000002602267220 */ /* 0x040fe20000410000 */
[----:B------:R-:W-:Y:S01]  /*118a0*/  LDSM.16.MT88.4 R132, [R225+0x2100] ;  /* 0x00210000e184783b */ /* 0x000fe20000004200 */
[C---:B------:R-:W-:Y:S01]  /*118b0*/  FMUL.FTZ R20, R3.reuse, R144 ;  /* 0x0000009003147220 */ /* 0x040fe20000410000 */
[C---:B------:R-:W-:Y:S04]  /*118c0*/  HMMA.16816.F32 R16, R168.reuse, R22, R16 ;  /* 0x00000016a810723c */ /* 0x040fe80000001810 */
[C---:B------:R-:W-:Y:S01]  /*118d0*/  FMUL.FTZ R21, R3.reuse, R145 ;  /* 0x0000009103157220 */ /* 0x040fe20000410000 */
[----:B------:R-:W-:Y:S01]  /*118e0*/  MUFU.EX2 R196, R196 ;  /* 0x000000c400c47308 */ /* 0x000fe20000000800 */
[C---:B------:R-:W-:Y:S01]  /*118f0*/  FMUL.FTZ R39, R2.reuse, R39 ;  /* 0x0000002702277220 */ /* 0x040fe20000410000 */
[----:B------:R-:W-:Y:S01]  /*11900*/  LDSM.16.MT88.4 R140, [R224+0x2100] ;  /* 0x00210000e08c783b */ /* 0x000fe20000004200 */
[C---:B------:R-:W-:Y:S04]  /*11910*/  FMUL.FTZ R22, R2.reuse, R146 ;  /* 0x0000009202167220 */ /* 0x040fe80000410000 */
[C---:B------:R-:W-:Y:S02]  /*11920*/  FMUL.FTZ R23, R2.reuse, R147 ;  /* 0x0000009302177220 */ /* 0x040fe40000410000 */
[C---:B------:R-:W-:Y:S01]  /*11930*/  FMUL.FTZ R42, R2.reuse, R42 ;  /* 0x0000002a022a7220 */ /* 0x040fe20000410000 */
[----:B------:R-:W4:Y:S01]  /*11940*/  LDSM.16.MT88.4 R144, [R231+0x2100] ;  /* 0x00210000e790783b */ /* 0x000f220000004200 */
[C---:B------:R-:W-:Y:S01]  /*11950*/  FMUL.FTZ R43, R2.reuse, R43 ;  /* 0x0000002b022b7220 */ /* 0x040fe20000410000 */
[----:B------:R-:W5:Y:S01]  /*11960*/  MUFU.EX2 R199, R199 ;  /* 0x000000c700c77308 */ /* 0x000f620000000800 */
[C---:B------:R-:W-:Y:S01]  /*11970*/  FMUL.FTZ R46, R2.reuse, R46 ;  /* 0x0000002e022e7220 */ /* 0x040fe20000410000 */
[C---:B------:R-:W-:Y:S03]  /*11980*/  HMMA.16816.F32 R20, R168.reuse, R28, R20 ;  /* 0x0000001ca814723c */ /* 0x040fe60000001814 */
[C---:B------:R-:W-:Y:S02]  /*11990*/  FMUL.FTZ R47, R2.reuse, R47 ;  /* 0x0000002f022f7220 */ /* 0x040fe40000410000 */
[C---:B------:R-:W-:Y:S02]  /*119a0*/  FMUL.FTZ R50, R2.reuse, R50 ;  /* 0x0000003202327220 */ /* 0x040fe40000410000 */
[C---:B------:R-:W-:Y:S01]  /*119b0*/  FMUL.FTZ R28, R3.reuse, R136 ;  /* 0x00000088031c7220 */ /* 0x040fe20000410000 */
[C---:B------:R-:W-:Y:S01]  /*119c0*/  HMMA.16816.F32 R24, R168.reuse, R30, R24 ;  /* 0x0000001ea818723c */ /* 0x040fe20000001818 */
[----:B------:R-:W-:Y:S03]  /*119d0*/  MUFU.EX2 R206, R206 ;  /* 0x000000ce00ce7308 */ /* 0x000fe60000000800 */
[C---:B------:R-:W-:Y:S02]  /*119e0*/  FMUL.FTZ R29, R3.reuse, R137 ;  /* 0x00000089031d7220 */ /* 0x040fe40000410000 */
[C---:B------:R-:W-:Y:S02]  /*119f0*/  FMUL.FTZ R51, R2.reuse, R51 ;  /* 0x0000003302337220 */ /* 0x040fe40000410000 */
[C---:B------:R-:W-:Y:S03]  /*11a00*/  FMUL.FTZ R30, R2.reuse, R138 ;  /* 0x0000008a021e7220 */ /* 0x040fe60000410000 */
[----:B------:R-:W-:Y:S01]  /*11a10*/  MUFU.EX2 R205, R205 ;  /* 0x000000cd00cd7308 */ /* 0x000fe20000000800 */
[C---:B------:R-:W-:Y:S02]  /*11a20*/  FMUL.FTZ R31, R2.reuse, R139 ;  /* 0x0000008b021f7220 */ /* 0x040fe40000410000 */
[----:B------:R-:W2:Y:S01]  /*11a30*/  LDSM.16.MT88.4 R136, [R226+0x2100] ;  /* 0x00210000e288783b */ /* 0x000ea20000004200 */
[C---:B------:R-:W-:Y:S02]  /*11a40*/  FMUL.FTZ R54, R2.reuse, R54 ;  /* 0x0000003602367220 */ /* 0x040fe40000410000 */
[C---:B------:R-:W-:Y:S02]  /*11a50*/  FMUL.FTZ R55, R2.reuse, R55 ;  /* 0x0000003702377220 */ /* 0x040fe40000410000 */
[C---:B-1----:R-:W-:Y:S02]  /*11a60*/  HMMA.16816.F32 R28, R168.reuse, R152, R28 ;  /* 0x00000098a81c723c */ /* 0x042fe4000000181c */
[----:B------:R-:W-:Y:S01]  /*11a70*/  MUFU.EX2 R203, R203 ;  /* 0x000000cb00cb7308 */ /* 0x000fe20000000800 */
[C---:B------:R-:W-:Y:S02]  /*11a80*/  FMUL.FTZ R58, R2.reuse, R58 ;  /* 0x0000003a023a7220 */ /* 0x040fe40000410000 */
[C---:B------:R-:W-:Y:S02]  /*11a90*/  FMUL.FTZ R59, R2.reuse, R59 ;  /* 0x0000003b023b7220 */ /* 0x040fe40000410000 */
[C---:B------:R-:W-:Y:S01]  /*11aa0*/  FMUL.FTZ R61, R3.reuse, R61 ;  /* 0x0000003d033d7220 */ /* 0x040fe20000410000 */
[C---:B------:R-:W-:Y:S01]  /*11ab0*/  HMMA.16816.F32 R32, R168.reuse, R154, R32 ;  /* 0x0000009aa820723c */ /* 0x040fe20000001820 */
[----:B------:R-:W-:Y:S03]  /*11ac0*/  LDSM.16.MT88.4 R152, [R231+0x2900] ;  /* 0x00290000e798783b */ /* 0x000fe60000004200 */
[C---:B------:R-:W-:Y:S01]  /*11ad0*/  FMUL.FTZ R62, R2.reuse, R62 ;  /* 0x0000003e023e7220 */ /* 0x040fe20000410000 */
[----:B------:R-:W-:Y:S01]  /*11ae0*/  MUFU.EX2 R201, R201 ;  /* 0x000000c900c97308 */ /* 0x000fe20000000800 */
[C---:B------:R-:W-:Y:S02]  /*11af0*/  FMUL.FTZ R63, R2.reuse, R63 ;  /* 0x0000003f023f7220 */ /* 0x040fe40000410000 */
[C---:B----4-:R-:W-:Y:S04]  /*11b00*/  HMMA.16816.F32 R36, R168.reuse, R144, R36 ;  /* 0x00000090a824723c */ /* 0x050fe80000001824 */
[C---:B------:R-:W-:Y:S02]  /*11b10*/  FMUL.FTZ R64, R3.reuse, R64 ;  /* 0x0000004003407220 */ /* 0x040fe40000410000 */
[C---:B------:R-:W-:Y:S01]  /*11b20*/  FMUL.FTZ R65, R3.reuse, R65 ;  /* 0x0000004103417220 */ /* 0x040fe20000410000 */
[----:B------:R-:W-:Y:S01]  /*11b30*/  MUFU.EX2 R204, R204 ;  /* 0x000000cc00cc7308 */ /* 0x000fe20000000800 */
[C---:B------:R-:W-:Y:S01]  /*11b40*/  HMMA.16816.F32 R40, R168.reuse, R146, R40 ;  /* 0x00000092a828723c */ /* 0x040fe20000001828 */
[----:B------:R-:W-:Y:S03]  /*11b50*/  LDSM.16.MT88.4 R144, [R225+0x900] ;  /* 0x00090000e190783b */ /* 0x000fe60000004200 */
[C---:B------:R-:W-:Y:S02]  /*11b60*/  FMUL.FTZ R66, R2.reuse, R66 ;  /* 0x0000004202427220 */ /* 0x040fe40000410000 */
[C---:B------:R-:W-:Y:S02]  /*11b70*/  FMUL.FTZ R67, R2.reuse, R67 ;  /* 0x0000004302437220 */ /* 0x040fe40000410000 */
[C---:B------:R-:W-:Y:S01]  /*11b80*/  FMUL.FTZ R68, R3.reuse, R68 ;  /* 0x0000004403447220 */ /* 0x040fe20000410000 */
[----:B------:R-:W-:Y:S01]  /*11b90*/  MUFU.EX2 R207, R207 ;  /* 0x000000cf00cf7308 */ /* 0x000fe20000000800 */
[C---:B--2---:R-:W-:Y:S03]  /*11ba0*/  HMMA.16816.F32 R44, R168.reuse, R136, R44 ;  /* 0x00000088a82c723c */ /* 0x044fe6000000182c */
        /* <DEDUP_REMOVED lines=8> */
[C---:B------:R-:W-:Y:S04]  /*11c30*/  HMMA.16816.F32 R52, R168.reuse, R132, R52 ;  /* 0x00000084a834723c */ /* 0x040fe80000001834 */
[C---:B------:R-:W-:Y:S01]  /*11c40*/  FMUL.FTZ R74, R2.reuse, R74 ;  /* 0x0000004a024a7220 */ /* 0x040fe20000410000 */
[----:B------:R-:W-:Y:S01]  /*11c50*/  MUFU.EX2 R198, R198 ;  /* 0x000000c600c67308 */ /* 0x000fe20000000800 */
[C---:B------:R-:W-:Y:S02]  /*11c60*/  FMUL.FTZ R75, R2.reuse, R75 ;  /* 0x0000004b024b7220 */ /* 0x040fe40000410000 */
[C---:B------:R-:W-:Y:S01]  /*11c70*/  HMMA.16816.F32 R56, R168.reuse, R134, R56 ;  /* 0x00000086a838723c */ /* 0x040fe20000001838 */
[----:B------:R-:W2:Y:S03]  /*11c80*/  LDSM.16.MT88.4 R132, [R226+0x4100] ;  /* 0x00410000e284783b */ /* 0x000ea60000004200 */
[C---:B------:R-:W-:Y:S02]  /*11c90*/  FMUL.FTZ R76, R3.reuse, R76 ;  /* 0x0000004c034c7220 */ /* 0x040fe40000410000 */
[C---:B------:R-:W-:Y:S01]  /*11ca0*/  FMUL.FTZ R77, R3.reuse, R77 ;  /* 0x0000004d034d7220 */ /* 0x040fe20000410000 */
[----:B------:R-:W-:Y:S01]  /*11cb0*/  MUFU.EX2 R191, R191 ;  /* 0x000000bf00bf7308 */ /* 0x000fe20000000800 */
[C---:B------:R-:W-:Y:S04]  /*11cc0*/  HMMA.16816.F32 R60, R168.reuse, R140, R60 ;  /* 0x0000008ca83c723c */ /* 0x040fe8000000183c */
[C---:B------:R-:W-:Y:S02]  /*11cd0*/  FMUL.FTZ R78, R2.reuse, R78 ;  /* 0x0000004e024e7220 */ /* 0x040fe40000410000 */
[C---:B------:R-:W-:Y:S02]  /*11ce0*/  FMUL.FTZ R79, R2.reuse, R79 ;  /* 0x0000004f024f7220 */ /* 0x040fe40000410000 */
[C---:B------:R-:W-:Y:S01]  /*11cf0*/  HMMA.16816.F32 R64, R168.reuse, R142, R64 ;  /* 0x0000008ea840723c */ /* 0x040fe20000001840 */
[----:B------:R-:W4:Y:S01]  /*11d00*/  LDSM.16.MT88.4 R140, [R225+0x4100] ;  /* 0x00410000e18c783b */ /* 0x000f220000004200 */
[----:B------:R-:W3:Y:S02]  /*11d10*/  MUFU.EX2 R202, R202 ;  /* 0x000000ca00ca7308 */ /* 0x000ee40000000800 */
[C---:B------:R-:W-:Y:S02]  /*11d20*/  FMUL.FTZ R80, R3.reuse, R80 ;  /* 0x0000005003507220 */ /* 0x040fe40000410000 */
[C---:B------:R-:W-:Y:S02]  /*11d30*/  FMUL.FTZ R81, R3.reuse, R81 ;  /* 0x0000005103517220 */ /* 0x040fe40000410000 */
[C---:B------:R-:W-:Y:S01]  /*11d40*/  FMUL.FTZ R82, R2.reuse, R82 ;  /* 0x0000005202527220 */ /* 0x040fe20000410000 */
[C---:B-1----:R-:W-:Y:S03]  /*11d50*/  HMMA.16816.F32 R68, R168.reuse, R136, R68 ;  /* 0x00000088a844723c */ /* 0x042fe60000001844 */
[C---:B------:R-:W-:Y:S01]  /*11d60*/  FMUL.FTZ R83, R2.reuse, R83 ;  /* 0x0000005302537220 */ /* 0x040fe20000410000 */
[----:B------:R-:W-:Y:S01]  /*11d70*/  MUFU.EX2 R187, R187 ;  /* 0x000000bb00bb7308 */ /* 0x000fe20000000800 */
[C---:B------:R-:W-:Y:S02]  /*11d80*/  FMUL.FTZ R84, R3.reuse, R84 ;  /* 0x0000005403547220 */ /* 0x040fe40000410000 */
[C---:B------:R-:W-:Y:S01]  /*11d90*/  FMUL.FTZ R85, R3.reuse, R85 ;  /* 0x0000005503557220 */ /* 0x040fe20000410000 */
[C---:B------:R-:W-:Y:S01]  /*11da0*/  HMMA.16816.F32 R72, R168.reuse, R138, R72 ;  /* 0x0000008aa848723c */ /* 0x040fe20000001848 */
[----:B------:R-:W1:Y:S03]  /*11db0*/  LDSM.16.MT88.4 R136, [R224+0x4100] ;  /* 0x00410000e088783b */ /* 0x000e660000004200 */
[C---:B------:R-:W-:Y:S02]  /*11dc0*/  FMUL.FTZ R86, R2.reuse, R86 ;  /* 0x0000005602567220 */ /* 0x040fe40000410000 */
[C---:B------:R-:W-:Y:S01]  /*11dd0*/  FMUL.FTZ R87, R2.reuse, R87 ;  /* 0x0000005702577220 */ /* 0x040fe20000410000 */
[----:B------:R-:W1:Y:S01]  /*11de0*/  MUFU.EX2 R188, R188 ;  /* 0x000000bc00bc7308 */ /* 0x000e620000000800 */
[C---:B--2---:R-:W-:Y:S04]  /*11df0*/  HMMA.16816.F32 R76, R168.reuse, R132, R76 ;  /* 0x00000084a84c723c */ /* 0x044fe8000000184c */
[C---:B------:R-:W-:Y:S02]  /*11e00*/  FMUL.FTZ R88, R3.reuse, R88 ;  /* 0x0000005803587220 */ /* 0x040fe40000410000 */
[C---:B------:R-:W-:Y:S02]  /*11e10*/  FMUL.FTZ R89, R3.reuse, R89 ;  /* 0x0000005903597220 */ /* 0x040fe40000410000 */
[C---:B------:R-:W-:Y:S01]  /*11e20*/  HMMA.16816.F32 R80, R168.reuse, R134, R80 ;  /* 0x00000086a850723c */ /* 0x040fe20000001850 */
[----:B------:R-:W2:Y:S01]  /*11e30*/  LDSM.16.MT88.4 R132, [R231+0x6100] ;  /* 0x00610000e784783b */ /* 0x000ea20000004200 */
[----:B------:R-:W-:Y:S02]  /*11e40*/  MUFU.EX2 R189, R189 ;  /* 0x000000bd00bd7308 */ /* 0x000fe40000000800 */
        /* <DEDUP_REMOVED lines=9> */
[C---:B------:R-:W-:Y:S04]  /*11ee0*/  FMUL.FTZ R96, R3.reuse, R96 ;  /* 0x0000006003607220 */ /* 0x040fe80000410000 */
[C---:B------:R-:W-:Y:S01]  /*11ef0*/  FMUL.FTZ R97, R3.reuse, R97 ;  /* 0x0000006103617220 */ /* 0x040fe20000410000 */
[C---:B-1----:R-:W-:Y:S03]  /*11f00*/  HMMA.16816.F32 R92, R168.reuse, R136, R92 ;  /* 0x00000088a85c723c */ /* 0x042fe6000000185c */
[C---:B------:R-:W-:Y:S02]  /*11f10*/  FMUL.FTZ R98, R2.reuse, R98 ;  /* 0x0000006202627220 */ /* 0x040fe40000410000 */
[C---:B------:R-:W-:Y:S02]  /*11f20*/  FMUL.FTZ R99, R2.reuse, R99 ;  /* 0x0000006302637220 */ /* 0x040fe40000410000 */
[C---:B------:R-:W-:Y:S02]  /*11f30*/  FMUL.FTZ R100, R3.reuse, R100 ;  /* 0x0000006403647220 */ /* 0x040fe40000410000 */
[C---:B------:R-:W-:Y:S03]  /*11f40*/  FMUL.FTZ R101, R3.reuse, R101 ;  /* 0x0000006503657220 */ /* 0x040fe60000410000 */
[C---:B------:R-:W-:Y:S01]  /*11f50*/  HMMA.16816.F32 R96, R168.reuse, R138, R96 ;  /* 0x0000008aa860723c */ /* 0x040fe20000001860 */
[----:B------:R-:W1:Y:S02]  /*11f60*/  LDSM.16.MT88.4 R136, [R225+0x6100] ;  /* 0x00610000e188783b */ /* 0x000e640000004200 */
[C---:B------:R-:W-:Y:S02]  /*11f70*/  FMUL.FTZ R102, R2.reuse, R102 ;  /* 0x0000006602667220 */ /* 0x040fe40000410000 */
[C---:B------:R-:W-:Y:S02]  /*11f80*/  FMUL.FTZ R103, R2.reuse, R103 ;  /* 0x0000006702677220 */ /* 0x040fe40000410000 */
[C---:B------:R-:W-:Y:S02]  /*11f90*/  FMUL.FTZ R104, R3.reuse, R104 ;  /* 0x0000006803687220 */ /* 0x040fe40000410000 */
[C---:B------:R-:W-:Y:S03]  /*11fa0*/  FMUL.FTZ R105, R3.reuse, R105 ;  /* 0x0000006903697220 */ /* 0x040fe60000410000 */
[C---:B--2---:R-:W-:Y:S03]  /*11fb0*/  HMMA.16816.F32 R100, R168.reuse, R132, R100 ;  /* 0x00000084a864723c */ /* 0x044fe60000001864 */
[C---:B------:R-:W-:Y:S02]  /*11fc0*/  FMUL.FTZ R106, R2.reuse, R106 ;  /* 0x0000006a026a7220 */ /* 0x040fe40000410000 */
        /* <DEDUP_REMOVED lines=13> */
[C---:B------:R-:W-:Y:S03]  /*120a0*/  FMUL.FTZ R117, R3.reuse, R117 ;  /* 0x0000007503757220 */ /* 0x040fe60000410000 */
[C---:B------:R-:W-:Y:S01]  /*120b0*/  HMMA.16816.F32 R112, R168.reuse, R142, R112 ;  /* 0x0000008ea870723c */ /* 0x040fe20000001870 */
[----:B------:R-:W-:Y:S02]  /*120c0*/  LDSM.16.MT88.4 R140, [R226+0x900] ;  /* 0x00090000e28c783b */ /* 0x000fe40000004200 */
[C---:B------:R-:W-:Y:S02]  /*120d0*/  FMUL.FTZ R118, R2.reuse, R118 ;  /* 0x0000007602767220 */ /* 0x040fe40000410000 */
[C---:B------:R-:W-:Y:S02]  /*120e0*/  FMUL.FTZ R119, R2.reuse, R119 ;  /* 0x0000007702777220 */ /* 0x040fe40000410000 */
[C---:B------:R-:W-:Y:S02]  /*120f0*/  FMUL.FTZ R120, R3.reuse, R120 ;  /* 0x0000007803787220 */ /* 0x040fe40000410000 */
[C---:B------:R-:W-:Y:S03]  /*12100*/  FMUL.FTZ R121, R3.reuse, R121 ;  /* 0x0000007903797220 */ /* 0x040fe60000410000 */
        /* <DEDUP_REMOVED lines=10> */
[----:B------:R-:W-:Y:S03]  /*121b0*/  FMUL.FTZ R129, R3, R129 ;  /* 0x0000008103817220 */ /* 0x000fe60000410000 */
[C---:B--2---:R-:W-:Y:S03]  /*121c0*/  HMMA.16816.F32 R124, R168.reuse, R132, R124 ;  /* 0x00000084a87c723c */ /* 0x044fe6000000187c */
[C---:B------:R-:W-:Y:S02]  /*121d0*/  FMUL.FTZ R130, R2.reuse, R130 ;  /* 0x0000008202827220 */ /* 0x040fe40000410000 */
[----:B------:R-:W-:Y:S02]  /*121e0*/  FMUL.FTZ R131, R2, R131 ;  /* 0x0000008302837220 */ /* 0x000fe40000410000 */
[----:B------:R-:W-:Y:S01]  /*121f0*/  F2FP.PACK_AB R132, R193, R190 ;  /* 0x000000bec184723e */ /* 0x000fe200000000ff */
[--C-:B------:R-:W-:Y:S01]  /*12200*/  FFMA.FTZ R186, R186, c[0x0][0x2d0], -R177.reuse ;  /* 0x0000b400baba7a23 */ /* 0x100fe200000108b1 */
[----:B---3--:R-:W-:Y:S03]  /*12210*/  F2FP.PACK_AB R133, R197, R194 ;  /* 0x000000c2c585723e */ /* 0x008fe600000000ff */
[----:B------:R-:W-:Y:S01]  /*12220*/  HMMA.16816.F32 R128, R168, R134, R128 ;  /* 0x00000086a880723c */ /* 0x000fe20000001880 */
[----:B------:R-:W-:Y:S01]  /*12230*/  LDSM.16.MT88.4 R168, [R231+0x4900] ;  /* 0x00490000e7a8783b */ /* 0x000fe20000004200 */
[----:B------:R-:W-:Y:S01]  /*12240*/  MUFU.EX2 R186, R186 ;  /* 0x000000ba00ba7308 */ /* 0x000fe20000000800 */
[----:B------:R-:W-:Y:S02]  /*12250*/  FFMA.FTZ R177, R165, c[0x0][0x2d0], -R177 ;  /* 0x0000b400a5b17a23 */ /* 0x000fe400000108b1 */
[----:B------:R-:W-:Y:S02]  /*12260*/  FFMA.FTZ R180, R3, R244, R180 ;  /* 0x000000f403b47223 */ /* 0x000fe400000100b4 */
[----:B------:R-:W-:Y:S01]  /*12270*/  F2FP.PACK_AB R134, R195, R192 ;  /* 0x000000c0c386723e */ /* 0x000fe200000000ff */
[----:B------:R-:W-:Y:S01]  /*12280*/  FFMA.FTZ R185, R2, R243, R185 ;  /* 0x000000f302b97223 */ /* 0x000fe200000100b9 */
[----:B-----5:R-:W-:Y:S03]  /*12290*/  F2FP.PACK_AB R135, R199, R196 ;  /* 0x000000c4c787723e */ /* 0x020fe600000000ff */
[----:B------:R-:W-:Y:S01]  /*122a0*/  MUFU.EX2 R165, R177 ;  /* 0x000000b100a57308 */ /* 0x000fe20000000800 */
[----:B------:R-:W-:Y:S02]  /*122b0*/  FADD.FTZ R167, R167, R180 ;  /* 0x000000b4a7a77221 */ /* 0x000fe40000010000 */
[----:B------:R-:W-:Y:S01]  /*122c0*/  FADD.FTZ R184, R184, R185 ;  /* 0x000000b9b8b87221 */ /* 0x000fe20000010000 */
[C---:B-1----:R-:W-:Y:S05]  /*122d0*/  HMMA.16816.F32 R4, R132.reuse, R136, R4 ;  /* 0x000000888404723c */ /* 0x042fea0000001804 */
[----:B------:R-:W-:Y:S02]  /*122e0*/  FADD.FTZ R166, R166, R167 ;  /* 0x000000a7a6a67221 */ /* 0x000fe40000010000 */
[----:B------:R-:W-:Y:S01]  /*122f0*/  FADD.FTZ R3, R183, R184 ;  /* 0x000000b8b7037221 */ /* 0x000fe20000010000 */
[C---:B------:R-:W-:Y:S01]  /*12300*/  HMMA.16816.F32 R8, R132.reuse, R138, R8 ;  /* 0x0000008a8408723c */ /* 0x040fe20000001808 */
[----:B------:R-:W1:Y:S03]  /*12310*/  LDSM.16.MT88.4 R136, [R224+0x2900] ;  /* 0x00290000e088783b */ /* 0x000e660000004200 */
[----:B------:R-:W-:Y:S02]  /*12320*/  FADD.FTZ R181, R181, R166 ;  /* 0x000000a6b5b57221 */ /* 0x000fe40000010000 */
[----:B------:R-:W-:Y:S02]  /*12330*/  FADD.FTZ R3, R182, R3 ;  /* 0x00000003b6037221 */ /* 0x000fe40000010000 */
[C---:B------:R-:W-:Y:S04]  /*12340*/  HMMA.16816.F32 R12, R132.reuse, R140, R12 ;  /* 0x0000008c840c723c */ /* 0x040fe8000000180c */
[----:B------:R-:W-:Y:S02]  /*12350*/  FADD.FTZ R190, R190, R181 ;  /* 0x000000b5bebe7221 */ /* 0x000fe40000010000 */
[----:B------:R-:W-:Y:S02]  /*12360*/  FADD.FTZ R194, R194, R3 ;  /* 0x00000003c2c27221 */ /* 0x000fe40000010000 */
[C---:B------:R-:W-:Y:S01]  /*12370*/  HMMA.16816.F32 R16, R132.reuse, R142, R16 ;  /* 0x0000008e8410723c */ /* 0x040fe20000001810 */
[----:B------:R-:W2:Y:S03]  /*12380*/  LDSM.16.MT88.4 R140, [R225+0x4900] ;  /* 0x00490000e18c783b */ /* 0x000ea60000004200 */
[----:B------:R-:W-:Y:S02]  /*12390*/  FADD.FTZ R193, R193, R190 ;  /* 0x000000bec1c17221 */ /* 0x000fe40000010000 */
[----:B------:R-:W-:Y:S02]  /*123a0*/  FADD.FTZ R197, R197, R194 ;  /* 0x000000c2c5c57221 */ /* 0x000fe40000010000 */
[C---:B------:R-:W-:Y:S04]  /*123b0*/  HMMA.16816.F32 R20, R132.reuse, R144, R20 ;  /* 0x000000908414723c */ /* 0x040fe80000001814 */
[----:B------:R-:W-:Y:S02]  /*123c0*/  FADD.FTZ R192, R192, R193 ;  /* 0x000000c1c0c07221 */ /* 0x000fe40000010000 */
[----:B------:R-:W-:Y:S02]  /*123d0*/  FADD.FTZ R196, R196, R197 ;  /* 0x000000c5c4c47221 */ /* 0x000fe40000010000 */
[C---:B------:R-:W-:Y:S01]  /*123e0*/  HMMA.16816.F32 R24, R132.reuse, R146, R24 ;  /* 0x000000928418723c */ /* 0x040fe20000001818 */
[----:B------:R-:W3:Y:S03]  /*123f0*/  LDSM.16.MT88.4 R144, [R224+0x4900] ;  /* 0x00490000e090783b */ /* 0x000ee60000004200 */
[----:B------:R-:W-:Y:S02]  /*12400*/  FADD.FTZ R195, R195, R192 ;  /* 0x000000c0c3c37221 */ /* 0x000fe40000010000 */
[----:B------:R-:W-:Y:S02]  /*12410*/  FADD.FTZ R199, R199, R196 ;  /* 0x000000c4c7c77221 */ /* 0x000fe40000010000 */
[C---:B------:R-:W-:Y:S08]  /*12420*/  HMMA.16816.F32 R28, R132.reuse, R148, R28 ;  /* 0x00000094841c723c */ /* 0x040ff0000000181c */
[C---:B------:R-:W-:Y:S01]  /*12430*/  HMMA.16816.F32 R32, R132.reuse, R150, R32 ;  /* 0x000000968420723c */ /* 0x040fe20000001820 */
[----:B------:R-:W-:Y:S07]  /*12440*/  LDSM.16.MT88.4 R148, [R226+0x6900] ;  /* 0x00690000e294783b */ /* 0x000fee0000004200 */
        /* <DEDUP_REMOVED lines=12> */
[C---:B------:R-:W-:Y:S01]  /*12510*/  HMMA.16816.F32 R68, R132.reuse, R168, R68 ;  /* 0x000000a88444723c */ /* 0x040fe20000001844 */
[----:B------:R4:W5:Y:S06]  /*12520*/  MUFU.EX2 R169, R176 ;  /* 0x000000b000a97308 */ /* 0x00096c0000000800 */
[----:B------:R-:W-:Y:S01]  /*12530*/  F2FP.PACK_AB R168, R202, R191 ;  /* 0x000000bfcaa8723e */ /* 0x000fe200000000ff */
[C---:B------:R-:W-:Y:S07]  /*12540*/  HMMA.16816.F32 R72, R132.reuse, R170, R72 ;  /* 0x000000aa8448723c */ /* 0x040fee0000001848 */
[----:B------:R-:W-:Y:S01]  /*12550*/  F2FP.PACK_AB R170, R188, R187 ;  /* 0x000000bbbcaa723e */ /* 0x000fe200000000ff */
[C---:B------:R-:W-:Y:S08]  /*12560*/  HMMA.16816.F32 R76, R132.reuse, R172, R76 ;  /* 0x000000ac844c723c */ /* 0x040ff0000000184c */
[C---:B------:R-:W-:Y:S01]  /*12570*/  HMMA.16816.F32 R80, R132.reuse, R174, R80 ;  /* 0x000000ae8450723c */ /* 0x040fe20000001850 */
[----:B------:R-:W-:Y:S07]  /*12580*/  LDSM.16.MT88.4 R172, [R224+0x1900] ;  /* 0x00190000e0ac783b */ /* 0x000fee0000004200 */
[C---:B--2---:R-:W-:Y:S01]  /*12590*/  HMMA.16816.F32 R84, R132.reuse, R140, R84 ;  /* 0x0000008c8454723c */ /* 0x044fe20000001854 */
[----:B----4-:R-:W-:Y:S07]  /*125a0*/  LDSM.16.MT88.4 R176, [R231+0x5900] ;  /* 0x00590000e7b0783b */ /* 0x010fee0000004200 */
        /* <DEDUP_REMOVED lines=8> */
[C---:B------:R-:W-:Y:S08]  /*12630*/  HMMA.16816.F32 R108, R132.reuse, R148, R108 ;  /* 0x00000094846c723c */ /* 0x040ff0000000186c */
[C---:B------:R-:W-:Y:S01]  /*12640*/  HMMA.16816.F32 R112, R132.reuse, R150, R112 ;  /* 0x000000968470723c */ /* 0x040fe20000001870 */
[----:B------:R-:W4:Y:S07]  /*12650*/  LDSM.16.MT88.4 R148, [R226+0x1100] ;  /* 0x00110000e294783b */ /* 0x000f2e0000004200 */
[C---:B--2---:R-:W-:Y:S08]  /*12660*/  HMMA.16816.F32 R116, R132.reuse, R140, R116 ;  /* 0x0000008c8474723c */ /* 0x044ff00000001874 */
[C---:B------:R-:W-:Y:S01]  /*12670*/  HMMA.16816.F32 R120, R132.reuse, R142, R120 ;  /* 0x0000008e8478723c */ /* 0x040fe20000001878 */
[----:B------:R-:W2:Y:S07]  /*12680*/  LDSM.16.MT88.4 R140, [R225+0x1100] ;  /* 0x00110000e18c783b */ /* 0x000eae0000004200 */
[C---:B---3--:R-:W-:Y:S08]  /*12690*/  HMMA.16816.F32 R124, R132.reuse, R144, R124 ;  /* 0x00000090847c723c */ /* 0x048ff0000000187c */
[----:B------:R-:W-:Y:S01]  /*126a0*/  HMMA.16816.F32 R128, R132, R146, R128 ;  /* 0x000000928480723c */ /* 0x000fe20000001880 */
[----:B------:R-:W3:Y:S06]  /*126b0*/  LDSM.16.MT88.4 R144, [R224+0x1100] ;  /* 0x00110000e090783b */ /* 0x000eec0000004200 */
[----:B------:R-:W-:Y:S01]  /*126c0*/  F2FP.PACK_AB R132, R205, R206 ;  /* 0x000000cecd84723e */ /* 0x000fe200000000ff */
[----:B------:R-:W-:Y:S01]  /*126d0*/  FADD.FTZ R206, R206, R195 ;  /* 0x000000c3cece7221 */ /* 0x000fe20000010000 */
[----:B------:R-:W-:Y:S03]  /*126e0*/  F2FP.PACK_AB R134, R201, R203 ;  /* 0x000000cbc986723e */ /* 0x000fe600000000ff */
[----:B------:R-:W-:Y:S01]  /*126f0*/  F2FP.PACK_AB R133, R207, R204 ;  /* 0x000000cccf85723e */ /* 0x000fe200000000ff */
[----:B------:R-:W-:Y:S01]  /*12700*/  FADD.FTZ R204, R204, R199 ;  /* 0x000000c7cccc7221 */ /* 0x000fe20000010000 */
[----:B------:R-:W-:Y:S01]  /*12710*/  F2FP.PACK_AB R135, R198, R200 ;  /* 0x000000c8c687723e */ /* 0x000fe200000000ff */
[----:B------:R-:W-:Y:S02]  /*12720*/  FADD.FTZ R2, R205, R206 ;  /* 0x000000cecd027221 */ /* 0x000fe40000010000 */
[----:B------:R-:W-:Y:S02]  /*12730*/  FADD.FTZ R207, R207, R204 ;  /* 0x000000cccfcf7221 */ /* 0x000fe40000010000 */
[----:B------:R-:W-:Y:S02]  /*12740*/  FADD.FTZ R2, R203, R2 ;  /* 0x00000002cb027221 */ /* 0x000fe40000010000 */
[C---:B-1----:R-:W-:Y:S03]  /*12750*/  HMMA.16816.F32 R4, R132.reuse, R136, R4 ;  /* 0x000000888404723c */ /* 0x042fe60000001804 */
[----:B------:R-:W-:Y:S02]  /*12760*/  FADD.FTZ R3, R200, R207 ;  /* 0x000000cfc8037221 */ /* 0x000fe40000010000 */
[----:B------:R-:W-:Y:S02]  /*12770*/  FADD.FTZ R2, R201, R2 ;  /* 0x00000002c9027221 */ /* 0x000fe40000010000 */
[----:B------:R-:W-:Y:S01]  /*12780*/  FADD.FTZ R3, R198, R3 ;  /* 0x00000003c6037221 */ /* 0x000fe20000010000 */
[C---:B------:R-:W-:Y:S01]  /*12790*/  HMMA.16816.F32 R8, R132.reuse, R138, R8 ;  /* 0x0000008a8408723c */ /* 0x040fe20000001808 */
[----:B------:R-:W1:Y:S03]  /*127a0*/  LDSM.16.MT88.4 R136, [R225+0x3100] ;  /* 0x00310000e188783b */ /* 0x000e660000004200 */
[----:B------:R-:W-:Y:S01]  /*127b0*/  FADD.FTZ R191, R191, R2 ;  /* 0x00000002bfbf7221 */ /* 0x000fe20000010000 */
[----:B------:R-:W-:Y:S03]  /*127c0*/  MOV R2, R164 ;  /* 0x000000a400027202 */ /* 0x000fe60000000f00 */
[C---:B----4-:R-:W-:Y:S04]  /*127d0*/  HMMA.16816.F32 R12, R132.reuse, R148, R12 ;  /* 0x00000094840c723c */ /* 0x050fe8000000180c */
[----:B------:R-:W-:Y:S04]  /*127e0*/  FADD.FTZ R202, R202, R191 ;  /* 0x000000bfcaca7221 */ /* 0x000fe80000010000 */
[C---:B------:R-:W-:Y:S01]  /*127f0*/  HMMA.16816.F32 R16, R132.reuse, R150, R16 ;  /* 0x000000968410723c */ /* 0x040fe20000001810 */
[----:B------:R-:W4:Y:S03]  /*12800*/  LDSM.16.MT88.4 R148, [R224+0x3100] ;  /* 0x00310000e094783b */ /* 0x000f260000004200 */
[----:B------:R-:W-:Y:S04]  /*12810*/  FADD.FTZ R187, R187, R202 ;  /* 0x000000cabbbb7221 */ /* 0x000fe80000010000 */
[C---:B--2---:R-:W-:Y:S04]  /*12820*/  HMMA.16816.F32 R20, R132.reuse, R140, R20 ;  /* 0x0000008c8414723c */ /* 0x044fe80000001814 */
[----:B------:R-:W-:Y:S04]  /*12830*/  FADD.FTZ R244, R188, R187 ;  /* 0x000000bbbcf47221 */ /* 0x000fe80000010000 */
[C---:B------:R-:W-:Y:S01]  /*12840*/  HMMA.16816.F32 R24, R132.reuse, R142, R24 ;  /* 0x0000008e8418723c */ /* 0x040fe20000001818 */
[----:B------:R-:W2:Y:S07]  /*12850*/  LDSM.16.MT88.4 R140, [R231+0x5100] ;  /* 0x00510000e78c783b */ /* 0x000eae0000004200 */
[C---:B---3--:R-:W-:Y:S08]  /*12860*/  HMMA.16816.F32 R28, R132.reuse, R144, R28 ;  /* 0x00000090841c723c */ /* 0x048ff0000000181c */
[C---:B------:R-:W-:Y:S01]  /*12870*/  HMMA.16816.F32 R32, R132.reuse, R146, R32 ;  /* 0x000000928420723c */ /* 0x040fe20000001820 */
[----:B------:R-:W3:Y:S07]  /*12880*/  LDSM.16.MT88.4 R144, [R225+0x5100] ;  /* 0x00510000e190783b */ /* 0x000eee0000004200 */
[C---:B------:R-:W-:Y:S08]  /*12890*/  HMMA.16816.F32 R36, R132.reuse, R152, R36 ;  /* 0x000000988424723c */ /* 0x040ff00000001824 */
[C---:B------:R-:W-:Y:S08]  /*128a0*/  HMMA.16816.F32 R40, R132.reuse, R154, R40 ;  /* 0x0000009a8428723c */ /* 0x040ff00000001828 */
[C---:B------:R-:W-:Y:S08]  /*128b0*/  HMMA.16816.F32 R44, R132.reuse, R156, R44 ;  /* 0x0000009c842c723c */ /* 0x040ff0000000182c */
[C---:B------:R-:W-:Y:S01]  /*128c0*/  HMMA.16816.F32 R48, R132.reuse, R158, R48 ;  /* 0x0000009e8430723c */ /* 0x040fe20000001830 */
[----:B------:R-:W-:Y:S07]  /*128d0*/  LDSM.16.MT88.4 R156, [R231+0x1900] ;  /* 0x00190000e79c783b */ /* 0x000fee0000004200 */
        /* <DEDUP_REMOVED lines=10> */
[C---:B------:R-:W-:Y:S08]  /*12980*/  HMMA.16816.F32 R80, R132.reuse, R162, R80 ;  /* 0x000000a28450723c */ /* 0x040ff00000001850 */
        /* <DEDUP_REMOVED lines=8> */
[----:B------:R-:W-:Y:S07]  /*12a10*/  LDSM.16.MT88.4 R140, [R225+0x1900] ;  /* 0x00190000e18c783b */ /* 0x000fee0000004200 */
[C---:B------:R-:W-:Y:S08]  /*12a20*/  HMMA.16816.F32 R108, R132.reuse, R148, R108 ;  /* 0x00000094846c723c */ /* 0x040ff0000000186c */
[C---:B------:R-:W-:Y:S01]  /*12a30*/  HMMA.16816.F32 R112, R132.reuse, R150, R112 ;  /* 0x000000968470723c */ /* 0x040fe20000001870 */
[----:B------:R-:W2:Y:S07]  /*12a40*/  LDSM.16.MT88.4 R148, [R226+0x1900] ;  /* 0x00190000e294783b */ /* 0x000eae0000004200 */
[C---:B---3--:R-:W-:Y:S08]  /*12a50*/  HMMA.16816.F32 R116, R132.reuse, R144, R116 ;  /* 0x000000908474723c */ /* 0x048ff00000001874 */
[C---:B------:R-:W-:Y:S08]  /*12a60*/  HMMA.16816.F32 R120, R132.reuse, R146, R120 ;  /* 0x000000928478723c */ /* 0x040ff00000001878 */
[C---:B-1----:R-:W-:Y:S08]  /*12a70*/  HMMA.16816.F32 R124, R132.reuse, R136, R124 ;  /* 0x00000088847c723c */ /* 0x042ff0000000187c */
[----:B------:R-:W-:Y:S07]  /*12a80*/  HMMA.16816.F32 R128, R132, R138, R128 ;  /* 0x0000008a8480723c */ /* 0x000fee0000001880 */
[----:B-----5:R-:W-:Y:S02]  /*12a90*/  MOV R135, R169 ;  /* 0x000000a900877202 */ /* 0x020fe40000000f00 */
[----:B------:R-:W-:Y:S03]  /*12aa0*/  F2FP.PACK_AB R169, R189, R186 ;  /* 0x000000babda9723e */ /* 0x000fe600000000ff */
[-C--:B------:R-:W-:Y:S01]  /*12ab0*/  F2FP.PACK_AB R171, R165, R135.reuse ;  /* 0x00000087a5ab723e */ /* 0x080fe200000000ff */
[----:B------:R-:W-:Y:S01]  /*12ac0*/  FADD.FTZ R186, R186, R3 ;  /* 0x00000003baba7221 */ /* 0x000fe20000010000 */
[----:B------:R-:W-:Y:S03]  /*12ad0*/  MOV R3, R0 ;  /* 0x0000000000037202 */ /* 0x000fe60000000f00 */
[----:B------:R-:W-:Y:S02]  /*12ae0*/  FADD.FTZ R186, R189, R186 ;  /* 0x000000babdba7221 */ /* 0x000fe40000010000 */
[C---:B------:R-:W-:Y:S01]  /*12af0*/  HMMA.16816.F32 R160, R168.reuse, R156, R4 ;  /* 0x0000009ca8a0723c */ /* 0x040fe20000001804 */
[----:B------:R-:W1:Y:S07]  /*12b00*/  LDSM.16.MT88.4 R4, [R231+0x3900] ;  /* 0x00390000e704783b */ /* 0x000e6e0000004200 */
[C---:B------:R-:W-:Y:S01]  /*12b10*/  HMMA.16816.F32 R156, R168.reuse, R158, R8 ;  /* 0x0000009ea89c723c */ /* 0x040fe20000001808 */
[----:B------:R-:W3:Y:S07]  /*12b20*/  LDSM.16.MT88.4 R8, [R226+0x3900] ;  /* 0x00390000e208783b */ /* 0x000eee0000004200 */
[C---:B--2---:R-:W-:Y:S01]  /*12b30*/  HMMA.16816.F32 R152, R168.reuse, R148, R12 ;  /* 0x00000094a898723c */ /* 0x044fe2000000180c */
[----:B------:R-:W2:Y:S07]  /*12b40*/  LDSM.16.MT88.4 R12, [R225+0x3900] ;  /* 0x00390000e10c783b */ /* 0x000eae0000004200 */
[C---:B------:R-:W-:Y:S01]  /*12b50*/  HMMA.16816.F32 R148, R168.reuse, R150, R16 ;  /* 0x00000096a894723c */ /* 0x040fe20000001810 */
[----:B------:R-:W4:Y:S07]  /*12b60*/  LDSM.16.MT88.4 R16, [R224+0x3900] ;  /* 0x00390000e010783b */ /* 0x000f2e0000004200 */
[C---:B------:R-:W-:Y:S01]  /*12b70*/  HMMA.16816.F32 R144, R168.reuse, R140, R20 ;  /* 0x0000008ca890723c */ /* 0x040fe20000001814 */
[----:B------:R-:W5:Y:S07]  /*12b80*/  LDSM.16.MT88.4 R20, [R226+0x5900] ;  /* 0x00590000e214783b */ /* 0x000f6e0000004200 */
[C---:B------:R-:W-:Y:S01]  /*12b90*/  HMMA.16816.F32 R140, R168.reuse, R142, R24 ;  /* 0x0000008ea88c723c */ /* 0x040fe20000001818 */
[----:B------:R-:W2:Y:S07]  /*12ba0*/  LDSM.16.MT88.4 R24, [R225+0x5900] ;  /* 0x00590000e118783b */ /* 0x000eae0000004200 */
[C---:B------:R-:W-:Y:S01]  /*12bb0*/  HMMA.16816.F32 R136, R168.reuse, R172, R28 ;  /* 0x000000aca888723c */ /* 0x040fe2000000181c */
[----:B------:R-:W2:Y:S06]  /*12bc0*/  LDSM.16.MT88.4 R28, [R224+0x5900] ;  /* 0x00590000e01c783b */ /* 0x000eac0000004200 */
[----:B------:R-:W-:Y:S02]  /*12bd0*/  MOV R173, R135 ;  /* 0x0000008700ad7202 */ /* 0x000fe40000000f00 */
[C---:B------:R-:W-:Y:S01]  /*12be0*/  HMMA.16816.F32 R132, R168.reuse, R174, R32 ;  /* 0x000000aea884723c */ /* 0x040fe20000001820 */
[----:B------:R-:W4:Y:S02]  /*12bf0*/  LDSM.16.MT88.4 R32, [R231+0x7900] ;  /* 0x00790000e720783b */ /* 0x000f240000004200 */
[----:B------:R-:W-:Y:S04]  /*12c00*/  FADD.FTZ R186, R173, R186 ;  /* 0x000000baadba7221 */ /* 0x000fe80000010000 */
[----:B------:R-:W-:Y:S01]  /*12c10*/  FADD.FTZ R243, R165, R186 ;  /* 0x000000baa5f37221 */ /* 0x000fe20000010000 */
        /* <DEDUP_REMOVED lines=9> */
[C---:B----4-:R-:W-:Y:S08]  /*12cb0*/  HMMA.16816.F32 R60, R168.reuse, R16, R60 ;  /* 0x00000010a83c723c */ /* 0x050ff0000000183c */
[C---:B------:R-:W-:Y:S08]  /*12cc0*/  HMMA.16816.F32 R64, R168.reuse, R18, R64 ;  /* 0x00000012a840723c */ /* 0x040ff00000001840 */
[C---:B------:R-:W-:Y:S08]  /*12cd0*/  HMMA.16816.F32 R68, R168.reuse, R176, R68 ;  /* 0x000000b0a844723c */ /* 0x040ff00000001844 */
[C---:B------:R-:W-:Y:S08]  /*12ce0*/  HMMA.16816.F32 R72, R168.reuse, R178, R72 ;  /* 0x000000b2a848723c */ /* 0x040ff00000001848 */
[C---:B-----5:R-:W-:Y:S08]  /*12cf0*/  HMMA.16816.F32 R76, R168.reuse, R20, R76 ;  /* 0x00000014a84c723c */ /* 0x060ff0000000184c */
[C---:B------:R-:W-:Y:S08]  /*12d00*/  HMMA.16816.F32 R80, R168.reuse, R22, R80 ;  /* 0x00000016a850723c */ /* 0x040ff00000001850 */
[C---:B------:R-:W-:Y:S08]  /*12d10*/  HMMA.16816.F32 R84, R168.reuse, R24, R84 ;  /* 0x00000018a854723c */ /* 0x040ff00000001854 */
[C---:B------:R-:W-:Y:S08]  /*12d20*/  HMMA.16816.F32 R88, R168.reuse, R26, R88 ;  /* 0x0000001aa858723c */ /* 0x040ff00000001858 */
[C---:B------:R-:W-:Y:S08]  /*12d30*/  HMMA.16816.F32 R92, R168.reuse, R28, R92 ;  /* 0x0000001ca85c723c */ /* 0x040ff0000000185c */
[C---:B------:R-:W-:Y:S08]  /*12d40*/  HMMA.16816.F32 R96, R168.reuse, R30, R96 ;  /* 0x0000001ea860723c */ /* 0x040ff00000001860 */
[C---:B------:R-:W-:Y:S08]  /*12d50*/  HMMA.16816.F32 R100, R168.reuse, R32, R100 ;  /* 0x00000020a864723c */ /* 0x040ff00000001864 */
[C---:B------:R-:W-:Y:S08]  /*12d60*/  HMMA.16816.F32 R104, R168.reuse, R34, R104 ;  /* 0x00000022a868723c */ /* 0x040ff00000001868 */
[C---:B-1----:R-:W-:Y:S08]  /*12d70*/  HMMA.16816.F32 R108, R168.reuse, R4, R108 ;  /* 0x00000004a86c723c */ /* 0x042ff0000000186c */
[C---:B------:R-:W-:Y:S08]  /*12d80*/  HMMA.16816.F32 R112, R168.reuse, R6, R112 ;  /* 0x00000006a870723c */ /* 0x040ff00000001870 */
[C---:B---3--:R-:W-:Y:S08]  /*12d90*/  HMMA.16816.F32 R116, R168.reuse, R8, R116 ;  /* 0x00000008a874723c */ /* 0x048ff00000001874 */
[C---:B------:R-:W-:Y:S08]  /*12da0*/  HMMA.16816.F32 R120, R168.reuse, R10, R120 ;  /* 0x0000000aa878723c */ /* 0x040ff00000001878 */
[C---:B--2---:R-:W-:Y:S08]  /*12db0*/  HMMA.16816.F32 R124, R168.reuse, R12, R124 ;  /* 0x0000000ca87c723c */ /* 0x044ff0000000187c */
[----:B------:R-:W-:Y:S01]  /*12dc0*/  HMMA.16816.F32 R128, R168, R14, R128 ;  /* 0x0000000ea880723c */ /* 0x000fe20000001880 */
[----:B------:R-:W-:-:S07]  /*12dd0*/  @P0 BRA `(.L_x_2014) ;  /* 0xffffbc9000000947 */ /* 0x000fce000383ffff */
.L_x_2004:
[----:B------:R-:W1:Y:S01]  /*12de0*/  SHFL.BFLY PT, R3, R244, 0x2, 0x1f ;  /* 0x0c401f00f4037f89 */ /* 0x000e6200000e0000 */
[----:B------:R-:W-:-:S02]  /*12df0*/  MOV R2, RZ ;  /* 0x000000ff00027202 */ /* 0x000fc40000000f00 */
[----:B------:R-:W-:Y:S01]  /*12e00*/  MOV R4, RZ ;  /* 0x000000ff00047202 */ /* 0x000fe20000000f00 */
[----:B------:R-:W2:Y:S01]  /*12e10*/  SHFL.BFLY PT, R8, R243, 0x2, 0x1f ;  /* 0x0c401f00f3087f89 */ /* 0x000ea200000e0000 */
[----:B------:R-:W-:Y:S02]  /*12e20*/  MOV R7, 0xff800000 ;  /* 0xff80000000077802 */ /* 0x000fe40000000f00 */
[----:B------:R-:W-:Y:S01]  /*12e30*/  PLOP3.LUT P2, PT, PT, PT, PT, 0x8, 0x0 ;  /* 0x000000000000781c */ /* 0x000fe20003f4e170 */
[----:B-1----:R-:W-:Y:S02]  /*12e40*/  FADD.FTZ R3, R3, R244 ;  /* 0x000000f403037221 */ /* 0x002fe40000010000 */
[----:B--2---:R-:W-:-:S03]  /*12e50*/  FADD.FTZ R8, R8, R243 ;  /* 0x000000f308087221 */ /* 0x004fc60000010000 */
[----:B------:R-:W1:Y:S04]  /*12e60*/  SHFL.BFLY PT, R6, R3, 0x1, 0x1f ;  /* 0x0c201f0003067f89 */ /* 0x000e6800000e0000 */
[----:B------:R-:W2:Y:S01]  /*12e70*/  SHFL.BFLY PT, R5, R8, 0x1, 0x1f ;  /* 0x0c201f0008057f89 */ /* 0x000ea200000e0000 */
[----:B-1----:R-:W-:Y:S02]  /*12e80*/  FADD.FTZ R6, R3, R6 ;  /* 0x0000000603067221 */ /* 0x002fe40000010000 */
[----:B--2---:R-:W-:-:S03]  /*12e90*/  FADD.FTZ R5, R5, R8 ;  /* 0x0000000805057221 */ /* 0x004fc60000010000 */
[----:B------:R-:W-:Y:S02]  /*12ea0*/  FSETP.NE.FTZ.AND P1, PT, R6, RZ, PT ;  /* 0x000000ff0600720b */ /* 0x000fe40003f35000 */
[----:B------:R-:W-:-:S11]  /*12eb0*/  FSETP.NE.FTZ.AND P0, PT, R5, RZ, PT ;  /* 0x000000ff0500720b */ /* 0x000fd60003f15000 */
[----:B------:R-:W1:Y:S01]  /*12ec0*/  @P1 MUFU.RCP R2, R6 ;  /* 0x0000000600021308 */ /* 0x000e620000001000 */
[----:B------:R-:W-:Y:S02]  /*12ed0*/  @P1 MOV R10, 0x3f317218 ;  /* 0x3f317218000a1802 */ /* 0x000fe40000000f00 */
[----:B------:R-:W-:-:S05]  /*12ee0*/  @P0 MOV R11, 0x3f317218 ;  /* 0x3f317218000b0802 */ /* 0x000fca0000000f00 */
[----:B------:R-:W2:Y:S01]  /*12ef0*/  @P1 MUFU.LG2 R6, R6 ;  /* 0x0000000600061308 */ /* 0x000ea20000000c00 */
[----:B------:R-:W-:-:S07]  /*12f00*/  @P0 FMUL.FTZ R11, R11, c[0x0][0x2d0] ;  /* 0x0000b4000b0b0a20 */ /* 0x000fce0000410000 */
[----:B------:R-:W3:Y:S01]  /*12f10*/  @P0 MUFU.LG2 R8, R5 ;  /* 0x0000000500080308 */ /* 0x000ee20000000c00 */
[C---:B-1----:R-:W-:Y:S02]  /*12f20*/  FMUL.FTZ R160, R2.reuse, R160 ;  /* 0x000000a002a07220 */ /* 0x042fe40000410000 */
[C---:B------:R-:W-:Y:S02]  /*12f30*/  FMUL.FTZ R161, R2.reuse, R161 ;  /* 0x000000a102a17220 */ /* 0x040fe40000410000 */
[C---:B------:R-:W-:Y:S02]  /*12f40*/  FMUL.FTZ R156, R2.reuse, R156 ;  /* 0x0000009c029c7220 */ /* 0x040fe40000410000 */
[----:B------:R-:W-:Y:S01]  /*12f50*/  FMUL.FTZ R157, R2, R157 ;  /* 0x0000009d029d7220 */ /* 0x000fe20000410000 */
[----:B------:R1:W4:Y:S01]  /*12f60*/  @P0 MUFU.RCP R4, R5 ;  /* 0x0000000500040308 */ /* 0x0003220000001000 */
[----:B--2---:R-:W-:Y:S02]  /*12f70*/  @P1 FMUL.FTZ R9, R6, 0.69314718246459960938 ;  /* 0x3f31721806091820 */ /* 0x004fe40000410000 */
[----:B------:R-:W-:-:S02]  /*12f80*/  @P1 FMUL.FTZ R6, R10, c[0x0][0x2d0] ;  /* 0x0000b4000a061a20 */ /* 0x000fc40000410000 */
[C---:B------:R-:W-:Y:S02]  /*12f90*/  FMUL.FTZ R152, R2.reuse, R152 ;  /* 0x0000009802987220 */ /* 0x040fe40000410000 */
[----:B------:R-:W-:Y:S02]  /*12fa0*/  FMUL.FTZ R153, R2, R153 ;  /* 0x0000009902997220 */ /* 0x000fe40000410000 */
        /* <DEDUP_REMOVED lines=60> */
[C---:B----4-:R-:W-:Y:S02]  /*13370*/  FMUL.FTZ R162, R4.reuse, R162 ;  /* 0x000000a204a27220 */ /* 0x050fe40000410000 */
        /* <DEDUP_REMOVED lines=65> */
.L_x_1966:
[----:B------:R-:W-:Y:S05]  /*13790*/  @P2 BRA `(.L_x_2015) ;  /* 0x00001f9000002947 */ /* 0x000fea0003800000 */
[----:B------:R-:W1:Y:S01]  /*137a0*/  S2R R9, SR_CTAID.Y ;  /* 0x0000000000097919 */ /* 0x000e620000002600 */
[----:B------:R-:W-:Y:S01]  /*137b0*/  IMAD R8, RZ, RZ, -UR13 ;  /* 0x8000000dff087e24 */ /* 0x000fe2000f8e02ff */
[----:B------:R-:W-:Y:S01]  /*137c0*/  USHF.R.S32.HI UR6, URZ, 0x1f, UR13 ;  /* 0x0000001f3f067899 */ /* 0x000fe2000801140d */
[----:B------:R-:W-:Y:S01]  /*137d0*/  BSSY B0, `(.L_x_2016) ;  /* 0x0000132000007945 */ /* 0x000fe20003800000 */
[----:B------:R-:W3:Y:S01]  /*137e0*/  S2R R4, SR_TID.X ;  /* 0x0000000000047919 */ /* 0x000ee20000002100 */
[----:B------:R-:W-:-:S02]  /*137f0*/  ULDC.64 UR4, c[0x0][0x4d0] ;  /* 0x0001340000047ab9 */ /* 0x000fc40000000a00 */
[----:B------:R-:W-:Y:S01]  /*13800*/  UIMAD UR7, UR6, UR4, URZ ;  /* 0x00000004060772a4 */ /* 0x000fe2000f8e023f */
[----:B------:R-:W4:Y:S01]  /*13810*/  S2R R11, SR_CTAID.Z ;  /* 0x00000000000b7919 */ /* 0x000f220000002700 */
[----:B------:R-:W-:Y:S02]  /*13820*/  UIMAD.WIDE.U32 UR8, UR13, UR4, URZ ;  /* 0x000000040d0872a5 */ /* 0x000fe4000f8e003f */
[----:B------:R-:W-:Y:S01]  /*13830*/  UIMAD UR7, UR13, UR5, UR7 ;  /* 0x000000050d0772a4 */ /* 0x000fe2000f8e0207 */
[----:B------:R-:W5:Y:S02]  /*13840*/  S2R R12, SR_CTAID.X ;  /* 0x00000000000c7919 */ /* 0x000f640000002500 */
        /* <DEDUP_REMOVED lines=8> */
[----:B-1----:R-:W-:Y:S02]  /*138d0*/  IMAD R8, R8, c[0x0][0x550], R9 ;  /* 0x0001540008087a24 */ /* 0x002fe400078e0209 */
[----:B------:R-:W-:Y:S01]  /*138e0*/  UIADD3 UR4, UR11, UR4, URZ ;  /* 0x000000040b047290 */ /* 0x000fe2000fffe03f */
[----:B------:R-:W-:Y:S01]  /*138f0*/  IMAD.U32 R17, RZ, RZ, UR11 ;  /* 0x0000000bff117e24 */ /* 0x000fe2000f8e00ff */
[----:B---3--:R-:W-:Y:S01]  /*13900*/  SHF.R.S32.HI R9, RZ, 0x1f, R4 ;  /* 0x0000001fff097819 */ /* 0x008fe20000011404 */
[----:B------:R-:W-:-:S03]  /*13910*/  IMAD.U32 R19, RZ, RZ, UR7 ;  /* 0x00000007ff137e24 */ /* 0x000fc6000f8e00ff */
[CC--:B------:R-:W-:Y:S01]  /*13920*/  LEA.HI R0, R9.reuse, R4.reuse, RZ, 0x5 ;  /* 0x0000000409007211 */ /* 0x0c0fe200078f28ff */
[----:B------:R-:W-:Y:S01]  /*13930*/  IMAD.U32 R17, RZ, RZ, UR4 ;  /* 0x00000004ff117e24 */ /* 0x000fe2000f8e00ff */
[-C--:B------:R-:W-:Y:S01]  /*13940*/  LEA.HI R9, R9, R4.reuse, RZ, 0x2 ;  /* 0x0000000409097211 */ /* 0x080fe200078f10ff */
[C---:B----4-:R-:W-:Y:S01]  /*13950*/  IMAD.WIDE.U32 R18, R11.reuse, c[0x0][0x4d8], R18 ;  /* 0x000136000b127a25 */ /* 0x050fe200078e0012 */
[----:B------:R-:W-:Y:S02]  /*13960*/  LOP3.LUT R13, R0, 0xffffffe0, RZ, 0xc0, !PT ;  /* 0xffffffe0000d7812 */ /* 0x000fe400078ec0ff */
[----:B------:R-:W-:Y:S01]  /*13970*/  SHF.R.S32.HI R15, RZ, 0x5, R0 ;  /* 0x00000005ff0f7819 */ /* 0x000fe20000011400 */
[----:B------:R-:W-:Y:S01]  /*13980*/  IMAD.WIDE.U32 R16, R11, c[0x0][0x440], R16 ;  /* 0x000110000b107a25 */ /* 0x000fe200078e0010 */
[----:B------:R-:W-:Y:S02]  /*13990*/  SHF.R.S32.HI R0, RZ, 0x1f, R0 ;  /* 0x0000001fff007819 */ /* 0x000fe40000011400 */
[----:B------:R-:W-:Y:S01]  /*139a0*/  LOP3.LUT R9, R9, 0xfffffffc, RZ, 0xc0, !PT ;  /* 0xfffffffc09097812 */ /* 0x000fe200078ec0ff */
[----:B------:R-:W-:Y:S01]  /*139b0*/  IMAD.IADD R6, R4, 0x1, -R13 ;  /* 0x0000000104067824 */ /* 0x000fe200078e0a0d */
[----:B------:R-:W-:Y:S01]  /*139c0*/  LEA.HI R0, R0, R15, RZ, 0x3 ;  /* 0x0000000f00007211 */ /* 0x000fe200078f18ff */
[----:B------:R-:W-:Y:S01]  /*139d0*/  IMAD.MOV.U32 R20, RZ, RZ, R18 ;  /* 0x000000ffff147224 */ /* 0x000fe200078e0012 */
[----:B------:R-:W-:Y:S01]  /*139e0*/  IADD3 R9, -R9, R4, RZ ;  /* 0x0000000409097210 */ /* 0x000fe20007ffe1ff */
[----:B------:R-:W-:Y:S01]  /*139f0*/  IMAD.MOV.U32 R22, RZ, RZ, R16 ;  /* 0x000000ffff167224 */ /* 0x000fe200078e0010 */
[----:B------:R-:W-:-:S02]  /*13a00*/  LOP3.LUT R0, R0, 0xffffff8, RZ, 0xc0, !PT ;  /* 0x0ffffff800007812 */ /* 0x000fc400078ec0ff */
[----:B------:R-:W-:Y:S02]  /*13a10*/  SHF.R.S32.HI R13, RZ, 0x1f, R6 ;  /* 0x0000001fff0d7819 */ /* 0x000fe40000011406 */
[----:B------:R-:W-:Y:S01]  /*13a20*/  SHF.R.S32.HI R10, RZ, 0x1f, R11 ;  /* 0x0000001fff0a7819 */ /* 0x000fe2000001140b */
[----:B------:R-:W-:Y:S01]  /*13a30*/  IMAD.IADD R15, R15, 0x1, -R0 ;  /* 0x000000010f0f7824 */ /* 0x000fe200078e0a00 */
[----:B------:R-:W-:Y:S02]  /*13a40*/  LEA.HI R0, R9, R9, RZ, 0x1 ;  /* 0x0000000909007211 */ /* 0x000fe400078f08ff */
[----:B------:R-:W-:Y:S01]  /*13a50*/  LEA.HI R4, R13, R6, RZ, 0x2 ;  /* 0x000000060d047211 */ /* 0x000fe200078f10ff */
[----:B------:R-:W-:Y:S01]  /*13a60*/  IMAD.MOV.U32 R13, RZ, RZ, c[0x0][0x4e8] ;  /* 0x00013a00ff0d7624 */ /* 0x000fe200078e00ff */
[----:B------:R-:W-:Y:S02]  /*13a70*/  LOP3.LUT R0, R0, 0x1ffffffe, RZ, 0xc0, !PT ;  /* 0x1ffffffe00007812 */ /* 0x000fe400078ec0ff */
[----:B------:R-:W-:-:S02]  /*13a80*/  SHF.R.S32.HI R14, RZ, 0x2, R4 ;  /* 0x00000002ff0e7819 */ /* 0x000fc40000011404 */
[----:B------:R-:W-:Y:S01]  /*13a90*/  IADD3 R0, R9, -R0, RZ ;  /* 0x8000000009007210 */ /* 0x000fe20007ffe0ff */
[----:B------:R-:W-:Y:S01]  /*13aa0*/  BAR.SYNC.DEFER_BLOCKING 0x1, 0x100 ;  /* 0x0044000000007b1d */ /* 0x000fe20000010000 */
[----:B------:R-:W-:Y:S01]  /*13ab0*/  ISETP.NE.AND P1, PT, R13, 0x1, PT ;  /* 0x000000010d00780c */ /* 0x000fe20003f25270 */
[----:B------:R-:W-:Y:S02]  /*13ac0*/  IMAD R15, R15, 0x10, R14 ;  /* 0x000000100f0f7824 */ /* 0x000fe400078e020e */
[----:B------:R-:W-:Y:S02]  /*13ad0*/  IMAD R14, R10, c[0x0][0x4d8], RZ ;  /* 0x000136000a0e7a24 */ /* 0x000fe400078e02ff */
[----:B------:R-:W-:Y:S01]  /*13ae0*/  IMAD R9, R0, 0x8, R15 ;  /* 0x0000000800097824 */ /* 0x000fe200078e020f */
[----:B------:R-:W-:Y:S01]  /*13af0*/  SHF.R.S32.HI R0, RZ, 0x1f, R8 ;  /* 0x0000001fff007819 */ /* 0x000fe20000011408 */
[----:B------:R-:W-:Y:S02]  /*13b00*/  IMAD R10, R10, c[0x0][0x440], RZ ;  /* 0x000110000a0a7a24 */ /* 0x000fe400078e02ff */
[C---:B------:R-:W-:Y:S01]  /*13b10*/  IMAD R14, R11.reuse, c[0x0][0x4dc], R14 ;  /* 0x000137000b0e7a24 */ /* 0x040fe200078e020e */
[C---:B-----5:R-:W-:Y:S01]  /*13b20*/  LEA R9, R12.reuse, R9, 0x7 ;  /* 0x000000090c097211 */ /* 0x060fe200078e38ff */
[----:B------:R-:W-:Y:S01]  /*13b30*/  IMAD R10, R11, c[0x0][0x444], R10 ;  /* 0x000111000b0a7a24 */ /* 0x000fe200078e020a */
[----:B------:R-:W-:Y:S01]  /*13b40*/  LEA R12, R12, R15, 0x7 ;  /* 0x0000000f0c0c7211 */ /* 0x000fe200078e38ff */
[----:B------:R-:W-:Y:S01]  /*13b50*/  IMAD.IADD R21, R19, 0x1, R14 ;  /* 0x0000000113157824 */ /* 0x000fe200078e020e */
[----:B------:R-:W-:Y:S01]  /*13b60*/  MOV R11, R9 ;  /* 0x00000009000b7202 */ /* 0x000fe20000000f00 */
[----:B------:R-:W-:-:S02]  /*13b70*/  IMAD.IADD R23, R17, 0x1, R10 ;  /* 0x0000000111177824 */ /* 0x000fc400078e020a */
[----:B------:R-:W-:-:S04]  /*13b80*/  @P1 IMAD.HI.U32 R10, R9, c[0x0][0x4ec], RZ ;  /* 0x00013b00090a1a27 */ /* 0x000fc800078e00ff */
[C---:B------:R-:W-:Y:S01]  /*13b90*/  IMAD R17, R0.reuse, c[0x0][0x4e0], RZ ;  /* 0x0001380000117a24 */ /* 0x040fe200078e02ff */
[----:B------:R-:W-:Y:S01]  /*13ba0*/  @P1 SHF.R.U32.HI R11, RZ, c[0x0][0x4f0], R10 ;  /* 0x00013c00ff0b1a19 */ /* 0x000fe2000001160a */
[----:B------:R-:W-:Y:S02]  /*13bb0*/  IMAD R19, R0, c[0x0][0x448], RZ ;  /* 0x0001120000137a24 */ /* 0x000fe400078e02ff */
[C---:B------:R-:W-:Y:S01]  /*13bc0*/  IMAD R17, R8.reuse, c[0x0][0x4e4], R17 ;  /* 0x0001390008117a24 */ /* 0x040fe200078e0211 */
[----:B------:R-:W-:Y:S01]  /*13bd0*/  IADD3 R0, -R11, RZ, RZ ;  /* 0x000000ff0b007210 */ /* 0x000fe20007ffe1ff */
[C---:B------:R-:W-:Y:S01]  /*13be0*/  IMAD R19, R8.reuse, c[0x0][0x44c], R19 ;  /* 0x0001130008137a24 */ /* 0x040fe200078e0213 */
[----:B------:R-:W-:Y:S01]  /*13bf0*/  SHF.R.S32.HI R14, RZ, 0x1f, R11 ;  /* 0x0000001fff0e7819 */ /* 0x000fe2000001140b */
[----:B------:R-:W-:-:S04]  /*13c00*/  IMAD.WIDE.U32 R22, R8, c[0x0][0x448], R22 ;  /* 0x0001120008167a25 */ /* 0x000fc800078e0016 */
[----:B------:R-:W-:-:S04]  /*13c10*/  IMAD.WIDE.U32 R20, R8, c[0x0][0x4e0], R20 ;  /* 0x0001380008147a25 */ /* 0x000fc800078e0014 */
[----:B------:R-:W-:Y:S01]  /*13c20*/  @P1 IMAD.HI.U32 R8, R9, c[0x0][0x4ec], RZ ;  /* 0x00013b0009081a27 */ /* 0x000fe200078e00ff */
[----:B------:R-:W-:-:S03]  /*13c30*/  IADD3 R16, P0, R11, R20, RZ ;  /* 0x000000140b107210 */ /* 0x000fc60007f1e0ff */
[----:B------:R-:W-:Y:S01]  /*13c40*/  IMAD R0, R0, c[0x0][0x4e8], R9 ;  /* 0x00013a0000007a24 */ /* 0x000fe200078e0209 */
[----:B------:R-:W-:Y:S01]  /*13c50*/  IADD3.X R17, R14, R21, R17, P0, !PT ;  /* 0x000000150e117210 */ /* 0x000fe200007fe411 */
[----:B------:R-:W-:Y:S01]  /*13c60*/  IMAD.MOV.U32 R10, RZ, RZ, R9 ;  /* 0x000000ffff0a7224 */ /* 0x000fe200078e0009 */
[----:B------:R-:W-:Y:S01]  /*13c70*/  @P1 SHF.R.U32.HI R10, RZ, c[0x0][0x4f0], R8 ;  /* 0x00013c00ff0a1a19 */ /* 0x000fe20000011608 */
[----:B------:R-:W-:Y:S01]  /*13c80*/  IMAD.IADD R23, R23, 0x1, R19 ;  /* 0x0000000117177824 */ /* 0x000fe200078e0213 */
[----:B------:R-:W-:Y:S01]  /*13c90*/  SHF.R.S32.HI R8, RZ, 0x1f, R0 ;  /* 0x0000001fff087819 */ /* 0x000fe20000011400 */
[----:B------:R-:W-:Y:S01]  /*13ca0*/  IMAD.WIDE.U32 R16, R0, c[0x0][0x4c8], R16 ;  /* 0x0001320000107a25 */ /* 0x000fe200078e0010 */
[----:B------:R-:W-:-:S03]  /*13cb0*/  IADD3 R14, -R10, RZ, RZ ;  /* 0x000000ff0a0e7210 */ /* 0x000fc60007ffe1ff */
[----:B------:R-:W-:Y:S01]  /*13cc0*/  IMAD R11, R8, c[0x0][0x4c8], RZ ;  /* 0x00013200080b7a24 */ /* 0x000fe200078e02ff */
[----:B------:R-:W-:Y:S01]  /*13cd0*/  SHF.R.S32.HI R8, RZ, 0x1f, R10 ;  /* 0x0000001fff087819 */ /* 0x000fe2000001140a */
[----:B------:R-:W-:Y:S02]  /*13ce0*/  IMAD R14, R14, c[0x0][0x4e8], R9 ;  /* 0x00013a000e0e7a24 */ /* 0x000fe400078e0209 */
[----:B------:R-:W-:Y:S01]  /*13cf0*/  IMAD R11, R0, c[0x0][0x4cc], R11 ;  /* 0x00013300000b7a24 */ /* 0x000fe200078e020b */
[----:B------:R-:W-:Y:S01]  /*13d00*/  LEA R0, P0, R16, c[0x0][0x4a8], 0x2 ;  /* 0x00012a0010007a11 */ /* 0x000fe200078010ff */
[----:B------:R-:W-:Y:S01]  /*13d10*/  IMAD R9, R8, c[0x0][0x430], RZ ;  /* 0x00010c0008097a24 */ /* 0x000fe200078e02ff */
[----:B------:R-:W-:Y:S01]  /*13d20*/  SHF.R.S32.HI R8, RZ, 0x1f, R14 ;  /* 0x0000001fff087819 */ /* 0x000fe2000001140e */
[----:B------:R-:W-:Y:S02]  /*13d30*/  IMAD.IADD R11, R17, 0x1, R11 ;  /* 0x00000001110b7824 */ /* 0x000fe400078e020b */
[----:B------:R-:W-:Y:S01]  /*13d40*/  SHFL.IDX PT, R18, R0, 0x1, 0x1c1f ;  /* 0x003c1f0000127f89 */ /* 0x000fe200000e0000 */
[----:B------:R-:W-:-:S02]  /*13d50*/  IMAD.WIDE.U32 R22, R10, c[0x0][0x430], R22 ;  /* 0x00010c000a167a25 */ /* 0x000fc400078e0016 */
[----:B------:R-:W-:Y:S02]  /*13d60*/  LEA.HI.X R11, R16, c[0x0][0x4ac], R11, 0x2, P0 ;  /* 0x00012b00100b7a11 */ /* 0x000fe400000f140b */
[----:B------:R-:W-:Y:S01]  /*13d70*/  SHFL.IDX PT, R16, R0, RZ, 0x1c1f ;  /* 0x001c1fff00107589 */ /* 0x000fe200000e0000 */
[----:B------:R-:W-:Y:S01]  /*13d80*/  IMAD R9, R10, c[0x0][0x434], R9 ;  /* 0x00010d000a097a24 */ /* 0x000fe200078e0209 */
[----:B------:R-:W-:Y:S01]  /*13d90*/  LOP3.LUT P0, RZ, R6, 0x3, RZ, 0xc0, !PT ;  /* 0x0000000306ff7812 */ /* 0x000fe2000780c0ff */
[----:B------:R-:W-:Y:S01]  /*13da0*/  IMAD R13, R13, c[0x0][0x388], RZ ;  /* 0x0000e2000d0d7a24 */ /* 0x000fe200078e02ff */
[----:B------:R-:W1:Y:S01]  /*13db0*/  SHFL.IDX PT, R17, R11, RZ, 0x1c1f ;  /* 0x001c1fff0b117589 */ /* 0x000e6200000e0000 */
[----:B------:R-:W-:Y:S02]  /*13dc0*/  IMAD.IADD R23, R23, 0x1, R9 ;  /* 0x0000000117177824 */ /* 0x000fe400078e0209 */
[----:B------:R-:W-:Y:S01]  /*13dd0*/  IMAD R9, R8, c[0x0][0x428], RZ ;  /* 0x00010a0008097a24 */ /* 0x000fe200078e02ff */
[----:B------:R3:W4:Y:S01]  /*13de0*/  SHFL.IDX PT, R19, R11, 0x1, 0x1c1f ;  /* 0x003c1f000b137f89 */ /* 0x00072200000e0000 */
[----:B------:R-:W-:-:S02]  /*13df0*/  IADD3 R8, R12, 0x8, RZ ;  /* 0x000000080c087810 */ /* 0x000fc40007ffe0ff */
[-C--:B------:R-:W-:Y:S01]  /*13e00*/  ISETP.GE.OR P2, PT, R12, R13.reuse, P0 ;  /* 0x0000000d0c00720c */ /* 0x080fe20000746670 */
[----:B------:R-:W-:Y:S01]  /*13e10*/  IMAD R9, R14, c[0x0][0x42c], R9 ;  /* 0x00010b000e097a24 */ /* 0x000fe200078e0209 */
[----:B------:R-:W-:Y:S01]  /*13e20*/  ISETP.GE.OR P0, PT, R8, R13, P0 ;  /* 0x0000000d0800720c */ /* 0x000fe20000706670 */
[----:B------:R-:W-:-:S05]  /*13e30*/  IMAD.WIDE.U32 R14, R14, c[0x0][0x428], R22 ;  /* 0x00010a000e0e7a25 */ /* 0x000fca00078e0016 */
[----:B------:R-:W-:Y:S02]  /*13e40*/  IADD3 R10, R15, R9, RZ ;  /* 0x000000090f0a7210 */ /* 0x000fe40007ffe0ff */
[----:B------:R-:W-:-:S04]  /*13e50*/  LEA R9, P1, R14, c[0x0][0x400], 0x2 ;  /* 0x000100000e097a11 */ /* 0x000fc800078210ff */
[----:B------:R-:W-:Y:S02]  /*13e60*/  LEA.HI.X R10, R14, c[0x0][0x404], R10, 0x2, P1 ;  /* 0x000101000e0a7a11 */ /* 0x000fe400008f140a */
[----:B------:R-:W-:Y:S01]  /*13e70*/  ISETP.GE.AND P1, PT, R8, R13, PT ;  /* 0x0000000d0800720c */ /* 0x000fe20003f26270 */
[----:B-1----:R1:W-:Y:S01]  /*13e80*/  @!P2 ST.E [R16.64], R5 ;  /* 0x000000051000a985 */ /* 0x0023e2000c101912 */
[----:B---3--:R-:W-:-:S03]  /*13e90*/  LOP3.LUT R11, R4, 0x7ffffffc, RZ, 0xc0, !PT ;  /* 0x7ffffffc040b7812 */ /* 0x008fc600078ec0ff */
[----:B----4-:R3:W-:Y:S01]  /*13ea0*/  @!P0 ST.E [R18.64], R7 ;  /* 0x0000000712008985 */ /* 0x0107e2000c101912 */
[----:B------:R-:W-:Y:S01]  /*13eb0*/  ISETP.GE.AND P0, PT, R12, R13, PT ;  /* 0x0000000d0c00720c */ /* 0x000fe20003f06270 */
[----:B------:R-:W-:Y:S02]  /*13ec0*/  IMAD.IADD R11, R6, 0x1, -R11 ;  /* 0x00000001060b7824 */ /* 0x000fe400078e0a0b */
[----:B------:R3:W4:Y:S04]  /*13ed0*/  SHFL.IDX PT, R14, R9, RZ, 0x1c1f ;  /* 0x001c1fff090e7589 */ /* 0x00072800000e0000 */
[----:B------:R3:W2:Y:S01]  /*13ee0*/  SHFL.IDX PT, R15, R10, RZ, 0x1c1f ;  /* 0x001c1fff0a0f7589 */ /* 0x0006a200000e0000 */
[----:B------:R-:W-:Y:S02]  /*13ef0*/  SHF.L.U32 R11, R11, 0x1, RZ ;  /* 0x000000010b0b7819 */ /* 0x000fe400000006ff */
[----:B-1----:R-:W-:-:S03]  /*13f00*/  P2R R5, PR, RZ, 0x2 ;  /* 0x00000002ff057803 */ /* 0x002fc60000000000 */
[----:B------:R-:W-:Y:S05]  /*13f10*/  @P0 BRA `(.L_x_2017) ;  /* 0x00000bd000000947 */ /* 0x000fea0003800000 */
[C---:B------:R-:W-:Y:S02]  /*13f20*/  IADD3 R4, R11.reuse, 0x8, RZ ;  /* 0x000000080b047810 */ /* 0x040fe40007ffe0ff */
[C---:B------:R-:W-:Y:S02]  /*13f30*/  IADD3 R0, R11.reuse, 0x10, RZ ;  /* 0x000000100b007810 */ /* 0x040fe40007ffe0ff */
[----:B------:R-:W-:Y:S02]  /*13f40*/  ISETP.GE.AND P5, PT, R4, c[0x0][0x3c8], PT ;  /* 0x0000f20004007a0c */ /* 0x000fe40003fa6270 */
[C---:B------:R-:W-:Y:S02]  /*13f50*/  ISETP.GE.AND P0, PT, R11.reuse, c[0x0][0x3c8], PT ;  /* 0x0000f2000b007a0c */ /* 0x040fe40003f06270 */
[----:B------:R-:W-:Y:S02]  /*13f60*/  ISETP.GE.AND P4, PT, R0, c[0x0][0x3c8], PT ;  /* 0x0000f20000007a0c */ /* 0x000fe40003f86270 */
[----:B------:R-:W-:-:S02]  /*13f70*/  IADD3 R8, R11, 0x18, RZ ;  /* 0x000000180b087810 */ /* 0x000fc40007ffe0ff */
[C---:B---3--:R-:W-:Y:S02]  /*13f80*/  IADD3 R7, R11.reuse, 0x20, RZ ;  /* 0x000000200b077810 */ /* 0x048fe40007ffe0ff */
[C---:B------:R-:W-:Y:S02]  /*13f90*/  IADD3 R6, R11.reuse, 0x28, RZ ;  /* 0x000000280b067810 */ /* 0x040fe40007ffe0ff */
[----:B------:R-:W-:Y:S02]  /*13fa0*/  ISETP.GE.AND P3, PT, R8, c[0x0][0x3c8], PT ;  /* 0x0000f20008007a0c */ /* 0x000fe40003f66270 */
[----:B------:R-:W-:Y:S01]  /*13fb0*/  @!P5 LEA.HI R4, R4, R4, RZ, 0x1 ;  /* 0x000000040404d211 */ /* 0x000fe200078f08ff */
[----:B--2-4-:R-:W-:Y:S01]  /*13fc0*/  @!P0 IMAD.WIDE R18, R11, 0x4, R14 ;  /* 0x000000040b128825 */ /* 0x014fe200078e020e */
[----:B------:R-:W-:Y:S02]  /*13fd0*/  ISETP.GE.AND P2, PT, R7, c[0x0][0x3c8], PT ;  /* 0x0000f20007007a0c */ /* 0x000fe40003f46270 */
[----:B------:R-:W-:-:S02]  /*13fe0*/  @!P4 LEA.HI R12, R0, R0, RZ, 0x1 ;  /* 0x00000000000cc211 */ /* 0x000fc400078f08ff */
[----:B------:R-:W-:Y:S01]  /*13ff0*/  IADD3 R0, R11, 0x30, RZ ;  /* 0x000000300b007810 */ /* 0x000fe20007ffe0ff */
[----:B------:R1:W-:Y:S01]  /*14000*/  @!P0 ST.E.64 [R18.64], R160 ;  /* 0x000000a012008985 */ /* 0x0003e2000c101b12 */
[----:B------:R-:W-:Y:S02]  /*14010*/  @!P5 LOP3.LUT R13, R4, 0xfffffffe, RZ, 0xc0, !PT ;  /* 0xfffffffe040dd812 */ /* 0x000fe400078ec0ff */
[----:B------:R-:W-:Y:S02]  /*14020*/  ISETP.GE.AND P1, PT, R6, c[0x0][0x3c8], PT ;  /* 0x0000f20006007a0c */ /* 0x000fe40003f26270 */
[----:B------:R-:W-:Y:S01]  /*14030*/  @!P4 LOP3.LUT R17, R12, 0xfffffffe, RZ, 0xc0, !PT ;  /* 0xfffffffe0c11c812 */ /* 0x000fe200078ec0ff */
[--C-:B------:R-:W-:Y:S01]  /*14040*/  @!P5 IMAD.WIDE R12, R13, 0x4, R14.reuse ;  /* 0x000000040d0cd825 */ /* 0x100fe200078e020e */
[----:B------:R-:W-:Y:S02]  /*14050*/  ISETP.GE.AND P0, PT, R0, c[0x0][0x3c8], PT ;  /* 0x0000f20000007a0c */ /* 0x000fe40003f06270 */
[----:B------:R-:W-:Y:S01]  /*14060*/  IADD3 R4, R11, 0x38, RZ ;  /* 0x000000380b047810 */ /* 0x000fe20007ffe0ff */
[----:B------:R-:W-:Y:S01]  /*14070*/  @!P4 IMAD.WIDE R16, R17, 0x4, R14 ;  /* 0x000000041110c825 */ /* 0x000fe200078e020e */
[----:B------:R2:W-:Y:S01]  /*14080*/  @!P5 ST.E.64 [R12.64], R156 ;  /* 0x0000009c0c00d985 */ /* 0x0005e2000c101b12 */
[----:B------:R-:W-:-:S02]  /*14090*/  @!P3 LEA.HI R8, R8, R8, RZ, 0x1 ;  /* 0x000000080808b211 */ /* 0x000fc400078f08ff */
[----:B------:R-:W-:Y:S01]  /*140a0*/  ISETP.GE.AND P5, PT, R4, c[0x0][0x3c8], PT ;  /* 0x0000f20004007a0c */ /* 0x000fe20003fa6270 */
[----:B------:R3:W-:Y:S01]  /*140b0*/  @!P4 ST.E.64 [R16.64], R152 ;  /* 0x000000981000c985 */ /* 0x0007e2000c101b12 */
[----:B------:R-:W-:Y:S02]  /*140c0*/  @!P2 LEA.HI R7, R7, R7, RZ, 0x1 ;  /* 0x000000070707a211 */ /* 0x000fe400078f08ff */
[----:B------:R-:W-:Y:S02]  /*140d0*/  @!P1 LEA.HI R6, R6, R6, RZ, 0x1 ;  /* 0x0000000606069211 */ /* 0x000fe400078f08ff */
[----:B------:R-:W-:Y:S02]  /*140e0*/  @!P0 LEA.HI R0, R0, R0, RZ, 0x1 ;  /* 0x0000000000008211 */ /* 0x000fe400078f08ff */
[----:B------:R-:W-:Y:S02]  /*140f0*/  @!P2 LOP3.LUT R7, R7, 0xfffffffe, RZ, 0xc0, !PT ;  /* 0xfffffffe0707a812 */ /* 0x000fe400078ec0ff */
[----:B------:R-:W-:-:S03]  /*14100*/  @!P1 LOP3.LUT R21, R6, 0xfffffffe, RZ, 0xc0, !PT ;  /* 0xfffffffe06159812 */ /* 0x000fc600078ec0ff */
[--C-:B------:R-:W-:Y:S01]  /*14110*/  @!P2 IMAD.WIDE R6, R7, 0x4, R14.reuse ;  /* 0x000000040706a825 */ /* 0x100fe200078e020e */
[----:B------:R-:W-:Y:S02]  /*14120*/  @!P5 LEA.HI R4, R4, R4, RZ, 0x1 ;  /* 0x000000040404d211 */ /* 0x000fe400078f08ff */
[----:B-1----:R-:W-:Y:S01]  /*14130*/  IADD3 R18, R11, 0x40, RZ ;  /* 0x000000400b127810 */ /* 0x002fe20007ffe0ff */
[----:B------:R-:W-:Y:S01]  /*14140*/  @!P1 IMAD.WIDE R20, R21, 0x4, R14 ;  /* 0x0000000415149825 */ /* 0x000fe200078e020e */
[----:B------:R-:W-:Y:S02]  /*14150*/  @!P3 LOP3.LUT R19, R8, 0xfffffffe, RZ, 0xc0, !PT ;  /* 0xfffffffe0813b812 */ /* 0x000fe400078ec0ff */
[----:B------:R-:W-:Y:S02]  /*14160*/  ISETP.GE.AND P4, PT, R18, c[0x0][0x3c8], PT ;  /* 0x0000f20012007a0c */ /* 0x000fe40003f86270 */
[----:B------:R-:W-:Y:S02]  /*14170*/  IADD3 R8, R11, 0x50, RZ ;  /* 0x000000500b087810 */ /* 0x000fe40007ffe0ff */
[----:B--2---:R-:W-:-:S02]  /*14180*/  @!P0 LOP3.LUT R13, R0, 0xfffffffe, RZ, 0xc0, !PT ;  /* 0xfffffffe000d8812 */ /* 0x004fc400078ec0ff */
[----:B------:R-:W-:Y:S01]  /*14190*/  IADD3 R0, R11, 0x58, RZ ;  /* 0x000000580b007810 */ /* 0x000fe20007ffe0ff */
[----:B---3--:R-:W-:Y:S01]  /*141a0*/  @!P3 IMAD.WIDE R16, R19, 0x4, R14 ;  /* 0x000000041310b825 */ /* 0x008fe200078e020e */
[----:B------:R-:W-:-:S05]  /*141b0*/  IADD3 R19, R11, 0x48, RZ ;  /* 0x000000480b137810 */ /* 0x000fca0007ffe0ff */
[----:B------:R-:W-:Y:S01]  /*141c0*/  @!P4 LEA.HI R22, R18, R18, RZ, 0x1 ;  /* 0x000000121216c211 */ /* 0x000fe200078f08ff */
[----:B------:R-:W-:Y:S01]  /*141d0*/  @!P0 IMAD.WIDE R12, R13, 0x4, R14 ;  /* 0x000000040d0c8825 */ /* 0x000fe200078e020e */
[----:B------:R1:W-:Y:S01]  /*141e0*/  @!P3 ST.E.64 [R16.64], R148 ;  /* 0x000000941000b985 */ /* 0x0003e2000c101b12 */
[----:B------:R-:W-:Y:S02]  /*141f0*/  ISETP.GE.AND P3, PT, R19, c[0x0][0x3c8], PT ;  /* 0x0000f20013007a0c */ /* 0x000fe40003f66270 */
[----:B------:R-:W-:Y:S01]  /*14200*/  IADD3 R18, R11, 0x60, RZ ;  /* 0x000000600b127810 */ /* 0x000fe20007ffe0ff */
[----:B------:R2:W-:Y:S01]  /*14210*/  @!P2 ST.E.64 [R6.64], R144 ;  /* 0x000000900600a985 */ /* 0x0005e2000c101b12 */
[----:B------:R-:W-:-:S03]  /*14220*/  ISETP.GE.AND P2, PT, R8, c[0x0][0x3c8], PT ;  /* 0x0000f20008007a0c */ /* 0x000fc60003f46270 */
[----:B------:R3:W-:Y:S01]  /*14230*/  @!P1 ST.E.64 [R20.64], R140 ;  /* 0x0000008c14009985 */ /* 0x0007e2000c101b12 */
[----:B------:R-:W-:-:S03]  /*14240*/  ISETP.GE.AND P1, PT, R0, c[0x0][0x3c8], PT ;  /* 0x0000f20000007a0c */ /* 0x000fc60003f26270 */
[----:B------:R4:W-:Y:S01]  /*14250*/  @!P0 ST.E.64 [R12.64], R136 ;  /* 0x000000880c008985 */ /* 0x0009e2000c101b12 */
[----:B------:R-:W-:Y:S02]  /*14260*/  ISETP.GE.AND P0, PT, R18, c[0x0][0x3c8], PT ;  /* 0x0000f20012007a0c */ /* 0x000fe40003f06270 */
[----:B------:R-:W-:-:S03]  /*14270*/  @!P3 LEA.HI R19, R19, R19, RZ, 0x1 ;  /* 0x000000131313b211 */ /* 0x000fc600078f08ff */
[----:B------:R-:W-:Y:S02]  /*14280*/  @!P2 LEA.HI R8, R8, R8, RZ, 0x1 ;  /* 0x000000080808a211 */ /* 0x000fe400078f08ff */
[----:B------:R-:W-:Y:S02]  /*14290*/  @!P3 LOP3.LUT R19, R19, 0xfffffffe, RZ, 0xc0, !PT ;  /* 0xfffffffe1313b812 */ /* 0x000fe400078ec0ff */
[----:B------:R-:W-:-:S04]  /*142a0*/  @!P1 LEA.HI R0, R0, R0, RZ, 0x1 ;  /* 0x0000000000009211 */ /* 0x000fc800078f08ff */
[----:B------:R-:W-:Y:S02]  /*142b0*/  @!P0 LEA.HI R18, R18, R18, RZ, 0x1 ;  /* 0x0000001212128211 */ /* 0x000fe400078f08ff */
[----:B-1----:R-:W-:Y:S02]  /*142c0*/  @!P5 LOP3.LUT R17, R4, 0xfffffffe, RZ, 0xc0, !PT ;  /* 0xfffffffe0411d812 */ /* 0x002fe400078ec0ff */
[C---:B------:R-:W-:Y:S02]  /*142d0*/  IADD3 R4, R11.reuse, 0x68, RZ ;  /* 0x000000680b047810 */ /* 0x040fe40007ffe0ff */
[----:B--2---:R-:W-:Y:S02]  /*142e0*/  @!P4 LOP3.LUT R7, R22, 0xfffffffe, RZ, 0xc0, !PT ;  /* 0xfffffffe1607c812 */ /* 0x004fe400078ec0ff */
[----:B------:R-:W-:Y:S02]  /*142f0*/  IADD3 R16, R11, 0x70, RZ ;  /* 0x000000700b107810 */ /* 0x000fe40007ffe0ff */
[----:B---3--:R-:W-:Y:S01]  /*14300*/  @!P1 LOP3.LUT R21, R0, 0xfffffffe, RZ, 0xc0, !PT ;  /* 0xfffffffe00159812 */ /* 0x008fe200078ec0ff */
[----:B------:R-:W-:Y:S01]  /*14310*/  @!P4 IMAD.WIDE R6, R7, 0x4, R14 ;  /* 0x000000040706c825 */ /* 0x000fe200078e020e */
[----:B------:R-:W-:-:S02]  /*14320*/  IADD3 R22, R11, 0x78, RZ ;  /* 0x000000780b167810 */ /* 0x000fc40007ffe0ff */
[----:B------:R-:W-:Y:S01]  /*14330*/  IADD3 R0, R11, 0x90, RZ ;  /* 0x000000900b007810 */ /* 0x000fe20007ffe0ff */
[--C-:B----4-:R-:W-:Y:S01]  /*14340*/  @!P5 IMAD.WIDE R12, R17, 0x4, R14.reuse ;  /* 0x00000004110cd825 */ /* 0x110fe200078e020e */
[----:B------:R-:W-:Y:S02]  /*14350*/  @!P2 LOP3.LUT R17, R8, 0xfffffffe, RZ, 0xc0, !PT ;  /* 0xfffffffe0811a812 */ /* 0x000fe400078ec0ff */
[----:B------:R-:W-:Y:S01]  /*14360*/  IADD3 R8, R11, 0x88, RZ ;  /* 0x000000880b087810 */ /* 0x000fe20007ffe0ff */
[----:B------:R-:W-:Y:S01]  /*14370*/  @!P1 IMAD.WIDE R20, R21, 0x4, R14 ;  /* 0x0000000415149825 */ /* 0x000fe200078e020e */
[----:B------:R1:W-:Y:S01]  /*14380*/  @!P5 ST.E.64 [R12.64], R132 ;  /* 0x000000840c00d985 */ /* 0x0003e2000c101b12 */
[----:B------:R-:W-:-:S03]  /*14390*/  ISETP.GE.AND P5, PT, R4, c[0x0][0x3c8], PT ;  /* 0x0000f20004007a0c */ /* 0x000fc60003fa6270 */
[----:B------:R2:W-:Y:S01]  /*143a0*/  @!P4 ST.E.64 [R6.64], R36 ;  /* 0x000000240600c985 */ /* 0x0005e2000c101b12 */
[----:B------:R-:W-:-:S09]  /*143b0*/  ISETP.GE.AND P4, PT, R16, c[0x0][0x3c8], PT ;  /* 0x0000f20010007a0c */ /* 0x000fd20003f86270 */
[----:B------:R-:W-:-:S04]  /*143c0*/  @!P5 LEA.HI R4, R4, R4, RZ, 0x1 ;  /* 0x000000040404d211 */ /* 0x000fc800078f08ff */
[----:B------:R-:W-:Y:S02]  /*143d0*/  @!P4 LEA.HI R16, R16, R16, RZ, 0x1 ;  /* 0x000000101010c211 */ /* 0x000fe400078f08ff */
[----:B-1----:R-:W-:Y:S01]  /*143e0*/  @!P0 LOP3.LUT R13, R18, 0xfffffffe, RZ, 0xc0, !PT ;  /* 0xfffffffe120d8812 */ /* 0x002fe200078ec0ff */
[----:B--2---:R-:W-:-:S04]  /*143f0*/  @!P3 IMAD.WIDE R6, R19, 0x4, R14 ;  /* 0x000000041306b825 */ /* 0x004fc800078e020e */
[--C-:B------:R-:W-:Y:S01]  /*14400*/  @!P2 IMAD.WIDE R18, R17, 0x4, R14.reuse ;  /* 0x000000041112a825 */ /* 0x100fe200078e020e */
[----:B------:R1:W-:Y:S01]  /*14410*/  @!P3 ST.E.64 [R6.64], R40 ;  /* 0x000000280600b985 */ /* 0x0003e2000c101b12 */
[----:B------:R-:W-:Y:S02]  /*14420*/  IADD3 R17, R11, 0x80, RZ ;  /* 0x000000800b117810 */ /* 0x000fe40007ffe0ff */
[----:B------:R-:W-:Y:S01]  /*14430*/  @!P0 IMAD.WIDE R12, R13, 0x4, R14 ;  /* 0x000000040d0c8825 */ /* 0x000fe200078e020e */
[----:B------:R2:W-:Y:S01]  /*14440*/  @!P2 ST.E.64 [R18.64], R44 ;  /* 0x0000002c1200a985 */ /* 0x0005e2000c101b12 */
[----:B------:R-:W-:Y:S02]  /*14450*/  ISETP.GE.AND P3, PT, R22, c[0x0][0x3c8], PT ;  /* 0x0000f20016007a0c */ /* 0x000fe40003f66270 */
[----:B------:R-:W-:Y:S01]  /*14460*/  ISETP.GE.AND P2, PT, R17, c[0x0][0x3c8], PT ;  /* 0x0000f20011007a0c */ /* 0x000fe20003f46270 */
[----:B------:R3:W-:Y:S01]  /*14470*/  @!P1 ST.E.64 [R20.64], R48 ;  /* 0x0000003014009985 */ /* 0x0007e2000c101b12 */
[----:B------:R-:W-:-:S03]  /*14480*/  ISETP.GE.AND P1, PT, R8, c[0x0][0x3c8], PT ;  /* 0x0000f20008007a0c */ /* 0x000fc60003f26270 */
[----:B------:R4:W-:Y:S01]  /*14490*/  @!P0 ST.E.64 [R12.64], R52 ;  /* 0x000000340c008985 */ /* 0x0009e2000c101b12 */
[----:B------:R-:W-:-:S05]  /*144a0*/  ISETP.GE.AND P0, PT, R0, c[0x0][0x3c8], PT ;  /* 0x0000f20000007a0c */ /* 0x000fca0003f06270 */
[----:B------:R-:W-:Y:S02]  /*144b0*/  @!P3 LEA.HI R22, R22, R22, RZ, 0x1 ;  /* 0x000000161616b211 */ /* 0x000fe400078f08ff */
[----:B------:R-:W-:Y:S02]  /*144c0*/  @!P2 LEA.HI R17, R17, R17, RZ, 0x1 ;  /* 0x000000111111a211 */ /* 0x000fe400078f08ff */
[----:B------:R-:W-:Y:S02]  /*144d0*/  @!P1 LEA.HI R8, R8, R8, RZ, 0x1 ;  /* 0x0000000808089211 */ /* 0x000fe400078f08ff */
[----:B------:R-:W-:Y:S02]  /*144e0*/  @!P2 LOP3.LUT R17, R17, 0xfffffffe, RZ, 0xc0, !PT ;  /* 0xfffffffe1111a812 */ /* 0x000fe400078ec0ff */
[----:B------:R-:W-:Y:S02]  /*144f0*/  @!P0 LEA.HI R0, R0, R0, RZ, 0x1 ;  /* 0x0000000000008211 */ /* 0x000fe400078f08ff */
[----:B-1----:R-:W-:-:S02]  /*14500*/  @!P5 LOP3.LUT R7, R4, 0xfffffffe, RZ, 0xc0, !PT ;  /* 0xfffffffe0407d812 */ /* 0x002fc400078ec0ff */
[----:B------:R-:W-:Y:S02]  /*14510*/  IADD3 R4, R11, 0x98, RZ ;  /* 0x000000980b047810 */ /* 0x000fe40007ffe0ff */
[----:B--2---:R-:W-:Y:S01]  /*14520*/  @!P4 LOP3.LUT R19, R16, 0xfffffffe, RZ, 0xc0, !PT ;  /* 0xfffffffe1013c812 */ /* 0x004fe200078ec0ff */
[----:B------:R-:W-:Y:S01]  /*14530*/  @!P5 IMAD.WIDE R6, R7, 0x4, R14 ;  /* 0x000000040706d825 */ /* 0x000fe200078e020e */
[----:B---3--:R-:W-:-:S03]  /*14540*/  @!P1 LOP3.LUT R21, R8, 0xfffffffe, RZ, 0xc0, !PT ;  /* 0xfffffffe08159812 */ /* 0x008fc600078ec0ff */
[--C-:B------:R-:W-:Y:S01]  /*14550*/  @!P2 IMAD.WIDE R16, R17, 0x4, R14.reuse ;  /* 0x000000041110a825 */ /* 0x100fe200078e020e */
[----:B------:R1:W-:Y:S01]  /*14560*/  @!P5 ST.E.64 [R6.64], R56 ;  /* 0x000000380600d985 */ /* 0x0003e2000c101b12 */
[----:B------:R-:W-:Y:S02]  /*14570*/  ISETP.GE.AND P5, PT, R4, c[0x0][0x3c8], PT ;  /* 0x0000f20004007a0c */ /* 0x000fe40003fa6270 */
[----:B----4-:R-:W-:Y:S01]  /*14580*/  @!P4 IMAD.WIDE R12, R19, 0x4, R14 ;  /* 0x00000004130cc825 */ /* 0x010fe200078e020e */
[----:B------:R-:W-:Y:S02]  /*14590*/  @!P3 LOP3.LUT R19, R22, 0xfffffffe, RZ, 0xc0, !PT ;  /* 0xfffffffe1613b812 */ /* 0x000fe400078ec0ff */
[C---:B------:R-:W-:Y:S02]  /*145a0*/  IADD3 R8, R11.reuse, 0xa0, RZ ;  /* 0x000000a00b087810 */ /* 0x040fe40007ffe0ff */
[----:B------:R2:W-:Y:S01]  /*145b0*/  @!P4 ST.E.64 [R12.64], R60 ;  /* 0x0000003c0c00c985 */ /* 0x0005e2000c101b12 */
[----:B------:R-:W-:-:S02]  /*145c0*/  IADD3 R20, R11, 0xb0, RZ ;  /* 0x000000b00b147810 */ /* 0x000fc40007ffe0ff */
[----:B------:R-:W-:Y:S02]  /*145d0*/  ISETP.GE.AND P6, PT, R8, c[0x0][0x3c8], PT ;  /* 0x0000f20008007a0c */ /* 0x000fe40003fc6270 */
[----:B------:R-:W-:Y:S02]  /*145e0*/  IADD3 R22, R11, 0xc0, RZ ;  /* 0x000000c00b167810 */ /* 0x000fe40007ffe0ff */
[----:B------:R-:W-:-:S04]  /*145f0*/  @!P5 LEA.HI R4, R4, R4, RZ, 0x1 ;  /* 0x000000040404d211 */ /* 0x000fc800078f08ff */
[----:B------:R-:W-:Y:S02]  /*14600*/  @!P5 LOP3.LUT R23, R4, 0xfffffffe, RZ, 0xc0, !PT ;  /* 0xfffffffe0417d812 */ /* 0x000fe400078ec0ff */
[----:B------:R-:W-:-:S03]  /*14610*/  IADD3 R4, R11, 0xc8, RZ ;  /* 0x000000c80b047810 */ /* 0x000fc60007ffe0ff */
[----:B------:R-:W-:Y:S02]  /*14620*/  @!P6 LEA.HI R8, R8, R8, RZ, 0x1 ;  /* 0x000000080808e211 */ /* 0x000fe400078f08ff */
[----:B-1----:R-:W-:Y:S02]  /*14630*/  @!P0 LOP3.LUT R7, R0, 0xfffffffe, RZ, 0xc0, !PT ;  /* 0xfffffffe00078812 */ /* 0x002fe400078ec0ff */
[----:B------:R-:W-:-:S03]  /*14640*/  IADD3 R0, R11, 0xb8, RZ ;  /* 0x000000b80b007810 */ /* 0x000fc60007ffe0ff */
[----:B------:R-:W-:-:S04]  /*14650*/  @!P0 IMAD.WIDE R6, R7, 0x4, R14 ;  /* 0x0000000407068825 */ /* 0x000fc800078e020e */
[----:B--2---:R-:W-:-:S04]  /*14660*/  @!P3 IMAD.WIDE R12, R19, 0x4, R14 ;  /* 0x00000004130cb825 */ /* 0x004fc800078e020e */
[----:B------:R-:W-:Y:S01]  /*14670*/  @!P1 IMAD.WIDE R18, R21, 0x4, R14 ;  /* 0x0000000415129825 */ /* 0x000fe200078e020e */
[----:B------:R-:W-:Y:S01]  /*14680*/  IADD3 R21, R11, 0xa8, RZ ;  /* 0x000000a80b157810 */ /* 0x000fe20007ffe0ff */
[----:B------:R1:W-:Y:S01]  /*14690*/  @!P3 ST.E.64 [R12.64], R64 ;  /* 0x000000400c00b985 */ /* 0x0003e2000c101b12 */
[----:B------:R-:W-:Y:S02]  /*146a0*/  ISETP.GE.AND P3, PT, R20, c[0x0][0x3c8], PT ;  /* 0x0000f20014007a0c */ /* 0x000fe40003f66270 */
[----:B------:R-:W-:Y:S01]  /*146b0*/  ISETP.GE.AND P4, PT, R21, c[0x0][0x3c8], PT ;  /* 0x0000f20015007a0c */ /* 0x000fe20003f86270 */
[----:B------:R2:W-:Y:S01]  /*146c0*/  @!P2 ST.E.64 [R16.64], R68 ;  /* 0x000000441000a985 */ /* 0x0005e2000c101b12 */
[----:B------:R-:W-:-:S03]  /*146d0*/  ISETP.GE.AND P2, PT, R0, c[0x0][0x3c8], PT ;  /* 0x0000f20000007a0c */ /* 0x000fc60003f46270 */
[----:B------:R3:W-:Y:S01]  /*146e0*/  @!P1 ST.E.64 [R18.64], R72 ;  /* 0x0000004812009985 */ /* 0x0007e2000c101b12 */
[----:B------:R-:W-:-:S03]  /*146f0*/  ISETP.GE.AND P1, PT, R22, c[0x0][0x3c8], PT ;  /* 0x0000f20016007a0c */ /* 0x000fc60003f26270 */
[----:B------:R4:W-:Y:S01]  /*14700*/  @!P0 ST.E.64 [R6.64], R76 ;  /* 0x0000004c06008985 */ /* 0x0009e2000c101b12 */
[----:B------:R-:W-:Y:S02]  /*14710*/  ISETP.GE.AND P0, PT, R4, c[0x0][0x3c8], PT ;  /* 0x0000f20004007a0c */ /* 0x000fe40003f06270 */
[----:B------:R-:W-:Y:S02]  /*14720*/  @!P3 LEA.HI R20, R20, R20, RZ, 0x1 ;  /* 0x000000141414b211 */ /* 0x000fe400078f08ff */
[----:B------:R-:W-:Y:S02]  /*14730*/  @!P4 LEA.HI R21, R21, R21, RZ, 0x1 ;  /* 0x000000151515c211 */ /* 0x000fe400078f08ff */
[----:B------:R-:W-:Y:S02]  /*14740*/  @!P2 LEA.HI R0, R0, R0, RZ, 0x1 ;  /* 0x000000000000a211 */ /* 0x000fe400078f08ff */
[----:B------:R-:W-:Y:S02]  /*14750*/  @!P4 LOP3.LUT R21, R21, 0xfffffffe, RZ, 0xc0, !PT ;  /* 0xfffffffe1515c812 */ /* 0x000fe400078ec0ff */
[----:B------:R-:W-:-:S03]  /*14760*/  @!P1 LEA.HI R22, R22, R22, RZ, 0x1 ;  /* 0x0000001616169211 */ /* 0x000fc600078f08ff */
[----:B------:R-:W-:Y:S01]  /*14770*/  @!P0 LEA.HI R4, R4, R4, RZ, 0x1 ;  /* 0x0000000404048211 */ /* 0x000fe200078f08ff */
[--C-:B-1----:R-:W-:Y:S01]  /*14780*/  @!P5 IMAD.WIDE R12, R23, 0x4, R14.reuse ;  /* 0x00000004170cd825 */ /* 0x102fe200078e020e */
[----:B------:R-:W-:Y:S02]  /*14790*/  IADD3 R23, R11, 0xe0, RZ ;  /* 0x000000e00b177810 */ /* 0x000fe40007ffe0ff */
[----:B--2---:R-:W-:Y:S02]  /*147a0*/  @!P3 LOP3.LUT R17, R20, 0xfffffffe, RZ, 0xc0, !PT ;  /* 0xfffffffe1411b812 */ /* 0x004fe400078ec0ff */
[----:B------:R1:W-:Y:S01]  /*147b0*/  @!P5 ST.E.64 [R12.64], R80 ;  /* 0x000000500c00d985 */ /* 0x0003e2000c101b12 */
[----:B------:R-:W-:Y:S01]  /*147c0*/  @!P4 IMAD.WIDE R20, R21, 0x4, R14 ;  /* 0x000000041514c825 */ /* 0x000fe200078e020e */
[----:B---3--:R-:W-:-:S03]  /*147d0*/  @!P1 LOP3.LUT R19, R22, 0xfffffffe, RZ, 0xc0, !PT ;  /* 0xfffffffe16139812 */ /* 0x008fc600078ec0ff */
[--C-:B------:R-:W-:Y:S01]  /*147e0*/  @!P3 IMAD.WIDE R16, R17, 0x4, R14.reuse ;  /* 0x000000041110b825 */ /* 0x100fe200078e020e */
[----:B------:R-:W-:Y:S02]  /*147f0*/  IADD3 R22, R11, 0xe8, RZ ;  /* 0x000000e80b167810 */ /* 0x000fe40007ffe0ff */
[----:B----4-:R-:W-:Y:S01]  /*14800*/  @!P6 LOP3.LUT R7, R8, 0xfffffffe, RZ, 0xc0, !PT ;  /* 0xfffffffe0807e812 */ /* 0x010fe200078ec0ff */
[----:B------:R-:W-:Y:S01]  /*14810*/  @!P1 IMAD.WIDE R18, R19, 0x4, R14 ;  /* 0x0000000413129825 */ /* 0x000fe200078e020e */
[----:B------:R-:W-:-:S03]  /*14820*/  IADD3 R8, R11, 0xf8, RZ ;  /* 0x000000f80b087810 */ /* 0x000fc60007ffe0ff */
[----:B------:R-:W-:-:S05]  /*14830*/  @!P6 IMAD.WIDE R6, R7, 0x4, R14 ;  /* 0x000000040706e825 */ /* 0x000fca00078e020e */
[----:B------:R2:W-:Y:S04]  /*14840*/  @!P6 ST.E.64 [R6.64], R84 ;  /* 0x000000540600e985 */ /* 0x0005e8000c101b12 */
[----:B------:R3:W-:Y:S04]  /*14850*/  @!P4 ST.E.64 [R20.64], R88 ;  /* 0x000000581400c985 */ /* 0x0007e8000c101b12 */
[----:B------:R-:W-:Y:S01]  /*14860*/  @!P3 ST.E.64 [R16.64], R92 ;  /* 0x0000005c1000b985 */ /* 0x000fe2000c101b12 */
[----:B------:R-:W-:Y:S02]  /*14870*/  ISETP.GE.AND P3, PT, R23, c[0x0][0x3c8], PT ;  /* 0x0000f20017007a0c */ /* 0x000fe40003f66270 */
[----:B-1----:R-:W-:-:S02]  /*14880*/  @!P2 LOP3.LUT R13, R0, 0xfffffffe, RZ, 0xc0, !PT ;  /* 0xfffffffe000da812 */ /* 0x002fc400078ec0ff */
[----:B------:R-:W-:-:S03]  /*14890*/  IADD3 R0, R11, 0xd0, RZ ;  /* 0x000000d00b007810 */ /* 0x000fc60007ffe0ff */
[----:B------:R-:W-:Y:S01]  /*148a0*/  @!P2 IMAD.WIDE R12, R13, 0x4, R14 ;  /* 0x000000040d0ca825 */ /* 0x000fe200078e020e */
[----:B------:R-:W-:-:S04]  /*148b0*/  ISETP.GE.AND P5, PT, R0, c[0x0][0x3c8], PT ;  /* 0x0000f20000007a0c */ /* 0x000fc80003fa6270 */
[----:B------:R1:W-:Y:S01]  /*148c0*/  @!P2 ST.E.64 [R12.64], R96 ;  /* 0x000000600c00a985 */ /* 0x0003e2000c101b12 */
[----:B------:R-:W-:Y:S02]  /*148d0*/  ISETP.GE.AND P2, PT, R22, c[0x0][0x3c8], PT ;  /* 0x0000f20016007a0c */ /* 0x000fe40003f46270 */
[----:B------:R-:W-:Y:S01]  /*148e0*/  @!P3 LEA.HI R23, R23, R23, RZ, 0x1 ;  /* 0x000000171717b211 */ /* 0x000fe200078f08ff */
[----:B------:R4:W-:Y:S03]  /*148f0*/  @!P1 ST.E.64 [R18.64], R100 ;  /* 0x0000006412009985 */ /* 0x0009e6000c101b12 */
[----:B------:R-:W-:Y:S02]  /*14900*/  @!P3 LOP3.LUT R23, R23, 0xfffffffe, RZ, 0xc0, !PT ;  /* 0xfffffffe1717b812 */ /* 0x000fe400078ec0ff */
[----:B--2---:R-:W-:Y:S02]  /*14910*/  @!P0 LOP3.LUT R7, R4, 0xfffffffe, RZ, 0xc0, !PT ;  /* 0xfffffffe04078812 */ /* 0x004fe400078ec0ff */
[----:B------:R-:W-:-:S02]  /*14920*/  IADD3 R4, R11, 0xd8, RZ ;  /* 0x000000d80b047810 */ /* 0x000fc40007ffe0ff */
[----:B---3--:R-:W-:Y:S01]  /*14930*/  IADD3 R20, R11, 0xf0, RZ ;  /* 0x000000f00b147810 */ /* 0x008fe20007ffe0ff */
[----:B------:R-:W-:Y:S01]  /*14940*/  @!P0 IMAD.WIDE R6, R7, 0x4, R14 ;  /* 0x0000000407068825 */ /* 0x000fe200078e020e */
[----:B------:R-:W-:Y:S02]  /*14950*/  ISETP.GE.AND P4, PT, R4, c[0x0][0x3c8], PT ;  /* 0x0000f20004007a0c */ /* 0x000fe40003f86270 */
[----:B------:R-:W-:Y:S02]  /*14960*/  ISETP.GE.AND P1, PT, R20, c[0x0][0x3c8], PT ;  /* 0x0000f20014007a0c */ /* 0x000fe40003f26270 */
[----:B------:R2:W-:Y:S01]  /*14970*/  @!P0 ST.E.64 [R6.64], R104 ;  /* 0x0000006806008985 */ /* 0x0005e2000c101b12 */
[----:B------:R-:W-:Y:S02]  /*14980*/  ISETP.GE.AND P0, PT, R8, c[0x0][0x3c8], PT ;  /* 0x0000f20008007a0c */ /* 0x000fe40003f06270 */
[----:B------:R-:W-:Y:S02]  /*14990*/  @!P5 LEA.HI R0, R0, R0, RZ, 0x1 ;  /* 0x000000000000d211 */ /* 0x000fe400078f08ff */
[----:B------:R-:W-:-:S04]  /*149a0*/  @!P2 LEA.HI R22, R22, R22, RZ, 0x1 ;  /* 0x000000161616a211 */ /* 0x000fc800078f08ff */
[----:B------:R-:W-:Y:S02]  /*149b0*/  @!P4 LEA.HI R4, R4, R4, RZ, 0x1 ;  /* 0x000000040404c211 */ /* 0x000fe400078f08ff */
[----:B------:R-:W-:Y:S02]  /*149c0*/  @!P1 LEA.HI R20, R20, R20, RZ, 0x1 ;  /* 0x0000001414149211 */ /* 0x000fe400078f08ff */
[----:B-1----:R-:W-:Y:S02]  /*149d0*/  @!P4 LOP3.LUT R13, R4, 0xfffffffe, RZ, 0xc0, !PT ;  /* 0xfffffffe040dc812 */ /* 0x002fe400078ec0ff */
[----:B------:R-:W-:Y:S02]  /*149e0*/  @!P0 LEA.HI R8, R8, R8, RZ, 0x1 ;  /* 0x0000000808088211 */ /* 0x000fe400078f08ff */
[----:B------:R-:W-:Y:S01]  /*149f0*/  @!P2 LOP3.LUT R17, R22, 0xfffffffe, RZ, 0xc0, !PT ;  /* 0xfffffffe1611a812 */ /* 0x000fe200078ec0ff */
[----:B------:R-:W-:Y:S01]  /*14a00*/  @!P4 IMAD.WIDE R12, R13, 0x4, R14 ;  /* 0x000000040d0cc825 */ /* 0x000fe200078e020e */
[----:B----4-:R-:W-:-:S02]  /*14a10*/  @!P1 LOP3.LUT R19, R20, 0xfffffffe, RZ, 0xc0, !PT ;  /* 0xfffffffe14139812 */ /* 0x010fc400078ec0ff */
[----:B------:R-:W-:Y:S01]  /*14a20*/  @!P0 LOP3.LUT R21, R8, 0xfffffffe, RZ, 0xc0, !PT ;  /* 0xfffffffe08158812 */ /* 0x000fe200078ec0ff */
[----:B------:R-:W-:-:S04]  /*14a30*/  @!P3 IMAD.WIDE R22, R23, 0x4, R14 ;  /* 0x000000041716b825 */ /* 0x000fc800078e020e */
[----:B------:R-:W-:Y:S01]  /*14a40*/  @!P2 IMAD.WIDE R16, R17, 0x4, R14 ;  /* 0x000000041110a825 */ /* 0x000fe200078e020e */
[----:B--2---:R-:W-:-:S03]  /*14a50*/  @!P5 LOP3.LUT R7, R0, 0xfffffffe, RZ, 0xc0, !PT ;  /* 0xfffffffe0007d812 */ /* 0x004fc600078ec0ff */
[----:B------:R-:W-:-:S04]  /*14a60*/  @!P1 IMAD.WIDE R18, R19, 0x4, R14 ;  /* 0x0000000413129825 */ /* 0x000fc800078e020e */
[----:B------:R-:W-:-:S04]  /*14a70*/  @!P5 IMAD.WIDE R6, R7, 0x4, R14 ;  /* 0x000000040706d825 */ /* 0x000fc800078e020e */
[----:B------:R-:W-:Y:S01]  /*14a80*/  @!P0 IMAD.WIDE R14, R21, 0x4, R14 ;  /* 0x00000004150e8825 */ /* 0x000fe200078e020e */
[----:B------:R1:W-:Y:S04]  /*14a90*/  @!P5 ST.E.64 [R6.64], R108 ;  /* 0x0000006c0600d985 */ /* 0x0003e8000c101b12 */
[----:B------:R1:W-:Y:S04]  /*14aa0*/  @!P4 ST.E.64 [R12.64], R112 ;  /* 0x000000700c00c985 */ /* 0x0003e8000c101b12 */
[----:B------:R1:W-:Y:S04]  /*14ab0*/  @!P3 ST.E.64 [R22.64], R116 ;  /* 0x000000741600b985 */ /* 0x0003e8000c101b12 */
[----:B------:R1:W-:Y:S04]  /*14ac0*/  @!P2 ST.E.64 [R16.64], R120 ;  /* 0x000000781000a985 */ /* 0x0003e8000c101b12 */
[----:B------:R1:W-:Y:S04]  /*14ad0*/  @!P1 ST.E.64 [R18.64], R124 ;  /* 0x0000007c12009985 */ /* 0x0003e8000c101b12 */
[----:B------:R1:W-:Y:S02]  /*14ae0*/  @!P0 ST.E.64 [R14.64], R128 ;  /* 0x000000800e008985 */ /* 0x0003e4000c101b12 */
.L_x_2017:
[----:B------:R-:W-:Y:S05]  /*14af0*/  BSYNC B0 ;  /* 0x0000000000007941 */ /* 0x000fea0003800000 */
.L_x_2016:
[----:B------:R-:W-:Y:S01]  /*14b00*/  ISETP.NE.AND P0, PT, R5, RZ, PT ;  /* 0x000000ff0500720c */ /* 0x000fe20003f05270 */
[----:B-1----:R1:W3:Y:S04]  /*14b10*/  SHFL.IDX PT, R13, R10, 0x1, 0x1c1f ;  /* 0x003c1f000a0d7f89 */ /* 0x0022e800000e0000 */
[----:B------:R1:W4:Y:S08]  /*14b20*/  SHFL.IDX PT, R12, R9, 0x1, 0x1c1f ;  /* 0x003c1f00090c7f89 */ /* 0x00033000000e0000 */
        /* <DEDUP_REMOVED lines=12> */
[--C-:B-1-34-:R-:W-:Y:S01]  /*14bf0*/  @!P2 IMAD.WIDE R8, R11, 0x4, R12.reuse ;  /* 0x000000040b08a825 */ /* 0x11afe200078e020c */
[----:B------:R-:W-:Y:S02]  /*14c00*/  @!P1 LOP3.LUT R6, R6, 0xfffffffe, RZ, 0xc0, !PT ;  /* 0xfffffffe06069812 */ /* 0x000fe400078ec0ff */
[----:B------:R-:W-:Y:S02]  /*14c10*/  @!P0 LOP3.LUT R5, R5, 0xfffffffe, RZ, 0xc0, !PT ;  /* 0xfffffffe05058812 */ /* 0x000fe400078ec0ff */
[C---:B------:R-:W-:Y:S01]  /*14c20*/  IADD3 R18, R11.reuse, 0x28, RZ ;  /* 0x000000280b127810 */ /* 0x040fe20007ffe0ff */
[--C-:B------:R-:W-:Y:S01]  /*14c30*/  @!P1 IMAD.WIDE R6, R6, 0x4, R12.reuse ;  /* 0x0000000406069825 */ /* 0x100fe200078e020c */
[C---:B------:R-:W-:Y:S01]  /*14c40*/  IADD3 R17, R11.reuse, 0x30, RZ ;  /* 0x000000300b117810 */ /* 0x040fe20007ffe0ff */
[----:B------:R1:W-:Y:S01]  /*14c50*/  @!P2 ST.E.64 [R8.64], R162 ;  /* 0x000000a20800a985 */ /* 0x0003e2000c101b12 */
[----:B------:R-:W-:Y:S01]  /*14c60*/  IADD3 R16, R11, 0x38, RZ ;  /* 0x000000380b107810 */ /* 0x000fe20007ffe0ff */
[----:B--2---:R-:W-:Y:S01]  /*14c70*/  @!P0 IMAD.WIDE R14, R5, 0x4, R12 ;  /* 0x00000004050e8825 */ /* 0x004fe200078e020c */
[C---:B------:R-:W-:Y:S01]  /*14c80*/  IADD3 R10, R11.reuse, 0x40, RZ ;  /* 0x000000400b0a7810 */ /* 0x040fe20007ffe0ff */
[----:B------:R2:W-:Y:S01]  /*14c90*/  @!P1 ST.E.64 [R6.64], R158 ;  /* 0x0000009e06009985 */ /* 0x0005e2000c101b12 */
[----:B------:R-:W-:-:S02]  /*14ca0*/  IADD3 R5, R11, 0x48, RZ ;  /* 0x000000480b057810 */ /* 0x000fc40007ffe0ff */
[----:B------:R-:W-:Y:S01]  /*14cb0*/  ISETP.GE.AND P4, PT, R18, c[0x0][0x3c8], PT ;  /* 0x0000f20012007a0c */ /* 0x000fe20003f86270 */
[----:B------:R3:W-:Y:S01]  /*14cc0*/  @!P0 ST.E.64 [R14.64], R154 ;  /* 0x0000009a0e008985 */ /* 0x0007e2000c101b12 */
[----:B------:R-:W-:Y:S02]  /*14cd0*/  ISETP.GE.AND P3, PT, R17, c[0x0][0x3c8], PT ;  /* 0x0000f20011007a0c */ /* 0x000fe40003f66270 */
[----:B------:R-:W-:Y:S02]  /*14ce0*/  ISETP.GE.AND P2, PT, R16, c[0x0][0x3c8], PT ;  /* 0x0000f20010007a0c */ /* 0x000fe40003f46270 */
[----:B------:R-:W-:Y:S02]  /*14cf0*/  ISETP.GE.AND P1, PT, R10, c[0x0][0x3c8], PT ;  /* 0x0000f2000a007a0c */ /* 0x000fe40003f26270 */
[----:B------:R-:W-:Y:S02]  /*14d00*/  @!P6 LEA.HI R4, R4, R4, RZ, 0x1 ;  /* 0x000000040404e211 */ /* 0x000fe400078f08ff */
[----:B------:R-:W-:-:S02]  /*14d10*/  ISETP.GE.AND P0, PT, R5, c[0x0][0x3c8], PT ;  /* 0x0000f20005007a0c */ /* 0x000fc40003f06270 */
[----:B------:R-:W-:Y:S02]  /*14d20*/  @!P5 LEA.HI R0, R0, R0, RZ, 0x1 ;  /* 0x000000000000d211 */ /* 0x000fe400078f08ff */
[----:B------:R-:W-:Y:S02]  /*14d30*/  @!P4 LEA.HI R18, R18, R18, RZ, 0x1 ;  /* 0x000000121212c211 */ /* 0x000fe400078f08ff */
[----:B------:R-:W-:Y:S02]  /*14d40*/  @!P3 LEA.HI R17, R17, R17, RZ, 0x1 ;  /* 0x000000111111b211 */ /* 0x000fe400078f08ff */
[----:B------:R-:W-:Y:S02]  /*14d50*/  @!P2 LEA.HI R16, R16, R16, RZ, 0x1 ;  /* 0x000000101010a211 */ /* 0x000fe400078f08ff */
[----:B------:R-:W-:Y:S02]  /*14d60*/  @!P1 LEA.HI R10, R10, R10, RZ, 0x1 ;  /* 0x0000000a0a0a9211 */ /* 0x000fe400078f08ff */
[----:B-1----:R-:W-:-:S02]  /*14d70*/  @!P5 LOP3.LUT R9, R0, 0xfffffffe, RZ, 0xc0, !PT ;  /* 0xfffffffe0009d812 */ /* 0x002fc400078ec0ff */
[----:B------:R-:W-:Y:S02]  /*14d80*/  IADD3 R0, R11, 0x58, RZ ;  /* 0x000000580b007810 */ /* 0x000fe40007ffe0ff */
[----:B--2---:R-:W-:Y:S01]  /*14d90*/  @!P6 LOP3.LUT R7, R4, 0xfffffffe, RZ, 0xc0, !PT ;  /* 0xfffffffe0407e812 */ /* 0x004fe200078ec0ff */
[--C-:B------:R-:W-:Y:S01]  /*14da0*/  @!P5 IMAD.WIDE R8, R9, 0x4, R12.reuse ;  /* 0x000000040908d825 */ /* 0x100fe200078e020c */
[----:B------:R-:W-:Y:S02]  /*14db0*/  IADD3 R4, R11, 0x50, RZ ;  /* 0x000000500b047810 */ /* 0x000fe40007ffe0ff */
[----:B------:R-:W-:Y:S01]  /*14dc0*/  @!P0 LEA.HI R5, R5, R5, RZ, 0x1 ;  /* 0x0000000505058211 */ /* 0x000fe200078f08ff */
[----:B------:R-:W-:Y:S01]  /*14dd0*/  @!P6 IMAD.WIDE R6, R7, 0x4, R12 ;  /* 0x000000040706e825 */ /* 0x000fe200078e020c */
[----:B---3--:R-:W-:Y:S02]  /*14de0*/  @!P4 LOP3.LUT R15, R18, 0xfffffffe, RZ, 0xc0, !PT ;  /* 0xfffffffe120fc812 */ /* 0x008fe400078ec0ff */
[----:B------:R-:W-:-:S02]  /*14df0*/  @!P3 LOP3.LUT R17, R17, 0xfffffffe, RZ, 0xc0, !PT ;  /* 0xfffffffe1111b812 */ /* 0x000fc400078ec0ff */
[----:B------:R1:W-:Y:S01]  /*14e00*/  @!P6 ST.E.64 [R6.64], R150 ;  /* 0x000000960600e985 */ /* 0x0003e2000c101b12 */
[----:B------:R-:W-:Y:S01]  /*14e10*/  ISETP.GE.AND P6, PT, R4, c[0x0][0x3c8], PT ;  /* 0x0000f20004007a0c */ /* 0x000fe20003fc6270 */
[--C-:B------:R-:W-:Y:S01]  /*14e20*/  @!P4 IMAD.WIDE R14, R15, 0x4, R12.reuse ;  /* 0x000000040f0ec825 */ /* 0x100fe200078e020c */
[----:B------:R-:W-:Y:S01]  /*14e30*/  @!P0 LOP3.LUT R5, R5, 0xfffffffe, RZ, 0xc0, !PT ;  /* 0xfffffffe05058812 */ /* 0x000fe200078ec0ff */
[----:B------:R2:W-:Y:S01]  /*14e40*/  @!P5 ST.E.64 [R8.64], R146 ;  /* 0x000000920800d985 */ /* 0x0005e2000c101b12 */
[----:B------:R-:W-:Y:S02]  /*14e50*/  ISETP.GE.AND P5, PT, R0, c[0x0][0x3c8], PT ;  /* 0x0000f20000007a0c */ /* 0x000fe40003fa6270 */
[----:B------:R-:W-:Y:S01]  /*14e60*/  IADD3 R22, R11, 0x60, RZ ;  /* 0x000000600b167810 */ /* 0x000fe20007ffe0ff */
[----:B------:R-:W-:Y:S01]  /*14e70*/  @!P0 IMAD.WIDE R18, R5, 0x4, R12 ;  /* 0x0000000405128825 */ /* 0x000fe200078e020c */
[C---:B------:R-:W-:Y:S01]  /*14e80*/  IADD3 R21, R11.reuse, 0x68, RZ ;  /* 0x000000680b157810 */ /* 0x040fe20007ffe0ff */
[----:B------:R3:W-:Y:S01]  /*14e90*/  @!P4 ST.E.64 [R14.64], R142 ;  /* 0x0000008e0e00c985 */ /* 0x0007e2000c101b12 */
[----:B------:R-:W-:-:S02]  /*14ea0*/  IADD3 R20, R11, 0x70, RZ ;  /* 0x000000700b147810 */ /* 0x000fc40007ffe0ff */
[----:B------:R-:W-:Y:S02]  /*14eb0*/  IADD3 R5, R11, 0x80, RZ ;  /* 0x000000800b057810 */ /* 0x000fe40007ffe0ff */
[----:B------:R-:W-:Y:S02]  /*14ec0*/  ISETP.GE.AND P4, PT, R22, c[0x0][0x3c8], PT ;  /* 0x0000f20016007a0c */ /* 0x000fe40003f86270 */
[----:B------:R-:W-:Y:S02]  /*14ed0*/  @!P6 LEA.HI R4, R4, R4, RZ, 0x1 ;  /* 0x000000040404e211 */ /* 0x000fe400078f08ff */
[----:B------:R-:W-:-:S09]  /*14ee0*/  @!P5 LEA.HI R0, R0, R0, RZ, 0x1 ;  /* 0x000000000000d211 */ /* 0x000fd200078f08ff */
[----:B------:R-:W-:Y:S02]  /*14ef0*/  @!P4 LEA.HI R22, R22, R22, RZ, 0x1 ;  /* 0x000000161616c211 */ /* 0x000fe400078f08ff */
[----:B-1----:R-:W-:Y:S01]  /*14f00*/  @!P2 LOP3.LUT R7, R16, 0xfffffffe, RZ, 0xc0, !PT ;  /* 0xfffffffe1007a812 */ /* 0x002fe200078ec0ff */
[----:B------:R-:W-:Y:S01]  /*14f10*/  @!P3 IMAD.WIDE R16, R17, 0x4, R12 ;  /* 0x000000041110b825 */ /* 0x000fe200078e020c */
[----:B--2---:R-:W-:-:S03]  /*14f20*/  @!P1 LOP3.LUT R9, R10, 0xfffffffe, RZ, 0xc0, !PT ;  /* 0xfffffffe0a099812 */ /* 0x004fc600078ec0ff */
[--C-:B------:R-:W-:Y:S01]  /*14f30*/  @!P2 IMAD.WIDE R6, R7, 0x4, R12.reuse ;  /* 0x000000040706a825 */ /* 0x100fe200078e020c */
[----:B------:R-:W-:Y:S01]  /*14f40*/  IADD3 R10, R11, 0x78, RZ ;  /* 0x000000780b0a7810 */ /* 0x000fe20007ffe0ff */
[----:B------:R1:W-:Y:S01]  /*14f50*/  @!P3 ST.E.64 [R16.64], R138 ;  /* 0x0000008a1000b985 */ /* 0x0003e2000c101b12 */
[----:B------:R-:W-:Y:S01]  /*14f60*/  ISETP.GE.AND P3, PT, R21, c[0x0][0x3c8], PT ;  /* 0x0000f20015007a0c */ /* 0x000fe20003f66270 */
[--C-:B------:R-:W-:Y:S01]  /*14f70*/  @!P1 IMAD.WIDE R8, R9, 0x4, R12.reuse ;  /* 0x0000000409089825 */ /* 0x100fe200078e020c */
[----:B---3--:R-:W-:Y:S01]  /*14f80*/  @!P4 LOP3.LUT R15, R22, 0xfffffffe, RZ, 0xc0, !PT ;  /* 0xfffffffe160fc812 */ /* 0x008fe200078ec0ff */
[----:B------:R2:W-:Y:S01]  /*14f90*/  @!P2 ST.E.64 [R6.64], R134 ;  /* 0x000000860600a985 */ /* 0x0005e2000c101b12 */
[----:B------:R-:W-:Y:S02]  /*14fa0*/  ISETP.GE.AND P2, PT, R20, c[0x0][0x3c8], PT ;  /* 0x0000f20014007a0c */ /* 0x000fe40003f46270 */
[----:B------:R-:W-:Y:S01]  /*14fb0*/  IADD3 R22, R11, 0x98, RZ ;  /* 0x000000980b167810 */ /* 0x000fe20007ffe0ff */
[----:B------:R3:W-:Y:S01]  /*14fc0*/  @!P1 ST.E.64 [R8.64], R38 ;  /* 0x0000002608009985 */ /* 0x0007e2000c101b12 */
[----:B------:R-:W-:Y:S01]  /*14fd0*/  ISETP.GE.AND P1, PT, R10, c[0x0][0x3c8], PT ;  /* 0x0000f2000a007a0c */ /* 0x000fe20003f26270 */
[----:B------:R-:W-:-:S02]  /*14fe0*/  @!P4 IMAD.WIDE R14, R15, 0x4, R12 ;  /* 0x000000040f0ec825 */ /* 0x000fc400078e020c */
[----:B------:R4:W-:Y:S01]  /*14ff0*/  @!P0 ST.E.64 [R18.64], R42 ;  /* 0x0000002a12008985 */ /* 0x0009e2000c101b12 */
[----:B------:R-:W-:Y:S02]  /*15000*/  ISETP.GE.AND P0, PT, R5, c[0x0][0x3c8], PT ;  /* 0x0000f20005007a0c */ /* 0x000fe40003f06270 */
[----:B------:R-:W-:-:S03]  /*15010*/  @!P3 LEA.HI R21, R21, R21, RZ, 0x1 ;  /* 0x000000151515b211 */ /* 0x000fc600078f08ff */
[----:B------:R-:W-:Y:S02]  /*15020*/  @!P2 LEA.HI R20, R20, R20, RZ, 0x1 ;  /* 0x000000141414a211 */ /* 0x000fe400078f08ff */
[----:B------:R-:W-:Y:S02]  /*15030*/  @!P3 LOP3.LUT R21, R21, 0xfffffffe, RZ, 0xc0, !PT ;  /* 0xfffffffe1515b812 */ /* 0x000fe400078ec0ff */
[----:B------:R-:W-:-:S04]  /*15040*/  @!P1 LEA.HI R10, R10, R10, RZ, 0x1 ;  /* 0x0000000a0a0a9211 */ /* 0x000fc800078f08ff */
[----:B------:R-:W-:Y:S01]  /*15050*/  @!P0 LEA.HI R5, R5, R5, RZ, 0x1 ;  /* 0x0000000505058211 */ /* 0x000fe200078f08ff */
[----:B-1----:R-:W-:-:S03]  /*15060*/  @!P3 IMAD.WIDE R16, R21, 0x4, R12 ;  /* 0x000000041510b825 */ /* 0x002fc600078e020c */
[----:B------:R-:W-:Y:S02]  /*15070*/  @!P0 LOP3.LUT R5, R5, 0xfffffffe, RZ, 0xc0, !PT ;  /* 0xfffffffe05058812 */ /* 0x000fe400078ec0ff */
[C---:B------:R-:W-:Y:S02]  /*15080*/  IADD3 R21, R11.reuse, 0xa0, RZ ;  /* 0x000000a00b157810 */ /* 0x040fe40007ffe0ff */
[----:B--2---:R-:W-:Y:S02]  /*15090*/  @!P6 LOP3.LUT R7, R4, 0xfffffffe, RZ, 0xc0, !PT ;  /* 0xfffffffe0407e812 */ /* 0x004fe400078ec0ff */
[----:B------:R-:W-:Y:S02]  /*150a0*/  IADD3 R4, R11, 0x88, RZ ;  /* 0x000000880b047810 */ /* 0x000fe40007ffe0ff */
[----:B---3--:R-:W-:Y:S01]  /*150b0*/  @!P5 LOP3.LUT R9, R0, 0xfffffffe, RZ, 0xc0, !PT ;  /* 0xfffffffe0009d812 */ /* 0x008fe200078ec0ff */
[----:B------:R-:W-:Y:S01]  /*150c0*/  @!P6 IMAD.WIDE R6, R7, 0x4, R12 ;  /* 0x000000040706e825 */ /* 0x000fe200078e020c */
[----:B------:R-:W-:-:S03]  /*150d0*/  IADD3 R0, R11, 0x90, RZ ;  /* 0x000000900b007810 */ /* 0x000fc60007ffe0ff */
[--C-:B------:R-:W-:Y:S01]  /*150e0*/  @!P5 IMAD.WIDE R8, R9, 0x4, R12.reuse ;  /* 0x000000040908d825 */ /* 0x100fe200078e020c */
[----:B------:R1:W-:Y:S01]  /*150f0*/  @!P6 ST.E.64 [R6.64], R46 ;  /* 0x0000002e0600e985 */ /* 0x0003e2000c101b12 */
[----:B------:R-:W-:Y:S02]  /*15100*/  ISETP.GE.AND P6, PT, R4, c[0x0][0x3c8], PT ;  /* 0x0000f20004007a0c */ /* 0x000fe40003fc6270 */
[----:B----4-:R-:W-:Y:S01]  /*15110*/  @!P0 IMAD.WIDE R18, R5, 0x4, R12 ;  /* 0x0000000405128825 */ /* 0x010fe200078e020c */
[----:B------:R2:W-:Y:S01]  /*15120*/  @!P5 ST.E.64 [R8.64], R50 ;  /* 0x000000320800d985 */ /* 0x0005e2000c101b12 */
[----:B------:R-:W-:Y:S02]  /*15130*/  ISETP.GE.AND P5, PT, R0, c[0x0][0x3c8], PT ;  /* 0x0000f20000007a0c */ /* 0x000fe40003fa6270 */
[----:B------:R-:W-:Y:S01]  /*15140*/  IADD3 R5, R11, 0xb8, RZ ;  /* 0x000000b80b057810 */ /* 0x000fe20007ffe0ff */
[----:B------:R3:W-:Y:S01]  /*15150*/  @!P4 ST.E.64 [R14.64], R54 ;  /* 0x000000360e00c985 */ /* 0x0007e2000c101b12 */
[----:B------:R-:W-:-:S03]  /*15160*/  ISETP.GE.AND P4, PT, R22, c[0x0][0x3c8], PT ;  /* 0x0000f20016007a0c */ /* 0x000fc60003f86270 */
[----:B------:R4:W-:Y:S01]  /*15170*/  @!P3 ST.E.64 [R16.64], R58 ;  /* 0x0000003a1000b985 */ /* 0x0009e2000c101b12 */
[----:B------:R-:W-:Y:S02]  /*15180*/  ISETP.GE.AND P3, PT, R21, c[0x0][0x3c8], PT ;  /* 0x0000f20015007a0c */ /* 0x000fe40003f66270 */
[----:B------:R-:W-:-:S03]  /*15190*/  @!P6 LEA.HI R4, R4, R4, RZ, 0x1 ;  /* 0x000000040404e211 */ /* 0x000fc600078f08ff */
[----:B------:R-:W-:-:S04]  /*151a0*/  @!P5 LEA.HI R0, R0, R0, RZ, 0x1 ;  /* 0x000000000000d211 */ /* 0x000fc800078f08ff */
[----:B------:R-:W-:-:S04]  /*151b0*/  @!P4 LEA.HI R22, R22, R22, RZ, 0x1 ;  /* 0x000000161616c211 */ /* 0x000fc800078f08ff */
[----:B------:R-:W-:Y:S02]  /*151c0*/  @!P3 LEA.HI R21, R21, R21, RZ, 0x1 ;  /* 0x000000151515b211 */ /* 0x000fe400078f08ff */
[----:B-1----:R-:W-:Y:S02]  /*151d0*/  @!P2 LOP3.LUT R7, R20, 0xfffffffe, RZ, 0xc0, !PT ;  /* 0xfffffffe1407a812 */ /* 0x002fe400078ec0ff */
[----:B------:R-:W-:Y:S02]  /*151e0*/  IADD3 R20, R11, 0xa8, RZ ;  /* 0x000000a80b147810 */ /* 0x000fe40007ffe0ff */
[----:B--2---:R-:W-:Y:S01]  /*151f0*/  @!P1 LOP3.LUT R9, R10, 0xfffffffe, RZ, 0xc0, !PT ;  /* 0xfffffffe0a099812 */ /* 0x004fe200078ec0ff */
[--C-:B------:R-:W-:Y:S01]  /*15200*/  @!P2 IMAD.WIDE R6, R7, 0x4, R12.reuse ;  /* 0x000000040706a825 */ /* 0x100fe200078e020c */
[----:B------:R-:W-:Y:S02]  /*15210*/  IADD3 R10, R11, 0xb0, RZ ;  /* 0x000000b00b0a7810 */ /* 0x000fe40007ffe0ff */
[----:B---3--:R-:W-:Y:S01]  /*15220*/  @!P4 LOP3.LUT R15, R22, 0xfffffffe, RZ, 0xc0, !PT ;  /* 0xfffffffe160fc812 */ /* 0x008fe200078ec0ff */
[----:B------:R-:W-:Y:S01]  /*15230*/  @!P1 IMAD.WIDE R8, R9, 0x4, R12 ;  /* 0x0000000409089825 */ /* 0x000fe200078e020c */
[----:B------:R1:W-:Y:S01]  /*15240*/  @!P2 ST.E.64 [R6.64], R62 ;  /* 0x0000003e0600a985 */ /* 0x0003e2000c101b12 */
[----:B------:R-:W-:-:S02]  /*15250*/  ISETP.GE.AND P2, PT, R20, c[0x0][0x3c8], PT ;  /* 0x0000f20014007a0c */ /* 0x000fc40003f46270 */
[----:B------:R-:W-:Y:S01]  /*15260*/  @!P3 LOP3.LUT R21, R21, 0xfffffffe, RZ, 0xc0, !PT ;  /* 0xfffffffe1515b812 */ /* 0x000fe200078ec0ff */
[----:B------:R2:W-:Y:S01]  /*15270*/  @!P1 ST.E.64 [R8.64], R66 ;  /* 0x0000004208009985 */ /* 0x0005e2000c101b12 */
[----:B------:R-:W-:Y:S01]  /*15280*/  ISETP.GE.AND P1, PT, R10, c[0x0][0x3c8], PT ;  /* 0x0000f2000a007a0c */ /* 0x000fe20003f26270 */
[--C-:B------:R-:W-:Y:S01]  /*15290*/  @!P4 IMAD.WIDE R14, R15, 0x4, R12.reuse ;  /* 0x000000040f0ec825 */ /* 0x100fe200078e020c */
[----:B------:R-:W-:Y:S01]  /*152a0*/  IADD3 R22, R11, 0xd0, RZ ;  /* 0x000000d00b167810 */ /* 0x000fe20007ffe0ff */
[----:B------:R3:W-:Y:S01]  /*152b0*/  @!P0 ST.E.64 [R18.64], R70 ;  /* 0x0000004612008985 */ /* 0x0007e2000c101b12 */
[----:B------:R-:W-:Y:S01]  /*152c0*/  ISETP.GE.AND P0, PT, R5, c[0x0][0x3c8], PT ;  /* 0x0000f20005007a0c */ /* 0x000fe20003f06270 */
[----:B----4-:R-:W-:Y:S01]  /*152d0*/  @!P3 IMAD.WIDE R16, R21, 0x4, R12 ;  /* 0x000000041510b825 */ /* 0x010fe200078e020c */
[----:B------:R-:W-:-:S03]  /*152e0*/  IADD3 R21, R11, 0xd8, RZ ;  /* 0x000000d80b157810 */ /* 0x000fc60007ffe0ff */
[----:B------:R-:W-:-:S04]  /*152f0*/  @!P2 LEA.HI R20, R20, R20, RZ, 0x1 ;  /* 0x000000141414a211 */ /* 0x000fc800078f08ff */
[----:B------:R-:W-:-:S04]  /*15300*/  @!P1 LEA.HI R10, R10, R10, RZ, 0x1 ;  /* 0x0000000a0a0a9211 */ /* 0x000fc800078f08ff */
[----:B------:R-:W-:-:S04]  /*15310*/  @!P0 LEA.HI R5, R5, R5, RZ, 0x1 ;  /* 0x0000000505058211 */ /* 0x000fc800078f08ff */
[----:B------:R-:W-:Y:S02]  /*15320*/  @!P0 LOP3.LUT R5, R5, 0xfffffffe, RZ, 0xc0, !PT ;  /* 0xfffffffe05058812 */ /* 0x000fe400078ec0ff */
[----:B-1----:R-:W-:Y:S02]  /*15330*/  @!P6 LOP3.LUT R7, R4, 0xfffffffe, RZ, 0xc0, !PT ;  /* 0xfffffffe0407e812 */ /* 0x002fe400078ec0ff */
[----:B------:R-:W-:Y:S02]  /*15340*/  IADD3 R4, R11, 0xc0, RZ ;  /* 0x000000c00b047810 */ /* 0x000fe40007ffe0ff */
[----:B--2---:R-:W-:Y:S01]  /*15350*/  @!P5 LOP3.LUT R9, R0, 0xfffffffe, RZ, 0xc0, !PT ;  /* 0xfffffffe0009d812 */ /* 0x004fe200078ec0ff */
[----:B------:R-:W-:Y:S01]  /*15360*/  @!P6 IMAD.WIDE R6, R7, 0x4, R12 ;  /* 0x000000040706e825 */ /* 0x000fe200078e020c */
[----:B------:R-:W-:-:S03]  /*15370*/  IADD3 R0, R11, 0xc8, RZ ;  /* 0x000000c80b007810 */ /* 0x000fc60007ffe0ff */
[--C-:B------:R-:W-:Y:S01]  /*15380*/  @!P5 IMAD.WIDE R8, R9, 0x4, R12.reuse ;  /* 0x000000040908d825 */ /* 0x100fe200078e020c */
[----:B------:R1:W-:Y:S01]  /*15390*/  @!P6 ST.E.64 [R6.64], R74 ;  /* 0x0000004a0600e985 */ /* 0x0003e2000c101b12 */
[----:B------:R-:W-:Y:S02]  /*153a0*/  ISETP.GE.AND P6, PT, R4, c[0x0][0x3c8], PT ;  /* 0x0000f20004007a0c */ /* 0x000fe40003fc6270 */
[----:B---3--:R-:W-:Y:S01]  /*153b0*/  @!P0 IMAD.WIDE R18, R5, 0x4, R12 ;  /* 0x0000000405128825 */ /* 0x008fe200078e020c */
        /* <DEDUP_REMOVED lines=20> */
[----:B------:R-:W-:Y:S01]  /*15500*/  @!P6 IMAD.WIDE R2, R3, 0x4, R12 ;  /* 0x000000040302e825 */ /* 0x000fe200078e020c */
[----:B------:R2:W-:Y:S01]  /*15510*/  @!P1 ST.E.64 [R8.64], R94 ;  /* 0x0000005e08009985 */ /* 0x0005e2000c101b12 */
[----:B------:R-:W-:Y:S02]  /*15520*/  ISETP.GE.AND P1, PT, R10, c[0x0][0x3c8], PT ;  /* 0x0000f2000a007a0c */ /* 0x000fe40003f26270 */
[----:B------:R-:W-:Y:S01]  /*15530*/  @!P3 LOP3.LUT R21, R21, 0xfffffffe, RZ, 0xc0, !PT ;  /* 0xfffffffe1515b812 */ /* 0x000fe200078ec0ff */
[----:B------:R-:W-:Y:S01]  /*15540*/  @!P0 ST.E.64 [R18.64], R98 ;  /* 0x0000006212008985 */ /* 0x000fe2000c101b12 */
[----:B------:R-:W-:Y:S02]  /*15550*/  ISETP.GE.AND P0, PT, R5, c[0x0][0x3c8], PT ;  /* 0x0000f20005007a0c */ /* 0x000fe40003f06270 */
[----:B------:R-:W-:Y:S01]  /*15560*/  IADD3 R11, R11, 0xf8, RZ ;  /* 0x000000f80b0b7810 */ /* 0x000fe20007ffe0ff */
[----:B------:R3:W-:Y:S02]  /*15570*/  @!P6 ST.E.64 [R2.64], R102 ;  /* 0x000000660200e985 */ /* 0x0007e4000c101b12 */
[----:B------:R-:W-:-:S04]  /*15580*/  @!P2 LEA.HI R20, R20, R20, RZ, 0x1 ;  /* 0x000000141414a211 */ /* 0x000fc800078f08ff */
[----:B------:R-:W-:Y:S02]  /*15590*/  @!P1 LEA.HI R10, R10, R10, RZ, 0x1 ;  /* 0x0000000a0a0a9211 */ /* 0x000fe400078f08ff */
[----:B------:R-:W-:Y:S02]  /*155a0*/  @!P2 LOP3.LUT R15, R20, 0xfffffffe, RZ, 0xc0, !PT ;  /* 0xfffffffe140fa812 */ /* 0x000fe400078ec0ff */
[----:B------:R-:W-:Y:S02]  /*155b0*/  @!P0 LEA.HI R5, R5, R5, RZ, 0x1 ;  /* 0x0000000505058211 */ /* 0x000fe400078f08ff */
[----:B----4-:R-:W-:Y:S02]  /*155c0*/  @!P1 LOP3.LUT R17, R10, 0xfffffffe, RZ, 0xc0, !PT ;  /* 0xfffffffe0a119812 */ /* 0x010fe400078ec0ff */
[----:B------:R-:W-:Y:S02]  /*155d0*/  @!P0 LOP3.LUT R5, R5, 0xfffffffe, RZ, 0xc0, !PT ;  /* 0xfffffffe05058812 */ /* 0x000fe400078ec0ff */
[----:B-1----:R-:W-:-:S03]  /*155e0*/  @!P5 LOP3.LUT R7, R0, 0xfffffffe, RZ, 0xc0, !PT ;  /* 0xfffffffe0007d812 */ /* 0x002fc600078ec0ff */
[----:B------:R-:W-:Y:S01]  /*155f0*/  @!P0 IMAD.WIDE R4, R5, 0x4, R12 ;  /* 0x0000000405048825 */ /* 0x000fe200078e020c */
[----:B--2---:R-:W-:-:S03]  /*15600*/  @!P4 LOP3.LUT R9, R22, 0xfffffffe, RZ, 0xc0, !PT ;  /* 0xfffffffe1609c812 */ /* 0x004fc600078ec0ff */
[----:B------:R-:W-:-:S05]  /*15610*/  @!P5 IMAD.WIDE R6, R7, 0x4, R12 ;  /* 0x000000040706d825 */ /* 0x000fca00078e020c */
[----:B------:R1:W-:Y:S01]  /*15620*/  @!P5 ST.E.64 [R6.64], R106 ;  /* 0x0000006a0600d985 */ /* 0x0003e2000c101b12 */
[----:B---3--:R-:W-:-:S04]  /*15630*/  @!P4 IMAD.WIDE R2, R9, 0x4, R12 ;  /* 0x000000040902c825 */ /* 0x008fc800078e020c */
[--C-:B------:R-:W-:Y:S01]  /*15640*/  @!P2 IMAD.WIDE R8, R15, 0x4, R12.reuse ;  /* 0x000000040f08a825 */ /* 0x100fe200078e020c */
[----:B------:R2:W-:Y:S03]  /*15650*/  @!P4 ST.E.64 [R2.64], R110 ;  /* 0x0000006e0200c985 */ /* 0x0005e6000c101b12 */
[----:B------:R-:W-:-:S04]  /*15660*/  @!P1 IMAD.WIDE R14, R17, 0x4, R12 ;  /* 0x00000004110e9825 */ /* 0x000fc800078e020c */
[----:B-1----:R-:W-:-:S05]  /*15670*/  @!P3 IMAD.WIDE R6, R21, 0x4, R12 ;  /* 0x000000041506b825 */ /* 0x002fca00078e020c */
[----:B------:R2:W-:Y:S04]  /*15680*/  @!P3 ST.E.64 [R6.64], R114 ;  /* 0x000000720600b985 */ /* 0x0005e8000c101b12 */
[----:B------:R2:W-:Y:S04]  /*15690*/  @!P2 ST.E.64 [R8.64], R118 ;  /* 0x000000760800a985 */ /* 0x0005e8000c101b12 */
[----:B------:R2:W-:Y:S04]  /*156a0*/  @!P1 ST.E.64 [R14.64], R122 ;  /* 0x0000007a0e009985 */ /* 0x0005e8000c101b12 */
[----:B------:R2:W-:Y:S01]  /*156b0*/  @!P0 ST.E.64 [R4.64], R126 ;  /* 0x0000007e04008985 */ /* 0x0005e2000c101b12 */
[----:B------:R-:W-:-:S13]  /*156c0*/  ISETP.GE.AND P0, PT, R11, c[0x0][0x3c8], PT ;  /* 0x0000f2000b007a0c */ /* 0x000fda0003f06270 */
[----:B------:R-:W-:Y:S05]  /*156d0*/  @P0 EXIT ;  /* 0x000000000000094d */ /* 0x000fea0003800000 */
[----:B--2---:R-:W-:-:S04]  /*156e0*/  LEA.HI R3, R11, R11, RZ, 0x1 ;  /* 0x0000000b0b037211 */ /* 0x004fc800078f08ff */
[----:B------:R-:W-:-:S05]  /*156f0*/  LOP3.LUT R3, R3, 0xfffffffe, RZ, 0xc0, !PT ;  /* 0xfffffffe03037812 */ /* 0x000fca00078ec0ff */
[----:B------:R-:W-:-:S05]  /*15700*/  IMAD.WIDE R12, R3, 0x4, R12 ;  /* 0x00000004030c7825 */ /* 0x000fca00078e020c */
[----:B------:R-:W-:Y:S01]  /*15710*/  ST.E.64 [R12.64], R130 ;  /* 0x000000820c007985 */ /* 0x000fe2000c101b12 */
[----:B------:R-:W-:Y:S05]  /*15720*/  EXIT ;  /* 0x000000000000794d */ /* 0x000fea0003800000 */
.L_x_2015:
        /* <DEDUP_REMOVED lines=26> */
[----:B------:R-:W-:Y:S01]  /*158d0*/  IMAD.WIDE.U32 R8, R5, c[0x0][0x4d8], R8 ;  /* 0x0001360005087a25 */ /* 0x000fe200078e0008 */
[----:B------:R-:W-:-:S03]  /*158e0*/  IADD3 R4, -R6, RZ, RZ ;  /* 0x000000ff06047210 */ /* 0x000fc60007ffe1ff */
[----:B------:R-:W-:Y:S02]  /*158f0*/  IMAD R0, R0, c[0x0][0x4d8], RZ ;  /* 0x0001360000007a24 */ /* 0x000fe400078e02ff */
[----:B---3--:R-:W-:Y:S02]  /*15900*/  IMAD R2, R2, c[0x0][0x550], R3 ;  /* 0x0001540002027a24 */ /* 0x008fe400078e0203 */
[----:B------:R-:W-:Y:S02]  /*15910*/  IMAD R0, R5, c[0x0][0x4dc], R0 ;  /* 0x0001370005007a24 */ /* 0x000fe400078e0200 */
[----:B------:R-:W-:Y:S01]  /*15920*/  IMAD R4, R4, c[0x0][0x4e8], R7 ;  /* 0x00013a0004047a24 */ /* 0x000fe200078e0207 */
[----:B------:R-:W-:Y:S01]  /*15930*/  SHF.R.S32.HI R3, RZ, 0x1f, R2 ;  /* 0x0000001fff037819 */ /* 0x000fe20000011402 */
[----:B------:R-:W-:Y:S01]  /*15940*/  IMAD.IADD R9, R0, 0x1, R9 ;  /* 0x0000000100097824 */ /* 0x000fe200078e0209 */
[----:B------:R-:W-:-:S03]  /*15950*/  SHF.R.S32.HI R0, RZ, 0x1f, R6 ;  /* 0x0000001fff007819 */ /* 0x000fc60000011406 */
[----:B------:R-:W-:Y:S02]  /*15960*/  IMAD R3, R3, c[0x0][0x4e0], RZ ;  /* 0x0001380003037a24 */ /* 0x000fe400078e02ff */
        /* <DEDUP_REMOVED lines=14> */
.L_x_2018:
        /* <DEDUP_REMOVED lines=11> */
.L_x_6503:


//--------------------- .text._ZN7cutlass13device_kernelIN5flash19enable_sm80_to_sm89INS1_16FlashAttnFwdSm80INS1_25CollectiveMainloopFwdSm80ILi8ELi1ELb0EN4cute5tupleIJNS5_1CILi128EEENS7_ILi64EEENS7_ILi256EEEEEELi256ENS_6half_tEfNS_4arch4Sm80ELb0ELb1ELb1ELb1ELb1ELb0ELb1ELb1EEENS1_21CollectiveEpilogueFwdINS6_IJS8_SA_S9_EEENS6_IJNS7_ILi1EEESI_SI_EEESC_SE_Li256ELb1ELb1ELb1ELb0EEENS1_36VarlenDynamicPersistentTileSchedulerILi128ELi64ELi256ELi256ELb1ELb1ELb0ELb1ELb0ELb1EEEEEEEEEvNT_6ParamsE --------------------------
	.section	.text._ZN7cutlass13device_kernelIN5flash19enable_sm80_to_sm89INS1_16FlashAttnFwdSm80INS1_25CollectiveMainloopFwdSm80ILi8ELi1ELb0EN4cute5tupleIJNS5_1CILi128EEENS7_ILi64EEENS7_ILi256EEEEEELi256ENS_6half_tEfNS_4arch4Sm80ELb0ELb1ELb1ELb1ELb1ELb0ELb1ELb1EEENS1_21CollectiveEpilogueFwdINS6_IJS8_SA_S9_EEENS6_IJNS7_ILi1EEESI_SI_EEESC_SE_Li256ELb1ELb1ELb1ELb0EEENS1_36VarlenDynamicPersistentTileSchedulerILi128ELi64ELi256ELi256ELb1ELb1ELb0ELb1ELb0ELb1EEEEEEEEEvNT_6ParamsE,"ax",@progbits
	.sectioninfo	@"SHI_REGISTERS=255"
	.align	128
.text._ZN7cutlass13device_kernelIN5flash19enable_sm80_to_sm89INS1_16FlashAttnFwdSm80INS1_25CollectiveMainloopFwdSm80ILi8ELi1ELb0EN4cute5tupleIJNS5_1CILi128EEENS7_ILi64EEENS7_ILi256EEEEEELi256ENS_6half_tEfNS_4arch4Sm80ELb0ELb1ELb1ELb1ELb1ELb0ELb1ELb1EEENS1_21CollectiveEpilogueFwdINS6_IJS8_SA_S9_EEENS6_IJNS7_ILi1EEESI_SI_EEESC_SE_Li256ELb1ELb1ELb1ELb0EEENS1_36VarlenDynamicPersistentTileSchedulerILi128ELi64ELi256ELi256ELb1ELb1ELb0ELb1ELb0ELb1EEEEEEEEEvNT_6ParamsE:
        .type           _ZN7cutlass13device_kernelIN5flash19enable_sm80_to_sm89INS1_16FlashAttnFwdSm80INS1_25CollectiveMainloopFwdSm80ILi8ELi1ELb0EN4cute5tupleIJNS5_1CILi128EEENS7_ILi64EEENS7_ILi256EEEEEELi256ENS_6half_tEfNS_4arch4Sm80ELb0ELb1ELb1ELb1ELb1ELb0ELb1ELb1EEENS1_21CollectiveEpilogueFwdINS6_IJS8_SA_S9_EEENS6_IJNS7_ILi1EEESI_SI_EEESC_SE_Li256ELb1ELb1ELb1ELb0EEENS1_36VarlenDynamicPersistentTileSchedulerILi128ELi64ELi256ELi256ELb1ELb1ELb0ELb1ELb0ELb1EEEEEEEEEvNT_6ParamsE,@function
        .size           _ZN7cutlass13device_kernelIN5flash19enable_sm80_to_sm89INS1_16FlashAttnFwdSm80INS1_25CollectiveMainloopFwdSm80ILi8ELi1ELb0EN4cute5tupleIJNS5_1CILi128EEENS7_ILi64EEENS7_ILi256EEEEEELi256ENS_6half_tEfNS_4arch4Sm80ELb0ELb1ELb1ELb1ELb1ELb0ELb1ELb1EEENS1_21CollectiveEpilogueFwdINS6_IJS8_SA_S9_EEENS6_IJNS7_ILi1EEESI_SI_EEESC_SE_Li256ELb1ELb1ELb1ELb0EEENS1_36VarlenDynamicPersistentTileSchedulerILi128ELi64ELi256ELi256ELb1ELb1ELb0ELb1ELb0ELb1EEEEEEEEEvNT_6ParamsE,(.L_x_6504 - _ZN7cutlass13device_kernelIN5flash19enable_sm80_to_sm89INS1_16FlashAttnFwdSm80INS1_25CollectiveMainloopFwdSm80ILi8ELi1ELb0EN4cute5tupleIJNS5_1CILi128EEENS7_ILi64EEENS7_ILi256EEEEEELi256ENS_6half_tEfNS_4arch4Sm80ELb0ELb1ELb1ELb1ELb1ELb0ELb1ELb1EEENS1_21CollectiveEpilogueFwdINS6_IJS8_SA_S9_EEENS6_IJNS7_ILi1EEESI_SI_EEESC_SE_Li256ELb1ELb1ELb1ELb0EEENS1_36VarlenDynamicPersistentTileSchedulerILi128ELi64ELi256ELi256ELb1ELb1ELb0ELb1ELb0ELb1EEEEEEEEEvNT_6ParamsE)
        .other          _ZN7cutlass13device_kernelIN5flash19enable_sm80_to_sm89INS1_16FlashAttnFwdSm80INS1_25CollectiveMainloopFwdSm80ILi8ELi1ELb0EN4cute5tupleIJNS5_1CILi128EEENS7_ILi64EEENS7_ILi256EEEEEELi256ENS_6half_tEfNS_4arch4Sm80ELb0ELb1ELb1ELb1ELb1ELb0ELb1ELb1EEENS1_21CollectiveEpilogueFwdINS6_IJS8_SA_S9_EEENS6_IJNS7_ILi1EEESI_SI_EEESC_SE_Li256ELb1ELb1ELb1ELb0EEENS1_36VarlenDynamicPersistentTileSchedulerILi128ELi64ELi256ELi256ELb1ELb1ELb0ELb1ELb0ELb1EEEEEEEEEvNT_6ParamsE,@"STO_CUDA_ENTRY STV_DEFAULT"
_ZN7cutlass13device_kernelIN5flash19enable_sm80_to_sm89INS1_16FlashAttnFwdSm80INS1_25CollectiveMainloopFwdSm80ILi8ELi1ELb0EN4cute5tupleIJNS5_1CILi128EEENS7_ILi64EEENS7_ILi256EEEEEELi256ENS_6half_tEfNS_4arch4Sm80ELb0ELb1ELb1ELb1ELb1ELb0ELb1ELb1EEENS1_21CollectiveEpilogueFwdINS6_IJS8_SA_S9_EEENS6_IJNS7_ILi1EEESI_SI_EEESC_SE_Li256ELb1ELb1ELb1ELb0EEENS1_36VarlenDynamicPersistentTileSchedulerILi128ELi64ELi256ELi256ELb1ELb1ELb0ELb1ELb0ELb1EEEEEEEEEvNT_6ParamsE:
        /* <DEDUP_REMOVED lines=52> */
.L_x_2024:
        /* <DEDUP_REMOVED lines=16> */
.L_x_2200:
        /* <DEDUP_REMOVED lines=16> */
.L_x_2201:
[----:B---3--:R-:W-:-:S05]  /*0540*/  IMAD R0, R0, c[0x0][0x538], RZ ;  /* 0x00014e0000007a24 */ /* 0x008fca00078e02ff */
[----:B------:R-:W-:-:S04]  /*0550*/  IADD3 R6, R0, R6, RZ ;  /* 0x0000000600067210 */ /* 0x000fc80007ffe0ff */
[----:B------:R-:W-:-:S13]  /*0560*/  ISETP.GT.AND P0, PT, R6, UR4, PT ;  /* 0x0000000406007c0c */ /* 0x000fda000bf04270 */
[----:B-12---:R-:W-:Y:S05]  /*0570*/  @!P0 BRA `(.L_x_2024) ;  /* 0xfffffdc000008947 */ /* 0x006fea000383ffff */
.L_x_2020:
[----:B------:R-:W-:-:S05]  /*0580*/  IADD3 R10, -R0, R6, RZ ;  /* 0x00000006000a7210 */ /* 0x000fca0007ffe1ff */
[----:B------:R-:W-:-:S05]  /*0590*/  IMAD R0, R4, c[0x0][0x538], R10 ;  /* 0x00014e0004007a24 */ /* 0x000fca00078e020a */
[----:B------:R-:W-:Y:S01]  /*05a0*/  ISETP.GT.AND P0, PT, R0, UR4, PT ;  /* 0x0000000400007c0c */ /* 0x000fe2000bf04270 */
[----:B------:R-:W-:-:S12]  /*05b0*/  BRA.DIV ~URZ, `(.L_x_2025) ;  /* 0x00019f727f007947 */ /* 0x000fd8000b800000 */
[----:B------:R-:W-:-:S04]  /*05c0*/  VOTE.ANY R6, PT, !P0 ;  /* 0x0000000000067806 */ /* 0x000fc800040e0100 */
.L_x_2202:
[----:B------:R-:W1:Y:S02]  /*05d0*/  POPC R0, R6 ;  /* 0x0000000600007309 */ /* 0x000e640000000000 */
[----:B-12---:R-:W-:Y:S01]  /*05e0*/  IADD3 R251, R0, R7, RZ ;  /* 0x0000000700fb7210 */ /* 0x006fe20007ffe0ff */
[----:B------:R-:W-:Y:S05]  /*05f0*/  BRA.DIV ~URZ, `(.L_x_2026) ;  /* 0x00019f827f007947 */ /* 0x000fea000b800000 */
[----:B------:R1:W2:Y:S01]  /*0600*/  SHFL.IDX PT, R12, R9, R0, 0x1f ;  /* 0x00001f00090c7589 */ /* 0x0002a200000e0000 */
[----:B------:R-:W-:-:S03]  /*0610*/  MOV R5, RZ ;  /* 0x000000ff00057202 */ /* 0x000fc60000000f00 */
[----:B------:R1:W3:Y:S04]  /*0620*/  SHFL.IDX PT, R9, R8, R0, 0x1f ;  /* 0x00001f0008097589 */ /* 0x0002e800000e0000 */
.L_x_2203:
[----:B------:R-:W-:Y:S01]  /*0630*/  ISETP.NE.AND P0, PT, R6, RZ, PT ;  /* 0x000000ff0600720c */ /* 0x000fe20003f05270 */
[----:B------:R-:W-:-:S12]  /*0640*/  BSSY B0, `(.L_x_2027) ;  /* 0x0000005000007945 */ /* 0x000fd80003800000 */
[----:B------:R-:W-:Y:S05]  /*0650*/  @!P0 BRA `(.L_x_2028) ;  /* 0x0000003000008947 */ /* 0x000fea0003800000 */
[----:B-1----:R-:W-:Y:S01]  /*0660*/  IADD3 R0, R0, -0x1, RZ ;  /* 0xffffffff00007810 */ /* 0x002fe20007ffe0ff */
[----:B------:R-:W-:Y:S05]  /*0670*/  BRA.DIV ~URZ, `(.L_x_2029) ;  /* 0x00019fe27f007947 */ /* 0x000fea000b800000 */
[----:B------:R1:W4:Y:S02]  /*0680*/  SHFL.IDX PT, R5, R4, R0, 0x1f ;  /* 0x00001f0004057589 */ /* 0x00032400000e0000 */
.L_x_2028:
[----:B------:R-:W-:Y:S05]  /*0690*/  BSYNC B0 ;  /* 0x0000000000007941 */ /* 0x000fea0003800000 */
.L_x_2027:
[----:B---3--:R-:W-:Y:S01]  /*06a0*/  ISETP.NE.AND P0, PT, R9, 0x1, PT ;  /* 0x000000010900780c */ /* 0x008fe20003f05270 */
[----:B----4-:R-:W-:Y:S01]  /*06b0*/  IMAD R248, R5, c[0x0][0x538], R10 ;  /* 0x00014e0005f87a24 */ /* 0x010fe200078e020a */
[----:B------:R-:W-:Y:S04]  /*06c0*/  BSSY B0, `(.L_x_2030) ;  /* 0x0000085000007945 */ /* 0x000fe80003800000 */
[----:B------:R-:W-:-:S07]  /*06d0*/  IADD3 R11, -R248, UR4, RZ ;  /* 0x00000004f80b7c10 */ /* 0x000fce000fffe1ff */
[----:B------:R-:W-:Y:S05]  /*06e0*/  @!P0 BRA `(.L_x_2031) ;  /* 0x000003e000008947 */ /* 0x000fea0003800000 */
[-C--:B-12---:R-:W-:Y:S02]  /*06f0*/  IABS R0, R12.reuse ;  /* 0x0000000c00007213 */ /* 0x086fe40000000000 */
        /* <DEDUP_REMOVED lines=61> */
.L_x_2031:
[----:B------:R-:W-:-:S04]  /*0ad0*/  IMAD.MOV.U32 R2, RZ, RZ, 0x4 ;  /* 0x00000004ff027424 */ /* 0x000fc800078e00ff */
[----:B------:R-:W-:-:S05]  /*0ae0*/  IMAD.WIDE R2, R251, R2, c[0x0][0x590] ;  /* 0x00016400fb027625 */ /* 0x000fca00078e0202 */
[----:B------:R-:W3:Y:S02]  /*0af0*/  LDG.E R7, [R2.64] ;  /* 0x0000000602077981 */ /* 0x000ee4000c1e1900 */
[----:B-123--:R-:W-:-:S05]  /*0b00*/  IMAD R9, R7, R12, RZ ;  /* 0x0000000c07097224 */ /* 0x00efca00078e02ff */
        /* <DEDUP_REMOVED lines=64> */
.L_x_2032:
[----:B------:R-:W-:Y:S05]  /*0f10*/  BSYNC B0 ;  /* 0x0000000000007941 */ /* 0x000fea0003800000 */
.L_x_2030:
[----:B------:R-:W-:-:S04]  /*0f20*/  LOP3.LUT R0, RZ, R0, RZ, 0x33, !PT ;  /* 0x00000000ff007212 */ /* 0x000fc800078e33ff */
[----:B------:R-:W-:Y:S01]  /*0f30*/  IADD3 R249, R0, R12, RZ ;  /* 0x0000000c00f97210 */ /* 0x000fe20007ffe0ff */
[----:B------:R-:W-:Y:S05]  /*0f40*/  BRA `(.L_x_2033) ;  /* 0x0000004000007947 */ /* 0x000fea0003800000 */
.L_x_2021:
[----:B--2---:R-:W-:Y:S01]  /*0f50*/  IMAD.MOV.U32 R249, RZ, RZ, RZ ;  /* 0x000000fffff97224 */ /* 0x004fe200078e00ff */
[----:B------:R-:W-:Y:S01]  /*0f60*/  MOV R250, RZ ;  /* 0x000000ff00fa7202 */ /* 0x000fe20000000f00 */
[----:B------:R-:W-:Y:S01]  /*0f70*/  IMAD.U32 R248, RZ, RZ, UR4 ;  /* 0x00000004fff87e24 */ /* 0x000fe2000f8e00ff */
[----:B------:R-:W-:Y:S02]  /*0f80*/  MOV R251, c[0x0][0x53c] ;  /* 0x00014f0000fb7a02 */ /* 0x000fe40000000f00 */
.L_x_2033:
[----:B------:R-:W-:Y:S01]  /*0f90*/  ISETP.NE.AND P0, PT, R13, RZ, PT ;  /* 0x000000ff0d00720c */ /* 0x000fe20003f05270 */
[----:B------:R-:W-:-:S12]  /*0fa0*/  WARPSYNC 0xffffffff ;  /* 0xffffffff00007948 */ /* 0x000fd80003800000 */
[----:B------:R1:W-:Y:S04]  /*0fb0*/  @!P0 STS.128 [0x20100], R248 ;  /* 0x020100f8ff008388 */ /* 0x0003e80000000c00 */
[----:B------:R-:W-:Y:S06]  /*0fc0*/  BAR.ARV 0x5, 0x100 ;  /* 0x0144000000007b1d */ /* 0x000fec0000002000 */
.L_x_2019:
        /* <DEDUP_REMOVED lines=8> */
[CC--:B------:R-:W-:Y:S02]  /*1050*/  LEA.HI R13, R9.reuse, R17.reuse, RZ, 0x2 ;  /* 0x00000011090d7211 */ /* 0x0c0fe400078f10ff */
[----:B------:R-:W-:Y:S02]  /*1060*/  SHF.R.S32.HI R3, RZ, 0x4, R2 ;  /* 0x00000004ff037819 */ /* 0x000fe40000011402 */
[----:B------:R-:W-:Y:S02]  /*1070*/  LEA.HI R15, R9, R17, RZ, 0x3 ;  /* 0x00000011090f7211 */ /* 0x000fe400078f18ff */
[----:B------:R-:W-:Y:S02]  /*1080*/  LEA.HI R0, R2, R3, RZ, 0x1 ;  /* 0x0000000302007211 */ /* 0x000fe400078f08ff */
[----:B------:R-:W-:-:S02]  /*1090*/  SHF.R.S32.HI R7, RZ, 0x2, R13 ;  /* 0x00000002ff077819 */ /* 0x000fc4000001140d */
[----:B------:R-:W-:Y:S02]  /*10a0*/  LOP3.LUT R0, R0, 0xfffffffe, RZ, 0xc0, !PT ;  /* 0xfffffffe00007812 */ /* 0x000fe400078ec0ff */
[----:B------:R-:W-:Y:S02]  /*10b0*/  SHF.R.S32.HI R252, RZ, 0x3, R15 ;  /* 0x00000003fffc7819 */ /* 0x000fe4000001140f */
[----:B------:R-:W-:Y:S01]  /*10c0*/  LEA.HI R8, R9, R17, RZ, 0x5 ;  /* 0x0000001109087211 */ /* 0x000fe200078f28ff */
[----:B------:R-:W-:Y:S01]  /*10d0*/  IMAD.IADD R14, R3, 0x1, -R0 ;  /* 0x00000001030e7824 */ /* 0x000fe200078e0a00 */
[----:B------:R-:W-:Y:S01]  /*10e0*/  LOP3.LUT R0, R2, 0xfffffff0, RZ, 0xc0, !PT ;  /* 0xfffffff002007812 */ /* 0x000fe200078ec0ff */
[----:B------:R-:W-:Y:S01]  /*10f0*/  IMAD.SHL.U32 R4, R252, 0x40, RZ ;  /* 0x00000040fc047824 */ /* 0x000fe200078e00ff */
[----:B------:R-:W-:Y:S02]  /*1100*/  SHF.R.S32.HI R2, RZ, 0x1f, R13 ;  /* 0x0000001fff027819 */ /* 0x000fe4000001140d */
[----:B------:R-:W-:Y:S01]  /*1110*/  LOP3.LUT R3, R15, 0xfffffff8, RZ, 0xc0, !PT ;  /* 0xfffffff80f037812 */ /* 0x000fe200078ec0ff */
[----:B------:R-:W-:Y:S01]  /*1120*/  IMAD.IADD R0, R17, 0x1, -R0 ;  /* 0x0000000111007824 */ /* 0x000fe200078e0a00 */
[----:B------:R-:W-:-:S03]  /*1130*/  LEA.HI R2, R2, R7, RZ, 0x3 ;  /* 0x0000000702027211 */ /* 0x000fc600078f18ff */
[----:B------:R-:W-:Y:S01]  /*1140*/  IMAD.IADD R230, R17, 0x1, -R3 ;  /* 0x0000000111e67824 */ /* 0x000fe200078e0a03 */
[----:B------:R-:W-:Y:S02]  /*1150*/  SHF.R.S32.HI R5, RZ, 0x1f, R0 ;  /* 0x0000001fff057819 */ /* 0x000fe40000011400 */
[----:B------:R-:W-:Y:S01]  /*1160*/  LOP3.LUT R3, R2, 0xfffffff8, RZ, 0xc0, !PT ;  /* 0xfffffff802037812 */ /* 0x000fe200078ec0ff */
[C---:B------:R-:W-:Y:S01]  /*1170*/  IMAD.SHL.U32 R217, R230.reuse, 0x8, RZ ;  /* 0x00000008e6d97824 */ /* 0x040fe200078e00ff */
[----:B------:R-:W-:Y:S01]  /*1180*/  LEA.HI R10, R5, R0, RZ, 0x3 ;  /* 0x00000000050a7211 */ /* 0x000fe200078f18ff */
[----:B------:R-:W-:Y:S01]  /*1190*/  IMAD R229, R230, 0x20, R252 ;  /* 0x00000020e6e57824 */ /* 0x000fe200078e02fc */
        /* <DEDUP_REMOVED lines=8> */
[----:B------:R-:W-:Y:S01]  /*1220*/  SHF.R.S32.HI R4, RZ, 0x5, R8 ;  /* 0x00000005ff047819 */ /* 0x000fe20000011408 */
[----:B------:R-:W-:Y:S01]  /*1230*/  IMAD.IADD R16, R17, 0x1, -R0 ;  /* 0x0000000111107824 */ /* 0x000fe200078e0a00 */
[----:B------:R-:W-:Y:S01]  /*1240*/  SHF.R.S32.HI R2, RZ, 0x1f, R8 ;  /* 0x0000001fff027819 */ /* 0x000fe20000011408 */
[----:B------:R-:W-:Y:S01]  /*1250*/  IMAD.SHL.U32 R0, R230, 0x40, RZ ;  /* 0x00000040e6007824 */ /* 0x000fe200078e00ff */
[----:B------:R-:W-:-:S02]  /*1260*/  LOP3.LUT R6, R7, 0x1, RZ, 0xc0, !PT ;  /* 0x0000000107067812 */ /* 0x000fc400078ec0ff */
[----:B------:R-:W-:Y:S02]  /*1270*/  LEA.HI R2, R2, R4, RZ, 0x3 ;  /* 0x0000000402027211 */ /* 0x000fe400078f18ff */
[----:B------:R-:W-:Y:S02]  /*1280*/  SHF.R.S32.HI R12, RZ, 0x1f, R16 ;  /* 0x0000001fff0c7819 */ /* 0x000fe40000011410 */
[----:B------:R-:W-:Y:S02]  /*1290*/  LEA.HI R3, R9, R17, RZ, 0x6 ;  /* 0x0000001109037211 */ /* 0x000fe400078f30ff */
[----:B------:R-:W-:Y:S02]  /*12a0*/  LOP3.LUT R0, R0, 0x1c0, RZ, 0xc0, !PT ;  /* 0x000001c000007812 */ /* 0x000fe400078ec0ff */
[----:B------:R-:W-:Y:S01]  /*12b0*/  LOP3.LUT R2, R2, 0xffffff8, RZ, 0xc0, !PT ;  /* 0x0ffffff802027812 */ /* 0x000fe200078ec0ff */
[----:B------:R-:W-:Y:S01]  /*12c0*/  IMAD.SHL.U32 R9, R3, 0x8, RZ ;  /* 0x0000000803097824 */ /* 0x000fe200078e00ff */
[----:B------:R-:W-:-:S02]  /*12d0*/  ISETP.NE.U32.AND P0, PT, R6, 0x1, PT ;  /* 0x000000010600780c */ /* 0x000fc40003f05070 */
[----:B------:R-:W-:Y:S01]  /*12e0*/  LEA.HI R12, R12, R16, RZ, 0x2 ;  /* 0x000000100c0c7211 */ /* 0x000fe200078f10ff */
[----:B------:R-:W-:Y:S01]  /*12f0*/  IMAD.IADD R3, R4, 0x1, -R2 ;  /* 0x0000000104037824 */ /* 0x000fe200078e0a02 */
[----:B------:R-:W-:Y:S02]  /*1300*/  LOP3.LUT R8, R0, 0x8, R15, 0xf8, !PT ;  /* 0x0000000800087812 */ /* 0x000fe400078ef80f */
        /* <DEDUP_REMOVED lines=28> */
[----:B------:R-:W-:Y:S01]  /*14d0*/  IMAD.SHL.U32 R215, R11, 0x2, RZ ;  /* 0x000000020bd77824 */ /* 0x000fe200078e00ff */
[----:B------:R-:W-:Y:S01]  /*14e0*/  LOP3.LUT R4, R7, 0xfffffe00, RZ, 0xc0, !PT ;  /* 0xfffffe0007047812 */ /* 0x000fe200078ec0ff */
[----:B------:R-:W-:Y:S01]  /*14f0*/  IMAD.IADD R7, R5, 0x1, R3 ;  /* 0x0000000105077824 */ /* 0x000fe200078e0203 */
[----:B------:R-:W-:Y:S01]  /*1500*/  IADD3 R223, R217, 0x40, RZ ;  /* 0x00000040d9df7810 */ /* 0x000fe20007ffe0ff */
[----:B------:R-:W-:Y:S01]  /*1510*/  IMAD.MOV.U32 R10, RZ, RZ, 0x40 ;  /* 0x00000040ff0a7424 */ /* 0x000fe200078e00ff */
[CC--:B------:R-:W-:Y:S01]  /*1520*/  IADD3 R3, R2.reuse, R4.reuse, R8 ;  /* 0x0000000402037210 */ /* 0x0c0fe20007ffe008 */
[----:B------:R-:W-:Y:S01]  /*1530*/  IMAD.MOV.U32 R8, RZ, RZ, 0x20 ;  /* 0x00000020ff087424 */ /* 0x000fe200078e00ff */
[----:B------:R-:W-:-:S02]  /*1540*/  LOP3.LUT R4, R2, R4, RZ, 0xfc, !PT ;  /* 0x0000000402047212 */ /* 0x000fc400078efcff */
[----:B------:R-:W-:Y:S02]  /*1550*/  LOP3.LUT R2, R12, 0x7ffffffc, RZ, 0xc0, !PT ;  /* 0x7ffffffc0c027812 */ /* 0x000fe400078ec0ff */
[----:B------:R-:W-:Y:S02]  /*1560*/  LEA R9, R7, 0x80, 0x1 ;  /* 0x0000008007097811 */ /* 0x000fe400078e08ff */
[----:B------:R-:W-:Y:S01]  /*1570*/  IADD3 R222, R217, 0x80, RZ ;  /* 0x00000080d9de7810 */ /* 0x000fe20007ffe0ff */
[----:B------:R-:W-:Y:S01]  /*1580*/  IMAD.IADD R2, R16, 0x1, -R2 ;  /* 0x0000000110027824 */ /* 0x000fe200078e0a02 */
[----:B------:R-:W-:Y:S01]  /*1590*/  SHF.R.S32.HI R5, RZ, 0x1f, R217 ;  /* 0x0000001fff057819 */ /* 0x000fe200000114d9 */
[----:B------:R-:W-:Y:S01]  /*15a0*/  STL [R1+0x4], R9 ;  /* 0x0000040901007387 */ /* 0x000fe20000100800 */
[----:B------:R-:W-:Y:S01]  /*15b0*/  SHF.R.S32.HI R12, RZ, 0x1f, R223 ;  /* 0x0000001fff0c7819 */ /* 0x000fe200000114df */
[----:B------:R-:W-:Y:S01]  /*15c0*/  IMAD.SHL.U32 R231, R2, 0x2, RZ ;  /* 0x0000000202e77824 */ /* 0x000fe200078e00ff */
[----:B------:R-:W-:-:S02]  /*15d0*/  SHF.R.S32.HI R5, RZ, 0x1f, R222 ;  /* 0x0000001fff057819 */ /* 0x000fc400000114de */
[----:B------:R-:W-:Y:S02]  /*15e0*/  SEL R5, R8, 0xffffffe0, !P1 ;  /* 0xffffffe008057807 */ /* 0x000fe40004800000 */
[C---:B------:R-:W-:Y:S02]  /*15f0*/  IADD3 R38, R231.reuse, 0x10, RZ ;  /* 0x00000010e7267810 */ /* 0x040fe40007ffe0ff */
[C---:B------:R-:W-:Y:S02]  /*1600*/  IADD3 R36, R231.reuse, 0x20, RZ ;  /* 0x00000020e7247810 */ /* 0x040fe40007ffe0ff */
[C---:B------:R-:W-:Y:S02]  /*1610*/  IADD3 R33, R231.reuse, 0x38, RZ ;  /* 0x00000038e7217810 */ /* 0x040fe40007ffe0ff */
[C---:B------:R-:W-:Y:S02]  /*1620*/  IADD3 R30, R231.reuse, 0x50, RZ ;  /* 0x00000050e71e7810 */ /* 0x040fe40007ffe0ff */
[----:B------:R-:W-:-:S02]  /*1630*/  IADD3 R27, R231, 0x68, RZ ;  /* 0x00000068e71b7810 */ /* 0x000fc40007ffe0ff */
[----:B------:R-:W-:Y:S02]  /*1640*/  SHF.R.S32.HI R7, RZ, 0x1f, R38 ;  /* 0x0000001fff077819 */ /* 0x000fe40000011426 */
[C---:B------:R-:W-:Y:S02]  /*1650*/  IADD3 R24, R231.reuse, 0x80, RZ ;  /* 0x00000080e7187810 */ /* 0x040fe40007ffe0ff */
[----:B------:R-:W-:Y:S02]  /*1660*/  SHF.R.S32.HI R7, RZ, 0x1f, R36 ;  /* 0x0000001fff077819 */ /* 0x000fe40000011424 */
[C---:B------:R-:W-:Y:S02]  /*1670*/  IADD3 R21, R231.reuse, 0x98, RZ ;  /* 0x00000098e7157810 */ /* 0x040fe40007ffe0ff */
[----:B------:R-:W-:Y:S02]  /*1680*/  SHF.R.S32.HI R7, RZ, 0x1f, R33 ;  /* 0x0000001fff077819 */ /* 0x000fe40000011421 */
[----:B------:R-:W-:-:S02]  /*1690*/  IADD3 R18, R231, 0xb0, RZ ;  /* 0x000000b0e7127810 */ /* 0x000fc40007ffe0ff */
[----:B------:R-:W-:Y:S02]  /*16a0*/  SHF.R.S32.HI R7, RZ, 0x1f, R30 ;  /* 0x0000001fff077819 */ /* 0x000fe4000001141e */
[C---:B-1----:R-:W-:Y:S02]  /*16b0*/  IADD3 R15, R231.reuse, 0xc8, RZ ;  /* 0x000000c8e70f7810 */ /* 0x042fe40007ffe0ff */
[----:B------:R-:W-:Y:S02]  /*16c0*/  SHF.R.S32.HI R7, RZ, 0x1f, R27 ;  /* 0x0000001fff077819 */ /* 0x000fe4000001141b */
[----:B------:R-:W-:Y:S02]  /*16d0*/  SEL R2, R8, 0xffffffe0, !P4 ;  /* 0xffffffe008027807 */ /* 0x000fe40006000000 */
[----:B------:R-:W-:Y:S02]  /*16e0*/  IADD3 R12, R231, 0xe0, RZ ;  /* 0x000000e0e70c7810 */ /* 0x000fe40007ffe0ff */
[----:B------:R-:W-:-:S02]  /*16f0*/  SHF.R.S32.HI R7, RZ, 0x1f, R24 ;  /* 0x0000001fff077819 */ /* 0x000fc40000011418 */
[----:B------:R-:W-:Y:S02]  /*1700*/  IADD3 R224, R217, 0xc0, RZ ;  /* 0x000000c0d9e07810 */ /* 0x000fe40007ffe0ff */
[----:B------:R-:W-:Y:S02]  /*1710*/  SHF.R.S32.HI R8, RZ, 0x1f, R231 ;  /* 0x0000001fff087819 */ /* 0x000fe400000114e7 */
[C---:B------:R-:W-:Y:S02]  /*1720*/  IADD3 R11, R231.reuse, 0xe8, RZ ;  /* 0x000000e8e70b7810 */ /* 0x040fe40007ffe0ff */
[----:B------:R-:W-:Y:S02]  /*1730*/  SHF.R.S32.HI R7, RZ, 0x1f, R21 ;  /* 0x0000001fff077819 */ /* 0x000fe40000011415 */
[----:B------:R-:W-:Y:S02]  /*1740*/  IADD3 R8, R231, 0xf0, RZ ;  /* 0x000000f0e7087810 */ /* 0x000fe40007ffe0ff */
[----:B------:R-:W-:-:S02]  /*1750*/  SHF.R.S32.HI R7, RZ, 0x1f, R18 ;  /* 0x0000001fff077819 */ /* 0x000fc40000011412 */
[----:B------:R-:W-:Y:S02]  /*1760*/  SHF.R.S32.HI R7, RZ, 0x1f, R15 ;  /* 0x0000001fff077819 */ /* 0x000fe4000001140f */
[----:B------:R-:W-:Y:S02]  /*1770*/  SHF.R.S32.HI R7, RZ, 0x1f, R12 ;  /* 0x0000001fff077819 */ /* 0x000fe4000001140c */
[----:B------:R-:W-:Y:S02]  /*1780*/  SHF.R.S32.HI R6, RZ, 0x1f, R224 ;  /* 0x0000001fff067819 */ /* 0x000fe400000114e0 */
[----:B------:R-:W-:Y:S02]  /*1790*/  LEA R200, R0, 0x8100, 0x1 ;  /* 0x0000810000c87811 */ /* 0x000fe400078e08ff */
[----:B------:R-:W-:Y:S02]  /*17a0*/  SHF.R.S32.HI R12, RZ, 0x1f, R11 ;  /* 0x0000001fff0c7819 */ /* 0x000fe4000001140b */
[----:B------:R-:W-:-:S02]  /*17b0*/  SEL R6, R10, 0xffffffc0, !P2 ;  /* 0xffffffc00a067807 */ /* 0x000fc40005000000 */
[----:B------:R-:W-:Y:S02]  /*17c0*/  SEL R0, R10, 0xffffffc0, !P3 ;  /* 0xffffffc00a007807 */ /* 0x000fe40005800000 */
[----:B------:R-:W-:Y:S01]  /*17d0*/  SHF.R.S32.HI R11, RZ, 0x1f, R8 ;  /* 0x0000001fff0b7819 */ /* 0x000fe20000011408 */
[----:B------:R-:W-:Y:S01]  /*17e0*/  IMAD.IADD R8, R9, 0x1, R5 ;  /* 0x0000000109087824 */ /* 0x000fe200078e0205 */
[----:B------:R-:W-:Y:S02]  /*17f0*/  IADD3 R10, R231, 0xf8, RZ ;  /* 0x000000f8e70a7810 */ /* 0x000fe40007ffe0ff */
[C---:B------:R-:W-:Y:S02]  /*1800*/  IADD3 R7, R9.reuse, -0x10, RZ ;  /* 0xfffffff009077810 */ /* 0x040fe40007ffe0ff */
[C---:B------:R-:W-:Y:S01]  /*1810*/  @P0 IADD3 R7, R9.reuse, 0x10, RZ ;  /* 0x0000001009070810 */ /* 0x040fe20007ffe0ff */
[----:B------:R1:W-:Y:S01]  /*1820*/  STL [R1+0x10], R8 ;  /* 0x0000100801007387 */ /* 0x0003e20000100800 */
[----:B------:R-:W-:Y:S01]  /*1830*/  SHF.R.S32.HI R11, RZ, 0x1f, R10 ;  /* 0x0000001fff0b7819 */ /* 0x000fe2000001140a */
[----:B------:R-:W-:Y:S01]  /*1840*/  IMAD.IADD R10, R9, 0x1, R6 ;  /* 0x00000001090a7824 */ /* 0x000fe200078e0206 */
[----:B------:R-:W-:Y:S01]  /*1850*/  LEA R208, R3, 0x10100, 0x1 ;  /* 0x0001010003d07811 */ /* 0x000fe200078e08ff */
[--C-:B------:R-:W-:Y:S01]  /*1860*/  IMAD.IADD R5, R5, 0x1, R7.reuse ;  /* 0x0000000105057824 */ /* 0x100fe200078e0207 */
[----:B------:R-:W-:Y:S01]  /*1870*/  LEA R203, R4, 0x100, 0x1 ;  /* 0x0000010004cb7811 */ /* 0x000fe200078e08ff */
[----:B------:R-:W-:Y:S01]  /*1880*/  IMAD.IADD R3, R6, 0x1, R7 ;  /* 0x0000000106037824 */ /* 0x000fe200078e0207 */
[----:B------:R2:W-:Y:S01]  /*1890*/  STL [R1+0x20], R10 ;  /* 0x0000200a01007387 */ /* 0x0005e20000100800 */
[----:B------:R-:W-:Y:S01]  /*18a0*/  IMAD.IADD R209, R208, 0x1, R2 ;  /* 0x00000001d0d17824 */ /* 0x000fe200078e0202 */
[C---:B------:R-:W-:Y:S01]  /*18b0*/  IADD3 R39, R231.reuse, 0x8, RZ ;  /* 0x00000008e7277810 */ /* 0x040fe20007ffe0ff */
[--C-:B------:R-:W-:Y:S01]  /*18c0*/  IMAD.IADD R204, R2, 0x1, R203.reuse ;  /* 0x0000000102cc7824 */ /* 0x100fe200078e02cb */
[----:B------:R-:W-:Y:S01]  /*18d0*/  IADD3 R37, R231, 0x18, RZ ;  /* 0x00000018e7257810 */ /* 0x000fe20007ffe0ff */
[----:B------:R-:W-:Y:S01]  /*18e0*/  IMAD.IADD R2, R5, 0x1, R6 ;  /* 0x0000000105027824 */ /* 0x000fe200078e0206 */
[C---:B------:R-:W-:Y:S01]  /*18f0*/  IADD3 R35, R231.reuse, 0x28, RZ ;  /* 0x00000028e7237810 */ /* 0x040fe20007ffe0ff */
[--C-:B------:R-:W-:Y:S01]  /*1900*/  IMAD.IADD R211, R208, 0x1, R0.reuse ;  /* 0x00000001d0d37824 */ /* 0x100fe200078e0200 */
[C---:B------:R-:W-:Y:S01]  /*1910*/  IADD3 R34, R231.reuse, 0x30, RZ ;  /* 0x00000030e7227810 */ /* 0x040fe20007ffe0ff */
[C---:B------:R-:W-:Y:S01]  /*1920*/  IMAD.IADD R206, R0.reuse, 0x1, R203 ;  /* 0x0000000100ce7824 */ /* 0x040fe200078e02cb */
[----:B------:R-:W-:Y:S01]  /*1930*/  IADD3 R32, R231, 0x40, RZ ;  /* 0x00000040e7207810 */ /* 0x000fe20007ffe0ff */
[----:B------:R-:W-:Y:S01]  /*1940*/  IMAD.IADD R210, R209, 0x1, R0 ;  /* 0x00000001d1d27824 */ /* 0x000fe200078e0200 */
[C---:B------:R-:W-:Y:S01]  /*1950*/  IADD3 R31, R231.reuse, 0x48, RZ ;  /* 0x00000048e71f7810 */ /* 0x040fe20007ffe0ff */
[----:B------:R-:W-:Y:S01]  /*1960*/  IMAD.IADD R205, R0, 0x1, R204 ;  /* 0x0000000100cd7824 */ /* 0x000fe200078e02cc */
[----:B------:R-:W-:-:S02]  /*1970*/  IADD3 R29, R231, 0x58, RZ ;  /* 0x00000058e71d7810 */ /* 0x000fc40007ffe0ff */
[C---:B------:R-:W-:Y:S01]  /*1980*/  IADD3 R28, R231.reuse, 0x60, RZ ;  /* 0x00000060e71c7810 */ /* 0x040fe20007ffe0ff */
[----:B-1----:R-:W-:Y:S01]  /*1990*/  IMAD.IADD R8, R8, 0x1, R6 ;  /* 0x0000000108087824 */ /* 0x002fe200078e0206 */
[C---:B------:R-:W-:Y:S02]  /*19a0*/  IADD3 R26, R231.reuse, 0x70, RZ ;  /* 0x00000070e71a7810 */ /* 0x040fe40007ffe0ff */
[C---:B------:R-:W-:Y:S02]  /*19b0*/  IADD3 R25, R231.reuse, 0x78, RZ ;  /* 0x00000078e7197810 */ /* 0x040fe40007ffe0ff */
        /* <DEDUP_REMOVED lines=9> */
[----:B------:R2:W-:Y:S01]  /*1a50*/  STL [R1+0xc], R5 ;  /* 0x00000c0501007387 */ /* 0x0005e20000100800 */
[C---:B------:R-:W-:Y:S02]  /*1a60*/  IADD3 R14, R231.reuse, 0xd0, RZ ;  /* 0x000000d0e70e7810 */ /* 0x040fe40007ffe0ff */
[----:B------:R-:W-:Y:S01]  /*1a70*/  IADD3 R13, R231, 0xd8, RZ ;  /* 0x000000d8e70d7810 */ /* 0x000fe20007ffe0ff */
[----:B------:R2:W-:Y:S01]  /*1a80*/  STL [R1+0x14], R2 ;  /* 0x0000140201007387 */ /* 0x0005e20000100800 */
        /* <DEDUP_REMOVED lines=18> */
.L_x_2199:
[----:B------:R-:W-:Y:S01]  /*1bb0*/  ISETP.NE.U32.AND P0, PT, RZ, c[0x0][0x370], PT ;  /* 0x0000dc00ff007a0c */ /* 0x000fe20003f05070 */
[----:B------:R-:W-:Y:S01]  /*1bc0*/  IMAD.MOV.U32 R13, RZ, RZ, 0x4 ;  /* 0x00000004ff0d7424 */ /* 0x000fe200078e00ff */
[----:B------:R-:W-:Y:S01]  /*1bd0*/  ISETP.NE.U32.AND P2, PT, RZ, c[0x0][0x360], PT ;  /* 0x0000d800ff007a0c */ /* 0x000fe20003f45070 */
[----:B------:R-:W-:Y:S01]  /*1be0*/  IMAD.MOV.U32 R232, RZ, RZ, RZ ;  /* 0x000000ffffe87224 */ /* 0x000fe200078e00ff */
[----:B------:R-:W-:Y:S01]  /*1bf0*/  ISETP.NE.AND.EX P1, PT, RZ, c[0x0][0x374], PT, P0 ;  /* 0x0000dd00ff007a0c */ /* 0x000fe20003f25300 */
[----:B------:R-:W-:Y:S01]  /*1c00*/  IMAD.MOV.U32 R12, RZ, RZ, RZ ;  /* 0x000000ffff0c7224 */ /* 0x000fe200078e00ff */
[----:B------:R-:W-:Y:S01]  /*1c10*/  ISETP.NE.AND.EX P0, PT, RZ, c[0x0][0x364], PT, P2 ;  /* 0x0000d900ff007a0c */ /* 0x000fe20003f05320 */
[----:B------:R-:W-:Y:S01]  /*1c20*/  IMAD.WIDE R2, R251, R13, c[0x0][0x348] ;  /* 0x0000d200fb027625 */ /* 0x000fe200078e020d */
[----:B------:R-:W-:-:S04]  /*1c30*/  ISETP.NE.U32.AND P3, PT, RZ, c[0x0][0x348], PT ;  /* 0x0000d200ff007a0c */ /* 0x000fc80003f65070 */
[----:B------:R-:W-:-:S05]  /*1c40*/  ISETP.NE.AND.EX P3, PT, RZ, c[0x0][0x34c], PT, P3 ;  /* 0x0000d300ff007a0c */ /* 0x000fca0003f65330 */
[----:B------:R-:W-:-:S04]  /*1c50*/  @P1 IMAD.WIDE R6, R251, R13, c[0x0][0x370] ;  /* 0x0000dc00fb061625 */ /* 0x000fc800078e020d */
[----:B------:R-:W-:Y:S01]  /*1c60*/  @P0 IMAD.WIDE R4, R251, R13, c[0x0][0x360] ;  /* 0x0000d800fb040625 */ /* 0x000fe200078e020d */
[----:B------:R1:W5:Y:S04]  /*1c70*/  @P1 LDG.E R232, [R6.64] ;  /* 0x0000000606e81981 */ /* 0x000368000c1e1900 */
[----:B------:R1:W5:Y:S04]  /*1c80*/  @P3 LDG.E R12, [R2.64] ;  /* 0x00000006020c3981 */ /* 0x000368000c1e1900 */
[----:B------:R1:W5:Y:S01]  /*1c90*/  @P0 LDG.E R228, [R4.64] ;  /* 0x0000000604e40981 */ /* 0x000362000c1e1900 */
[----:B------:R-:W-:Y:S01]  /*1ca0*/  YIELD ;  /* 0x0000000000007946 */ /* 0x000fe20003800000 */
[----:B------:R-:W-:Y:S05]  /*1cb0*/  @P0 BRA `(.L_x_2034) ;  /* 0x0000005000000947 */ /* 0x000fea0003800000 */
[----:B-----5:R-:W-:Y:S01]  /*1cc0*/  MOV R228, c[0x0][0x168] ;  /* 0x00005a0000e47a02 */ /* 0x020fe20000000f00 */
[----:B------:R-:W-:Y:S05]  /*1cd0*/  @!P3 BRA `(.L_x_2034) ;  /* 0x000000300000b947 */ /* 0x000fea0003800000 */
[----:B------:R2:W3:Y:S04]  /*1ce0*/  LDG.E R0, [R2.64] ;  /* 0x0000000602007981 */ /* 0x0004e8000c1e1900 */
[----:B-12---:R-:W3:Y:S02]  /*1cf0*/  LDG.E R2, [R2.64+0x4] ;  /* 0x0000040602027981 */ /* 0x006ee4000c1e1900 */
[----:B---3--:R-:W-:-:S02]  /*1d00*/  IADD3 R228, -R0, R2, RZ ;  /* 0x0000000200e47210 */ /* 0x008fc40007ffe1ff */
.L_x_2034:
[----:B------:R-:W-:-:S04]  /*1d10*/  ISETP.NE.U32.AND P0, PT, RZ, c[0x0][0x368], PT ;  /* 0x0000da00ff007a0c */ /* 0x000fc80003f05070 */
[----:B------:R-:W-:-:S13]  /*1d20*/  ISETP.NE.AND.EX P0, PT, RZ, c[0x0][0x36c], PT, P0 ;  /* 0x0000db00ff007a0c */ /* 0x000fda0003f05300 */
[----:B------:R-:W-:Y:S05]  /*1d30*/  @!P0 BRA `(.L_x_2035) ;  /* 0x0000003000008947 */ /* 0x000fea0003800000 */
[----:B-1----:R-:W-:-:S05]  /*1d40*/  IMAD.WIDE R2, R251, R13, c[0x0][0x368] ;  /* 0x0000da00fb027625 */ /* 0x002fca00078e020d */
[----:B------:R1:W5:Y:S01]  /*1d50*/  LDG.E R0, [R2.64] ;  /* 0x0000000602007981 */ /* 0x000362000c1e1900 */
[----:B------:R-:W-:Y:S05]  /*1d60*/  BRA `(.L_x_2036) ;  /* 0x0000008000007947 */ /* 0x000fea0003800000 */
.L_x_2035:
[----:B------:R-:W-:Y:S01]  /*1d70*/  ISETP.NE.U32.AND P0, PT, RZ, c[0x0][0x350], PT ;  /* 0x0000d400ff007a0c */ /* 0x000fe20003f05070 */
[----:B------:R-:W-:-:S03]  /*1d80*/  IMAD.U32 R0, RZ, RZ, UR5 ;  /* 0x00000005ff007e24 */ /* 0x000fc6000f8e00ff */
[----:B------:R-:W-:-:S13]  /*1d90*/  ISETP.NE.AND.EX P0, PT, RZ, c[0x0][0x354], PT, P0 ;  /* 0x0000d500ff007a0c */ /* 0x000fda0003f05300 */
[----:B------:R-:W-:Y:S05]  /*1da0*/  @!P0 BRA `(.L_x_2036) ;  /* 0x0000004000008947 */ /* 0x000fea0003800000 */
[----:B-1----:R-:W-:-:S05]  /*1db0*/  IMAD.WIDE R2, R251, R13, c[0x0][0x350] ;  /* 0x0000d400fb027625 */ /* 0x002fca00078e020d */
[----:B------:R-:W2:Y:S04]  /*1dc0*/  LDG.E R4, [R2.64] ;  /* 0x0000000602047981 */ /* 0x000ea8000c1e1900 */
[----:B------:R-:W2:Y:S02]  /*1dd0*/  LDG.E R0, [R2.64+0x4] ;  /* 0x0000040602007981 */ /* 0x000ea4000c1e1900 */
[----:B--2---:R-:W-:Y:S02]  /*1de0*/  IADD3 R0, -R4, R0, RZ ;  /* 0x0000000004007210 */ /* 0x004fe40007ffe1ff */
.L_x_2036:
[----:B-1----:R-:W2:Y:S01]  /*1df0*/  LDL.LU R4, [R1] ;  /* 0x0000000001047983 */ /* 0x002ea20000300800 */
[----:B------:R-:W-:Y:S02]  /*1e00*/  IMAD.MOV.U32 R2, RZ, RZ, c[0x0][0x2c4] ;  /* 0x0000b100ff027624 */ /* 0x000fe400078e00ff */
[----:B------:R-:W-:Y:S02]  /*1e10*/  IMAD.MOV.U32 R7, RZ, RZ, c[0x0][0x32c] ;  /* 0x0000cb00ff077624 */ /* 0x000fe400078e00ff */
[----:B------:R-:W-:Y:S01]  /*1e20*/  IMAD.SHL.U32 R242, R249, 0x80, RZ ;  /* 0x00000080f9f27824 */ /* 0x000fe200078e00ff */
[----:B------:R-:W-:Y:S01]  /*1e30*/  ISETP.NE.AND P4, PT, R2, 0x1, PT ;  /* 0x000000010200780c */ /* 0x000fe20003f85270 */
[----:B-----5:R-:W-:Y:S01]  /*1e40*/  IMAD.IADD R227, R0, 0x1, -R232 ;  /* 0x0000000100e37824 */ /* 0x020fe200078e0ae8 */
[----:B------:R-:W-:-:S02]  /*1e50*/  ISETP.GE.AND P1, PT, R7, 0x1, PT ;  /* 0x000000010700780c */ /* 0x000fc40003f26270 */
[----:B------:R-:W-:-:S05]  /*1e60*/  IADD3 R2, R242, 0x7f, RZ ;  /* 0x0000007ff2027810 */ /* 0x000fca0007ffe0ff */
[----:B------:R-:W-:-:S04]  /*1e70*/  IMAD.MOV.U32 R0, RZ, RZ, R2 ;  /* 0x000000ffff007224 */ /* 0x000fc800078e0002 */
[----:B------:R-:W-:Y:S01]  /*1e80*/  @P4 IMAD.HI.U32 R3, R2, c[0x0][0x2c8], RZ ;  /* 0x0000b20002034a27 */ /* 0x000fe200078e00ff */
[----:B------:R-:W-:-:S04]  /*1e90*/  IADD3 R2, R227, 0x1, -R228 ;  /* 0x00000001e3027810 */ /* 0x000fc80007ffe8e4 */
[----:B------:R-:W-:-:S05]  /*1ea0*/  @P4 SHF.R.U32.HI R0, RZ, c[0x0][0x2cc], R3 ;  /* 0x0000b300ff004a19 */ /* 0x000fca0000011603 */
[----:B------:R-:W-:-:S05]  /*1eb0*/  IMAD.IADD R0, R2, 0x1, R0 ;  /* 0x0000000102007824 */ /* 0x000fca00078e0200 */
[----:B------:R-:W-:Y:S02]  /*1ec0*/  IADD3 R3, R0, c[0x0][0x328], RZ ;  /* 0x0000ca0000037a10 */ /* 0x000fe40007ffe0ff */
[----:B--2---:R-:W-:-:S04]  /*1ed0*/  LOP3.LUT R4, R4, 0xfffffffd, RZ, 0xc0, !PT ;  /* 0xfffffffd04047812 */ /* 0x004fc800078ec0ff */
[----:B------:R-:W-:-:S04]  /*1ee0*/  @P4 LOP3.LUT R4, R4, 0x2, RZ, 0xfc, !PT ;  /* 0x0000000204044812 */ /* 0x000fc800078efcff */
[----:B------:R-:W-:-:S04]  /*1ef0*/  LOP3.LUT R4, R4, 0xfffffffb, RZ, 0xc0, !PT ;  /* 0xfffffffb04047812 */ /* 0x000fc800078ec0ff */
[----:B------:R-:W-:-:S05]  /*1f00*/  @P1 LOP3.LUT R4, R4, 0x4, RZ, 0xfc, !PT ;  /* 0x0000000404041812 */ /* 0x000fca00078efcff */
[----:B------:R1:W-:Y:S01]  /*1f10*/  STL [R1], R4 ;  /* 0x0000000401007387 */ /* 0x0003e20000100800 */
        /* <DEDUP_REMOVED lines=11> */
.L_x_2039:
[----:B------:R-:W-:-:S13]  /*1fd0*/  ISETP.NE.AND P0, PT, R7, 0x1, PT ;  /* 0x000000010700780c */ /* 0x000fda0003f05270 */
[----:B------:R-:W-:-:S05]  /*1fe0*/  @P0 IMAD.HI.U32 R0, R2, c[0x0][0x330], RZ ;  /* 0x0000cc0002000a27 */ /* 0x000fca00078e00ff */
[----:B------:R-:W-:Y:S02]  /*1ff0*/  @P0 SHF.R.U32.HI R2, RZ, c[0x0][0x334], R0 ;  /* 0x0000cd00ff020a19 */ /* 0x000fe40000011600 */
.L_x_2040:
[----:B------:R-:W-:Y:S05]  /*2000*/  BSYNC B0 ;  /* 0x0000000000007941 */ /* 0x000fea0003800000 */
.L_x_2038:
[----:B------:R-:W-:-:S05]  /*2010*/  IMAD R2, R2, R7, c[0x0][0x32c] ;  /* 0x0000cb0002027624 */ /* 0x000fca00078e0207 */
[----:B------:R-:W-:-:S04]  /*2020*/  IMNMX R3, R3, R2, PT ;  /* 0x0000000203037217 */ /* 0x000fc80003800200 */
.L_x_2037:
[----:B------:R-:W-:Y:S01]  /*2030*/  IADD3 R3, R3, 0x3f, RZ ;  /* 0x0000003f03037810 */ /* 0x000fe20007ffe0ff */
[----:B-1----:R-:W-:Y:S01]  /*2040*/  @P4 IMAD.HI.U32 R4, R242, c[0x0][0x2c8], RZ ;  /* 0x0000b200f2044a27 */ /* 0x002fe200078e00ff */
[C---:B------:R-:W-:Y:S02]  /*2050*/  IADD3 R2, R227.reuse, 0x3f, RZ ;  /* 0x0000003fe3027810 */ /* 0x040fe40007ffe0ff */
[----:B------:R-:W-:Y:S01]  /*2060*/  SHF.R.S32.HI R5, RZ, 0x1f, R3 ;  /* 0x0000001fff057819 */ /* 0x000fe20000011403 */
[----:B------:R-:W-:Y:S01]  /*2070*/  IMAD.MOV.U32 R0, RZ, RZ, R242 ;  /* 0x000000ffff007224 */ /* 0x000fe200078e00f2 */
[----:B------:R-:W-:Y:S01]  /*2080*/  SHF.R.S32.HI R6, RZ, 0x1f, R2 ;  /* 0x0000001fff067819 */ /* 0x000fe20000011402 */
[----:B------:R-:W-:Y:S01]  /*2090*/  IMAD.IADD R213, R227, 0x1, -R228 ;  /* 0x00000001e3d57824 */ /* 0x000fe200078e0ae4 */
[----:B------:R-:W-:Y:S02]  /*20a0*/  @P4 SHF.R.U32.HI R0, RZ, c[0x0][0x2cc], R4 ;  /* 0x0000b300ff004a19 */ /* 0x000fe40000011604 */
[----:B------:R-:W-:-:S02]  /*20b0*/  LEA.HI R3, R5, R3, RZ, 0x6 ;  /* 0x0000000305037211 */ /* 0x000fc400078f30ff */
[----:B------:R-:W-:Y:S01]  /*20c0*/  LEA.HI R2, R6, R2, RZ, 0x6 ;  /* 0x0000000206027211 */ /* 0x000fe200078f30ff */
[----:B------:R-:W-:Y:S01]  /*20d0*/  IMAD.IADD R0, R213, 0x1, R0 ;  /* 0x00000001d5007824 */ /* 0x000fe200078e0200 */
[----:B------:R-:W-:Y:S02]  /*20e0*/  SHF.R.S32.HI R3, RZ, 0x6, R3 ;  /* 0x00000006ff037819 */ /* 0x000fe40000011403 */
[----:B------:R-:W-:Y:S02]  /*20f0*/  SHF.R.S32.HI R4, RZ, 0x6, R2 ;  /* 0x00000006ff047819 */ /* 0x000fe40000011402 */
        /* <DEDUP_REMOVED lines=12> */
.L_x_2043:
[----:B------:R-:W-:-:S13]  /*21c0*/  ISETP.NE.AND P0, PT, R7, 0x1, PT ;  /* 0x000000010700780c */ /* 0x000fda0003f05270 */
[----:B------:R-:W-:-:S05]  /*21d0*/  @P0 IMAD.HI.U32 R3, R0, c[0x0][0x330], RZ ;  /* 0x0000cc0000030a27 */ /* 0x000fca00078e00ff */
[----:B------:R-:W-:Y:S02]  /*21e0*/  @P0 SHF.R.U32.HI R0, RZ, c[0x0][0x334], R3 ;  /* 0x0000cd00ff000a19 */ /* 0x000fe40000011603 */
.L_x_2044:
[----:B------:R-:W-:Y:S05]  /*21f0*/  BSYNC B0 ;  /* 0x0000000000007941 */ /* 0x000fea0003800000 */
.L_x_2042:
[----:B------:R-:W-:-:S05]  /*2200*/  IMAD R0, R0, c[0x0][0x32c], RZ ;  /* 0x0000cb0000007a24 */ /* 0x000fca00078e02ff */
[----:B------:R-:W-:-:S04]  /*2210*/  IMNMX R2, R2, R0, !PT ;  /* 0x0000000002027217 */ /* 0x000fc80007800200 */
.L_x_2041:
[----:B------:R-:W-:Y:S01]  /*2220*/  SHF.R.S32.HI R0, RZ, 0x1f, R2 ;  /* 0x0000001fff007819 */ /* 0x000fe20000011402 */
[----:B------:R-:W-:Y:S01]  /*2230*/  BSSY B0, `(.L_x_2045) ;  /* 0x000002d000007945 */ /* 0x000fe20003800000 */
[----:B------:R-:W-:Y:S02]  /*2240*/  LOP3.LUT R3, R250, 0xff0000, RZ, 0xc0, !PT ;  /* 0x00ff0000fa037812 */ /* 0x000fe400078ec0ff */
[----:B------:R-:W-:Y:S02]  /*2250*/  LEA.HI R0, R0, R2, RZ, 0x6 ;  /* 0x0000000200007211 */ /* 0x000fe400078f30ff */
[----:B------:R-:W-:Y:S02]  /*2260*/  LOP3.LUT R2, R250, 0xff000000, RZ, 0xc0, !PT ;  /* 0xff000000fa027812 */ /* 0x000fe400078ec0ff */
[----:B------:R-:W-:-:S04]  /*2270*/  SHF.R.S32.HI R0, RZ, 0x6, R0 ;  /* 0x00000006ff007819 */ /* 0x000fc80000011400 */
[----:B------:R-:W-:Y:S02]  /*2280*/  IMNMX R7, RZ, R0, !PT ;  /* 0x00000000ff077217 */ /* 0x000fe40007800200 */
[----:B------:R-:W-:Y:S01]  /*2290*/  SHF.R.U32.HI R0, RZ, 0x8, R2 ;  /* 0x00000008ff007819 */ /* 0x000fe20000011602 */
[----:B------:R-:W-:Y:S01]  /*22a0*/  IMAD.MOV.U32 R2, RZ, RZ, RZ ;  /* 0x000000ffff027224 */ /* 0x000fe200078e00ff */
[----:B------:R-:W-:Y:S02]  /*22b0*/  ISETP.GT.AND P0, PT, R11, R7, PT ;  /* 0x000000070b00720c */ /* 0x000fe40003f04270 */
[----:B------:R-:W-:-:S04]  /*22c0*/  LEA.HI R0, R3, R0, RZ, 0x10 ;  /* 0x0000000003007211 */ /* 0x000fc800078f80ff */
[----:B------:R-:W-:Y:S02]  /*22d0*/  LOP3.LUT R14, R0, 0xff, RZ, 0xc0, !PT ;  /* 0x000000ff000e7812 */ /* 0x000fe400078ec0ff */
[----:B------:R-:W-:-:S03]  /*22e0*/  SHF.R.U32.HI R249, RZ, 0x10, R0 ;  /* 0x00000010fff97819 */ /* 0x000fc60000011600 */
[----:B------:R1:W-:Y:S02]  /*22f0*/  STL [R1+0x24], R14 ;  /* 0x0000240e01007387 */ /* 0x0003e40000100800 */
[----:B------:R-:W-:Y:S05]  /*2300*/  @!P0 BRA `(.L_x_2046) ;  /* 0x000001f000008947 */ /* 0x000fea0003800000 */
[----:B------:R-:W-:-:S04]  /*2310*/  ISETP.NE.AND P0, PT, R249, RZ, PT ;  /* 0x000000fff900720c */ /* 0x000fc80003f05270 */
[----:B------:R-:W-:-:S04]  /*2320*/  SEL R0, R249, c[0x0][0x338], P0 ;  /* 0x0000ce00f9007a07 */ /* 0x000fc80000000000 */
[----:B------:R-:W-:Y:S02]  /*2330*/  IABS R3, R0 ;  /* 0x0000000000037213 */ /* 0x000fe40000000000 */
[----:B------:R-:W-:Y:S02]  /*2340*/  IADD3 R6, R0, -0x1, R11 ;  /* 0xffffffff00067810 */ /* 0x000fe40007ffe00b */
[----:B------:R-:W2:Y:S03]  /*2350*/  I2F.RP R2, R3 ;  /* 0x0000000300027306 */ /* 0x000ea60000209400 */
[----:B------:R-:W-:-:S05]  /*2360*/  IMAD.IADD R6, R6, 0x1, -R7 ;  /* 0x0000000106067824 */ /* 0x000fca00078e0a07 */
[----:B------:R-:W-:Y:S01]  /*2370*/  IABS R10, R6 ;  /* 0x00000006000a7213 */ /* 0x000fe20000000000 */
[----:B--2---:R-:W2:Y:S02]  /*2380*/  MUFU.RCP R2, R2 ;  /* 0x0000000200027308 */ /* 0x004ea40000001000 */
[----:B--2---:R-:W-:-:S06]  /*2390*/  IADD3 R2, R2, 0xffffffe, RZ ;  /* 0x0ffffffe02027810 */ /* 0x004fcc0007ffe0ff */
[----:B------:R-:W2:Y:S02]  /*23a0*/  F2I.FTZ.U32.TRUNC.NTZ R5, R2 ;  /* 0x0000000200057305 */ /* 0x000ea4000021f000 */
        /* <DEDUP_REMOVED lines=21> */
.L_x_2046:
[----:B------:R-:W-:Y:S05]  /*2500*/  BSYNC B0 ;  /* 0x0000000000007941 */ /* 0x000fea0003800000 */
.L_x_2045:
[----:B------:R-:W-:Y:S01]  /*2510*/  IMAD R226, R14, R2, R7 ;  /* 0x000000020ee27224 */ /* 0x000fe200078e0207 */
[----:B------:R-:W-:Y:S01]  /*2520*/  PRMT R0, RZ, 0x7610, R0 ;  /* 0x00007610ff007816 */ /* 0x000fe20000000000 */
[----:B------:R-:W-:Y:S01]  /*2530*/  CS2R R18, SRZ ;  /* 0x0000000000127805 */ /* 0x000fe2000001ff00 */
[----:B------:R-:W-:Y:S01]  /*2540*/  CS2R R74, SRZ ;  /* 0x00000000004a7805 */ /* 0x000fe2000001ff00 */
        /* <DEDUP_REMOVED lines=69> */
[----:B------:R-:W-:-:S05]  /*29a0*/  @P1 IMAD.WIDE R2, R251, R13, c[0x0][0x340] ;  /* 0x0000d000fb021625 */ /* 0x000fca00078e020d */
[----:B------:R2:W5:Y:S01]  /*29b0*/  @P1 LDG.E R15, [R2.64] ;  /* 0x00000006020f1981 */ /* 0x000562000c1e1900 */
[----:B------:R-:W-:Y:S01]  /*29c0*/  SHF.R.S32.HI R0, RZ, 0x1f, R12 ;  /* 0x0000001fff007819 */ /* 0x000fe2000001140c */
[----:B------:R-:W-:Y:S01]  /*29d0*/  IMAD.IADD R5, R229, 0x1, R242 ;  /* 0x00000001e5057824 */ /* 0x000fe200078e02f2 */
[----:B------:R-:W-:Y:S02]  /*29e0*/  LOP3.LUT R16, R250, 0xffff, RZ, 0xc0, !PT ;  /* 0x0000fffffa107812 */ /* 0x000fe400078ec0ff */
[----:B------:R-:W-:Y:S01]  /*29f0*/  SEL R4, R251, RZ, !P3 ;  /* 0x000000fffb047207 */ /* 0x000fe20005800000 */
[----:B------:R-:W-:Y:S01]  /*2a00*/  IMAD R0, R0, c[0x0][0x178], RZ ;  /* 0x00005e0000007a24 */ /* 0x000fe200078e02ff */
[----:B------:R-:W-:Y:S01]  /*2a10*/  ISETP.GE.AND P2, PT, R217, c[0x0][0x198], PT ;  /* 0x00006600d9007a0c */ /* 0x000fe20003f46270 */
[----:B------:R-:W-:Y:S01]  /*2a20*/  @P4 IMAD.HI.U32 R7, R5, c[0x0][0x2c8], RZ ;  /* 0x0000b20005074a27 */ /* 0x000fe200078e00ff */
[----:B------:R-:W-:Y:S02]  /*2a30*/  ISETP.GE.AND P5, PT, R223, c[0x0][0x198], PT ;  /* 0x00006600df007a0c */ /* 0x000fe40003fa6270 */
[----:B------:R-:W-:Y:S01]  /*2a40*/  IADD3 R102, R214, -0x1, RZ ;  /* 0xffffffffd6667810 */ /* 0x000fe20007ffe0ff */
[----:B------:R-:W-:-:S02]  /*2a50*/  IMAD R0, R12, c[0x0][0x17c], R0 ;  /* 0x00005f000c007a24 */ /* 0x000fc400078e0200 */
[----:B--2---:R-:W-:-:S04]  /*2a60*/  IMAD.WIDE.U32 R2, R12, c[0x0][0x178], RZ ;  /* 0x00005e000c027a25 */ /* 0x004fc800078e00ff */
[----:B------:R-:W-:Y:S01]  /*2a70*/  IMAD.IADD R3, R3, 0x1, R0 ;  /* 0x0000000103037824 */ /* 0x000fe200078e0200 */
[----:B------:R-:W-:-:S03]  /*2a80*/  SHF.R.S32.HI R0, RZ, 0x1f, R251 ;  /* 0x0000001fff007819 */ /* 0x000fc600000114fb */
[----:B------:R-:W-:Y:S01]  /*2a90*/  IMAD.WIDE.U32 R2, R16, c[0x0][0x1b8], R2 ;  /* 0x00006e0010027a25 */ /* 0x000fe200078e0002 */
[----:B------:R-:W-:Y:S02]  /*2aa0*/  SEL R6, R0, RZ, !P3 ;  /* 0x000000ff00067207 */ /* 0x000fe40005800000 */
[----:B------:R-:W-:Y:S01]  /*2ab0*/  MOV R0, R5 ;  /* 0x0000000500007202 */ /* 0x000fe20000000f00 */
[----:B------:R-:W-:Y:S01]  /*2ac0*/  IMAD R3, R16, c[0x0][0x1bc], R3 ;  /* 0x00006f0010037a24 */ /* 0x000fe200078e0203 */
[----:B------:R-:W-:Y:S01]  /*2ad0*/  @P4 SHF.R.U32.HI R0, RZ, c[0x0][0x2cc], R7 ;  /* 0x0000b300ff004a19 */ /* 0x000fe20000011607 */
[----:B------:R-:W-:Y:S01]  /*2ae0*/  IMAD R6, R6, c[0x0][0x1c0], RZ ;  /* 0x0000700006067a24 */ /* 0x000fe200078e02ff */
[----:B------:R-:W-:Y:S01]  /*2af0*/  ISETP.GE.AND P4, PT, R222, c[0x0][0x198], PT ;  /* 0x00006600de007a0c */ /* 0x000fe20003f86270 */
[----:B------:R-:W-:Y:S01]  /*2b00*/  IMAD.WIDE.U32 R2, R4, c[0x0][0x1c0], R2 ;  /* 0x0000700004027a25 */ /* 0x000fe200078e0002 */
[----:B------:R-:W-:Y:S02]  /*2b10*/  SHF.R.S32.HI R7, RZ, 0x1f, R0 ;  /* 0x0000001fff077819 */ /* 0x000fe40000011400 */
[----:B------:R-:W-:Y:S01]  /*2b20*/  ISETP.GE.AND P3, PT, R224, c[0x0][0x198], PT ;  /* 0x00006600e0007a0c */ /* 0x000fe20003f66270 */
[----:B------:R-:W-:-:S02]  /*2b30*/  IMAD R6, R4, c[0x0][0x1c4], R6 ;  /* 0x0000710004067a24 */ /* 0x000fc400078e0206 */
[----:B------:R-:W-:-:S03]  /*2b40*/  IMAD.MOV R4, RZ, RZ, -R0 ;  /* 0x000000ffff047224 */ /* 0x000fc600078e0a00 */
[----:B------:R-:W-:Y:S01]  /*2b50*/  IADD3 R3, R3, R6, RZ ;  /* 0x0000000603037210 */ /* 0x000fe20007ffe0ff */
        /* <DEDUP_REMOVED lines=9> */
[----:B-1----:R-:W-:-:S04]  /*2bf0*/  LEA R14, P0, R2, c[0x0][0x160], 0x1 ;  /* 0x00005800020e7a11 */ /* 0x002fc800078008ff */
[----:B------:R-:W-:-:S04]  /*2c00*/  IADD3 R0, R3, R0, RZ ;  /* 0x0000000003007210 */ /* 0x000fc80007ffe0ff */
[----:B------:R-:W-:Y:S02]  /*2c10*/  LEA.HI.X R5, R2, c[0x0][0x164], R0, 0x1, P0 ;  /* 0x0000590002057a11 */ /* 0x000fe400000f0c00 */
[----:B------:R-:W-:Y:S01]  /*2c20*/  @!P1 MOV R15, R251 ;  /* 0x000000fb000f9202 */ /* 0x000fe20000000f00 */
[----:B------:R-:W-:Y:S05]  /*2c30*/  BRA.DIV ~URZ, `(.L_x_2048) ;  /* 0x00017a927f007947 */ /* 0x000fea000b800000 */
[----:B------:R1:W2:Y:S02]  /*2c40*/  SHFL.IDX PT, R4, R5, RZ, 0x181f ;  /* 0x00181fff05047589 */ /* 0x0002a400000e0000 */
.L_x_2204:
[----:B------:R-:W-:Y:S05]  /*2c50*/  BRA.DIV ~URZ, `(.L_x_2049) ;  /* 0x00017ae27f007947 */ /* 0x000fea000b800000 */
[----:B------:R3:W4:Y:S02]  /*2c60*/  SHFL.IDX PT, R0, R14, RZ, 0x181f ;  /* 0x00181fff0e007589 */ /* 0x00072400000e0000 */
.L_x_2205:
[----:B------:R-:W-:Y:S01]  /*2c70*/  IMAD R13, R228, c[0x0][0x2c4], RZ ;  /* 0x0000b100e40d7a24 */ /* 0x000fe200078e02ff */
[----:B------:R-:W-:Y:S01]  /*2c80*/  IADD3 R12, R252, R242, RZ ;  /* 0x000000f2fc0c7210 */ /* 0x000fe20007ffe0ff */
[----:B------:R-:W-:Y:S03]  /*2c90*/  BSSY B0, `(.L_x_2050) ;  /* 0x0000016000007945 */ /* 0x000fe60003800000 */
[----:B------:R-:W-:-:S13]  /*2ca0*/  ISETP.GE.AND P0, PT, R12, R13, PT ;  /* 0x0000000d0c00720c */ /* 0x000fda0003f06270 */
[----:B------:R-:W-:Y:S05]  /*2cb0*/  @P0 BRA `(.L_x_2051) ;  /* 0x0000013000000947 */ /* 0x000fea0003800000 */
[----:B------:R-:W-:Y:S02]  /*2cc0*/  SHF.R.S32.HI R2, RZ, 0x1f, R217 ;  /* 0x0000001fff027819 */ /* 0x000fe400000114d9 */
[C---:B----4-:R-:W-:Y:S02]  /*2cd0*/  LEA R10, P0, R217.reuse, R0, 0x1 ;  /* 0x00000000d90a7211 */ /* 0x050fe400078008ff */
[----:B------:R-:W-:Y:S02]  /*2ce0*/  SHF.R.S32.HI R3, RZ, 0x1f, R223 ;  /* 0x0000001fff037819 */ /* 0x000fe400000114df */
[----:B--2---:R-:W-:Y:S02]  /*2cf0*/  LEA.HI.X R11, R217, R4, R2, 0x1, P0 ;  /* 0x00000004d90b7211 */ /* 0x004fe400000f0c02 */
[C---:B------:R-:W-:Y:S02]  /*2d00*/  LEA R8, P0, R223.reuse, R0, 0x1 ;  /* 0x00000000df087211 */ /* 0x040fe400078008ff */
[----:B------:R-:W-:Y:S01]  /*2d10*/  SHF.R.S32.HI R2, RZ, 0x1f, R222 ;  /* 0x0000001fff027819 */ /* 0x000fe200000114de */
[----:B------:R-:W-:Y:S01]  /*2d20*/  @!PT LDS RZ, [RZ] ;  /* 0x00000000fffff984 */ /* 0x000fe20000000800 */
[----:B------:R-:W-:Y:S01]  /*2d30*/  @!PT LDS RZ, [RZ] ;  /* 0x00000000fffff984 */ /* 0x000fe20000000800 */
[----:B------:R-:W-:Y:S01]  /*2d40*/  @!PT LDS RZ, [RZ] ;  /* 0x00000000fffff984 */ /* 0x000fe20000000800 */
[----:B------:R2:W-:Y:S01]  /*2d50*/  LDGSTS.E.BYPASS.LTC128B.128 [R215+0x10100], [R10.64], !P2 ;  /* 0x101000000ad77fae */ /* 0x0005e2000d101d46 */
[----:B------:R-:W-:-:S02]  /*2d60*/  LEA.HI.X R9, R223, R4, R3, 0x1, P0 ;  /* 0x00000004df097211 */ /* 0x000fc400000f0c03 */
[C---:B------:R-:W-:Y:S02]  /*2d70*/  LEA R6, P0, R222.reuse, R0, 0x1 ;  /* 0x00000000de067211 */ /* 0x040fe400078008ff */
[----:B------:R-:W-:Y:S01]  /*2d80*/  SHF.R.S32.HI R17, RZ, 0x1f, R224 ;  /* 0x0000001fff117819 */ /* 0x000fe200000114e0 */
[----:B------:R2:W-:Y:S01]  /*2d90*/  LDGSTS.E.BYPASS.LTC128B.128 [R215+0x14100], [R8.64], !P5 ;  /* 0x1410000008d77fae */ /* 0x0005e2000e901d46 */
[----:B------:R-:W-:Y:S02]  /*2da0*/  LEA.HI.X R7, R222, R4, R2, 0x1, P0 ;  /* 0x00000004de077211 */ /* 0x000fe400000f0c02 */
[----:B------:R-:W-:-:S03]  /*2db0*/  LEA R2, P0, R224, R0, 0x1 ;  /* 0x00000000e0027211 */ /* 0x000fc600078008ff */
[----:B------:R2:W-:Y:S01]  /*2dc0*/  LDGSTS.E.BYPASS.LTC128B.128 [R215+0x18100], [R6.64], !P4 ;  /* 0x1810000006d77fae */ /* 0x0005e2000e101d46 */
[----:B------:R-:W-:-:S05]  /*2dd0*/  LEA.HI.X R3, R224, R4, R17, 0x1, P0 ;  /* 0x00000004e0037211 */ /* 0x000fca00000f0c11 */
[----:B------:R2:W-:Y:S04]  /*2de0*/  LDGSTS.E.BYPASS.LTC128B.128 [R215+0x1c100], [R2.64], !P3 ;  /* 0x1c10000002d77fae */ /* 0x0005e8000d901d46 */
.L_x_2051:
[----:B------:R-:W-:Y:S05]  /*2df0*/  BSYNC B0 ;  /* 0x0000000000007941 */ /* 0x000fea0003800000 */
.L_x_2050:
[----:B------:R-:W-:Y:S05]  /*2e00*/  BRA.DIV ~URZ, `(.L_x_2052) ;  /* 0x000179a27f007947 */ /* 0x000fea000b800000 */
[----:B--2---:R2:W1:Y:S04]  /*2e10*/  SHFL.IDX PT, R4, R5, 0x1, 0x181f ;  /* 0x00381f0005047f89 */ /* 0x00446800000e0000 */
[----:B----4-:R2:W4:Y:S02]  /*2e20*/  SHFL.IDX PT, R0, R14, 0x1, 0x181f ;  /* 0x00381f000e007f89 */ /* 0x01052400000e0000 */
.L_x_2206:
[----:B------:R-:W-:Y:S01]  /*2e30*/  IADD3 R2, R12, 0x20, RZ ;  /* 0x000000200c027810 */ /* 0x000fe20007ffe0ff */
[----:B------:R-:W-:Y:S03]  /*2e40*/  BSSY B0, `(.L_x_2053) ;  /* 0x0000016000007945 */ /* 0x000fe60003800000 */
[----:B------:R-:W-:-:S13]  /*2e50*/  ISETP.GE.AND P0, PT, R2, R13, PT ;  /* 0x0000000d0200720c */ /* 0x000fda0003f06270 */
[----:B------:R-:W-:Y:S05]  /*2e60*/  @P0 BRA `(.L_x_2054) ;  /* 0x0000013000000947 */ /* 0x000fea0003800000 */
[----:B------:R-:W-:Y:S02]  /*2e70*/  SHF.R.S32.HI R3, RZ, 0x1f, R217 ;  /* 0x0000001fff037819 */ /* 0x000fe400000114d9 */
[C---:B----4-:R-:W-:Y:S02]  /*2e80*/  LEA R10, P0, R217.reuse, R0, 0x1 ;  /* 0x00000000d90a7211 */ /* 0x050fe400078008ff */
[----:B------:R-:W-:Y:S02]  /*2e90*/  SHF.R.S32.HI R6, RZ, 0x1f, R223 ;  /* 0x0000001fff067819 */ /* 0x000fe400000114df */
[----:B-1----:R-:W-:Y:S02]  /*2ea0*/  LEA.HI.X R11, R217, R4, R3, 0x1, P0 ;  /* 0x00000004d90b7211 */ /* 0x002fe400000f0c03 */
        /* <DEDUP_REMOVED lines=15> */
.L_x_2054:
[----:B------:R-:W-:Y:S05]  /*2fa0*/  BSYNC B0 ;  /* 0x0000000000007941 */ /* 0x000fea0003800000 */
.L_x_2053:
[----:B------:R-:W-:Y:S05]  /*2fb0*/  BRA.DIV ~URZ, `(.L_x_2055) ;  /* 0x000178c27f007947 */ /* 0x000fea000b800000 */
[----:B-1----:R1:W2:Y:S02]  /*2fc0*/  SHFL.IDX PT, R4, R5, 0x2, 0x181f ;  /* 0x00581f0005047f89 */ /* 0x0022a400000e0000 */
.L_x_2207:
[----:B------:R-:W-:Y:S05]  /*2fd0*/  BRA.DIV ~URZ, `(.L_x_2056) ;  /* 0x000179127f007947 */ /* 0x000fea000b800000 */
[----:B----4-:R4:W1:Y:S02]  /*2fe0*/  SHFL.IDX PT, R0, R14, 0x2, 0x181f ;  /* 0x00581f000e007f89 */ /* 0x01086400000e0000 */
.L_x_2208:
[----:B------:R-:W-:Y:S01]  /*2ff0*/  IADD3 R2, R12, 0x40, RZ ;  /* 0x000000400c027810 */ /* 0x000fe20007ffe0ff */
[----:B------:R-:W-:Y:S03]  /*3000*/  BSSY B0, `(.L_x_2057) ;  /* 0x0000016000007945 */ /* 0x000fe60003800000 */
[----:B------:R-:W-:-:S13]  /*3010*/  ISETP.GE.AND P0, PT, R2, R13, PT ;  /* 0x0000000d0200720c */ /* 0x000fda0003f06270 */
[----:B------:R-:W-:Y:S05]  /*3020*/  @P0 BRA `(.L_x_2058) ;  /* 0x0000013000000947 */ /* 0x000fea0003800000 */
[----:B------:R-:W-:Y:S02]  /*3030*/  SHF.R.S32.HI R3, RZ, 0x1f, R217 ;  /* 0x0000001fff037819 */ /* 0x000fe400000114d9 */
[C---:B-1----:R-:W-:Y:S02]  /*3040*/  LEA R10, P0, R217.reuse, R0, 0x1 ;  /* 0x00000000d90a7211 */ /* 0x042fe400078008ff */
        /* <DEDUP_REMOVED lines=17> */
.L_x_2058:
[----:B------:R-:W-:Y:S05]  /*3160*/  BSYNC B0 ;  /* 0x0000000000007941 */ /* 0x000fea0003800000 */
.L_x_2057:
[----:B------:R-:W-:Y:S05]  /*3170*/  BRA.DIV ~URZ, `(.L_x_2059) ;  /* 0x000177e27f007947 */ /* 0x000fea000b800000 */
[----:B--2---:R2:W3:Y:S04]  /*3180*/  SHFL.IDX PT, R4, R5, 0x3, 0x181f ;  /* 0x00781f0005047f89 */ /* 0x0044e800000e0000 */
[----:B-1----:R2:W1:Y:S02]  /*3190*/  SHFL.IDX PT, R0, R14, 0x3, 0x181f ;  /* 0x00781f000e007f89 */ /* 0x00246400000e0000 */
.L_x_2209:
[----:B------:R-:W-:Y:S01]  /*31a0*/  IADD3 R2, R12, 0x60, RZ ;  /* 0x000000600c027810 */ /* 0x000fe20007ffe0ff */
[----:B-----5:R-:W-:Y:S01]  /*31b0*/  IMAD.WIDE.U32 R236, R15, c[0x0][0x2b0], RZ ;  /* 0x0000ac000fec7a25 */ /* 0x020fe200078e00ff */
[----:B------:R-:W-:Y:S02]  /*31c0*/  SHF.R.S32.HI R19, RZ, 0x1f, R217 ;  /* 0x0000001fff137819 */ /* 0x000fe400000114d9 */
[----:B------:R-:W-:Y:S02]  /*31d0*/  ISETP.GE.AND P0, PT, R2, R13, PT ;  /* 0x0000000d0200720c */ /* 0x000fe40003f06270 */
[----:B------:R-:W-:-:S02]  /*31e0*/  SHF.R.S32.HI R18, RZ, 0x1f, R223 ;  /* 0x0000001fff127819 */ /* 0x000fc400000114df */
[----:B------:R-:W-:Y:S02]  /*31f0*/  SHF.R.S32.HI R17, RZ, 0x1f, R222 ;  /* 0x0000001fff117819 */ /* 0x000fe400000114de */
[----:B--234-:R-:W-:-:S07]  /*3200*/  SHF.R.S32.HI R14, RZ, 0x1f, R224 ;  /* 0x0000001fff0e7819 */ /* 0x01cfce00000114e0 */
[----:B-1----:R-:W-:-:S04]  /*3210*/  @!P0 LEA R2, P1, R217, R0, 0x1 ;  /* 0x00000000d9028211 */ /* 0x002fc800078208ff */
[----:B------:R-:W-:Y:S02]  /*3220*/  @!P0 LEA.HI.X R3, R217, R4, R19, 0x1, P1 ;  /* 0x00000004d9038211 */ /* 0x000fe400008f0c13 */
        /* <DEDUP_REMOVED lines=19> */
[----:B------:R-:W3:Y:S01]  /*3360*/  LDL.LU R5, [R1] ;  /* 0x0000000001057983 */ /* 0x000ee20000300800 */
[----:B------:R-:W-:Y:S02]  /*3370*/  IMAD.MOV.U32 R107, RZ, RZ, c[0x0][0x2b8] ;  /* 0x0000ae00ff6b7624 */ /* 0x000fe400078e00ff */
[----:B------:R-:W-:-:S02]  /*3380*/  IMAD.SHL.U32 R100, R102, 0x40, RZ ;  /* 0x0000004066647824 */ /* 0x000fc400078e00ff */
[----:B------:R-:W-:Y:S01]  /*3390*/  IMAD.MOV.U32 R216, RZ, RZ, RZ ;  /* 0x000000ffffd87224 */ /* 0x000fe200078e00ff */
[----:B------:R-:W-:Y:S01]  /*33a0*/  ISETP.NE.AND P1, PT, R107, 0x1, PT ;  /* 0x000000016b00780c */ /* 0x000fe20003f25270 */
[----:B--2---:R-:W-:-:S05]  /*33b0*/  IMAD.IADD R2, R229, 0x1, R100 ;  /* 0x00000001e5027824 */ /* 0x004fca00078e0264 */
[C---:B------:R-:W-:Y:S01]  /*33c0*/  ISETP.GE.AND P0, PT, R2.reuse, R227, PT ;  /* 0x000000e30200720c */ /* 0x040fe20003f06270 */
[----:B------:R-:W-:-:S03]  /*33d0*/  IMAD.IADD R2, R2, 0x1, R232 ;  /* 0x0000000102027824 */ /* 0x000fc600078e02e8 */
[----:B------:R-:W-:Y:S01]  /*33e0*/  ISETP.GT.OR P0, PT, R229, 0x3f, P0 ;  /* 0x0000003fe500780c */ /* 0x000fe20000704670 */
[----:B------:R-:W-:Y:S02]  /*33f0*/  IMAD.MOV.U32 R0, RZ, RZ, R2 ;  /* 0x000000ffff007224 */ /* 0x000fe400078e0002 */
[----:B------:R-:W-:-:S05]  /*3400*/  @P1 IMAD.HI.U32 R3, R2, c[0x0][0x2bc], RZ ;  /* 0x0000af0002031a27 */ /* 0x000fca00078e00ff */
[----:B------:R-:W-:Y:S01]  /*3410*/  @P1 SHF.R.U32.HI R0, RZ, c[0x0][0x2c0], R3 ;  /* 0x0000b000ff001a19 */ /* 0x000fe20000011603 */
[----:B------:R-:W-:Y:S01]  /*3420*/  BAR.SYNC.DEFER_BLOCKING 0x0 ;  /* 0x0000000000007b1d */ /* 0x000fe20000010000 */
[----:B---3--:R-:W-:-:S04]  /*3430*/  LOP3.LUT R5, R5, 0xfffffffe, RZ, 0xc0, !PT ;  /* 0xfffffffe05057812 */ /* 0x008fc800078ec0ff */
[----:B------:R-:W-:Y:S02]  /*3440*/  @P1 LOP3.LUT R5, R5, 0x1, RZ, 0xfc, !PT ;  /* 0x0000000105051812 */ /* 0x000fe400078efcff */
[----:B------:R-:W-:-:S03]  /*3450*/  @!P0 IADD3 R3, P1, R0, R236, RZ ;  /* 0x000000ec00038210 */ /* 0x000fc60007f3e0ff */
[----:B------:R1:W-:Y:S02]  /*3460*/  STL [R1], R5 ;  /* 0x0000000501007387 */ /* 0x0003e40000100800 */
[----:B-1----:R-:W-:Y:S02]  /*3470*/  @!P0 LEA.HI.X.SX32 R5, R0, R240, 0x1, P1 ;  /* 0x000000f000058211 */ /* 0x002fe400008f0eff */
[----:B------:R-:W-:-:S04]  /*3480*/  @!P0 LEA R4, P1, R3, c[0x0][0x2a0], 0x2 ;  /* 0x0000a80003048a11 */ /* 0x000fc800078210ff */
[----:B------:R-:W-:-:S05]  /*3490*/  @!P0 LEA.HI.X R5, R3, c[0x0][0x2a4], R5, 0x2, P1 ;  /* 0x0000a90003058a11 */ /* 0x000fca00008f1405 */
[----:B------:R-:W2:Y:S01]  /*34a0*/  @!P0 LDG.E R216, [R4.64] ;  /* 0x0000000604d88981 */ /* 0x000ea2000c1e1900 */
[----:B------:R-:W-:Y:S01]  /*34b0*/  IMAD.MOV R0, RZ, RZ, -R0 ;  /* 0x000000ffff007224 */ /* 0x000fe200078e0a00 */
[----:B------:R-:W-:Y:S01]  /*34c0*/  SHF.L.U64.HI R97, R223, 0x1, R18 ;  /* 0x00000001df617819 */ /* 0x000fe20000010212 */
[----:B------:R-:W-:Y:S01]  /*34d0*/  IMAD.WIDE.U32 R234, R16, c[0x0][0x1e8], RZ ;  /* 0x00007a0010ea7a25 */ /* 0x000fe200078e00ff */
[----:B------:R-:W-:Y:S01]  /*34e0*/  SHF.L.U64.HI R96, R217, 0x1, R19 ;  /* 0x00000001d9607819 */ /* 0x000fe20000010213 */
[----:B------:R-:W-:Y:S01]  /*34f0*/  BSSY B0, `(.L_x_2060) ;  /* 0x00001ee000007945 */ /* 0x000fe20003800000 */
[----:B------:R-:W-:Y:S01]  /*3500*/  IADD3 R135, R200, 0x20, RZ ;  /* 0x00000020c8877810 */ /* 0x000fe20007ffe0ff */
[----:B------:R-:W-:Y:S01]  /*3510*/  IMAD R218, R0, c[0x0][0x2b8], R2 ;  /* 0x0000ae0000da7a24 */ /* 0x000fe200078e0202 */
[----:B------:R-:W-:Y:S01]  /*3520*/  SHF.L.U64.HI R99, R224, 0x1, R14 ;  /* 0x00000001e0637819 */ /* 0x000fe2000001020e */
[----:B------:R-:W-:Y:S01]  /*3530*/  IMAD R233, R16, c[0x0][0x1ec], R235 ;  /* 0x00007b0010e97a24 */ /* 0x000fe200078e02eb */
[----:B------:R-:W-:Y:S01]  /*3540*/  SHF.L.U64.HI R98, R222, 0x1, R17 ;  /* 0x00000001de627819 */ /* 0x000fe20000010211 */
[----:B------:R-:W-:Y:S01]  /*3550*/  IMAD.WIDE.U32 R2, R218, c[0x0][0x1e0], RZ ;  /* 0x00007800da027a25 */ /* 0x000fe200078e00ff */
[----:B------:R-:W-:-:S03]  /*3560*/  SHF.R.S32.HI R9, RZ, 0x1f, R218 ;  /* 0x0000001fff097819 */ /* 0x000fc600000114da */
[----:B------:R-:W-:Y:S02]  /*3570*/  IMAD.IADD R101, R227, 0x1, -R100 ;  /* 0x00000001e3657824 */ /* 0x000fe400078e0a64 */
[----:B------:R-:W-:Y:S02]  /*3580*/  IMAD R0, R9, c[0x0][0x1e0], RZ ;  /* 0x0000780009007a24 */ /* 0x000fe400078e02ff */
[----:B------:R-:W-:Y:S02]  /*3590*/  IMAD.IADD R13, R101, 0x1, -R252 ;  /* 0x00000001650d7824 */ /* 0x000fe400078e0afc */
[----:B------:R-:W-:Y:S02]  /*35a0*/  IMAD R0, R218, c[0x0][0x1e4], R0 ;  /* 0x00007900da007a24 */ /* 0x000fe400078e0200 */
[----:B------:R-:W-:-:S04]  /*35b0*/  IMAD.WIDE.U32 R238, R16, c[0x0][0x210], RZ ;  /* 0x0000840010ee7a25 */ /* 0x000fc800078e00ff */
[----:B------:R-:W-:Y:S02]  /*35c0*/  IMAD.IADD R3, R3, 0x1, R0 ;  /* 0x0000000103037824 */ /* 0x000fe400078e0200 */
[----:B------:R-:W-:Y:S02]  /*35d0*/  IMAD R241, R16, c[0x0][0x214], R239 ;  /* 0x0000850010f17a24 */ /* 0x000fe400078e02ef */
[----:B------:R-:W-:Y:S02]  /*35e0*/  IMAD.SHL.U32 R104, R223, 0x2, RZ ;  /* 0x00000002df687824 */ /* 0x000fe400078e00ff */
[----:B------:R-:W-:Y:S02]  /*35f0*/  IMAD.SHL.U32 R103, R217, 0x2, RZ ;  /* 0x00000002d9677824 */ /* 0x000fe400078e00ff */
[----:B------:R-:W-:Y:S02]  /*3600*/  IMAD.SHL.U32 R106, R224, 0x2, RZ ;  /* 0x00000002e06a7824 */ /* 0x000fe400078e00ff */
[----:B------:R-:W-:Y:S01]  /*3610*/  IMAD.SHL.U32 R105, R222, 0x2, RZ ;  /* 0x00000002de697824 */ /* 0x000fe200078e00ff */
[----:B--2---:R-:W-:Y:S01]  /*3620*/  SHF.R.S32.HI R10, RZ, 0x1f, R216 ;  /* 0x0000001fff0a7819 */ /* 0x004fe200000114d8 */
[----:B------:R-:W-:-:S04]  /*3630*/  IMAD.WIDE.U32 R2, R216, c[0x0][0x1f0], R2 ;  /* 0x00007c00d8027a25 */ /* 0x000fc800078e0002 */
[----:B------:R-:W-:-:S04]  /*3640*/  IMAD R0, R10, c[0x0][0x1f0], RZ ;  /* 0x00007c000a007a24 */ /* 0x000fc800078e02ff */
[----:B------:R-:W-:Y:S01]  /*3650*/  IMAD R4, R216, c[0x0][0x1f4], R0 ;  /* 0x00007d00d8047a24 */ /* 0x000fe200078e0200 */
[----:B------:R-:W-:-:S04]  /*3660*/  IADD3 R0, P0, R2, R234, RZ ;  /* 0x000000ea02007210 */ /* 0x000fc80007f1e0ff */
[----:B------:R-:W-:Y:S02]  /*3670*/  IADD3.X R2, R233, R3, R4, P0, !PT ;  /* 0x00000003e9027210 */ /* 0x000fe400007fe404 */
[----:B------:R-:W-:-:S04]  /*3680*/  LEA R3, P0, R0, c[0x0][0x1c8], 0x1 ;  /* 0x0000720000037a11 */ /* 0x000fc800078008ff */
[----:B------:R-:W-:Y:S01]  /*3690*/  LEA.HI.X R11, R0, c[0x0][0x1cc], R2, 0x1, P0 ;  /* 0x00007300000b7a11 */ /* 0x000fe200000f0c02 */
[----:B------:R-:W-:Y:S01]  /*36a0*/  SHFL.IDX PT, R8, R3, 0x1, 0x181f ;  /* 0x00381f0003087f89 */ /* 0x000fe200000e0000 */
[----:B------:R-:W-:-:S03]  /*36b0*/  ISETP.GE.AND P0, PT, R13, 0x1, PT ;  /* 0x000000010d00780c */ /* 0x000fc60003f06270 */
[----:B------:R1:W2:Y:S04]  /*36c0*/  SHFL.IDX PT, R0, R3, RZ, 0x181f ;  /* 0x00181fff03007589 */ /* 0x0002a800000e0000 */
[----:B------:R-:W3:Y:S06]  /*36d0*/  SHFL.IDX PT, R2, R11, RZ, 0x181f ;  /* 0x00181fff0b027589 */ /* 0x000eec00000e0000 */
[----:B------:R-:W-:-:S02]  /*36e0*/  @P0 ISETP.GE.AND P2, PT, R217, c[0x0][0x1d4], PT ;  /* 0x00007500d9000a0c */ /* 0x000fc40003f46270 */
[----:B------:R-:W-:Y:S01]  /*36f0*/  @P0 ISETP.GE.AND P3, PT, R223, c[0x0][0x1d4], PT ;  /* 0x00007500df000a0c */ /* 0x000fe20003f66270 */
[----:B-1----:R-:W-:Y:S01]  /*3700*/  IMAD R3, R9, c[0x0][0x208], RZ ;  /* 0x0000820009037a24 */ /* 0x002fe200078e02ff */
[C---:B--2---:R-:W-:Y:S01]  /*3710*/  @P0 LEA R4, P1, R217.reuse, R0, 0x1 ;  /* 0x00000000d9040211 */ /* 0x044fe200078208ff */
[----:B------:R-:W1:Y:S02]  /*3720*/  SHFL.IDX PT, R9, R11, 0x1, 0x181f ;  /* 0x00381f000b097f89 */ /* 0x000e6400000e0000 */
[----:B------:R-:W-:Y:S01]  /*3730*/  IMAD R3, R218, c[0x0][0x20c], R3 ;  /* 0x00008300da037a24 */ /* 0x000fe200078e0203 */
[----:B---3--:R-:W-:Y:S02]  /*3740*/  @P0 LEA.HI.X R5, R217, R2, R19, 0x1, P1 ;  /* 0x00000002d9050211 */ /* 0x008fe400008f0c13 */
[----:B------:R-:W-:-:S03]  /*3750*/  @P0 LEA R6, P1, R223, R0, 0x1 ;  /* 0x00000000df060211 */ /* 0x000fc600078208ff */
[----:B------:R2:W-:Y:S01]  /*3760*/  @P0 LDGSTS.E.BYPASS.LTC128B.128 [R215+0x8100], [R4.64], !P2 ;  /* 0x0810000004d70fae */ /* 0x0005e2000d101d46 */
[----:B------:R-:W-:Y:S02]  /*3770*/  @P0 ISETP.GE.AND P2, PT, R222, c[0x0][0x1d4], PT ;  /* 0x00007500de000a0c */ /* 0x000fe40003f46270 */
[----:B------:R-:W-:-:S05]  /*3780*/  @P0 LEA.HI.X R7, R223, R2, R18, 0x1, P1 ;  /* 0x00000002df070211 */ /* 0x000fca00008f0c12 */
[----:B------:R3:W-:Y:S01]  /*3790*/  @P0 LDGSTS.E.BYPASS.LTC128B.128 [R215+0xa100], [R6.64], !P3 ;  /* 0x0a10000006d70fae */ /* 0x0007e2000d901d46 */
[----:B------:R-:W-:-:S13]  /*37a0*/  ISETP.GE.AND P3, PT, R13, 0x21, PT ;  /* 0x000000210d00780c */ /* 0x000fda0003f66270 */
[----:B------:R-:W-:Y:S02]  /*37b0*/  @P3 ISETP.GE.AND P4, PT, R224, c[0x0][0x1d4], PT ;  /* 0x00007500e0003a0c */ /* 0x000fe40003f86270 */
[----:B--2---:R-:W-:-:S04]  /*37c0*/  @P0 LEA R4, P1, R222, R0, 0x1 ;  /* 0x00000000de040211 */ /* 0x004fc800078208ff */
[----:B------:R-:W-:Y:S02]  /*37d0*/  @P0 LEA.HI.X R5, R222, R2, R17, 0x1, P1 ;  /* 0x00000002de050211 */ /* 0x000fe400008f0c11 */
[----:B---3--:R-:W-:-:S03]  /*37e0*/  @P0 LEA R6, P1, R224, R0, 0x1 ;  /* 0x00000000e0060211 */ /* 0x008fc600078208ff */
[----:B------:R2:W-:Y:S01]  /*37f0*/  @P0 LDGSTS.E.BYPASS.LTC128B.128 [R215+0xc100], [R4.64], !P2 ;  /* 0x0c10000004d70fae */ /* 0x0005e2000d101d46 */
[----:B------:R-:W-:Y:S01]  /*3800*/  @P0 ISETP.GE.AND P2, PT, R224, c[0x0][0x1d4], PT ;  /* 0x00007500e0000a0c */ /* 0x000fe20003f46270 */
[----:B------:R-:W-:Y:S01]  /*3810*/  IMAD R0, R10, c[0x0][0x218], RZ ;  /* 0x000086000a007a24 */ /* 0x000fe200078e02ff */
[----:B------:R-:W-:-:S03]  /*3820*/  @P0 LEA.HI.X R7, R224, R2, R14, 0x1, P1 ;  /* 0x00000002e0070211 */ /* 0x000fc600008f0c0e */
[----:B------:R-:W-:-:S08]  /*3830*/  IMAD R10, R216, c[0x0][0x21c], R0 ;  /* 0x00008700d80a7a24 */ /* 0x000fd000078e0200 */
[----:B------:R3:W-:Y:S01]  /*3840*/  @P0 LDGSTS.E.BYPASS.LTC128B.128 [R215+0xe100], [R6.64], !P2 ;  /* 0x0e10000006d70fae */ /* 0x0007e2000d101d46 */
[----:B------:R-:W-:Y:S01]  /*3850*/  @P3 ISETP.GE.AND P2, PT, R217, c[0x0][0x1d4], PT ;  /* 0x00007500d9003a0c */ /* 0x000fe20003f46270 */
[----:B--2---:R-:W-:-:S04]  /*3860*/  IMAD.WIDE.U32 R4, R218, c[0x0][0x208], RZ ;  /* 0x00008200da047a25 */ /* 0x004fc800078e00ff */
[----:B------:R-:W-:Y:S02]  /*3870*/  IMAD.IADD R3, R5, 0x1, R3 ;  /* 0x0000000105037824 */ /* 0x000fe400078e0203 */
[----:B------:R-:W-:Y:S01]  /*3880*/  IMAD.MOV.U32 R2, RZ, RZ, R4 ;  /* 0x000000ffff027224 */ /* 0x000fe200078e0004 */
[----:B------:R-:W-:-:S03]  /*3890*/  @P3 LEA R4, P0, R223, R8, 0x1 ;  /* 0x00000008df043211 */ /* 0x000fc600078008ff */
[----:B------:R-:W-:Y:S01]  /*38a0*/  IMAD.WIDE.U32 R2, R216, c[0x0][0x218], R2 ;  /* 0x00008600d8027a25 */ /* 0x000fe200078e0002 */
[-C--:B-1----:R-:W-:Y:S02]  /*38b0*/  @P3 LEA.HI.X R5, R223, R9.reuse, R18, 0x1, P0 ;  /* 0x00000009df053211 */ /* 0x082fe400000f0c12 */
[C---:B---3--:R-:W-:Y:S02]  /*38c0*/  @P3 LEA R6, P1, R217.reuse, R8, 0x1 ;  /* 0x00000008d9063211 */ /* 0x048fe400078208ff */
[----:B------:R-:W-:Y:S02]  /*38d0*/  IADD3 R0, P0, R2, R238, RZ ;  /* 0x000000ee02007210 */ /* 0x000fe40007f1e0ff */
[----:B------:R-:W-:Y:S02]  /*38e0*/  @P3 LEA.HI.X R7, R217, R9, R19, 0x1, P1 ;  /* 0x00000009d9073211 */ /* 0x000fe400008f0c13 */
[----:B------:R-:W-:Y:S02]  /*38f0*/  @P3 ISETP.GE.AND P1, PT, R223, c[0x0][0x1d4], PT ;  /* 0x00007500df003a0c */ /* 0x000fe40003f26270 */
[----:B------:R-:W-:Y:S01]  /*3900*/  IADD3.X R2, R241, R3, R10, P0, !PT ;  /* 0x00000003f1027210 */ /* 0x000fe200007fe40a */
[----:B------:R1:W-:Y:S01]  /*3910*/  @P3 LDGSTS.E.BYPASS.LTC128B.128 [R215+0x9100], [R6.64], !P2 ;  /* 0x0910000006d73fae */ /* 0x0003e2000d101d46 */
[----:B------:R-:W-:-:S02]  /*3920*/  LEA R3, P0, R0, c[0x0][0x1f8], 0x1 ;  /* 0x00007e0000037a11 */ /* 0x000fc400078008ff */
[----:B------:R-:W-:Y:S02]  /*3930*/  @P3 ISETP.GE.AND P2, PT, R222, c[0x0][0x1d4], PT ;  /* 0x00007500de003a0c */ /* 0x000fe40003f46270 */
[----:B------:R-:W-:Y:S01]  /*3940*/  LEA.HI.X R10, R0, c[0x0][0x1fc], R2, 0x1, P0 ;  /* 0x00007f00000a7a11 */ /* 0x000fe200000f0c02 */
[----:B------:R-:W-:Y:S04]  /*3950*/  SHFL.IDX PT, R12, R3, 0x1, 0x181f ;  /* 0x00381f00030c7f89 */ /* 0x000fe800000e0000 */
[----:B------:R2:W-:Y:S04]  /*3960*/  @P3 LDGSTS.E.BYPASS.LTC128B.128 [R215+0xb100], [R4.64], !P1 ;  /* 0x0b10000004d73fae */ /* 0x0005e8000c901d46 */
[----:B------:R-:W3:Y:S04]  /*3970*/  SHFL.IDX PT, R0, R3, RZ, 0x181f ;  /* 0x00181fff03007589 */ /* 0x000ee800000e0000 */
[----:B------:R-:W4:Y:S04]  /*3980*/  SHFL.IDX PT, R2, R10, RZ, 0x181f ;  /* 0x00181fff0a027589 */ /* 0x000f2800000e0000 */
[----:B------:R-:W5:Y:S01]  /*3990*/  SHFL.IDX PT, R3, R10, 0x1, 0x181f ;  /* 0x00381f000a037f89 */ /* 0x000f6200000e0000 */
[----:B-1----:R-:W-:-:S04]  /*39a0*/  @P3 LEA R6, P0, R224, R8, 0x1 ;  /* 0x00000008e0063211 */ /* 0x002fc800078008ff */
[----:B------:R-:W-:Y:S02]  /*39b0*/  @P3 LEA.HI.X R7, R224, R9, R14, 0x1, P0 ;  /* 0x00000009e0073211 */ /* 0x000fe400000f0c0e */
[----:B--2---:R-:W-:-:S04]  /*39c0*/  @P3 LEA R4, P1, R222, R8, 0x1 ;  /* 0x00000008de043211 */ /* 0x004fc800078208ff */
[----:B------:R-:W-:-:S05]  /*39d0*/  @P3 LEA.HI.X R5, R222, R9, R17, 0x1, P1 ;  /* 0x00000009de053211 */ /* 0x000fca00008f0c11 */
[----:B------:R1:W-:Y:S04]  /*39e0*/  @P3 LDGSTS.E.BYPASS.LTC128B.128 [R215+0xd100], [R4.64], !P2 ;  /* 0x0d10000004d73fae */ /* 0x0003e8000d101d46 */
[----:B------:R1:W-:Y:S01]  /*39f0*/  @P3 LDGSTS.E.BYPASS.LTC128B.128 [R215+0xf100], [R6.64], !P4 ;  /* 0x0f10000006d73fae */ /* 0x0003e2000e101d46 */
[----:B------:R-:W-:Y:S02]  /*3a00*/  R2P PR, R230, 0x6 ;  /* 0x00000006e6007804 */ /* 0x000fe40000000000 */
[C---:B---3--:R-:W-:Y:S01]  /*3a10*/  IADD3 R18, P0, R0.reuse, R104, RZ ;  /* 0x0000006800127210 */ /* 0x048fe20007f1e0ff */
[----:B------:R-:W0:Y:S01]  /*3a20*/  LDGDEPBAR ;  /* 0x00000000000079af */ /* 0x000e220000000000 */
[-C--:B------:R-:W-:Y:S02]  /*3a30*/  IADD3 R20, P3, R0, R103.reuse, RZ ;  /* 0x0000006700147210 */ /* 0x080fe40007f7e0ff */
[----:B------:R-:W-:Y:S01]  /*3a40*/  ISETP.GE.AND P5, PT, R223, c[0x0][0x1d4], PT ;  /* 0x00007500df007a0c */ /* 0x000fe20003fa6270 */
[----:B----4-:R-:W-:Y:S01]  /*3a50*/  IMAD.X R19, R2, 0x1, R97, P0 ;  /* 0x0000000102137824 */ /* 0x010fe200000e0661 */
[----:B------:R-:W-:Y:S01]  /*3a60*/  IADD3 R22, P0, R12, R103, RZ ;  /* 0x000000670c167210 */ /* 0x000fe20007f1e0ff */
[----:B------:R-:W-:Y:S01]  /*3a70*/  IMAD.X R21, R2, 0x1, R96, P3 ;  /* 0x0000000102157824 */ /* 0x000fe200018e0660 */
[----:B------:R-:W-:-:S02]  /*3a80*/  ISETP.GE.AND P3, PT, R217, c[0x0][0x1d4], PT ;  /* 0x00007500d9007a0c */ /* 0x000fc40003f66270 */
[----:B------:R-:W-:Y:S01]  /*3a90*/  IADD3 R16, P4, R0, R105, RZ ;  /* 0x0000006900107210 */ /* 0x000fe20007f9e0ff */
[----:B-----5:R-:W-:Y:S01]  /*3aa0*/  IMAD.X R23, R3, 0x1, R96, P0 ;  /* 0x0000000103177824 */ /* 0x020fe200000e0660 */
[----:B------:R-:W-:Y:S02]  /*3ab0*/  ISETP.LT.OR P0, PT, R13, 0x1, P3 ;  /* 0x000000010d00780c */ /* 0x000fe40001f01670 */
[----:B------:R-:W-:Y:S01]  /*3ac0*/  @P1 IADD3 R135, R200, -0x20, RZ ;  /* 0xffffffe0c8871810 */ /* 0x000fe20007ffe0ff */
[----:B------:R-:W-:Y:S01]  /*3ad0*/  IMAD.X R17, R2, 0x1, R98, P4 ;  /* 0x0000000102117824 */ /* 0x000fe200020e0662 */
[----:B------:R-:W-:Y:S01]  /*3ae0*/  IADD3 R14, P1, R0, R106, RZ ;  /* 0x0000006a000e7210 */ /* 0x000fe20007f3e0ff */
[----:B------:R-:W-:Y:S01]  /*3af0*/  IMAD.MOV.U32 R0, RZ, RZ, 0x40 ;  /* 0x00000040ff007424 */ /* 0x000fe200078e00ff */
[----:B------:R-:W-:Y:S02]  /*3b00*/  ISETP.GE.AND P4, PT, R224, c[0x0][0x1d4], PT ;  /* 0x00007500e0007a0c */ /* 0x000fe40003f86270 */
[----:B------:R-:W-:Y:S01]  /*3b10*/  ISETP.GT.AND P6, PT, R229, 0x3f, PT ;  /* 0x0000003fe500780c */ /* 0x000fe20003fc4270 */
[----:B------:R-:W-:Y:S01]  /*3b20*/  IMAD.X R15, R2, 0x1, R99, P1 ;  /* 0x00000001020f7824 */ /* 0x000fe200008e0663 */
[----:B------:R-:W-:-:S02]  /*3b30*/  ISETP.GE.AND P1, PT, R222, c[0x0][0x1d4], PT ;  /* 0x00007500de007a0c */ /* 0x000fc40003f26270 */
[----:B------:R-:W-:Y:S01]  /*3b40*/  SEL R0, R0, 0xffffffc0, !P2 ;  /* 0xffffffc000007807 */ /* 0x000fe20005000000 */
[----:B------:R-:W-:-:S04]  /*3b50*/  DEPBAR.LE SB0, 0x1 ;  /* 0x000080400000791a */ /* 0x000fc80000000000 */
[----:B------:R-:W-:-:S04]  /*3b60*/  DEPBAR.LE SB0, 0x0 ;  /* 0x000080000000791a */ /* 0x000fc80000000000 */
[----:B------:R-:W-:Y:S01]  /*3b70*/  BAR.SYNC.DEFER_BLOCKING 0x0 ;  /* 0x0000000000007b1d */ /* 0x000fe20000010000 */
[----:B------:R-:W-:-:S05]  /*3b80*/  IMAD.IADD R202, R200, 0x1, R0 ;  /* 0x00000001c8ca7824 */ /* 0x000fca00078e0200 */
[----:B-1----:R-:W-:Y:S04]  /*3b90*/  LDSM.16.M88.4 R4, [R208] ;  /* 0x00000000d004783b */ /* 0x002fe80000000200 */
[----:B------:R-:W-:Y:S04]  /*3ba0*/  LDSM.16.M88.4 R24, [R200] ;  /* 0x00000000c818783b */ /* 0x000fe80000000200 */
[----:B------:R-:W1:Y:S04]  /*3bb0*/  LDSM.16.M88.4 R32, [R200+0x800] ;  /* 0x00080000c820783b */ /* 0x000e680000000200 */
[----:B------:R-:W2:Y:S04]  /*3bc0*/  LDSM.16.M88.4 R40, [R200+0x1000] ;  /* 0x00100000c828783b */ /* 0x000ea80000000200 */
[----:B------:R-:W3:Y:S04]  /*3bd0*/  LDSM.16.M88.4 R36, [R200+0x1800] ;  /* 0x00180000c824783b */ /* 0x000ee80000000200 */
[----:B------:R-:W-:Y:S04]  /*3be0*/  LDSM.16.M88.4 R8, [R209] ;  /* 0x00000000d108783b */ /* 0x000fe80000000200 */
[----:B------:R-:W-:Y:S04]  /*3bf0*/  LDSM.16.M88.4 R48, [R135] ;  /* 0x000000008730783b */ /* 0x000fe80000000200 */
[----:B------:R-:W-:Y:S04]  /*3c00*/  LDSM.16.M88.4 R64, [R135+0x800] ;  /* 0x000800008740783b */ /* 0x000fe80000000200 */
[----:B------:R-:W-:Y:S04]  /*3c10*/  LDSM.16.M88.4 R76, [R135+0x1000] ;  /* 0x00100000874c783b */ /* 0x000fe80000000200 */
[----:B------:R-:W4:Y:S04]  /*3c20*/  LDSM.16.M88.4 R84, [R135+0x1800] ;  /* 0x001800008754783b */ /* 0x000f280000000200 */
[----:B------:R-:W-:Y:S01]  /*3c30*/  @!PT LDS RZ, [RZ] ;  /* 0x00000000fffff984 */ /* 0x000fe20000000800 */
[----:B------:R-:W-:Y:S01]  /*3c40*/  @!PT LDS RZ, [RZ] ;  /* 0x00000000fffff984 */ /* 0x000fe20000000800 */
[----:B------:R-:W-:Y:S01]  /*3c50*/  @!PT LDS RZ, [RZ] ;  /* 0x00000000fffff984 */ /* 0x000fe20000000800 */
[----:B------:R5:W-:Y:S01]  /*3c60*/  LDGSTS.E.BYPASS.LTC128B.128 [R215+0x100], [R20.64], !P0 ;  /* 0x0010000014d77fae */ /* 0x000be2000c101d46 */
[C---:B------:R-:W-:Y:S01]  /*3c70*/  ISETP.LT.OR P0, PT, R13.reuse, 0x1, P5 ;  /* 0x000000010d00780c */ /* 0x040fe20002f01670 */
[C---:B-1----:R-:W-:Y:S11]  /*3c80*/  HMMA.16816.F32 R28, R4.reuse, R32, RZ ;  /* 0x00000020041c723c */ /* 0x042ff600000018ff */
[----:B------:R-:W-:Y:S01]  /*3c90*/  @!UPT UIADD3 URZ, URZ, URZ, URZ ;  /* 0x0000003f3f3ff290 */ /* 0x000fe2000fffe03f */
[----:B------:R1:W-:Y:S01]  /*3ca0*/  LDGSTS.E.BYPASS.LTC128B.128 [R215+0x2100], [R18.64], !P0 ;  /* 0x0210000012d77fae */ /* 0x0003e2000c101d46 */
[C---:B------:R-:W-:Y:S01]  /*3cb0*/  ISETP.LT.OR P0, PT, R13.reuse, 0x1, P1 ;  /* 0x000000010d00780c */ /* 0x040fe20000f01670 */
[----:B------:R-:W-:Y:S01]  /*3cc0*/  HMMA.16816.F32 R32, R4, R34, RZ ;  /* 0x000000220420723c */ /* 0x000fe200000018ff */
[----:B------:R-:W-:-:S07]  /*3cd0*/  ISETP.LT.OR P1, PT, R13, 0x21, P1 ;  /* 0x000000210d00780c */ /* 0x000fce0000f21670 */
[C---:B--2---:R-:W-:Y:S04]  /*3ce0*/  HMMA.16816.F32 R44, R4.reuse, R40, RZ ;  /* 0x00000028042c723c */ /* 0x044fe800000018ff */
[----:B------:R2:W-:Y:S04]  /*3cf0*/  LDGSTS.E.BYPASS.LTC128B.128 [R215+0x4100], [R16.64], !P0 ;  /* 0x0410000010d77fae */ /* 0x0005e8000c101d46 */
[C---:B------:R-:W-:Y:S08]  /*3d00*/  HMMA.16816.F32 R52, R4.reuse, R42, RZ ;  /* 0x0000002a0434723c */ /* 0x040ff000000018ff */
[C---:B---3--:R-:W-:Y:S08]  /*3d10*/  HMMA.16816.F32 R60, R4.reuse, R36, RZ ;  /* 0x00000024043c723c */ /* 0x048ff000000018ff */
[----:B------:R-:W-:Y:S01]  /*3d20*/  HMMA.16816.F32 R36, R4, R38, RZ ;  /* 0x000000260424723c */ /* 0x000fe200000018ff */
[----:B--2---:R-:W-:-:S05]  /*3d30*/  IADD3 R16, P0, R12, R104, RZ ;  /* 0x000000680c107210 */ /* 0x004fca0007f1e0ff */
[----:B------:R-:W-:Y:S01]  /*3d40*/  IMAD.X R17, R3, 0x1, R97, P0 ;  /* 0x0000000103117824 */ /* 0x000fe200000e0661 */
[----:B------:R-:W-:Y:S11]  /*3d50*/  ISETP.LT.OR P0, PT, R13, 0x1, P4 ;  /* 0x000000010d00780c */ /* 0x000ff60002701670 */
[----:B------:R-:W-:Y:S06]  /*3d60*/  @!UPT UIADD3 URZ, URZ, URZ, URZ ;  /* 0x0000003f3f3ff290 */ /* 0x000fec000fffe03f */
[----:B----4-:R-:W-:Y:S01]  /*3d70*/  HMMA.16816.F32 R36, R8, R86, R36 ;  /* 0x000000560824723c */ /* 0x010fe20000001824 */
[----:B------:R2:W-:Y:S02]  /*3d80*/  LDGSTS.E.BYPASS.LTC128B.128 [R215+0x6100], [R14.64], !P0 ;  /* 0x061000000ed77fae */ /* 0x0005e4000c101d46 */
[----:B--2---:R-:W-:-:S05]  /*3d90*/  IADD3 R14, P0, R12, R105, RZ ;  /* 0x000000690c0e7210 */ /* 0x004fca0007f1e0ff */
[----:B------:R-:W-:Y:S01]  /*3da0*/  IMAD.X R15, R3, 0x1, R98, P0 ;  /* 0x00000001030f7824 */ /* 0x000fe200000e0662 */
[C---:B------:R-:W-:Y:S02]  /*3db0*/  ISETP.LT.OR P0, PT, R13.reuse, 0x21, P3 ;  /* 0x000000210d00780c */ /* 0x040fe40001f01670 */
[----:B------:R-:W-:-:S11]  /*3dc0*/  ISETP.LT.OR P3, PT, R13, 0x21, P5 ;  /* 0x000000210d00780c */ /* 0x000fd60002f61670 */
[----:B------:R5:W-:Y:S01]  /*3dd0*/  LDGSTS.E.BYPASS.LTC128B.128 [R215+0x1100], [R22.64], !P0 ;  /* 0x0110000016d77fae */ /* 0x000be2000c101d46 */
[----:B------:R-:W-:-:S03]  /*3de0*/  IADD3 R2, P0, R12, R106, RZ ;  /* 0x0000006a0c027210 */ /* 0x000fc60007f1e0ff */
[----:B------:R1:W-:Y:S02]  /*3df0*/  LDGSTS.E.BYPASS.LTC128B.128 [R215+0x3100], [R16.64], !P3 ;  /* 0x0310000010d77fae */ /* 0x0003e4000d901d46 */
[----:B------:R-:W-:Y:S01]  /*3e00*/  IMAD.X R3, R3, 0x1, R99, P0 ;  /* 0x0000000103037824 */ /* 0x000fe200000e0663 */
[----:B------:R-:W-:Y:S01]  /*3e10*/  ISETP.LT.OR P0, PT, R13, 0x21, P4 ;  /* 0x000000210d00780c */ /* 0x000fe20002701670 */
[----:B------:R2:W-:Y:S11]  /*3e20*/  LDGSTS.E.BYPASS.LTC128B.128 [R215+0x5100], [R14.64], !P1 ;  /* 0x051000000ed77fae */ /* 0x0005f6000c901d46 */
[----:B------:R-:W-:Y:S01]  /*3e30*/  @!UPT UIADD3 URZ, URZ, URZ, URZ ;  /* 0x0000003f3f3ff290 */ /* 0x000fe2000fffe03f */
[----:B------:R3:W-:Y:S01]  /*3e40*/  LDGSTS.E.BYPASS.LTC128B.128 [R215+0x7100], [R2.64], !P0 ;  /* 0x0710000002d77fae */ /* 0x0007e2000c101d46 */
[----:B------:R-:W-:-:S03]  /*3e50*/  ISETP.GT.AND P0, PT, R102, R226, PT ;  /* 0x000000e26600720c */ /* 0x000fc60003f04270 */
[----:B------:R-:W-:Y:S01]  /*3e60*/  LDSM.16.M88.4 R56, [R202+0x800] ;  /* 0x00080000ca38783b */ /* 0x000fe20000000200 */
[C---:B-----5:R-:W-:Y:S03]  /*3e70*/  HMMA.16816.F32 R20, R4.reuse, R24, RZ ;  /* 0x000000180414723c */ /* 0x060fe600000018ff */
[----:B------:R-:W-:Y:S04]  /*3e80*/  LDSM.16.M88.4 R68, [R202+0x1000] ;  /* 0x00100000ca44783b */ /* 0x000fe80000000200 */
[----:B------:R-:W0:Y:S01]  /*3e90*/  LDGDEPBAR ;  /* 0x00000000000079af */ /* 0x000e220000000000 */
[----:B------:R-:W-:Y:S03]  /*3ea0*/  HMMA.16816.F32 R24, R4, R26, RZ ;  /* 0x0000001a0418723c */ /* 0x000fe600000018ff */
[----:B------:R-:W-:Y:S04]  /*3eb0*/  LDSM.16.M88.4 R4, [R211] ;  /* 0x00000000d304783b */ /* 0x000fe80000000200 */
[----:B--2---:R-:W-:Y:S01]  /*3ec0*/  LDSM.16.M88.4 R12, [R210] ;  /* 0x00000000d20c783b */ /* 0x004fe20000000200 */
[----:B---3--:R-:W-:-:S08]  /*3ed0*/  IADD3 R2, R135, 0x6000, RZ ;  /* 0x0000600087027810 */ /* 0x008fd00007ffe0ff */
[----:B------:R-:W-:Y:S01]  /*3ee0*/  HMMA.16816.F32 R40, R8, R48, R20 ;  /* 0x000000300828723c */ /* 0x000fe20000001814 */
[----:B------:R-:W2:Y:S01]  /*3ef0*/  LDSM.16.M88.4 R20, [R202] ;  /* 0x00000000ca14783b */ /* 0x000ea20000000200 */
[----:B------:R-:W-:-:S05]  /*3f00*/  IMAD.IADD R201, R2, 0x1, R0 ;  /* 0x0000000102c97824 */ /* 0x000fca00078e0200 */
[----:B------:R-:W-:Y:S01]  /*3f10*/  LDSM.16.M88.4 R72, [R201+-0x6000] ;  /* 0xffa00000c948783b */ /* 0x000fe20000000200 */
[C---:B-1----:R-:W-:Y:S03]  /*3f20*/  HMMA.16816.F32 R16, R8.reuse, R50, R24 ;  /* 0x000000320810723c */ /* 0x042fe60000001818 */
[----:B------:R-:W-:Y:S04]  /*3f30*/  LDSM.16.M88.4 R80, [R201+-0x5800] ;  /* 0xffa80000c950783b */ /* 0x000fe80000000200 */
[----:B------:R-:W-:Y:S01]  /*3f40*/  LDSM.16.M88.4 R88, [R201+-0x5000] ;  /* 0xffb00000c958783b */ /* 0x000fe20000000200 */
[C---:B------:R-:W-:Y:S08]  /*3f50*/  HMMA.16816.F32 R24, R8.reuse, R64, R28 ;  /* 0x000000400818723c */ /* 0x040ff0000000181c */
[C---:B------:R-:W-:Y:S01]  /*3f60*/  HMMA.16816.F32 R28, R8.reuse, R66, R32 ;  /* 0x00000042081c723c */ /* 0x040fe20000001820 */
[----:B------:R-:W1:Y:S07]  /*3f70*/  LDSM.16.M88.4 R64, [R202+0x1800] ;  /* 0x00180000ca40783b */ /* 0x000e6e0000000200 */
[C---:B------:R-:W-:Y:S08]  /*3f80*/  HMMA.16816.F32 R32, R8.reuse, R76, R44 ;  /* 0x0000004c0820723c */ /* 0x040ff0000000182c */
[C---:B------:R-:W-:Y:S01]  /*3f90*/  HMMA.16816.F32 R44, R8.reuse, R78, R52 ;  /* 0x0000004e082c723c */ /* 0x040fe20000001834 */
[----:B------:R-:W-:Y:S04]  /*3fa0*/  LDSM.16.M88.4 R52, [R200+0x2000] ;  /* 0x00200000c834783b */ /* 0x000fe80000000200 */
[----:B------:R-:W-:Y:S03]  /*3fb0*/  LDSM.16.M88.4 R76, [R200+0x3000] ;  /* 0x00300000c84c783b */ /* 0x000fe60000000200 */
[----:B------:R-:W-:Y:S01]  /*3fc0*/  HMMA.16816.F32 R48, R8, R84, R60 ;  /* 0x000000540830723c */ /* 0x000fe2000000183c */
[----:B------:R-:W-:Y:S04]  /*3fd0*/  LDSM.16.M88.4 R8, [R208+0x4000] ;  /* 0x00400000d008783b */ /* 0x000fe80000000200 */
[----:B------:R-:W-:Y:S03]  /*3fe0*/  LDSM.16.M88.4 R60, [R200+0x2800] ;  /* 0x00280000c83c783b */ /* 0x000fe60000000200 */
[C---:B--2---:R-:W-:Y:S01]  /*3ff0*/  HMMA.16816.F32 R40, R4.reuse, R20, R40 ;  /* 0x000000140428723c */ /* 0x044fe20000001828 */
[----:B------:R-:W-:Y:S07]  /*4000*/  LDSM.16.M88.4 R84, [R201+-0x3000] ;  /* 0xffd00000c954783b */ /* 0x000fee0000000200 */
[C---:B------:R-:W-:Y:S08]  /*4010*/  HMMA.16816.F32 R16, R4.reuse, R22, R16 ;  /* 0x000000160410723c */ /* 0x040ff00000001810 */
[C---:B------:R-:W-:Y:S01]  /*4020*/  HMMA.16816.F32 R20, R4.reuse, R56, R24 ;  /* 0x000000380414723c */ /* 0x040fe20000001818 */
[----:B------:R-:W2:Y:S07]  /*4030*/  LDSM.16.M88.4 R24, [R201+-0x4800] ;  /* 0xffb80000c918783b */ /* 0x000eae0000000200 */
[C---:B------:R-:W-:Y:S01]  /*4040*/  HMMA.16816.F32 R28, R4.reuse, R58, R28 ;  /* 0x0000003a041c723c */ /* 0x040fe2000000181c */
[----:B------:R-:W3:Y:S07]  /*4050*/  LDSM.16.M88.4 R56, [R200+0x3800] ;  /* 0x00380000c838783b */ /* 0x000eee0000000200 */
[C---:B------:R-:W-:Y:S08]  /*4060*/  HMMA.16816.F32 R32, R4.reuse, R68, R32 ;  /* 0x000000440420723c */ /* 0x040ff00000001820 */
[C---:B------:R-:W-:Y:S01]  /*4070*/  HMMA.16816.F32 R44, R4.reuse, R70, R44 ;  /* 0x00000046042c723c */ /* 0x040fe2000000182c */
[----:B------:R-:W-:Y:S07]  /*4080*/  LDSM.16.M88.4 R68, [R202+0x2800] ;  /* 0x00280000ca44783b */ /* 0x000fee0000000200 */
[C---:B-1----:R-:W-:Y:S08]  /*4090*/  HMMA.16816.F32 R48, R4.reuse, R64, R48 ;  /* 0x000000400430723c */ /* 0x042ff00000001830 */
[----:B------:R-:W-:Y:S01]  /*40a0*/  HMMA.16816.F32 R36, R4, R66, R36 ;  /* 0x000000420424723c */ /* 0x000fe20000001824 */
[----:B------:R-:W-:Y:S04]  /*40b0*/  LDSM.16.M88.4 R4, [R209+0x4000] ;  /* 0x00400000d104783b */ /* 0x000fe80000000200 */
[----:B------:R-:W1:Y:S03]  /*40c0*/  LDSM.16.M88.4 R64, [R135+0x2000] ;  /* 0x002000008740783b */ /* 0x000e660000000200 */
[C---:B------:R-:W-:Y:S08]  /*40d0*/  HMMA.16816.F32 R40, R12.reuse, R72, R40 ;  /* 0x000000480c28723c */ /* 0x040ff00000001828 */
[C---:B------:R-:W-:Y:S01]  /*40e0*/  HMMA.16816.F32 R16, R12.reuse, R74, R16 ;  /* 0x0000004a0c10723c */ /* 0x040fe20000001810 */
[----:B------:R-:W4:Y:S07]  /*40f0*/  LDSM.16.M88.4 R72, [R135+0x2800] ;  /* 0x002800008748783b */ /* 0x000f2e0000000200 */
[C---:B------:R-:W-:Y:S08]  /*4100*/  HMMA.16816.F32 R20, R12.reuse, R80, R20 ;  /* 0x000000500c14723c */ /* 0x040ff00000001814 */
[C---:B------:R-:W-:Y:S01]  /*4110*/  HMMA.16816.F32 R28, R12.reuse, R82, R28 ;  /* 0x000000520c1c723c */ /* 0x040fe2000000181c */
[----:B------:R-:W5:Y:S07]  /*4120*/  LDSM.16.M88.4 R80, [R135+0x3000] ;  /* 0x003000008750783b */ /* 0x000f6e0000000200 */
[C---:B------:R-:W-:Y:S08]  /*4130*/  HMMA.16816.F32 R32, R12.reuse, R88, R32 ;  /* 0x000000580c20723c */ /* 0x040ff00000001820 */
[C---:B------:R-:W-:Y:S08]  /*4140*/  HMMA.16816.F32 R44, R12.reuse, R90, R44 ;  /* 0x0000005a0c2c723c */ /* 0x040ff0000000182c */
[C---:B--2---:R-:W-:Y:S08]  /*4150*/  HMMA.16816.F32 R48, R12.reuse, R24, R48 ;  /* 0x000000180c30723c */ /* 0x044ff00000001830 */
[----:B------:R-:W-:Y:S08]  /*4160*/  HMMA.16816.F32 R36, R12, R26, R36 ;  /* 0x0000001a0c24723c */ /* 0x000ff00000001824 */
[C---:B------:R-:W-:Y:S08]  /*4170*/  HMMA.16816.F32 R40, R8.reuse, R52, R40 ;  /* 0x000000340828723c */ /* 0x040ff00000001828 */
[C---:B------:R-:W-:Y:S01]  /*4180*/  HMMA.16816.F32 R16, R8.reuse, R54, R16 ;  /* 0x000000360810723c */ /* 0x040fe20000001810 */
[----:B------:R-:W2:Y:S07]  /*4190*/  LDSM.16.M88.4 R52, [R135+0x3800] ;  /* 0x003800008734783b */ /* 0x000eae0000000200 */
[C---:B------:R-:W-:Y:S01]  /*41a0*/  HMMA.16816.F32 R12, R8.reuse, R60, R20 ;  /* 0x0000003c080c723c */ /* 0x040fe20000001814 */
[----:B------:R-:W-:Y:S07]  /*41b0*/  LDSM.16.M88.4 R20, [R211+0x4000] ;  /* 0x00400000d314783b */ /* 0x000fee0000000200 */
[C---:B------:R-:W-:Y:S01]  /*41c0*/  HMMA.16816.F32 R28, R8.reuse, R62, R28 ;  /* 0x0000003e081c723c */ /* 0x040fe2000000181c */
[----:B------:R-:W2:Y:S07]  /*41d0*/  LDSM.16.M88.4 R60, [R202+0x2000] ;  /* 0x00200000ca3c783b */ /* 0x000eae0000000200 */
[C---:B------:R-:W-:Y:S08]  /*41e0*/  HMMA.16816.F32 R32, R8.reuse, R76, R32 ;  /* 0x0000004c0820723c */ /* 0x040ff00000001820 */
[C---:B------:R-:W-:Y:S01]  /*41f0*/  HMMA.16816.F32 R44, R8.reuse, R78, R44 ;  /* 0x0000004e082c723c */ /* 0x040fe2000000182c */
[----:B------:R-:W2:Y:S07]  /*4200*/  LDSM.16.M88.4 R76, [R202+0x3000] ;  /* 0x00300000ca4c783b */ /* 0x000eae0000000200 */
[C---:B---3--:R-:W-:Y:S08]  /*4210*/  HMMA.16816.F32 R48, R8.reuse, R56, R48 ;  /* 0x000000380830723c */ /* 0x048ff00000001830 */
[----:B------:R-:W-:Y:S01]  /*4220*/  HMMA.16816.F32 R36, R8, R58, R36 ;  /* 0x0000003a0824723c */ /* 0x000fe20000001824 */
[----:B------:R-:W3:Y:S07]  /*4230*/  LDSM.16.M88.4 R56, [R202+0x3800] ;  /* 0x00380000ca38783b */ /* 0x000eee0000000200 */
[C---:B-1----:R-:W-:Y:S08]  /*4240*/  HMMA.16816.F32 R40, R4.reuse, R64, R40 ;  /* 0x000000400428723c */ /* 0x042ff00000001828 */
[C---:B------:R-:W-:Y:S01]  /*4250*/  HMMA.16816.F32 R24, R4.reuse, R66, R16 ;  /* 0x000000420418723c */ /* 0x040fe20000001810 */
[----:B------:R-:W-:Y:S04]  /*4260*/  LDSM.16.M88.4 R16, [R210+0x4000] ;  /* 0x00400000d210783b */ /* 0x000fe80000000200 */
[----:B------:R-:W1:Y:S03]  /*4270*/  LDSM.16.M88.4 R64, [R201+-0x4000] ;  /* 0xffc00000c940783b */ /* 0x000e660000000200 */
        /* <DEDUP_REMOVED lines=8> */
[----:B------:R-:W2:Y:S07]  /*4300*/  LDSM.16.M88.4 R52, [R201+-0x2800] ;  /* 0xffd80000c934783b */ /* 0x000eae0000000200 */
[C---:B------:R-:W-:Y:S08]  /*4310*/  HMMA.16816.F32 R40, R20.reuse, R60, R40 ;  /* 0x0000003c1428723c */ /* 0x040ff00000001828 */
[C---:B------:R-:W-:Y:S01]  /*4320*/  HMMA.16816.F32 R28, R20.reuse, R62, R24 ;  /* 0x0000003e141c723c */ /* 0x040fe20000001818 */
[----:B------:R-:W-:Y:S07]  /*4330*/  LDSM.16.M88.4 R60, [R200+0x4000] ;  /* 0x00400000c83c783b */ /* 0x000fee0000000200 */
[C---:B------:R-:W-:Y:S01]  /*4340*/  HMMA.16816.F32 R24, R20.reuse, R68, R12 ;  /* 0x000000441418723c */ /* 0x040fe2000000180c */
[----:B------:R-:W5:Y:S07]  /*4350*/  LDSM.16.M88.4 R12, [R208+0x8000] ;  /* 0x00800000d00c783b */ /* 0x000f6e0000000200 */
[C---:B------:R-:W-:Y:S01]  /*4360*/  HMMA.16816.F32 R8, R20.reuse, R70, R8 ;  /* 0x000000461408723c */ /* 0x040fe20000001808 */
[----:B------:R-:W2:Y:S07]  /*4370*/  LDSM.16.M88.4 R68, [R200+0x4800] ;  /* 0x00480000c844783b */ /* 0x000eae0000000200 */
[C---:B------:R-:W-:Y:S08]  /*4380*/  HMMA.16816.F32 R4, R20.reuse, R76, R32 ;  /* 0x0000004c1404723c */ /* 0x040ff00000001820 */
[C---:B------:R-:W-:Y:S01]  /*4390*/  HMMA.16816.F32 R44, R20.reuse, R78, R44 ;  /* 0x0000004e142c723c */ /* 0x040fe2000000182c */
[----:B------:R-:W-:Y:S07]  /*43a0*/  LDSM.16.M88.4 R76, [R202+0x4800] ;  /* 0x00480000ca4c783b */ /* 0x000fee0000000200 */
[C---:B---3--:R-:W-:Y:S08]  /*43b0*/  HMMA.16816.F32 R48, R20.reuse, R56, R48 ;  /* 0x000000381430723c */ /* 0x048ff00000001830 */
[----:B------:R-:W-:Y:S01]  /*43c0*/  HMMA.16816.F32 R32, R20, R58, R36 ;  /* 0x0000003a1420723c */ /* 0x000fe20000001824 */
[----:B------:R-:W3:Y:S07]  /*43d0*/  LDSM.16.M88.4 R56, [R200+0x5800] ;  /* 0x00580000c838783b */ /* 0x000eee0000000200 */
[C---:B-1----:R-:W-:Y:S08]  /*43e0*/  HMMA.16816.F32 R36, R16.reuse, R64, R40 ;  /* 0x000000401024723c */ /* 0x042ff00000001828 */
[C---:B------:R-:W-:Y:S01]  /*43f0*/  HMMA.16816.F32 R28, R16.reuse, R66, R28 ;  /* 0x00000042101c723c */ /* 0x040fe2000000181c */
[----:B------:R-:W-:Y:S07]  /*4400*/  LDSM.16.M88.4 R64, [R135+0x4000] ;  /* 0x004000008740783b */ /* 0x000fee0000000200 */
[C---:B----4-:R-:W-:Y:S08]  /*4410*/  HMMA.16816.F32 R24, R16.reuse, R72, R24 ;  /* 0x000000481018723c */ /* 0x050ff00000001818 */
[C---:B------:R-:W-:Y:S01]  /*4420*/  HMMA.16816.F32 R20, R16.reuse, R74, R8 ;  /* 0x0000004a1014723c */ /* 0x040fe20000001808 */
[----:B------:R-:W1:Y:S04]  /*4430*/  LDSM.16.M88.4 R8, [R209+0x8000] ;  /* 0x00800000d108783b */ /* 0x000e680000000200 */
[----:B------:R-:W4:Y:S03]  /*4440*/  LDSM.16.M88.4 R72, [R135+0x4800] ;  /* 0x004800008748783b */ /* 0x000f260000000200 */
[C---:B------:R-:W-:Y:S08]  /*4450*/  HMMA.16816.F32 R4, R16.reuse, R84, R4 ;  /* 0x000000541004723c */ /* 0x040ff00000001804 */
[C---:B------:R-:W-:Y:S01]  /*4460*/  HMMA.16816.F32 R40, R16.reuse, R86, R44 ;  /* 0x000000561028723c */ /* 0x040fe2000000182c */
[----:B------:R-:W1:Y:S07]  /*4470*/  LDSM.16.M88.4 R84, [R135+0x5000] ;  /* 0x005000008754783b */ /* 0x000e6e0000000200 */
[C---:B--2---:R-:W-:Y:S08]  /*4480*/  HMMA.16816.F32 R48, R16.reuse, R52, R48 ;  /* 0x000000341030723c */ /* 0x044ff00000001830 */
[----:B------:R-:W-:Y:S01]  /*4490*/  HMMA.16816.F32 R16, R16, R54, R32 ;  /* 0x000000361010723c */ /* 0x000fe20000001820 */
[----:B------:R-:W2:Y:S07]  /*44a0*/  LDSM.16.M88.4 R52, [R135+0x5800] ;  /* 0x005800008734783b */ /* 0x000eae0000000200 */
[C---:B-----5:R-:W-:Y:S08]  /*44b0*/  HMMA.16816.F32 R36, R12.reuse, R60, R36 ;  /* 0x0000003c0c24723c */ /* 0x060ff00000001824 */
[C---:B------:R-:W-:Y:S01]  /*44c0*/  HMMA.16816.F32 R32, R12.reuse, R62, R28 ;  /* 0x0000003e0c20723c */ /* 0x040fe2000000181c */
[----:B------:R-:W-:Y:S07]  /*44d0*/  LDSM.16.M88.4 R60, [R202+0x4000] ;  /* 0x00400000ca3c783b */ /* 0x000fee0000000200 */
[C---:B------:R-:W-:Y:S08]  /*44e0*/  HMMA.16816.F32 R28, R12.reuse, R68, R24 ;  /* 0x000000440c1c723c */ /* 0x040ff00000001818 */
[C---:B------:R-:W-:Y:S01]  /*44f0*/  HMMA.16816.F32 R24, R12.reuse, R70, R20 ;  /* 0x000000460c18723c */ /* 0x040fe20000001814 */
[----:B------:R-:W-:Y:S07]  /*4500*/  LDSM.16.M88.4 R68, [R201+-0x2000] ;  /* 0xffe00000c944783b */ /* 0x000fee0000000200 */
[C---:B------:R-:W-:Y:S01]  /*4510*/  HMMA.16816.F32 R20, R12.reuse, R80, R4 ;  /* 0x000000500c14723c */ /* 0x040fe20000001804 */
[----:B------:R-:W5:Y:S07]  /*4520*/  LDSM.16.M88.4 R4, [R211+0x8000] ;  /* 0x00800000d304783b */ /* 0x000f6e0000000200 */
[C---:B------:R-:W-:Y:S01]  /*4530*/  HMMA.16816.F32 R44, R12.reuse, R82, R40 ;  /* 0x000000520c2c723c */ /* 0x040fe20000001828 */
[----:B------:R-:W2:Y:S07]  /*4540*/  LDSM.16.M88.4 R80, [R202+0x5000] ;  /* 0x00500000ca50783b */ /* 0x000eae0000000200 */
[C---:B---3--:R-:W-:Y:S08]  /*4550*/  HMMA.16816.F32 R40, R12.reuse, R56, R48 ;  /* 0x000000380c28723c */ /* 0x048ff00000001830 */
[----:B------:R-:W-:Y:S08]  /*4560*/  HMMA.16816.F32 R16, R12, R58, R16 ;  /* 0x0000003a0c10723c */ /* 0x000ff00000001810 */
[C---:B-1----:R-:W-:Y:S08]  /*4570*/  HMMA.16816.F32 R12, R8.reuse, R64, R36 ;  /* 0x00000040080c723c */ /* 0x042ff00000001824 */
[C---:B----4-:R-:W-:Y:S08]  /*4580*/  HMMA.16816.F32 R36, R8.reuse, R72, R28 ;  /* 0x000000480824723c */ /* 0x050ff0000000181c */
[C---:B------:R-:W-:Y:S01]  /*4590*/  HMMA.16816.F32 R32, R8.reuse, R66, R32 ;  /* 0x000000420820723c */ /* 0x040fe20000001820 */
[----:B------:R-:W1:Y:S07]  /*45a0*/  LDSM.16.M88.4 R64, [R202+0x5800] ;  /* 0x00580000ca40783b */ /* 0x000e6e0000000200 */
[C---:B------:R-:W-:Y:S01]  /*45b0*/  HMMA.16816.F32 R28, R8.reuse, R74, R24 ;  /* 0x0000004a081c723c */ /* 0x040fe20000001818 */
[----:B------:R-:W-:Y:S07]  /*45c0*/  LDSM.16.M88.4 R72, [R201+-0x1800] ;  /* 0xffe80000c948783b */ /* 0x000fee0000000200 */
[C---:B------:R-:W-:Y:S01]  /*45d0*/  HMMA.16816.F32 R24, R8.reuse, R84, R20 ;  /* 0x000000540818723c */ /* 0x040fe20000001814 */
[----:B------:R-:W3:Y:S07]  /*45e0*/  LDSM.16.M88.4 R20, [R210+0x8000] ;  /* 0x00800000d214783b */ /* 0x000eee0000000200 */
[C---:B------:R-:W-:Y:S01]  /*45f0*/  HMMA.16816.F32 R56, R8.reuse, R86, R44 ;  /* 0x000000560838723c */ /* 0x040fe2000000182c */
[----:B------:R-:W-:Y:S07]  /*4600*/  LDSM.16.M88.4 R84, [R201+-0x800] ;  /* 0xfff80000c954783b */ /* 0x000fee0000000200 */
[C---:B--2---:R-:W-:Y:S01]  /*4610*/  HMMA.16816.F32 R48, R8.reuse, R52, R40 ;  /* 0x000000340830723c */ /* 0x044fe20000001828 */
[----:B------:R-:W-:Y:S07]  /*4620*/  LDSM.16.M88.4 R40, [R201+-0x1000] ;  /* 0xfff00000c928783b */ /* 0x000fee0000000200 */
[----:B------:R-:W-:Y:S01]  /*4630*/  HMMA.16816.F32 R44, R8, R54, R16 ;  /* 0x00000036082c723c */ /* 0x000fe20000001810 */
[----:B------:R-:W-:Y:S07]  /*4640*/  LDSM.16.M88.4 R16, [R208+0xc000] ;  /* 0x00c00000d010783b */ /* 0x000fee0000000200 */
[C---:B-----5:R-:W-:Y:S08]  /*4650*/  HMMA.16816.F32 R8, R4.reuse, R60, R12 ;  /* 0x0000003c0408723c */ /* 0x060ff0000000180c */
[C---:B------:R-:W-:Y:S01]  /*4660*/  HMMA.16816.F32 R12, R4.reuse, R62, R32 ;  /* 0x0000003e040c723c */ /* 0x040fe20000001820 */
[----:B------:R-:W2:Y:S07]  /*4670*/  LDSM.16.M88.4 R60, [R200+0x6000] ;  /* 0x00600000c83c783b */ /* 0x000eae0000000200 */
[C---:B------:R-:W-:Y:S08]  /*4680*/  HMMA.16816.F32 R52, R4.reuse, R78, R28 ;  /* 0x0000004e0434723c */ /* 0x040ff0000000181c */
[C---:B------:R-:W-:Y:S08]  /*4690*/  HMMA.16816.F32 R36, R4.reuse, R76, R36 ;  /* 0x0000004c0424723c */ /* 0x040ff00000001824 */
[C---:B------:R-:W-:Y:S08]  /*46a0*/  HMMA.16816.F32 R32, R4.reuse, R80, R24 ;  /* 0x000000500420723c */ /* 0x040ff00000001818 */
[C---:B------:R-:W-:Y:S01]  /*46b0*/  HMMA.16816.F32 R28, R4.reuse, R82, R56 ;  /* 0x00000052041c723c */ /* 0x040fe20000001838 */
[----:B------:R-:W-:Y:S07]  /*46c0*/  LDSM.16.M88.4 R56, [R201] ;  /* 0x00000000c938783b */ /* 0x000fee0000000200 */
[C---:B-1----:R-:W-:Y:S08]  /*46d0*/  HMMA.16816.F32 R48, R4.reuse, R64, R48 ;  /* 0x000000400430723c */ /* 0x042ff00000001830 */
[----:B------:R-:W-:Y:S01]  /*46e0*/  HMMA.16816.F32 R92, R4, R66, R44 ;  /* 0x00000042045c723c */ /* 0x000fe2000000182c */
[----:B------:R-:W-:Y:S04]  /*46f0*/  LDSM.16.M88.4 R44, [R135+0x6000] ;  /* 0x00600000872c783b */ /* 0x000fe80000000200 */
[----:B------:R-:W-:Y:S03]  /*4700*/  LDSM.16.M88.4 R64, [R135+0x6800] ;  /* 0x006800008740783b */ /* 0x000fe60000000200 */
[C---:B---3--:R-:W-:Y:S01]  /*4710*/  HMMA.16816.F32 R4, R20.reuse, R68, R8 ;  /* 0x000000441404723c */ /* 0x048fe20000001808 */
[----:B------:R-:W-:Y:S07]  /*4720*/  LDSM.16.M88.4 R8, [R211+0xc000] ;  /* 0x00c00000d308783b */ /* 0x000fee0000000200 */
[C---:B------:R-:W-:Y:S01]  /*4730*/  HMMA.16816.F32 R24, R20.reuse, R70, R12 ;  /* 0x000000461418723c */ /* 0x040fe2000000180c */
[----:B------:R-:W1:Y:S07]  /*4740*/  LDSM.16.M88.4 R12, [R209+0xc000] ;  /* 0x00c00000d10c783b */ /* 0x000e6e0000000200 */
[----:B------:R-:W-:Y:S01]  /*4750*/  HMMA.16816.F32 R68, R20, R74, R52 ;  /* 0x0000004a1444723c */ /* 0x000fe20000001834 */
[----:B------:R-:W3:Y:S07]  /*4760*/  LDSM.16.M88.4 R52, [R200+0x6800] ;  /* 0x00680000c834783b */ /* 0x000eee0000000200 */
[----:B--2---:R-:W-:Y:S08]  /*4770*/  HMMA.16816.F32 R4, R16, R60, R4 ;  /* 0x0000003c1004723c */ /* 0x004ff00000001804 */
[C---:B------:R-:W-:Y:S01]  /*4780*/  HMMA.16816.F32 R88, R20.reuse, R84, R48 ;  /* 0x000000541458723c */ /* 0x040fe20000001830 */
[----:B------:R-:W2:Y:S07]  /*4790*/  LDSM.16.M88.4 R48, [R202+0x6000] ;  /* 0x00600000ca30783b */ /* 0x000eae0000000200 */
[----:B------:R-:W-:Y:S08]  /*47a0*/  HMMA.16816.F32 R76, R20, R42, R28 ;  /* 0x0000002a144c723c */ /* 0x000ff0000000181c */
[----:B------:R-:W-:Y:S01]  /*47b0*/  HMMA.16816.F32 R28, R16, R62, R24 ;  /* 0x0000003e101c723c */ /* 0x000fe20000001818 */
[----:B------:R-:W-:Y:S07]  /*47c0*/  LDSM.16.M88.4 R60, [R202+0x6800] ;  /* 0x00680000ca3c783b */ /* 0x000fee0000000200 */
[----:B------:R-:W-:Y:S01]  /*47d0*/  HMMA.16816.F32 R36, R20, R72, R36 ;  /* 0x000000481424723c */ /* 0x000fe20000001824 */
[----:B------:R-:W-:Y:S07]  /*47e0*/  LDSM.16.M88.4 R72, [R200+0x7800] ;  /* 0x00780000c848783b */ /* 0x000fee0000000200 */
[C---:B-1----:R-:W-:Y:S01]  /*47f0*/  HMMA.16816.F32 R24, R12.reuse, R44, R4 ;  /* 0x0000002c0c18723c */ /* 0x042fe20000001804 */
[----:B------:R-:W1:Y:S07]  /*4800*/  LDSM.16.M88.4 R4, [R210+0xc000] ;  /* 0x00c00000d204783b */ /* 0x000e6e0000000200 */
[----:B------:R-:W-:Y:S01]  /*4810*/  HMMA.16816.F32 R28, R12, R46, R28 ;  /* 0x0000002e0c1c723c */ /* 0x000fe2000000181c */
[----:B------:R-:W4:Y:S07]  /*4820*/  LDSM.16.M88.4 R44, [R200+0x7000] ;  /* 0x00700000c82c783b */ /* 0x000f2e0000000200 */
[----:B------:R-:W-:Y:S08]  /*4830*/  HMMA.16816.F32 R80, R20, R40, R32 ;  /* 0x000000281450723c */ /* 0x000ff00000001820 */
[----:B---3--:R-:W-:Y:S08]  /*4840*/  HMMA.16816.F32 R32, R16, R52, R36 ;  /* 0x000000341020723c */ /* 0x008ff00000001824 */
        /* <DEDUP_REMOVED lines=8> */
[----:B----4-:R-:W-:Y:S08]  /*48d0*/  HMMA.16816.F32 R20, R16, R44, R80 ;  /* 0x0000002c1014723c */ /* 0x010ff00000001850 */
[----:B------:R-:W-:Y:S01]  /*48e0*/  HMMA.16816.F32 R32, R12, R66, R40 ;  /* 0x000000420c20723c */ /* 0x000fe20000001828 */
[----:B------:R-:W-:-:S07]  /*48f0*/  FMUL.FTZ R0, R48, c[0x0][0x320] ;  /* 0x0000c80030007a20 */ /* 0x000fce0000410000 */
[----:B------:R-:W-:Y:S01]  /*4900*/  HMMA.16816.F32 R28, R4, R58, R28 ;  /* 0x0000003a041c723c */ /* 0x000fe2000000181c */
[----:B------:R-:W1:Y:S07]  /*4910*/  LDSM.16.M88.4 R56, [R202+0x7000] ;  /* 0x00700000ca38783b */ /* 0x000e6e0000000200 */
[----:B------:R-:W-:Y:S08]  /*4920*/  HMMA.16816.F32 R36, R8, R60, R36 ;  /* 0x0000003c0824723c */ /* 0x000ff00000001824 */
[----:B------:R-:W-:Y:S01]  /*4930*/  HMMA.16816.F32 R44, R16, R46, R76 ;  /* 0x0000002e102c723c */ /* 0x000fe2000000184c */
[----:B------:R4:W1:Y:S07]  /*4940*/  MUFU.TANH R76, R0 ;  /* 0x00000000004c7308 */ /* 0x00086e0000002400 */
[----:B--2---:R-:W-:Y:S08]  /*4950*/  HMMA.16816.F32 R24, R12, R68, R20 ;  /* 0x000000440c18723c */ /* 0x004ff00000001814 */
[----:B------:R-:W-:Y:S01]  /*4960*/  HMMA.16816.F32 R20, R8, R62, R32 ;  /* 0x0000003e0814723c */ /* 0x000fe20000001820 */
[----:B----4-:R-:W-:Y:S01]  /*4970*/  FMUL.FTZ R0, R49, c[0x0][0x320] ;  /* 0x0000c80031007a20 */ /* 0x010fe20000410000 */
[----:B------:R-:W2:Y:S06]  /*4980*/  LDSM.16.M88.4 R60, [R135+0x7800] ;  /* 0x00780000873c783b */ /* 0x000eac0000000200 */
[----:B------:R-:W-:Y:S01]  /*4990*/  HMMA.16816.F32 R64, R16, R72, R88 ;  /* 0x000000481040723c */ /* 0x000fe20000001858 */
[----:B------:R4:W1:Y:S07]  /*49a0*/  MUFU.TANH R72, R0 ;  /* 0x0000000000487308 */ /* 0x00086e0000002400 */
[----:B---3--:R-:W-:Y:S08]  /*49b0*/  HMMA.16816.F32 R36, R4, R52, R36 ;  /* 0x000000340424723c */ /* 0x008ff00000001824 */
[----:B------:R-:W-:Y:S01]  /*49c0*/  HMMA.16816.F32 R40, R12, R70, R44 ;  /* 0x000000460c28723c */ /* 0x000fe2000000182c */
[----:B----4-:R-:W-:Y:S01]  /*49d0*/  FMUL.FTZ R0, R50, c[0x0][0x320] ;  /* 0x0000c80032007a20 */ /* 0x010fe20000410000 */
[----:B------:R-:W3:Y:S03]  /*49e0*/  LDSM.16.M88.4 R44, [R202+0x7800] ;  /* 0x00780000ca2c783b */ /* 0x000ee60000000200 */
[----:B------:R4:W2:Y:S03]  /*49f0*/  MUFU.TANH R77, R0 ;  /* 0x00000000004d7308 */ /* 0x0008a60000002400 */
[----:B-1----:R-:W-:Y:S08]  /*4a00*/  HMMA.16816.F32 R32, R8, R56, R24 ;  /* 0x000000380820723c */ /* 0x002ff00000001818 */
[----:B------:R-:W-:Y:S01]  /*4a10*/  HMMA.16816.F32 R24, R4, R54, R20 ;  /* 0x000000360418723c */ /* 0x000fe20000001814 */
[----:B----4-:R-:W-:-:S02]  /*4a20*/  FMUL.FTZ R0, R51, c[0x0][0x320] ;  /* 0x0000c80033007a20 */ /* 0x010fc40000410000 */
[----:B------:R-:W1:Y:S05]  /*4a30*/  LDSM.16.M88.4 R48, [R201+0x1000] ;  /* 0x00100000c930783b */ /* 0x000e6a0000000200 */
[----:B------:R-:W-:Y:S01]  /*4a40*/  HMMA.16816.F32 R16, R16, R74, R84 ;  /* 0x0000004a1010723c */ /* 0x000fe20000001854 */
[----:B------:R4:W1:Y:S07]  /*4a50*/  MUFU.TANH R73, R0 ;  /* 0x0000000000497308 */ /* 0x00086e0000002400 */
[----:B--2---:R-:W-:Y:S01]  /*4a60*/  HMMA.16816.F32 R20, R12, R60, R64 ;  /* 0x0000003c0c14723c */ /* 0x004fe20000001840 */
[----:B----4-:R-:W-:-:S04]  /*4a70*/  FMUL.FTZ R0, R28, c[0x0][0x320] ;  /* 0x0000c8001c007a20 */ /* 0x010fc80000410000 */
[----:B------:R2:W4:Y:S11]  /*4a80*/  MUFU.TANH R69, R0 ;  /* 0x0000000000457308 */ /* 0x0005360000002400 */
[----:B------:R-:W-:Y:S08]  /*4a90*/  HMMA.16816.F32 R12, R12, R62, R16 ;  /* 0x0000003e0c0c723c */ /* 0x000ff00000001810 */
[----:B---3--:R-:W-:Y:S01]  /*4aa0*/  HMMA.16816.F32 R16, R8, R44, R20 ;  /* 0x0000002c0810723c */ /* 0x008fe20000001814 */
[----:B--2---:R-:W-:-:S07]  /*4ab0*/  FMUL.FTZ R0, R29, c[0x0][0x320] ;  /* 0x0000c8001d007a20 */ /* 0x004fce0000410000 */
[----:B-1----:R-:W-:Y:S01]  /*4ac0*/  HMMA.16816.F32 R32, R4, R48, R32 ;  /* 0x000000300420723c */ /* 0x002fe20000001820 */
[----:B------:R1:W2:Y:S02]  /*4ad0*/  MUFU.TANH R68, R0 ;  /* 0x0000000000447308 */ /* 0x0002a40000002400 */
[----:B-1----:R-:W-:-:S06]  /*4ae0*/  FMUL.FTZ R0, R30, c[0x0][0x320] ;  /* 0x0000c8001e007a20 */ /* 0x002fcc0000410000 */
[----:B------:R1:W3:Y:S02]  /*4af0*/  MUFU.TANH R70, R0 ;  /* 0x0000000000467308 */ /* 0x0002e40000002400 */
[----:B-1----:R-:W-:Y:S02]  /*4b00*/  FMUL.FTZ R0, R31, c[0x0][0x320] ;  /* 0x0000c8001f007a20 */ /* 0x002fe40000410000 */
[C---:B------:R-:W-:Y:S04]  /*4b10*/  HMMA.16816.F32 R28, R8.reuse, R58, R40 ;  /* 0x0000003a081c723c */ /* 0x040fe80000001828 */
[----:B------:R1:W1:Y:S04]  /*4b20*/  MUFU.TANH R56, R0 ;  /* 0x0000000000387308 */ /* 0x0002680000002400 */
[----:B------:R-:W-:Y:S01]  /*4b30*/  HMMA.16816.F32 R8, R8, R46, R12 ;  /* 0x0000002e0808723c */ /* 0x000fe2000000180c */
[----:B-1----:R-:W-:-:S04]  /*4b40*/  FMUL.FTZ R0, R36, c[0x0][0x320] ;  /* 0x0000c80024007a20 */ /* 0x002fc80000410000 */
[----:B------:R1:W1:Y:S11]  /*4b50*/  MUFU.TANH R54, R0 ;  /* 0x0000000000367308 */ /* 0x0002760000002400 */
[----:B------:R-:W-:Y:S01]  /*4b60*/  HMMA.16816.F32 R20, R4, R50, R28 ;  /* 0x000000320414723c */ /* 0x000fe2000000181c */
[----:B-1----:R-:W-:-:S04]  /*4b70*/  FMUL.FTZ R0, R37, c[0x0][0x320] ;  /* 0x0000c80025007a20 */ /* 0x002fc80000410000 */
[----:B------:R1:W1:Y:S02]  /*4b80*/  MUFU.TANH R52, R0 ;  /* 0x0000000000347308 */ /* 0x0002640000002400 */
[----:B-1----:R-:W-:-:S06]  /*4b90*/  FMUL.FTZ R0, R38, c[0x0][0x320] ;  /* 0x0000c80026007a20 */ /* 0x002fcc0000410000 */
[----:B------:R1:W1:Y:S02]  /*4ba0*/  MUFU.TANH R55, R0 ;  /* 0x0000000000377308 */ /* 0x0002640000002400 */
[----:B-1----:R-:W-:Y:S02]  /*4bb0*/  FMUL.FTZ R0, R39, c[0x0][0x320] ;  /* 0x0000c80027007a20 */ /* 0x002fe40000410000 */
[----:B------:R-:W1:Y:S01]  /*4bc0*/  LDSM.16.M88.4 R36, [R201+0x1800] ;  /* 0x00180000c924783b */ /* 0x000e620000000200 */
[----:B------:R-:W-:-:S04]  /*4bd0*/  DEPBAR.LE SB0, 0x0 ;  /* 0x000080000000791a */ /* 0x000fc80000000000 */
[----:B------:R5:W1:Y:S02]  /*4be0*/  MUFU.TANH R53, R0 ;  /* 0x0000000000357308 */ /* 0x000a640000002400 */
[----:B-----5:R-:W-:-:S06]  /*4bf0*/  FMUL.FTZ R0, R24, c[0x0][0x320] ;  /* 0x0000c80018007a20 */ /* 0x020fcc0000410000 */
[----:B------:R5:W2:Y:S01]  /*4c00*/  MUFU.TANH R42, R0 ;  /* 0x00000000002a7308 */ /* 0x000aa20000002400 */
[----:B-1----:R-:W-:Y:S01]  /*4c10*/  HMMA.16816.F32 R12, R4, R36, R16 ;  /* 0x00000024040c723c */ /* 0x002fe20000001810 */
[----:B-----5:R-:W-:-:S06]  /*4c20*/  FMUL.FTZ R0, R25, c[0x0][0x320] ;  /* 0x0000c80019007a20 */ /* 0x020fcc0000410000 */
        /* <DEDUP_REMOVED lines=69> */
.L_x_2210:
[----:B------:R-:W-:Y:S05]  /*5080*/  BRA.DIV ~URZ, `(.L_x_2063) ;  /* 0x00015a127f007947 */ /* 0x000fea000b800000 */
[----:B------:R-:W3:Y:S01]  /*5090*/  SHFL.IDX PT, R0, R10, RZ, 0x181f ;  /* 0x00181fff0a007589 */ /* 0x000ee200000e0000 */
[----:B------:R-:W-:Y:S02]  /*50a0*/  ISETP.GE.AND P0, PT, R217, c[0x0][0x1d4], PT ;  /* 0x00007500d9007a0c */ /* 0x000fe40003f06270 */
[----:B------:R-:W-:Y:S02]  /*50b0*/  ISETP.GE.AND P2, PT, R223, c[0x0][0x1d4], PT ;  /* 0x00007500df007a0c */ /* 0x000fe40003f46270 */
[----:B------:R-:W-:Y:S02]  /*50c0*/  SEL R14, RZ, 0x10, P0 ;  /* 0x00000010ff0e7807 */ /* 0x000fe40000000000 */
[----:B------:R-:W-:Y:S02]  /*50d0*/  SEL R13, RZ, 0x10, P2 ;  /* 0x00000010ff0d7807 */ /* 0x000fe40001000000 */
[----:B---3--:R-:W-:-:S05]  /*50e0*/  IADD3 R2, P1, R0, R103, RZ ;  /* 0x0000006700027210 */ /* 0x008fca0007f3e0ff */
[----:B--2---:R-:W-:Y:S01]  /*50f0*/  IMAD.X R3, R4, 0x1, R96, P1 ;  /* 0x0000000104037824 */ /* 0x004fe200008e0660 */
[----:B------:R-:W-:-:S04]  /*5100*/  IADD3 R8, P1, R0, R104, RZ ;  /* 0x0000006800087210 */ /* 0x000fc80007f3e0ff */
[----:B------:R-:W-:Y:S01]  /*5110*/  @!PT LDS RZ, [RZ] ;  /* 0x00000000fffff984 */ /* 0x000fe20000000800 */
[----:B------:R-:W-:Y:S01]  /*5120*/  @!PT LDS RZ, [RZ] ;  /* 0x00000000fffff984 */ /* 0x000fe20000000800 */
[----:B------:R2:W-:Y:S01]  /*5130*/  LDGSTS.E.BYPASS.LTC128B.128 [R215+0x8100], [R2.64], !P0 ;  /* 0x0810000002d77fae */ /* 0x0005e2000c101d46 */
[----:B------:R-:W-:Y:S01]  /*5140*/  IADD3 R6, P0, R0, R105, RZ ;  /* 0x0000006900067210 */ /* 0x000fe20007f1e0ff */
[----:B------:R-:W-:Y:S01]  /*5150*/  IMAD.X R9, R4, 0x1, R97, P1 ;  /* 0x0000000104097824 */ /* 0x000fe200008e0661 */
[----:B------:R-:W-:-:S03]  /*5160*/  ISETP.GE.AND P1, PT, R222, c[0x0][0x1d4], PT ;  /* 0x00007500de007a0c */ /* 0x000fc60003f26270 */
[----:B------:R-:W-:Y:S01]  /*5170*/  IMAD.X R7, R4, 0x1, R98, P0 ;  /* 0x0000000104077824 */ /* 0x000fe200000e0662 */
[----:B------:R-:W-:Y:S01]  /*5180*/  ISETP.GE.AND P0, PT, R224, c[0x0][0x1d4], PT ;  /* 0x00007500e0007a0c */ /* 0x000fe20003f06270 */
[----:B------:R3:W-:Y:S01]  /*5190*/  LDGSTS.E.BYPASS.LTC128B.128 [R215+0xa100], [R8.64], !P2 ;  /* 0x0a10000008d77fae */ /* 0x0007e2000d101d46 */
[----:B------:R-:W-:-:S07]  /*51a0*/  SEL R12, RZ, 0x10, P1 ;  /* 0x00000010ff0c7807 */ /* 0x000fce0000800000 */
[----:B------:R3:W-:Y:S01]  /*51b0*/  LDGSTS.E.BYPASS.LTC128B.128 [R215+0xc100], [R6.64], !P1 ;  /* 0x0c10000006d77fae */ /* 0x0007e2000c901d46 */
[----:B--2---:R-:W-:-:S03]  /*51c0*/  IADD3 R2, P3, R0, R106, RZ ;  /* 0x0000006a00027210 */ /* 0x004fc60007f7e0ff */
[----:B------:R-:W2:Y:S02]  /*51d0*/  SHFL.IDX PT, R0, R10, 0x1, 0x181f ;  /* 0x00381f000a007f89 */ /* 0x000ea400000e0000 */
[----:B------:R-:W-:Y:S02]  /*51e0*/  IMAD.X R3, R4, 0x1, R99, P3 ;  /* 0x0000000104037824 */ /* 0x000fe400018e0663 */
[----:B------:R4:W1:Y:S04]  /*51f0*/  SHFL.IDX PT, R4, R5, 0x1, 0x181f ;  /* 0x00381f0005047f89 */ /* 0x00086800000e0000 */
[----:B------:R3:W-:Y:S01]  /*5200*/  LDGSTS.E.BYPASS.LTC128B.128 [R215+0xe100], [R2.64], !P0 ;  /* 0x0e10000002d77fae */ /* 0x0007e2000c101d46 */
[----:B-1--4-:R-:W-:-:S03]  /*5210*/  SEL R5, RZ, 0x10, P0 ;  /* 0x00000010ff057807 */ /* 0x012fc60000000000 */
.L_x_2211:
[----:B--23--:R-:W-:Y:S02]  /*5220*/  IADD3 R2, -R14, 0x10, RZ ;  /* 0x000000100e027810 */ /* 0x00cfe40007ffe1ff */
[----:B------:R-:W-:-:S02]  /*5230*/  IADD3 R3, -R13, 0x10, RZ ;  /* 0x000000100d037810 */ /* 0x000fc40007ffe1ff */
[----:B------:R-:W-:Y:S02]  /*5240*/  LOP3.LUT R2, R2, 0xf, RZ, 0xc0, !PT ;  /* 0x0000000f02027812 */ /* 0x000fe400078ec0ff */
[----:B------:R-:W-:Y:S02]  /*5250*/  ISETP.NE.U32.AND P3, PT, R14, RZ, PT ;  /* 0x000000ff0e00720c */ /* 0x000fe40003f65070 */
[----:B------:R-:W-:Y:S02]  /*5260*/  IADD3 R10, P1, P0, R2, R0, R103 ;  /* 0x00000000020a7210 */ /* 0x000fe4000783e067 */
[----:B------:R-:W-:Y:S02]  /*5270*/  LOP3.LUT R2, R3, 0xf, RZ, 0xc0, !PT ;  /* 0x0000000f03027812 */ /* 0x000fe400078ec0ff */
[----:B------:R-:W-:Y:S02]  /*5280*/  IADD3 R3, -R12, 0x10, RZ ;  /* 0x000000100c037810 */ /* 0x000fe40007ffe1ff */
[----:B------:R-:W-:-:S02]  /*5290*/  IADD3.X R11, RZ, R4, R96, P1, P0 ;  /* 0x00000004ff0b7210 */ /* 0x000fc40000fe0460 */
[----:B------:R-:W-:Y:S02]  /*52a0*/  IADD3 R8, P1, P0, R2, R0, R104 ;  /* 0x0000000002087210 */ /* 0x000fe4000783e068 */
[----:B------:R-:W-:Y:S01]  /*52b0*/  LOP3.LUT R2, R3, 0xf, RZ, 0xc0, !PT ;  /* 0x0000000f03027812 */ /* 0x000fe200078ec0ff */
[----:B------:R-:W-:Y:S01]  /*52c0*/  @!PT LDS RZ, [RZ] ;  /* 0x00000000fffff984 */ /* 0x000fe20000000800 */
[----:B------:R-:W-:Y:S01]  /*52d0*/  @!PT LDS RZ, [RZ] ;  /* 0x00000000fffff984 */ /* 0x000fe20000000800 */
[----:B------:R-:W-:Y:S01]  /*52e0*/  @!PT LDS RZ, [RZ] ;  /* 0x00000000fffff984 */ /* 0x000fe20000000800 */
[----:B------:R1:W-:Y:S01]  /*52f0*/  LDGSTS.E.BYPASS.LTC128B.128.ZFILL [R215+0x9100], [R10.64], P3 ;  /* 0x091000000ad77fae */ /* 0x0003e20009941d46 */
[----:B------:R-:W-:Y:S02]  /*5300*/  IADD3 R3, -R5, 0x10, RZ ;  /* 0x0000001005037810 */ /* 0x000fe40007ffe1ff */
[----:B------:R-:W-:Y:S02]  /*5310*/  IADD3.X R9, RZ, R4, R97, P1, P0 ;  /* 0x00000004ff097210 */ /* 0x000fe40000fe0461 */
[----:B------:R-:W-:Y:S02]  /*5320*/  IADD3 R6, P1, P0, R2, R0, R105 ;  /* 0x0000000002067210 */ /* 0x000fe4000783e069 */
[----:B------:R-:W-:-:S02]  /*5330*/  LOP3.LUT R2, R3, 0xf, RZ, 0xc0, !PT ;  /* 0x0000000f03027812 */ /* 0x000fc400078ec0ff */
[----:B------:R-:W-:Y:S02]  /*5340*/  IADD3.X R7, RZ, R4, R98, P1, P0 ;  /* 0x00000004ff077210 */ /* 0x000fe40000fe0462 */
[----:B------:R-:W-:Y:S02]  /*5350*/  IADD3 R2, P1, P0, R2, R0, R106 ;  /* 0x0000000002027210 */ /* 0x000fe4000783e06a */
[----:B------:R-:W-:Y:S02]  /*5360*/  ISETP.NE.U32.AND P2, PT, R13, RZ, PT ;  /* 0x000000ff0d00720c */ /* 0x000fe40003f45070 */
[----:B------:R-:W-:Y:S02]  /*5370*/  IADD3.X R3, RZ, R4, R99, P1, P0 ;  /* 0x00000004ff037210 */ /* 0x000fe40000fe0463 */
[----:B------:R-:W-:Y:S02]  /*5380*/  ISETP.NE.U32.AND P1, PT, R12, RZ, PT ;  /* 0x000000ff0c00720c */ /* 0x000fe40003f25070 */
[----:B------:R-:W-:-:S07]  /*5390*/  ISETP.NE.U32.AND P0, PT, R5, RZ, PT ;  /* 0x000000ff0500720c */ /* 0x000fce0003f05070 */
[----:B------:R1:W-:Y:S04]  /*53a0*/  LDGSTS.E.BYPASS.LTC128B.128.ZFILL [R215+0xb100], [R8.64], P2 ;  /* 0x0b10000008d77fae */ /* 0x0003e80009141d46 */
[----:B------:R1:W-:Y:S04]  /*53b0*/  LDGSTS.E.BYPASS.LTC128B.128.ZFILL [R215+0xd100], [R6.64], P1 ;  /* 0x0d10000006d77fae */ /* 0x0003e80008941d46 */
[----:B------:R1:W-:Y:S02]  /*53c0*/  LDGSTS.E.BYPASS.LTC128B.128.ZFILL [R215+0xf100], [R2.64], P0 ;  /* 0x0f10000002d77fae */ /* 0x0003e40008141d46 */
.L_x_2061:
[----:B--234-:R-:W-:Y:S05]  /*53d0*/  BSYNC B0 ;  /* 0x0000000000007941 */ /* 0x01cfea0003800000 */
.L_x_2060:
[----:B-1----:R-:W-:Y:S01]  /*53e0*/  IMAD.MOV.U32 R0, RZ, RZ, c[0x0][0x2c4] ;  /* 0x0000b100ff007624 */ /* 0x002fe200078e00ff */
[----:B------:R-:W-:Y:S01]  /*53f0*/  ULDC UR4, c[0x0][0x324] ;  /* 0x0000c90000047ab9 */ /* 0x000fe20000000800 */
[----:B------:R-:W-:Y:S01]  /*5400*/  IADD3 R2, R227, 0x1, -R100 ;  /* 0x00000001e3027810 */ /* 0x000fe20007ffe864 */
[----:B------:R-:W-:Y:S01]  /*5410*/  ULOP3.LUT UR4, URZ, UR4, URZ, 0x33, !UPT ;  /* 0x000000043f047292 */ /* 0x000fe2000f8e333f */
[----:B------:R-:W0:Y:S01]  /*5420*/  LDGDEPBAR ;  /* 0x00000000000079af */ /* 0x000e220000000000 */
[----:B------:R-:W-:Y:S01]  /*5430*/  ISETP.NE.AND P0, PT, R0, 0x1, PT ;  /* 0x000000010000780c */ /* 0x000fe20003f05270 */
[----:B------:R-:W-:-:S02]  /*5440*/  IMAD.IADD R0, R243, 0x1, R242 ;  /* 0x00000001f3007824 */ /* 0x000fc400078e02f2 */
        /* <DEDUP_REMOVED lines=9> */
.L_x_2212:
        /* <DEDUP_REMOVED lines=17> */
.L_x_2067:
[----:B------:R-:W-:-:S04]  /*55f0*/  MOV R5, 0x1 ;  /* 0x0000000100057802 */ /* 0x000fc80000000f00 */
[----:B------:R-:W-:-:S13]  /*5600*/  ISETP.NE.AND P0, PT, R5, c[0x0][0x32c], PT ;  /* 0x0000cb0005007a0c */ /* 0x000fda0003f05270 */
[----:B------:R-:W-:-:S05]  /*5610*/  @P0 IMAD.HI.U32 R5, R3, c[0x0][0x330], RZ ;  /* 0x0000cc0003050a27 */ /* 0x000fca00078e00ff */
[----:B------:R-:W-:Y:S02]  /*5620*/  @P0 SHF.R.U32.HI R3, RZ, c[0x0][0x334], R5 ;  /* 0x0000cd00ff030a19 */ /* 0x000fe40000011605 */
.L_x_2068:
[----:B------:R-:W-:Y:S05]  /*5630*/  BSYNC B0 ;  /* 0x0000000000007941 */ /* 0x000fea0003800000 */
.L_x_2066:
[----:B------:R-:W-:-:S04]  /*5640*/  IMAD R3, R3, c[0x0][0x32c], -R100 ;  /* 0x0000cb0003037a24 */ /* 0x000fc800078e0a64 */
[----:B------:R-:W-:-:S05]  /*5650*/  IMAD.IADD R3, R3, 0x1, -R231 ;  /* 0x0000000103037824 */ /* 0x000fca00078e0ae7 */
[----:B------:R-:W-:Y:S02]  /*5660*/  IADD3 R5, R3, c[0x0][0x32c], RZ ;  /* 0x0000cb0003057a10 */ /* 0x000fe40007ffe0ff */
[----:B------:R-:W-:Y:S02]  /*5670*/  IMNMX R0, R0, R3, !PT ;  /* 0x0000000300007217 */ /* 0x000fe40007800200 */
[----:B------:R-:W-:Y:S02]  /*5680*/  IMNMX R2, R2, R5, PT ;  /* 0x0000000502027217 */ /* 0x000fe40003800200 */
.L_x_2065:
        /* <DEDUP_REMOVED lines=51> */
.L_x_2213:
        /* <DEDUP_REMOVED lines=10> */
[----:B-12---:R-:W-:Y:S01]  /*5a60*/  IMAD.MOV.U32 R4, RZ, RZ, 0x1 ;  /* 0x00000001ff047424 */ /* 0x006fe200078e00ff */
[----:B------:R-:W-:-:S04]  /*5a70*/  LOP3.LUT R3, RZ, R3, RZ, 0x33, !PT ;  /* 0x00000003ff037212 */ /* 0x000fc800078e33ff */
[----:B------:R-:W-:-:S13]  /*5a80*/  ISETP.NE.AND P0, PT, R4, c[0x0][0x32c], PT ;  /* 0x0000cb0004007a0c */ /* 0x000fda0003f05270 */
[----:B------:R-:W-:-:S05]  /*5a90*/  @P0 IMAD.HI.U32 R4, R3, c[0x0][0x330], RZ ;  /* 0x0000cc0003040a27 */ /* 0x000fca00078e00ff */
[----:B------:R-:W-:-:S04]  /*5aa0*/  @P0 SHF.R.U32.HI R3, RZ, c[0x0][0x334], R4 ;  /* 0x0000cd00ff030a19 */ /* 0x000fc80000011604 */
[----:B------:R-:W-:Y:S01]  /*5ab0*/  LOP3.LUT R3, RZ, R3, RZ, 0x33, !PT ;  /* 0x00000003ff037212 */ /* 0x000fe200078e33ff */
[----:B------:R-:W-:Y:S05]  /*5ac0*/  BRA `(.L_x_2073) ;  /* 0x0000004000007947 */ /* 0x000fea0003800000 */
.L_x_2072:
[----:B-12---:R-:W-:-:S04]  /*5ad0*/  MOV R4, 0x1 ;  /* 0x0000000100047802 */ /* 0x006fc80000000f00 */
[----:B------:R-:W-:-:S13]  /*5ae0*/  ISETP.NE.AND P0, PT, R4, c[0x0][0x32c], PT ;  /* 0x0000cb0004007a0c */ /* 0x000fda0003f05270 */
[----:B------:R-:W-:-:S05]  /*5af0*/  @P0 IMAD.HI.U32 R4, R3, c[0x0][0x330], RZ ;  /* 0x0000cc0003040a27 */ /* 0x000fca00078e00ff */
[----:B------:R-:W-:Y:S02]  /*5b00*/  @P0 SHF.R.U32.HI R3, RZ, c[0x0][0x334], R4 ;  /* 0x0000cd00ff030a19 */ /* 0x000fe40000011604 */
.L_x_2073:
[----:B------:R-:W-:Y:S05]  /*5b10*/  BSYNC B0 ;  /* 0x0000000000007941 */ /* 0x000fea0003800000 */
.L_x_2071:
[----:B------:R-:W-:-:S04]  /*5b20*/  IMAD R3, R3, c[0x0][0x32c], -R100 ;  /* 0x0000cb0003037a24 */ /* 0x000fc800078e0a64 */
[----:B------:R-:W-:-:S05]  /*5b30*/  IMAD.IADD R3, R3, 0x1, -R231 ;  /* 0x0000000103037824 */ /* 0x000fca00078e0ae7 */
[----:B------:R-:W-:Y:S02]  /*5b40*/  IADD3 R4, R3, c[0x0][0x32c], RZ ;  /* 0x0000cb0003047a10 */ /* 0x000fe40007ffe0ff */
[----:B------:R-:W-:Y:S02]  /*5b50*/  IMNMX R0, R0, R3, !PT ;  /* 0x0000000300007217 */ /* 0x000fe40007800200 */
[----:B------:R-:W-:Y:S02]  /*5b60*/  IMNMX R2, R2, R4, PT ;  /* 0x0000000402027217 */ /* 0x000fe40003800200 */
.L_x_2070:
[C---:B------:R-:W-:Y:S02]  /*5b70*/  ISETP.GT.AND P0, PT, R0.reuse, 0x1, P1 ;  /* 0x000000010000780c */ /* 0x040fe40000f04270 */
[----:B------:R-:W-:Y:S02]  /*5b80*/  ISETP.GT.AND P2, PT, R0, 0x8, P1 ;  /* 0x000000080000780c */ /* 0x000fe40000f44270 */
[C---:B------:R-:W-:Y:S02]  /*5b90*/  ISETP.LT.OR P0, PT, R2.reuse, 0x2, P0 ;  /* 0x000000020200780c */ /* 0x040fe40000701670 */
[----:B------:R-:W-:-:S02]  /*5ba0*/  ISETP.LT.OR P2, PT, R2, 0x9, P2 ;  /* 0x000000090200780c */ /* 0x000fc40001741670 */
[----:B------:R-:W-:Y:S02]  /*5bb0*/  FSEL R7, R73, -INF , !P0 ;  /* 0xff80000049077808 */ /* 0x000fe40004000000 */
[----:B------:R-:W-:Y:S02]  /*5bc0*/  ISETP.GT.AND P0, PT, R0, 0x9, P1 ;  /* 0x000000090000780c */ /* 0x000fe40000f04270 */
[----:B------:R-:W-:Y:S02]  /*5bd0*/  FSEL R12, R70, -INF , !P2 ;  /* 0xff800000460c7808 */ /* 0x000fe40005000000 */
[----:B------:R-:W-:Y:S02]  /*5be0*/  ISETP.LT.OR P0, PT, R2, 0xa, P0 ;  /* 0x0000000a0200780c */ /* 0x000fe40000701670 */
[----:B------:R-:W-:Y:S02]  /*5bf0*/  FMNMX.FTZ R3, R9, R10, !PT ;  /* 0x0000000a09037209 */ /* 0x000fe40007810000 */
[----:B------:R-:W-:-:S02]  /*5c00*/  FSEL R13, R56, -INF , !P0 ;  /* 0xff800000380d7808 */ /* 0x000fc40004000000 */
[C---:B------:R-:W-:Y:S02]  /*5c10*/  ISETP.GT.AND P0, PT, R0.reuse, 0x11, P1 ;  /* 0x000000110000780c */ /* 0x040fe40000f04270 */
[----:B------:R-:W-:Y:S02]  /*5c20*/  ISETP.GT.AND P3, PT, R0, 0x10, P1 ;  /* 0x000000100000780c */ /* 0x000fe40000f64270 */
[----:B------:R-:W-:Y:S02]  /*5c30*/  ISETP.LT.OR P2, PT, R2, 0x12, P0 ;  /* 0x000000120200780c */ /* 0x000fe40000741670 */
[C---:B------:R-:W-:Y:S02]  /*5c40*/  ISETP.GT.AND P0, PT, R0.reuse, 0x18, P1 ;  /* 0x000000180000780c */ /* 0x040fe40000f04270 */
[----:B------:R-:W-:Y:S02]  /*5c50*/  FSEL R17, R53, -INF , !P2 ;  /* 0xff80000035117808 */ /* 0x000fe40005000000 */
[----:B------:R-:W-:-:S02]  /*5c60*/  ISETP.GT.AND P2, PT, R0, RZ, P1 ;  /* 0x000000ff0000720c */ /* 0x000fc40000f44270 */
[----:B------:R-:W-:Y:S02]  /*5c70*/  FMNMX.FTZ R3, R11, R3, !PT ;  /* 0x000000030b037209 */ /* 0x000fe40007810000 */
[C---:B------:R-:W-:Y:S02]  /*5c80*/  ISETP.LT.OR P2, PT, R2.reuse, 0x1, P2 ;  /* 0x000000010200780c */ /* 0x040fe40001741670 */
[C---:B------:R-:W-:Y:S02]  /*5c90*/  ISETP.LT.OR P3, PT, R2.reuse, 0x11, P3 ;  /* 0x000000110200780c */ /* 0x040fe40001f61670 */
[----:B------:R-:W-:Y:S02]  /*5ca0*/  FSEL R6, R77, -INF , !P2 ;  /* 0xff8000004d067808 */ /* 0x000fe40005000000 */
[----:B------:R-:W-:Y:S02]  /*5cb0*/  ISETP.LT.OR P0, PT, R2, 0x19, P0 ;  /* 0x000000190200780c */ /* 0x000fe40000701670 */
[----:B-12---:R-:W-:-:S02]  /*5cc0*/  FMNMX.FTZ R4, R6, R7, !PT ;  /* 0x0000000706047209 */ /* 0x006fc40007810000 */
[----:B------:R-:W-:Y:S02]  /*5cd0*/  FMNMX.FTZ R3, R15, R3, !PT ;  /* 0x000000030f037209 */ /* 0x000fe40007810000 */
[----:B------:R-:W-:Y:S02]  /*5ce0*/  FMNMX.FTZ R4, R12, R4, !PT ;  /* 0x000000040c047209 */ /* 0x000fe40007810000 */
[----:B------:R-:W-:Y:S02]  /*5cf0*/  FSEL R14, R55, -INF , !P3 ;  /* 0xff800000370e7808 */ /* 0x000fe40005800000 */
[----:B------:R-:W-:Y:S02]  /*5d00*/  FMNMX.FTZ R4, R13, R4, !PT ;  /* 0x000000040d047209 */ /* 0x000fe40007810000 */
[----:B------:R-:W-:Y:S02]  /*5d10*/  FSEL R24, R48, -INF , !P0 ;  /* 0xff80000030187808 */ /* 0x000fe40004000000 */
[----:B------:R-:W-:-:S02]  /*5d20*/  ISETP.GT.AND P2, PT, R0, 0x19, P1 ;  /* 0x000000190000780c */ /* 0x000fc40000f44270 */
[----:B------:R-:W-:Y:S02]  /*5d30*/  ISETP.GT.AND P0, PT, R0, 0x20, P1 ;  /* 0x000000200000780c */ /* 0x000fe40000f04270 */
[----:B------:R-:W-:Y:S02]  /*5d40*/  FMNMX.FTZ R3, R16, R3, !PT ;  /* 0x0000000310037209 */ /* 0x000fe40007810000 */
[----:B------:R-:W-:Y:S02]  /*5d50*/  FMNMX.FTZ R4, R14, R4, !PT ;  /* 0x000000040e047209 */ /* 0x000fe40007810000 */
[C---:B------:R-:W-:Y:S02]  /*5d60*/  ISETP.LT.OR P2, PT, R2.reuse, 0x1a, P2 ;  /* 0x0000001a0200780c */ /* 0x040fe40001741670 */
[----:B------:R-:W-:Y:S02]  /*5d70*/  ISETP.LT.OR P0, PT, R2, 0x21, P0 ;  /* 0x000000210200780c */ /* 0x000fe40000701670 */
[----:B------:R-:W-:-:S02]  /*5d80*/  FMNMX.FTZ R3, R18, R3, !PT ;  /* 0x0000000312037209 */ /* 0x000fc40007810000 */
[----:B------:R-:W-:Y:S02]  /*5d90*/  FMNMX.FTZ R4, R17, R4, !PT ;  /* 0x0000000411047209 */ /* 0x000fe40007810000 */
[----:B------:R-:W-:Y:S02]  /*5da0*/  FSEL R25, R43, -INF , !P2 ;  /* 0xff8000002b197808 */ /* 0x000fe40005000000 */
[----:B------:R-:W-:Y:S02]  /*5db0*/  ISETP.GT.AND P2, PT, R0, 0x21, P1 ;  /* 0x000000210000780c */ /* 0x000fe40000f44270 */
[----:B------:R-:W-:Y:S02]  /*5dc0*/  FSEL R91, R40, -INF , !P0 ;  /* 0xff800000285b7808 */ /* 0x000fe40004000000 */
[----:B------:R-:W-:Y:S02]  /*5dd0*/  FMNMX.FTZ R3, R19, R3, !PT ;  /* 0x0000000313037209 */ /* 0x000fe40007810000 */
[----:B------:R-:W-:-:S02]  /*5de0*/  ISETP.GT.AND P0, PT, R0, 0x28, P1 ;  /* 0x000000280000780c */ /* 0x000fc40000f04270 */
[----:B------:R-:W-:Y:S02]  /*5df0*/  FMNMX.FTZ R4, R24, R4, !PT ;  /* 0x0000000418047209 */ /* 0x000fe40007810000 */
[----:B------:R-:W-:Y:S02]  /*5e00*/  ISETP.LT.OR P2, PT, R2, 0x22, P2 ;  /* 0x000000220200780c */ /* 0x000fe40001741670 */
[----:B------:R-:W-:Y:S02]  /*5e10*/  FMNMX.FTZ R3, R20, R3, !PT ;  /* 0x0000000314037209 */ /* 0x000fe40007810000 */
[----:B------:R-:W-:Y:S02]  /*5e20*/  ISETP.LT.OR P0, PT, R2, 0x29, P0 ;  /* 0x000000290200780c */ /* 0x000fe40000701670 */
[----:B------:R-:W-:Y:S02]  /*5e30*/  FMNMX.FTZ R4, R25, R4, !PT ;  /* 0x0000000419047209 */ /* 0x000fe40007810000 */
[----:B------:R-:W-:-:S02]  /*5e40*/  FSEL R90, R34, -INF , !P2 ;  /* 0xff800000225a7808 */ /* 0x000fc40005000000 */
[----:B------:R-:W-:Y:S02]  /*5e50*/  FMNMX.FTZ R3, R99, R3, !PT ;  /* 0x0000000363037209 */ /* 0x000fe40007810000 */
[----:B------:R-:W-:Y:S02]  /*5e60*/  ISETP.GT.AND P2, PT, R0, 0x29, P1 ;  /* 0x000000290000780c */ /* 0x000fe40000f44270 */
[----:B------:R-:W-:Y:S02]  /*5e70*/  FSEL R89, R32, -INF , !P0 ;  /* 0xff80000020597808 */ /* 0x000fe40004000000 */
[----:B------:R-:W-:Y:S02]  /*5e80*/  FMNMX.FTZ R4, R91, R4, !PT ;  /* 0x000000045b047209 */ /* 0x000fe40007810000 */
[----:B------:R-:W-:Y:S02]  /*5e90*/  ISETP.GT.AND P0, PT, R0, 0x30, P1 ;  /* 0x000000300000780c */ /* 0x000fe40000f04270 */
[----:B------:R-:W-:-:S02]  /*5ea0*/  FMNMX.FTZ R3, R98, R3, !PT ;  /* 0x0000000362037209 */ /* 0x000fc40007810000 */
[----:B------:R-:W-:Y:S02]  /*5eb0*/  ISETP.LT.OR P2, PT, R2, 0x2a, P2 ;  /* 0x0000002a0200780c */ /* 0x000fe40001741670 */
[----:B------:R-:W-:Y:S02]  /*5ec0*/  FMNMX.FTZ R4, R90, R4, !PT ;  /* 0x000000045a047209 */ /* 0x000fe40007810000 */
[----:B------:R-:W-:Y:S02]  /*5ed0*/  ISETP.LT.OR P0, PT, R2, 0x31, P0 ;  /* 0x000000310200780c */ /* 0x000fe40000701670 */
[----:B------:R-:W-:Y:S02]  /*5ee0*/  FMNMX.FTZ R3, R97, R3, !PT ;  /* 0x0000000361037209 */ /* 0x000fe40007810000 */
[----:B------:R-:W-:Y:S02]  /*5ef0*/  FSEL R88, R33, -INF , !P2 ;  /* 0xff80000021587808 */ /* 0x000fe40005000000 */
[----:B------:R-:W-:-:S02]  /*5f00*/  ISETP.GT.AND P3, PT, R0, 0x31, P1 ;  /* 0x000000310000780c */ /* 0x000fc40000f64270 */
[----:B------:R-:W-:Y:S02]  /*5f10*/  FMNMX.FTZ R4, R89, R4, !PT ;  /* 0x0000000459047209 */ /* 0x000fe40007810000 */
[----:B------:R-:W-:Y:S02]  /*5f20*/  FSEL R87, R28, -INF , !P0 ;  /* 0xff8000001c577808 */ /* 0x000fe40004000000 */
[C---:B------:R-:W-:Y:S02]  /*5f30*/  ISETP.GT.AND P2, PT, R0.reuse, 0x38, P1 ;  /* 0x000000380000780c */ /* 0x040fe40000f44270 */
[----:B------:R-:W-:Y:S02]  /*5f40*/  ISETP.GT.AND P0, PT, R0, 0x39, P1 ;  /* 0x000000390000780c */ /* 0x000fe40000f04270 */
[----:B------:R-:W-:Y:S02]  /*5f50*/  FMNMX.FTZ R0, R96, R3, !PT ;  /* 0x0000000360007209 */ /* 0x000fe40007810000 */
[----:B------:R-:W-:-:S02]  /*5f60*/  ISETP.LT.OR P3, PT, R2, 0x32, P3 ;  /* 0x000000320200780c */ /* 0x000fc40001f61670 */
[----:B------:R-:W-:Y:S02]  /*5f70*/  FMNMX.FTZ R3, R88, R4, !PT ;  /* 0x0000000458037209 */ /* 0x000fe40007810000 */
[C---:B------:R-:W-:Y:S02]  /*5f80*/  ISETP.LT.OR P1, PT, R2.reuse, 0x39, P2 ;  /* 0x000000390200780c */ /* 0x040fe40001721670 */
[----:B------:R-:W-:Y:S02]  /*5f90*/  FSEL R86, R29, -INF , !P3 ;  /* 0xff8000001d567808 */ /* 0x000fe40005800000 */
[----:B------:R-:W-:Y:S02]  /*5fa0*/  FMNMX.FTZ R0, R95, R0, !PT ;  /* 0x000000005f007209 */ /* 0x000fe40007810000 */
[----:B------:R-:W-:Y:S02]  /*5fb0*/  FMNMX.FTZ R3, R87, R3, !PT ;  /* 0x0000000357037209 */ /* 0x000fe40007810000 */
[----:B------:R-:W-:-:S02]  /*5fc0*/  ISETP.LT.OR P0, PT, R2, 0x3a, P0 ;  /* 0x0000003a0200780c */ /* 0x000fc40000701670 */
[----:B------:R-:W-:Y:S02]  /*5fd0*/  FSEL R85, R27, -INF , !P1 ;  /* 0xff8000001b557808 */ /* 0x000fe40004800000 */
[----:B------:R-:W-:Y:S02]  /*5fe0*/  FMNMX.FTZ R0, R94, R0, !PT ;  /* 0x000000005e007209 */ /* 0x000fe40007810000 */
[----:B------:R-:W-:Y:S02]  /*5ff0*/  FMNMX.FTZ R2, R86, R3, !PT ;  /* 0x0000000356027209 */ /* 0x000fe40007810000 */
[----:B------:R-:W-:Y:S02]  /*6000*/  FSEL R84, R26, -INF , !P0 ;  /* 0xff8000001a547808 */ /* 0x000fe40004000000 */
[----:B------:R-:W-:Y:S02]  /*6010*/  FMNMX.FTZ R0, R93, R0, !PT ;  /* 0x000000005d007209 */ /* 0x000fe40007810000 */
[----:B------:R-:W-:-:S02]  /*6020*/  FMNMX.FTZ R2, R85, R2, !PT ;  /* 0x0000000255027209 */ /* 0x000fc40007810000 */
[----:B------:R-:W-:Y:S02]  /*6030*/  FMNMX.FTZ R4, R92, R0, !PT ;  /* 0x000000005c047209 */ /* 0x000fe40007810000 */
[----:B------:R-:W-:Y:S01]  /*6040*/  FMNMX.FTZ R5, R84, R2, !PT ;  /* 0x0000000254057209 */ /* 0x000fe20007810000 */
[----:B------:R-:W-:Y:S05]  /*6050*/  BRA.DIV ~URZ, `(.L_x_2074) ;  /* 0x00014db27f007947 */ /* 0x000fea000b800000 */
[----:B------:R1:W2:Y:S02]  /*6060*/  SHFL.BFLY PT, R0, R4, 0x2, 0x1f ;  /* 0x0c401f0004007f89 */ /* 0x0002a400000e0000 */
.L_x_2214:
[----:B-12---:R-:W-:Y:S01]  /*6070*/  FMNMX.FTZ R4, R4, R0, !PT ;  /* 0x0000000004047209 */ /* 0x006fe20007810000 */
[----:B------:R-:W-:Y:S05]  /*6080*/  BRA.DIV ~URZ, `(.L_x_2075) ;  /* 0x00014dc27f007947 */ /* 0x000fea000b800000 */
[----:B------:R-:W1:Y:S04]  /*6090*/  SHFL.BFLY PT, R0, R5, 0x2, 0x1f ;  /* 0x0c401f0005007f89 */ /* 0x000e6800000e0000 */
[----:B------:R-:W2:Y:S01]  /*60a0*/  SHFL.BFLY PT, R2, R4, 0x1, 0x1f ;  /* 0x0c201f0004027f89 */ /* 0x000ea200000e0000 */
[----:B-1----:R-:W-:Y:S02]  /*60b0*/  FMNMX.FTZ R5, R5, R0, !PT ;  /* 0x0000000005057209 */ /* 0x002fe40007810000 */
[----:B--2---:R-:W-:-:S03]  /*60c0*/  FMNMX.FTZ R132, R4, R2, !PT ;  /* 0x0000000204847209 */ /* 0x004fc60007810000 */
[----:B------:R1:W2:Y:S04]  /*60d0*/  SHFL.BFLY PT, R3, R5, 0x1, 0x1f ;  /* 0x0c201f0005037f89 */ /* 0x0002a800000e0000 */
.L_x_2215:
[C---:B------:R-:W-:Y:S01]  /*60e0*/  FMUL.FTZ R2, R132.reuse, c[0x0][0x2d0] ;  /* 0x0000b40084027a20 */ /* 0x040fe20000410000 */
[----:B------:R-:W-:Y:S01]  /*60f0*/  FSETP.NEU.FTZ.AND P0, PT, R132, -INF , PT ;  /* 0xff8000008400780b */ /* 0x000fe20003f1d000 */
[----:B------:R-:W-:Y:S01]  /*6100*/  WARPSYNC 0xffffffff ;  /* 0xffffffff00007948 */ /* 0x000fe20003800000 */
[----:B------:R-:W-:Y:S01]  /*6110*/  LDSM.16.MT88.4 R36, [R203+0x800] ;  /* 0x00080000cb24783b */ /* 0x000fe20000004200 */
[----:B------:R-:W-:Y:S02]  /*6120*/  MOV R219, c[0x0][0x2c4] ;  /* 0x0000b10000db7a02 */ /* 0x000fe40000000f00 */
[----:B------:R-:W-:Y:S01]  /*6130*/  FSEL R2, R2, RZ, P0 ;  /* 0x000000ff02027208 */ /* 0x000fe20000000000 */
[----:B------:R-:W-:Y:S01]  /*6140*/  LDSM.16.MT88.4 R44, [R206] ;  /* 0x00000000ce2c783b */ /* 0x000fe20000004200 */
[----:B------:R-:W-:Y:S02]  /*6150*/  ISETP.NE.AND P1, PT, R219, 0x1, PT ;  /* 0x00000001db00780c */ /* 0x000fe40003f25270 */
[----:B------:R-:W-:Y:S01]  /*6160*/  MOV R219, c[0x0][0x32c] ;  /* 0x0000cb0000db7a02 */ /* 0x000fe20000000f00 */
[----:B------:R-:W-:Y:S01]  /*6170*/  FFMA.FTZ R0, R9, c[0x0][0x2d0], -R2 ;  /* 0x0000b40009007a23 */ /* 0x000fe20000010802 */
[----:B------:R-:W-:Y:S01]  /*6180*/  LDSM.16.MT88.4 R40, [R204+0x800] ;  /* 0x00080000cc28783b */ /* 0x000fe20000004200 */
[----:B------:R-:W-:-:S02]  /*6190*/  IADD3 R214, R214, -0x2, RZ ;  /* 0xfffffffed6d67810 */ /* 0x000fc40007ffe0ff */
[----:B------:R3:W-:Y:S01]  /*61a0*/  MUFU.EX2 R113, R0 ;  /* 0x0000000000717308 */ /* 0x0007e20000000800 */
[----:B------:R-:W-:Y:S04]  /*61b0*/  LDSM.16.MT88.4 R28, [R205] ;  /* 0x00000000cd1c783b */ /* 0x000fe80000004200 */
[----:B------:R-:W-:Y:S04]  /*61c0*/  LDSM.16.MT88.4 R68, [R204+0x2000] ;  /* 0x00200000cc44783b */ /* 0x000fe80000004200 */
[----:B------:R-:W-:Y:S04]  /*61d0*/  LDSM.16.MT88.4 R60, [R206+0x800] ;  /* 0x00080000ce3c783b */ /* 0x000fe80000004200 */
[----:B------:R-:W-:Y:S01]  /*61e0*/  LDSM.16.MT88.4 R64, [R205+0x800] ;  /* 0x00080000cd40783b */ /* 0x000fe20000004200 */
[----:B---3--:R-:W-:-:S03]  /*61f0*/  FFMA.FTZ R0, R10, c[0x0][0x2d0], -R2 ;  /* 0x0000b4000a007a23 */ /* 0x008fc60000010802 */
[----:B------:R-:W-:Y:S01]  /*6200*/  LDSM.16.MT88.4 R72, [R206+0x2000] ;  /* 0x00200000ce48783b */ /* 0x000fe20000004200 */
[----:B------:R3:W4:Y:S03]  /*6210*/  MUFU.EX2 R112, R0 ;  /* 0x0000000000707308 */ /* 0x0007260000000800 */
[----:B------:R-:W-:Y:S04]  /*6220*/  LDSM.16.MT88.4 R48, [R203+0x2800] ;  /* 0x00280000cb30783b */ /* 0x000fe80000004200 */
[----:B------:R-:W-:Y:S04]  /*6230*/  LDSM.16.MT88.4 R56, [R205+0x2000] ;  /* 0x00200000cd38783b */ /* 0x000fe80000004200 */
[----:B------:R-:W-:Y:S04]  /*6240*/  LDSM.16.MT88.4 R76, [R206+0x2800] ;  /* 0x00280000ce4c783b */ /* 0x000fe80000004200 */
[----:B------:R-:W-:Y:S01]  /*6250*/  LDSM.16.MT88.4 R80, [R203+0x4000] ;  /* 0x00400000cb50783b */ /* 0x000fe20000004200 */
[----:B---3--:R-:W-:-:S03]  /*6260*/  FFMA.FTZ R0, R11, c[0x0][0x2d0], -R2 ;  /* 0x0000b4000b007a23 */ /* 0x008fc60000010802 */
[----:B------:R-:W3:Y:S01]  /*6270*/  LDSM.16.MT88.4 R8, [R203] ;  /* 0x00000000cb08783b */ /* 0x000ee20000004200 */
[----:B------:R5:W-:Y:S02]  /*6280*/  MUFU.EX2 R117, R0 ;  /* 0x0000000000757308 */ /* 0x000be40000000800 */
[----:B-----5:R-:W-:-:S06]  /*6290*/  FFMA.FTZ R0, R15, c[0x0][0x2d0], -R2 ;  /* 0x0000b4000f007a23 */ /* 0x020fcc0000010802 */
[----:B------:R5:W-:Y:S02]  /*62a0*/  MUFU.EX2 R119, R0 ;  /* 0x0000000000777308 */ /* 0x000be40000000800 */
[--C-:B-----5:R-:W-:Y:S01]  /*62b0*/  FFMA.FTZ R0, R16, c[0x0][0x2d0], -R2.reuse ;  /* 0x0000b40010007a23 */ /* 0x120fe20000010802 */
[----:B--2---:R-:W-:Y:S01]  /*62c0*/  FMNMX.FTZ R16, R3, R5, !PT ;  /* 0x0000000503107209 */ /* 0x004fe20007810000 */
[----:B------:R-:W-:-:S04]  /*62d0*/  FFMA.FTZ R3, R19, c[0x0][0x2d0], -R2 ;  /* 0x0000b40013037a23 */ /* 0x000fc80000010802 */
[----:B------:R2:W-:Y:S01]  /*62e0*/  MUFU.EX2 R129, R0 ;  /* 0x0000000000817308 */ /* 0x0005e20000000800 */
[----:B------:R-:W-:-:S07]  /*62f0*/  FSETP.NEU.FTZ.AND P0, PT, R16, -INF , PT ;  /* 0xff8000001000780b */ /* 0x000fce0003f1d000 */
[----:B------:R5:W-:Y:S01]  /*6300*/  MUFU.EX2 R131, R3 ;  /* 0x0000000300837308 */ /* 0x000be20000000800 */
[----:B--2---:R-:W-:-:S07]  /*6310*/  FFMA.FTZ R0, R18, c[0x0][0x2d0], -R2 ;  /* 0x0000b40012007a23 */ /* 0x004fce0000010802 */
[----:B------:R2:W-:Y:S01]  /*6320*/  MUFU.EX2 R130, R0 ;  /* 0x0000000000827308 */ /* 0x0005e20000000800 */
[----:B-----5:R-:W-:Y:S02]  /*6330*/  FFMA.FTZ R3, R20, c[0x0][0x2d0], -R2 ;  /* 0x0000b40014037a23 */ /* 0x020fe40000010802 */
[----:B------:R-:W5:Y:S05]  /*6340*/  LDSM.16.MT88.4 R20, [R204] ;  /* 0x00000000cc14783b */ /* 0x000f6a0000004200 */
[----:B------:R1:W-:Y:S01]  /*6350*/  MUFU.EX2 R207, R3 ;  /* 0x0000000300cf7308 */ /* 0x0003e20000000800 */
[----:B--2---:R-:W-:-:S05]  /*6360*/  FMUL.FTZ R0, R16, c[0x0][0x2d0] ;  /* 0x0000b40010007a20 */ /* 0x004fca0000410000 */
[----:B------:R-:W-:-:S05]  /*6370*/  FSEL R0, R0, RZ, P0 ;  /* 0x000000ff00007208 */ /* 0x000fca0000000000 */
[----:B-1----:R-:W-:-:S04]  /*6380*/  FFMA.FTZ R3, R6, c[0x0][0x2d0], -R0 ;  /* 0x0000b40006037a23 */ /* 0x002fc80000010800 */
[----:B------:R1:W-:Y:S02]  /*6390*/  MUFU.EX2 R19, R3 ;  /* 0x0000000300137308 */ /* 0x0003e40000000800 */
[----:B-1----:R-:W-:-:S06]  /*63a0*/  FFMA.FTZ R3, R7, c[0x0][0x2d0], -R0 ;  /* 0x0000b40007037a23 */ /* 0x002fcc0000010800 */
[----:B------:R1:W2:Y:S02]  /*63b0*/  MUFU.EX2 R18, R3 ;  /* 0x0000000300127308 */ /* 0x0002a40000000800 */
[----:B-1----:R-:W-:Y:S01]  /*63c0*/  FFMA.FTZ R3, R12, c[0x0][0x2d0], -R0 ;  /* 0x0000b4000c037a23 */ /* 0x002fe20000010800 */
[----:B----4-:R-:W-:-:S05]  /*63d0*/  F2FP.PACK_AB R12, R112, R113 ;  /* 0x00000071700c723e */ /* 0x010fca00000000ff */
[----:B------:R1:W-:Y:S02]  /*63e0*/  MUFU.EX2 R116, R3 ;  /* 0x0000000300747308 */ /* 0x0003e40000000800 */
[----:B-1----:R-:W-:Y:S01]  /*63f0*/  FFMA.FTZ R3, R13, c[0x0][0x2d0], -R0 ;  /* 0x0000b4000d037a23 */ /* 0x002fe20000010800 */
[----:B--2---:R-:W-:-:S05]  /*6400*/  F2FP.PACK_AB R13, R18, R19 ;  /* 0x00000013120d723e */ /* 0x004fca00000000ff */
[----:B------:R1:W2:Y:S02]  /*6410*/  MUFU.EX2 R118, R3 ;  /* 0x0000000300767308 */ /* 0x0002a40000000800 */
[----:B-1----:R-:W-:Y:S01]  /*6420*/  FFMA.FTZ R3, R14, c[0x0][0x2d0], -R0 ;  /* 0x0000b4000e037a23 */ /* 0x002fe20000010800 */
[----:B------:R-:W-:Y:S02]  /*6430*/  F2FP.PACK_AB R14, R119, R117 ;  /* 0x00000075770e723e */ /* 0x000fe400000000ff */
[----:B--2---:R-:W-:-:S03]  /*6440*/  F2FP.PACK_AB R15, R118, R116 ;  /* 0x00000074760f723e */ /* 0x004fc600000000ff */
[----:B------:R1:W-:Y:S04]  /*6450*/  MUFU.EX2 R128, R3 ;  /* 0x0000000300807308 */ /* 0x0003e80000000800 */
[C---:B---3--:R-:W-:Y:S07]  /*6460*/  HMMA.16816.F32 R4, R12.reuse, R8, RZ ;  /* 0x000000080c04723c */ /* 0x048fee00000018ff */
[----:B------:R-:W-:Y:S01]  /*6470*/  F2FP.PACK_AB R8, R130, R129 ;  /* 0x000000818208723e */ /* 0x000fe200000000ff */
[----:B-----5:R-:W-:Y:S01]  /*6480*/  HMMA.16816.F32 R32, R12, R20, RZ ;  /* 0x000000140c20723c */ /* 0x020fe200000018ff */
[----:B-1----:R-:W-:-:S02]  /*6490*/  FFMA.FTZ R3, R17, c[0x0][0x2d0], -R0 ;  /* 0x0000b40011037a23 */ /* 0x002fc40000010800 */
[----:B------:R-:W-:Y:S02]  /*64a0*/  FADD.FTZ R17, R19, R18 ;  /* 0x0000001213117221 */ /* 0x000fe40000010000 */
[----:B------:R1:W2:Y:S01]  /*64b0*/  MUFU.EX2 R133, R3 ;  /* 0x0000000300857308 */ /* 0x0002a20000000800 */
[--C-:B------:R-:W-:Y:S02]  /*64c0*/  FFMA.FTZ R19, R97, c[0x0][0x2d0], -R2.reuse ;  /* 0x0000b40061137a23 */ /* 0x100fe40000010802 */
[----:B------:R-:W-:Y:S01]  /*64d0*/  HMMA.16816.F32 R20, R12, R22, RZ ;  /* 0x000000160c14723c */ /* 0x000fe200000018ff */
[----:B------:R-:W-:Y:S02]  /*64e0*/  FADD.FTZ R17, R116, R17 ;  /* 0x0000001174117221 */ /* 0x000fe40000010000 */
[----:B------:R-:W-:-:S05]  /*64f0*/  FFMA.FTZ R18, R96, c[0x0][0x2d0], -R2 ;  /* 0x0000b40060127a23 */ /* 0x000fca0000010802 */
[----:B------:R-:W-:Y:S01]  /*6500*/  HMMA.16816.F32 R52, R12, R46, RZ ;  /* 0x0000002e0c34723c */ /* 0x000fe200000018ff */
[----:B-1----:R-:W-:Y:S01]  /*6510*/  FFMA.FTZ R3, R24, c[0x0][0x2d0], -R0 ;  /* 0x0000b40018037a23 */ /* 0x002fe20000010800 */
[----:B--2---:R-:W-:-:S03]  /*6520*/  F2FP.PACK_AB R9, R133, R128 ;  /* 0x000000808509723e */ /* 0x004fc600000000ff */
[----:B------:R1:W-:Y:S02]  /*6530*/  MUFU.EX2 R134, R3 ;  /* 0x0000000300867308 */ /* 0x0003e40000000800 */
[----:B-1----:R-:W-:Y:S02]  /*6540*/  FFMA.FTZ R3, R25, c[0x0][0x2d0], -R0 ;  /* 0x0000b40019037a23 */ /* 0x002fe40000010800 */
[----:B------:R-:W-:Y:S04]  /*6550*/  HMMA.16816.F32 R24, R12, R10, RZ ;  /* 0x0000000a0c18723c */ /* 0x000fe800000018ff */
[----:B------:R-:W1:Y:S03]  /*6560*/  MUFU.EX2 R212, R3 ;  /* 0x0000000300d47308 */ /* 0x000e660000000800 */
[----:B------:R-:W-:-:S02]  /*6570*/  F2FP.PACK_AB R10, R207, R131 ;  /* 0x00000083cf0a723e */ /* 0x000fc400000000ff */
        /* <DEDUP_REMOVED lines=49> */
[--C-:B------:R-:W-:Y:S01]  /*6890*/  FFMA.FTZ R32, R86, c[0x0][0x2d0], -R0.reuse ;  /* 0x0000b40056207a23 */ /* 0x100fe20000010800 */
[----:B------:R-:W-:Y:S01]  /*68a0*/  HMMA.16816.F32 R28, R12, R82, RZ ;  /* 0x000000520c1c723c */ /* 0x000fe200000018ff */
[----:B------:R-:W-:-:S07]  /*68b0*/  FFMA.FTZ R33, R84, c[0x0][0x2d0], -R0 ;  /* 0x0000b40054217a23 */ /* 0x000fce0000010800 */
[----:B------:R-:W-:Y:S07]  /*68c0*/  HMMA.16816.F32 R144, R8, R36, R4 ;  /* 0x000000240890723c */ /* 0x000fee0000001804 */
[--C-:B------:R-:W-:Y:S01]  /*68d0*/  FFMA.FTZ R36, R93, c[0x0][0x2d0], -R2.reuse ;  /* 0x0000b4005d247a23 */ /* 0x100fe20000010802 */
[----:B-1----:R-:W-:Y:S08]  /*68e0*/  HMMA.16816.F32 R4, R12, R40, RZ ;  /* 0x000000280c04723c */ /* 0x002ff000000018ff */
[C---:B------:R-:W-:Y:S07]  /*68f0*/  HMMA.16816.F32 R100, R8.reuse, R34, R20 ;  /* 0x000000220864723c */ /* 0x040fee0000001814 */
[----:B------:R-:W-:Y:S01]  /*6900*/  FFMA.FTZ R35, R92, c[0x0][0x2d0], -R2 ;  /* 0x0000b4005c237a23 */ /* 0x000fe20000010802 */
[----:B------:R-:W-:Y:S01]  /*6910*/  HMMA.16816.F32 R136, R8, R62, R28 ;  /* 0x0000003e0888723c */ /* 0x000fe2000000181c */
[----:B------:R-:W1:Y:S01]  /*6920*/  LDSM.16.MT88.4 R28, [R203+0x6000] ;  /* 0x00600000cb1c783b */ /* 0x000e620000004200 */
[----:B------:R-:W-:-:S06]  /*6930*/  FFMA.FTZ R34, R85, c[0x0][0x2d0], -R0 ;  /* 0x0000b40055227a23 */ /* 0x000fcc0000010800 */
[----:B------:R-:W-:Y:S08]  /*6940*/  HMMA.16816.F32 R20, R12, R46, RZ ;  /* 0x0000002e0c14723c */ /* 0x000ff000000018ff */
[----:B--2---:R-:W-:Y:S08]  /*6950*/  HMMA.16816.F32 R108, R8, R24, R4 ;  /* 0x00000018086c723c */ /* 0x004ff00000001804 */
[----:B------:R-:W-:Y:S08]  /*6960*/  HMMA.16816.F32 R4, R12, R42, RZ ;  /* 0x0000002a0c04723c */ /* 0x000ff000000018ff */
[C---:B------:R-:W-:Y:S01]  /*6970*/  HMMA.16816.F32 R104, R8.reuse, R38, R20 ;  /* 0x000000260868723c */ /* 0x040fe20000001814 */
[----:B------:R-:W2:Y:S11]  /*6980*/  LDSM.16.MT88.4 R20, [R203+0x6800] ;  /* 0x00680000cb14783b */ /* 0x000eb60000004200 */
[----:B------:R-:W-:Y:S04]  /*6990*/  @!UPT UIADD3 URZ, URZ, URZ, URZ ;  /* 0x0000003f3f3ff290 */ /* 0x000fe8000fffe03f */
[----:B------:R-:W-:Y:S01]  /*69a0*/  HMMA.16816.F32 R112, R8, R26, R4 ;  /* 0x0000001a0870723c */ /* 0x000fe20000001804 */
[----:B------:R-:W3:Y:S07]  /*69b0*/  LDSM.16.MT88.4 R24, [R204+0x6000] ;  /* 0x00600000cc18783b */ /* 0x000eee0000004200 */
[----:B-1----:R-:W-:Y:S07]  /*69c0*/  HMMA.16816.F32 R4, R12, R28, RZ ;  /* 0x0000001c0c04723c */ /* 0x002fee00000018ff */
[----:B------:R-:W-:-:S02]  /*69d0*/  FFMA.FTZ R29, R99, c[0x0][0x2d0], -R2 ;  /* 0x0000b400631d7a23 */ /* 0x000fc40000010802 */
[--C-:B------:R-:W-:Y:S11]  /*69e0*/  FFMA.FTZ R28, R98, c[0x0][0x2d0], -R2.reuse ;  /* 0x0000b400621c7a23 */ /* 0x100ff60000010802 */
[----:B------:R-:W-:Y:S04]  /*69f0*/  @!UPT UIADD3 URZ, URZ, URZ, URZ ;  /* 0x0000003f3f3ff290 */ /* 0x000fe8000fffe03f */
[----:B--2---:R-:W-:Y:S08]  /*6a00*/  HMMA.16816.F32 R124, R8, R20, R4 ;  /* 0x00000014087c723c */ /* 0x004ff00000001804 */
[----:B------:R-:W-:Y:S07]  /*6a10*/  HMMA.16816.F32 R4, R12, R30, RZ ;  /* 0x0000001e0c04723c */ /* 0x000fee00000018ff */
[----:B------:R-:W-:-:S02]  /*6a20*/  FFMA.FTZ R30, R95, c[0x0][0x2d0], -R2 ;  /* 0x0000b4005f1e7a23 */ /* 0x000fc40000010802 */
[----:B------:R-:W-:Y:S02]  /*6a30*/  FFMA.FTZ R31, R94, c[0x0][0x2d0], -R2 ;  /* 0x0000b4005e1f7a23 */ /* 0x000fe40000010802 */
[----:B------:R-:W-:-:S04]  /*6a40*/  FADD.FTZ R2, R131, R3 ;  /* 0x0000000383027221 */ /* 0x000fc80000010000 */
[----:B------:R-:W-:-:S09]  /*6a50*/  FADD.FTZ R2, R207, R2 ;  /* 0x00000002cf027221 */ /* 0x000fd20000010000 */
[----:B------:R-:W-:Y:S01]  /*6a60*/  HMMA.16816.F32 R120, R8, R22, R4 ;  /* 0x000000160878723c */ /* 0x000fe20000001804 */
[----:B------:R-:W1:Y:S06]  /*6a70*/  LDSM.16.MT88.4 R20, [R204+0x6800] ;  /* 0x00680000cc14783b */ /* 0x000e6c0000004200 */
[----:B------:R-:W-:-:S04]  /*6a80*/  FADD.FTZ R4, R118, R17 ;  /* 0x0000001176047221 */ /* 0x000fc80000010000 */
[----:B------:R-:W-:Y:S02]  /*6a90*/  FADD.FTZ R17, R128, R4 ;  /* 0x0000000480117221 */ /* 0x000fe40000010000 */
[----:B---3--:R-:W-:Y:S01]  /*6aa0*/  HMMA.16816.F32 R4, R12, R24, RZ ;  /* 0x000000180c04723c */ /* 0x008fe200000018ff */
[----:B------:R-:W-:Y:S01]  /*6ab0*/  MUFU.EX2 R25, R28 ;  /* 0x0000001c00197308 */ /* 0x000fe20000000800 */
[----:B------:R-:W-:Y:S02]  /*6ac0*/  FADD.FTZ R3, R133, R17 ;  /* 0x0000001185037221 */ /* 0x000fe40000010000 */
[----:B------:R-:W-:Y:S02]  /*6ad0*/  FFMA.FTZ R17, R89, c[0x0][0x2d0], -R0 ;  /* 0x0000b40059117a23 */ /* 0x000fe40000010800 */
[----:B------:R-:W-:-:S03]  /*6ae0*/  FADD.FTZ R3, R134, R3 ;  /* 0x0000000386037221 */ /* 0x000fc60000010000 */
[----:B------:R2:W-:Y:S02]  /*6af0*/  MUFU.EX2 R24, R18 ;  /* 0x0000001200187308 */ /* 0x0005e40000000800 */
[--C-:B--2---:R-:W-:Y:S11]  /*6b00*/  FFMA.FTZ R18, R90, c[0x0][0x2d0], -R0.reuse ;  /* 0x0000b4005a127a23 */ /* 0x104ff60000010800 */
[----:B------:R-:W-:Y:S02]  /*6b10*/  @!UPT UIADD3 URZ, URZ, URZ, URZ ;  /* 0x0000003f3f3ff290 */ /* 0x000fe4000fffe03f */
[----:B-1----:R-:W-:Y:S01]  /*6b20*/  HMMA.16816.F32 R116, R8, R20, R4 ;  /* 0x000000140874723c */ /* 0x002fe20000001804 */
[----:B------:R-:W-:Y:S07]  /*6b30*/  MUFU.EX2 R21, R30 ;  /* 0x0000001e00157308 */ /* 0x000fee0000000800 */
[----:B------:R-:W-:Y:S01]  /*6b40*/  HMMA.16816.F32 R4, R12, R26, RZ ;  /* 0x0000001a0c04723c */ /* 0x000fe200000018ff */
[----:B------:R-:W-:Y:S08]  /*6b50*/  MUFU.EX2 R27, R29 ;  /* 0x0000001d001b7308 */ /* 0x000ff00000000800 */
[----:B------:R1:W2:Y:S08]  /*6b60*/  MUFU.EX2 R20, R31 ;  /* 0x0000001f00147308 */ /* 0x0002b00000000800 */
[----:B------:R3:W4:Y:S07]  /*6b70*/  MUFU.EX2 R26, R19 ;  /* 0x00000013001a7308 */ /* 0x00072e0000000800 */
[----:B------:R-:W-:Y:S01]  /*6b80*/  HMMA.16816.F32 R64, R8, R22, R4 ;  /* 0x000000160840723c */ /* 0x000fe20000001804 */
[----:B-1----:R-:W1:Y:S01]  /*6b90*/  LDSM.16.MT88.4 R28, [R206+0x6000] ;  /* 0x00600000ce1c783b */ /* 0x002e620000004200 */
[----:B--2---:R-:W-:Y:S01]  /*6ba0*/  F2FP.PACK_AB R128, R20, R21 ;  /* 0x000000151480723e */ /* 0x004fe200000000ff */
[----:B------:R-:W-:Y:S04]  /*6bb0*/  MUFU.EX2 R18, R18 ;  /* 0x0000001200127308 */ /* 0x000fe80000000800 */
[--C-:B------:R-:W-:Y:S01]  /*6bc0*/  FFMA.FTZ R7, R88, c[0x0][0x2d0], -R0.reuse ;  /* 0x0000b40058077a23 */ /* 0x100fe20000010800 */
[----:B------:R-:W-:Y:S01]  /*6bd0*/  F2FP.PACK_AB R4, R25, R27 ;  /* 0x0000001b1904723e */ /* 0x000fe200000000ff */
[--C-:B---3--:R-:W-:Y:S01]  /*6be0*/  FFMA.FTZ R19, R91, c[0x0][0x2d0], -R0.reuse ;  /* 0x0000b4005b137a23 */ /* 0x108fe20000010800 */
[----:B----4-:R-:W-:Y:S01]  /*6bf0*/  F2FP.PACK_AB R6, R24, R26 ;  /* 0x0000001a1806723e */ /* 0x010fe200000000ff */
[----:B------:R-:W-:-:S02]  /*6c00*/  FFMA.FTZ R5, R87, c[0x0][0x2d0], -R0 ;  /* 0x0000b40057057a23 */ /* 0x000fc40000010800 */
[----:B------:R-:W-:Y:S01]  /*6c10*/  FADD.FTZ R0, R27, R2 ;  /* 0x000000021b007221 */ /* 0x000fe20000010000 */
[----:B------:R-:W-:Y:S01]  /*6c20*/  MUFU.EX2 R7, R7 ;  /* 0x0000000700077308 */ /* 0x000fe20000000800 */
[----:B------:R-:W-:Y:S02]  /*6c30*/  FADD.FTZ R2, R212, R3 ;  /* 0x00000003d4027221 */ /* 0x000fe40000010000 */
[----:B------:R-:W-:-:S04]  /*6c40*/  FADD.FTZ R0, R25, R0 ;  /* 0x0000000019007221 */ /* 0x000fc80000010000 */
[----:B------:R-:W-:-:S04]  /*6c50*/  FADD.FTZ R0, R26, R0 ;  /* 0x000000001a007221 */ /* 0x000fc80000010000 */
[----:B------:R-:W-:Y:S02]  /*6c60*/  FADD.FTZ R0, R24, R0 ;  /* 0x0000000018007221 */ /* 0x000fe40000010000 */
[----:B------:R-:W2:Y:S02]  /*6c70*/  LDSM.16.MT88.4 R24, [R206+0x6800] ;  /* 0x00680000ce18783b */ /* 0x000ea40000004200 */
[----:B------:R-:W-:-:S04]  /*6c80*/  FADD.FTZ R0, R21, R0 ;  /* 0x0000000015007221 */ /* 0x000fc80000010000 */
[----:B------:R-:W-:Y:S02]  /*6c90*/  FADD.FTZ R3, R20, R0 ;  /* 0x0000000014037221 */ /* 0x000fe40000010000 */
[----:B-1----:R-:W-:Y:S01]  /*6ca0*/  HMMA.16816.F32 R20, R12, R28, RZ ;  /* 0x0000001c0c14723c */ /* 0x002fe200000018ff */
[----:B------:R-:W-:Y:S08]  /*6cb0*/  MUFU.EX2 R29, R36 ;  /* 0x00000024001d7308 */ /* 0x000ff00000000800 */
[----:B------:R-:W1:Y:S02]  /*6cc0*/  MUFU.EX2 R28, R35 ;  /* 0x00000023001c7308 */ /* 0x000e640000000800 */
[----:B-1----:R-:W-:Y:S11]  /*6cd0*/  F2FP.PACK_AB R130, R28, R29 ;  /* 0x0000001d1c82723e */ /* 0x002ff600000000ff */
[----:B------:R-:W-:Y:S02]  /*6ce0*/  @!UPT UIADD3 URZ, URZ, URZ, URZ ;  /* 0x0000003f3f3ff290 */ /* 0x000fe4000fffe03f */
[----:B--2---:R-:W-:Y:S01]  /*6cf0*/  HMMA.16816.F32 R48, R8, R24, R20 ;  /* 0x000000180830723c */ /* 0x004fe20000001814 */
[----:B------:R-:W1:Y:S07]  /*6d00*/  MUFU.EX2 R25, R19 ;  /* 0x0000001300197308 */ /* 0x000e6e0000000800 */
[----:B------:R-:W-:Y:S01]  /*6d10*/  HMMA.16816.F32 R20, R12, R30, RZ ;  /* 0x0000001e0c14723c */ /* 0x000fe200000018ff */
[----:B------:R-:W2:Y:S01]  /*6d20*/  MUFU.EX2 R24, R17 ;  /* 0x0000001100187308 */ /* 0x000ea20000000800 */
[----:B-1----:R-:W-:-:S07]  /*6d30*/  FADD.FTZ R0, R25, R2 ;  /* 0x0000000219007221 */ /* 0x002fce0000010000 */
[----:B------:R1:W3:Y:S01]  /*6d40*/  MUFU.EX2 R19, R5 ;  /* 0x0000000500137308 */ /* 0x0002e20000000800 */
[----:B------:R-:W-:Y:S02]  /*6d50*/  FADD.FTZ R2, R18, R0 ;  /* 0x0000000012027221 */ /* 0x000fe40000010000 */
[----:B------:R-:W-:Y:S02]  /*6d60*/  FADD.FTZ R0, R29, R3 ;  /* 0x000000031d007221 */ /* 0x000fe40000010000 */
[----:B--2---:R-:W-:-:S03]  /*6d70*/  FADD.FTZ R2, R24, R2 ;  /* 0x0000000218027221 */ /* 0x004fc60000010000 */
[----:B------:R-:W2:Y:S01]  /*6d80*/  MUFU.EX2 R17, R32 ;  /* 0x0000002000117308 */ /* 0x000ea20000000800 */
[----:B------:R-:W-:Y:S02]  /*6d90*/  FADD.FTZ R225, R28, R0 ;  /* 0x000000001ce17221 */ /* 0x000fe40000010000 */
[C---:B------:R-:W-:Y:S01]  /*6da0*/  FADD.FTZ R0, R7.reuse, R2 ;  /* 0x0000000207007221 */ /* 0x040fe20000010000 */
[----:B------:R-:W-:-:S03]  /*6db0*/  F2FP.PACK_AB R7, R7, R24 ;  /* 0x000000180707723e */ /* 0x000fc600000000ff */
[----:B------:R-:W-:Y:S01]  /*6dc0*/  HMMA.16816.F32 R40, R8, R26, R20 ;  /* 0x0000001a0828723c */ /* 0x000fe20000001814 */
[----:B------:R-:W4:Y:S01]  /*6dd0*/  LDSM.16.MT88.4 R20, [R205+0x6000] ;  /* 0x00600000cd14783b */ /* 0x000f220000004200 */
[----:B-1----:R-:W-:Y:S01]  /*6de0*/  F2FP.PACK_AB R5, R18, R25 ;  /* 0x000000191205723e */ /* 0x002fe200000000ff */
[----:B------:R-:W1:Y:S01]  /*6df0*/  MUFU.EX2 R3, R34 ;  /* 0x0000002200037308 */ /* 0x000e620000000800 */
[----:B---3--:R-:W-:Y:S01]  /*6e00*/  FADD.FTZ R0, R19, R0 ;  /* 0x0000000013007221 */ /* 0x008fe20000010000 */
[----:B--2---:R-:W-:-:S06]  /*6e10*/  F2FP.PACK_AB R129, R17, R19 ;  /* 0x000000131181723e */ /* 0x004fcc00000000ff */
[----:B------:R-:W2:Y:S01]  /*6e20*/  MUFU.EX2 R2, R33 ;  /* 0x0000002100027308 */ /* 0x000ea20000000800 */
[----:B------:R-:W-:-:S04]  /*6e30*/  FADD.FTZ R0, R17, R0 ;  /* 0x0000000011007221 */ /* 0x000fc80000010000 */
[----:B-1----:R-:W-:Y:S01]  /*6e40*/  FADD.FTZ R0, R3, R0 ;  /* 0x0000000003007221 */ /* 0x002fe20000010000 */
[----:B--2---:R-:W-:-:S03]  /*6e50*/  F2FP.PACK_AB R131, R2, R3 ;  /* 0x000000030283723e */ /* 0x004fc600000000ff */
[----:B------:R-:W-:Y:S01]  /*6e60*/  FADD.FTZ R221, R2, R0 ;  /* 0x0000000002dd7221 */ /* 0x000fe20000010000 */
[----:B------:R-:W-:Y:S01]  /*6e70*/  MOV R0, R242 ;  /* 0x000000f200007202 */ /* 0x000fe20000000f00 */
[----:B------:R-:W-:-:S05]  /*6e80*/  @P1 IMAD.HI.U32 R2, R242, c[0x0][0x2c8], RZ ;  /* 0x0000b200f2021a27 */ /* 0x000fca00078e00ff */
[----:B------:R-:W-:Y:S02]  /*6e90*/  @P1 SHF.R.U32.HI R0, RZ, c[0x0][0x2cc], R2 ;  /* 0x0000b300ff001a19 */ /* 0x000fe40000011602 */
[----:B------:R-:W-:Y:S02]  /*6ea0*/  ISETP.GE.AND P1, PT, R219, 0x1, PT ;  /* 0x00000001db00780c */ /* 0x000fe40003f26270 */
[----:B------:R-:W-:Y:S01]  /*6eb0*/  IADD3 R2, R213, R0, RZ ;  /* 0x00000000d5027210 */ /* 0x000fe20007ffe0ff */
[----:B----4-:R-:W-:Y:S03]  /*6ec0*/  HMMA.16816.F32 R24, R12, R20, RZ ;  /* 0x000000140c18723c */ /* 0x010fe600000018ff */
[----:B------:R-:W-:-:S05]  /*6ed0*/  IADD3 R0, R2, c[0x0][0x328], RZ ;  /* 0x0000ca0002007a10 */ /* 0x000fca0007ffe0ff */
        /* <DEDUP_REMOVED lines=113> */
.L_x_2078:
[----:B------:R-:W-:-:S04]  /*75f0*/  MOV R2, 0x1 ;  /* 0x0000000100027802 */ /* 0x000fc80000000f00 */
[----:B------:R-:W-:-:S13]  /*7600*/  ISETP.NE.AND P0, PT, R2, c[0x0][0x32c], PT ;  /* 0x0000cb0002007a0c */ /* 0x000fda0003f05270 */
[----:B------:R-:W-:-:S05]  /*7610*/  @P0 IMAD.HI.U32 R2, R3, c[0x0][0x330], RZ ;  /* 0x0000cc0003020a27 */ /* 0x000fca00078e00ff */
[----:B------:R-:W-:Y:S02]  /*7620*/  @P0 SHF.R.U32.HI R3, RZ, c[0x0][0x334], R2 ;  /* 0x0000cd00ff030a19 */ /* 0x000fe40000011602 */
.L_x_2079:
[----:B------:R-:W-:Y:S05]  /*7630*/  BSYNC B0 ;  /* 0x0000000000007941 */ /* 0x000fea0003800000 */
.L_x_2077:
[----:B------:R-:W-:-:S05]  /*7640*/  MOV R2, c[0x0][0x32c] ;  /* 0x0000cb0000027a02 */ /* 0x000fca0000000f00 */
[----:B------:R-:W-:-:S05]  /*7650*/  IMAD R3, R3, R2, c[0x0][0x32c] ;  /* 0x0000cb0003037624 */ /* 0x000fca00078e0202 */
[----:B------:R-:W-:-:S04]  /*7660*/  IMNMX R0, R0, R3, PT ;  /* 0x0000000300007217 */ /* 0x000fc80003800200 */
.L_x_2076:
        /* <DEDUP_REMOVED lines=8> */
.L_x_2101:
        /* <DEDUP_REMOVED lines=8> */
[----:B------:R1:W1:Y:S04]  /*7770*/  LDSM.16.M88.4 R24, [R200+0x1000] ;  /* 0x00100000c818783b */ /* 0x0002680000000200 */
[----:B------:R1:W1:Y:S04]  /*7780*/  LDSM.16.M88.4 R168, [R200+0x1800] ;  /* 0x00180000c8a8783b */ /* 0x0002680000000200 */
[----:B------:R1:W1:Y:S04]  /*7790*/  LDSM.16.M88.4 R172, [R209] ;  /* 0x00000000d1ac783b */ /* 0x0002680000000200 */
[----:B------:R1:W1:Y:S04]  /*77a0*/  LDSM.16.M88.4 R176, [R135] ;  /* 0x0000000087b0783b */ /* 0x0002680000000200 */
[----:B------:R1:W1:Y:S04]  /*77b0*/  LDSM.16.M88.4 R180, [R135+0x800] ;  /* 0x0008000087b4783b */ /* 0x0002680000000200 */
[----:B------:R1:W1:Y:S04]  /*77c0*/  LDSM.16.M88.4 R184, [R135+0x1000] ;  /* 0x0010000087b8783b */ /* 0x0002680000000200 */
[----:B------:R1:W1:Y:S01]  /*77d0*/  LDSM.16.M88.4 R188, [R135+0x1800] ;  /* 0x0018000087bc783b */ /* 0x0002620000000200 */
[----:B------:R-:W-:-:S05]  /*77e0*/  @P0 BRA `(.L_x_2082) ;  /* 0x0000050000000947 */ /* 0x000fca0003800000 */
[----:B------:R-:W-:Y:S01]  /*77f0*/  SHF.R.S32.HI R0, RZ, 0x1f, R218 ;  /* 0x0000001fff007819 */ /* 0x000fe200000114da */
[----:B------:R-:W-:Y:S01]  /*7800*/  IMAD.WIDE.U32 R2, R218, c[0x0][0x208], RZ ;  /* 0x00008200da027a25 */ /* 0x000fe200078e00ff */
[----:B------:R-:W-:Y:S02]  /*7810*/  SHF.R.S32.HI R4, RZ, 0x1f, R216 ;  /* 0x0000001fff047819 */ /* 0x000fe400000114d8 */
[----:B------:R-:W-:Y:S01]  /*7820*/  SHF.R.S32.HI R6, RZ, 0x1f, R222 ;  /* 0x0000001fff067819 */ /* 0x000fe200000114de */
[----:B------:R-:W-:Y:S01]  /*7830*/  IMAD R0, R0, c[0x0][0x208], RZ ;  /* 0x0000820000007a24 */ /* 0x000fe200078e02ff */
[----:B------:R-:W-:Y:S01]  /*7840*/  SHF.R.S32.HI R5, RZ, 0x1f, R224 ;  /* 0x0000001fff057819 */ /* 0x000fe200000114e0 */
[----:B------:R-:W-:Y:S01]  /*7850*/  IMAD R4, R4, c[0x0][0x218], RZ ;  /* 0x0000860004047a24 */ /* 0x000fe200078e02ff */
[----:B------:R-:W-:Y:S01]  /*7860*/  SHF.R.S32.HI R7, RZ, 0x1f, R223 ;  /* 0x0000001fff077819 */ /* 0x000fe200000114df */
[----:B------:R-:W-:Y:S01]  /*7870*/  IMAD R0, R218, c[0x0][0x20c], R0 ;  /* 0x00008300da007a24 */ /* 0x000fe200078e0200 */
[----:B------:R-:W-:Y:S01]  /*7880*/  SHF.L.U64.HI R23, R222, 0x1, R6 ;  /* 0x00000001de177819 */ /* 0x000fe20000010206 */
[----:B------:R-:W-:Y:S01]  /*7890*/  IMAD R4, R216, c[0x0][0x21c], R4 ;  /* 0x00008700d8047a24 */ /* 0x000fe200078e0204 */
[----:B------:R-:W-:Y:S01]  /*78a0*/  SHF.R.S32.HI R6, RZ, 0x1f, R217 ;  /* 0x0000001fff067819 */ /* 0x000fe200000114d9 */
[----:B------:R-:W-:Y:S01]  /*78b0*/  IMAD.IADD R3, R3, 0x1, R0 ;  /* 0x0000000103037824 */ /* 0x000fe200078e0200 */
[C---:B------:R-:W-:Y:S01]  /*78c0*/  SHF.L.U64.HI R28, R224.reuse, 0x1, R5 ;  /* 0x00000001e01c7819 */ /* 0x040fe20000010205 */
[----:B------:R-:W-:Y:S01]  /*78d0*/  IMAD.SHL.U32 R132, R224, 0x2, RZ ;  /* 0x00000002e0847824 */ /* 0x000fe200078e00ff */
[----:B------:R-:W-:Y:S01]  /*78e0*/  SHF.L.U64.HI R22, R223, 0x1, R7 ;  /* 0x00000001df167819 */ /* 0x000fe20000010207 */
[----:B------:R-:W-:Y:S01]  /*78f0*/  IMAD.WIDE.U32 R2, R216, c[0x0][0x218], R2 ;  /* 0x00008600d8027a25 */ /* 0x000fe200078e0002 */
[----:B------:R-:W-:Y:S03]  /*7900*/  SHF.L.U64.HI R21, R217, 0x1, R6 ;  /* 0x00000001d9157819 */ /* 0x000fe60000010206 */
[----:B------:R-:W-:Y:S01]  /*7910*/  IMAD.SHL.U32 R31, R222, 0x2, RZ ;  /* 0x00000002de1f7824 */ /* 0x000fe200078e00ff */
[----:B------:R-:W-:Y:S01]  /*7920*/  IADD3 R0, P0, R238, R2, RZ ;  /* 0x00000002ee007210 */ /* 0x000fe20007f1e0ff */
[----:B------:R-:W-:Y:S02]  /*7930*/  IMAD.SHL.U32 R30, R223, 0x2, RZ ;  /* 0x00000002df1e7824 */ /* 0x000fe400078e00ff */
[----:B------:R-:W-:Y:S01]  /*7940*/  IMAD.SHL.U32 R29, R217, 0x2, RZ ;  /* 0x00000002d91d7824 */ /* 0x000fe200078e00ff */
[----:B------:R-:W-:Y:S02]  /*7950*/  IADD3.X R2, R241, R3, R4, P0, !PT ;  /* 0x00000003f1027210 */ /* 0x000fe400007fe404 */
[C---:B------:R-:W-:Y:S04]  /*7960*/  LEA R20, P0, R0.reuse, c[0x0][0x1f8], 0x1 ;  /* 0x00007e0000147a11 */ /* 0x040fe800078008ff */
[----:B------:R-:W-:Y:S01]  /*7970*/  LEA.HI.X R5, R0, c[0x0][0x1fc], R2, 0x1, P0 ;  /* 0x00007f0000057a11 */ /* 0x000fe200000f0c02 */
[----:B------:R-:W-:-:S06]  /*7980*/  BRA.DIV ~URZ, `(.L_x_2083) ;  /* 0x000135b27f007947 */ /* 0x000fcc000b800000 */
[----:B------:R4:W3:Y:S02]  /*7990*/  SHFL.IDX PT, R4, R5, RZ, 0x181f ;  /* 0x00181fff05047589 */ /* 0x0008e400000e0000 */
.L_x_2216:
[----:B------:R-:W-:-:S05]  /*79a0*/  BRA.DIV ~URZ, `(.L_x_2084) ;  /* 0x000136027f007947 */ /* 0x000fca000b800000 */
[----:B------:R-:W5:Y:S01]  /*79b0*/  SHFL.IDX PT, R0, R20, RZ, 0x181f ;  /* 0x00181fff14007589 */ /* 0x000f6200000e0000 */
[----:B------:R-:W-:Y:S02]  /*79c0*/  ISETP.GE.AND P1, PT, R217, c[0x0][0x1d4], PT ;  /* 0x00007500d9007a0c */ /* 0x000fe40003f26270 */
[----:B------:R-:W-:Y:S04]  /*79d0*/  ISETP.GE.AND P3, PT, R223, c[0x0][0x1d4], PT ;  /* 0x00007500df007a0c */ /* 0x000fe80003f66270 */
[----:B------:R-:W-:Y:S02]  /*79e0*/  SEL R15, RZ, 0x10, P3 ;  /* 0x00000010ff0f7807 */ /* 0x000fe40001800000 */
[C---:B-----5:R-:W-:Y:S02]  /*79f0*/  IADD3 R2, P0, R0.reuse, R29, RZ ;  /* 0x0000001d00027210 */ /* 0x060fe40007f1e0ff */
[----:B------:R-:W-:Y:S03]  /*7a00*/  IADD3 R6, P2, R0, R31, RZ ;  /* 0x0000001f00067210 */ /* 0x000fe60007f5e0ff */
[----:B---3--:R-:W-:Y:S01]  /*7a10*/  IMAD.X R3, R4, 0x1, R21, P0 ;  /* 0x0000000104037824 */ /* 0x008fe200000e0615 */
[----:B------:R-:W-:Y:S01]  /*7a20*/  IADD3 R12, P0, R0, R30, RZ ;  /* 0x0000001e000c7210 */ /* 0x000fe20007f1e0ff */
[C---:B------:R-:W-:Y:S03]  /*7a30*/  IMAD.X R7, R4.reuse, 0x1, R23, P2 ;  /* 0x0000000104077824 */ /* 0x040fe600010e0617 */
[----:B------:R-:W-:Y:S01]  /*7a40*/  @!PT LDS RZ, [RZ] ;  /* 0x00000000fffff984 */ /* 0x000fe20000000800 */
[----:B------:R-:W-:Y:S01]  /*7a50*/  @!PT LDS RZ, [RZ] ;  /* 0x00000000fffff984 */ /* 0x000fe20000000800 */
[----:B------:R3:W-:Y:S01]  /*7a60*/  LDGSTS.E.BYPASS.LTC128B.128 [R215+0x100], [R2.64], !P1 ;  /* 0x0010000002d77fae */ /* 0x0007e2000c901d46 */
[----:B------:R-:W-:Y:S05]  /*7a70*/  IMAD.X R13, R4, 0x1, R22, P0 ;  /* 0x00000001040d7824 */ /* 0x000fea00000e0616 */
[----:B------:R5:W-:Y:S01]  /*7a80*/  LDGSTS.E.BYPASS.LTC128B.128 [R215+0x2100], [R12.64], !P3 ;  /* 0x021000000cd77fae */ /* 0x000be2000d901d46 */
[----:B---3--:R-:W-:Y:S03]  /*7a90*/  IADD3 R2, P0, R0, R132, RZ ;  /* 0x0000008400027210 */ /* 0x008fe60007f1e0ff */
[----:B------:R-:W3:Y:S02]  /*7aa0*/  SHFL.IDX PT, R0, R20, 0x1, 0x181f ;  /* 0x00381f0014007f89 */ /* 0x000ee400000e0000 */
[----:B------:R-:W-:Y:S01]  /*7ab0*/  IMAD.X R3, R4, 0x1, R28, P0 ;  /* 0x0000000104037824 */ /* 0x000fe200000e061c */
[----:B-----5:R-:W-:Y:S01]  /*7ac0*/  SEL R12, RZ, 0x10, P1 ;  /* 0x00000010ff0c7807 */ /* 0x020fe20000800000 */
[----:B------:R5:W4:Y:S01]  /*7ad0*/  SHFL.IDX PT, R4, R5, 0x1, 0x181f ;  /* 0x00381f0005047f89 */ /* 0x000b2200000e0000 */
[----:B------:R-:W-:Y:S02]  /*7ae0*/  ISETP.GE.AND P1, PT, R222, c[0x0][0x1d4], PT ;  /* 0x00007500de007a0c */ /* 0x000fe40003f26270 */
[----:B------:R-:W-:Y:S02]  /*7af0*/  ISETP.GE.AND P0, PT, R224, c[0x0][0x1d4], PT ;  /* 0x00007500e0007a0c */ /* 0x000fe40003f06270 */
[----:B------:R-:W-:Y:S09]  /*7b00*/  SEL R14, RZ, 0x10, P1 ;  /* 0x00000010ff0e7807 */ /* 0x000ff20000800000 */
[----:B------:R2:W-:Y:S04]  /*7b10*/  LDGSTS.E.BYPASS.LTC128B.128 [R215+0x4100], [R6.64], !P1 ;  /* 0x0410000006d77fae */ /* 0x0005e8000c901d46 */
[----:B------:R2:W-:Y:S01]  /*7b20*/  LDGSTS.E.BYPASS.LTC128B.128 [R215+0x6100], [R2.64], !P0 ;  /* 0x0610000002d77fae */ /* 0x0005e2000c101d46 */
[----:B----45:R-:W-:Y:S03]  /*7b30*/  SEL R5, RZ, 0x10, P0 ;  /* 0x00000010ff057807 */ /* 0x030fe60000000000 */
.L_x_2217:
[C---:B--23--:R-:W-:Y:S02]  /*7b40*/  IADD3 R2, -R12.reuse, 0x10, RZ ;  /* 0x000000100c027810 */ /* 0x04cfe40007ffe1ff */
[----:B------:R-:W-:Y:S02]  /*7b50*/  ISETP.NE.U32.AND P2, PT, R12, RZ, PT ;  /* 0x000000ff0c00720c */ /* 0x000fe40003f45070 */
[----:B------:R-:W-:Y:S04]  /*7b60*/  LOP3.LUT R2, R2, 0xf, RZ, 0xc0, !PT ;  /* 0x0000000f02027812 */ /* 0x000fe800078ec0ff */
[----:B------:R-:W-:Y:S04]  /*7b70*/  IADD3 R2, P1, P0, R2, R0, R29 ;  /* 0x0000000002027210 */ /* 0x000fe8000783e01d */
[----:B------:R-:W-:Y:S05]  /*7b80*/  IADD3.X R3, RZ, R4, R21, P1, P0 ;  /* 0x00000004ff037210 */ /* 0x000fea0000fe0415 */
[----:B------:R-:W-:Y:S01]  /*7b90*/  @!PT LDS RZ, [RZ] ;  /* 0x00000000fffff984 */ /* 0x000fe20000000800 */
[----:B------:R-:W-:Y:S01]  /*7ba0*/  @!PT LDS RZ, [RZ] ;  /* 0x00000000fffff984 */ /* 0x000fe20000000800 */
[----:B------:R-:W-:Y:S01]  /*7bb0*/  @!PT LDS RZ, [RZ] ;  /* 0x00000000fffff984 */ /* 0x000fe20000000800 */
[----:B------:R2:W-:Y:S01]  /*7bc0*/  LDGSTS.E.BYPASS.LTC128B.128.ZFILL [R215+0x1100], [R2.64], P2 ;  /* 0x0110000002d77fae */ /* 0x0005e20009141d46 */
[C---:B------:R-:W-:Y:S02]  /*7bd0*/  ISETP.NE.U32.AND P2, PT, R15.reuse, RZ, PT ;  /* 0x000000ff0f00720c */ /* 0x040fe40003f45070 */
[----:B--2---:R-:W-:Y:S04]  /*7be0*/  IADD3 R2, -R15, 0x10, RZ ;  /* 0x000000100f027810 */ /* 0x004fe80007ffe1ff */
[----:B------:R-:W-:Y:S04]  /*7bf0*/  LOP3.LUT R2, R2, 0xf, RZ, 0xc0, !PT ;  /* 0x0000000f02027812 */ /* 0x000fe800078ec0ff */
[----:B------:R-:W-:Y:S02]  /*7c00*/  IADD3 R12, P1, P0, R2, R0, R30 ;  /* 0x00000000020c7210 */ /* 0x000fe4000783e01e */
[----:B------:R-:W-:Y:S02]  /*7c10*/  IADD3 R2, -R14, 0x10, RZ ;  /* 0x000000100e027810 */ /* 0x000fe40007ffe1ff */
[----:B------:R-:W-:Y:S02]  /*7c20*/  IADD3.X R13, RZ, R4, R22, P1, P0 ;  /* 0x00000004ff0d7210 */ /* 0x000fe40000fe0416 */
[----:B------:R-:W-:Y:S03]  /*7c30*/  LOP3.LUT R2, R2, 0xf, RZ, 0xc0, !PT ;  /* 0x0000000f02027812 */ /* 0x000fe600078ec0ff */
[----:B------:R2:W-:Y:S01]  /*7c40*/  LDGSTS.E.BYPASS.LTC128B.128.ZFILL [R215+0x3100], [R12.64], P2 ;  /* 0x031000000cd77fae */ /* 0x0005e20009141d46 */
[----:B------:R-:W-:Y:S02]  /*7c50*/  IADD3 R6, P1, P0, R2, R0, R31 ;  /* 0x0000000002067210 */ /* 0x000fe4000783e01f */
[C---:B------:R-:W-:Y:S02]  /*7c60*/  IADD3 R2, -R5.reuse, 0x10, RZ ;  /* 0x0000001005027810 */ /* 0x040fe40007ffe1ff */
[----:B------:R-:W-:Y:S02]  /*7c70*/  IADD3.X R7, RZ, R4, R23, P1, P0 ;  /* 0x00000004ff077210 */ /* 0x000fe40000fe0417 */
[----:B------:R-:W-:Y:S04]  /*7c80*/  LOP3.LUT R2, R2, 0xf, RZ, 0xc0, !PT ;  /* 0x0000000f02027812 */ /* 0x000fe800078ec0ff */
[----:B------:R-:W-:Y:S04]  /*7c90*/  IADD3 R2, P1, P0, R2, R0, R132 ;  /* 0x0000000002027210 */ /* 0x000fe8000783e084 */
[----:B------:R-:W-:Y:S02]  /*7ca0*/  IADD3.X R3, RZ, R4, R28, P1, P0 ;  /* 0x00000004ff037210 */ /* 0x000fe40000fe041c */
[----:B------:R-:W-:Y:S02]  /*7cb0*/  ISETP.NE.U32.AND P1, PT, R14, RZ, PT ;  /* 0x000000ff0e00720c */ /* 0x000fe40003f25070 */
[----:B------:R-:W-:Y:S11]  /*7cc0*/  ISETP.NE.U32.AND P0, PT, R5, RZ, PT ;  /* 0x000000ff0500720c */ /* 0x000ff60003f05070 */
[----:B------:R2:W-:Y:S04]  /*7cd0*/  LDGSTS.E.BYPASS.LTC128B.128.ZFILL [R215+0x5100], [R6.64], P1 ;  /* 0x0510000006d77fae */ /* 0x0005e80008941d46 */
[----:B------:R2:W-:Y:S02]  /*7ce0*/  LDGSTS.E.BYPASS.LTC128B.128.ZFILL [R215+0x7100], [R2.64], P0 ;  /* 0x0710000002d77fae */ /* 0x0005e40008141d46 */
.L_x_2082:
[----:B------:R-:W-:Y:S05]  /*7cf0*/  BSYNC B0 ;  /* 0x0000000000007941 */ /* 0x000fea0003800000 */
.L_x_2081:
[----:B------:R-:W0:Y:S01]  /*7d00*/  LDGDEPBAR ;  /* 0x00000000000079af */ /* 0x000e220000000000 */
[----:B------:R-:W-:Y:S01]  /*7d10*/  WARPSYNC 0xffffffff ;  /* 0xffffffff00007948 */ /* 0x000fe20003800000 */
[C---:B--23--:R-:W-:Y:S01]  /*7d20*/  HMMA.16816.F32 R4, R32.reuse, R8, RZ ;  /* 0x000000082004723c */ /* 0x04cfe200000018ff */
[----:B------:R-:W-:Y:S02]  /*7d30*/  BSSY B0, `(.L_x_2085) ;  /* 0x0000169000007945 */ /* 0x000fe40003800000 */
[----:B------:R-:W-:Y:S05]  /*7d40*/  ISETP.GT.AND P0, PT, R214, R226, PT ;  /* 0x000000e2d600720c */ /* 0x000fea0003f04270 */
[C---:B------:R-:W-:Y:S08]  /*7d50*/  HMMA.16816.F32 R8, R32.reuse, R10, RZ ;  /* 0x0000000a2008723c */ /* 0x040ff000000018ff */
[C---:B----4-:R-:W-:Y:S08]  /*7d60*/  HMMA.16816.F32 R12, R32.reuse, R16, RZ ;  /* 0x00000010200c723c */ /* 0x050ff000000018ff */
[C---:B------:R-:W-:Y:S08]  /*7d70*/  HMMA.16816.F32 R16, R32.reuse, R18, RZ ;  /* 0x000000122010723c */ /* 0x040ff000000018ff */
[C---:B-1----:R-:W-:Y:S08]  /*7d80*/  HMMA.16816.F32 R20, R32.reuse, R24, RZ ;  /* 0x000000182014723c */ /* 0x042ff000000018ff */
        /* <DEDUP_REMOVED lines=15> */
[----:B------:R-:W3:Y:S07]  /*7e80*/  LDSM.16.M88.4 R172, [R202+0x1000] ;  /* 0x00100000caac783b */ /* 0x000eee0000000200 */
[C---:B-1----:R-:W-:Y:S08]  /*7e90*/  HMMA.16816.F32 R4, R168.reuse, R176, R4 ;  /* 0x000000b0a804723c */ /* 0x042ff00000001804 */
[C---:B------:R-:W-:Y:S01]  /*7ea0*/  HMMA.16816.F32 R8, R168.reuse, R178, R8 ;  /* 0x000000b2a808723c */ /* 0x040fe20000001808 */
[----:B------:R-:W-:Y:S07]  /*7eb0*/  LDSM.16.M88.4 R176, [R201+-0x6000] ;  /* 0xffa00000c9b0783b */ /* 0x000fee0000000200 */
[C---:B--2---:R-:W-:Y:S08]  /*7ec0*/  HMMA.16816.F32 R12, R168.reuse, R180, R12 ;  /* 0x000000b4a80c723c */ /* 0x044ff0000000180c */
[C---:B------:R-:W-:Y:S01]  /*7ed0*/  HMMA.16816.F32 R16, R168.reuse, R182, R16 ;  /* 0x000000b6a810723c */ /* 0x040fe20000001810 */
[----:B------:R-:W-:Y:S07]  /*7ee0*/  LDSM.16.M88.4 R180, [R201+-0x5800] ;  /* 0xffa80000c9b4783b */ /* 0x000fee0000000200 */
[C---:B---3--:R-:W-:Y:S08]  /*7ef0*/  HMMA.16816.F32 R20, R168.reuse, R172, R20 ;  /* 0x000000aca814723c */ /* 0x048ff00000001814 */
[C---:B------:R-:W-:Y:S01]  /*7f00*/  HMMA.16816.F32 R24, R168.reuse, R174, R24 ;  /* 0x000000aea818723c */ /* 0x040fe20000001818 */
[----:B------:R-:W1:Y:S07]  /*7f10*/  LDSM.16.M88.4 R172, [R210] ;  /* 0x00000000d2ac783b */ /* 0x000e6e0000000200 */
[C---:B------:R-:W-:Y:S08]  /*7f20*/  HMMA.16816.F32 R28, R168.reuse, R184, R28 ;  /* 0x000000b8a81c723c */ /* 0x040ff0000000181c */
[----:B------:R-:W-:Y:S01]  /*7f30*/  HMMA.16816.F32 R32, R168, R186, R32 ;  /* 0x000000baa820723c */ /* 0x000fe20000001820 */
[----:B------:R-:W2:Y:S08]  /*7f40*/  LDSM.16.M88.4 R168, [R201+-0x5000] ;  /* 0xffb00000c9a8783b */ /* 0x000eb00000000200 */
[----:B------:R-:W3:Y:S01]  /*7f50*/  LDSM.16.M88.4 R184, [R201+-0x4800] ;  /* 0xffb80000c9b8783b */ /* 0x000ee20000000200 */
[C---:B-1----:R-:W-:Y:S08]  /*7f60*/  HMMA.16816.F32 R4, R172.reuse, R176, R4 ;  /* 0x000000b0ac04723c */ /* 0x042ff00000001804 */
        /* <DEDUP_REMOVED lines=10> */
[----:B------:R-:W2:Y:S08]  /*8010*/  LDSM.16.M88.4 R172, [R200+0x3000] ;  /* 0x00300000c8ac783b */ /* 0x000eb00000000200 */
[----:B------:R-:W3:Y:S01]  /*8020*/  LDSM.16.M88.4 R184, [R200+0x3800] ;  /* 0x00380000c8b8783b */ /* 0x000ee20000000200 */
        /* <DEDUP_REMOVED lines=28> */
[----:B------:R-:W-:Y:S07]  /*81f0*/  LDSM.16.M88.4 R176, [R201+-0x4000] ;  /* 0xffc00000c9b0783b */ /* 0x000fee0000000200 */
[C---:B------:R-:W-:Y:S08]  /*8200*/  HMMA.16816.F32 R12, R168.reuse, R180, R12 ;  /* 0x000000b4a80c723c */ /* 0x040ff0000000180c */
[C---:B------:R-:W-:Y:S01]  /*8210*/  HMMA.16816.F32 R16, R168.reuse, R182, R16 ;  /* 0x000000b6a810723c */ /* 0x040fe20000001810 */
[----:B------:R-:W-:Y:S07]  /*8220*/  LDSM.16.M88.4 R180, [R201+-0x3800] ;  /* 0xffc80000c9b4783b */ /* 0x000fee0000000200 */
[C---:B--2---:R-:W-:Y:S08]  /*8230*/  HMMA.16816.F32 R20, R168.reuse, R172, R20 ;  /* 0x000000aca814723c */ /* 0x044ff00000001814 */
[C---:B------:R-:W-:Y:S01]  /*8240*/  HMMA.16816.F32 R24, R168.reuse, R174, R24 ;  /* 0x000000aea818723c */ /* 0x040fe20000001818 */
[----:B------:R-:W1:Y:S07]  /*8250*/  LDSM.16.M88.4 R172, [R210+0x4000] ;  /* 0x00400000d2ac783b */ /* 0x000e6e0000000200 */
[C---:B---3--:R-:W-:Y:S08]  /*8260*/  HMMA.16816.F32 R28, R168.reuse, R184, R28 ;  /* 0x000000b8a81c723c */ /* 0x048ff0000000181c */
        /* <DEDUP_REMOVED lines=80> */
[----:B------:R-:W-:Y:S01]  /*8770*/  LDSM.16.M88.4 R184, [R202+0x6000] ;  /* 0x00600000cab8783b */ /* 0x000fe20000000200 */
[C---:B-1----:R-:W-:Y:S08]  /*8780*/  HMMA.16816.F32 R4, R172.reuse, R176, R4 ;  /* 0x000000b0ac04723c */ /* 0x042ff00000001804 */
[C---:B------:R-:W-:Y:S01]  /*8790*/  HMMA.16816.F32 R8, R172.reuse, R178, R8 ;  /* 0x000000b2ac08723c */ /* 0x040fe20000001808 */
[----:B------:R-:W1:Y:S07]  /*87a0*/  LDSM.16.M88.4 R176, [R135+0x7800] ;  /* 0x0078000087b0783b */ /* 0x000e6e0000000200 */
[C---:B------:R-:W-:Y:S08]  /*87b0*/  HMMA.16816.F32 R12, R172.reuse, R180, R12 ;  /* 0x000000b4ac0c723c */ /* 0x040ff0000000180c */
[C---:B------:R-:W-:Y:S01]  /*87c0*/  HMMA.16816.F32 R16, R172.reuse, R182, R16 ;  /* 0x000000b6ac10723c */ /* 0x040fe20000001810 */
[----:B------:R-:W3:Y:S07]  /*87d0*/  LDSM.16.M88.4 R180, [R211+0xc000] ;  /* 0x00c00000d3b4783b */ /* 0x000eee0000000200 */
[C---:B--2---:R-:W-:Y:S08]  /*87e0*/  HMMA.16816.F32 R20, R172.reuse, R168, R20 ;  /* 0x000000a8ac14723c */ /* 0x044ff00000001814 */
[C---:B------:R-:W-:Y:S01]  /*87f0*/  HMMA.16816.F32 R24, R172.reuse, R170, R24 ;  /* 0x000000aaac18723c */ /* 0x040fe20000001818 */
[----:B------:R-:W2:Y:S07]  /*8800*/  LDSM.16.M88.4 R168, [R202+0x6800] ;  /* 0x00680000caa8783b */ /* 0x000eae0000000200 */
[C---:B-1----:R-:W-:Y:S08]  /*8810*/  HMMA.16816.F32 R28, R172.reuse, R176, R28 ;  /* 0x000000b0ac1c723c */ /* 0x042ff0000000181c */
[----:B------:R-:W-:Y:S01]  /*8820*/  HMMA.16816.F32 R32, R172, R178, R32 ;  /* 0x000000b2ac20723c */ /* 0x000fe20000001820 */
[----:B------:R-:W1:Y:S07]  /*8830*/  LDSM.16.M88.4 R172, [R202+0x7000] ;  /* 0x00700000caac783b */ /* 0x000e6e0000000200 */
[C---:B---3--:R-:W-:Y:S01]  /*8840*/  HMMA.16816.F32 R4, R180.reuse, R184, R4 ;  /* 0x000000b8b404723c */ /* 0x048fe20000001804 */
[----:B------:R-:W3:Y:S07]  /*8850*/  LDSM.16.M88.4 R176, [R202+0x7800] ;  /* 0x00780000cab0783b */ /* 0x000eee0000000200 */
[C---:B------:R-:W-:Y:S01]  /*8860*/  HMMA.16816.F32 R8, R180.reuse, R186, R8 ;  /* 0x000000bab408723c */ /* 0x040fe20000001808 */
[----:B------:R-:W-:Y:S07]  /*8870*/  LDSM.16.M88.4 R184, [R201] ;  /* 0x00000000c9b8783b */ /* 0x000fee0000000200 */
[C---:B--2---:R-:W-:Y:S08]  /*8880*/  HMMA.16816.F32 R12, R180.reuse, R168, R12 ;  /* 0x000000a8b40c723c */ /* 0x044ff0000000180c */
[C---:B------:R-:W-:Y:S01]  /*8890*/  HMMA.16816.F32 R16, R180.reuse, R170, R16 ;  /* 0x000000aab410723c */ /* 0x040fe20000001810 */
[----:B------:R-:W2:Y:S07]  /*88a0*/  LDSM.16.M88.4 R168, [R210+0xc000] ;  /* 0x00c00000d2a8783b */ /* 0x000eae0000000200 */
[C---:B-1----:R-:W-:Y:S08]  /*88b0*/  HMMA.16816.F32 R20, R180.reuse, R172, R20 ;  /* 0x000000acb414723c */ /* 0x042ff00000001814 */
[C---:B------:R-:W-:Y:S01]  /*88c0*/  HMMA.16816.F32 R24, R180.reuse, R174, R24 ;  /* 0x000000aeb418723c */ /* 0x040fe20000001818 */
[----:B------:R-:W1:Y:S07]  /*88d0*/  LDSM.16.M88.4 R172, [R201+0x800] ;  /* 0x00080000c9ac783b */ /* 0x000e6e0000000200 */
[C---:B---3--:R-:W-:Y:S08]  /*88e0*/  HMMA.16816.F32 R28, R180.reuse, R176, R28 ;  /* 0x000000b0b41c723c */ /* 0x048ff0000000181c */
[----:B------:R-:W-:Y:S08]  /*88f0*/  HMMA.16816.F32 R32, R180, R178, R32 ;  /* 0x000000b2b420723c */ /* 0x000ff00000001820 */
[C---:B--2---:R-:W-:Y:S08]  /*8900*/  HMMA.16816.F32 R4, R168.reuse, R184, R4 ;  /* 0x000000b8a804723c */ /* 0x044ff00000001804 */
[C---:B------:R-:W-:Y:S08]  /*8910*/  HMMA.16816.F32 R8, R168.reuse, R186, R8 ;  /* 0x000000baa808723c */ /* 0x040ff00000001808 */
[C---:B-1----:R-:W-:Y:S08]  /*8920*/  HMMA.16816.F32 R12, R168.reuse, R172, R12 ;  /* 0x000000aca80c723c */ /* 0x042ff0000000180c */
[----:B------:R-:W-:Y:S01]  /*8930*/  FMUL.FTZ R0, R4, c[0x0][0x320] ;  /* 0x0000c80004007a20 */ /* 0x000fe20000410000 */
[C---:B------:R-:W-:Y:S03]  /*8940*/  HMMA.16816.F32 R16, R168.reuse, R174, R16 ;  /* 0x000000aea810723c */ /* 0x040fe60000001810 */
[----:B------:R1:W2:Y:S04]  /*8950*/  MUFU.TANH R189, R0 ;  /* 0x0000000000bd7308 */ /* 0x0002a80000002400 */
[----:B------:R-:W-:Y:S06]  /*8960*/  FMUL.FTZ R2, R11, c[0x0][0x320] ;  /* 0x0000c8000b027a20 */ /* 0x000fec0000410000 */
[----:B------:R3:W4:Y:S11]  /*8970*/  MUFU.TANH R190, R2 ;  /* 0x0000000200be7308 */ /* 0x0007360000002400 */
[----:B------:R-:W-:Y:S02]  /*8980*/  FMUL.FTZ R3, R18, c[0x0][0x320] ;  /* 0x0000c80012037a20 */ /* 0x000fe40000410000 */
[----:B-1----:R-:W-:Y:S02]  /*8990*/  FMUL.FTZ R0, R5, c[0x0][0x320] ;  /* 0x0000c80005007a20 */ /* 0x002fe40000410000 */
[----:B------:R-:W1:Y:S01]  /*89a0*/  MUFU.TANH R183, R3 ;  /* 0x0000000300b77308 */ /* 0x000e620000002400 */
[----:B---3--:R-:W-:Y:S09]  /*89b0*/  FMUL.FTZ R2, R19, c[0x0][0x320] ;  /* 0x0000c80013027a20 */ /* 0x008ff20000410000 */
[----:B------:R3:W1:Y:S10]  /*89c0*/  MUFU.TANH R188, R0 ;  /* 0x0000000000bc7308 */ /* 0x0006740000002400 */
[----:B------:R-:W1:Y:S01]  /*89d0*/  MUFU.TANH R182, R2 ;  /* 0x0000000200b67308 */ /* 0x000e620000002400 */
[----:B---3--:R-:W-:Y:S09]  /*89e0*/  FMUL.FTZ R0, R6, c[0x0][0x320] ;  /* 0x0000c80006007a20 */ /* 0x008ff20000410000 */
[----:B------:R3:W1:Y:S02]  /*89f0*/  MUFU.TANH R193, R0 ;  /* 0x0000000000c17308 */ /* 0x0006640000002400 */
[----:B---3--:R-:W-:Y:S02]  /*8a00*/  FMUL.FTZ R0, R7, c[0x0][0x320] ;  /* 0x0000c80007007a20 */ /* 0x008fe40000410000 */
[----:B------:R-:W3:Y:S06]  /*8a10*/  LDSM.16.M88.4 R4, [R201+0x1000] ;  /* 0x00100000c904783b */ /* 0x000eec0000000200 */
[----:B------:R5:W1:Y:S02]  /*8a20*/  MUFU.TANH R192, R0 ;  /* 0x0000000000c07308 */ /* 0x000a640000002400 */
[----:B-----5:R-:W-:Y:S08]  /*8a30*/  FMUL.FTZ R0, R8, c[0x0][0x320] ;  /* 0x0000c80008007a20 */ /* 0x020ff00000410000 */
[----:B------:R5:W1:Y:S01]  /*8a40*/  MUFU.TANH R185, R0 ;  /* 0x0000000000b97308 */ /* 0x000a620000002400 */
[C---:B---3--:R-:W-:Y:S08]  /*8a50*/  HMMA.16816.F32 R20, R168.reuse, R4, R20 ;  /* 0x00000004a814723c */ /* 0x048ff00000001814 */
[C---:B------:R-:W-:Y:S04]  /*8a60*/  HMMA.16816.F32 R24, R168.reuse, R6, R24 ;  /* 0x00000006a818723c */ /* 0x040fe80000001818 */
[----:B-----5:R-:W-:Y:S04]  /*8a70*/  FMUL.FTZ R0, R9, c[0x0][0x320] ;  /* 0x0000c80009007a20 */ /* 0x020fe80000410000 */
[----:B------:R3:W1:Y:S04]  /*8a80*/  MUFU.TANH R184, R0 ;  /* 0x0000000000b87308 */ /* 0x0006680000002400 */
[----:B---3--:R-:W-:Y:S02]  /*8a90*/  FMUL.FTZ R0, R10, c[0x0][0x320] ;  /* 0x0000c8000a007a20 */ /* 0x008fe40000410000 */
[----:B------:R-:W3:Y:S01]  /*8aa0*/  LDSM.16.M88.4 R8, [R201+0x1800] ;  /* 0x00180000c908783b */ /* 0x000ee20000000200 */
[----:B------:R-:W-:Y:S04]  /*8ab0*/  DEPBAR.LE SB0, 0x0 ;  /* 0x000080000000791a */ /* 0x000fe80000000000 */
[----:B------:R5:W1:Y:S03]  /*8ac0*/  MUFU.TANH R191, R0 ;  /* 0x0000000000bf7308 */ /* 0x000a660000002400 */
[----:B------:R-:W-:Y:S01]  /*8ad0*/  BAR.SYNC.DEFER_BLOCKING 0x0 ;  /* 0x0000000000007b1d */ /* 0x000fe20000010000 */
[----:B-----5:R-:W-:Y:S06]  /*8ae0*/  FMUL.FTZ R0, R12, c[0x0][0x320] ;  /* 0x0000c8000c007a20 */ /* 0x020fec0000410000 */
[----:B------:R5:W1:Y:S01]  /*8af0*/  MUFU.TANH R181, R0 ;  /* 0x0000000000b57308 */ /* 0x000a620000002400 */
[C---:B---3--:R-:W-:Y:S08]  /*8b00*/  HMMA.16816.F32 R28, R168.reuse, R8, R28 ;  /* 0x00000008a81c723c */ /* 0x048ff0000000181c */
[----:B------:R-:W-:Y:S04]  /*8b10*/  HMMA.16816.F32 R32, R168, R10, R32 ;  /* 0x0000000aa820723c */ /* 0x000fe80000001820 */
[----:B-----5:R-:W-:Y:S04]  /*8b20*/  FMUL.FTZ R0, R13, c[0x0][0x320] ;  /* 0x0000c8000d007a20 */ /* 0x020fe80000410000 */
[----:B------:R3:W1:Y:S04]  /*8b30*/  MUFU.TANH R180, R0 ;  /* 0x0000000000b47308 */ /* 0x0006680000002400 */
[----:B---3--:R-:W-:Y:S06]  /*8b40*/  FMUL.FTZ R0, R14, c[0x0][0x320] ;  /* 0x0000c8000e007a20 */ /* 0x008fec0000410000 */
[----:B------:R3:W1:Y:S02]  /*8b50*/  MUFU.TANH R187, R0 ;  /* 0x0000000000bb7308 */ /* 0x0006640000002400 */
[----:B---3--:R-:W-:Y:S08]  /*8b60*/  FMUL.FTZ R0, R15, c[0x0][0x320] ;  /* 0x0000c8000f007a20 */ /* 0x008ff00000410000 */
        /* <DEDUP_REMOVED lines=36> */
[----:B------:R3:W1:Y:S01]  /*8db0*/  MUFU.TANH R175, R0 ;  /* 0x0000000000af7308 */ /* 0x0006620000002400 */
[----:B------:R-:W-:-:S05]  /*8dc0*/  @!P0 BRA `(.L_x_2086) ;  /* 0x000005f000008947 */ /* 0x000fca0003800000 */
[----:B--2-4-:R-:W-:Y:S01]  /*8dd0*/  SHF.R.S32.HI R6, RZ, 0x1f, R222 ;  /* 0x0000001fff067819 */ /* 0x014fe200000114de */
[----:B------:R-:W-:Y:S01]  /*8de0*/  IMAD.MOV.U32 R194, RZ, RZ, c[0x0][0x2b8] ;  /* 0x0000ae00ffc27624 */ /* 0x000fe200078e00ff */
[----:B------:R-:W-:Y:S01]  /*8df0*/  SHF.R.S32.HI R7, RZ, 0x1f, R223 ;  /* 0x0000001fff077819 */ /* 0x000fe200000114df */
[----:B------:R-:W-:Y:S01]  /*8e00*/  IMAD R2, R214, 0x40, R232 ;  /* 0x00000040d6027824 */ /* 0x000fe200078e02e8 */
[----:B------:R-:W-:Y:S01]  /*8e10*/  SHF.L.U64.HI R13, R222, 0x1, R6 ;  /* 0x00000001de0d7819 */ /* 0x000fe20000010206 */
[----:B------:R-:W-:Y:S01]  /*8e20*/  IMAD.MOV.U32 R216, RZ, RZ, RZ ;  /* 0x000000ffffd87224 */ /* 0x000fe200078e00ff */
[----:B------:R-:W-:Y:S01]  /*8e30*/  ISETP.NE.AND P1, PT, R194, 0x1, PT ;  /* 0x00000001c200780c */ /* 0x000fe20003f25270 */
[----:B------:R-:W-:Y:S01]  /*8e40*/  IMAD.SHL.U32 R25, R224, 0x2, RZ ;  /* 0x00000002e0197824 */ /* 0x000fe200078e00ff */
[----:B------:R-:W-:Y:S01]  /*8e50*/  IADD3 R2, R2, -0x40, R229 ;  /* 0xffffffc002027810 */ /* 0x000fe20007ffe0e5 */
[----:B------:R-:W-:Y:S01]  /*8e60*/  IMAD.SHL.U32 R24, R222, 0x2, RZ ;  /* 0x00000002de187824 */ /* 0x000fe200078e00ff */
[----:B------:R-:W-:Y:S01]  /*8e70*/  SHF.R.S32.HI R194, RZ, 0x1f, R224 ;  /* 0x0000001fffc27819 */ /* 0x000fe200000114e0 */
[----:B------:R-:W-:Y:S01]  /*8e80*/  IMAD.SHL.U32 R23, R223, 0x2, RZ ;  /* 0x00000002df177824 */ /* 0x000fe200078e00ff */
[----:B------:R-:W-:Y:S01]  /*8e90*/  SHF.R.S32.HI R6, RZ, 0x1f, R217 ;  /* 0x0000001fff067819 */ /* 0x000fe200000114d9 */
[----:B---3--:R-:W-:Y:S01]  /*8ea0*/  IMAD.MOV.U32 R0, RZ, RZ, R2 ;  /* 0x000000ffff007224 */ /* 0x008fe200078e0002 */
[----:B------:R-:W-:Y:S01]  /*8eb0*/  SHF.L.U64.HI R14, R224, 0x1, R194 ;  /* 0x00000001e00e7819 */ /* 0x000fe200000102c2 */
[----:B------:R-:W-:Y:S01]  /*8ec0*/  IMAD.SHL.U32 R22, R217, 0x2, RZ ;  /* 0x00000002d9167824 */ /* 0x000fe200078e00ff */
[----:B------:R-:W-:Y:S02]  /*8ed0*/  SHF.L.U64.HI R12, R223, 0x1, R7 ;  /* 0x00000001df0c7819 */ /* 0x000fe40000010207 */
[----:B------:R-:W-:Y:S01]  /*8ee0*/  SHF.L.U64.HI R9, R217, 0x1, R6 ;  /* 0x00000001d9097819 */ /* 0x000fe20000010206 */
[----:B------:R-:W-:Y:S05]  /*8ef0*/  @P1 IMAD.HI.U32 R3, R2, c[0x0][0x2bc], RZ ;  /* 0x0000af0002031a27 */ /* 0x000fea00078e00ff */
[----:B------:R-:W-:Y:S04]  /*8f00*/  @P1 SHF.R.U32.HI R0, RZ, c[0x0][0x2c0], R3 ;  /* 0x0000b000ff001a19 */ /* 0x000fe80000011603 */
[C---:B------:R-:W-:Y:S04]  /*8f10*/  @!P6 IADD3 R3, P0, R0.reuse, R236, RZ ;  /* 0x000000ec0003e210 */ /* 0x040fe80007f1e0ff */
[----:B------:R-:W-:Y:S01]  /*8f20*/  @!P6 LEA.HI.X.SX32 R5, R0, R240, 0x1, P0 ;  /* 0x000000f00005e211 */ /* 0x000fe200000f0eff */
[----:B------:R-:W-:Y:S01]  /*8f30*/  IMAD.MOV R0, RZ, RZ, -R0 ;  /* 0x000000ffff007224 */ /* 0x000fe200078e0a00 */
[C---:B------:R-:W-:Y:S03]  /*8f40*/  @!P6 LEA R4, P0, R3.reuse, c[0x0][0x2a0], 0x2 ;  /* 0x0000a8000304ea11 */ /* 0x040fe600078010ff */
[----:B------:R-:W-:Y:S01]  /*8f50*/  IMAD R218, R0, c[0x0][0x2b8], R2 ;  /* 0x0000ae0000da7a24 */ /* 0x000fe200078e0202 */
[----:B------:R-:W-:Y:S03]  /*8f60*/  @!P6 LEA.HI.X R5, R3, c[0x0][0x2a4], R5, 0x2, P0 ;  /* 0x0000a9000305ea11 */ /* 0x000fe600000f1405 */
[----:B------:R-:W-:Y:S01]  /*8f70*/  IMAD.WIDE.U32 R2, R218, c[0x0][0x1e0], RZ ;  /* 0x00007800da027a25 */ /* 0x000fe200078e00ff */
        /* <DEDUP_REMOVED lines=15> */
.L_x_2218:
[----:B------:R-:W-:-:S05]  /*9070*/  BRA.DIV ~URZ, `(.L_x_2088) ;  /* 0x000122327f007947 */ /* 0x000fca000b800000 */
[----:B------:R-:W4:Y:S01]  /*9080*/  SHFL.IDX PT, R0, R8, RZ, 0x181f ;  /* 0x00181fff08007589 */ /* 0x000f2200000e0000 */
[----:B------:R-:W-:Y:S02]  /*9090*/  ISETP.GE.AND P2, PT, R217, c[0x0][0x1d4], PT ;  /* 0x00007500d9007a0c */ /* 0x000fe40003f46270 */
[----:B------:R-:W-:Y:S02]  /*90a0*/  ISETP.GE.AND P3, PT, R223, c[0x0][0x1d4], PT ;  /* 0x00007500df007a0c */ /* 0x000fe40003f66270 */
[----:B------:R-:W-:Y:S04]  /*90b0*/  ISETP.GE.AND P1, PT, R222, c[0x0][0x1d4], PT ;  /* 0x00007500de007a0c */ /* 0x000fe80003f26270 */
[----:B------:R-:W-:Y:S02]  /*90c0*/  SEL R11, RZ, 0x10, P1 ;  /* 0x00000010ff0b7807 */ /* 0x000fe40000800000 */
[----:B----4-:R-:W-:Y:S05]  /*90d0*/  IADD3 R6, P0, R0, R22, RZ ;  /* 0x0000001600067210 */ /* 0x010fea0007f1e0ff */
[----:B---3--:R-:W-:Y:S01]  /*90e0*/  IMAD.X R7, R4, 0x1, R9, P0 ;  /* 0x0000000104077824 */ /* 0x008fe200000e0609 */
[----:B------:R-:W-:Y:S04]  /*90f0*/  IADD3 R2, P0, R0, R23, RZ ;  /* 0x0000001700027210 */ /* 0x000fe80007f1e0ff */
[----:B------:R-:W-:Y:S01]  /*9100*/  @!PT LDS RZ, [RZ] ;  /* 0x00000000fffff984 */ /* 0x000fe20000000800 */
[----:B------:R-:W-:Y:S01]  /*9110*/  @!PT LDS RZ, [RZ] ;  /* 0x00000000fffff984 */ /* 0x000fe20000000800 */
[----:B------:R3:W-:Y:S01]  /*9120*/  LDGSTS.E.BYPASS.LTC128B.128 [R215+0x8100], [R6.64], !P2 ;  /* 0x0810000006d77fae */ /* 0x0007e2000d101d46 */
[----:B------:R-:W-:Y:S05]  /*9130*/  IMAD.X R3, R4, 0x1, R12, P0 ;  /* 0x0000000104037824 */ /* 0x000fea00000e060c */
[----:B------:R4:W-:Y:S01]  /*9140*/  LDGSTS.E.BYPASS.LTC128B.128 [R215+0xa100], [R2.64], !P3 ;  /* 0x0a10000002d77fae */ /* 0x0009e2000d901d46 */
[----:B---3--:R-:W-:Y:S02]  /*9150*/  SEL R6, RZ, 0x10, P2 ;  /* 0x00000010ff067807 */ /* 0x008fe40001000000 */
[----:B----4-:R-:W-:Y:S05]  /*9160*/  IADD3 R2, P0, R0, R24, RZ ;  /* 0x0000001800027210 */ /* 0x010fea0007f1e0ff */
[----:B------:R-:W-:Y:S05]  /*9170*/  IMAD.X R3, R4, 0x1, R13, P0 ;  /* 0x0000000104037824 */ /* 0x000fea00000e060d */
[----:B------:R3:W-:Y:S02]  /*9180*/  LDGSTS.E.BYPASS.LTC128B.128 [R215+0xc100], [R2.64], !P1 ;  /* 0x0c10000002d77fae */ /* 0x0007e4000c901d46 */
[----:B---3--:R-:W-:Y:S02]  /*9190*/  IADD3 R2, P0, R0, R25, RZ ;  /* 0x0000001900027210 */ /* 0x008fe40007f1e0ff */
[----:B------:R-:W3:Y:S03]  /*91a0*/  SHFL.IDX PT, R0, R8, 0x1, 0x181f ;  /* 0x00381f0008007f89 */ /* 0x000ee600000e0000 */
[----:B------:R-:W-:Y:S01]  /*91b0*/  IMAD.X R3, R4, 0x1, R14, P0 ;  /* 0x0000000104037824 */ /* 0x000fe200000e060e */
[----:B------:R-:W-:Y:S01]  /*91c0*/  ISETP.GE.AND P0, PT, R224, c[0x0][0x1d4], PT ;  /* 0x00007500e0007a0c */ /* 0x000fe20003f06270 */
[----:B------:R4:W2:Y:S03]  /*91d0*/  SHFL.IDX PT, R4, R5, 0x1, 0x181f ;  /* 0x00381f0005047f89 */ /* 0x0008a600000e0000 */
[----:B------:R-:W-:Y:S09]  /*91e0*/  SEL R10, RZ, 0x10, P0 ;  /* 0x00000010ff0a7807 */ /* 0x000ff20000000000 */
[----:B------:R1:W-:Y:S01]  /*91f0*/  LDGSTS.E.BYPASS.LTC128B.128 [R215+0xe100], [R2.64], !P0 ;  /* 0x0e10000002d77fae */ /* 0x0003e2000c101d46 */
[----:B--2-4-:R-:W-:Y:S03]  /*9200*/  SEL R5, RZ, 0x10, P3 ;  /* 0x00000010ff057807 */ /* 0x014fe60001800000 */
.L_x_2219:
[C---:B-1-3--:R-:W-:Y:S02]  /*9210*/  IADD3 R2, -R6.reuse, 0x10, RZ ;  /* 0x0000001006027810 */ /* 0x04afe40007ffe1ff */
        /* <DEDUP_REMOVED lines=9> */
[----:B-1----:R-:W-:Y:S04]  /*92b0*/  IADD3 R2, -R5, 0x10, RZ ;  /* 0x0000001005027810 */ /* 0x002fe80007ffe1ff */
[----:B------:R-:W-:Y:S04]  /*92c0*/  LOP3.LUT R2, R2, 0xf, RZ, 0xc0, !PT ;  /* 0x0000000f02027812 */ /* 0x000fe800078ec0ff */
[----:B------:R-:W-:Y:S02]  /*92d0*/  IADD3 R8, P1, P0, R2, R0, R23 ;  /* 0x0000000002087210 */ /* 0x000fe4000783e017 */
[C---:B------:R-:W-:Y:S02]  /*92e0*/  IADD3 R2, -R11.reuse, 0x10, RZ ;  /* 0x000000100b027810 */ /* 0x040fe40007ffe1ff */
[----:B------:R-:W-:Y:S02]  /*92f0*/  IADD3.X R9, RZ, R4, R12, P1, P0 ;  /* 0x00000004ff097210 */ /* 0x000fe40000fe040c */
[----:B------:R-:W-:Y:S03]  /*9300*/  LOP3.LUT R2, R2, 0xf, RZ, 0xc0, !PT ;  /* 0x0000000f02027812 */ /* 0x000fe600078ec0ff */
[----:B------:R1:W-:Y:S01]  /*9310*/  LDGSTS.E.BYPASS.LTC128B.128.ZFILL [R215+0xb100], [R8.64], P2 ;  /* 0x0b10000008d77fae */ /* 0x0003e20009141d46 */
[----:B------:R-:W-:Y:S02]  /*9320*/  IADD3 R6, P1, P0, R2, R0, R24 ;  /* 0x0000000002067210 */ /* 0x000fe4000783e018 */
[----:B------:R-:W-:Y:S02]  /*9330*/  IADD3 R2, -R10, 0x10, RZ ;  /* 0x000000100a027810 */ /* 0x000fe40007ffe1ff */
        /* <DEDUP_REMOVED lines=8> */
.L_x_2086:
[----:B--2-4-:R-:W-:Y:S05]  /*93c0*/  BSYNC B0 ;  /* 0x0000000000007941 */ /* 0x014fea0003800000 */
.L_x_2085:
[----:B---3--:R-:W-:Y:S01]  /*93d0*/  IMAD.MOV.U32 R0, RZ, RZ, c[0x0][0x2c4] ;  /* 0x0000b100ff007624 */ /* 0x008fe200078e00ff */
        /* <DEDUP_REMOVED lines=11> */
[C---:B-1----:R-:W-:Y:S02]  /*9490*/  IADD3 R6, R0.reuse, UR4, RZ ;  /* 0x0000000400067c10 */ /* 0x042fe4000fffe0ff */
[----:B------:R-:W-:Y:S01]  /*94a0*/  IADD3 R7, R0, c[0x0][0x328], RZ ;  /* 0x0000ca0000077a10 */ /* 0x000fe20007ffe0ff */
[----:B------:R-:W-:-:S05]  /*94b0*/  BRA.DIV ~URZ, `(.L_x_2089) ;  /* 0x000120827f007947 */ /* 0x000fca000b800000 */
[----:B------:R1:W2:Y:S02]  /*94c0*/  SHFL.IDX PT, R3, R4, RZ, 0x1c1f ;  /* 0x001c1fff04037589 */ /* 0x0002a400000e0000 */
.L_x_2220:
        /* <DEDUP_REMOVED lines=19> */
.L_x_2092:
[----:B------:R-:W-:Y:S04]  /*9600*/  MOV R8, 0x1 ;  /* 0x0000000100087802 */ /* 0x000fe80000000f00 */
[----:B------:R-:W-:Y:S11]  /*9610*/  ISETP.NE.AND P0, PT, R8, c[0x0][0x32c], PT ;  /* 0x0000cb0008007a0c */ /* 0x000ff60003f05270 */
[----:B------:R-:W-:Y:S02]  /*9620*/  @!UPT UIADD3 URZ, URZ, URZ, URZ ;  /* 0x0000003f3f3ff290 */ /* 0x000fe4000fffe03f */
[----:B------:R-:W-:Y:S05]  /*9630*/  @P0 IMAD.HI.U32 R8, R3, c[0x0][0x330], RZ ;  /* 0x0000cc0003080a27 */ /* 0x000fea00078e00ff */
[----:B------:R-:W-:Y:S02]  /*9640*/  @P0 SHF.R.U32.HI R3, RZ, c[0x0][0x334], R8 ;  /* 0x0000cd00ff030a19 */ /* 0x000fe40000011608 */
.L_x_2093:
[----:B------:R-:W-:Y:S05]  /*9650*/  BSYNC B0 ;  /* 0x0000000000007941 */ /* 0x000fea0003800000 */
.L_x_2091:
[----:B------:R-:W-:Y:S04]  /*9660*/  IMAD R3, R3, c[0x0][0x32c], -R5 ;  /* 0x0000cb0003037a24 */ /* 0x000fe800078e0a05 */
[----:B------:R-:W-:Y:S05]  /*9670*/  IMAD.IADD R3, R3, 0x1, -R231 ;  /* 0x0000000103037824 */ /* 0x000fea00078e0ae7 */
[----:B------:R-:W-:Y:S02]  /*9680*/  IMNMX R0, R0, R3, !PT ;  /* 0x0000000300007217 */ /* 0x000fe40007800200 */
[----:B------:R-:W-:Y:S04]  /*9690*/  IADD3 R3, R3, c[0x0][0x32c], RZ ;  /* 0x0000cb0003037a10 */ /* 0x000fe80007ffe0ff */
[----:B------:R-:W-:Y:S02]  /*96a0*/  IMNMX R2, R2, R3, PT ;  /* 0x0000000302027217 */ /* 0x000fe40003800200 */
.L_x_2090:
        /* <DEDUP_REMOVED lines=50> */
[----:B------:R2:W3:Y:S02]  /*99d0*/  SHFL.IDX PT, R3, R4, 0x1, 0x1c1f ;  /* 0x003c1f0004037f89 */ /* 0x0004e400000e0000 */
.L_x_2221:
        /* <DEDUP_REMOVED lines=12> */
[----:B-12---:R-:W-:Y:S05]  /*9aa0*/  IMAD.MOV.U32 R4, RZ, RZ, 0x1 ;  /* 0x00000001ff047424 */ /* 0x006fea00078e00ff */
[----:B------:R-:W-:Y:S11]  /*9ab0*/  ISETP.NE.AND P0, PT, R4, c[0x0][0x32c], PT ;  /* 0x0000cb0004007a0c */ /* 0x000ff60003f05270 */
[----:B------:R-:W-:Y:S02]  /*9ac0*/  @!UPT UIADD3 URZ, URZ, URZ, URZ ;  /* 0x0000003f3f3ff290 */ /* 0x000fe4000fffe03f */
[----:B------:R-:W-:Y:S05]  /*9ad0*/  @P0 IMAD.HI.U32 R4, R3, c[0x0][0x330], RZ ;  /* 0x0000cc0003040a27 */ /* 0x000fea00078e00ff */
[----:B------:R-:W-:Y:S04]  /*9ae0*/  @P0 SHF.R.U32.HI R3, RZ, c[0x0][0x334], R4 ;  /* 0x0000cd00ff030a19 */ /* 0x000fe80000011604 */
[----:B------:R-:W-:Y:S01]  /*9af0*/  LOP3.LUT R3, RZ, R3, RZ, 0x33, !PT ;  /* 0x00000003ff037212 */ /* 0x000fe200078e33ff */
[----:B------:R-:W-:-:S05]  /*9b00*/  BRA `(.L_x_2098) ;  /* 0x0000005000007947 */ /* 0x000fca0003800000 */
.L_x_2097:
[----:B-12---:R-:W-:Y:S04]  /*9b10*/  MOV R4, 0x1 ;  /* 0x0000000100047802 */ /* 0x006fe80000000f00 */
[----:B------:R-:W-:Y:S11]  /*9b20*/  ISETP.NE.AND P0, PT, R4, c[0x0][0x32c], PT ;  /* 0x0000cb0004007a0c */ /* 0x000ff60003f05270 */
[----:B------:R-:W-:Y:S02]  /*9b30*/  @!UPT UIADD3 URZ, URZ, URZ, URZ ;  /* 0x0000003f3f3ff290 */ /* 0x000fe4000fffe03f */
[----:B------:R-:W-:Y:S05]  /*9b40*/  @P0 IMAD.HI.U32 R4, R3, c[0x0][0x330], RZ ;  /* 0x0000cc0003040a27 */ /* 0x000fea00078e00ff */
[----:B------:R-:W-:Y:S02]  /*9b50*/  @P0 SHF.R.U32.HI R3, RZ, c[0x0][0x334], R4 ;  /* 0x0000cd00ff030a19 */ /* 0x000fe40000011604 */
.L_x_2098:
[----:B------:R-:W-:Y:S05]  /*9b60*/  BSYNC B0 ;  /* 0x0000000000007941 */ /* 0x000fea0003800000 */
.L_x_2096:
[----:B------:R-:W-:Y:S04]  /*9b70*/  IMAD R5, R3, c[0x0][0x32c], -R5 ;  /* 0x0000cb0003057a24 */ /* 0x000fe800078e0a05 */
[----:B------:R-:W-:Y:S05]  /*9b80*/  IMAD.IADD R3, R5, 0x1, -R231 ;  /* 0x0000000105037824 */ /* 0x000fea00078e0ae7 */
[----:B------:R-:W-:Y:S02]  /*9b90*/  IMNMX R0, R0, R3, !PT ;  /* 0x0000000300007217 */ /* 0x000fe40007800200 */
[----:B------:R-:W-:Y:S04]  /*9ba0*/  IADD3 R3, R3, c[0x0][0x32c], RZ ;  /* 0x0000cb0003037a10 */ /* 0x000fe80007ffe0ff */
[----:B------:R-:W-:Y:S02]  /*9bb0*/  IMNMX R2, R2, R3, PT ;  /* 0x0000000302027217 */ /* 0x000fe40003800200 */
.L_x_2095:
        /* <DEDUP_REMOVED lines=82> */
.L_x_2222:
[----:B-12---:R-:W-:Y:S01]  /*a0e0*/  FMNMX.FTZ R4, R4, R0, !PT ;  /* 0x0000000004047209 */ /* 0x006fe20007810000 */
[----:B------:R-:W-:-:S05]  /*a0f0*/  BRA.DIV ~URZ, `(.L_x_2100) ;  /* 0x000115627f007947 */ /* 0x000fca000b800000 */
[----:B------:R-:W1:Y:S02]  /*a100*/  SHFL.BFLY PT, R0, R4, 0x1, 0x1f ;  /* 0x0c201f0004007f89 */ /* 0x000e6400000e0000 */
[----:B-1----:R-:W-:Y:S02]  /*a110*/  FMNMX.FTZ R132, R4, R0, !PT ;  /* 0x0000000004847209 */ /* 0x002fe40007810000 */
[----:B------:R-:W1:Y:S02]  /*a120*/  SHFL.BFLY PT, R0, R5, 0x2, 0x1f ;  /* 0x0c401f0005007f89 */ /* 0x000e6400000e0000 */
[----:B-1----:R-:W-:Y:S05]  /*a130*/  FMNMX.FTZ R4, R5, R0, !PT ;  /* 0x0000000005047209 */ /* 0x002fea0007810000 */
[----:B------:R1:W2:Y:S02]  /*a140*/  SHFL.BFLY PT, R0, R4, 0x1, 0x1f ;  /* 0x0c201f0004007f89 */ /* 0x0002a400000e0000 */
.L_x_2223:
        /* <DEDUP_REMOVED lines=23> */
[----:B------:R-:W2:Y:S01]  /*a2c0*/  MUFU.EX2 R5, R5 ;  /* 0x0000000500057308 */ /* 0x000ea20000000800 */
[--C-:B------:R-:W-:Y:S02]  /*a2d0*/  FFMA.FTZ R193, R25, c[0x0][0x2d0], -R2.reuse ;  /* 0x0000b40019c17a23 */ /* 0x100fe40000010802 */
[--C-:B------:R-:W-:Y:S02]  /*a2e0*/  FFMA.FTZ R196, R24, c[0x0][0x2d0], -R2.reuse ;  /* 0x0000b40018c47a23 */ /* 0x100fe40000010802 */
[--C-:B------:R-:W-:Y:S02]  /*a2f0*/  FFMA.FTZ R133, R168, c[0x0][0x2d0], -R2.reuse ;  /* 0x0000b400a8857a23 */ /* 0x100fe40000010802 */
[----:B------:R-:W-:Y:S03]  /*a300*/  FFMA.FTZ R194, R23, c[0x0][0x2d0], -R2 ;  /* 0x0000b40017c27a23 */ /* 0x000fe60000010802 */
[----:B------:R3:W-:Y:S01]  /*a310*/  MUFU.EX2 R23, R133 ;  /* 0x0000008500177308 */ /* 0x0007e20000000800 */
[C---:B-1----:R-:W-:Y:S02]  /*a320*/  FFMA.FTZ R2, R0.reuse, R225, R4 ;  /* 0x000000e100027223 */ /* 0x042fe40000010004 */
[C---:B------:R-:W-:Y:S02]  /*a330*/  FMUL.FTZ R32, R0.reuse, R136 ;  /* 0x0000008800207220 */ /* 0x040fe40000410000 */
[C---:B------:R-:W-:Y:S02]  /*a340*/  FMUL.FTZ R33, R0.reuse, R137 ;  /* 0x0000008900217220 */ /* 0x040fe40000410000 */
[C---:B------:R-:W-:Y:S02]  /*a350*/  FMUL.FTZ R25, R0.reuse, R145 ;  /* 0x0000009100197220 */ /* 0x040fe40000410000 */
[C---:B------:R-:W-:Y:S02]  /*a360*/  FMUL.FTZ R24, R0.reuse, R144 ;  /* 0x0000009000187220 */ /* 0x040fe40000410000 */
[----:B--2---:R-:W-:Y:S01]  /*a370*/  FADD.FTZ R22, R5, R2 ;  /* 0x0000000205167221 */ /* 0x004fe20000010000 */
[----:B------:R-:W-:Y:S01]  /*a380*/  FSEL R2, R3, RZ, P0 ;  /* 0x000000ff03027208 */ /* 0x000fe20000000000 */
[----:B------:R-:W-:Y:S01]  /*a390*/  FMUL.FTZ R28, R0, R140 ;  /* 0x0000008c001c7220 */ /* 0x000fe20000410000 */
[----:B------:R-:W-:Y:S01]  /*a3a0*/  F2FP.PACK_AB R168, R5, R4 ;  /* 0x0000000405a8723e */ /* 0x000fe200000000ff */
[----:B------:R-:W-:Y:S01]  /*a3b0*/  FMUL.FTZ R4, R3, c[0x0][0x2d0] ;  /* 0x0000b40003047a20 */ /* 0x000fe20000410000 */
[----:B------:R-:W-:Y:S01]  /*a3c0*/  MUFU.EX2 R144, R178 ;  /* 0x000000b200907308 */ /* 0x000fe20000000800 */
[----:B------:R-:W-:Y:S02]  /*a3d0*/  FADD.FTZ R2, -R2, R134 ;  /* 0x0000008602027221 */ /* 0x000fe40000010100 */
[----:B------:R-:W-:Y:S01]  /*a3e0*/  FMUL.FTZ R29, R0, R141 ;  /* 0x0000008d001d7220 */ /* 0x000fe20000410000 */
[----:B------:R-:W-:Y:S01]  /*a3f0*/  FSEL R4, R4, RZ, P0 ;  /* 0x000000ff04047208 */ /* 0x000fe20000000000 */
[----:B------:R-:W-:Y:S01]  /*a400*/  FMUL.FTZ R2, R2, c[0x0][0x2d0] ;  /* 0x0000b40002027a20 */ /* 0x000fe20000410000 */
[----:B------:R-:W-:Y:S01]  /*a410*/  ISETP.GT.AND P0, PT, R214, R207, PT ;  /* 0x000000cfd600720c */ /* 0x000fe20003f04270 */
[----:B------:R-:W-:Y:S01]  /*a420*/  FMUL.FTZ R36, R0, R36 ;  /* 0x0000002400247220 */ /* 0x000fe20000410000 */
[----:B------:R-:W-:Y:S01]  /*a430*/  IADD3 R214, R214, -0x1, RZ ;  /* 0xffffffffd6d67810 */ /* 0x000fe20007ffe0ff */
[--C-:B------:R-:W-:Y:S02]  /*a440*/  FFMA.FTZ R5, R21, c[0x0][0x2d0], -R4.reuse ;  /* 0x0000b40015057a23 */ /* 0x100fe40000010804 */
[----:B------:R-:W1:Y:S01]  /*a450*/  MUFU.EX2 R21, R35 ;  /* 0x0000002300157308 */ /* 0x000e620000000800 */
[--C-:B------:R-:W-:Y:S02]  /*a460*/  FFMA.FTZ R6, R6, c[0x0][0x2d0], -R4.reuse ;  /* 0x0000b40006067a23 */ /* 0x100fe40000010804 */
[--C-:B------:R-:W-:Y:S02]  /*a470*/  FFMA.FTZ R195, R7, c[0x0][0x2d0], -R4.reuse ;  /* 0x0000b40007c37a23 */ /* 0x100fe40000010804 */
[--C-:B---3--:R-:W-:Y:S02]  /*a480*/  FFMA.FTZ R133, R20, c[0x0][0x2d0], -R4.reuse ;  /* 0x0000b40014857a23 */ /* 0x108fe40000010804 */
[--C-:B------:R-:W-:Y:S02]  /*a490*/  FFMA.FTZ R134, R19, c[0x0][0x2d0], -R4.reuse ;  /* 0x0000b40013867a23 */ /* 0x100fe40000010804 */
[--C-:B------:R-:W-:Y:S01]  /*a4a0*/  FFMA.FTZ R175, R16, c[0x0][0x2d0], -R4.reuse ;  /* 0x0000b40010af7a23 */ /* 0x100fe20000010804 */
[----:B------:R-:W2:Y:S01]  /*a4b0*/  MUFU.EX2 R2, R2 ;  /* 0x0000000200027308 */ /* 0x000ea20000000800 */
[----:B------:R-:W-:Y:S02]  /*a4c0*/  FMUL.FTZ R16, R0, R152 ;  /* 0x0000009800107220 */ /* 0x000fe40000410000 */
[--C-:B------:R-:W-:Y:S02]  /*a4d0*/  FFMA.FTZ R183, R12, c[0x0][0x2d0], -R4.reuse ;  /* 0x0000b4000cb77a23 */ /* 0x100fe40000010804 */
[----:B------:R-:W-:Y:S02]  /*a4e0*/  FMUL.FTZ R12, R0, R156 ;  /* 0x0000009c000c7220 */ /* 0x000fe40000410000 */
[--C-:B------:R-:W-:Y:S02]  /*a4f0*/  FFMA.FTZ R174, R18, c[0x0][0x2d0], -R4.reuse ;  /* 0x0000b40012ae7a23 */ /* 0x100fe40000010804 */
[--C-:B------:R-:W-:Y:S01]  /*a500*/  FFMA.FTZ R173, R17, c[0x0][0x2d0], -R4.reuse ;  /* 0x0000b40011ad7a23 */ /* 0x100fe20000010804 */
[----:B------:R-:W-:Y:S01]  /*a510*/  MUFU.EX2 R7, R6 ;  /* 0x0000000600077308 */ /* 0x000fe20000000800 */
[--C-:B------:R-:W-:Y:S02]  /*a520*/  FFMA.FTZ R184, R11, c[0x0][0x2d0], -R4.reuse ;  /* 0x0000b4000bb87a23 */ /* 0x100fe40000010804 */
[--C-:B------:R-:W-:Y:S01]  /*a530*/  FFMA.FTZ R189, R10, c[0x0][0x2d0], -R4.reuse ;  /* 0x0000b4000abd7a23 */ /* 0x100fe20000010804 */
[----:B-1----:R-:W-:Y:S01]  /*a540*/  F2FP.PACK_AB R170, R21, R23 ;  /* 0x0000001715aa723e */ /* 0x002fe200000000ff */
[--C-:B------:R-:W-:Y:S02]  /*a550*/  FFMA.FTZ R190, R9, c[0x0][0x2d0], -R4.reuse ;  /* 0x0000b40009be7a23 */ /* 0x100fe40000010804 */
[--C-:B------:R-:W-:Y:S02]  /*a560*/  FFMA.FTZ R191, R8, c[0x0][0x2d0], -R4.reuse ;  /* 0x0000b40008bf7a23 */ /* 0x100fe40000010804 */
[--C-:B------:R-:W-:Y:S01]  /*a570*/  FFMA.FTZ R176, R15, c[0x0][0x2d0], -R4.reuse ;  /* 0x0000b4000fb07a23 */ /* 0x100fe20000010804 */
[----:B------:R-:W1:Y:S01]  /*a580*/  MUFU.EX2 R6, R5 ;  /* 0x0000000500067308 */ /* 0x000e620000000800 */
[--C-:B------:R-:W-:Y:S02]  /*a590*/  FFMA.FTZ R182, R14, c[0x0][0x2d0], -R4.reuse ;  /* 0x0000b4000eb67a23 */ /* 0x100fe40000010804 */
[----:B------:R-:W-:Y:S02]  /*a5a0*/  FFMA.FTZ R181, R13, c[0x0][0x2d0], -R4 ;  /* 0x0000b4000db57a23 */ /* 0x000fe40000010804 */
[C---:B--2---:R-:W-:Y:S02]  /*a5b0*/  FMUL.FTZ R34, R2.reuse, R138 ;  /* 0x0000008a02227220 */ /* 0x044fe40000410000 */
[----:B------:R-:W-:Y:S02]  /*a5c0*/  FMUL.FTZ R35, R2, R139 ;  /* 0x0000008b02237220 */ /* 0x000fe40000410000 */
[----:B------:R-:W2:Y:S01]  /*a5d0*/  LDSM.16.MT88.4 R136, [R203] ;  /* 0x00000000cb88783b */ /* 0x000ea20000004200 */
[----:B------:R-:W-:Y:S01]  /*a5e0*/  MUFU.EX2 R152, R133 ;  /* 0x0000008500987308 */ /* 0x000fe20000000800 */
[----:B------:R-:W-:Y:S02]  /*a5f0*/  FADD.FTZ R4, R23, R22 ;  /* 0x0000001617047221 */ /* 0x000fe40000010000 */
[C---:B------:R-:W-:Y:S02]  /*a600*/  FMUL.FTZ R8, R0.reuse, R160 ;  /* 0x000000a000087220 */ /* 0x040fe40000410000 */
[----:B------:R-:W-:Y:S02]  /*a610*/  FADD.FTZ R172, R21, R4 ;  /* 0x0000000415ac7221 */ /* 0x000fe40000010000 */
[C---:B------:R-:W-:Y:S02]  /*a620*/  FMUL.FTZ R4, R0.reuse, R164 ;  /* 0x000000a400047220 */ /* 0x040fe40000410000 */
[----:B------:R-:W-:Y:S01]  /*a630*/  FMUL.FTZ R9, R0, R161 ;  /* 0x000000a100097220 */ /* 0x000fe20000410000 */
[----:B------:R-:W3:Y:S01]  /*a640*/  MUFU.EX2 R156, R134 ;  /* 0x00000086009c7308 */ /* 0x000ee20000000800 */
[C---:B------:R-:W-:Y:S02]  /*a650*/  FMUL.FTZ R10, R2.reuse, R162 ;  /* 0x000000a2020a7220 */ /* 0x040fe40000410000 */
[----:B------:R-:W-:Y:S01]  /*a660*/  FMUL.FTZ R11, R2, R163 ;  /* 0x000000a3020b7220 */ /* 0x000fe20000410000 */
[----:B-1----:R-:W-:Y:S01]  /*a670*/  F2FP.PACK_AB R169, R6, R7 ;  /* 0x0000000706a9723e */ /* 0x002fe200000000ff */
[C---:B------:R-:W-:Y:S01]  /*a680*/  FFMA.FTZ R5, R2.reuse, R221, R7 ;  /* 0x000000dd02057223 */ /* 0x040fe20000010007 */
[----:B------:R-:W-:Y:S01]  /*a690*/  LDSM.16.MT88.4 R160, [R203+0x1800] ;  /* 0x00180000cba0783b */ /* 0x000fe20000004200 */
[----:B------:R-:W-:Y:S02]  /*a6a0*/  FMUL.FTZ R7, R2, R167 ;  /* 0x000000a702077220 */ /* 0x000fe40000410000 */
[----:B------:R-:W-:Y:S01]  /*a6b0*/  FADD.FTZ R197, R6, R5 ;  /* 0x0000000506c57221 */ /* 0x000fe20000010000 */
[----:B------:R-:W-:Y:S01]  /*a6c0*/  MUFU.EX2 R134, R177 ;  /* 0x000000b100867308 */ /* 0x000fe20000000800 */
[----:B------:R-:W-:Y:S02]  /*a6d0*/  FMUL.FTZ R5, R0, R165 ;  /* 0x000000a500057220 */ /* 0x000fe40000410000 */
[----:B------:R-:W-:Y:S02]  /*a6e0*/  FMUL.FTZ R6, R2, R166 ;  /* 0x000000a602067220 */ /* 0x000fe40000410000 */
[----:B------:R-:W-:Y:S02]  /*a6f0*/  FMUL.FTZ R13, R0, R157 ;  /* 0x0000009d000d7220 */ /* 0x000fe40000410000 */
[C---:B------:R-:W-:Y:S02]  /*a700*/  FMUL.FTZ R14, R2.reuse, R158 ;  /* 0x0000009e020e7220 */ /* 0x040fe40000410000 */
[----:B------:R-:W-:Y:S01]  /*a710*/  FMUL.FTZ R15, R2, R159 ;  /* 0x0000009f020f7220 */ /* 0x000fe20000410000 */
[----:B------:R-:W-:Y:S01]  /*a720*/  MUFU.EX2 R178, R182 ;  /* 0x000000b600b27308 */ /* 0x000fe20000000800 */
[----:B------:R-:W-:Y:S02]  /*a730*/  FMUL.FTZ R17, R0, R153 ;  /* 0x0000009900117220 */ /* 0x000fe40000410000 */
[----:B------:R-:W-:Y:S01]  /*a740*/  FMUL.FTZ R18, R2, R154 ;  /* 0x0000009a02127220 */ /* 0x000fe20000410000 */
[----:B---3--:R-:W-:Y:S01]  /*a750*/  F2FP.PACK_AB R171, R156, R152 ;  /* 0x000000989cab723e */ /* 0x008fe200000000ff */
[----:B------:R-:W-:Y:S02]  /*a760*/  FMUL.FTZ R19, R2, R155 ;  /* 0x0000009b02137220 */ /* 0x000fe40000410000 */
[----:B------:R-:W-:Y:S02]  /*a770*/  FMUL.FTZ R21, R0, R149 ;  /* 0x0000009500157220 */ /* 0x000fe40000410000 */
[C---:B------:R-:W-:Y:S01]  /*a780*/  FMUL.FTZ R22, R2.reuse, R150 ;  /* 0x0000009602167220 */ /* 0x040fe20000410000 */
[----:B------:R-:W-:Y:S01]  /*a790*/  MUFU.EX2 R177, R181 ;  /* 0x000000b500b17308 */ /* 0x000fe20000000800 */
[C---:B--2---:R-:W-:Y:S05]  /*a7a0*/  HMMA.16816.F32 R4, R168.reuse, R136, R4 ;  /* 0x00000088a804723c */ /* 0x044fea0000001804 */
[C---:B------:R-:W-:Y:S02]  /*a7b0*/  FMUL.FTZ R23, R2.reuse, R151 ;  /* 0x0000009702177220 */ /* 0x040fe40000410000 */
[C---:B------:R-:W-:Y:S01]  /*a7c0*/  FMUL.FTZ R26, R2.reuse, R146 ;  /* 0x00000092021a7220 */ /* 0x040fe20000410000 */
[C---:B------:R-:W-:Y:S01]  /*a7d0*/  HMMA.16816.F32 R8, R168.reuse, R138, R8 ;  /* 0x0000008aa808723c */ /* 0x040fe20000001808 */
[----:B------:R-:W1:Y:S01]  /*a7e0*/  LDSM.16.MT88.4 R136, [R204] ;  /* 0x00000000cc88783b */ /* 0x000e620000004200 */
[----:B------:R-:W2:Y:S02]  /*a7f0*/  MUFU.EX2 R133, R180 ;  /* 0x000000b400857308 */ /* 0x000ea40000000800 */
[C---:B------:R-:W-:Y:S02]  /*a800*/  FMUL.FTZ R27, R2.reuse, R147 ;  /* 0x00000093021b7220 */ /* 0x040fe40000410000 */
[C---:B------:R-:W-:Y:S02]  /*a810*/  FMUL.FTZ R30, R2.reuse, R142 ;  /* 0x0000008e021e7220 */ /* 0x040fe40000410000 */
[----:B------:R-:W-:Y:S02]  /*a820*/  FMUL.FTZ R31, R2, R143 ;  /* 0x0000008f021f7220 */ /* 0x000fe40000410000 */
[----:B------:R-:W-:Y:S02]  /*a830*/  LDSM.16.MT88.4 R140, [R203+0x800] ;  /* 0x00080000cb8c783b */ /* 0x000fe40000004200 */
        /* <DEDUP_REMOVED lines=17> */
[C---:B------:R-:W-:Y:S01]  /*a950*/  FMUL.FTZ R50, R2.reuse, R50 ;  /* 0x0000003202327220 */ /* 0x040fe20000410000 */
[C---:B-1----:R-:W-:Y:S02]  /*a960*/  HMMA.16816.F32 R12, R168.reuse, R136, R12 ;  /* 0x00000088a80c723c */ /* 0x042fe4000000180c */
[----:B------:R-:W-:Y:S01]  /*a970*/  MUFU.EX2 R180, R175 ;  /* 0x000000af00b47308 */ /* 0x000fe20000000800 */
[----:B------:R-:W-:Y:S02]  /*a980*/  FMUL.FTZ R51, R2, R51 ;  /* 0x0000003302337220 */ /* 0x000fe40000410000 */
[C---:B------:R-:W-:Y:S02]  /*a990*/  FMUL.FTZ R52, R0.reuse, R52 ;  /* 0x0000003400347220 */ /* 0x040fe40000410000 */
[----:B------:R-:W-:Y:S01]  /*a9a0*/  FMUL.FTZ R53, R0, R53 ;  /* 0x0000003500357220 */ /* 0x000fe20000410000 */
[C---:B------:R-:W-:Y:S01]  /*a9b0*/  HMMA.16816.F32 R16, R168.reuse, R138, R16 ;  /* 0x0000008aa810723c */ /* 0x040fe20000001810 */
[----:B------:R-:W1:Y:S03]  /*a9c0*/  LDSM.16.MT88.4 R136, [R206] ;  /* 0x00000000ce88783b */ /* 0x000e660000004200 */
[C---:B------:R-:W-:Y:S01]  /*a9d0*/  FMUL.FTZ R54, R2.reuse, R54 ;  /* 0x0000003602367220 */ /* 0x040fe20000410000 */
[----:B------:R-:W-:Y:S01]  /*a9e0*/  MUFU.EX2 R175, R184 ;  /* 0x000000b800af7308 */ /* 0x000fe20000000800 */
[----:B------:R-:W-:Y:S02]  /*a9f0*/  FMUL.FTZ R55, R2, R55 ;  /* 0x0000003702377220 */ /* 0x000fe40000410000 */
[C---:B------:R-:W-:Y:S04]  /*aa00*/  FMUL.FTZ R56, R0.reuse, R56 ;  /* 0x0000003800387220 */ /* 0x040fe80000410000 */
        /* <DEDUP_REMOVED lines=87> */
[----:B--2---:R-:W-:Y:S01]  /*af80*/  FADD.FTZ R0, R133, R172 ;  /* 0x000000ac85007221 */ /* 0x004fe20000010000 */
[----:B------:R-:W2:Y:S01]  /*af90*/  MUFU.EX2 R179, R176 ;  /* 0x000000b000b37308 */ /* 0x000ea20000000800 */
[C---:B-1----:R-:W-:Y:S09]  /*afa0*/  HMMA.16816.F32 R44, R168.reuse, R136, R44 ;  /* 0x00000088a82c723c */ /* 0x042ff2000000182c */
[----:B------:R-:W-:Y:S01]  /*afb0*/  MUFU.EX2 R176, R183 ;  /* 0x000000b700b07308 */ /* 0x000fe20000000800 */
[C---:B------:R-:W-:Y:S01]  /*afc0*/  HMMA.16816.F32 R48, R168.reuse, R138, R48 ;  /* 0x0000008aa830723c */ /* 0x040fe20000001830 */
[----:B------:R-:W1:Y:S02]  /*afd0*/  LDSM.16.MT88.4 R136, [R206+0x2000] ;  /* 0x00200000ce88783b */ /* 0x000e640000004200 */
[----:B---3--:R-:W-:Y:S04]  /*afe0*/  FADD.FTZ R0, R2, R0 ;  /* 0x0000000002007221 */ /* 0x008fe80000010000 */
[----:B------:R-:W-:Y:S02]  /*aff0*/  FADD.FTZ R0, R144, R0 ;  /* 0x0000000090007221 */ /* 0x000fe40000010000 */
[----:B------:R-:W-:Y:S03]  /*b000*/  MUFU.EX2 R172, R191 ;  /* 0x000000bf00ac7308 */ /* 0x000fe60000000800 */
        /* <DEDUP_REMOVED lines=34> */
[----:B------:R-:W3:Y:S02]  /*b230*/  LDSM.16.MT88.4 R144, [R204+0x800] ;  /* 0x00080000cc90783b */ /* 0x000ee40000004200 */
[----:B------:R-:W4:Y:S01]  /*b240*/  MUFU.EX2 R2, R187 ;  /* 0x000000bb00027308 */ /* 0x000f220000000800 */
[----:B--2---:R-:W-:Y:S02]  /*b250*/  F2FP.PACK_AB R139, R179, R180 ;  /* 0x000000b4b38b723e */ /* 0x004fe400000000ff */
[----:B------:R-:W-:Y:S05]  /*b260*/  F2FP.PACK_AB R169, R173, R174 ;  /* 0x000000aeada9723e */ /* 0x000fea00000000ff */
[C---:B------:R-:W-:Y:S02]  /*b270*/  HMMA.16816.F32 R4, R136.reuse, R140, R4 ;  /* 0x0000008c8804723c */ /* 0x040fe40000001804 */
[----:B------:R-:W2:Y:S03]  /*b280*/  MUFU.EX2 R134, R185 ;  /* 0x000000b900867308 */ /* 0x000ea60000000800 */
[----:B-1----:R-:W-:Y:S03]  /*b290*/  FADD.FTZ R0, R133, R0 ;  /* 0x0000000085007221 */ /* 0x002fe60000010000 */
[C---:B------:R-:W-:Y:S01]  /*b2a0*/  HMMA.16816.F32 R8, R136.reuse, R142, R8 ;  /* 0x0000008e8808723c */ /* 0x040fe20000001808 */
[----:B------:R-:W1:Y:S03]  /*b2b0*/  LDSM.16.MT88.4 R140, [R206+0x800] ;  /* 0x00080000ce8c783b */ /* 0x000e660000004200 */
[----:B----4-:R-:W-:Y:S04]  /*b2c0*/  FADD.FTZ R0, R2, R0 ;  /* 0x0000000002007221 */ /* 0x010fe80000010000 */
[----:B------:R-:W-:Y:S04]  /*b2d0*/  FADD.FTZ R0, R148, R0 ;  /* 0x0000000094007221 */ /* 0x000fe80000010000 */
[C---:B--2---:R-:W-:Y:S01]  /*b2e0*/  FADD.FTZ R0, R134.reuse, R0 ;  /* 0x0000000086007221 */ /* 0x044fe20000010000 */
        /* <DEDUP_REMOVED lines=59> */
[C---:B-1----:R-:W-:Y:S01]  /*b6a0*/  F2FP.PACK_AB R168, R2.reuse, R133 ;  /* 0x0000008502a8723e */ /* 0x042fe200000000ff */
[----:B------:R-:W-:Y:S03]  /*b6b0*/  FADD.FTZ R0, R133, R0 ;  /* 0x0000000085007221 */ /* 0x000fe60000010000 */
[C---:B---3--:R-:W-:Y:S01]  /*b6c0*/  HMMA.16816.F32 R20, R136.reuse, R148, R20 ;  /* 0x000000948814723c */ /* 0x048fe20000001814 */
[----:B------:R-:W1:Y:S03]  /*b6d0*/  MUFU.EX2 R133, R195 ;  /* 0x000000c300857308 */ /* 0x000e660000000800 */
        /* <DEDUP_REMOVED lines=8> */
[----:B-1----:R-:W-:Y:S04]  /*b760*/  F2FP.PACK_AB R171, R133, R172 ;  /* 0x000000ac85ab723e */ /* 0x002fe800000000ff */
[C---:B--2---:R-:W-:Y:S08]  /*b770*/  HMMA.16816.F32 R36, R136.reuse, R144, R36 ;  /* 0x000000908824723c */ /* 0x044ff00000001824 */
        /* <DEDUP_REMOVED lines=58> */
[----:B------:R-:W-:Y:S04]  /*bb20*/  FADD.FTZ R0, R175, R0 ;  /* 0x00000000af007221 */ /* 0x000fe80000010000 */
[C---:B------:R-:W-:Y:S04]  /*bb30*/  HMMA.16816.F32 R136, R168.reuse, R138, R32 ;  /* 0x0000008aa888723c */ /* 0x040fe80000001820 */
[----:B------:R-:W-:Y:S04]  /*bb40*/  FADD.FTZ R0, R174, R0 ;  /* 0x00000000ae007221 */ /* 0x000fe80000010000 */
[C---:B---3--:R-:W-:Y:S04]  /*bb50*/  HMMA.16816.F32 R36, R168.reuse, R4, R36 ;  /* 0x00000004a824723c */ /* 0x048fe80000001824 */
[----:B------:R-:W-:Y:S04]  /*bb60*/  FADD.FTZ R0, R173, R0 ;  /* 0x00000000ad007221 */ /* 0x000fe80000010000 */
[C---:B------:R-:W-:Y:S01]  /*bb70*/  HMMA.16816.F32 R40, R168.reuse, R6, R40 ;  /* 0x00000006a828723c */ /* 0x040fe20000001828 */
[----:B------:R-:W1:Y:S03]  /*bb80*/  LDSM.16.MT88.4 R4, [R203+0x5800] ;  /* 0x00580000cb04783b */ /* 0x000e660000004200 */
[----:B------:R-:W-:Y:S04]  /*bb90*/  FADD.FTZ R0, R172, R0 ;  /* 0x00000000ac007221 */ /* 0x000fe80000010000 */
[C---:B----4-:R-:W-:Y:S04]  /*bba0*/  HMMA.16816.F32 R44, R168.reuse, R8, R44 ;  /* 0x00000008a82c723c */ /* 0x050fe8000000182c */
[----:B------:R-:W-:Y:S01]  /*bbb0*/  FADD.FTZ R221, R133, R0 ;  /* 0x0000000085dd7221 */ /* 0x000fe20000010000 */
[----:B------:R-:W-:Y:S03]  /*bbc0*/  MOV R133, R132 ;  /* 0x0000008400857202 */ /* 0x000fe60000000f00 */
        /* <DEDUP_REMOVED lines=26> */
[C---:B----4-:R-:W-:Y:S07]  /*bd70*/  HMMA.16816.F32 R124, R168.reuse, R16, R124 ;  /* 0x00000010a87c723c */ /* 0x050fee000000187c */
[----:B------:R-:W-:Y:S01]  /*bd80*/  MOV R16, R3 ;  /* 0x0000000300107202 */ /* 0x000fe20000000f00 */
[----:B------:R-:W-:Y:S01]  /*bd90*/  HMMA.16816.F32 R128, R168, R18, R128 ;  /* 0x00000012a880723c */ /* 0x000fe20000001880 */
[----:B------:R-:W-:-:S07]  /*bda0*/  @P0 BRA `(.L_x_2101) ;  /* 0xffffb94000000947 */ /* 0x000fce000383ffff */
.L_x_2080:
        /* <DEDUP_REMOVED lines=21> */
.L_x_2104:
[----:B------:R-:W-:-:S04]  /*bf00*/  MOV R3, 0x1 ;  /* 0x0000000100037802 */ /* 0x000fc80000000f00 */
[----:B------:R-:W-:-:S13]  /*bf10*/  ISETP.NE.AND P0, PT, R3, c[0x0][0x32c], PT ;  /* 0x0000cb0003007a0c */ /* 0x000fda0003f05270 */
[----:B------:R-:W-:-:S05]  /*bf20*/  @P0 IMAD.HI.U32 R3, R0, c[0x0][0x330], RZ ;  /* 0x0000cc0000030a27 */ /* 0x000fca00078e00ff */
[----:B------:R-:W-:Y:S02]  /*bf30*/  @P0 SHF.R.U32.HI R0, RZ, c[0x0][0x334], R3 ;  /* 0x0000cd00ff000a19 */ /* 0x000fe40000011603 */
.L_x_2105:
[----:B------:R-:W-:Y:S05]  /*bf40*/  BSYNC B0 ;  /* 0x0000000000007941 */ /* 0x000fea0003800000 */
.L_x_2103:
[----:B------:R-:W-:-:S05]  /*bf50*/  IMAD R0, R0, c[0x0][0x32c], RZ ;  /* 0x0000cb0000007a24 */ /* 0x000fca00078e02ff */
[----:B------:R-:W-:-:S04]  /*bf60*/  IMNMX R2, R2, R0, !PT ;  /* 0x0000000002027217 */ /* 0x000fc80007800200 */
.L_x_2102:
        /* <DEDUP_REMOVED lines=9> */
.L_x_2117:
        /* <DEDUP_REMOVED lines=43> */
.L_x_2224:
        /* <DEDUP_REMOVED lines=26> */
.L_x_2225:
        /* <DEDUP_REMOVED lines=27> */
.L_x_2108:
[----:B------:R-:W-:Y:S05]  /*c600*/  BSYNC B0 ;  /* 0x0000000000007941 */ /* 0x000fea0003800000 */
.L_x_2107:
        /* <DEDUP_REMOVED lines=198> */
[----:B------:R-:W-:Y:S02]  /*d270*/  FMUL.FTZ R10, R10, c[0x0][0x320] ;  /* 0x0000c8000a0a7a20 */ /* 0x000fe40000410000 */
[----:B------:R-:W-:Y:S04]  /*d280*/  FMUL.FTZ R3, R11, c[0x0][0x320] ;  /* 0x0000c8000b037a20 */ /* 0x000fe80000410000 */
        /* <DEDUP_REMOVED lines=69> */
[----:B--234-:R-:W-:Y:S01]  /*d6e0*/  SHF.R.S32.HI R6, RZ, 0x1f, R222 ;  /* 0x0000001fff067819 */ /* 0x01cfe200000114de */
        /* <DEDUP_REMOVED lines=12> */
[----:B-1----:R-:W-:Y:S01]  /*d7b0*/  IMAD.MOV.U32 R0, RZ, RZ, R2 ;  /* 0x000000ffff007224 */ /* 0x002fe200078e0002 */
        /* <DEDUP_REMOVED lines=28> */
.L_x_2226:
[----:B------:R-:W-:-:S05]  /*d980*/  BRA.DIV ~URZ, `(.L_x_2114) ;  /* 0x0000e1127f007947 */ /* 0x000fca000b800000 */
[----:B------:R-:W3:Y:S01]  /*d990*/  SHFL.IDX PT, R0, R8, RZ, 0x181f ;  /* 0x00181fff08007589 */ /* 0x000ee200000e0000 */
[----:B------:R-:W-:Y:S02]  /*d9a0*/  ISETP.GE.AND P2, PT, R217, c[0x0][0x1d4], PT ;  /* 0x00007500d9007a0c */ /* 0x000fe40003f46270 */
[----:B------:R-:W-:Y:S02]  /*d9b0*/  ISETP.GE.AND P3, PT, R223, c[0x0][0x1d4], PT ;  /* 0x00007500df007a0c */ /* 0x000fe40003f66270 */
[----:B------:R-:W-:Y:S04]  /*d9c0*/  ISETP.GE.AND P1, PT, R222, c[0x0][0x1d4], PT ;  /* 0x00007500de007a0c */ /* 0x000fe80003f26270 */
[----:B------:R-:W-:Y:S02]  /*d9d0*/  SEL R11, RZ, 0x10, P1 ;  /* 0x00000010ff0b7807 */ /* 0x000fe40000800000 */
[----:B---3--:R-:W-:Y:S05]  /*d9e0*/  IADD3 R6, P0, R0, R26, RZ ;  /* 0x0000001a00067210 */ /* 0x008fea0007f1e0ff */
[----:B--2---:R-:W-:Y:S01]  /*d9f0*/  IMAD.X R7, R4, 0x1, R9, P0 ;  /* 0x0000000104077824 */ /* 0x004fe200000e0609 */
[----:B------:R-:W-:Y:S04]  /*da00*/  IADD3 R2, P0, R0, R27, RZ ;  /* 0x0000001b00027210 */ /* 0x000fe80007f1e0ff */
[----:B------:R-:W-:Y:S01]  /*da10*/  @!PT LDS RZ, [RZ] ;  /* 0x00000000fffff984 */ /* 0x000fe20000000800 */
[----:B------:R-:W-:Y:S01]  /*da20*/  @!PT LDS RZ, [RZ] ;  /* 0x00000000fffff984 */ /* 0x000fe20000000800 */
[----:B------:R2:W-:Y:S01]  /*da30*/  LDGSTS.E.BYPASS.LTC128B.128 [R215+0x8100], [R6.64], !P2 ;  /* 0x0810000006d77fae */ /* 0x0005e2000d101d46 */
[----:B------:R-:W-:Y:S05]  /*da40*/  IMAD.X R3, R4, 0x1, R12, P0 ;  /* 0x0000000104037824 */ /* 0x000fea00000e060c */
[----:B------:R3:W-:Y:S01]  /*da50*/  LDGSTS.E.BYPASS.LTC128B.128 [R215+0xa100], [R2.64], !P3 ;  /* 0x0a10000002d77fae */ /* 0x0007e2000d901d46 */
[----:B--2---:R-:W-:Y:S02]  /*da60*/  SEL R6, RZ, 0x10, P2 ;  /* 0x00000010ff067807 */ /* 0x004fe40001000000 */
[----:B---3--:R-:W-:Y:S05]  /*da70*/  IADD3 R2, P0, R0, R28, RZ ;  /* 0x0000001c00027210 */ /* 0x008fea0007f1e0ff */
[----:B------:R-:W-:Y:S05]  /*da80*/  IMAD.X R3, R4, 0x1, R13, P0 ;  /* 0x0000000104037824 */ /* 0x000fea00000e060d */
[----:B------:R2:W-:Y:S02]  /*da90*/  LDGSTS.E.BYPASS.LTC128B.128 [R215+0xc100], [R2.64], !P1 ;  /* 0x0c10000002d77fae */ /* 0x0005e4000c901d46 */
[----:B--2---:R-:W-:Y:S02]  /*daa0*/  IADD3 R2, P0, R0, R29, RZ ;  /* 0x0000001d00027210 */ /* 0x004fe40007f1e0ff */
[----:B------:R-:W2:Y:S03]  /*dab0*/  SHFL.IDX PT, R0, R8, 0x1, 0x181f ;  /* 0x00381f0008007f89 */ /* 0x000ea600000e0000 */
[----:B------:R-:W-:Y:S01]  /*dac0*/  IMAD.X R3, R4, 0x1, R14, P0 ;  /* 0x0000000104037824 */ /* 0x000fe200000e060e */
[----:B------:R-:W-:Y:S01]  /*dad0*/  ISETP.GE.AND P0, PT, R224, c[0x0][0x1d4], PT ;  /* 0x00007500e0007a0c */ /* 0x000fe20003f06270 */
[----:B------:R3:W4:Y:S03]  /*dae0*/  SHFL.IDX PT, R4, R5, 0x1, 0x181f ;  /* 0x00381f0005047f89 */ /* 0x00072600000e0000 */
[----:B------:R-:W-:Y:S09]  /*daf0*/  SEL R10, RZ, 0x10, P0 ;  /* 0x00000010ff0a7807 */ /* 0x000ff20000000000 */
[----:B------:R1:W-:Y:S02]  /*db00*/  LDGSTS.E.BYPASS.LTC128B.128 [R215+0xe100], [R2.64], !P0 ;  /* 0x0e10000002d77fae */ /* 0x0003e4000c101d46 */
[----:B-1-3--:R-:W-:Y:S02]  /*db10*/  SEL R5, RZ, 0x10, P3 ;  /* 0x00000010ff057807 */ /* 0x00afe40001800000 */
.L_x_2227:
[C---:B--2---:R-:W-:Y:S02]  /*db20*/  IADD3 R2, -R6.reuse, 0x10, RZ ;  /* 0x0000001006027810 */ /* 0x044fe40007ffe1ff */
[----:B------:R-:W-:Y:S02]  /*db30*/  ISETP.NE.U32.AND P2, PT, R6, RZ, PT ;  /* 0x000000ff0600720c */ /* 0x000fe40003f45070 */
[----:B------:R-:W-:Y:S04]  /*db40*/  LOP3.LUT R2, R2, 0xf, RZ, 0xc0, !PT ;  /* 0x0000000f02027812 */ /* 0x000fe800078ec0ff */
[----:B------:R-:W-:Y:S04]  /*db50*/  IADD3 R2, P1, P0, R2, R0, R26 ;  /* 0x0000000002027210 */ /* 0x000fe8000783e01a */
[----:B----4-:R-:W-:Y:S05]  /*db60*/  IADD3.X R3, RZ, R4, R9, P1, P0 ;  /* 0x00000004ff037210 */ /* 0x010fea0000fe0409 */
        /* <DEDUP_REMOVED lines=22> */
.L_x_2112:
[----:B--234-:R-:W-:Y:S05]  /*dcd0*/  BSYNC B0 ;  /* 0x0000000000007941 */ /* 0x01cfea0003800000 */
.L_x_2111:
[----:B-1----:R-:W-:Y:S01]  /*dce0*/  FMNMX.FTZ R2, R186, R133, !PT ;  /* 0x00000085ba027209 */ /* 0x002fe20007810000 */
[----:B------:R-:W0:Y:S01]  /*dcf0*/  LDGDEPBAR ;  /* 0x00000000000079af */ /* 0x000e220000000000 */
        /* <DEDUP_REMOVED lines=33> */
.L_x_2228:
[----:B-12---:R-:W-:Y:S01]  /*df10*/  FMNMX.FTZ R4, R4, R0, !PT ;  /* 0x0000000004047209 */ /* 0x006fe20007810000 */
[----:B------:R-:W-:-:S05]  /*df20*/  BRA.DIV ~URZ, `(.L_x_2116) ;  /* 0x0000de427f007947 */ /* 0x000fca000b800000 */
[----:B------:R-:W1:Y:S02]  /*df30*/  SHFL.BFLY PT, R0, R4, 0x1, 0x1f ;  /* 0x0c201f0004007f89 */ /* 0x000e6400000e0000 */
[----:B-1----:R-:W-:Y:S02]  /*df40*/  FMNMX.FTZ R132, R4, R0, !PT ;  /* 0x0000000004847209 */ /* 0x002fe40007810000 */
[----:B------:R-:W1:Y:S02]  /*df50*/  SHFL.BFLY PT, R0, R5, 0x2, 0x1f ;  /* 0x0c401f0005007f89 */ /* 0x000e6400000e0000 */
[----:B-1----:R-:W-:Y:S05]  /*df60*/  FMNMX.FTZ R4, R5, R0, !PT ;  /* 0x0000000005047209 */ /* 0x002fea0007810000 */
[----:B------:R1:W2:Y:S02]  /*df70*/  SHFL.BFLY PT, R0, R4, 0x1, 0x1f ;  /* 0x0c201f0004007f89 */ /* 0x0002a400000e0000 */
.L_x_2229:
[----:B--2---:R-:W-:Y:S01]  /*df80*/  FMNMX.FTZ R3, R0, R4, !PT ;  /* 0x0000000400037209 */ /* 0x004fe20007810000 */
[C---:B------:R-:W-:Y:S01]  /*df90*/  FADD.FTZ R0, -R132.reuse, R133 ;  /* 0x0000008584007221 */ /* 0x040fe20000010100 */
[----:B------:R-:W-:Y:S01]  /*dfa0*/  WARPSYNC 0xffffffff ;  /* 0xffffffff00007948 */ /* 0x000fe20003800000 */
[----:B-1----:R-:W-:Y:S01]  /*dfb0*/  FMUL.FTZ R4, R132, c[0x0][0x2d0] ;  /* 0x0000b40084047a20 */ /* 0x002fe20000410000 */
[----:B------:R-:W-:Y:S01]  /*dfc0*/  ISETP.GT.AND P0, PT, R214, R197, PT ;  /* 0x000000c5d600720c */ /* 0x000fe20003f04270 */
[----:B------:R-:W-:Y:S01]  /*dfd0*/  FMUL.FTZ R0, R0, c[0x0][0x2d0] ;  /* 0x0000b40000007a20 */ /* 0x000fe20000410000 */
[----:B------:R-:W-:Y:S01]  /*dfe0*/  IADD3 R214, R214, -0x1, RZ ;  /* 0xffffffffd6d67810 */ /* 0x000fe20007ffe0ff */
        /* <DEDUP_REMOVED lines=20> */
[----:B------:R-:W1:Y:S02]  /*e130*/  MUFU.EX2 R6, R6 ;  /* 0x0000000600067308 */ /* 0x000e640000000800 */
[----:B-1----:R-:W-:Y:S01]  /*e140*/  F2FP.PACK_AB R168, R6, R4 ;  /* 0x0000000406a8723e */ /* 0x002fe200000000ff */
[----:B------:R-:W-:Y:S01]  /*e150*/  FFMA.FTZ R0, R2, R225, R4 ;  /* 0x000000e102007223 */ /* 0x000fe20000010004 */
[----:B------:R-:W-:Y:S01]  /*e160*/  F2FP.PACK_AB R170, R8, R9 ;  /* 0x0000000908aa723e */ /* 0x000fe200000000ff */
[C---:B------:R-:W-:Y:S02]  /*e170*/  FMUL.FTZ R4, R3.reuse, c[0x0][0x2d0] ;  /* 0x0000b40003047a20 */ /* 0x040fe40000410000 */
[----:B------:R-:W-:Y:S02]  /*e180*/  FADD.FTZ R7, R6, R0 ;  /* 0x0000000006077221 */ /* 0x000fe40000010000 */
[----:B------:R-:W-:Y:S02]  /*e190*/  FADD.FTZ R0, -R3, R134 ;  /* 0x0000008603007221 */ /* 0x000fe40000010100 */
[----:B------:R-:W-:Y:S02]  /*e1a0*/  FMUL.FTZ R32, R2, R136 ;  /* 0x0000008802207220 */ /* 0x000fe40000410000 */
[----:B------:R-:W-:Y:S02]  /*e1b0*/  FMUL.FTZ R0, R0, c[0x0][0x2d0] ;  /* 0x0000b40000007a20 */ /* 0x000fe40000410000 */
[----:B------:R-:W-:Y:S02]  /*e1c0*/  FMUL.FTZ R33, R2, R137 ;  /* 0x0000008902217220 */ /* 0x000fe40000410000 */
[--C-:B------:R-:W-:Y:S02]  /*e1d0*/  FFMA.FTZ R5, R191, c[0x0][0x2d0], -R4.reuse ;  /* 0x0000b400bf057a23 */ /* 0x100fe40000010804 */
        /* <DEDUP_REMOVED lines=8> */
[--C-:B------:R-:W-:Y:S02]  /*e260*/  FFMA.FTZ R173, R184, c[0x0][0x2d0], -R4.reuse ;  /* 0x0000b400b8ad7a23 */ /* 0x100fe40000010804 */
[--C-:B------:R-:W-:Y:S02]  /*e270*/  FFMA.FTZ R172, R183, c[0x0][0x2d0], -R4.reuse ;  /* 0x0000b400b7ac7a23 */ /* 0x100fe40000010804 */
[--C-:B------:R-:W-:Y:S02]  /*e280*/  FFMA.FTZ R183, R25, c[0x0][0x2d0], -R4.reuse ;  /* 0x0000b40019b77a23 */ /* 0x100fe40000010804 */
[--C-:B------:R-:W-:Y:S02]  /*e290*/  FFMA.FTZ R174, R179, c[0x0][0x2d0], -R4.reuse ;  /* 0x0000b400b3ae7a23 */ /* 0x100fe40000010804 */
[--C-:B------:R-:W-:Y:S02]  /*e2a0*/  FFMA.FTZ R178, R178, c[0x0][0x2d0], -R4.reuse ;  /* 0x0000b400b2b27a23 */ /* 0x100fe40000010804 */
[--C-:B------:R-:W-:Y:S02]  /*e2b0*/  FFMA.FTZ R179, R176, c[0x0][0x2d0], -R4.reuse ;  /* 0x0000b400b0b37a23 */ /* 0x100fe40000010804 */
[C---:B-1----:R-:W-:Y:S02]  /*e2c0*/  FMUL.FTZ R34, R0.reuse, R138 ;  /* 0x0000008a00227220 */ /* 0x042fe40000410000 */
[----:B------:R-:W-:Y:S01]  /*e2d0*/  FMUL.FTZ R35, R0, R139 ;  /* 0x0000008b00237220 */ /* 0x000fe20000410000 */
[----:B------:R-:W-:Y:S01]  /*e2e0*/  MUFU.EX2 R178, R178 ;  /* 0x000000b200b27308 */ /* 0x000fe20000000800 */
[----:B------:R-:W1:Y:S01]  /*e2f0*/  LDSM.16.MT88.4 R136, [R203] ;  /* 0x00000000cb88783b */ /* 0x000e620000004200 */
[--C-:B------:R-:W-:Y:S02]  /*e300*/  FFMA.FTZ R176, R175, c[0x0][0x2d0], -R4.reuse ;  /* 0x0000b400afb07a23 */ /* 0x100fe40000010804 */
[--C-:B------:R-:W-:Y:S02]  /*e310*/  FFMA.FTZ R184, R24, c[0x0][0x2d0], -R4.reuse ;  /* 0x0000b40018b87a23 */ /* 0x100fe40000010804 */
[----:B------:R-:W-:Y:S02]  /*e320*/  FFMA.FTZ R191, R20, c[0x0][0x2d0], -R4 ;  /* 0x0000b40014bf7a23 */ /* 0x000fe40000010804 */
[----:B------:R-:W-:Y:S02]  /*e330*/  FADD.FTZ R4, R9, R7 ;  /* 0x0000000709047221 */ /* 0x000fe40000010000 */
[----:B------:R-:W3:Y:S01]  /*e340*/  MUFU.EX2 R7, R6 ;  /* 0x0000000600077308 */ /* 0x000ee20000000800 */
[C---:B------:R-:W-:Y:S02]  /*e350*/  FMUL.FTZ R12, R2.reuse, R156 ;  /* 0x0000009c020c7220 */ /* 0x040fe40000410000 */
[----:B------:R-:W-:Y:S02]  /*e360*/  FMUL.FTZ R17, R2, R153 ;  /* 0x0000009902117220 */ /* 0x000fe40000410000 */
[----:B------:R-:W-:Y:S02]  /*e370*/  FADD.FTZ R175, R8, R4 ;  /* 0x0000000408af7221 */ /* 0x000fe40000010000 */
[C---:B------:R-:W-:Y:S02]  /*e380*/  FMUL.FTZ R4, R2.reuse, R164 ;  /* 0x000000a402047220 */ /* 0x040fe40000410000 */
[C---:B--2---:R-:W-:Y:S01]  /*e390*/  FMUL.FTZ R5, R2.reuse, R165 ;  /* 0x000000a502057220 */ /* 0x044fe20000410000 */
[----:B------:R-:W-:Y:S01]  /*e3a0*/  MUFU.EX2 R153, R133 ;  /* 0x0000008500997308 */ /* 0x000fe20000000800 */
[C---:B------:R-:W-:Y:S02]  /*e3b0*/  FMUL.FTZ R16, R2.reuse, R152 ;  /* 0x0000009802107220 */ /* 0x040fe40000410000 */
[C---:B------:R-:W-:Y:S02]  /*e3c0*/  FMUL.FTZ R8, R2.reuse, R160 ;  /* 0x000000a002087220 */ /* 0x040fe40000410000 */
[----:B------:R-:W-:Y:S02]  /*e3d0*/  FMUL.FTZ R9, R2, R161 ;  /* 0x000000a102097220 */ /* 0x000fe40000410000 */
[----:B------:R-:W-:Y:S02]  /*e3e0*/  FMUL.FTZ R11, R0, R163 ;  /* 0x000000a3000b7220 */ /* 0x000fe40000410000 */
[----:B------:R-:W-:Y:S01]  /*e3f0*/  FMUL.FTZ R13, R2, R157 ;  /* 0x0000009d020d7220 */ /* 0x000fe20000410000 */
[----:B------:R-:W2:Y:S01]  /*e400*/  MUFU.EX2 R156, R134 ;  /* 0x00000086009c7308 */ /* 0x000ea20000000800 */
[C---:B------:R-:W-:Y:S02]  /*e410*/  FMUL.FTZ R14, R0.reuse, R158 ;  /* 0x0000009e000e7220 */ /* 0x040fe40000410000 */
[C---:B------:R-:W-:Y:S01]  /*e420*/  FMUL.FTZ R15, R0.reuse, R159 ;  /* 0x0000009f000f7220 */ /* 0x040fe20000410000 */
[C---:B---3--:R-:W-:Y:S01]  /*e430*/  F2FP.PACK_AB R169, R7.reuse, R10 ;  /* 0x0000000a07a9723e */ /* 0x048fe200000000ff */
[C---:B------:R-:W-:Y:S02]  /*e440*/  FFMA.FTZ R6, R0.reuse, R221, R10 ;  /* 0x000000dd00067223 */ /* 0x040fe4000001000a */
[C---:B------:R-:W-:Y:S02]  /*e450*/  FMUL.FTZ R10, R0.reuse, R162 ;  /* 0x000000a2000a7220 */ /* 0x040fe40000410000 */
[----:B------:R-:W-:Y:S01]  /*e460*/  FADD.FTZ R152, R7, R6 ;  /* 0x0000000607987221 */ /* 0x000fe20000010000 */
[----:B------:R-:W-:Y:S01]  /*e470*/  LDSM.16.MT88.4 R160, [R203+0x1800] ;  /* 0x00180000cba0783b */ /* 0x000fe20000004200 */
[C---:B------:R-:W-:Y:S01]  /*e480*/  FMUL.FTZ R6, R0.reuse, R166 ;  /* 0x000000a600067220 */ /* 0x040fe20000410000 */
[----:B------:R-:W-:Y:S01]  /*e490*/  MUFU.EX2 R134, R177 ;  /* 0x000000b100867308 */ /* 0x000fe20000000800 */
[C---:B------:R-:W-:Y:S02]  /*e4a0*/  FMUL.FTZ R7, R0.reuse, R167 ;  /* 0x000000a700077220 */ /* 0x040fe40000410000 */
[C---:B------:R-:W-:Y:S02]  /*e4b0*/  FMUL.FTZ R18, R0.reuse, R154 ;  /* 0x0000009a00127220 */ /* 0x040fe40000410000 */
[----:B------:R-:W-:Y:S02]  /*e4c0*/  FMUL.FTZ R19, R0, R155 ;  /* 0x0000009b00137220 */ /* 0x000fe40000410000 */
[----:B------:R-:W-:Y:S02]  /*e4d0*/  FMUL.FTZ R21, R2, R149 ;  /* 0x0000009502157220 */ /* 0x000fe40000410000 */
[C---:B------:R-:W-:Y:S01]  /*e4e0*/  FMUL.FTZ R22, R0.reuse, R150 ;  /* 0x0000009600167220 */ /* 0x040fe20000410000 */
[----:B------:R-:W-:Y:S01]  /*e4f0*/  MUFU.EX2 R179, R179 ;  /* 0x000000b300b37308 */ /* 0x000fe20000000800 */
[----:B------:R-:W-:Y:S01]  /*e500*/  FMUL.FTZ R23, R0, R151 ;  /* 0x0000009700177220 */ /* 0x000fe20000410000 */
[----:B--2---:R-:W-:Y:S01]  /*e510*/  F2FP.PACK_AB R171, R156, R153 ;  /* 0x000000999cab723e */ /* 0x004fe200000000ff */
[----:B------:R-:W-:Y:S02]  /*e520*/  FMUL.FTZ R25, R2, R145 ;  /* 0x0000009102197220 */ /* 0x000fe40000410000 */
[C---:B------:R-:W-:Y:S02]  /*e530*/  FMUL.FTZ R26, R0.reuse, R146 ;  /* 0x00000092001a7220 */ /* 0x040fe40000410000 */
[----:B------:R-:W-:Y:S02]  /*e540*/  FMUL.FTZ R27, R0, R147 ;  /* 0x00000093001b7220 */ /* 0x000fe40000410000 */
[C---:B-1----:R-:W-:Y:S01]  /*e550*/  HMMA.16816.F32 R4, R168.reuse, R136, R4 ;  /* 0x00000088a804723c */ /* 0x042fe20000001804 */
[----:B------:R-:W-:Y:S04]  /*e560*/  MUFU.EX2 R177, R176 ;  /* 0x000000b000b17308 */ /* 0x000fe80000000800 */
[C---:B------:R-:W-:Y:S02]  /*e570*/  FMUL.FTZ R28, R2.reuse, R140 ;  /* 0x0000008c021c7220 */ /* 0x040fe40000410000 */
[----:B------:R-:W-:Y:S01]  /*e580*/  FMUL.FTZ R29, R2, R141 ;  /* 0x0000008d021d7220 */ /* 0x000fe20000410000 */
[C---:B------:R-:W-:Y:S01]  /*e590*/  HMMA.16816.F32 R8, R168.reuse, R138, R8 ;  /* 0x0000008aa808723c */ /* 0x040fe20000001808 */
[----:B------:R-:W1:Y:S02]  /*e5a0*/  LDSM.16.MT88.4 R136, [R204] ;  /* 0x00000000cc88783b */ /* 0x000e640000004200 */
[----:B------:R-:W-:Y:S01]  /*e5b0*/  MUFU.EX2 R176, R183 ;  /* 0x000000b700b07308 */ /* 0x000fe20000000800 */
[C---:B------:R-:W-:Y:S02]  /*e5c0*/  FMUL.FTZ R30, R0.reuse, R142 ;  /* 0x0000008e001e7220 */ /* 0x040fe40000410000 */
[----:B------:R-:W-:Y:S02]  /*e5d0*/  FMUL.FTZ R31, R0, R143 ;  /* 0x0000008f001f7220 */ /* 0x000fe40000410000 */
[C---:B------:R-:W-:Y:S01]  /*e5e0*/  FMUL.FTZ R20, R2.reuse, R148 ;  /* 0x0000009402147220 */ /* 0x040fe20000410000 */
[----:B------:R-:W-:Y:S03]  /*e5f0*/  LDSM.16.MT88.4 R140, [R203+0x800] ;  /* 0x00080000cb8c783b */ /* 0x000fe60000004200 */
[C---:B------:R-:W-:Y:S01]  /*e600*/  FMUL.FTZ R24, R2.reuse, R144 ;  /* 0x0000009002187220 */ /* 0x040fe20000410000 */
        /* <DEDUP_REMOVED lines=12> */
[----:B------:R-:W2:Y:S01]  /*e6d0*/  MUFU.EX2 R133, R182 ;  /* 0x000000b600857308 */ /* 0x000ea20000000800 */
[C---:B------:R-:W-:Y:S02]  /*e6e0*/  FMUL.FTZ R46, R0.reuse, R46 ;  /* 0x0000002e002e7220 */ /* 0x040fe40000410000 */
[----:B------:R-:W-:Y:S02]  /*e6f0*/  FMUL.FTZ R47, R0, R47 ;  /* 0x0000002f002f7220 */ /* 0x000fe40000410000 */
[C---:B------:R-:W-:Y:S02]  /*e700*/  FMUL.FTZ R48, R2.reuse, R48 ;  /* 0x0000003002307220 */ /* 0x040fe40000410000 */
[----:B------:R-:W-:Y:S01]  /*e710*/  FMUL.FTZ R49, R2, R49 ;  /* 0x0000003102317220 */ /* 0x000fe20000410000 */
[C---:B-1----:R-:W-:Y:S02]  /*e720*/  HMMA.16816.F32 R12, R168.reuse, R136, R12 ;  /* 0x00000088a80c723c */ /* 0x042fe4000000180c */
[----:B------:R-:W-:Y:S01]  /*e730*/  MUFU.EX2 R182, R173 ;  /* 0x000000ad00b67308 */ /* 0x000fe20000000800 */
[C---:B------:R-:W-:Y:S02]  /*e740*/  FMUL.FTZ R50, R0.reuse, R50 ;  /* 0x0000003200327220 */ /* 0x040fe40000410000 */
[----:B------:R-:W-:Y:S02]  /*e750*/  FMUL.FTZ R51, R0, R51 ;  /* 0x0000003300337220 */ /* 0x000fe40000410000 */
[C---:B------:R-:W-:Y:S01]  /*e760*/  FMUL.FTZ R52, R2.reuse, R52 ;  /* 0x0000003402347220 */ /* 0x040fe20000410000 */
[C---:B------:R-:W-:Y:S01]  /*e770*/  HMMA.16816.F32 R16, R168.reuse, R138, R16 ;  /* 0x0000008aa810723c */ /* 0x040fe20000001810 */
[----:B------:R-:W1:Y:S03]  /*e780*/  LDSM.16.MT88.4 R136, [R206] ;  /* 0x00000000ce88783b */ /* 0x000e660000004200 */
        /* <DEDUP_REMOVED lines=94> */
[C---:B-1----:R-:W-:Y:S08]  /*ed70*/  HMMA.16816.F32 R44, R168.reuse, R136, R44 ;  /* 0x00000088a82c723c */ /* 0x042ff0000000182c */
[C---:B------:R-:W-:Y:S01]  /*ed80*/  HMMA.16816.F32 R48, R168.reuse, R138, R48 ;  /* 0x0000008aa830723c */ /* 0x040fe20000001830 */
[----:B------:R-:W1:Y:S01]  /*ed90*/  LDSM.16.MT88.4 R136, [R206+0x2000] ;  /* 0x00200000ce88783b */ /* 0x000e620000004200 */
[----:B------:R-:W-:Y:S02]  /*eda0*/  MUFU.EX2 R175, R184 ;  /* 0x000000b800af7308 */ /* 0x000fe40000000800 */
[----:B---3--:R-:W-:Y:S04]  /*edb0*/  FADD.FTZ R0, R2, R0 ;  /* 0x0000000002007221 */ /* 0x008fe80000010000 */
[----:B------:R-:W-:Y:S04]  /*edc0*/  FADD.FTZ R0, R144, R0 ;  /* 0x0000000090007221 */ /* 0x000fe80000010000 */
[----:B------:R-:W-:Y:S01]  /*edd0*/  MUFU.EX2 R172, R191 ;  /* 0x000000bf00ac7308 */ /* 0x000fe20000000800 */
        /* <DEDUP_REMOVED lines=43> */
[----:B---3--:R-:W-:Y:S04]  /*f090*/  FADD.FTZ R0, R2, R0 ;  /* 0x0000000002007221 */ /* 0x008fe80000010000 */
[----:B------:R-:W-:Y:S04]  /*f0a0*/  FADD.FTZ R0, R148, R0 ;  /* 0x0000000094007221 */ /* 0x000fe80000010000 */
        /* <DEDUP_REMOVED lines=173> */
.L_x_2106:
[----:B------:R-:W-:-:S13]  /*fb80*/  ISETP.GE.AND P0, PT, R214, R226, PT ;  /* 0x000000e2d600720c */ /* 0x000fda0003f06270 */
[----:B------:R-:W-:Y:S05]  /*fb90*/  @!P0 BRA `(.L_x_2118) ;  /* 0x0000467000008947 */ /* 0x000fea0003800000 */
[----:B------:R-:W-:Y:S02]  /*fba0*/  MOV R134, R16 ;  /* 0x0000001000867202 */ /* 0x000fe40000000f00 */
[----:B------:R-:W-:Y:S02]  /*fbb0*/  MOV R133, R132 ;  /* 0x0000008400857202 */ /* 0x000fe40000000f00 */
.L_x_2136:
        /* <DEDUP_REMOVED lines=8> */
[----:B------:R-:W-:Y:S01]  /*fc40*/  SHF.L.U64.HI R29, R224, 0x1, R6 ;  /* 0x00000001e01d7819 */ /* 0x000fe20000010206 */
[----:B------:R-:W-:Y:S01]  /*fc50*/  IMAD.WIDE.U32 R2, R218, c[0x0][0x208], RZ ;  /* 0x00008200da027a25 */ /* 0x000fe200078e00ff */
[----:B------:R-:W-:Y:S02]  /*fc60*/  SHF.R.S32.HI R6, RZ, 0x1f, R223 ;  /* 0x0000001fff067819 */ /* 0x000fe400000114df */
[----:B------:R-:W-:Y:S01]  /*fc70*/  SHF.L.U64.HI R28, R222, 0x1, R5 ;  /* 0x00000001de1c7819 */ /* 0x000fe20000010205 */
[----:B------:R-:W-:Y:S01]  /*fc80*/  IMAD R0, R218, c[0x0][0x20c], R0 ;  /* 0x00008300da007a24 */ /* 0x000fe200078e0200 */
[----:B------:R-:W-:Y:S01]  /*fc90*/  SHF.R.S32.HI R5, RZ, 0x1f, R217 ;  /* 0x0000001fff057819 */ /* 0x000fe200000114d9 */
[----:B------:R-:W-:Y:S01]  /*fca0*/  IMAD R4, R4, c[0x0][0x218], RZ ;  /* 0x0000860004047a24 */ /* 0x000fe200078e02ff */
[----:B------:R-:W-:Y:S01]  /*fcb0*/  IADD3 R212, R135, 0x7800, RZ ;  /* 0x0000780087d47810 */ /* 0x000fe20007ffe0ff */
[----:B------:R-:W-:Y:S01]  /*fcc0*/  IMAD.IADD R3, R3, 0x1, R0 ;  /* 0x0000000103037824 */ /* 0x000fe200078e0200 */
[C---:B------:R-:W-:Y:S01]  /*fcd0*/  IADD3 R207, R135.reuse, 0x7000, RZ ;  /* 0x0000700087cf7810 */ /* 0x040fe20007ffe0ff */
[C---:B------:R-:W-:Y:S01]  /*fce0*/  IMAD R4, R216.reuse, c[0x0][0x21c], R4 ;  /* 0x00008700d8047a24 */ /* 0x040fe200078e0204 */
[C---:B------:R-:W-:Y:S01]  /*fcf0*/  IADD3 R199, R135.reuse, 0x6800, RZ ;  /* 0x0000680087c77810 */ /* 0x040fe20007ffe0ff */
[----:B------:R-:W-:Y:S01]  /*fd00*/  IMAD.WIDE.U32 R2, R216, c[0x0][0x218], R2 ;  /* 0x00008600d8027a25 */ /* 0x000fe200078e0002 */
[C---:B------:R-:W-:Y:S02]  /*fd10*/  IADD3 R198, R135.reuse, 0x6000, RZ ;  /* 0x0000600087c67810 */ /* 0x040fe40007ffe0ff */
[C---:B------:R-:W-:Y:S01]  /*fd20*/  IADD3 R197, R135.reuse, 0x5800, RZ ;  /* 0x0000580087c57810 */ /* 0x040fe20007ffe0ff */
[----:B------:R-:W-:Y:S01]  /*fd30*/  IMAD.SHL.U32 R31, R224, 0x2, RZ ;  /* 0x00000002e01f7824 */ /* 0x000fe200078e00ff */
[----:B------:R-:W-:Y:S01]  /*fd40*/  IADD3 R0, P0, R238, R2, RZ ;  /* 0x00000002ee007210 */ /* 0x000fe20007f1e0ff */
[----:B------:R-:W-:Y:S01]  /*fd50*/  IMAD.SHL.U32 R30, R222, 0x2, RZ ;  /* 0x00000002de1e7824 */ /* 0x000fe200078e00ff */
[----:B------:R-:W-:Y:S01]  /*fd60*/  IADD3 R196, R135, 0x5000, RZ ;  /* 0x0000500087c47810 */ /* 0x000fe20007ffe0ff */
[----:B------:R1:W2:Y:S01]  /*fd70*/  LDSM.16.M88.4 R32, [R208] ;  /* 0x00000000d020783b */ /* 0x0002a20000000200 */
[----:B------:R-:W-:Y:S01]  /*fd80*/  IADD3.X R2, R241, R3, R4, P0, !PT ;  /* 0x00000003f1027210 */ /* 0x000fe200007fe404 */
[----:B------:R-:W-:Y:S01]  /*fd90*/  IMAD.SHL.U32 R20, R223, 0x2, RZ ;  /* 0x00000002df147824 */ /* 0x000fe200078e00ff */
[C---:B------:R-:W-:Y:S01]  /*fda0*/  LEA R13, P0, R0.reuse, c[0x0][0x1f8], 0x1 ;  /* 0x00007e00000d7a11 */ /* 0x040fe200078008ff */
[----:B------:R1:W3:Y:S01]  /*fdb0*/  LDSM.16.M88.4 R8, [R200] ;  /* 0x00000000c808783b */ /* 0x0002e20000000200 */
[----:B------:R-:W-:Y:S01]  /*fdc0*/  IADD3 R195, R135, 0x4800, RZ ;  /* 0x0000480087c37810 */ /* 0x000fe20007ffe0ff */
[----:B------:R-:W-:Y:S01]  /*fdd0*/  IMAD.SHL.U32 R22, R217, 0x2, RZ ;  /* 0x00000002d9167824 */ /* 0x000fe200078e00ff */
[----:B------:R-:W-:Y:S01]  /*fde0*/  LEA.HI.X R4, R0, c[0x0][0x1fc], R2, 0x1, P0 ;  /* 0x00007f0000047a11 */ /* 0x000fe200000f0c02 */
[----:B------:R1:W4:Y:S01]  /*fdf0*/  LDSM.16.M88.4 R16, [R200+0x800] ;  /* 0x00080000c810783b */ /* 0x0003220000000200 */
[C---:B------:R-:W-:Y:S02]  /*fe00*/  IADD3 R194, R135.reuse, 0x4000, RZ ;  /* 0x0000400087c27810 */ /* 0x040fe40007ffe0ff */
[C---:B------:R-:W-:Y:S01]  /*fe10*/  IADD3 R193, R135.reuse, 0x3800, RZ ;  /* 0x0000380087c17810 */ /* 0x040fe20007ffe0ff */
[----:B------:R1:W1:Y:S01]  /*fe20*/  LDSM.16.M88.4 R24, [R200+0x1000] ;  /* 0x00100000c818783b */ /* 0x0002620000000200 */
[C---:B------:R-:W-:Y:S02]  /*fe30*/  IADD3 R192, R135.reuse, 0x3000, RZ ;  /* 0x0000300087c07810 */ /* 0x040fe40007ffe0ff */
[C---:B------:R-:W-:Y:S01]  /*fe40*/  IADD3 R132, R135.reuse, 0x2800, RZ ;  /* 0x0000280087847810 */ /* 0x040fe20007ffe0ff */
[----:B------:R1:W1:Y:S01]  /*fe50*/  LDSM.16.M88.4 R168, [R200+0x1800] ;  /* 0x00180000c8a8783b */ /* 0x0002620000000200 */
[----:B------:R-:W-:Y:S02]  /*fe60*/  IADD3 R0, R135, 0x2000, RZ ;  /* 0x0000200087007810 */ /* 0x000fe40007ffe0ff */
[----:B------:R-:W-:Y:S01]  /*fe70*/  SHF.L.U64.HI R15, R223, 0x1, R6 ;  /* 0x00000001df0f7819 */ /* 0x000fe20000010206 */
[----:B------:R1:W1:Y:S01]  /*fe80*/  LDSM.16.M88.4 R172, [R209] ;  /* 0x00000000d1ac783b */ /* 0x0002620000000200 */
[----:B------:R-:W-:Y:S03]  /*fe90*/  SHF.L.U64.HI R14, R217, 0x1, R5 ;  /* 0x00000001d90e7819 */ /* 0x000fe60000010205 */
[----:B------:R1:W1:Y:S04]  /*fea0*/  LDSM.16.M88.4 R176, [R135] ;  /* 0x0000000087b0783b */ /* 0x0002680000000200 */
[----:B------:R1:W1:Y:S04]  /*feb0*/  LDSM.16.M88.4 R180, [R135+0x800] ;  /* 0x0008000087b4783b */ /* 0x0002680000000200 */
[----:B------:R1:W1:Y:S04]  /*fec0*/  LDSM.16.M88.4 R184, [R135+0x1000] ;  /* 0x0010000087b8783b */ /* 0x0002680000000200 */
[----:B------:R1:W1:Y:S01]  /*fed0*/  LDSM.16.M88.4 R188, [R135+0x1800] ;  /* 0x0018000087bc783b */ /* 0x0002620000000200 */
[----:B------:R-:W-:-:S05]  /*fee0*/  BRA.DIV ~URZ, `(.L_x_2119) ;  /* 0x0000bf527f007947 */ /* 0x000fca000b800000 */
[----:B------:R4:W3:Y:S02]  /*fef0*/  SHFL.IDX PT, R2, R4, RZ, 0x181f ;  /* 0x00181fff04027589 */ /* 0x0008e400000e0000 */
.L_x_2230:
[----:B------:R-:W5:Y:S01]  /*ff00*/  SHFL.IDX PT, R5, R13, RZ, 0x181f ;  /* 0x00181fff0d057589 */ /* 0x000f6200000e0000 */
[----:B------:R-:W-:Y:S01]  /*ff10*/  ISETP.GE.AND P1, PT, R217, c[0x0][0x1d4], PT ;  /* 0x00007500d9007a0c */ /* 0x000fe20003f26270 */
[----:B------:R-:W-:Y:S01]  /*ff20*/  BSSY B0, `(.L_x_2120) ;  /* 0x0000190000007945 */ /* 0x000fe20003800000 */
[----:B------:R-:W-:Y:S02]  /*ff30*/  ISETP.GE.AND P5, PT, R223, c[0x0][0x1d4], PT ;  /* 0x00007500df007a0c */ /* 0x000fe40003fa6270 */
[----:B------:R-:W-:Y:S02]  /*ff40*/  SEL R213, RZ, 0x10, P1 ;  /* 0x00000010ffd57807 */ /* 0x000fe40000800000 */
[----:B------:R4:W3:Y:S01]  /*ff50*/  SHFL.IDX PT, R3, R13, 0x1, 0x181f ;  /* 0x00381f000d037f89 */ /* 0x0008e200000e0000 */
[----:B------:R-:W-:Y:S02]  /*ff60*/  ISETP.GE.AND P4, PT, R222, c[0x0][0x1d4], PT ;  /* 0x00007500de007a0c */ /* 0x000fe40003f86270 */
[----:B------:R-:W-:Y:S04]  /*ff70*/  ISETP.GE.AND P3, PT, R224, c[0x0][0x1d4], PT ;  /* 0x00007500e0007a0c */ /* 0x000fe80003f66270 */
[----:B----4-:R-:W4:Y:S01]  /*ff80*/  SHFL.IDX PT, R4, R4, 0x1, 0x181f ;  /* 0x00381f0004047f89 */ /* 0x010f2200000e0000 */
[C---:B-----5:R-:W-:Y:S05]  /*ff90*/  IADD3 R6, P0, R5.reuse, R22, RZ ;  /* 0x0000001605067210 */ /* 0x060fea0007f1e0ff */
[C---:B---3--:R-:W-:Y:S05]  /*ffa0*/  IMAD.X R7, R2.reuse, 0x1, R14, P0 ;  /* 0x0000000102077824 */ /* 0x048fea00000e060e */
[----:B------:R3:W-:Y:S02]  /*ffb0*/  LDGSTS.E.BYPASS.LTC128B.128 [R215+0x100], [R6.64], !P1 ;  /* 0x0010000006d77fae */ /* 0x0007e4000c901d46 */
[C---:B---3--:R-:W-:Y:S05]  /*ffc0*/  IADD3 R6, P0, R5.reuse, R20, RZ ;  /* 0x0000001405067210 */ /* 0x048fea0007f1e0ff */
[C-C-:B------:R-:W-:Y:S01]  /*ffd0*/  IMAD.X R7, R2.reuse, 0x1, R15.reuse, P0 ;  /* 0x0000000102077824 */ /* 0x140fe200000e060f */
[----:B------:R-:W-:Y:S04]  /*ffe0*/  IADD3 R12, P0, R5, R30, RZ ;  /* 0x0000001e050c7210 */ /* 0x000fe80007f1e0ff */
[----:B------:R3:W-:Y:S01]  /*fff0*/  LDGSTS.E.BYPASS.LTC128B.128 [R215+0x2100], [R6.64], !P5 ;  /* 0x0210000006d77fae */ /* 0x0007e2000e901d46 */
[----:B------:R-:W-:Y:S06]  /*10000*/  IADD3.X R13, R2, R28, RZ, P0, !PT ;  /* 0x0000001c020d7210 */ /* 0x000fec00007fe4ff */
[----:B------:R5:W-:Y:S01]  /*10010*/  LDGSTS.E.BYPASS.LTC128B.128 [R215+0x4100], [R12.64], !P4 ;  /* 0x041000000cd77fae */ /* 0x000be2000e101d46 */
[----:B---3--:R-:W-:Y:S04]  /*10020*/  IADD3 R6, -R213, 0x10, RZ ;  /* 0x00000010d5067810 */ /* 0x008fe80007ffe1ff */
[----:B------:R-:W-:Y:S04]  /*10030*/  LOP3.LUT R6, R6, 0xf, RZ, 0xc0, !PT ;  /* 0x0000000f06067812 */ /* 0x000fe800078ec0ff */
[----:B------:R-:W-:Y:S04]  /*10040*/  IADD3 R22, P1, P0, R6, R3, R22 ;  /* 0x0000000306167210 */ /* 0x000fe8000783e016 */
[-C--:B----4-:R-:W-:Y:S02]  /*10050*/  IADD3.X R23, RZ, R4.reuse, R14, P1, P0 ;  /* 0x00000004ff177210 */ /* 0x090fe40000fe040e */
[----:B------:R-:W-:Y:S02]  /*10060*/  IADD3 R6, P0, R5, R31, RZ ;  /* 0x0000001f05067210 */ /* 0x000fe40007f1e0ff */
[----:B------:R-:W-:Y:S02]  /*10070*/  SEL R5, RZ, 0x10, P4 ;  /* 0x00000010ff057807 */ /* 0x000fe40002000000 */
[----:B------:R-:W-:Y:S05]  /*10080*/  IADD3.X R7, R2, R29, RZ, P0, !PT ;  /* 0x0000001d02077210 */ /* 0x000fea00007fe4ff */
[----:B------:R3:W-:Y:S02]  /*10090*/  LDGSTS.E.BYPASS.LTC128B.128 [R215+0x6100], [R6.64], !P3 ;  /* 0x0610000006d77fae */ /* 0x0007e4000d901d46 */
[----:B---3--:R-:W-:Y:S04]  /*100a0*/  SEL R6, RZ, 0x10, P5 ;  /* 0x00000010ff067807 */ /* 0x008fe80002800000 */
[----:B------:R-:W-:Y:S04]  /*100b0*/  IADD3 R2, -R6, 0x10, RZ ;  /* 0x0000001006027810 */ /* 0x000fe80007ffe1ff */
[----:B------:R-:W-:Y:S04]  /*100c0*/  LOP3.LUT R2, R2, 0xf, RZ, 0xc0, !PT ;  /* 0x0000000f02027812 */ /* 0x000fe800078ec0ff */
[-C--:B------:R-:W-:Y:S02]  /*100d0*/  IADD3 R20, P1, P0, R2, R3.reuse, R20 ;  /* 0x0000000302147210 */ /* 0x080fe4000783e014 */
[----:B------:R-:W-:Y:S02]  /*100e0*/  IADD3 R2, -R5, 0x10, RZ ;  /* 0x0000001005027810 */ /* 0x000fe40007ffe1ff */
[-C--:B------:R-:W-:Y:S02]  /*100f0*/  IADD3.X R21, RZ, R4.reuse, R15, P1, P0 ;  /* 0x00000004ff157210 */ /* 0x080fe40000fe040f */
[----:B------:R-:W-:Y:S04]  /*10100*/  LOP3.LUT R2, R2, 0xf, RZ, 0xc0, !PT ;  /* 0x0000000f02027812 */ /* 0x000fe800078ec0ff */
[-C--:B------:R-:W-:Y:S02]  /*10110*/  IADD3 R14, P1, P0, R2, R3.reuse, R30 ;  /* 0x00000003020e7210 */ /* 0x080fe4000783e01e */
[----:B------:R-:W-:Y:S02]  /*10120*/  SEL R2, RZ, 0x10, P3 ;  /* 0x00000010ff027807 */ /* 0x000fe40001800000 */
[-C--:B------:R-:W-:Y:S02]  /*10130*/  IADD3.X R15, RZ, R4.reuse, R28, P1, P0 ;  /* 0x00000004ff0f7210 */ /* 0x080fe40000fe041c */
[----:B------:R-:W-:Y:S04]  /*10140*/  IADD3 R7, -R2, 0x10, RZ ;  /* 0x0000001002077810 */ /* 0x000fe80007ffe1ff */
[----:B------:R-:W-:Y:S04]  /*10150*/  LOP3.LUT R7, R7, 0xf, RZ, 0xc0, !PT ;  /* 0x0000000f07077812 */ /* 0x000fe800078ec0ff */
[----:B-----5:R-:W-:Y:S04]  /*10160*/  IADD3 R12, P1, P0, R7, R3, R31 ;  /* 0x00000003070c7210 */ /* 0x020fe8000783e01f */
[----:B------:R-:W-:Y:S02]  /*10170*/  IADD3.X R13, RZ, R4, R29, P1, P0 ;  /* 0x00000004ff0d7210 */ /* 0x000fe40000fe041d */
[----:B------:R-:W-:Y:S11]  /*10180*/  ISETP.NE.U32.AND P0, PT, R213, RZ, PT ;  /* 0x000000ffd500720c */ /* 0x000ff60003f05070 */
[----:B------:R-:W-:Y:S02]  /*10190*/  @!UPT UIADD3 URZ, URZ, URZ, URZ ;  /* 0x0000003f3f3ff290 */ /* 0x000fe4000fffe03f */
[----:B------:R3:W-:Y:S01]  /*101a0*/  LDGSTS.E.BYPASS.LTC128B.128.ZFILL [R215+0x1100], [R22.64], P0 ;  /* 0x0110000016d77fae */ /* 0x0007e20008141d46 */
[----:B------:R-:W-:Y:S11]  /*101b0*/  ISETP.NE.U32.AND P0, PT, R6, RZ, PT ;  /* 0x000000ff0600720c */ /* 0x000ff60003f05070 */
[----:B------:R-:W-:Y:S02]  /*101c0*/  @!UPT UIADD3 URZ, URZ, URZ, URZ ;  /* 0x0000003f3f3ff290 */ /* 0x000fe4000fffe03f */
[----:B------:R3:W-:Y:S01]  /*101d0*/  LDGSTS.E.BYPASS.LTC128B.128.ZFILL [R215+0x3100], [R20.64], P0 ;  /* 0x0310000014d77fae */ /* 0x0007e20008141d46 */
[----:B------:R-:W-:Y:S02]  /*101e0*/  ISETP.NE.U32.AND P0, PT, R5, RZ, PT ;  /* 0x000000ff0500720c */ /* 0x000fe40003f05070 */
[C---:B--2---:R-:W-:Y:S08]  /*101f0*/  HMMA.16816.F32 R4, R32.reuse, R8, RZ ;  /* 0x000000082004723c */ /* 0x044ff000000018ff */
[C---:B------:R-:W-:Y:S03]  /*10200*/  HMMA.16816.F32 R8, R32.reuse, R10, RZ ;  /* 0x0000000a2008723c */ /* 0x040fe600000018ff */
[----:B------:R2:W-:Y:S01]  /*10210*/  LDGSTS.E.BYPASS.LTC128B.128.ZFILL [R215+0x5100], [R14.64], P0 ;  /* 0x051000000ed77fae */ /* 0x0005e20008141d46 */
[----:B------:R-:W-:Y:S11]  /*10220*/  ISETP.NE.U32.AND P0, PT, R2, RZ, PT ;  /* 0x000000ff0200720c */ /* 0x000ff60003f05070 */
[----:B------:R-:W-:Y:S02]  /*10230*/  @!UPT UIADD3 URZ, URZ, URZ, URZ ;  /* 0x0000003f3f3ff290 */ /* 0x000fe4000fffe03f */
[----:B------:R2:W-:Y:S01]  /*10240*/  LDGSTS.E.BYPASS.LTC128B.128.ZFILL [R215+0x7100], [R12.64], P0 ;  /* 0x071000000cd77fae */ /* 0x0005e20008141d46 */
[----:B------:R-:W-:Y:S06]  /*10250*/  ISETP.GT.AND P0, PT, R214, R226, PT ;  /* 0x000000e2d600720c */ /* 0x000fec0003f04270 */
[----:B------:R-:W0:Y:S01]  /*10260*/  LDGDEPBAR ;  /* 0x00000000000079af */ /* 0x000e220000000000 */
[C---:B--2---:R-:W-:Y:S08]  /*10270*/  HMMA.16816.F32 R12, R32.reuse, R16, RZ ;  /* 0x00000010200c723c */ /* 0x044ff000000018ff */
[C---:B------:R-:W-:Y:S08]  /*10280*/  HMMA.16816.F32 R16, R32.reuse, R18, RZ ;  /* 0x000000122010723c */ /* 0x040ff000000018ff */
[C---:B-1-3--:R-:W-:Y:S08]  /*10290*/  HMMA.16816.F32 R20, R32.reuse, R24, RZ ;  /* 0x000000182014723c */ /* 0x04aff000000018ff */
        /* <DEDUP_REMOVED lines=16> */
[C---:B-1----:R-:W-:Y:S01]  /*103a0*/  HMMA.16816.F32 R4, R168.reuse, R176, R4 ;  /* 0x000000b0a804723c */ /* 0x042fe20000001804 */
[----:B------:R-:W-:Y:S07]  /*103b0*/  LDSM.16.M88.4 R188, [R192] ;  /* 0x00000000c0bc783b */ /* 0x000fee0000000200 */
        /* <DEDUP_REMOVED lines=10> */
[----:B------:R-:W2:Y:S07]  /*10460*/  LDSM.16.M88.4 R168, [R201+-0x5000] ;  /* 0xffb00000c9a8783b */ /* 0x000eae0000000200 */
[----:B------:R-:W3:Y:S01]  /*10470*/  LDSM.16.M88.4 R184, [R201+-0x4800] ;  /* 0xffb80000c9b8783b */ /* 0x000ee20000000200 */
[C---:B-1----:R-:W-:Y:S08]  /*10480*/  HMMA.16816.F32 R4, R172.reuse, R176, R4 ;  /* 0x000000b0ac04723c */ /* 0x042ff00000001804 */
        /* <DEDUP_REMOVED lines=11> */
[----:B------:R-:W4:Y:S01]  /*10540*/  LDSM.16.M88.4 R184, [R200+0x3800] ;  /* 0x00380000c8b8783b */ /* 0x000f220000000200 */
[C---:B-1----:R-:W-:Y:S08]  /*10550*/  HMMA.16816.F32 R4, R176.reuse, R180, R4 ;  /* 0x000000b4b004723c */ /* 0x042ff00000001804 */
[C---:B------:R-:W-:Y:S01]  /*10560*/  HMMA.16816.F32 R8, R176.reuse, R182, R8 ;  /* 0x000000b6b008723c */ /* 0x040fe20000001808 */
[----:B------:R-:W-:Y:S07]  /*10570*/  LDSM.16.M88.4 R180, [R0] ;  /* 0x0000000000b4783b */ /* 0x000fee0000000200 */
[C---:B--2---:R-:W-:Y:S08]  /*10580*/  HMMA.16816.F32 R12, R176.reuse, R168, R12 ;  /* 0x000000a8b00c723c */ /* 0x044ff0000000180c */
[C---:B------:R-:W-:Y:S01]  /*10590*/  HMMA.16816.F32 R16, R176.reuse, R170, R16 ;  /* 0x000000aab010723c */ /* 0x040fe20000001810 */
[----:B------:R-:W1:Y:S07]  /*105a0*/  LDSM.16.M88.4 R168, [R209+0x4000] ;  /* 0x00400000d1a8783b */ /* 0x000e6e0000000200 */
[C---:B---3--:R-:W-:Y:S08]  /*105b0*/  HMMA.16816.F32 R20, R176.reuse, R172, R20 ;  /* 0x000000acb014723c */ /* 0x048ff00000001814 */
[C---:B------:R-:W-:Y:S01]  /*105c0*/  HMMA.16816.F32 R24, R176.reuse, R174, R24 ;  /* 0x000000aeb018723c */ /* 0x040fe20000001818 */
[----:B------:R-:W2:Y:S07]  /*105d0*/  LDSM.16.M88.4 R172, [R132] ;  /* 0x0000000084ac783b */ /* 0x000eae0000000200 */
[C---:B----4-:R-:W-:Y:S08]  /*105e0*/  HMMA.16816.F32 R28, R176.reuse, R184, R28 ;  /* 0x000000b8b01c723c */ /* 0x050ff0000000181c */
[----:B------:R-:W-:Y:S01]  /*105f0*/  HMMA.16816.F32 R32, R176, R186, R32 ;  /* 0x000000bab020723c */ /* 0x000fe20000001820 */
[----:B------:R-:W3:Y:S07]  /*10600*/  LDSM.16.M88.4 R176, [R193] ;  /* 0x00000000c1b0783b */ /* 0x000eee0000000200 */
[----:B------:R-:W-:Y:S01]  /*10610*/  LDSM.16.M88.4 R184, [R202+0x2000] ;  /* 0x00200000cab8783b */ /* 0x000fe20000000200 */
[C---:B-1----:R-:W-:Y:S08]  /*10620*/  HMMA.16816.F32 R4, R168.reuse, R180, R4 ;  /* 0x000000b4a804723c */ /* 0x042ff00000001804 */
[C---:B------:R-:W-:Y:S01]  /*10630*/  HMMA.16816.F32 R8, R168.reuse, R182, R8 ;  /* 0x000000b6a808723c */ /* 0x040fe20000001808 */
[----:B------:R-:W1:Y:S07]  /*10640*/  LDSM.16.M88.4 R180, [R211+0x4000] ;  /* 0x00400000d3b4783b */ /* 0x000e6e0000000200 */
[C---:B--2---:R-:W-:Y:S08]  /*10650*/  HMMA.16816.F32 R12, R168.reuse, R172, R12 ;  /* 0x000000aca80c723c */ /* 0x044ff0000000180c */
[C---:B------:R-:W-:Y:S01]  /*10660*/  HMMA.16816.F32 R16, R168.reuse, R174, R16 ;  /* 0x000000aea810723c */ /* 0x040fe20000001810 */
[----:B------:R-:W2:Y:S07]  /*10670*/  LDSM.16.M88.4 R172, [R202+0x2800] ;  /* 0x00280000caac783b */ /* 0x000eae0000000200 */
[C---:B------:R-:W-:Y:S08]  /*10680*/  HMMA.16816.F32 R20, R168.reuse, R188, R20 ;  /* 0x000000bca814723c */ /* 0x040ff00000001814 */
[C---:B------:R-:W-:Y:S01]  /*10690*/  HMMA.16816.F32 R24, R168.reuse, R190, R24 ;  /* 0x000000bea818723c */ /* 0x040fe20000001818 */
[----:B------:R-:W4:Y:S07]  /*106a0*/  LDSM.16.M88.4 R188, [R202+0x3000] ;  /* 0x00300000cabc783b */ /* 0x000f2e0000000200 */
[C---:B---3--:R-:W-:Y:S08]  /*106b0*/  HMMA.16816.F32 R28, R168.reuse, R176, R28 ;  /* 0x000000b0a81c723c */ /* 0x048ff0000000181c */
[----:B------:R-:W-:Y:S01]  /*106c0*/  HMMA.16816.F32 R32, R168, R178, R32 ;  /* 0x000000b2a820723c */ /* 0x000fe20000001820 */
[----:B------:R-:W3:Y:S07]  /*106d0*/  LDSM.16.M88.4 R168, [R202+0x3800] ;  /* 0x00380000caa8783b */ /* 0x000eee0000000200 */
[C---:B-1----:R-:W-:Y:S01]  /*106e0*/  HMMA.16816.F32 R4, R180.reuse, R184, R4 ;  /* 0x000000b8b404723c */ /* 0x042fe20000001804 */
[----:B------:R-:W-:Y:S07]  /*106f0*/  LDSM.16.M88.4 R176, [R210+0x4000] ;  /* 0x00400000d2b0783b */ /* 0x000fee0000000200 */
[C---:B------:R-:W-:Y:S01]  /*10700*/  HMMA.16816.F32 R8, R180.reuse, R186, R8 ;  /* 0x000000bab408723c */ /* 0x040fe20000001808 */
[----:B------:R-:W1:Y:S07]  /*10710*/  LDSM.16.M88.4 R184, [R201+-0x4000] ;  /* 0xffc00000c9b8783b */ /* 0x000e6e0000000200 */
[C---:B--2---:R-:W-:Y:S08]  /*10720*/  HMMA.16816.F32 R12, R180.reuse, R172, R12 ;  /* 0x000000acb40c723c */ /* 0x044ff0000000180c */
[C---:B------:R-:W-:Y:S01]  /*10730*/  HMMA.16816.F32 R16, R180.reuse, R174, R16 ;  /* 0x000000aeb410723c */ /* 0x040fe20000001810 */
[----:B------:R-:W2:Y:S07]  /*10740*/  LDSM.16.M88.4 R172, [R201+-0x3800] ;  /* 0xffc80000c9ac783b */ /* 0x000eae0000000200 */
[C---:B----4-:R-:W-:Y:S08]  /*10750*/  HMMA.16816.F32 R20, R180.reuse, R188, R20 ;  /* 0x000000bcb414723c */ /* 0x050ff00000001814 */
[C---:B------:R-:W-:Y:S01]  /*10760*/  HMMA.16816.F32 R24, R180.reuse, R190, R24 ;  /* 0x000000beb418723c */ /* 0x040fe20000001818 */
[----:B------:R-:W4:Y:S07]  /*10770*/  LDSM.16.M88.4 R188, [R201+-0x3000] ;  /* 0xffd00000c9bc783b */ /* 0x000f2e0000000200 */
[C---:B---3--:R-:W-:Y:S08]  /*10780*/  HMMA.16816.F32 R28, R180.reuse, R168, R28 ;  /* 0x000000a8b41c723c */ /* 0x048ff0000000181c */
[----:B------:R-:W-:Y:S01]  /*10790*/  HMMA.16816.F32 R32, R180, R170, R32 ;  /* 0x000000aab420723c */ /* 0x000fe20000001820 */
[----:B------:R-:W3:Y:S07]  /*107a0*/  LDSM.16.M88.4 R168, [R201+-0x2800] ;  /* 0xffd80000c9a8783b */ /* 0x000eee0000000200 */
[C---:B-1----:R-:W-:Y:S01]  /*107b0*/  HMMA.16816.F32 R4, R176.reuse, R184, R4 ;  /* 0x000000b8b004723c */ /* 0x042fe20000001804 */
[----:B------:R-:W-:Y:S07]  /*107c0*/  LDSM.16.M88.4 R180, [R208+0x8000] ;  /* 0x00800000d0b4783b */ /* 0x000fee0000000200 */
[C---:B------:R-:W-:Y:S01]  /*107d0*/  HMMA.16816.F32 R8, R176.reuse, R186, R8 ;  /* 0x000000bab008723c */ /* 0x040fe20000001808 */
[----:B------:R-:W1:Y:S07]  /*107e0*/  LDSM.16.M88.4 R184, [R200+0x4000] ;  /* 0x00400000c8b8783b */ /* 0x000e6e0000000200 */
[C---:B--2---:R-:W-:Y:S08]  /*107f0*/  HMMA.16816.F32 R12, R176.reuse, R172, R12 ;  /* 0x000000acb00c723c */ /* 0x044ff0000000180c */
[C---:B------:R-:W-:Y:S01]  /*10800*/  HMMA.16816.F32 R16, R176.reuse, R174, R16 ;  /* 0x000000aeb010723c */ /* 0x040fe20000001810 */
[----:B------:R-:W2:Y:S07]  /*10810*/  LDSM.16.M88.4 R172, [R200+0x4800] ;  /* 0x00480000c8ac783b */ /* 0x000eae0000000200 */
[C---:B----4-:R-:W-:Y:S08]  /*10820*/  HMMA.16816.F32 R20, R176.reuse, R188, R20 ;  /* 0x000000bcb014723c */ /* 0x050ff00000001814 */
        /* <DEDUP_REMOVED lines=8> */
[----:B------:R-:W1:Y:S07]  /*108b0*/  LDSM.16.M88.4 R184, [R194] ;  /* 0x00000000c2b8783b */ /* 0x000e6e0000000200 */
[C---:B--2---:R-:W-:Y:S08]  /*108c0*/  HMMA.16816.F32 R12, R180.reuse, R172, R12 ;  /* 0x000000acb40c723c */ /* 0x044ff0000000180c */
[C---:B------:R-:W-:Y:S01]  /*108d0*/  HMMA.16816.F32 R16, R180.reuse, R174, R16 ;  /* 0x000000aeb410723c */ /* 0x040fe20000001810 */
[----:B------:R-:W2:Y:S07]  /*108e0*/  LDSM.16.M88.4 R172, [R195] ;  /* 0x00000000c3ac783b */ /* 0x000eae0000000200 */
[C---:B----4-:R-:W-:Y:S01]  /*108f0*/  HMMA.16816.F32 R20, R180.reuse, R188, R20 ;  /* 0x000000bcb414723c */ /* 0x050fe20000001814 */
[----:B------:R-:W4:Y:S07]  /*10900*/  LDSM.16.M88.4 R192, [R196] ;  /* 0x00000000c4c0783b */ /* 0x000f2e0000000200 */
[C---:B------:R-:W-:Y:S01]  /*10910*/  HMMA.16816.F32 R24, R180.reuse, R190, R24 ;  /* 0x000000beb418723c */ /* 0x040fe20000001818 */
[----:B------:R-:W5:Y:S07]  /*10920*/  LDSM.16.M88.4 R188, [R197] ;  /* 0x00000000c5bc783b */ /* 0x000f6e0000000200 */
[C---:B---3--:R-:W-:Y:S08]  /*10930*/  HMMA.16816.F32 R28, R180.reuse, R168, R28 ;  /* 0x000000a8b41c723c */ /* 0x048ff0000000181c */
[----:B------:R-:W-:Y:S01]  /*10940*/  HMMA.16816.F32 R32, R180, R170, R32 ;  /* 0x000000aab420723c */ /* 0x000fe20000001820 */
[----:B------:R-:W-:Y:S07]  /*10950*/  LDSM.16.M88.4 R168, [R211+0x8000] ;  /* 0x00800000d3a8783b */ /* 0x000fee0000000200 */
[C---:B-1----:R-:W-:Y:S01]  /*10960*/  HMMA.16816.F32 R4, R176.reuse, R184, R4 ;  /* 0x000000b8b004723c */ /* 0x042fe20000001804 */
[----:B------:R-:W1:Y:S07]  /*10970*/  LDSM.16.M88.4 R180, [R202+0x4000] ;  /* 0x00400000cab4783b */ /* 0x000e6e0000000200 */
[C---:B------:R-:W-:Y:S01]  /*10980*/  HMMA.16816.F32 R8, R176.reuse, R186, R8 ;  /* 0x000000bab008723c */ /* 0x040fe20000001808 */
[----:B------:R-:W3:Y:S07]  /*10990*/  LDSM.16.M88.4 R184, [R202+0x4800] ;  /* 0x00480000cab8783b */ /* 0x000eee0000000200 */
[C---:B--2---:R-:W-:Y:S08]  /*109a0*/  HMMA.16816.F32 R12, R176.reuse, R172, R12 ;  /* 0x000000acb00c723c */ /* 0x044ff0000000180c */
[C---:B------:R-:W-:Y:S01]  /*109b0*/  HMMA.16816.F32 R16, R176.reuse, R174, R16 ;  /* 0x000000aeb010723c */ /* 0x040fe20000001810 */
[----:B------:R-:W2:Y:S07]  /*109c0*/  LDSM.16.M88.4 R172, [R202+0x5000] ;  /* 0x00500000caac783b */ /* 0x000eae0000000200 */
[C---:B----4-:R-:W-:Y:S08]  /*109d0*/  HMMA.16816.F32 R20, R176.reuse, R192, R20 ;  /* 0x000000c0b014723c */ /* 0x050ff00000001814 */
[C---:B------:R-:W-:Y:S01]  /*109e0*/  HMMA.16816.F32 R24, R176.reuse, R194, R24 ;  /* 0x000000c2b018723c */ /* 0x040fe20000001818 */
[----:B------:R-:W-:Y:S07]  /*109f0*/  LDSM.16.M88.4 R192, [R201+-0x2000] ;  /* 0xffe00000c9c0783b */ /* 0x000fee0000000200 */
[C---:B-----5:R-:W-:Y:S08]  /*10a00*/  HMMA.16816.F32 R28, R176.reuse, R188, R28 ;  /* 0x000000bcb01c723c */ /* 0x060ff0000000181c */
[----:B------:R-:W-:Y:S01]  /*10a10*/  HMMA.16816.F32 R32, R176, R190, R32 ;  /* 0x000000beb020723c */ /* 0x000fe20000001820 */
[----:B------:R-:W4:Y:S07]  /*10a20*/  LDSM.16.M88.4 R176, [R202+0x5800] ;  /* 0x00580000cab0783b */ /* 0x000f2e0000000200 */
[C---:B-1----:R-:W-:Y:S01]  /*10a30*/  HMMA.16816.F32 R4, R168.reuse, R180, R4 ;  /* 0x000000b4a804723c */ /* 0x042fe20000001804 */
[----:B------:R-:W1:Y:S07]  /*10a40*/  LDSM.16.M88.4 R188, [R210+0x8000] ;  /* 0x00800000d2bc783b */ /* 0x000e6e0000000200 */
[C---:B------:R-:W-:Y:S01]  /*10a50*/  HMMA.16816.F32 R8, R168.reuse, R182, R8 ;  /* 0x000000b6a808723c */ /* 0x040fe20000001808 */
[----:B------:R-:W5:Y:S07]  /*10a60*/  LDSM.16.M88.4 R180, [R201+-0x1800] ;  /* 0xffe80000c9b4783b */ /* 0x000f6e0000000200 */
[C---:B---3--:R-:W-:Y:S08]  /*10a70*/  HMMA.16816.F32 R12, R168.reuse, R184, R12 ;  /* 0x000000b8a80c723c */ /* 0x048ff0000000180c */
[C---:B------:R-:W-:Y:S01]  /*10a80*/  HMMA.16816.F32 R16, R168.reuse, R186, R16 ;  /* 0x000000baa810723c */ /* 0x040fe20000001810 */
[----:B------:R-:W3:Y:S07]  /*10a90*/  LDSM.16.M88.4 R184, [R201+-0x1000] ;  /* 0xfff00000c9b8783b */ /* 0x000eee0000000200 */
[C---:B--2---:R-:W-:Y:S08]  /*10aa0*/  HMMA.16816.F32 R20, R168.reuse, R172, R20 ;  /* 0x000000aca814723c */ /* 0x044ff00000001814 */
[C---:B------:R-:W-:Y:S01]  /*10ab0*/  HMMA.16816.F32 R24, R168.reuse, R174, R24 ;  /* 0x000000aea818723c */ /* 0x040fe20000001818 */
[----:B------:R-:W-:Y:S07]  /*10ac0*/  LDSM.16.M88.4 R172, [R208+0xc000] ;  /* 0x00c00000d0ac783b */ /* 0x000fee0000000200 */
[C---:B----4-:R-:W-:Y:S08]  /*10ad0*/  HMMA.16816.F32 R28, R168.reuse, R176, R28 ;  /* 0x000000b0a81c723c */ /* 0x050ff0000000181c */
[----:B------:R-:W-:Y:S01]  /*10ae0*/  HMMA.16816.F32 R32, R168, R178, R32 ;  /* 0x000000b2a820723c */ /* 0x000fe20000001820 */
[----:B------:R-:W2:Y:S07]  /*10af0*/  LDSM.16.M88.4 R168, [R201+-0x800] ;  /* 0xfff80000c9a8783b */ /* 0x000eae0000000200 */
[C---:B-1----:R-:W-:Y:S01]  /*10b00*/  HMMA.16816.F32 R4, R188.reuse, R192, R4 ;  /* 0x000000c0bc04723c */ /* 0x042fe20000001804 */
[----:B------:R-:W1:Y:S07]  /*10b10*/  LDSM.16.M88.4 R176, [R200+0x6000] ;  /* 0x00600000c8b0783b */ /* 0x000e6e0000000200 */
[C---:B------:R-:W-:Y:S01]  /*10b20*/  HMMA.16816.F32 R8, R188.reuse, R194, R8 ;  /* 0x000000c2bc08723c */ /* 0x040fe20000001808 */
[----:B------:R-:W4:Y:S07]  /*10b30*/  LDSM.16.M88.4 R192, [R200+0x6800] ;  /* 0x00680000c8c0783b */ /* 0x000f2e0000000200 */
[C---:B-----5:R-:W-:Y:S08]  /*10b40*/  HMMA.16816.F32 R12, R188.reuse, R180, R12 ;  /* 0x000000b4bc0c723c */ /* 0x060ff0000000180c */
[C---:B------:R-:W-:Y:S01]  /*10b50*/  HMMA.16816.F32 R16, R188.reuse, R182, R16 ;  /* 0x000000b6bc10723c */ /* 0x040fe20000001810 */
[----:B------:R-:W5:Y:S07]  /*10b60*/  LDSM.16.M88.4 R180, [R200+0x7000] ;  /* 0x00700000c8b4783b */ /* 0x000f6e0000000200 */
[C---:B---3--:R-:W-:Y:S08]  /*10b70*/  HMMA.16816.F32 R20, R188.reuse, R184, R20 ;  /* 0x000000b8bc14723c */ /* 0x048ff00000001814 */
[C---:B------:R-:W-:Y:S01]  /*10b80*/  HMMA.16816.F32 R24, R188.reuse, R186, R24 ;  /* 0x000000babc18723c */ /* 0x040fe20000001818 */
[----:B------:R-:W3:Y:S07]  /*10b90*/  LDSM.16.M88.4 R184, [R200+0x7800] ;  /* 0x00780000c8b8783b */ /* 0x000eee0000000200 */
[C---:B--2---:R-:W-:Y:S08]  /*10ba0*/  HMMA.16816.F32 R28, R188.reuse, R168, R28 ;  /* 0x000000a8bc1c723c */ /* 0x044ff0000000181c */
[----:B------:R-:W-:Y:S01]  /*10bb0*/  HMMA.16816.F32 R32, R188, R170, R32 ;  /* 0x000000aabc20723c */ /* 0x000fe20000001820 */
[----:B------:R-:W-:Y:S07]  /*10bc0*/  LDSM.16.M88.4 R168, [R209+0xc000] ;  /* 0x00c00000d1a8783b */ /* 0x000fee0000000200 */
[C---:B-1----:R-:W-:Y:S01]  /*10bd0*/  HMMA.16816.F32 R4, R172.reuse, R176, R4 ;  /* 0x000000b0ac04723c */ /* 0x042fe20000001804 */
[----:B------:R-:W-:Y:S07]  /*10be0*/  LDSM.16.M88.4 R188, [R199] ;  /* 0x00000000c7bc783b */ /* 0x000fee0000000200 */
[C---:B------:R-:W-:Y:S01]  /*10bf0*/  HMMA.16816.F32 R8, R172.reuse, R178, R8 ;  /* 0x000000b2ac08723c */ /* 0x040fe20000001808 */
[----:B------:R-:W1:Y:S07]  /*10c00*/  LDSM.16.M88.4 R176, [R198] ;  /* 0x00000000c6b0783b */ /* 0x000e6e0000000200 */
[C---:B----4-:R-:W-:Y:S01]  /*10c10*/  HMMA.16816.F32 R12, R172.reuse, R192, R12 ;  /* 0x000000c0ac0c723c */ /* 0x050fe2000000180c */
[----:B------:R-:W2:Y:S07]  /*10c20*/  LDSM.16.M88.4 R196, [R207] ;  /* 0x00000000cfc4783b */ /* 0x000eae0000000200 */
[C---:B------:R-:W-:Y:S01]  /*10c30*/  HMMA.16816.F32 R16, R172.reuse, R194, R16 ;  /* 0x000000c2ac10723c */ /* 0x040fe20000001810 */
[----:B------:R-:W4:Y:S07]  /*10c40*/  LDSM.16.M88.4 R192, [R212] ;  /* 0x00000000d4c0783b */ /* 0x000f2e0000000200 */
[C---:B-----5:R-:W-:Y:S08]  /*10c50*/  HMMA.16816.F32 R20, R172.reuse, R180, R20 ;  /* 0x000000b4ac14723c */ /* 0x060ff00000001814 */
[C---:B------:R-:W-:Y:S01]  /*10c60*/  HMMA.16816.F32 R24, R172.reuse, R182, R24 ;  /* 0x000000b6ac18723c */ /* 0x040fe20000001818 */
[----:B------:R-:W-:Y:S07]  /*10c70*/  LDSM.16.M88.4 R180, [R202+0x6000] ;  /* 0x00600000cab4783b */ /* 0x000fee0000000200 */
[C---:B---3--:R-:W-:Y:S08]  /*10c80*/  HMMA.16816.F32 R28, R172.reuse, R184, R28 ;  /* 0x000000b8ac1c723c */ /* 0x048ff0000000181c */
[----:B------:R-:W-:Y:S01]  /*10c90*/  HMMA.16816.F32 R32, R172, R186, R32 ;  /* 0x000000baac20723c */ /* 0x000fe20000001820 */
[----:B------:R-:W3:Y:S07]  /*10ca0*/  LDSM.16.M88.4 R172, [R211+0xc000] ;  /* 0x00c00000d3ac783b */ /* 0x000eee0000000200 */
[C---:B-1----:R-:W-:Y:S01]  /*10cb0*/  HMMA.16816.F32 R4, R168.reuse, R176, R4 ;  /* 0x000000b0a804723c */ /* 0x042fe20000001804 */
[----:B------:R-:W-:Y:S07]  /*10cc0*/  LDSM.16.M88.4 R184, [R202+0x7000] ;  /* 0x00700000cab8783b */ /* 0x000fee0000000200 */
[C---:B------:R-:W-:Y:S01]  /*10cd0*/  HMMA.16816.F32 R8, R168.reuse, R178, R8 ;  /* 0x000000b2a808723c */ /* 0x040fe20000001808 */
[----:B------:R-:W1:Y:S07]  /*10ce0*/  LDSM.16.M88.4 R176, [R202+0x6800] ;  /* 0x00680000cab0783b */ /* 0x000e6e0000000200 */
[C---:B------:R-:W-:Y:S08]  /*10cf0*/  HMMA.16816.F32 R12, R168.reuse, R188, R12 ;  /* 0x000000bca80c723c */ /* 0x040ff0000000180c */
[C---:B------:R-:W-:Y:S01]  /*10d00*/  HMMA.16816.F32 R16, R168.reuse, R190, R16 ;  /* 0x000000bea810723c */ /* 0x040fe20000001810 */
[----:B------:R-:W-:Y:S07]  /*10d10*/  LDSM.16.M88.4 R188, [R210+0xc000] ;  /* 0x00c00000d2bc783b */ /* 0x000fee0000000200 */
[C---:B--2---:R-:W-:Y:S08]  /*10d20*/  HMMA.16816.F32 R20, R168.reuse, R196, R20 ;  /* 0x000000c4a814723c */ /* 0x044ff00000001814 */
[C---:B------:R-:W-:Y:S08]  /*10d30*/  HMMA.16816.F32 R24, R168.reuse, R198, R24 ;  /* 0x000000c6a818723c */ /* 0x040ff00000001818 */
[C---:B----4-:R-:W-:Y:S08]  /*10d40*/  HMMA.16816.F32 R28, R168.reuse, R192, R28 ;  /* 0x000000c0a81c723c */ /* 0x050ff0000000181c */
[----:B------:R-:W-:Y:S01]  /*10d50*/  HMMA.16816.F32 R32, R168, R194, R32 ;  /* 0x000000c2a820723c */ /* 0x000fe20000001820 */
[----:B------:R-:W2:Y:S07]  /*10d60*/  LDSM.16.M88.4 R168, [R202+0x7800] ;  /* 0x00780000caa8783b */ /* 0x000eae0000000200 */
[C---:B---3--:R-:W-:Y:S01]  /*10d70*/  HMMA.16816.F32 R4, R172.reuse, R180, R4 ;  /* 0x000000b4ac04723c */ /* 0x048fe20000001804 */
[----:B------:R-:W3:Y:S07]  /*10d80*/  LDSM.16.M88.4 R192, [R201] ;  /* 0x00000000c9c0783b */ /* 0x000eee0000000200 */
[C---:B------:R-:W-:Y:S08]  /*10d90*/  HMMA.16816.F32 R8, R172.reuse, R182, R8 ;  /* 0x000000b6ac08723c */ /* 0x040ff00000001808 */
[C---:B-1----:R-:W-:Y:S08]  /*10da0*/  HMMA.16816.F32 R12, R172.reuse, R176, R12 ;  /* 0x000000b0ac0c723c */ /* 0x042ff0000000180c */
[C---:B------:R-:W-:Y:S08]  /*10db0*/  HMMA.16816.F32 R16, R172.reuse, R178, R16 ;  /* 0x000000b2ac10723c */ /* 0x040ff00000001810 */
[C---:B------:R-:W-:Y:S08]  /*10dc0*/  HMMA.16816.F32 R20, R172.reuse, R184, R20 ;  /* 0x000000b8ac14723c */ /* 0x040ff00000001814 */
[C---:B------:R-:W-:Y:S08]  /*10dd0*/  HMMA.16816.F32 R24, R172.reuse, R186, R24 ;  /* 0x000000baac18723c */ /* 0x040ff00000001818 */
[C---:B--2---:R-:W-:Y:S08]  /*10de0*/  HMMA.16816.F32 R28, R172.reuse, R168, R28 ;  /* 0x000000a8ac1c723c */ /* 0x044ff0000000181c */
[----:B------:R-:W-:Y:S01]  /*10df0*/  HMMA.16816.F32 R32, R172, R170, R32 ;  /* 0x000000aaac20723c */ /* 0x000fe20000001820 */
[----:B------:R-:W1:Y:S07]  /*10e00*/  LDSM.16.M88.4 R168, [R201+0x800] ;  /* 0x00080000c9a8783b */ /* 0x000e6e0000000200 */
[C---:B---3--:R-:W-:Y:S08]  /*10e10*/  HMMA.16816.F32 R4, R188.reuse, R192, R4 ;  /* 0x000000c0bc04723c */ /* 0x048ff00000001804 */
[C---:B------:R-:W-:Y:S11]  /*10e20*/  HMMA.16816.F32 R8, R188.reuse, R194, R8 ;  /* 0x000000c2bc08723c */ /* 0x040ff60000001808 */
[----:B------:R-:W-:Y:S05]  /*10e30*/  @!UPT UIADD3 URZ, URZ, URZ, URZ ;  /* 0x0000003f3f3ff290 */ /* 0x000fea000fffe03f */
[----:B------:R-:W-:Y:S04]  /*10e40*/  FMUL.FTZ R0, R4, c[0x0][0x320] ;  /* 0x0000c80004007a20 */ /* 0x000fe80000410000 */
[----:B------:R2:W3:Y:S04]  /*10e50*/  MUFU.TANH R192, R0 ;  /* 0x0000000000c07308 */ /* 0x0004e80000002400 */
[----:B------:R-:W-:Y:S01]  /*10e60*/  FMUL.FTZ R2, R11, c[0x0][0x320] ;  /* 0x0000c8000b027a20 */ /* 0x000fe20000410000 */
[C---:B-1----:R-:W-:Y:S05]  /*10e70*/  HMMA.16816.F32 R12, R188.reuse, R168, R12 ;  /* 0x000000a8bc0c723c */ /* 0x042fea000000180c */
[----:B------:R1:W4:Y:S03]  /*10e80*/  MUFU.TANH R193, R2 ;  /* 0x0000000200c17308 */ /* 0x0003260000002400 */
[C---:B------:R-:W-:Y:S04]  /*10e90*/  HMMA.16816.F32 R16, R188.reuse, R170, R16 ;  /* 0x000000aabc10723c */ /* 0x040fe80000001810 */
[----:B--2---:R-:W-:Y:S04]  /*10ea0*/  FMUL.FTZ R0, R5, c[0x0][0x320] ;  /* 0x0000c80005007a20 */ /* 0x004fe80000410000 */
[----:B------:R2:W2:Y:S11]  /*10eb0*/  MUFU.TANH R187, R0 ;  /* 0x0000000000bb7308 */ /* 0x0004b60000002400 */
[----:B------:R-:W-:Y:S05]  /*10ec0*/  @!UPT UIADD3 URZ, URZ, URZ, URZ ;  /* 0x0000003f3f3ff290 */ /* 0x000fea000fffe03f */
[----:B-1----:R-:W-:Y:S02]  /*10ed0*/  FMUL.FTZ R2, R19, c[0x0][0x320] ;  /* 0x0000c80013027a20 */ /* 0x002fe40000410000 */
[----:B------:R-:W-:Y:S02]  /*10ee0*/  FMUL.FTZ R3, R18, c[0x0][0x320] ;  /* 0x0000c80012037a20 */ /* 0x000fe40000410000 */
[----:B------:R-:W1:Y:S10]  /*10ef0*/  MUFU.TANH R181, R2 ;  /* 0x0000000200b57308 */ /* 0x000e740000002400 */
[----:B------:R-:W1:Y:S01]  /*10f00*/  MUFU.TANH R182, R3 ;  /* 0x0000000300b67308 */ /* 0x000e620000002400 */
[----:B--2---:R-:W-:Y:S09]  /*10f10*/  FMUL.FTZ R0, R6, c[0x0][0x320] ;  /* 0x0000c80006007a20 */ /* 0x004ff20000410000 */
[----:B------:R2:W1:Y:S02]  /*10f20*/  MUFU.TANH R196, R0 ;  /* 0x0000000000c47308 */ /* 0x0004640000002400 */
[----:B--2---:R-:W-:Y:S02]  /*10f30*/  FMUL.FTZ R0, R7, c[0x0][0x320] ;  /* 0x0000c80007007a20 */ /* 0x004fe40000410000 */
[----:B------:R-:W2:Y:S06]  /*10f40*/  LDSM.16.M88.4 R4, [R201+0x1000] ;  /* 0x00100000c904783b */ /* 0x000eac0000000200 */
[----:B------:R5:W1:Y:S02]  /*10f50*/  MUFU.TANH R195, R0 ;  /* 0x0000000000c37308 */ /* 0x000a640000002400 */
[----:B-----5:R-:W-:Y:S08]  /*10f60*/  FMUL.FTZ R0, R8, c[0x0][0x320] ;  /* 0x0000c80008007a20 */ /* 0x020ff00000410000 */
[----:B------:R5:W1:Y:S01]  /*10f70*/  MUFU.TANH R184, R0 ;  /* 0x0000000000b87308 */ /* 0x000a620000002400 */
[C---:B--2---:R-:W-:Y:S08]  /*10f80*/  HMMA.16816.F32 R20, R188.reuse, R4, R20 ;  /* 0x00000004bc14723c */ /* 0x044ff00000001814 */
[C---:B------:R-:W-:Y:S04]  /*10f90*/  HMMA.16816.F32 R24, R188.reuse, R6, R24 ;  /* 0x00000006bc18723c */ /* 0x040fe80000001818 */
[----:B-----5:R-:W-:Y:S04]  /*10fa0*/  FMUL.FTZ R0, R9, c[0x0][0x320] ;  /* 0x0000c80009007a20 */ /* 0x020fe80000410000 */
[----:B------:R2:W1:Y:S04]  /*10fb0*/  MUFU.TANH R183, R0 ;  /* 0x0000000000b77308 */ /* 0x0004680000002400 */
[----:B--2---:R-:W-:Y:S02]  /*10fc0*/  FMUL.FTZ R0, R10, c[0x0][0x320] ;  /* 0x0000c8000a007a20 */ /* 0x004fe40000410000 */
[----:B------:R-:W2:Y:S01]  /*10fd0*/  LDSM.16.M88.4 R8, [R201+0x1800] ;  /* 0x00180000c908783b */ /* 0x000ea20000000200 */
[----:B------:R-:W-:Y:S04]  /*10fe0*/  DEPBAR.LE SB0, 0x0 ;  /* 0x000080000000791a */ /* 0x000fe80000000000 */
[----:B------:R5:W1:Y:S02]  /*10ff0*/  MUFU.TANH R194, R0 ;  /* 0x0000000000c27308 */ /* 0x000a640000002400 */
[----:B------:R-:W-:Y:S01]  /*11000*/  BAR.SYNC.DEFER_BLOCKING 0x0 ;  /* 0x0000000000007b1d */ /* 0x000fe20000010000 */
[----:B-----5:R-:W-:Y:S07]  /*11010*/  FMUL.FTZ R0, R12, c[0x0][0x320] ;  /* 0x0000c8000c007a20 */ /* 0x020fee0000410000 */
        /* <DEDUP_REMOVED lines=46> */
[----:B---34-:R-:W-:Y:S01]  /*11300*/  SHF.R.S32.HI R6, RZ, 0x1f, R222 ;  /* 0x0000001fff067819 */ /* 0x018fe200000114de */
        /* <DEDUP_REMOVED lines=12> */
[----:B--2---:R-:W-:Y:S01]  /*113d0*/  IMAD.MOV.U32 R0, RZ, RZ, R2 ;  /* 0x000000ffff007224 */ /* 0x004fe200078e0002 */
        /* <DEDUP_REMOVED lines=28> */
.L_x_2231:
[----:B------:R-:W-:-:S05]  /*115a0*/  BRA.DIV ~URZ, `(.L_x_2123) ;  /* 0x0000a9727f007947 */ /* 0x000fca000b800000 */
[----:B------:R-:W4:Y:S01]  /*115b0*/  SHFL.IDX PT, R0, R8, RZ, 0x181f ;  /* 0x00181fff08007589 */ /* 0x000f2200000e0000 */
[C---:B------:R-:W-:Y:S04]  /*115c0*/  IADD3 R2, -R213.reuse, 0x10, RZ ;  /* 0x00000010d5027810 */ /* 0x040fe80007ffe1ff */
[----:B------:R-:W-:Y:S04]  /*115d0*/  LOP3.LUT R2, R2, 0xf, RZ, 0xc0, !PT ;  /* 0x0000000f02027812 */ /* 0x000fe800078ec0ff */
[----:B----4-:R-:W-:Y:S04]  /*115e0*/  IADD3 R6, P1, P0, R2, R0, R21 ;  /* 0x0000000002067210 */ /* 0x010fe8000783e015 */
[----:B---3--:R-:W-:Y:S02]  /*115f0*/  IADD3.X R7, RZ, R4, R9, P1, P0 ;  /* 0x00000004ff077210 */ /* 0x008fe40000fe0409 */
[----:B------:R-:W-:Y:S11]  /*11600*/  ISETP.NE.U32.AND P0, PT, R213, RZ, PT ;  /* 0x000000ffd500720c */ /* 0x000ff60003f05070 */
[----:B------:R-:W-:Y:S02]  /*11610*/  @!UPT UIADD3 URZ, URZ, URZ, URZ ;  /* 0x0000003f3f3ff290 */ /* 0x000fe4000fffe03f */
[----:B------:R-:W-:Y:S01]  /*11620*/  @!PT LDS RZ, [RZ] ;  /* 0x00000000fffff984 */ /* 0x000fe20000000800 */
[----:B------:R-:W-:Y:S01]  /*11630*/  @!PT LDS RZ, [RZ] ;  /* 0x00000000fffff984 */ /* 0x000fe20000000800 */
[----:B------:R3:W-:Y:S01]  /*11640*/  LDGSTS.E.BYPASS.LTC128B.128.ZFILL [R215+0x8100], [R6.64], P0 ;  /* 0x0810000006d77fae */ /* 0x0007e20008141d46 */
[----:B------:R-:W-:Y:S05]  /*11650*/  IADD3 R2, P0, R0, R22, RZ ;  /* 0x0000001600027210 */ /* 0x000fea0007f1e0ff */
[----:B------:R-:W-:Y:S05]  /*11660*/  IMAD.X R3, R4, 0x1, R10, P0 ;  /* 0x0000000104037824 */ /* 0x000fea00000e060a */
[----:B------:R4:W-:Y:S02]  /*11670*/  LDGSTS.E.BYPASS.LTC128B.128 [R215+0xa100], [R2.64], !P5 ;  /* 0x0a10000002d77fae */ /* 0x0009e4000e901d46 */
[----:B----4-:R-:W-:Y:S05]  /*11680*/  IADD3 R2, P0, R0, R23, RZ ;  /* 0x0000001700027210 */ /* 0x010fea0007f1e0ff */
[----:B------:R-:W-:Y:S05]  /*11690*/  IMAD.X R3, R4, 0x1, R11, P0 ;  /* 0x0000000104037824 */ /* 0x000fea00000e060b */
[----:B------:R4:W-:Y:S02]  /*116a0*/  LDGSTS.E.BYPASS.LTC128B.128 [R215+0xc100], [R2.64], !P4 ;  /* 0x0c10000002d77fae */ /* 0x0009e4000e101d46 */
[----:B----4-:R-:W-:Y:S02]  /*116b0*/  IADD3 R2, P0, R0, R24, RZ ;  /* 0x0000001800027210 */ /* 0x010fe40007f1e0ff */
[----:B------:R3:W4:Y:S03]  /*116c0*/  SHFL.IDX PT, R0, R8, 0x1, 0x181f ;  /* 0x00381f0008007f89 */ /* 0x00072600000e0000 */
[----:B------:R-:W-:Y:S02]  /*116d0*/  IMAD.X R3, R4, 0x1, R12, P0 ;  /* 0x0000000104037824 */ /* 0x000fe400000e060c */
[----:B------:R3:W2:Y:S04]  /*116e0*/  SHFL.IDX PT, R4, R5, 0x1, 0x181f ;  /* 0x00381f0005047f89 */ /* 0x0006a800000e0000 */
[----:B------:R3:W-:Y:S02]  /*116f0*/  LDGSTS.E.BYPASS.LTC128B.128 [R215+0xe100], [R2.64], !P3 ;  /* 0x0e10000002d77fae */ /* 0x0007e4000d901d46 */
.L_x_2232:
[C---:B---3--:R-:W-:Y:S02]  /*11700*/  IADD3 R2, -R213.reuse, 0x10, RZ ;  /* 0x00000010d5027810 */ /* 0x048fe40007ffe1ff */
[----:B------:R-:W-:Y:S02]  /*11710*/  ISETP.NE.U32.AND P0, PT, R213, RZ, PT ;  /* 0x000000ffd500720c */ /* 0x000fe40003f05070 */
[----:B------:R-:W-:Y:S04]  /*11720*/  LOP3.LUT R2, R2, 0xf, RZ, 0xc0, !PT ;  /* 0x0000000f02027812 */ /* 0x000fe800078ec0ff */
[----:B----4-:R-:W-:Y:S04]  /*11730*/  IADD3 R2, P2, P1, R2, R0, R21 ;  /* 0x0000000002027210 */ /* 0x010fe8000795e015 */
[----:B--2---:R-:W-:Y:S05]  /*11740*/  IADD3.X R3, RZ, R4, R9, P2, P1 ;  /* 0x00000004ff037210 */ /* 0x004fea00017e2409 */
[----:B------:R-:W-:Y:S01]  /*11750*/  @!PT LDS RZ, [RZ] ;  /* 0x00000000fffff984 */ /* 0x000fe20000000800 */
[----:B------:R-:W-:Y:S01]  /*11760*/  @!PT LDS RZ, [RZ] ;  /* 0x00000000fffff984 */ /* 0x000fe20000000800 */
[----:B------:R-:W-:Y:S01]  /*11770*/  @!PT LDS RZ, [RZ] ;  /* 0x00000000fffff984 */ /* 0x000fe20000000800 */
[----:B------:R2:W-:Y:S01]  /*11780*/  LDGSTS.E.BYPASS.LTC128B.128.ZFILL [R215+0x9100], [R2.64], P0 ;  /* 0x0910000002d77fae */ /* 0x0005e20008141d46 */
[----:B------:R-:W-:Y:S05]  /*11790*/  IADD3 R8, P0, R0, R22, RZ ;  /* 0x0000001600087210 */ /* 0x000fea0007f1e0ff */
        /* <DEDUP_REMOVED lines=8> */
.L_x_2121:
[----:B---34-:R-:W-:Y:S05]  /*11820*/  BSYNC B0 ;  /* 0x0000000000007941 */ /* 0x018fea0003800000 */
.L_x_2120:
        /* <DEDUP_REMOVED lines=14> */
.L_x_2233:
[----:B------:R-:W-:Y:S02]  /*11910*/  IMAD.MOV.U32 R2, RZ, RZ, c[0x0][0x32c] ;  /* 0x0000cb00ff027624 */ /* 0x000fe400078e00ff */
[----:B------:R-:W-:Y:S03]  /*11920*/  IMAD.IADD R6, R6, 0x1, R0 ;  /* 0x0000000106067824 */ /* 0x000fe600078e0200 */
[----:B------:R-:W-:Y:S02]  /*11930*/  ISETP.GE.AND P0, PT, R2, 0x1, PT ;  /* 0x000000010200780c */ /* 0x000fe40003f06270 */
[-C--:B---3--:R-:W-:Y:S02]  /*11940*/  IADD3 R2, R7, R3.reuse, RZ ;  /* 0x0000000307027210 */ /* 0x088fe40007ffe0ff */
[----:B------:R-:W-:Y:S09]  /*11950*/  IADD3 R0, R6, R3, RZ ;  /* 0x0000000306007210 */ /* 0x000ff20007ffe0ff */
        /* <DEDUP_REMOVED lines=14> */
.L_x_2127:
[----:B------:R-:W-:Y:S04]  /*11a40*/  MOV R8, 0x1 ;  /* 0x0000000100087802 */ /* 0x000fe80000000f00 */
[----:B------:R-:W-:Y:S11]  /*11a50*/  ISETP.NE.AND P0, PT, R8, c[0x0][0x32c], PT ;  /* 0x0000cb0008007a0c */ /* 0x000ff60003f05270 */
[----:B------:R-:W-:Y:S02]  /*11a60*/  @!UPT UIADD3 URZ, URZ, URZ, URZ ;  /* 0x0000003f3f3ff290 */ /* 0x000fe4000fffe03f */
[----:B------:R-:W-:Y:S05]  /*11a70*/  @P0 IMAD.HI.U32 R8, R3, c[0x0][0x330], RZ ;  /* 0x0000cc0003080a27 */ /* 0x000fea00078e00ff */
[----:B------:R-:W-:Y:S02]  /*11a80*/  @P0 SHF.R.U32.HI R3, RZ, c[0x0][0x334], R8 ;  /* 0x0000cd00ff030a19 */ /* 0x000fe40000011608 */
.L_x_2128:
[----:B------:R-:W-:Y:S05]  /*11a90*/  BSYNC B0 ;  /* 0x0000000000007941 */ /* 0x000fea0003800000 */
.L_x_2126:
[----:B------:R-:W-:Y:S04]  /*11aa0*/  IMAD R3, R3, c[0x0][0x32c], -R5 ;  /* 0x0000cb0003037a24 */ /* 0x000fe800078e0a05 */
[----:B------:R-:W-:Y:S05]  /*11ab0*/  IMAD.IADD R3, R3, 0x1, -R231 ;  /* 0x0000000103037824 */ /* 0x000fea00078e0ae7 */
[----:B------:R-:W-:Y:S02]  /*11ac0*/  IMNMX R0, R0, R3, !PT ;  /* 0x0000000300007217 */ /* 0x000fe40007800200 */
[----:B------:R-:W-:Y:S04]  /*11ad0*/  IADD3 R3, R3, c[0x0][0x32c], RZ ;  /* 0x0000cb0003037a10 */ /* 0x000fe80007ffe0ff */
[----:B------:R-:W-:Y:S02]  /*11ae0*/  IMNMX R2, R2, R3, PT ;  /* 0x0000000302027217 */ /* 0x000fe40003800200 */
.L_x_2125:
[----:B------:R-:W-:Y:S04]  /*11af0*/  ISETP.GT.AND P1, PT, R214, -0x1, PT ;  /* 0xffffffffd600780c */ /* 0x000fe80003f24270 */
[C---:B------:R-:W-:Y:S02]  /*11b00*/  ISETP.GT.AND P2, PT, R0.reuse, RZ, P1 ;  /* 0x000000ff0000720c */ /* 0x040fe40000f44270 */
        /* <DEDUP_REMOVED lines=9> */
[----:B-1----:R-:W-:Y:S02]  /*11ba0*/  FSEL R168, R184, -INF , !P2 ;  /* 0xff800000b8a87808 */ /* 0x002fe40005000000 */
        /* <DEDUP_REMOVED lines=39> */
.L_x_2234:
        /* <DEDUP_REMOVED lines=19> */
.L_x_2132:
[----:B-12---:R-:W-:Y:S04]  /*11f50*/  MOV R4, 0x1 ;  /* 0x0000000100047802 */ /* 0x006fe80000000f00 */
[----:B------:R-:W-:Y:S11]  /*11f60*/  ISETP.NE.AND P0, PT, R4, c[0x0][0x32c], PT ;  /* 0x0000cb0004007a0c */ /* 0x000ff60003f05270 */
[----:B------:R-:W-:Y:S02]  /*11f70*/  @!UPT UIADD3 URZ, URZ, URZ, URZ ;  /* 0x0000003f3f3ff290 */ /* 0x000fe4000fffe03f */
[----:B------:R-:W-:Y:S05]  /*11f80*/  @P0 IMAD.HI.U32 R4, R3, c[0x0][0x330], RZ ;  /* 0x0000cc0003040a27 */ /* 0x000fea00078e00ff */
[----:B------:R-:W-:Y:S02]  /*11f90*/  @P0 SHF.R.U32.HI R3, RZ, c[0x0][0x334], R4 ;  /* 0x0000cd00ff030a19 */ /* 0x000fe40000011604 */
.L_x_2133:
[----:B------:R-:W-:Y:S05]  /*11fa0*/  BSYNC B0 ;  /* 0x0000000000007941 */ /* 0x000fea0003800000 */
.L_x_2131:
[----:B------:R-:W-:Y:S04]  /*11fb0*/  IMAD R5, R3, c[0x0][0x32c], -R5 ;  /* 0x0000cb0003057a24 */ /* 0x000fe800078e0a05 */
[----:B------:R-:W-:Y:S05]  /*11fc0*/  IMAD.IADD R3, R5, 0x1, -R231 ;  /* 0x0000000105037824 */ /* 0x000fea00078e0ae7 */
[----:B------:R-:W-:Y:S02]  /*11fd0*/  IMNMX R0, R0, R3, !PT ;  /* 0x0000000300007217 */ /* 0x000fe40007800200 */
[----:B------:R-:W-:Y:S04]  /*11fe0*/  IADD3 R3, R3, c[0x0][0x32c], RZ ;  /* 0x0000cb0003037a10 */ /* 0x000fe80007ffe0ff */
[----:B------:R-:W-:Y:S02]  /*11ff0*/  IMNMX R2, R2, R3, PT ;  /* 0x0000000302027217 */ /* 0x000fe40003800200 */
.L_x_2130:
        /* <DEDUP_REMOVED lines=82> */
.L_x_2235:
[----:B-12---:R-:W-:Y:S01]  /*12520*/  FMNMX.FTZ R4, R4, R0, !PT ;  /* 0x0000000004047209 */ /* 0x006fe20007810000 */
[----:B------:R-:W-:-:S05]  /*12530*/  BRA.DIV ~URZ, `(.L_x_2135) ;  /* 0x00009d527f007947 */ /* 0x000fca000b800000 */
[----:B------:R-:W1:Y:S02]  /*12540*/  SHFL.BFLY PT, R0, R4, 0x1, 0x1f ;  /* 0x0c201f0004007f89 */ /* 0x000e6400000e0000 */
[----:B-1----:R-:W-:Y:S02]  /*12550*/  FMNMX.FTZ R132, R4, R0, !PT ;  /* 0x0000000004847209 */ /* 0x002fe40007810000 */
[----:B------:R-:W1:Y:S02]  /*12560*/  SHFL.BFLY PT, R0, R5, 0x2, 0x1f ;  /* 0x0c401f0005007f89 */ /* 0x000e6400000e0000 */
[----:B-1----:R-:W-:Y:S05]  /*12570*/  FMNMX.FTZ R4, R5, R0, !PT ;  /* 0x0000000005047209 */ /* 0x002fea0007810000 */
[----:B------:R1:W2:Y:S02]  /*12580*/  SHFL.BFLY PT, R0, R4, 0x1, 0x1f ;  /* 0x0c201f0004007f89 */ /* 0x0002a400000e0000 */
.L_x_2236:
        /* <DEDUP_REMOVED lines=45> */
[----:B------:R-:W-:Y:S02]  /*12860*/  FMUL.FTZ R36, R0, R36 ;  /* 0x0000002400247220 */ /* 0x000fe40000410000 */
        /* <DEDUP_REMOVED lines=408> */
[----:B------:R-:W-:Y:S07]  /*141f0*/  @!UPT UIADD3 URZ, URZ, URZ, URZ ;  /* 0x0000003f3f3ff290 */ /* 0x000fee000fffe03f */
[----:B------:R-:W-:-:S11]  /*14200*/  @P0 BRA `(.L_x_2136) ;  /* 0xffffb9b000000947 */ /* 0x000fd6000383ffff */
.L_x_2118:
[----:B------:R-:W-:Y:S05]  /*14210*/  BRA.DIV ~URZ, `(.L_x_2137) ;  /* 0x000081427f007947 */ /* 0x000fea000b800000 */
[----:B------:R1:W2:Y:S02]  /*14220*/  SHFL.BFLY PT, R0, R225, 0x2, 0x1f ;  /* 0x0c401f00e1007f89 */ /* 0x0002a400000e0000 */
.L_x_2237:
[----:B--2---:R-:W-:Y:S01]  /*14230*/  FADD.FTZ R5, R0, R225 ;  /* 0x000000e100057221 */ /* 0x004fe20000010000 */
[----:B------:R-:W-:Y:S05]  /*14240*/  BRA.DIV ~URZ, `(.L_x_2138) ;  /* 0x000081627f007947 */ /* 0x000fea000b800000 */
[----:B------:R-:W2:Y:S02]  /*14250*/  SHFL.BFLY PT, R0, R221, 0x2, 0x1f ;  /* 0x0c401f00dd007f89 */ /* 0x000ea400000e0000 */
[----:B--2---:R-:W-:-:S02]  /*14260*/  FADD.FTZ R4, R0, R221 ;  /* 0x000000dd00047221 */ /* 0x004fc40000010000 */
[----:B------:R-:W2:Y:S04]  /*14270*/  SHFL.BFLY PT, R0, R5, 0x1, 0x1f ;  /* 0x0c201f0005007f89 */ /* 0x000ea800000e0000 */
[----:B------:R3:W4:Y:S01]  /*14280*/  SHFL.BFLY PT, R3, R4, 0x1, 0x1f ;  /* 0x0c201f0004037f89 */ /* 0x00072200000e0000 */
[----:B--2---:R-:W-:-:S05]  /*14290*/  FADD.FTZ R5, R5, R0 ;  /* 0x0000000005057221 */ /* 0x004fca0000010000 */
.L_x_2238:
        /* <DEDUP_REMOVED lines=148> */
.L_x_2047:
        /* <DEDUP_REMOVED lines=16> */
[----:B---3--:R-:W-:-:S06]  /*14ce0*/  IADD3 R248, R3, c[0x0][0xc], R2 ;  /* 0x0000030003f87a10 */ /* 0x008fcc0007ffe002 */
.L_x_2140:
[----:B------:R-:W-:Y:S05]  /*14cf0*/  BSYNC B0 ;  /* 0x0000000000007941 */ /* 0x000fea0003800000 */
.L_x_2139:
[----:B------:R-:W-:Y:S01]  /*14d00*/  PRMT R0, R0, 0x9910, RZ ;  /* 0x0000991000007816 */ /* 0x000fe200000000ff */
[----:B------:R-:W-:Y:S01]  /*14d10*/  BSSY B1, `(.L_x_2141) ;  /* 0x000045e000017945 */ /* 0x000fe20003800000 */
[----:B------:R-:W-:Y:S02]  /*14d20*/  IMAD.MOV.U32 R110, RZ, RZ, R248 ;  /* 0x000000ffff6e7224 */ /* 0x000fe400078e00f8 */
        /* <DEDUP_REMOVED lines=11> */
[----:B------:R-:W-:Y:S01]  /*14de0*/  F2FP.PACK_AB R2, R23, R22 ;  /* 0x000000161702723e */ /* 0x000fe200000000ff */
[----:B-1----:R-:W-:Y:S01]  /*14df0*/  IMAD.MOV.U32 R14, RZ, RZ, c[0x0][0x388] ;  /* 0x0000e200ff0e7624 */ /* 0x002fe200078e00ff */
[----:B------:R-:W-:Y:S01]  /*14e00*/  BAR.SYNC.DEFER_BLOCKING 0x1, 0x100 ;  /* 0x0044000000007b1d */ /* 0x000fe20000010000 */
[----:B------:R-:W-:-:S02]  /*14e10*/  F2FP.PACK_AB R0, R29, R28 ;  /* 0x0000001c1d00723e */ /* 0x000fc400000000ff */
[----:B------:R-:W-:Y:S02]  /*14e20*/  ISETP.NE.U32.AND P0, PT, RZ, c[0x0][0x508], PT ;  /* 0x00014200ff007a0c */ /* 0x000fe40003f05070 */
[----:B------:R-:W-:Y:S02]  /*14e30*/  ISETP.NE.U32.AND P2, PT, RZ, c[0x0][0x500], PT ;  /* 0x00014000ff007a0c */ /* 0x000fe40003f45070 */
[----:B------:R-:W-:Y:S02]  /*14e40*/  ISETP.NE.AND.EX P1, PT, RZ, c[0x0][0x50c], PT, P0 ;  /* 0x00014300ff007a0c */ /* 0x000fe40003f25300 */
[----:B------:R-:W-:Y:S01]  /*14e50*/  ISETP.NE.AND.EX P2, PT, RZ, c[0x0][0x504], PT, P2 ;  /* 0x00014100ff007a0c */ /* 0x000fe20003f45320 */
[----:B--2---:R1:W-:Y:S04]  /*14e60*/  STS [R10], R2 ;  /* 0x000000020a007388 */ /* 0x0043e80000000800 */
[----:B------:R2:W-:Y:S01]  /*14e70*/  STS [R10+0x400], R0 ;  /* 0x000400000a007388 */ /* 0x0005e20000000800 */
[----:B-1----:R-:W-:-:S02]  /*14e80*/  F2FP.PACK_AB R2, R25, R24 ;  /* 0x000000181902723e */ /* 0x002fc400000000ff */
        /* <DEDUP_REMOVED lines=121> */
[----:B------:R-:W-:Y:S01]  /*15620*/  STS [R3+0xc000], R2 ;  /* 0x00c0000203007388 */ /* 0x000fe20000000800 */
[----:B------:R-:W-:-:S03]  /*15630*/  IMAD.MOV.U32 R4, RZ, RZ, 0x4 ;  /* 0x00000004ff047424 */ /* 0x000fc600078e00ff */
[----:B------:R1:W-:Y:S02]  /*15640*/  STS [R3+0xc400], R0 ;  /* 0x00c4000003007388 */ /* 0x0003e40000000800 */
[----:B-1----:R-:W-:Y:S02]  /*15650*/  @P1 IMAD.WIDE R2, R251, R4, c[0x0][0x508] ;  /* 0x00014200fb021625 */ /* 0x002fe400078e0204 */
[----:B------:R-:W-:Y:S02]  /*15660*/  BAR.SYNC.DEFER_BLOCKING 0x1, 0x100 ;  /* 0x0044000000007b1d */ /* 0x000fe40000010000 */
[----:B------:R-:W-:-:S04]  /*15670*/  IMAD.MOV.U32 R0, RZ, RZ, RZ ;  /* 0x000000ffff007224 */ /* 0x000fc800078e00ff */
[----:B------:R1:W5:Y:S02]  /*15680*/  @P1 LDG.E R14, [R2.64] ;  /* 0x00000006020e1981 */ /* 0x000364000c1e1900 */
[----:B-1----:R-:W-:-:S05]  /*15690*/  IMAD.WIDE R2, R251, R4, c[0x0][0x500] ;  /* 0x00014000fb027625 */ /* 0x002fca00078e0204 */
        /* <DEDUP_REMOVED lines=8> */
.L_x_2143:
[----:B------:R-:W2:Y:S01]  /*15720*/  LDL R9, [R1+0x24] ;  /* 0x0000240001097983 */ /* 0x000ea20000100800 */
[----:B------:R-:W-:Y:S01]  /*15730*/  IMAD.MOV.U32 R15, RZ, RZ, 0x368 ;  /* 0x00000368ff0f7424 */ /* 0x000fe200078e00ff */
[----:B------:R-:W-:Y:S02]  /*15740*/  ISETP.GT.AND P2, PT, R5, 0x1, PT ;  /* 0x000000010500780c */ /* 0x000fe40003f44270 */
[----:B------:R-:W3:Y:S01]  /*15750*/  LDL R114, [R1+0x2c] ;  /* 0x00002c0001727983 */ /* 0x000ee20000100800 */
[----:B------:R-:W-:-:S02]  /*15760*/  ISETP.NE.U32.AND P0, PT, RZ, c[0x0][0x500], PT ;  /* 0x00014000ff007a0c */ /* 0x000fc40003f05070 */
[----:B------:R-:W-:Y:S02]  /*15770*/  SEL R15, R15, 0x328, P2 ;  /* 0x000003280f0f7807 */ /* 0x000fe40001000000 */
[----:B------:R-:W-:Y:S02]  /*15780*/  ISETP.NE.AND.EX P0, PT, RZ, c[0x0][0x504], PT, P0 ;  /* 0x00014100ff007a0c */ /* 0x000fe40003f05300 */
[----:B------:R-:W4:Y:S01]  /*15790*/  LDC.64 R4, c[0x0][R15+0x170] ;  /* 0x00005c000f047b82 */ /* 0x000f220000000a00 */
[----:B-1----:R-:W-:Y:S02]  /*157a0*/  SHF.R.S32.HI R2, RZ, 0x1f, R251 ;  /* 0x0000001fff027819 */ /* 0x002fe400000114fb */
[----:B------:R-:W-:Y:S02]  /*157b0*/  SEL R8, R251, RZ, !P0 ;  /* 0x000000fffb087207 */ /* 0x000fe40004000000 */
[----:B------:R-:W-:Y:S02]  /*157c0*/  SEL R3, R2, RZ, !P0 ;  /* 0x000000ff02037207 */ /* 0x000fe40004000000 */
[----:B------:R-:W-:Y:S01]  /*157d0*/  LOP3.LUT R11, R250, 0xffff, RZ, 0xc0, !PT ;  /* 0x0000fffffa0b7812 */ /* 0x000fe200078ec0ff */
[----:B------:R-:W1:Y:S01]  /*157e0*/  LDC.64 R12, c[0x0][R15+0x168] ;  /* 0x00005a000f0c7b82 */ /* 0x000e620000000a00 */
[----:B-----5:R-:W-:-:S07]  /*157f0*/  SHF.R.S32.HI R10, RZ, 0x1f, R0 ;  /* 0x0000001fff0a7819 */ /* 0x020fce0000011400 */
[----:B------:R-:W2:Y:S01]  /*15800*/  LDC.64 R16, c[0x0][R15+0x178] ;  /* 0x00005e000f107b82 */ /* 0x000ea20000000a00 */
[----:B----4-:R-:W-:-:S04]  /*15810*/  IMAD R2, R5, R8, RZ ;  /* 0x0000000805027224 */ /* 0x010fc800078e02ff */
[C---:B------:R-:W-:Y:S02]  /*15820*/  IMAD R7, R4.reuse, R3, R2 ;  /* 0x0000000304077224 */ /* 0x040fe400078e0202 */
[----:B------:R-:W-:-:S04]  /*15830*/  IMAD.WIDE.U32 R2, R4, R8, RZ ;  /* 0x0000000804027225 */ /* 0x000fc800078e00ff */
[----:B-1----:R-:W-:-:S04]  /*15840*/  IMAD.WIDE.U32 R4, R12, R11, RZ ;  /* 0x0000000b0c047225 */ /* 0x002fc800078e00ff */
[----:B------:R-:W-:Y:S01]  /*15850*/  IMAD R6, R13, R11, RZ ;  /* 0x0000000b0d067224 */ /* 0x000fe200078e02ff */
[----:B------:R-:W-:Y:S01]  /*15860*/  IADD3 R12, P1, P0, R2, R4, R0 ;  /* 0x00000004020c7210 */ /* 0x000fe2000783e000 */
[----:B------:R-:W-:Y:S02]  /*15870*/  IMAD.MOV.U32 R2, RZ, RZ, c[0x0][0x4e8] ;  /* 0x00013a00ff027624 */ /* 0x000fe400078e00ff */
[----:B------:R-:W-:Y:S02]  /*15880*/  IMAD.IADD R7, R3, 0x1, R7 ;  /* 0x0000000103077824 */ /* 0x000fe400078e0207 */
[----:B------:R-:W-:Y:S01]  /*15890*/  IMAD.IADD R4, R5, 0x1, R6 ;  /* 0x0000000105047824 */ /* 0x000fe200078e0206 */
[----:B------:R-:W-:-:S04]  /*158a0*/  ISETP.NE.AND P3, PT, R2, 0x1, PT ;  /* 0x000000010200780c */ /* 0x000fc80003f65270 */
[----:B------:R-:W-:Y:S01]  /*158b0*/  IADD3.X R7, R7, R4, R10, P1, P0 ;  /* 0x0000000407077210 */ /* 0x000fe20000fe040a */
[----:B------:R-:W1:Y:S02]  /*158c0*/  S2R R115, SR_TID.X ;  /* 0x0000000000737919 */ /* 0x000e640000002100 */
[----:B-1----:R-:W-:-:S04]  /*158d0*/  SHF.R.S32.HI R111, RZ, 0x1f, R115 ;  /* 0x0000001fff6f7819 */ /* 0x002fc80000011473 */
[----:B------:R-:W-:-:S04]  /*158e0*/  LEA.HI R111, R111, R115, RZ, 0x5 ;  /* 0x000000736f6f7211 */ /* 0x000fc800078f28ff */
[----:B------:R-:W-:-:S05]  /*158f0*/  LOP3.LUT R111, R111, 0xffffffe0, RZ, 0xc0, !PT ;  /* 0xffffffe06f6f7812 */ /* 0x000fca00078ec0ff */
[----:B------:R-:W-:Y:S01]  /*15900*/  IMAD.IADD R111, R115, 0x1, -R111 ;  /* 0x00000001736f7824 */ /* 0x000fe200078e0a6f */
[----:B--2---:R-:W-:Y:S01]  /*15910*/  SEL R2, R9, RZ, P2 ;  /* 0x000000ff09027207 */ /* 0x004fe20001000000 */
[----:B------:R-:W-:-:S04]  /*15920*/  IMAD.IADD R9, R243, 0x1, R242 ;  /* 0x00000001f3097824 */ /* 0x000fc800078e02f2 */
[----:B------:R-:W-:-:S04]  /*15930*/  @P3 IMAD.HI.U32 R3, R9, c[0x0][0x4ec], RZ ;  /* 0x00013b0009033a27 */ /* 0x000fc800078e00ff */
[-C--:B------:R-:W-:Y:S02]  /*15940*/  IMAD R6, R17, R2.reuse, RZ ;  /* 0x0000000211067224 */ /* 0x080fe400078e02ff */
[----:B------:R-:W-:-:S04]  /*15950*/  IMAD.WIDE.U32 R4, R16, R2, RZ ;  /* 0x0000000210047225 */ /* 0x000fc800078e00ff */
[----:B------:R-:W-:Y:S01]  /*15960*/  IMAD.MOV.U32 R2, RZ, RZ, R9 ;  /* 0x000000ffff027224 */ /* 0x000fe200078e0009 */
[----:B------:R-:W-:-:S04]  /*15970*/  @P3 SHF.R.U32.HI R2, RZ, c[0x0][0x4f0], R3 ;  /* 0x00013c00ff023a19 */ /* 0x000fc80000011603 */
[----:B------:R-:W-:Y:S02]  /*15980*/  IADD3 R4, P1, P0, R2, R12, R4 ;  /* 0x0000000c02047210 */ /* 0x000fe4000783e004 */
[----:B------:R-:W1:Y:S01]  /*15990*/  LDC.64 R12, c[0x0][R15+0x160] ;  /* 0x000058000f0c7b82 */ /* 0x000e620000000a00 */
[--C-:B------:R-:W-:Y:S01]  /*159a0*/  SHF.R.S32.HI R3, RZ, 0x1f, R2.reuse ;  /* 0x0000001fff037819 */ /* 0x100fe20000011402 */
[----:B------:R-:W-:Y:S02]  /*159b0*/  IMAD.MOV R2, RZ, RZ, -R2 ;  /* 0x000000ffff027224 */ /* 0x000fe400078e0a02 */
[----:B------:R-:W-:Y:S02]  /*159c0*/  IMAD.IADD R6, R5, 0x1, R6 ;  /* 0x0000000105067824 */ /* 0x000fe400078e0206 */
[----:B------:R-:W-:-:S03]  /*159d0*/  IMAD R2, R2, c[0x0][0x4e8], R9 ;  /* 0x00013a0002027a24 */ /* 0x000fc600078e0209 */
[----:B------:R-:W-:Y:S02]  /*159e0*/  IADD3.X R5, R3, R7, R6, P1, P0 ;  /* 0x0000000703057210 */ /* 0x000fe40000fe0406 */
[----:B------:R-:W-:Y:S01]  /*159f0*/  SHF.R.S32.HI R6, RZ, 0x1f, R2 ;  /* 0x0000001fff067819 */ /* 0x000fe20000011402 */
        /* <DEDUP_REMOVED lines=8> */
[----:B------:R-:W-:-:S04]  /*15a80*/  LEA R4, P0, R2, R4, 0x2 ;  /* 0x0000000402047211 */ /* 0x000fc800078010ff */
[----:B------:R-:W-:Y:S01]  /*15a90*/  LEA.HI.X R2, R2, R5, R3, 0x2, P0 ;  /* 0x0000000502027211 */ /* 0x000fe200000f1403 */
[----:B------:R-:W-:Y:S04]  /*15aa0*/  SHFL.IDX PT, R6, R4, RZ, 0x1c1f ;  /* 0x001c1fff04067589 */ /* 0x000fe800000e0000 */
[----:B------:R-:W1:Y:S01]  /*15ab0*/  SHFL.IDX PT, R7, R2, RZ, 0x1c1f ;  /* 0x001c1fff02077589 */ /* 0x000e6200000e0000 */
[----:B------:R-:W-:-:S03]  /*15ac0*/  IMAD R13, R14, c[0x0][0x4e8], RZ ;  /* 0x00013a000e0d7a24 */ /* 0x000fc600078e02ff */
[----:B------:R-:W-:Y:S01]  /*15ad0*/  SHFL.IDX PT, R4, R4, 0x1, 0x1c1f ;  /* 0x003c1f0004047f89 */ /* 0x000fe200000e0000 */
[----:B------:R-:W-:-:S03]  /*15ae0*/  LOP3.LUT P0, RZ, R111, 0x3, RZ, 0xc0, !PT ;  /* 0x000000036fff7812 */ /* 0x000fc6000780c0ff */
[----:B------:R3:W2:Y:S02]  /*15af0*/  SHFL.IDX PT, R5, R2, 0x1, 0x1c1f ;  /* 0x003c1f0002057f89 */ /* 0x0006a400000e0000 */
[----:B---3--:R-:W-:-:S05]  /*15b00*/  IMAD.IADD R2, R114, 0x1, R242 ;  /* 0x0000000172027824 */ /* 0x008fca00078e02f2 */
        /* <DEDUP_REMOVED lines=9> */
[----:B-1----:R-:W-:Y:S01]  /*15ba0*/  IMAD R4, R10, c[0x0][0x3a0], RZ ;  /* 0x0000e8000a047a24 */ /* 0x002fe200078e02ff */
[----:B------:R-:W-:Y:S01]  /*15bb0*/  SHF.R.S32.HI R5, RZ, 0x1f, R8 ;  /* 0x0000001fff057819 */ /* 0x000fe20000011408 */
[C---:B------:R-:W-:Y:S01]  /*15bc0*/  IMAD.WIDE.U32 R2, R0.reuse, c[0x0][0x3a0], RZ ;  /* 0x0000e80000027a25 */ /* 0x040fe200078e00ff */
[----:B------:R1:W2:Y:S03]  /*15bd0*/  LDS.128 R28, [R215+0x80] ;  /* 0x00008000d71c7984 */ /* 0x0002a60000000c00 */
[----:B------:R-:W-:Y:S01]  /*15be0*/  IMAD R0, R0, c[0x0][0x3a4], R4 ;  /* 0x0000e90000007a24 */ /* 0x000fe200078e0204 */
[----:B------:R-:W-:Y:S01]  /*15bf0*/  IADD3 R4, R229, R242, RZ ;  /* 0x000000f2e5047210 */ /* 0x000fe20007ffe0ff */
[----:B------:R1:W3:Y:S01]  /*15c00*/  LDS.128 R44, [R215+0x1080] ;  /* 0x00108000d72c7984 */ /* 0x0002e20000000c00 */
[----:B------:R-:W-:-:S02]  /*15c10*/  IMAD R5, R5, c[0x0][0x3f0], RZ ;  /* 0x0000fc0005057a24 */ /* 0x000fc400078e02ff */
[----:B------:R-:W-:Y:S01]  /*15c20*/  IADD3 R3, R3, R0, RZ ;  /* 0x0000000003037210 */ /* 0x000fe20007ffe0ff */
[----:B------:R-:W-:Y:S01]  /*15c30*/  @P3 IMAD.HI.U32 R6, R4, c[0x0][0x4ec], RZ ;  /* 0x00013b0004063a27 */ /* 0x000fe200078e00ff */
[----:B------:R1:W4:Y:S01]  /*15c40*/  LDS.128 R60, [R215+0x2080] ;  /* 0x00208000d73c7984 */ /* 0x0003220000000c00 */
[----:B------:R-:W-:Y:S02]  /*15c50*/  MOV R0, R4 ;  /* 0x0000000400007202 */ /* 0x000fe40000000f00 */
[C---:B------:R-:W-:Y:S01]  /*15c60*/  IMAD.WIDE.U32 R2, R11.reuse, c[0x0][0x3e8], R2 ;  /* 0x0000fa000b027a25 */ /* 0x040fe200078e0002 */
[----:B------:R1:W1:Y:S01]  /*15c70*/  LDS.128 R72, [R215+0x3080] ;  /* 0x00308000d7487984 */ /* 0x0002620000000c00 */
[----:B------:R-:W-:Y:S02]  /*15c80*/  @P3 SHF.R.U32.HI R0, RZ, c[0x0][0x4f0], R6 ;  /* 0x00013c00ff003a19 */ /* 0x000fe40000011606 */
[----:B------:R-:W-:Y:S01]  /*15c90*/  IMAD R3, R11, c[0x0][0x3ec], R3 ;  /* 0x0000fb000b037a24 */ /* 0x000fe200078e0203 */
[----:B------:R1:W1:Y:S01]  /*15ca0*/  LDS.128 R24, [R215+0x4080] ;  /* 0x00408000d7187984 */ /* 0x0002620000000c00 */
[C---:B------:R-:W-:Y:S01]  /*15cb0*/  IMAD R7, R8.reuse, c[0x0][0x3f4], R5 ;  /* 0x0000fd0008077a24 */ /* 0x040fe200078e0205 */
[----:B------:R-:W-:Y:S01]  /*15cc0*/  SHF.R.S32.HI R6, RZ, 0x1f, R0 ;  /* 0x0000001fff067819 */ /* 0x000fe20000011400 */
[----:B------:R-:W-:Y:S01]  /*15cd0*/  IMAD.WIDE.U32 R2, R8, c[0x0][0x3f0], R2 ;  /* 0x0000fc0008027a25 */ /* 0x000fe200078e0002 */
[----:B------:R1:W1:Y:S01]  /*15ce0*/  LDS.128 R40, [R215+0x5080] ;  /* 0x00508000d7287984 */ /* 0x0002620000000c00 */
[----:B------:R-:W-:-:S02]  /*15cf0*/  IADD3 R5, -R0, RZ, RZ ;  /* 0x000000ff00057210 */ /* 0x000fc40007ffe1ff */
[----:B------:R-:W-:Y:S01]  /*15d00*/  IMAD R6, R6, c[0x0][0x3e0], RZ ;  /* 0x0000f80006067a24 */ /* 0x000fe200078e02ff */
[----:B------:R1:W1:Y:S01]  /*15d10*/  LDS.128 R56, [R215+0x6080] ;  /* 0x00608000d7387984 */ /* 0x0002620000000c00 */
[----:B------:R-:W-:Y:S01]  /*15d20*/  IADD3 R3, R3, R7, RZ ;  /* 0x0000000703037210 */ /* 0x000fe20007ffe0ff */
[----:B------:R-:W-:Y:S02]  /*15d30*/  IMAD R4, R5, c[0x0][0x4e8], R4 ;  /* 0x00013a0005047a24 */ /* 0x000fe400078e0204 */
        /* <DEDUP_REMOVED lines=21> */
.L_x_2239:
[----:B------:R-:W-:Y:S05]  /*15e90*/  BRA.DIV ~URZ, `(.L_x_2146) ;  /* 0x000066727f007947 */ /* 0x000fea000b800000 */
[----:B------:R4:W2:Y:S02]  /*15ea0*/  SHFL.IDX PT, R0, R14, RZ, 0x181f ;  /* 0x00181fff0e007589 */ /* 0x0008a400000e0000 */
.L_x_2240:
[----:B------:R-:W-:Y:S01]  /*15eb0*/  IADD3 R12, R252, R242, RZ ;  /* 0x000000f2fc0c7210 */ /* 0x000fe20007ffe0ff */
        /* <DEDUP_REMOVED lines=23> */
.L_x_2148:
[----:B------:R-:W-:Y:S05]  /*16030*/  BSYNC B0 ;  /* 0x0000000000007941 */ /* 0x000fea0003800000 */
.L_x_2147:
[----:B------:R-:W-:Y:S05]  /*16040*/  BRA.DIV ~URZ, `(.L_x_2149) ;  /* 0x000065327f007947 */ /* 0x000fea000b800000 */
[----:B---3--:R3:W4:Y:S04]  /*16050*/  SHFL.IDX PT, R4, R5, 0x1, 0x181f ;  /* 0x00381f0005047f89 */ /* 0x00872800000e0000 */
[----:B--2---:R3:W2:Y:S02]  /*16060*/  SHFL.IDX PT, R0, R14, 0x1, 0x181f ;  /* 0x00381f000e007f89 */ /* 0x0046a400000e0000 */
.L_x_2241:
        /* <DEDUP_REMOVED lines=24> */
.L_x_2151:
[----:B------:R-:W-:Y:S05]  /*161f0*/  BSYNC B0 ;  /* 0x0000000000007941 */ /* 0x000fea0003800000 */
.L_x_2150:
[----:B------:R-:W-:Y:S05]  /*16200*/  BRA.DIV ~URZ, `(.L_x_2152) ;  /* 0x000064427f007947 */ /* 0x000fea000b800000 */
[----:B----4-:R4:W3:Y:S02]  /*16210*/  SHFL.IDX PT, R4, R5, 0x2, 0x181f ;  /* 0x00581f0005047f89 */ /* 0x0108e400000e0000 */
.L_x_2242:
[----:B------:R-:W-:Y:S05]  /*16220*/  BRA.DIV ~URZ, `(.L_x_2153) ;  /* 0x000064927f007947 */ /* 0x000fea000b800000 */
[----:B--2---:R2:W4:Y:S02]  /*16230*/  SHFL.IDX PT, R0, R14, 0x2, 0x181f ;  /* 0x00581f000e007f89 */ /* 0x00452400000e0000 */
.L_x_2243:
        /* <DEDUP_REMOVED lines=24> */
.L_x_2155:
[----:B------:R-:W-:Y:S05]  /*163c0*/  BSYNC B0 ;  /* 0x0000000000007941 */ /* 0x000fea0003800000 */
.L_x_2154:
[----:B------:R-:W-:Y:S05]  /*163d0*/  BRA.DIV ~URZ, `(.L_x_2156) ;  /* 0x000063527f007947 */ /* 0x000fea000b800000 */
[----:B---3--:R3:W1:Y:S04]  /*163e0*/  SHFL.IDX PT, R4, R5, 0x3, 0x181f ;  /* 0x00781f0005047f89 */ /* 0x00866800000e0000 */
[----:B----4-:R3:W4:Y:S02]  /*163f0*/  SHFL.IDX PT, R0, R14, 0x3, 0x181f ;  /* 0x00781f000e007f89 */ /* 0x01072400000e0000 */
.L_x_2244:
        /* <DEDUP_REMOVED lines=25> */
.L_x_2144:
        /* <DEDUP_REMOVED lines=33> */
.L_x_2245:
[----:B------:R-:W-:Y:S05]  /*167a0*/  BRA.DIV ~URZ, `(.L_x_2159) ;  /* 0x000060c27f007947 */ /* 0x000fea000b800000 */
[----:B------:R3:W4:Y:S02]  /*167b0*/  SHFL.IDX PT, R0, R12, RZ, 0x1c1f ;  /* 0x001c1fff0c007589 */ /* 0x00072400000e0000 */
.L_x_2246:
[----:B------:R-:W-:Y:S01]  /*167c0*/  BSSY B0, `(.L_x_2160) ;  /* 0x00000e0000007945 */ /* 0x000fe20003800000 */
[----:B------:R-:W-:Y:S05]  /*167d0*/  @P0 BRA `(.L_x_2161) ;  /* 0x00000de000000947 */ /* 0x000fea0003800000 */
[C---:B------:R-:W-:Y:S02]  /*167e0*/  ISETP.GE.AND P0, PT, R231.reuse, c[0x0][0x3c8], PT ;  /* 0x0000f200e7007a0c */ /* 0x040fe40003f06270 */
[C---:B------:R-:W-:Y:S02]  /*167f0*/  IADD3 R8, R231.reuse, 0x8, RZ ;  /* 0x00000008e7087810 */ /* 0x040fe40007ffe0ff */
[----:B------:R-:W-:Y:S02]  /*16800*/  SHF.R.S32.HI R6, RZ, 0x1f, R231 ;  /* 0x0000001fff067819 */ /* 0x000fe400000114e7 */
[----:B------:R-:W-:Y:S02]  /*16810*/  ISETP.GE.AND P2, PT, R8, c[0x0][0x3c8], PT ;  /* 0x0000f20008007a0c */ /* 0x000fe40003f46270 */
[----:B------:R-:W-:-:S02]  /*16820*/  IADD3 R7, R231, 0x10, RZ ;  /* 0x00000010e7077810 */ /* 0x000fc40007ffe0ff */
[C---:B------:R-:W-:Y:S02]  /*16830*/  IADD3 R9, R231.reuse, 0x8, RZ ;  /* 0x00000008e7097810 */ /* 0x040fe40007ffe0ff */
[C---:B------:R-:W-:Y:S02]  /*16840*/  IADD3 R13, R231.reuse, 0x20, RZ ;  /* 0x00000020e70d7810 */ /* 0x040fe40007ffe0ff */
[C---:B----4-:R-:W-:Y:S02]  /*16850*/  @!P0 LEA R2, P1, R231.reuse, R0, 0x2 ;  /* 0x00000000e7028211 */ /* 0x050fe400078210ff */
[----:B------:R-:W-:Y:S02]  /*16860*/  SHF.R.S32.HI R9, RZ, 0x1f, R9 ;  /* 0x0000001fff097819 */ /* 0x000fe40000011409 */
[----:B--2---:R-:W-:Y:S02]  /*16870*/  @!P0 LEA.HI.X R3, R231, R4, R6, 0x2, P1 ;  /* 0x00000004e7038211 */ /* 0x004fe400008f1406 */
[----:B------:R-:W-:-:S02]  /*16880*/  ISETP.GE.AND P1, PT, R7, c[0x0][0x3c8], PT ;  /* 0x0000f20007007a0c */ /* 0x000fc40003f26270 */
[----:B------:R-:W-:Y:S01]  /*16890*/  IADD3 R6, R231, 0x18, RZ ;  /* 0x00000018e7067810 */ /* 0x000fe20007ffe0ff */
[----:B------:R2:W-:Y:S01]  /*168a0*/  @!P0 ST.E.64 [R2.64], R22 ;  /* 0x0000001602008985 */ /* 0x0005e2000c101b06 */
[----:B------:R-:W-:Y:S02]  /*168b0*/  ISETP.GE.AND P3, PT, R13, c[0x0][0x3c8], PT ;  /* 0x0000f2000d007a0c */ /* 0x000fe40003f66270 */
[C---:B------:R-:W-:Y:S02]  /*168c0*/  IADD3 R10, R231.reuse, 0x30, RZ ;  /* 0x00000030e70a7810 */ /* 0x040fe40007ffe0ff */
[C---:B------:R-:W-:Y:S02]  /*168d0*/  IADD3 R15, R231.reuse, 0x20, RZ ;  /* 0x00000020e70f7810 */ /* 0x040fe40007ffe0ff */
[----:B------:R-:W-:Y:S02]  /*168e0*/  IADD3 R11, R231, 0x28, RZ ;  /* 0x00000028e70b7810 */ /* 0x000fe40007ffe0ff */
[----:B------:R-:W-:-:S02]  /*168f0*/  ISETP.GE.AND P4, PT, R10, c[0x0][0x3c8], PT ;  /* 0x0000f2000a007a0c */ /* 0x000fc40003f86270 */
[----:B------:R-:W-:Y:S02]  /*16900*/  SHF.R.S32.HI R15, RZ, 0x1f, R15 ;  /* 0x0000001fff0f7819 */ /* 0x000fe4000001140f */
[----:B------:R-:W-:Y:S02]  /*16910*/  SHF.R.S32.HI R11, RZ, 0x1f, R11 ;  /* 0x0000001fff0b7819 */ /* 0x000fe4000001140b */
[C---:B------:R-:W-:Y:S02]  /*16920*/  IADD3 R16, R231.reuse, 0xa0, RZ ;  /* 0x000000a0e7107810 */ /* 0x040fe40007ffe0ff */
[----:B------:R-:W-:Y:S02]  /*16930*/  IADD3 R17, R231, 0xc0, RZ ;  /* 0x000000c0e7117810 */ /* 0x000fe40007ffe0ff */
[----:B------:R-:W-:Y:S02]  /*16940*/  SHF.R.S32.HI R16, RZ, 0x1f, R16 ;  /* 0x0000001fff107819 */ /* 0x000fe40000011410 */
[----:B------:R-:W-:-:S02]  /*16950*/  SHF.R.S32.HI R17, RZ, 0x1f, R17 ;  /* 0x0000001fff117819 */ /* 0x000fc40000011411 */
[C---:B------:R-:W-:Y:S02]  /*16960*/  IADD3 R18, R231.reuse, 0xe8, RZ ;  /* 0x000000e8e7127810 */ /* 0x040fe40007ffe0ff */
[C---:B------:R-:W-:Y:S02]  /*16970*/  IADD3 R19, R231.reuse, 0xe8, RZ ;  /* 0x000000e8e7137810 */ /* 0x040fe40007ffe0ff */
[C---:B--2---:R-:W-:Y:S02]  /*16980*/  @!P2 LEA R2, P0, R8.reuse, R0, 0x2 ;  /* 0x000000000802a211 */ /* 0x044fe400078010ff */
[----:B------:R-:W-:Y:S02]  /*16990*/  SHF.R.S32.HI R19, RZ, 0x1f, R19 ;  /* 0x0000001fff137819 */ /* 0x000fe40000011413 */
[----:B------:R-:W-:Y:S02]  /*169a0*/  @!P2 LEA.HI.X R3, R8, R4, R9, 0x2, P0 ;  /* 0x000000040803a211 */ /* 0x000fe400000f1409 */
[----:B------:R-:W-:-:S02]  /*169b0*/  IADD3 R8, R231, 0x10, RZ ;  /* 0x00000010e7087810 */ /* 0x000fc40007ffe0ff */
        /* <DEDUP_REMOVED lines=142> */
[----:B------:R-:W-:Y:S02]  /*172a0*/  ISETP.GE.AND P6, PT, R11, c[0x0][0x3c8], PT ;  /* 0x0000f2000b007a0c */ /* 0x000fe40003fc6270 */
[C---:B------:R-:W-:Y:S01]  /*172b0*/  IADD3 R16, R231.reuse, 0xc8, RZ ;  /* 0x000000c8e7107810 */ /* 0x040fe20007ffe0ff */
[----:B------:R4:W-:Y:S01]  /*172c0*/  @!P4 ST.E.64 [R6.64], R92 ;  /* 0x0000005c0600c985 */ /* 0x0009e2000c101b06 */
[----:B------:R-:W-:Y:S02]  /*172d0*/  IADD3 R10, R231, 0xd8, RZ ;  /* 0x000000d8e70a7810 */ /* 0x000fe40007ffe0ff */
[----:B------:R-:W-:Y:S02]  /*172e0*/  SHF.R.S32.HI R16, RZ, 0x1f, R16 ;  /* 0x0000001fff107819 */ /* 0x000fe40000011410 */
[----:B------:R-:W-:-:S02]  /*172f0*/  ISETP.GE.AND P5, PT, R10, c[0x0][0x3c8], PT ;  /* 0x0000f2000a007a0c */ /* 0x000fc40003fa6270 */
[----:B--2---:R-:W-:-:S04]  /*17300*/  @!P2 LEA R2, P0, R8, R0, 0x2 ;  /* 0x000000000802a211 */ /* 0x004fc800078010ff */
[----:B------:R-:W-:Y:S02]  /*17310*/  @!P2 LEA.HI.X R3, R8, R4, R9, 0x2, P0 ;  /* 0x000000040803a211 */ /* 0x000fe400000f1409 */
[----:B------:R-:W-:-:S03]  /*17320*/  @!P3 LEA R8, P0, R15, R0, 0x2 ;  /* 0x000000000f08b211 */ /* 0x000fc600078010ff */
[----:B------:R2:W-:Y:S01]  /*17330*/  @!P2 ST.E.64 [R2.64], R96 ;  /* 0x000000600200a985 */ /* 0x0005e2000c101b06 */
[----:B------:R-:W-:Y:S02]  /*17340*/  @!P3 LEA.HI.X R9, R15, R4, R17, 0x2, P0 ;  /* 0x000000040f09b211 */ /* 0x000fe400000f1411 */
[----:B------:R-:W-:Y:S02]  /*17350*/  IADD3 R15, R231, 0xe0, RZ ;  /* 0x000000e0e70f7810 */ /* 0x000fe40007ffe0ff */
[----:B----4-:R-:W-:Y:S01]  /*17360*/  @!P6 LEA R6, P0, R11, R0, 0x2 ;  /* 0x000000000b06e211 */ /* 0x010fe200078010ff */
[----:B------:R-:W-:Y:S01]  /*17370*/  @!P3 ST.E.64 [R8.64], R144 ;  /* 0x000000900800b985 */ /* 0x000fe2000c101b06 */
[----:B------:R-:W-:Y:S02]  /*17380*/  ISETP.GE.AND P4, PT, R15, c[0x0][0x3c8], PT ;  /* 0x0000f2000f007a0c */ /* 0x000fe40003f86270 */
[----:B------:R-:W-:-:S04]  /*17390*/  IADD3 R17, R231, 0xe0, RZ ;  /* 0x000000e0e7117810 */ /* 0x000fc80007ffe0ff */
[----:B------:R-:W-:Y:S02]  /*173a0*/  SHF.R.S32.HI R17, RZ, 0x1f, R17 ;  /* 0x0000001fff117819 */ /* 0x000fe40000011411 */
[----:B--2---:R-:W-:-:S04]  /*173b0*/  @!P1 LEA R2, P2, R13, R0, 0x2 ;  /* 0x000000000d029211 */ /* 0x004fc800078410ff */
[-C--:B------:R-:W-:Y:S02]  /*173c0*/  @!P1 LEA.HI.X R3, R13, R4.reuse, R16, 0x2, P2 ;  /* 0x000000040d039211 */ /* 0x080fe400010f1410 */
[C---:B------:R-:W-:Y:S02]  /*173d0*/  IADD3 R13, R231.reuse, 0xd0, RZ ;  /* 0x000000d0e70d7810 */ /* 0x040fe40007ffe0ff */
[----:B------:R-:W-:Y:S01]  /*173e0*/  IADD3 R16, R231, 0xf0, RZ ;  /* 0x000000f0e7107810 */ /* 0x000fe20007ffe0ff */
[----:B------:R2:W-:Y:S01]  /*173f0*/  @!P1 ST.E.64 [R2.64], R100 ;  /* 0x0000006402009985 */ /* 0x0005e2000c101b06 */
[----:B------:R-:W-:Y:S02]  /*17400*/  SHF.R.S32.HI R13, RZ, 0x1f, R13 ;  /* 0x0000001fff0d7819 */ /* 0x000fe4000001140d */
[----:B------:R-:W-:Y:S02]  /*17410*/  ISETP.GE.AND P2, PT, R18, c[0x0][0x3c8], PT ;  /* 0x0000f20012007a0c */ /* 0x000fe40003f46270 */
[----:B------:R-:W-:-:S02]  /*17420*/  @!P6 LEA.HI.X R7, R11, R4, R13, 0x2, P0 ;  /* 0x000000040b07e211 */ /* 0x000fc400000f140d */
[C---:B------:R-:W-:Y:S02]  /*17430*/  IADD3 R11, R231.reuse, 0xd8, RZ ;  /* 0x000000d8e70b7810 */ /* 0x040fe40007ffe0ff */
[----:B------:R-:W-:Y:S01]  /*17440*/  IADD3 R13, R231, 0xf8, RZ ;  /* 0x000000f8e70d7810 */ /* 0x000fe20007ffe0ff */
[----:B------:R4:W-:Y:S01]  /*17450*/  @!P6 ST.E.64 [R6.64], R104 ;  /* 0x000000680600e985 */ /* 0x0009e2000c101b06 */
[----:B------:R-:W-:Y:S02]  /*17460*/  SHF.R.S32.HI R11, RZ, 0x1f, R11 ;  /* 0x0000001fff0b7819 */ /* 0x000fe4000001140b */
[----:B------:R-:W-:Y:S02]  /*17470*/  ISETP.GE.AND P1, PT, R16, c[0x0][0x3c8], PT ;  /* 0x0000f20010007a0c */ /* 0x000fe40003f26270 */
[----:B------:R-:W-:Y:S02]  /*17480*/  ISETP.GE.AND P0, PT, R13, c[0x0][0x3c8], PT ;  /* 0x0000f2000d007a0c */ /* 0x000fe40003f06270 */
[----:B--2---:R-:W-:-:S04]  /*17490*/  @!P5 LEA R2, P3, R10, R0, 0x2 ;  /* 0x000000000a02d211 */ /* 0x004fc800078610ff */
[----:B------:R-:W-:Y:S02]  /*174a0*/  @!P5 LEA.HI.X R3, R10, R4, R11, 0x2, P3 ;  /* 0x000000040a03d211 */ /* 0x000fe400018f140b */
[CC--:B------:R-:W-:Y:S02]  /*174b0*/  @!P4 LEA R10, P6, R15.reuse, R0.reuse, 0x2 ;  /* 0x000000000f0ac211 */ /* 0x0c0fe400078c10ff */
[----:B------:R-:W-:Y:S01]  /*174c0*/  @!P2 LEA R8, P3, R18, R0, 0x2 ;  /* 0x000000001208a211 */ /* 0x000fe200078610ff */
[----:B------:R2:W-:Y:S01]  /*174d0*/  @!P5 ST.E.64 [R2.64], R108 ;  /* 0x0000006c0200d985 */ /* 0x0005e2000c101b06 */
[----:B------:R-:W-:Y:S02]  /*174e0*/  @!P4 LEA.HI.X R11, R15, R4, R17, 0x2, P6 ;  /* 0x000000040f0bc211 */ /* 0x000fe400030f1411 */
[C---:B------:R-:W-:Y:S02]  /*174f0*/  IADD3 R17, R231.reuse, 0xf0, RZ ;  /* 0x000000f0e7117810 */ /* 0x040fe40007ffe0ff */
[----:B------:R-:W-:Y:S01]  /*17500*/  IADD3 R15, R231, 0xf8, RZ ;  /* 0x000000f8e70f7810 */ /* 0x000fe20007ffe0ff */
[----:B------:R1:W-:Y:S01]  /*17510*/  @!P4 ST.E.64 [R10.64], R152 ;  /* 0x000000980a00c985 */ /* 0x0003e2000c101b06 */
[----:B----4-:R-:W-:-:S02]  /*17520*/  @!P1 LEA R6, P5, R16, R0, 0x2 ;  /* 0x0000000010069211 */ /* 0x010fc400078a10ff */
[----:B------:R-:W-:Y:S02]  /*17530*/  SHF.R.S32.HI R17, RZ, 0x1f, R17 ;  /* 0x0000001fff117819 */ /* 0x000fe40000011411 */
[-C--:B------:R-:W-:Y:S02]  /*17540*/  @!P2 LEA.HI.X R9, R18, R4.reuse, R19, 0x2, P3 ;  /* 0x000000041209a211 */ /* 0x080fe400018f1413 */
[----:B------:R-:W-:Y:S02]  /*17550*/  SHF.R.S32.HI R15, RZ, 0x1f, R15 ;  /* 0x0000001fff0f7819 */ /* 0x000fe4000001140f */
[----:B------:R-:W-:Y:S01]  /*17560*/  @!P1 LEA.HI.X R7, R16, R4, R17, 0x2, P5 ;  /* 0x0000000410079211 */ /* 0x000fe200028f1411 */
[----:B------:R1:W-:Y:S04]  /*17570*/  @!P2 ST.E.64 [R8.64], R148 ;  /* 0x000000940800a985 */ /* 0x0003e8000c101b06 */
[----:B------:R1:W-:Y:S01]  /*17580*/  @!P1 ST.E.64 [R6.64], R112 ;  /* 0x0000007006009985 */ /* 0x0003e2000c101b06 */
[----:B--2---:R-:W-:-:S04]  /*17590*/  @!P0 LEA R2, P3, R13, R0, 0x2 ;  /* 0x000000000d028211 */ /* 0x004fc800078610ff */
[----:B------:R-:W-:-:S05]  /*175a0*/  @!P0 LEA.HI.X R3, R13, R4, R15, 0x2, P3 ;  /* 0x000000040d038211 */ /* 0x000fca00018f140f */
[----:B------:R1:W-:Y:S04]  /*175b0*/  @!P0 ST.E.64 [R2.64], R20 ;  /* 0x0000001402008985 */ /* 0x0003e8000c101b06 */
.L_x_2161:
[----:B------:R-:W-:Y:S05]  /*175c0*/  BSYNC B0 ;  /* 0x0000000000007941 */ /* 0x000fea0003800000 */
.L_x_2160:
[----:B------:R-:W-:Y:S05]  /*175d0*/  BRA.DIV ~URZ, `(.L_x_2162) ;  /* 0x000053027f007947 */ /* 0x000fea000b800000 */
[----:B--2---:R2:W1:Y:S04]  /*175e0*/  SHFL.IDX PT, R4, R5, 0x1, 0x1c1f ;  /* 0x003c1f0005047f89 */ /* 0x00446800000e0000 */
[----:B----4-:R2:W4:Y:S02]  /*175f0*/  SHFL.IDX PT, R0, R12, 0x1, 0x1c1f ;  /* 0x003c1f000c007f89 */ /* 0x01052400000e0000 */
.L_x_2247:
[----:B------:R-:W-:-:S13]  /*17600*/  ISETP.NE.AND P0, PT, R14, RZ, PT ;  /* 0x000000ff0e00720c */ /* 0x000fda0003f05270 */
[----:B------:R-:W-:Y:S05]  /*17610*/  @P0 BRA `(.L_x_2157) ;  /* 0x00001cd000000947 */ /* 0x000fea0003800000 */
[C---:B------:R-:W-:Y:S02]  /*17620*/  ISETP.GE.AND P3, PT, R231.reuse, c[0x0][0x3c8], PT ;  /* 0x0000f200e7007a0c */ /* 0x040fe40003f66270 */
[C---:B-1----:R-:W-:Y:S02]  /*17630*/  IADD3 R11, R231.reuse, 0x8, RZ ;  /* 0x00000008e70b7810 */ /* 0x042fe40007ffe0ff */
[----:B--23--:R-:W-:Y:S02]  /*17640*/  IADD3 R12, R231, 0x10, RZ ;  /* 0x00000010e70c7810 */ /* 0x00cfe40007ffe0ff */
[----:B------:R-:W-:Y:S02]  /*17650*/  ISETP.GE.AND P2, PT, R11, c[0x0][0x3c8], PT ;  /* 0x0000f2000b007a0c */ /* 0x000fe40003f46270 */
[----:B------:R-:W-:Y:S02]  /*17660*/  SHF.R.S32.HI R5, RZ, 0x1f, R231 ;  /* 0x0000001fff057819 */ /* 0x000fe400000114e7 */
[----:B------:R-:W-:-:S02]  /*17670*/  ISETP.GE.AND P1, PT, R12, c[0x0][0x3c8], PT ;  /* 0x0000f2000c007a0c */ /* 0x000fc40003f26270 */
[C---:B------:R-:W-:Y:S02]  /*17680*/  IADD3 R10, R231.reuse, 0x18, RZ ;  /* 0x00000018e70a7810 */ /* 0x040fe40007ffe0ff */
[C---:B----4-:R-:W-:Y:S02]  /*17690*/  @!P3 LEA R2, P4, R231.reuse, R0, 0x2 ;  /* 0x00000000e702b211 */ /* 0x050fe400078810ff */
[----:B------:R-:W-:Y:S02]  /*176a0*/  ISETP.GE.AND P0, PT, R10, c[0x0][0x3c8], PT ;  /* 0x0000f2000a007a0c */ /* 0x000fe40003f06270 */
[C---:B------:R-:W-:Y:S02]  /*176b0*/  @!P3 LEA.HI.X R3, R231.reuse, R4, R5, 0x2, P4 ;  /* 0x00000004e703b211 */ /* 0x040fe400020f1405 */
[C---:B------:R-:W-:Y:S02]  /*176c0*/  IADD3 R13, R231.reuse, 0x8, RZ ;  /* 0x00000008e70d7810 */ /* 0x040fe40007ffe0ff */
[----:B------:R-:W-:Y:S01]  /*176d0*/  IADD3 R15, R231, 0x10, RZ ;  /* 0x00000010e70f7810 */ /* 0x000fe20007ffe0ff */
[----:B------:R1:W-:Y:S01]  /*176e0*/  @!P3 ST.E.64 [R2.64], R28 ;  /* 0x0000001c0200b985 */ /* 0x0003e2000c101b06 */
[----:B------:R-:W-:-:S02]  /*176f0*/  SHF.R.S32.HI R13, RZ, 0x1f, R13 ;  /* 0x0000001fff0d7819 */ /* 0x000fc4000001140d */
[CC--:B------:R-:W-:Y:S02]  /*17700*/  @!P2 LEA R8, P3, R11.reuse, R0.reuse, 0x2 ;  /* 0x000000000b08a211 */ /* 0x0c0fe400078610ff */
[----:B------:R-:W-:Y:S02]  /*17710*/  @!P1 LEA R6, P4, R12, R0, 0x2 ;  /* 0x000000000c069211 */ /* 0x000fe400078810ff */
[----:B------:R-:W-:Y:S02]  /*17720*/  @!P2 LEA.HI.X R9, R11, R4, R13, 0x2, P3 ;  /* 0x000000040b09a211 */ /* 0x000fe400018f140d */
[----:B------:R-:W-:Y:S02]  /*17730*/  SHF.R.S32.HI R15, RZ, 0x1f, R15 ;  /* 0x0000001fff0f7819 */ /* 0x000fe4000001140f */
[C---:B------:R-:W-:Y:S01]  /*17740*/  IADD3 R11, R231.reuse, 0x18, RZ ;  /* 0x00000018e70b7810 */ /* 0x040fe20007ffe0ff */
[----:B------:R2:W-:Y:S01]  /*17750*/  @!P2 ST.E.64 [R8.64], R128 ;  /* 0x000000800800a985 */ /* 0x0005e2000c101b06 */
[----:B------:R-:W-:-:S02]  /*17760*/  IADD3 R13, R231, 0x20, RZ ;  /* 0x00000020e70d7810 */ /* 0x000fc40007ffe0ff */
[----:B------:R-:W-:Y:S02]  /*17770*/  @!P1 LEA.HI.X R7, R12, R4, R15, 0x2, P4 ;  /* 0x000000040c079211 */ /* 0x000fe400020f140f */
[----:B------:R-:W-:Y:S02]  /*17780*/  SHF.R.S32.HI R11, RZ, 0x1f, R11 ;  /* 0x0000001fff0b7819 */ /* 0x000fe4000001140b */
[----:B------:R-:W-:Y:S01]  /*17790*/  ISETP.GE.AND P4, PT, R13, c[0x0][0x3c8], PT ;  /* 0x0000f2000d007a0c */ /* 0x000fe20003f86270 */
[----:B------:R3:W-:Y:S01]  /*177a0*/  @!P1 ST.E.64 [R6.64], R116 ;  /* 0x0000007406009985 */ /* 0x0007e2000c101b06 */
[C---:B------:R-:W-:Y:S02]  /*177b0*/  IADD3 R16, R231.reuse, 0x28, RZ ;  /* 0x00000028e7107810 */ /* 0x040fe40007ffe0ff */
[C---:B------:R-:W-:Y:S02]  /*177c0*/  IADD3 R5, R231.reuse, 0x30, RZ ;  /* 0x00000030e7057810 */ /* 0x040fe40007ffe0ff */
[----:B------:R-:W-:-:S02]  /*177d0*/  IADD3 R17, R231, 0x28, RZ ;  /* 0x00000028e7117810 */ /* 0x000fc40007ffe0ff */
[----:B------:R-:W-:Y:S02]  /*177e0*/  ISETP.GE.AND P6, PT, R5, c[0x0][0x3c8], PT ;  /* 0x0000f20005007a0c */ /* 0x000fe40003fc6270 */
[C---:B-1----:R-:W-:Y:S02]  /*177f0*/  @!P0 LEA R2, P3, R10.reuse, R0, 0x2 ;  /* 0x000000000a028211 */ /* 0x042fe400078610ff */
[----:B------:R-:W-:Y:S02]  /*17800*/  SHF.R.S32.HI R17, RZ, 0x1f, R17 ;  /* 0x0000001fff117819 */ /* 0x000fe40000011411 */
[----:B------:R-:W-:Y:S02]  /*17810*/  @!P0 LEA.HI.X R3, R10, R4, R11, 0x2, P3 ;  /* 0x000000040a038211 */ /* 0x000fe400018f140b */
[----:B------:R-:W-:Y:S02]  /*17820*/  ISETP.GE.AND P3, PT, R16, c[0x0][0x3c8], PT ;  /* 0x0000f20010007a0c */ /* 0x000fe40003f66270 */
[C---:B------:R-:W-:Y:S01]  /*17830*/  IADD3 R11, R231.reuse, 0x20, RZ ;  /* 0x00000020e70b7810 */ /* 0x040fe20007ffe0ff */
[----:B------:R1:W-:Y:S01]  /*17840*/  @!P0 ST.E.64 [R2.64], R30 ;  /* 0x0000001e02008985 */ /* 0x0003e2000c101b06 */
[----:B------:R-:W-:-:S02]  /*17850*/  IADD3 R15, R231, 0x40, RZ ;  /* 0x00000040e70f7810 */ /* 0x000fc40007ffe0ff */
[----:B--2---:R-:W-:Y:S02]  /*17860*/  @!P4 LEA R8, P0, R13, R0, 0x2 ;  /* 0x000000000d08c211 */ /* 0x004fe400078010ff */
[----:B------:R-:W-:Y:S02]  /*17870*/  SHF.R.S32.HI R11, RZ, 0x1f, R11 ;  /* 0x0000001fff0b7819 */ /* 0x000fe4000001140b */
[----:B------:R-:W-:Y:S02]  /*17880*/  IADD3 R12, R231, 0x30, RZ ;  /* 0x00000030e70c7810 */ /* 0x000fe40007ffe0ff */
[----:B------:R-:W-:Y:S02]  /*17890*/  @!P4 LEA.HI.X R9, R13, R4, R11, 0x2, P0 ;  /* 0x000000040d09c211 */ /* 0x000fe400000f140b */
[C---:B---3--:R-:W-:Y:S02]  /*178a0*/  @!P3 LEA R6, P1, R16.reuse, R0, 0x2 ;  /* 0x000000001006b211 */ /* 0x048fe400078210ff */
[----:B------:R-:W-:-:S02]  /*178b0*/  ISETP.GE.AND P0, PT, R16, c[0x0][0x3c8], PT ;  /* 0x0000f20010007a0c */ /* 0x000fc40003f06270 */
[----:B------:R-:W-:Y:S02]  /*178c0*/  ISETP.GE.AND P4, PT, R15, c[0x0][0x3c8], PT ;  /* 0x0000f2000f007a0c */ /* 0x000fe40003f86270 */
[----:B------:R-:W-:Y:S02]  /*178d0*/  SHF.R.S32.HI R12, RZ, 0x1f, R12 ;  /* 0x0000001fff0c7819 */ /* 0x000fe4000001140c */
[C---:B------:R-:W-:Y:S02]  /*178e0*/  IADD3 R10, R231.reuse, 0x38, RZ ;  /* 0x00000038e70a7810 */ /* 0x040fe40007ffe0ff */
[----:B------:R-:W-:Y:S02]  /*178f0*/  IADD3 R11, R231, 0x48, RZ ;  /* 0x00000048e70b7810 */ /* 0x000fe40007ffe0ff */
[----:B------:R-:W-:Y:S02]  /*17900*/  ISETP.GE.AND P5, PT, R10, c[0x0][0x3c8], PT ;  /* 0x0000f2000a007a0c */ /* 0x000fe40003fa6270 */
[----:B------:R-:W-:-:S02]  /*17910*/  ISETP.GE.AND P3, PT, R11, c[0x0][0x3c8], PT ;  /* 0x0000f2000b007a0c */ /* 0x000fc40003f66270 */
[----:B------:R-:W-:Y:S02]  /*17920*/  @!P0 LEA.HI.X R7, R16, R4, R17, 0x2, P1 ;  /* 0x0000000410078211 */ /* 0x000fe400008f1411 */
[----:B------:R-:W-:Y:S02]  /*17930*/  ISETP.GE.AND P1, PT, R13, c[0x0][0x3c8], PT ;  /* 0x0000f2000d007a0c */ /* 0x000fe40003f26270 */
[----:B-1----:R-:W-:Y:S02]  /*17940*/  @!P6 LEA R2, P2, R5, R0, 0x2 ;  /* 0x000000000502e211 */ /* 0x002fe400078410ff */
[----:B------:R-:W-:Y:S02]  /*17950*/  IADD3 R13, R231, 0x58, RZ ;  /* 0x00000058e70d7810 */ /* 0x000fe40007ffe0ff */
[----:B------:R-:W-:Y:S02]  /*17960*/  @!P6 LEA.HI.X R3, R5, R4, R12, 0x2, P2 ;  /* 0x000000040503e211 */ /* 0x000fe400010f140c */
[----:B------:R-:W-:-:S02]  /*17970*/  IADD3 R12, R231, 0x38, RZ ;  /* 0x00000038e70c7810 */ /* 0x000fc40007ffe0ff */
[----:B------:R-:W-:Y:S02]  /*17980*/  IADD3 R14, R231, 0x40, RZ ;  /* 0x00000040e70e7810 */ /* 0x000fe40007ffe0ff */
[----:B------:R-:W-:Y:S01]  /*17990*/  SHF.R.S32.HI R12, RZ, 0x1f, R12 ;  /* 0x0000001fff0c7819 */ /* 0x000fe2000001140c */
[----:B------:R1:W-:Y:S01]  /*179a0*/  @!P1 ST.E.64 [R8.64], R150 ;  /* 0x0000009608009985 */ /* 0x0003e2000c101b06 */
[----:B------:R-:W-:Y:S02]  /*179b0*/  ISETP.GE.AND P1, PT, R13, c[0x0][0x3c8], PT ;  /* 0x0000f2000d007a0c */ /* 0x000fe40003f26270 */
[----:B------:R-:W-:Y:S01]  /*179c0*/  SHF.R.S32.HI R14, RZ, 0x1f, R14 ;  /* 0x0000001fff0e7819 */ /* 0x000fe2000001140e */
[----:B------:R2:W-:Y:S01]  /*179d0*/  @!P0 ST.E.64 [R6.64], R120 ;  /* 0x0000007806008985 */ /* 0x0005e2000c101b06 */
[C---:B------:R-:W-:Y:S02]  /*179e0*/  IADD3 R5, R231.reuse, 0x50, RZ ;  /* 0x00000050e7057810 */ /* 0x040fe40007ffe0ff */
[----:B------:R-:W-:Y:S01]  /*179f0*/  IADD3 R16, R231, 0xc8, RZ ;  /* 0x000000c8e7107810 */ /* 0x000fe20007ffe0ff */
[----:B------:R3:W-:Y:S01]  /*17a00*/  @!P6 ST.E.64 [R2.64], R32 ;  /* 0x000000200200e985 */ /* 0x0007e2000c101b06 */
[----:B------:R-:W-:-:S02]  /*17a10*/  ISETP.GE.AND P2, PT, R5, c[0x0][0x3c8], PT ;  /* 0x0000f20005007a0c */ /* 0x000fc40003f46270 */
[----:B------:R-:W-:Y:S02]  /*17a20*/  SHF.R.S32.HI R16, RZ, 0x1f, R16 ;  /* 0x0000001fff107819 */ /* 0x000fe40000011410 */
[CC--:B-1----:R-:W-:Y:S02]  /*17a30*/  @!P5 LEA R8, P0, R10.reuse, R0.reuse, 0x2 ;  /* 0x000000000a08d211 */ /* 0x0c2fe400078010ff */
        /* <DEDUP_REMOVED lines=115> */
[C---:B------:R-:W-:Y:S02]  /*18170*/  IADD3 R10, R231.reuse, 0xd0, RZ ;  /* 0x000000d0e70a7810 */ /* 0x040fe40007ffe0ff */
[----:B------:R-:W-:Y:S02]  /*18180*/  SHF.R.S32.HI R13, RZ, 0x1f, R13 ;  /* 0x0000001fff0d7819 */ /* 0x000fe4000001140d */
[----:B------:R-:W-:Y:S02]  /*18190*/  SHF.R.S32.HI R11, RZ, 0x1f, R11 ;  /* 0x0000001fff0b7819 */ /* 0x000fe4000001140b */
[----:B------:R-:W-:-:S04]  /*181a0*/  IADD3 R15, R231, 0xe0, RZ ;  /* 0x000000e0e70f7810 */ /* 0x000fc80007ffe0ff */
        /* <DEDUP_REMOVED lines=14> */
[C---:B------:R-:W-:Y:S02]  /*18290*/  IADD3 R13, R231.reuse, 0xe8, RZ ;  /* 0x000000e8e70d7810 */ /* 0x040fe40007ffe0ff */
[----:B------:R-:W-:Y:S02]  /*182a0*/  IADD3 R5, R231, 0xf0, RZ ;  /* 0x000000f0e7057810 */ /* 0x000fe40007ffe0ff */
[----:B------:R-:W-:-:S02]  /*182b0*/  ISETP.GE.AND P1, PT, R13, c[0x0][0x3c8], PT ;  /* 0x0000f2000d007a0c */ /* 0x000fc40003f26270 */
[----:B-1----:R-:W-:-:S04]  /*182c0*/  @!P5 LEA R6, P0, R14, R0, 0x2 ;  /* 0x000000000e06d211 */ /* 0x002fc800078010ff */
[----:B------:R-:W-:Y:S02]  /*182d0*/  @!P5 LEA.HI.X R7, R14, R4, R16, 0x2, P0 ;  /* 0x000000040e07d211 */ /* 0x000fe400000f1410 */
[C---:B--2---:R-:W-:Y:S02]  /*182e0*/  @!P4 LEA R2, P6, R10.reuse, R0, 0x2 ;  /* 0x000000000a02c211 */ /* 0x044fe400078c10ff */
[----:B------:R-:W-:Y:S01]  /*182f0*/  IADD3 R14, R231, 0xd8, RZ ;  /* 0x000000d8e70e7810 */ /* 0x000fe20007ffe0ff */
[----:B------:R-:W-:Y:S01]  /*18300*/  @!P5 ST.E.64 [R6.64], R90 ;  /* 0x0000005a0600d985 */ /* 0x000fe2000c101b06 */
[----:B------:R-:W-:Y:S02]  /*18310*/  @!P4 LEA.HI.X R3, R10, R4, R11, 0x2, P6 ;  /* 0x000000040a03c211 */ /* 0x000fe400030f140b */
[----:B------:R-:W-:Y:S02]  /*18320*/  @!P3 LEA R10, P5, R12, R0, 0x2 ;  /* 0x000000000c0ab211 */ /* 0x000fe400078a10ff */
[----:B------:R-:W-:Y:S01]  /*18330*/  ISETP.GE.AND P0, PT, R5, c[0x0][0x3c8], PT ;  /* 0x0000f20005007a0c */ /* 0x000fe20003f06270 */
[----:B------:R1:W-:Y:S01]  /*18340*/  @!P4 ST.E.64 [R2.64], R94 ;  /* 0x0000005e0200c985 */ /* 0x0003e2000c101b06 */
[----:B------:R-:W-:-:S02]  /*18350*/  SHF.R.S32.HI R14, RZ, 0x1f, R14 ;  /* 0x0000001fff0e7819 */ /* 0x000fc4000001140e */
[----:B------:R-:W-:Y:S02]  /*18360*/  IADD3 R16, R231, 0xe0, RZ ;  /* 0x000000e0e7107810 */ /* 0x000fe40007ffe0ff */
[----:B------:R-:W-:Y:S02]  /*18370*/  @!P2 LEA R8, P6, R15, R0, 0x2 ;  /* 0x000000000f08a211 */ /* 0x000fe400078c10ff */
[----:B------:R-:W-:-:S04]  /*18380*/  SHF.R.S32.HI R16, RZ, 0x1f, R16 ;  /* 0x0000001fff107819 */ /* 0x000fc80000011410 */
[----:B------:R-:W-:Y:S02]  /*18390*/  @!P2 LEA.HI.X R9, R15, R4, R16, 0x2, P6 ;  /* 0x000000040f09a211 */ /* 0x000fe400030f1410 */
[----:B-1----:R-:W-:Y:S02]  /*183a0*/  P2R R2, PR, RZ, 0x20 ;  /* 0x00000020ff027803 */ /* 0x002fe40000000000 */
[----:B------:R-:W-:Y:S02]  /*183b0*/  @!P1 LEA R6, P5, R13, R0, 0x2 ;  /* 0x000000000d069211 */ /* 0x000fe400078a10ff */
[----:B------:R-:W-:-:S04]  /*183c0*/  ISETP.NE.AND P4, PT, R2, RZ, PT ;  /* 0x000000ff0200720c */ /* 0x000fc80003f85270 */
[----:B------:R-:W-:Y:S02]  /*183d0*/  @!P3 LEA.HI.X R11, R12, R4, R14, 0x2, P4 ;  /* 0x000000040c0bb211 */ /* 0x000fe400020f140e */
[C---:B------:R-:W-:Y:S02]  /*183e0*/  IADD3 R14, R231.reuse, 0xe8, RZ ;  /* 0x000000e8e70e7810 */ /* 0x040fe40007ffe0ff */
[----:B------:R-:W-:Y:S01]  /*183f0*/  IADD3 R12, R231, 0xf0, RZ ;  /* 0x000000f0e70c7810 */ /* 0x000fe20007ffe0ff */
[----:B------:R1:W-:Y:S01]  /*18400*/  @!P3 ST.E.64 [R10.64], R106 ;  /* 0x0000006a0a00b985 */ /* 0x0003e2000c101b06 */
[----:B------:R-:W-:Y:S02]  /*18410*/  SHF.R.S32.HI R14, RZ, 0x1f, R14 ;  /* 0x0000001fff0e7819 */ /* 0x000fe4000001140e */
[----:B------:R-:W-:Y:S01]  /*18420*/  SHF.R.S32.HI R12, RZ, 0x1f, R12 ;  /* 0x0000001fff0c7819 */ /* 0x000fe2000001140c */
[----:B------:R1:W-:Y:S01]  /*18430*/  @!P2 ST.E.64 [R8.64], R102 ;  /* 0x000000660800a985 */ /* 0x0003e2000c101b06 */
[----:B------:R-:W-:-:S02]  /*18440*/  @!P0 LEA R2, P4, R5, R0, 0x2 ;  /* 0x0000000005028211 */ /* 0x000fc400078810ff */
[-C--:B------:R-:W-:Y:S02]  /*18450*/  @!P1 LEA.HI.X R7, R13, R4.reuse, R14, 0x2, P5 ;  /* 0x000000040d079211 */ /* 0x080fe400028f140e */
[----:B------:R-:W-:Y:S02]  /*18460*/  @!P0 LEA.HI.X R3, R5, R4, R12, 0x2, P4 ;  /* 0x0000000405038211 */ /* 0x000fe400020f140c */
[----:B------:R-:W-:Y:S01]  /*18470*/  IADD3 R5, R231, 0xf8, RZ ;  /* 0x000000f8e7057810 */ /* 0x000fe20007ffe0ff */
[----:B------:R1:W-:Y:S04]  /*18480*/  @!P1 ST.E.64 [R6.64], R98 ;  /* 0x0000006206009985 */ /* 0x0003e8000c101b06 */
[----:B------:R1:W-:Y:S01]  /*18490*/  @!P0 ST.E.64 [R2.64], R82 ;  /* 0x0000005202008985 */ /* 0x0003e2000c101b06 */
[----:B------:R-:W-:-:S13]  /*184a0*/  ISETP.GE.AND P0, PT, R5, c[0x0][0x3c8], PT ;  /* 0x0000f20005007a0c */ /* 0x000fda0003f06270 */
[----:B------:R-:W-:Y:S05]  /*184b0*/  @P0 BRA `(.L_x_2157) ;  /* 0x00000e3000000947 */ /* 0x000fea0003800000 */
[----:B------:R-:W-:Y:S02]  /*184c0*/  IADD3 R12, R231, 0xf8, RZ ;  /* 0x000000f8e70c7810 */ /* 0x000fe40007ffe0ff */
[----:B-1----:R-:W-:Y:S02]  /*184d0*/  LEA R2, P0, R5, R0, 0x2 ;  /* 0x0000000005027211 */ /* 0x002fe400078010ff */
[----:B------:R-:W-:-:S04]  /*184e0*/  SHF.R.S32.HI R12, RZ, 0x1f, R12 ;  /* 0x0000001fff0c7819 */ /* 0x000fc8000001140c */
[----:B------:R-:W-:-:S05]  /*184f0*/  LEA.HI.X R3, R5, R4, R12, 0x2, P0 ;  /* 0x0000000405037211 */ /* 0x000fca00000f140c */
[----:B------:R1:W-:Y:S01]  /*18500*/  ST.E.64 [R2.64], R74 ;  /* 0x0000004a02007985 */ /* 0x0003e2000c101b06 */
[----:B------:R-:W-:Y:S05]  /*18510*/  BRA `(.L_x_2157) ;  /* 0x00000dd000007947 */ /* 0x000fea0003800000 */
.L_x_2142:
        /* <DEDUP_REMOVED lines=18> */
.L_x_2163:
[----:B--2---:R-:W2:Y:S01]  /*18640*/  S2R R2, SR_TID.X ;  /* 0x0000000000027919 */ /* 0x004ea20000002100 */
[----:B------:R-:W-:Y:S01]  /*18650*/  SHF.R.S32.HI R0, RZ, 0x1f, R251 ;  /* 0x0000001fff007819 */ /* 0x000fe200000114fb */
[----:B------:R-:W-:Y:S01]  /*18660*/  BSSY B0, `(.L_x_2164) ;  /* 0x0000037000007945 */ /* 0x000fe20003800000 */
[----:B-1----:R-:W-:-:S02]  /*18670*/  LOP3.LUT R14, R250, 0xffff, RZ, 0xc0, !PT ;  /* 0x0000fffffa0e7812 */ /* 0x002fc400078ec0ff */
        /* <DEDUP_REMOVED lines=53> */
.L_x_2165:
[----:B------:R-:W-:Y:S05]  /*189d0*/  BSYNC B0 ;  /* 0x0000000000007941 */ /* 0x000fea0003800000 */
.L_x_2164:
        /* <DEDUP_REMOVED lines=8> */
[----:B------:R-:W-:Y:S02]  /*18a60*/  IMAD R0, R10, c[0x0][0x3a4], R0 ;  /* 0x0000e9000a007a24 */ /* 0x000fe400078e0200 */
        /* <DEDUP_REMOVED lines=9> */
[----:B------:R-:W-:-:S04]  /*18b00*/  IMAD.WIDE.U32 R2, R15, c[0x0][0x3f0], R2 ;  /* 0x0000fc000f027a25 */ /* 0x000fc800078e0002 */
        /* <DEDUP_REMOVED lines=15> */
.L_x_2248:
[----:B------:R-:W-:Y:S05]  /*18c00*/  BRA.DIV ~URZ, `(.L_x_2167) ;  /* 0x00003e127f007947 */ /* 0x000fea000b800000 */
[----:B------:R3:W4:Y:S02]  /*18c10*/  SHFL.IDX PT, R0, R14, RZ, 0x181f ;  /* 0x00181fff0e007589 */ /* 0x00072400000e0000 */
.L_x_2249:
[----:B------:R-:W-:Y:S01]  /*18c20*/  IMAD R13, R20, c[0x0][0x4e8], RZ ;  /* 0x00013a00140d7a24 */ /* 0x000fe200078e02ff */
        /* <DEDUP_REMOVED lines=24> */
.L_x_2169:
[----:B------:R-:W-:Y:S05]  /*18db0*/  BSYNC B0 ;  /* 0x0000000000007941 */ /* 0x000fea0003800000 */
.L_x_2168:
[----:B------:R-:W-:Y:S05]  /*18dc0*/  BRA.DIV ~URZ, `(.L_x_2170) ;  /* 0x00003cc27f007947 */ /* 0x000fea000b800000 */
[----:B--2---:R2:W1:Y:S04]  /*18dd0*/  SHFL.IDX PT, R4, R5, 0x1, 0x181f ;  /* 0x00381f0005047f89 */ /* 0x00446800000e0000 */
[----:B----4-:R2:W4:Y:S02]  /*18de0*/  SHFL.IDX PT, R0, R14, 0x1, 0x181f ;  /* 0x00381f000e007f89 */ /* 0x01052400000e0000 */
.L_x_2250:
        /* <DEDUP_REMOVED lines=24> */
.L_x_2172:
[----:B------:R-:W-:Y:S05]  /*18f70*/  BSYNC B0 ;  /* 0x0000000000007941 */ /* 0x000fea0003800000 */
.L_x_2171:
[----:B------:R-:W-:Y:S05]  /*18f80*/  BRA.DIV ~URZ, `(.L_x_2173) ;  /* 0x00003bd27f007947 */ /* 0x000fea000b800000 */
[----:B-1----:R1:W2:Y:S02]  /*18f90*/  SHFL.IDX PT, R4, R5, 0x2, 0x181f ;  /* 0x00581f0005047f89 */ /* 0x0022a400000e0000 */
.L_x_2251:
[----:B------:R-:W-:Y:S05]  /*18fa0*/  BRA.DIV ~URZ, `(.L_x_2174) ;  /* 0x00003c227f007947 */ /* 0x000fea000b800000 */
[----:B----4-:R4:W1:Y:S02]  /*18fb0*/  SHFL.IDX PT, R0, R14, 0x2, 0x181f ;  /* 0x00581f000e007f89 */ /* 0x01086400000e0000 */
.L_x_2252:
        /* <DEDUP_REMOVED lines=24> */
.L_x_2176:
[----:B------:R-:W-:Y:S05]  /*19140*/  BSYNC B0 ;  /* 0x0000000000007941 */ /* 0x000fea0003800000 */
.L_x_2175:
[----:B------:R-:W-:Y:S05]  /*19150*/  BRA.DIV ~URZ, `(.L_x_2177) ;  /* 0x00003ae27f007947 */ /* 0x000fea000b800000 */
[----:B--2---:R2:W3:Y:S04]  /*19160*/  SHFL.IDX PT, R4, R5, 0x3, 0x181f ;  /* 0x00781f0005047f89 */ /* 0x0044e800000e0000 */
[----:B-1----:R2:W1:Y:S02]  /*19170*/  SHFL.IDX PT, R0, R14, 0x3, 0x181f ;  /* 0x00781f000e007f89 */ /* 0x00246400000e0000 */
.L_x_2253:
        /* <DEDUP_REMOVED lines=23> */
.L_x_2157:
[----:B------:R-:W-:Y:S05]  /*192f0*/  BSYNC B1 ;  /* 0x0000000000017941 */ /* 0x000fea0003800000 */
.L_x_2141:
        /* <DEDUP_REMOVED lines=9> */
[----:B--234-:R-:W-:-:S04]  /*19390*/  LOP3.LUT R12, R0, 0x1f, RZ, 0xc0, !PT ;  /* 0x0000001f000c7812 */ /* 0x01cfc800078ec0ff */
[----:B------:R-:W-:Y:S01]  /*193a0*/  ISETP.NE.AND P6, PT, R12, 0x1f, PT ;  /* 0x0000001f0c00780c */ /* 0x000fe20003fc5270 */
[----:B------:R-:W-:Y:S10]  /*193b0*/  BRA.DIV ~URZ, `(.L_x_2179) ;  /* 0x000039527f007947 */ /* 0x000ff4000b800000 */
[----:B------:R2:W3:Y:S02]  /*193c0*/  SHFL.IDX PT, R9, R110, RZ, 0x1f ;  /* 0x00001fff6e097589 */ /* 0x0004e400000e0000 */
.L_x_2254:
[----:B------:R-:W-:Y:S05]  /*193d0*/  BRA.DIV ~URZ, `(.L_x_2180) ;  /* 0x000039a27f007947 */ /* 0x000fea000b800000 */
[----:B------:R4:W2:Y:S02]  /*193e0*/  SHFL.IDX PT, R8, R110, 0x1, 0x1f ;  /* 0x00201f006e087f89 */ /* 0x0008a400000e0000 */
.L_x_2255:
[----:B-1----:R-:W-:Y:S02]  /*193f0*/  IMAD.IADD R0, R251, 0x1, R12 ;  /* 0x00000001fb007824 */ /* 0x002fe400078e020c */
[----:B------:R-:W-:-:S03]  /*19400*/  IMAD.MOV.U32 R6, RZ, RZ, RZ ;  /* 0x000000ffff067224 */ /* 0x000fc600078e00ff */
        /* <DEDUP_REMOVED lines=15> */
[----:B------:R1:W4:Y:S02]  /*19500*/  SHFL.UP PT, R4, R0, 0x1, RZ ;  /* 0x0420000000047989 */ /* 0x00032400000e00ff */
.L_x_2256:
[----:B----4-:R-:W-:-:S04]  /*19510*/  SEL R4, R4, RZ, P5 ;  /* 0x000000ff04047207 */ /* 0x010fc80002800000 */
        /* <DEDUP_REMOVED lines=14> */
[----:B------:R1:W4:Y:S02]  /*19600*/  SHFL.IDX PT, R0, R4, 0x1f, 0x1f ;  /* 0x03e01f0004007f89 */ /* 0x00032400000e0000 */
.L_x_2257:
[----:B----4-:R-:W-:Y:S01]  /*19610*/  IMAD R0, R0, c[0x0][0x538], RZ ;  /* 0x00014e0000007a24 */ /* 0x010fe200078e02ff */
[----:B------:R-:W-:Y:S04]  /*19620*/  BSSY B1, `(.L_x_2183) ;  /* 0x00000c5000017945 */ /* 0x000fe80003800000 */
[----:B--2---:R-:W-:-:S04]  /*19630*/  IADD3 R8, R0, R8, RZ ;  /* 0x0000000800087210 */ /* 0x004fc80007ffe0ff */
[----:B---3--:R-:W-:-:S13]  /*19640*/  ISETP.GT.AND P0, PT, R8, R9, PT ;  /* 0x000000090800720c */ /* 0x008fda0003f04270 */
[----:B------:R-:W-:Y:S05]  /*19650*/  @P0 BRA `(.L_x_2184) ;  /* 0x0000024000000947 */ /* 0x000fea0003800000 */
.L_x_2188:
        /* <DEDUP_REMOVED lines=16> */
.L_x_2258:
        /* <DEDUP_REMOVED lines=16> */
.L_x_2259:
[----:B--2---:R-:W-:-:S05]  /*19860*/  IMAD R0, R0, c[0x0][0x538], RZ ;  /* 0x00014e0000007a24 */ /* 0x004fca00078e02ff */
[----:B------:R-:W-:-:S04]  /*19870*/  IADD3 R8, R0, R8, RZ ;  /* 0x0000000800087210 */ /* 0x000fc80007ffe0ff */
[----:B------:R-:W-:-:S13]  /*19880*/  ISETP.GT.AND P0, PT, R8, R9, PT ;  /* 0x000000090800720c */ /* 0x000fda0003f04270 */
[----:B-1----:R-:W-:Y:S05]  /*19890*/  @!P0 BRA `(.L_x_2188) ;  /* 0xfffffdc000008947 */ /* 0x002fea000383ffff */
.L_x_2184:
[----:B------:R-:W-:-:S05]  /*198a0*/  IADD3 R8, -R0, R8, RZ ;  /* 0x0000000800087210 */ /* 0x000fca0007ffe1ff */
[----:B------:R-:W-:-:S05]  /*198b0*/  IMAD R0, R4, c[0x0][0x538], R8 ;  /* 0x00014e0004007a24 */ /* 0x000fca00078e0208 */
[----:B------:R-:W-:Y:S01]  /*198c0*/  ISETP.GT.AND P0, PT, R0, R9, PT ;  /* 0x000000090000720c */ /* 0x000fe20003f04270 */
[----:B------:R-:W-:-:S12]  /*198d0*/  BRA.DIV ~URZ, `(.L_x_2189) ;  /* 0x000039027f007947 */ /* 0x000fd8000b800000 */
[----:B------:R-:W-:-:S04]  /*198e0*/  VOTE.ANY R5, PT, !P0 ;  /* 0x0000000000057806 */ /* 0x000fc800040e0100 */
.L_x_2260:
[----:B------:R-:W2:Y:S02]  /*198f0*/  POPC R0, R5 ;  /* 0x0000000500007309 */ /* 0x000ea40000000000 */
[----:B--2---:R-:W-:Y:S01]  /*19900*/  IADD3 R251, R0, R251, RZ ;  /* 0x000000fb00fb7210 */ /* 0x004fe20007ffe0ff */
[----:B------:R-:W-:Y:S05]  /*19910*/  BRA.DIV ~URZ, `(.L_x_2190) ;  /* 0x000039127f007947 */ /* 0x000fea000b800000 */
[----:B------:R2:W3:Y:S04]  /*19920*/  SHFL.IDX PT, R10, R6, R0, 0x1f ;  /* 0x00001f00060a7589 */ /* 0x0004e800000e0000 */
[----:B------:R2:W4:Y:S02]  /*19930*/  SHFL.IDX PT, R7, R7, R0, 0x1f ;  /* 0x00001f0007077589 */ /* 0x00052400000e0000 */
.L_x_2261:
[----:B------:R-:W-:Y:S01]  /*19940*/  ISETP.NE.AND P0, PT, R5, RZ, PT ;  /* 0x000000ff0500720c */ /* 0x000fe20003f05270 */
[----:B------:R-:W-:-:S12]  /*19950*/  BSSY B0, `(.L_x_2191) ;  /* 0x0000005000007945 */ /* 0x000fd80003800000 */
[----:B------:R-:W-:Y:S05]  /*19960*/  @!P0 BRA `(.L_x_2192) ;  /* 0x0000003000008947 */ /* 0x000fea0003800000 */
[----:B--2---:R-:W-:Y:S01]  /*19970*/  IADD3 R0, R0, -0x1, RZ ;  /* 0xffffffff00007810 */ /* 0x004fe20007ffe0ff */
[----:B------:R-:W-:Y:S05]  /*19980*/  BRA.DIV ~URZ, `(.L_x_2193) ;  /* 0x000039727f007947 */ /* 0x000fea000b800000 */
[----:B------:R2:W1:Y:S02]  /*19990*/  SHFL.IDX PT, R11, R4, R0, 0x1f ;  /* 0x00001f00040b7589 */ /* 0x00046400000e0000 */
.L_x_2192:
[----:B------:R-:W-:Y:S05]  /*199a0*/  BSYNC B0 ;  /* 0x0000000000007941 */ /* 0x000fea0003800000 */
.L_x_2191:
[----:B----4-:R-:W-:Y:S01]  /*199b0*/  ISETP.NE.AND P0, PT, R7, 0x1, PT ;  /* 0x000000010700780c */ /* 0x010fe20003f05270 */
[----:B-1----:R-:W-:Y:S01]  /*199c0*/  IMAD R248, R11, c[0x0][0x538], R8 ;  /* 0x00014e000bf87a24 */ /* 0x002fe200078e0208 */
[----:B------:R-:W-:Y:S04]  /*199d0*/  BSSY B0, `(.L_x_2194) ;  /* 0x0000082000007945 */ /* 0x000fe80003800000 */
[----:B------:R-:W-:-:S07]  /*199e0*/  IADD3 R9, -R248, R9, RZ ;  /* 0x00000009f8097210 */ /* 0x000fce0007ffe1ff */
[----:B------:R-:W-:Y:S05]  /*199f0*/  @!P0 BRA `(.L_x_2195) ;  /* 0x000003d000008947 */ /* 0x000fea0003800000 */
[-C--:B---3--:R-:W-:Y:S02]  /*19a00*/  IABS R2, R10.reuse ;  /* 0x0000000a00027213 */ /* 0x088fe40000000000 */
[----:B------:R-:W-:Y:S02]  /*19a10*/  IABS R8, R10 ;  /* 0x0000000a00087213 */ /* 0x000fe40000000000 */
[----:B--2---:R-:W1:Y:S08]  /*19a20*/  I2F.RP R0, R2 ;  /* 0x0000000200007306 */ /* 0x004e700000209400 */
        /* <DEDUP_REMOVED lines=52> */
[--C-:B------:R-:W-:Y:S02]  /*19d70*/  IMAD.MOV R3, RZ, RZ, -R2.reuse ;  /* 0x000000ffff037224 */ /* 0x100fe400078e0a02 */
[C---:B------:R-:W-:Y:S02]  /*19d80*/  IMAD R2, R7.reuse, 0x1000000, R2 ;  /* 0x0100000007027824 */ /* 0x040fe400078e0202 */
[----:B------:R-:W-:Y:S02]  /*19d90*/  IMAD R3, R7, R3, R0 ;  /* 0x0000000307037224 */ /* 0x000fe400078e0200 */
[----:B------:R-:W-:Y:S02]  /*19da0*/  IMAD R0, R10, R4, R9 ;  /* 0x000000040a007224 */ /* 0x000fe400078e0209 */
[----:B------:R-:W-:Y:S01]  /*19db0*/  IMAD R250, R3, 0x10000, R2 ;  /* 0x0001000003fa7824 */ /* 0x000fe200078e0202 */
[----:B------:R-:W-:Y:S05]  /*19dc0*/  BRA `(.L_x_2196) ;  /* 0x0000042000007947 */ /* 0x000fea0003800000 */
.L_x_2195:
[----:B------:R-:W-:-:S04]  /*19dd0*/  IMAD.MOV.U32 R2, RZ, RZ, 0x4 ;  /* 0x00000004ff027424 */ /* 0x000fc800078e00ff */
[----:B------:R-:W-:-:S05]  /*19de0*/  IMAD.WIDE R2, R251, R2, c[0x0][0x590] ;  /* 0x00016400fb027625 */ /* 0x000fca00078e0202 */
[----:B--2---:R-:W2:Y:S02]  /*19df0*/  LDG.E R4, [R2.64] ;  /* 0x0000000602047981 */ /* 0x004ea4000c1e1900 */
        /* <DEDUP_REMOVED lines=28> */
[----:B------:R-:W-:Y:S02]  /*19fc0*/  IMAD R11, R4, R0, RZ ;  /* 0x00000000040b7224 */ /* 0x000fe400078e02ff */
[----:B------:R-:W-:-:S03]  /*19fd0*/  IMAD.MOV R0, RZ, RZ, -R0 ;  /* 0x000000ffff007224 */ /* 0x000fc600078e0a00 */
[----:B------:R-:W-:Y:S01]  /*19fe0*/  IADD3 R2, -R11, c[0x0][0x538], RZ ;  /* 0x00014e000b027a10 */ /* 0x000fe20007ffe1ff */
[----:B------:R-:W-:-:S03]  /*19ff0*/  IMAD R7, R8, R0, R9 ;  /* 0x0000000008077224 */ /* 0x000fc600078e0209 */
[----:B------:R-:W-:Y:S01]  /*1a000*/  IMNMX R2, R4, R2, PT ;  /* 0x0000000204027217 */ /* 0x000fe20003800200 */
[----:B------:R-:W-:-:S03]  /*1a010*/  IMAD.MOV.U32 R4, RZ, RZ, RZ ;  /* 0x000000ffff047224 */ /* 0x000fc600078e00ff */
[-C--:B------:R-:W-:Y:S02]  /*1a020*/  IABS R3, R2.reuse ;  /* 0x0000000200037213 */ /* 0x080fe40000000000 */
[----:B------:R-:W-:-:S03]  /*1a030*/  IABS R8, R2 ;  /* 0x0000000200087213 */ /* 0x000fc60000000000 */
[----:B------:R-:W-:-:S04]  /*1a040*/  IMAD.MOV.U32 R6, RZ, RZ, R3 ;  /* 0x000000ffff067224 */ /* 0x000fc800078e0003 */
[----:B------:R-:W1:Y:S08]  /*1a050*/  I2F.RP R3, R6 ;  /* 0x0000000600037306 */ /* 0x000e700000209400 */
[----:B-1----:R-:W1:Y:S02]  /*1a060*/  MUFU.RCP R3, R3 ;  /* 0x0000000300037308 */ /* 0x002e640000001000 */
[----:B-1----:R-:W-:-:S06]  /*1a070*/  IADD3 R3, R3, 0xffffffe, RZ ;  /* 0x0ffffffe03037810 */ /* 0x002fcc0007ffe0ff */
[----:B------:R-:W1:Y:S02]  /*1a080*/  F2I.FTZ.U32.TRUNC.NTZ R5, R3 ;  /* 0x0000000300057305 */ /* 0x000e64000021f000 */
[----:B-1----:R-:W-:-:S05]  /*1a090*/  IMAD.MOV R3, RZ, RZ, -R5 ;  /* 0x000000ffff037224 */ /* 0x002fca00078e0a05 */
[----:B------:R-:W-:Y:S02]  /*1a0a0*/  MOV R0, R3 ;  /* 0x0000000300007202 */ /* 0x000fe40000000f00 */
[----:B------:R-:W-:-:S03]  /*1a0b0*/  IABS R3, R7 ;  /* 0x0000000700037213 */ /* 0x000fc60000000000 */
[----:B------:R-:W-:-:S04]  /*1a0c0*/  IMAD R0, R0, R6, RZ ;  /* 0x0000000600007224 */ /* 0x000fc800078e02ff */
        /* <DEDUP_REMOVED lines=18> */
.L_x_2196:
[----:B------:R-:W-:Y:S05]  /*1a1f0*/  BSYNC B0 ;  /* 0x0000000000007941 */ /* 0x000fea0003800000 */
.L_x_2194:
[----:B------:R-:W-:-:S04]  /*1a200*/  LOP3.LUT R0, RZ, R0, RZ, 0x33, !PT ;  /* 0x00000000ff007212 */ /* 0x000fc800078e33ff */
[----:B------:R-:W-:Y:S01]  /*1a210*/  IADD3 R249, R0, R10, RZ ;  /* 0x0000000a00f97210 */ /* 0x000fe20007ffe0ff */
[----:B------:R-:W-:Y:S05]  /*1a220*/  BRA `(.L_x_2197) ;  /* 0x0000004000007947 */ /* 0x000fea0003800000 */
.L_x_2185:
[----:B------:R-:W-:Y:S01]  /*1a230*/  IMAD.MOV.U32 R248, RZ, RZ, R9 ;  /* 0x000000fffff87224 */ /* 0x000fe200078e0009 */
[----:B------:R-:W-:Y:S01]  /*1a240*/  MOV R250, RZ ;  /* 0x000000ff00fa7202 */ /* 0x000fe20000000f00 */
[----:B------:R-:W-:Y:S01]  /*1a250*/  IMAD.MOV.U32 R249, RZ, RZ, RZ ;  /* 0x000000fffff97224 */ /* 0x000fe200078e00ff */
[----:B------:R-:W-:Y:S02]  /*1a260*/  MOV R251, c[0x0][0x53c] ;  /* 0x00014f0000fb7a02 */ /* 0x000fe40000000f00 */
.L_x_2197:
[----:B------:R-:W-:Y:S05]  /*1a270*/  BSYNC B1 ;  /* 0x0000000000017941 */ /* 0x000fea0003800000 */
.L_x_2183:
[----:B------:R-:W-:Y:S01]  /*1a280*/  WARPSYNC 0xffffffff ;  /* 0xffffffff00007948 */ /* 0x000fe20003800000 */
[----:B------:R-:W-:Y:S01]  /*1a290*/  BAR.SYNC.DEFER_BLOCKING 0x4, 0x100 ;  /* 0x0104000000007b1d */ /* 0x000fe20000010000 */
[----:B------:R-:W-:-:S13]  /*1a2a0*/  ISETP.NE.AND P0, PT, R12, RZ, PT ;  /* 0x000000ff0c00720c */ /* 0x000fda0003f05270 */
[----:B------:R2:W-:Y:S04]  /*1a2b0*/  @!P0 STS.128 [0x20100], R248 ;  /* 0x020100f8ff008388 */ /* 0x0005e80000000c00 */
[----:B------:R-:W-:Y:S06]  /*1a2c0*/  BAR.ARV 0x5, 0x100 ;  /* 0x0144000000007b1d */ /* 0x000fec0000002000 */
.L_x_2178:
[----:B-1----:R-:W-:-:S13]  /*1a2d0*/  ISETP.GE.AND P0, PT, R251, c[0x0][0x53c], PT ;  /* 0x00014f00fb007a0c */ /* 0x002fda0003f06270 */
[----:B--23--:R-:W-:Y:S01]  /*1a2e0*/  @P0 CALL.REL.NOINC `(.L_x_2198) ;  /* 0x0000001000000944 */ /* 0x00cfe20003c00000 */
[----:B------:R-:W-:Y:S05]  /*1a2f0*/  BRA `(.L_x_2199) ;  /* 0xfffe78b000007947 */ /* 0x000fea000383ffff */
.L_x_2198:
[----:B------:R-:W-:Y:S05]  /*1a300*/  EXIT ;  /* 0x000000000000794d */ /* 0x000fea0003800000 */
.L_x_2022:
[----:B------:R-:W-:Y:S01]  /*1a310*/  IMAD.MOV.U32 R0, RZ, RZ, R5 ;  /* 0x000000ffff007224 */ /* 0x000fe200078e0005 */
[----:B------:R-:W-:Y:S02]  /*1a320*/  MOV R3, 0x1 ;  /* 0x0000000100037802 */ /* 0x000fe40000000f00 */
[----:B------:R-:W-:Y:S02]  /*1a330*/  MOV R2, 0x1a350 ;  /* 0x0001a35000027802 */ /* 0x000fe40000000f00 */
[----:B--2---:R-:W-:Y:S05]  /*1a340*/  CALL.REL.NOINC `($__internal_37_$__cuda_sm70_shflsync_up_p) ;  /* 0x000030e000007944 */ /* 0x004fea0003c00000 */
[----:B------:R-:W-:Y:S01]  /*1a350*/  MOV R0, R4 ;  /* 0x0000000400007202 */ /* 0x000fe20000000f00 */
[----:B------:R-:W-:Y:S05]  /*1a360*/  BRA `(.L_x_2200) ;  /* 0xfffe60d000007947 */ /* 0x000fea000383ffff */
.L_x_2023:
[----:B------:R-:W-:Y:S01]  /*1a370*/  IMAD.MOV.U32 R0, RZ, RZ, R5 ;  /* 0x000000ffff007224 */ /* 0x000fe200078e0005 */
[----:B------:R-:W-:Y:S02]  /*1a380*/  MOV R3, 0x2 ;  /* 0x0000000200037802 */ /* 0x000fe40000000f00 */
[----:B------:R-:W-:Y:S02]  /*1a390*/  MOV R2, 0x1a3b0 ;  /* 0x0001a3b000027802 */ /* 0x000fe40000000f00 */
[----:B--2---:R-:W-:Y:S05]  /*1a3a0*/  CALL.REL.NOINC `($__internal_37_$__cuda_sm70_shflsync_up_p) ;  /* 0x0000308000007944 */ /* 0x004fea0003c00000 */
[----:B------:R-:W-:Y:S01]  /*1a3b0*/  SEL R4, R4, RZ, P4 ;  /* 0x000000ff04047207 */ /* 0x000fe20002000000 */
[----:B------:R-:W-:Y:S01]  /*1a3c0*/  IMAD.MOV.U32 R3, RZ, RZ, 0x4 ;  /* 0x00000004ff037424 */ /* 0x000fe200078e00ff */
[----:B------:R-:W-:-:S03]  /*1a3d0*/  MOV R2, 0x1a400 ;  /* 0x0001a40000027802 */ /* 0x000fc60000000f00 */
[----:B------:R-:W-:Y:S02]  /*1a3e0*/  IMAD.IADD R0, R5, 0x1, R4 ;  /* 0x0000000105007824 */ /* 0x000fe400078e0204 */
[----:B------:R-:W-:Y:S05]  /*1a3f0*/  CALL.REL.NOINC `($__internal_37_$__cuda_sm70_shflsync_up_p) ;  /* 0x0000303000007944 */ /* 0x000fea0003c00000 */
        /* <DEDUP_REMOVED lines=12> */
[----:B------:R-:W-:Y:S02]  /*1a4c0*/  MOV R220, 0x1f ;  /* 0x0000001f00dc7802 */ /* 0x000fe40000000f00 */
[----:B------:R-:W-:Y:S01]  /*1a4d0*/  MOV R3, 0x1a510 ;  /* 0x0001a51000037802 */ /* 0x000fe20000000f00 */
[----:B------:R-:W-:-:S04]  /*1a4e0*/  IMAD.IADD R4, R0, 0x1, R4 ;  /* 0x0000000100047824 */ /* 0x000fc800078e0204 */
[----:B------:R-:W-:Y:S02]  /*1a4f0*/  IMAD.MOV.U32 R219, RZ, RZ, R4 ;  /* 0x000000ffffdb7224 */ /* 0x000fe400078e0004 */
[----:B------:R-:W-:Y:S05]  /*1a500*/  CALL.REL.NOINC `($__internal_36_$__cuda_sm70_shflsync_idx_p) ;  /* 0x00002ec000007944 */ /* 0x000fea0003c00000 */
[----:B------:R-:W-:Y:S01]  /*1a510*/  MOV R0, R219 ;  /* 0x000000db00007202 */ /* 0x000fe20000000f00 */
[----:B------:R-:W-:Y:S05]  /*1a520*/  BRA `(.L_x_2201) ;  /* 0xfffe601000007947 */ /* 0x000fea000383ffff */
.L_x_2025:
[----:B------:R-:W-:Y:S02]  /*1a530*/  SEL R0, RZ, 0x1, P0 ;  /* 0x00000001ff007807 */ /* 0x000fe40000000000 */
[----:B------:R-:W-:Y:S02]  /*1a540*/  MOV R2, 0x1a560 ;  /* 0x0001a56000027802 */ /* 0x000fe40000000f00 */
[----:B--2---:R-:W-:Y:S05]  /*1a550*/  CALL.REL.NOINC `($__internal_38_$__cuda_sm70_votesync_ballot) ;  /* 0x00002f3000007944 */ /* 0x004fea0003c00000 */
[----:B------:R-:W-:Y:S01]  /*1a560*/  MOV R6, R0 ;  /* 0x0000000000067202 */ /* 0x000fe20000000f00 */
[----:B------:R-:W-:Y:S05]  /*1a570*/  BRA `(.L_x_2202) ;  /* 0xfffe605000007947 */ /* 0x000fea000383ffff */
.L_x_2026:
[----:B------:R-:W-:Y:S01]  /*1a580*/  IMAD.MOV.U32 R219, RZ, RZ, R9 ;  /* 0x000000ffffdb7224 */ /* 0x000fe200078e0009 */
[----:B------:R-:W-:Y:S01]  /*1a590*/  MOV R2, R0 ;  /* 0x0000000000027202 */ /* 0x000fe20000000f00 */
[----:B------:R-:W-:Y:S01]  /*1a5a0*/  IMAD.MOV.U32 R220, RZ, RZ, 0x1f ;  /* 0x0000001fffdc7424 */ /* 0x000fe200078e00ff */
[----:B------:R-:W-:Y:S02]  /*1a5b0*/  MOV R3, 0x1a5d0 ;  /* 0x0001a5d000037802 */ /* 0x000fe40000000f00 */
[----:B------:R-:W-:Y:S05]  /*1a5c0*/  CALL.REL.NOINC `($__internal_36_$__cuda_sm70_shflsync_idx_p) ;  /* 0x00002e0000007944 */ /* 0x000fea0003c00000 */
[----:B------:R-:W-:Y:S01]  /*1a5d0*/  IMAD.MOV.U32 R12, RZ, RZ, R219 ;  /* 0x000000ffff0c7224 */ /* 0x000fe200078e00db */
[----:B------:R-:W-:Y:S01]  /*1a5e0*/  MOV R219, R8 ;  /* 0x0000000800db7202 */ /* 0x000fe20000000f00 */
[----:B------:R-:W-:Y:S01]  /*1a5f0*/  IMAD.MOV.U32 R5, RZ, RZ, RZ ;  /* 0x000000ffff057224 */ /* 0x000fe200078e00ff */
[----:B------:R-:W-:Y:S01]  /*1a600*/  MOV R2, R0 ;  /* 0x0000000000027202 */ /* 0x000fe20000000f00 */
[----:B------:R-:W-:Y:S01]  /*1a610*/  IMAD.MOV.U32 R220, RZ, RZ, 0x1f ;  /* 0x0000001fffdc7424 */ /* 0x000fe200078e00ff */
[----:B------:R-:W-:-:S02]  /*1a620*/  MOV R3, 0x1a640 ;  /* 0x0001a64000037802 */ /* 0x000fc40000000f00 */
[----:B------:R-:W-:Y:S05]  /*1a630*/  CALL.REL.NOINC `($__internal_36_$__cuda_sm70_shflsync_idx_p) ;  /* 0x00002d9000007944 */ /* 0x000fea0003c00000 */
[----:B------:R-:W-:Y:S01]  /*1a640*/  MOV R9, R219 ;  /* 0x000000db00097202 */ /* 0x000fe20000000f00 */
[----:B------:R-:W-:Y:S05]  /*1a650*/  BRA `(.L_x_2203) ;  /* 0xfffe5fd000007947 */ /* 0x000fea000383ffff */
.L_x_2029:
[----:B------:R-:W-:Y:S01]  /*1a660*/  IMAD.MOV.U32 R219, RZ, RZ, R4 ;  /* 0x000000ffffdb7224 */ /* 0x000fe200078e0004 */
[----:B------:R-:W-:Y:S01]  /*1a670*/  MOV R2, R0 ;  /* 0x0000000000027202 */ /* 0x000fe20000000f00 */
[----:B------:R-:W-:Y:S01]  /*1a680*/  IMAD.MOV.U32 R220, RZ, RZ, 0x1f ;  /* 0x0000001fffdc7424 */ /* 0x000fe200078e00ff */
[----:B------:R-:W-:-:S02]  /*1a690*/  MOV R3, 0x1a6b0 ;  /* 0x0001a6b000037802 */ /* 0x000fc40000000f00 */
[----:B--23--:R-:W-:Y:S05]  /*1a6a0*/  CALL.REL.NOINC `($__internal_36_$__cuda_sm70_shflsync_idx_p) ;  /* 0x00002d2000007944 */ /* 0x00cfea0003c00000 */
[----:B------:R-:W-:Y:S01]  /*1a6b0*/  MOV R5, R219 ;  /* 0x000000db00057202 */ /* 0x000fe20000000f00 */
[----:B------:R-:W-:Y:S05]  /*1a6c0*/  BRA `(.L_x_2028) ;  /* 0xfffe5fc000007947 */ /* 0x000fea000383ffff */
.L_x_2048:
[----:B------:R-:W-:Y:S01]  /*1a6d0*/  IMAD.MOV.U32 R219, RZ, RZ, R5 ;  /* 0x000000ffffdb7224 */ /* 0x000fe200078e0005 */
[----:B------:R-:W-:Y:S01]  /*1a6e0*/  MOV R2, RZ ;  /* 0x000000ff00027202 */ /* 0x000fe20000000f00 */
[----:B------:R-:W-:Y:S01]  /*1a6f0*/  IMAD.MOV.U32 R220, RZ, RZ, 0x181f ;  /* 0x0000181fffdc7424 */ /* 0x000fe200078e00ff */
[----:B------:R-:W-:-:S02]  /*1a700*/  MOV R3, 0x1a720 ;  /* 0x0001a72000037802 */ /* 0x000fc40000000f00 */
[----:B-----5:R-:W-:Y:S05]  /*1a710*/  CALL.REL.NOINC `($__internal_36_$__cuda_sm70_shflsync_idx_p) ;  /* 0x00002cb000007944 */ /* 0x020fea0003c00000 */
[----:B------:R-:W-:Y:S01]  /*1a720*/  MOV R4, R219 ;  /* 0x000000db00047202 */ /* 0x000fe20000000f00 */
[----:B------:R-:W-:Y:S05]  /*1a730*/  BRA `(.L_x_2204) ;  /* 0xfffe851000007947 */ /* 0x000fea000383ffff */
.L_x_2049:
[----:B------:R-:W-:Y:S01]  /*1a740*/  IMAD.MOV.U32 R219, RZ, RZ, R14 ;  /* 0x000000ffffdb7224 */ /* 0x000fe200078e000e */
[----:B------:R-:W-:Y:S01]  /*1a750*/  MOV R2, RZ ;  /* 0x000000ff00027202 */ /* 0x000fe20000000f00 */
[----:B------:R-:W-:Y:S01]  /*1a760*/  IMAD.MOV.U32 R220, RZ, RZ, 0x181f ;  /* 0x0000181fffdc7424 */ /* 0x000fe200078e00ff */
[----:B------:R-:W-:-:S02]  /*1a770*/  MOV R3, 0x1a790 ;  /* 0x0001a79000037802 */ /* 0x000fc40000000f00 */
[----:B-12--5:R-:W-:Y:S05]  /*1a780*/  CALL.REL.NOINC `($__internal_36_$__cuda_sm70_shflsync_idx_p) ;  /* 0x00002c4000007944 */ /* 0x026fea0003c00000 */
[----:B------:R-:W-:Y:S01]  /*1a790*/  MOV R0, R219 ;  /* 0x000000db00007202 */ /* 0x000fe20000000f00 */
[----:B------:R-:W-:Y:S05]  /*1a7a0*/  BRA `(.L_x_2205) ;  /* 0xfffe84c000007947 */ /* 0x000fea000383ffff */
.L_x_2052:
[----:B------:R-:W-:Y:S01]  /*1a7b0*/  IMAD.MOV.U32 R219, RZ, RZ, R5 ;  /* 0x000000ffffdb7224 */ /* 0x000fe200078e0005 */
[----:B--2---:R-:W-:Y:S01]  /*1a7c0*/  MOV R2, 0x1 ;  /* 0x0000000100027802 */ /* 0x004fe20000000f00 */
[----:B------:R-:W-:Y:S01]  /*1a7d0*/  IMAD.MOV.U32 R220, RZ, RZ, 0x181f ;  /* 0x0000181fffdc7424 */ /* 0x000fe200078e00ff */
[----:B------:R-:W-:-:S02]  /*1a7e0*/  MOV R3, 0x1a800 ;  /* 0x0001a80000037802 */ /* 0x000fc40000000f00 */
[----:B-1-345:R-:W-:Y:S05]  /*1a7f0*/  CALL.REL.NOINC `($__internal_36_$__cuda_sm70_shflsync_idx_p) ;  /* 0x00002bd000007944 */ /* 0x03afea0003c00000 */
[----:B------:R-:W-:Y:S01]  /*1a800*/  IMAD.MOV.U32 R4, RZ, RZ, R219 ;  /* 0x000000ffff047224 */ /* 0x000fe200078e00db */
[----:B------:R-:W-:Y:S01]  /*1a810*/  MOV R2, 0x1 ;  /* 0x0000000100027802 */ /* 0x000fe20000000f00 */
[----:B------:R-:W-:Y:S01]  /*1a820*/  IMAD.MOV.U32 R219, RZ, RZ, R14 ;  /* 0x000000ffffdb7224 */ /* 0x000fe200078e000e */
[----:B------:R-:W-:-:S02]  /*1a830*/  MOV R220, 0x181f ;  /* 0x0000181f00dc7802 */ /* 0x000fc40000000f00 */
[----:B------:R-:W-:Y:S02]  /*1a840*/  MOV R3, 0x1a860 ;  /* 0x0001a86000037802 */ /* 0x000fe40000000f00 */
[----:B------:R-:W-:Y:S05]  /*1a850*/  CALL.REL.NOINC `($__internal_36_$__cuda_sm70_shflsync_idx_p) ;  /* 0x00002b7000007944 */ /* 0x000fea0003c00000 */
[----:B------:R-:W-:Y:S01]  /*1a860*/  MOV R0, R219 ;  /* 0x000000db00007202 */ /* 0x000fe20000000f00 */
[----:B------:R-:W-:Y:S05]  /*1a870*/  BRA `(.L_x_2206) ;  /* 0xfffe85b000007947 */ /* 0x000fea000383ffff */
.L_x_2055:
[----:B------:R-:W-:Y:S01]  /*1a880*/  IMAD.MOV.U32 R219, RZ, RZ, R5 ;  /* 0x000000ffffdb7224 */ /* 0x000fe200078e0005 */
[----:B-1----:R-:W-:Y:S01]  /*1a890*/  MOV R2, 0x2 ;  /* 0x0000000200027802 */ /* 0x002fe20000000f00 */
[----:B------:R-:W-:Y:S01]  /*1a8a0*/  IMAD.MOV.U32 R220, RZ, RZ, 0x181f ;  /* 0x0000181fffdc7424 */ /* 0x000fe200078e00ff */
[----:B------:R-:W-:Y:S02]  /*1a8b0*/  MOV R3, 0x1a8d0 ;  /* 0x0001a8d000037802 */ /* 0x000fe40000000f00 */
[----:B--2345:R-:W-:Y:S05]  /*1a8c0*/  CALL.REL.NOINC `($__internal_36_$__cuda_sm70_shflsync_idx_p) ;  /* 0x00002b0000007944 */ /* 0x03cfea0003c00000 */
[----:B------:R-:W-:Y:S01]  /*1a8d0*/  MOV R4, R219 ;  /* 0x000000db00047202 */ /* 0x000fe20000000f00 */
[----:B------:R-:W-:Y:S05]  /*1a8e0*/  BRA `(.L_x_2207) ;  /* 0xfffe86e000007947 */ /* 0x000fea000383ffff */
.L_x_2056:
[----:B------:R-:W-:Y:S01]  /*1a8f0*/  IMAD.MOV.U32 R219, RZ, RZ, R14 ;  /* 0x000000ffffdb7224 */ /* 0x000fe200078e000e */
[----:B------:R-:W-:Y:S01]  /*1a900*/  MOV R2, 0x2 ;  /* 0x0000000200027802 */ /* 0x000fe20000000f00 */
[----:B------:R-:W-:Y:S01]  /*1a910*/  IMAD.MOV.U32 R220, RZ, RZ, 0x181f ;  /* 0x0000181fffdc7424 */ /* 0x000fe200078e00ff */
[----:B------:R-:W-:Y:S02]  /*1a920*/  MOV R3, 0x1a940 ;  /* 0x0001a94000037802 */ /* 0x000fe40000000f00 */
[----:B-12345:R-:W-:Y:S05]  /*1a930*/  CALL.REL.NOINC `($__internal_36_$__cuda_sm70_shflsync_idx_p) ;  /* 0x00002a9000007944 */ /* 0x03efea0003c00000 */
[----:B------:R-:W-:Y:S01]  /*1a940*/  MOV R0, R219 ;  /* 0x000000db00007202 */ /* 0x000fe20000000f00 */
[----:B------:R-:W-:Y:S05]  /*1a950*/  BRA `(.L_x_2208) ;  /* 0xfffe869000007947 */ /* 0x000fea000383ffff */
.L_x_2059:
[----:B------:R-:W-:Y:S01]  /*1a960*/  IMAD.MOV.U32 R219, RZ, RZ, R5 ;  /* 0x000000ffffdb7224 */ /* 0x000fe200078e0005 */
[----:B-1----:R-:W-:Y:S01]  /*1a970*/  MOV R2, 0x3 ;  /* 0x0000000300027802 */ /* 0x002fe20000000f00 */
[----:B------:R-:W-:Y:S01]  /*1a980*/  IMAD.MOV.U32 R220, RZ, RZ, 0x181f ;  /* 0x0000181fffdc7424 */ /* 0x000fe200078e00ff */
[----:B------:R-:W-:-:S02]  /*1a990*/  MOV R3, 0x1a9b0 ;  /* 0x0001a9b000037802 */ /* 0x000fc40000000f00 */
[----:B--2345:R-:W-:Y:S05]  /*1a9a0*/  CALL.REL.NOINC `($__internal_36_$__cuda_sm70_shflsync_idx_p) ;  /* 0x00002a2000007944 */ /* 0x03cfea0003c00000 */
        /* <DEDUP_REMOVED lines=8> */
.L_x_2062:
[----:B------:R-:W-:Y:S01]  /*1aa30*/  IMAD.MOV.U32 R219, RZ, RZ, R5 ;  /* 0x000000ffffdb7224 */ /* 0x000fe200078e0005 */
[----:B------:R-:W-:Y:S01]  /*1aa40*/  MOV R2, RZ ;  /* 0x000000ff00027202 */ /* 0x000fe20000000f00 */
[----:B------:R-:W-:Y:S01]  /*1aa50*/  IMAD.MOV.U32 R220, RZ, RZ, 0x181f ;  /* 0x0000181fffdc7424 */ /* 0x000fe200078e00ff */
[----:B------:R-:W-:Y:S02]  /*1aa60*/  MOV R3, 0x1aa80 ;  /* 0x0001aa8000037802 */ /* 0x000fe40000000f00 */
[----:B------:R-:W-:Y:S05]  /*1aa70*/  CALL.REL.NOINC `($__internal_36_$__cuda_sm70_shflsync_idx_p) ;  /* 0x0000295000007944 */ /* 0x000fea0003c00000 */
[----:B------:R-:W-:Y:S01]  /*1aa80*/  MOV R4, R219 ;  /* 0x000000db00047202 */ /* 0x000fe20000000f00 */
[----:B------:R-:W-:Y:S05]  /*1aa90*/  BRA `(.L_x_2210) ;  /* 0xfffea5e000007947 */ /* 0x000fea000383ffff */
.L_x_2063:
[----:B------:R-:W-:Y:S01]  /*1aaa0*/  IMAD.MOV.U32 R219, RZ, RZ, R10 ;  /* 0x000000ffffdb7224 */ /* 0x000fe200078e000a */
[----:B------:R-:W-:Y:S01]  /*1aab0*/  MOV R2, RZ ;  /* 0x000000ff00027202 */ /* 0x000fe20000000f00 */
[----:B------:R-:W-:Y:S01]  /*1aac0*/  IMAD.MOV.U32 R220, RZ, RZ, 0x181f ;  /* 0x0000181fffdc7424 */ /* 0x000fe200078e00ff */
[----:B------:R-:W-:Y:S02]  /*1aad0*/  MOV R3, 0x1aaf0 ;  /* 0x0001aaf000037802 */ /* 0x000fe40000000f00 */
[----:B-12---:R-:W-:Y:S05]  /*1aae0*/  CALL.REL.NOINC `($__internal_36_$__cuda_sm70_shflsync_idx_p) ;  /* 0x000028e000007944 */ /* 0x006fea0003c00000 */
[----:B------:R-:W-:Y:S01]  /*1aaf0*/  ISETP.GE.AND P0, PT, R217, c[0x0][0x1d4], PT ;  /* 0x00007500d9007a0c */ /* 0x000fe20003f06270 */
[----:B------:R-:W-:Y:S01]  /*1ab00*/  IMAD.MOV.U32 R220, RZ, RZ, 0x181f ;  /* 0x0000181fffdc7424 */ /* 0x000fe200078e00ff */
[----:B------:R-:W-:-:S02]  /*1ab10*/  IADD3 R2, P1, R219, R103, RZ ;  /* 0x00000067db027210 */ /* 0x000fc40007f3e0ff */
[----:B------:R-:W-:Y:S02]  /*1ab20*/  SEL R14, RZ, 0x10, P0 ;  /* 0x00000010ff0e7807 */ /* 0x000fe40000000000 */
[----:B------:R-:W-:Y:S01]  /*1ab30*/  ISETP.GE.AND P2, PT, R223, c[0x0][0x1d4], PT ;  /* 0x00007500df007a0c */ /* 0x000fe20003f46270 */
[----:B------:R-:W-:Y:S01]  /*1ab40*/  IMAD.X R3, R4, 0x1, R96, P1 ;  /* 0x0000000104037824 */ /* 0x000fe200008e0660 */
[----:B------:R-:W-:Y:S02]  /*1ab50*/  IADD3 R8, P1, R219, R104, RZ ;  /* 0x00000068db087210 */ /* 0x000fe40007f3e0ff */
[----:B------:R-:W-:-:S03]  /*1ab60*/  SEL R13, RZ, 0x10, P2 ;  /* 0x00000010ff0d7807 */ /* 0x000fc60001000000 */
[----:B------:R-:W-:Y:S01]  /*1ab70*/  @!PT LDS RZ, [RZ] ;  /* 0x00000000fffff984 */ /* 0x000fe20000000800 */
        /* <DEDUP_REMOVED lines=11> */
[----:B-1----:R-:W-:Y:S01]  /*1ac30*/  IADD3 R2, P3, R219, R106, RZ ;  /* 0x0000006adb027210 */ /* 0x002fe20007f7e0ff */
[----:B------:R-:W-:Y:S01]  /*1ac40*/  IMAD.MOV.U32 R219, RZ, RZ, R5 ;  /* 0x000000ffffdb7224 */ /* 0x000fe200078e0005 */
[----:B------:R-:W-:-:S03]  /*1ac50*/  SEL R5, RZ, 0x10, P0 ;  /* 0x00000010ff057807 */ /* 0x000fc60000000000 */
[----:B------:R-:W-:-:S05]  /*1ac60*/  IMAD.X R3, R4, 0x1, R99, P3 ;  /* 0x0000000104037824 */ /* 0x000fca00018e0663 */
[----:B------:R1:W-:Y:S02]  /*1ac70*/  LDGSTS.E.BYPASS.LTC128B.128 [R215+0xe100], [R2.64], !P0 ;  /* 0x0e10000002d77fae */ /* 0x0003e4000c101d46 */
[----:B-1----:R-:W-:Y:S01]  /*1ac80*/  IMAD.MOV.U32 R2, RZ, RZ, 0x1 ;  /* 0x00000001ff027424 */ /* 0x002fe200078e00ff */
[----:B------:R-:W-:Y:S02]  /*1ac90*/  MOV R3, 0x1acb0 ;  /* 0x0001acb000037802 */ /* 0x000fe40000000f00 */
[----:B--2---:R-:W-:Y:S05]  /*1aca0*/  CALL.REL.NOINC `($__internal_36_$__cuda_sm70_shflsync_idx_p) ;  /* 0x0000272000007944 */ /* 0x004fea0003c00000 */
[----:B------:R-:W-:Y:S01]  /*1acb0*/  IMAD.MOV.U32 R4, RZ, RZ, R219 ;  /* 0x000000ffff047224 */ /* 0x000fe200078e00db */
[----:B------:R-:W-:Y:S01]  /*1acc0*/  MOV R2, 0x1 ;  /* 0x0000000100027802 */ /* 0x000fe20000000f00 */
[----:B------:R-:W-:Y:S01]  /*1acd0*/  IMAD.MOV.U32 R219, RZ, RZ, R10 ;  /* 0x000000ffffdb7224 */ /* 0x000fe200078e000a */
[----:B------:R-:W-:Y:S02]  /*1ace0*/  MOV R220, 0x181f ;  /* 0x0000181f00dc7802 */ /* 0x000fe40000000f00 */
[----:B------:R-:W-:Y:S02]  /*1acf0*/  MOV R3, 0x1ad10 ;  /* 0x0001ad1000037802 */ /* 0x000fe40000000f00 */
[----:B------:R-:W-:Y:S05]  /*1ad00*/  CALL.REL.NOINC `($__internal_36_$__cuda_sm70_shflsync_idx_p) ;  /* 0x000026c000007944 */ /* 0x000fea0003c00000 */
[----:B------:R-:W-:Y:S01]  /*1ad10*/  MOV R0, R219 ;  /* 0x000000db00007202 */ /* 0x000fe20000000f00 */
[----:B------:R-:W-:Y:S05]  /*1ad20*/  BRA `(.L_x_2211) ;  /* 0xfffea4f000007947 */ /* 0x000fea000383ffff */
.L_x_2064:
[----:B------:R-:W-:Y:S01]  /*1ad30*/  IMAD.MOV.U32 R219, RZ, RZ, R4 ;  /* 0x000000ffffdb7224 */ /* 0x000fe200078e0004 */
[----:B------:R-:W-:Y:S01]  /*1ad40*/  MOV R2, RZ ;  /* 0x000000ff00027202 */ /* 0x000fe20000000f00 */
[----:B------:R-:W-:Y:S01]  /*1ad50*/  IMAD.MOV.U32 R220, RZ, RZ, 0x1c1f ;  /* 0x00001c1fffdc7424 */ /* 0x000fe200078e00ff */
[----:B------:R-:W-:-:S02]  /*1ad60*/  MOV R3, 0x1ad80 ;  /* 0x0001ad8000037802 */ /* 0x000fc40000000f00 */
[----:B------:R-:W-:Y:S05]  /*1ad70*/  CALL.REL.NOINC `($__internal_36_$__cuda_sm70_shflsync_idx_p) ;  /* 0x0000265000007944 */ /* 0x000fea0003c00000 */
[----:B------:R-:W-:Y:S01]  /*1ad80*/  MOV R3, R219 ;  /* 0x000000db00037202 */ /* 0x000fe20000000f00 */
[----:B------:R-:W-:Y:S05]  /*1ad90*/  BRA `(.L_x_2212) ;  /* 0xfffea74000007947 */ /* 0x000fea000383ffff */
.L_x_2069:
[----:B------:R-:W-:Y:S01]  /*1ada0*/  IMAD.MOV.U32 R219, RZ, RZ, R4 ;  /* 0x000000ffffdb7224 */ /* 0x000fe200078e0004 */
[----:B------:R-:W-:Y:S01]  /*1adb0*/  MOV R2, 0x1 ;  /* 0x0000000100027802 */ /* 0x000fe20000000f00 */
[----:B------:R-:W-:Y:S01]  /*1adc0*/  IMAD.MOV.U32 R220, RZ, RZ, 0x1c1f ;  /* 0x00001c1fffdc7424 */ /* 0x000fe200078e00ff */
[----:B------:R-:W-:-:S02]  /*1add0*/  MOV R3, 0x1adf0 ;  /* 0x0001adf000037802 */ /* 0x000fc40000000f00 */
[----:B-1----:R-:W-:Y:S05]  /*1ade0*/  CALL.REL.NOINC `($__internal_36_$__cuda_sm70_shflsync_idx_p) ;  /* 0x000025e000007944 */ /* 0x002fea0003c00000 */
[----:B------:R-:W-:Y:S01]  /*1adf0*/  MOV R3, R219 ;  /* 0x000000db00037202 */ /* 0x000fe20000000f00 */
[----:B------:R-:W-:Y:S05]  /*1ae00*/  BRA `(.L_x_2213) ;  /* 0xfffeabb000007947 */ /* 0x000fea000383ffff */
.L_x_2074:
[----:B------:R-:W-:Y:S02]  /*1ae10*/  MOV R0, 0x2 ;  /* 0x0000000200007802 */ /* 0x000fe40000000f00 */
[----:B------:R-:W-:-:S02]  /*1ae20*/  MOV R2, 0x1ae40 ;  /* 0x0001ae4000027802 */ /* 0x000fc40000000f00 */
[----:B------:R-:W-:Y:S05]  /*1ae30*/  CALL.REL.NOINC `($__internal_35_$__cuda_sm70_shflsync_bfly_p) ;  /* 0x0000253000007944 */ /* 0x000fea0003c00000 */
[----:B------:R-:W-:Y:S05]  /*1ae40*/  BRA `(.L_x_2214) ;  /* 0xfffeb22000007947 */ /* 0x000fea000383ffff */
.L_x_2075:
[----:B------:R-:W-:Y:S02]  /*1ae50*/  MOV R0, 0x1 ;  /* 0x0000000100007802 */ /* 0x000fe40000000f00 */
[----:B------:R-:W-:-:S02]  /*1ae60*/  MOV R2, 0x1ae80 ;  /* 0x0001ae8000027802 */ /* 0x000fc40000000f00 */
[----:B------:R-:W-:Y:S05]  /*1ae70*/  CALL.REL.NOINC `($__internal_35_$__cuda_sm70_shflsync_bfly_p) ;  /* 0x000024f000007944 */ /* 0x000fea0003c00000 */
[----:B------:R-:W-:Y:S01]  /*1ae80*/  FMNMX.FTZ R132, R4, R0, !PT ;  /* 0x0000000004847209 */ /* 0x000fe20007810000 */
[----:B------:R-:W-:Y:S01]  /*1ae90*/  IMAD.MOV.U32 R4, RZ, RZ, R5 ;  /* 0x000000ffff047224 */ /* 0x000fe200078e0005 */
[----:B------:R-:W-:Y:S01]  /*1aea0*/  MOV R2, 0x1aed0 ;  /* 0x0001aed000027802 */ /* 0x000fe20000000f00 */
[----:B------:R-:W-:-:S02]  /*1aeb0*/  IMAD.MOV.U32 R0, RZ, RZ, 0x2 ;  /* 0x00000002ff007424 */ /* 0x000fc400078e00ff */
[----:B------:R-:W-:Y:S05]  /*1aec0*/  CALL.REL.NOINC `($__internal_35_$__cuda_sm70_shflsync_bfly_p) ;  /* 0x000024a000007944 */ /* 0x000fea0003c00000 */
[----:B------:R-:W-:Y:S01]  /*1aed0*/  FMNMX.FTZ R5, R5, R0, !PT ;  /* 0x0000000005057209 */ /* 0x000fe20007810000 */
[----:B------:R-:W-:Y:S01]  /*1aee0*/  IMAD.MOV.U32 R0, RZ, RZ, 0x1 ;  /* 0x00000001ff007424 */ /* 0x000fe200078e00ff */
[----:B------:R-:W-:-:S03]  /*1aef0*/  MOV R2, 0x1af20 ;  /* 0x0001af2000027802 */ /* 0x000fc60000000f00 */
[----:B------:R-:W-:Y:S02]  /*1af00*/  IMAD.MOV.U32 R4, RZ, RZ, R5 ;  /* 0x000000ffff047224 */ /* 0x000fe400078e0005 */
[----:B------:R-:W-:Y:S05]  /*1af10*/  CALL.REL.NOINC `($__internal_35_$__cuda_sm70_shflsync_bfly_p) ;  /* 0x0000245000007944 */ /* 0x000fea0003c00000 */
[----:B------:R-:W-:Y:S01]  /*1af20*/  MOV R3, R0 ;  /* 0x0000000000037202 */ /* 0x000fe20000000f00 */
[----:B------:R-:W-:Y:S05]  /*1af30*/  BRA `(.L_x_2215) ;  /* 0xfffeb1a000007947 */ /* 0x000fea000383ffff */
.L_x_2083:
[----:B------:R-:W-:Y:S01]  /*1af40*/  MOV R2, RZ ;  /* 0x000000ff00027202 */ /* 0x000fe20000000f00 */
[----:B------:R-:W-:Y:S01]  /*1af50*/  IMAD.MOV.U32 R219, RZ, RZ, R5 ;  /* 0x000000ffffdb7224 */ /* 0x000fe200078e0005 */
[----:B------:R-:W-:Y:S01]  /*1af60*/  MOV R3, 0x1af90 ;  /* 0x0001af9000037802 */ /* 0x000fe20000000f00 */
[----:B------:R-:W-:Y:S02]  /*1af70*/  IMAD.MOV.U32 R220, RZ, RZ, 0x181f ;  /* 0x0000181fffdc7424 */ /* 0x000fe400078e00ff */
[----:B-1234-:R-:W-:Y:S05]  /*1af80*/  CALL.REL.NOINC `($__internal_36_$__cuda_sm70_shflsync_idx_p) ;  /* 0x0000244000007944 */ /* 0x01efea0003c00000 */
[----:B------:R-:W-:Y:S01]  /*1af90*/  MOV R4, R219 ;  /* 0x000000db00047202 */ /* 0x000fe20000000f00 */
[----:B------:R-:W-:-:S05]  /*1afa0*/  BRA `(.L_x_2216) ;  /* 0xfffec9f000007947 */ /* 0x000fca000383ffff */
.L_x_2084:
[----:B------:R-:W-:Y:S01]  /*1afb0*/  MOV R2, RZ ;  /* 0x000000ff00027202 */ /* 0x000fe20000000f00 */
[----:B------:R-:W-:Y:S01]  /*1afc0*/  IMAD.MOV.U32 R219, RZ, RZ, R20 ;  /* 0x000000ffffdb7224 */ /* 0x000fe200078e0014 */
[----:B------:R-:W-:Y:S01]  /*1afd0*/  MOV R3, 0x1b000 ;  /* 0x0001b00000037802 */ /* 0x000fe20000000f00 */
[----:B------:R-:W-:Y:S02]  /*1afe0*/  IMAD.MOV.U32 R220, RZ, RZ, 0x181f ;  /* 0x0000181fffdc7424 */ /* 0x000fe400078e00ff */
[----:B-1234-:R-:W-:Y:S05]  /*1aff0*/  CALL.REL.NOINC `($__internal_36_$__cuda_sm70_shflsync_idx_p) ;  /* 0x000023d000007944 */ /* 0x01efea0003c00000 */
[----:B------:R-:W-:Y:S01]  /*1b000*/  ISETP.GE.AND P3, PT, R217, c[0x0][0x1d4], PT ;  /* 0x00007500d9007a0c */ /* 0x000fe20003f66270 */
[----:B------:R-:W-:Y:S01]  /*1b010*/  IMAD.MOV.U32 R220, RZ, RZ, 0x181f ;  /* 0x0000181fffdc7424 */ /* 0x000fe200078e00ff */
[----:B------:R-:W-:Y:S02]  /*1b020*/  IADD3 R6, P0, R219, R29, RZ ;  /* 0x0000001ddb067210 */ /* 0x000fe40007f1e0ff */
[----:B------:R-:W-:Y:S02]  /*1b030*/  ISETP.GE.AND P2, PT, R223, c[0x0][0x1d4], PT ;  /* 0x00007500df007a0c */ /* 0x000fe40003f46270 */
[----:B------:R-:W-:Y:S01]  /*1b040*/  ISETP.GE.AND P1, PT, R222, c[0x0][0x1d4], PT ;  /* 0x00007500de007a0c */ /* 0x000fe20003f26270 */
[C---:B------:R-:W-:Y:S01]  /*1b050*/  IMAD.X R7, R4.reuse, 0x1, R21, P0 ;  /* 0x0000000104077824 */ /* 0x040fe200000e0615 */
[C---:B------:R-:W-:Y:S02]  /*1b060*/  IADD3 R2, P0, R219.reuse, R30, RZ ;  /* 0x0000001edb027210 */ /* 0x040fe40007f1e0ff */
[----:B------:R-:W-:Y:S02]  /*1b070*/  SEL R12, RZ, 0x10, P3 ;  /* 0x00000010ff0c7807 */ /* 0x000fe40001800000 */
[----:B------:R-:W-:Y:S01]  /*1b080*/  SEL R15, RZ, 0x10, P2 ;  /* 0x00000010ff0f7807 */ /* 0x000fe20001000000 */
[----:B------:R-:W-:Y:S01]  /*1b090*/  @!PT LDS RZ, [RZ] ;  /* 0x00000000fffff984 */ /* 0x000fe20000000800 */
[----:B------:R-:W-:Y:S01]  /*1b0a0*/  @!PT LDS RZ, [RZ] ;  /* 0x00000000fffff984 */ /* 0x000fe20000000800 */
[----:B------:R-:W-:Y:S01]  /*1b0b0*/  @!PT LDS RZ, [RZ] ;  /* 0x00000000fffff984 */ /* 0x000fe20000000800 */
[----:B------:R1:W-:Y:S01]  /*1b0c0*/  LDGSTS.E.BYPASS.LTC128B.128 [R215+0x100], [R6.64], !P3 ;  /* 0x0010000006d77fae */ /* 0x0003e2000d901d46 */
[C---:B------:R-:W-:Y:S01]  /*1b0d0*/  IMAD.X R3, R4.reuse, 0x1, R22, P0 ;  /* 0x0000000104037824 */ /* 0x040fe200000e0616 */
[----:B------:R-:W-:Y:S04]  /*1b0e0*/  SEL R14, RZ, 0x10, P1 ;  /* 0x00000010ff0e7807 */ /* 0x000fe80000800000 */
[----:B------:R2:W-:Y:S02]  /*1b0f0*/  LDGSTS.E.BYPASS.LTC128B.128 [R215+0x2100], [R2.64], !P2 ;  /* 0x0210000002d77fae */ /* 0x0005e4000d101d46 */
[C---:B--2---:R-:W-:Y:S05]  /*1b100*/  IADD3 R2, P0, R219.reuse, R31, RZ ;  /* 0x0000001fdb027210 */ /* 0x044fea0007f1e0ff */
[C---:B------:R-:W-:Y:S05]  /*1b110*/  IMAD.X R3, R4.reuse, 0x1, R23, P0 ;  /* 0x0000000104037824 */ /* 0x040fea00000e0617 */
[----:B------:R2:W-:Y:S02]  /*1b120*/  LDGSTS.E.BYPASS.LTC128B.128 [R215+0x4100], [R2.64], !P1 ;  /* 0x0410000002d77fae */ /* 0x0005e4000c901d46 */
[----:B--2---:R-:W-:Y:S01]  /*1b130*/  IADD3 R2, P0, R219, R132, RZ ;  /* 0x00000084db027210 */ /* 0x004fe20007f1e0ff */
[----:B------:R-:W-:Y:S04]  /*1b140*/  IMAD.MOV.U32 R219, RZ, RZ, R5 ;  /* 0x000000ffffdb7224 */ /* 0x000fe800078e0005 */
[----:B------:R-:W-:Y:S01]  /*1b150*/  IMAD.X R3, R4, 0x1, R28, P0 ;  /* 0x0000000104037824 */ /* 0x000fe200000e061c */
[----:B------:R-:W-:Y:S04]  /*1b160*/  ISETP.GE.AND P0, PT, R224, c[0x0][0x1d4], PT ;  /* 0x00007500e0007a0c */ /* 0x000fe80003f06270 */
[----:B------:R-:W-:Y:S09]  /*1b170*/  SEL R5, RZ, 0x10, P0 ;  /* 0x00000010ff057807 */ /* 0x000ff20000000000 */
[----:B------:R2:W-:Y:S02]  /*1b180*/  LDGSTS.E.BYPASS.LTC128B.128 [R215+0x6100], [R2.64], !P0 ;  /* 0x0610000002d77fae */ /* 0x0005e4000c101d46 */
[----:B--2---:R-:W-:Y:S01]  /*1b190*/  MOV R3, 0x1b1c0 ;  /* 0x0001b1c000037802 */ /* 0x004fe20000000f00 */
[----:B------:R-:W-:Y:S02]  /*1b1a0*/  IMAD.MOV.U32 R2, RZ, RZ, 0x1 ;  /* 0x00000001ff027424 */ /* 0x000fe400078e00ff */
[----:B-1----:R-:W-:Y:S05]  /*1b1b0*/  CALL.REL.NOINC `($__internal_36_$__cuda_sm70_shflsync_idx_p) ;  /* 0x0000221000007944 */ /* 0x002fea0003c00000 */
[----:B------:R-:W-:Y:S01]  /*1b1c0*/  MOV R2, 0x1 ;  /* 0x0000000100027802 */ /* 0x000fe20000000f00 */
[----:B------:R-:W-:Y:S01]  /*1b1d0*/  IMAD.MOV.U32 R4, RZ, RZ, R219 ;  /* 0x000000ffff047224 */ /* 0x000fe200078e00db */
[----:B------:R-:W-:Y:S01]  /*1b1e0*/  MOV R220, 0x181f ;  /* 0x0000181f00dc7802 */ /* 0x000fe20000000f00 */
[----:B------:R-:W-:Y:S01]  /*1b1f0*/  IMAD.MOV.U32 R219, RZ, RZ, R20 ;  /* 0x000000ffffdb7224 */ /* 0x000fe200078e0014 */
[----:B------:R-:W-:Y:S02]  /*1b200*/  MOV R3, 0x1b220 ;  /* 0x0001b22000037802 */ /* 0x000fe40000000f00 */
[----:B------:R-:W-:Y:S05]  /*1b210*/  CALL.REL.NOINC `($__internal_36_$__cuda_sm70_shflsync_idx_p) ;  /* 0x000021b000007944 */ /* 0x000fea0003c00000 */
[----:B------:R-:W-:Y:S01]  /*1b220*/  MOV R0, R219 ;  /* 0x000000db00007202 */ /* 0x000fe20000000f00 */
[----:B------:R-:W-:-:S05]  /*1b230*/  BRA `(.L_x_2217) ;  /* 0xfffec90000007947 */ /* 0x000fca000383ffff */
.L_x_2087:
[----:B------:R-:W-:Y:S01]  /*1b240*/  MOV R2, RZ ;  /* 0x000000ff00027202 */ /* 0x000fe20000000f00 */
[----:B------:R-:W-:Y:S01]  /*1b250*/  IMAD.MOV.U32 R219, RZ, RZ, R5 ;  /* 0x000000ffffdb7224 */ /* 0x000fe200078e0005 */
[----:B------:R-:W-:Y:S01]  /*1b260*/  MOV R3, 0x1b290 ;  /* 0x0001b29000037802 */ /* 0x000fe20000000f00 */
[----:B------:R-:W-:Y:S02]  /*1b270*/  IMAD.MOV.U32 R220, RZ, RZ, 0x181f ;  /* 0x0000181fffdc7424 */ /* 0x000fe400078e00ff */
[----:B-1----:R-:W-:Y:S05]  /*1b280*/  CALL.REL.NOINC `($__internal_36_$__cuda_sm70_shflsync_idx_p) ;  /* 0x0000214000007944 */ /* 0x002fea0003c00000 */
[----:B------:R-:W-:Y:S01]  /*1b290*/  MOV R4, R219 ;  /* 0x000000db00047202 */ /* 0x000fe20000000f00 */
[----:B------:R-:W-:-:S05]  /*1b2a0*/  BRA `(.L_x_2218) ;  /* 0xfffeddc000007947 */ /* 0x000fca000383ffff */
.L_x_2088:
[----:B------:R-:W-:Y:S01]  /*1b2b0*/  MOV R2, RZ ;  /* 0x000000ff00027202 */ /* 0x000fe20000000f00 */
[----:B------:R-:W-:Y:S01]  /*1b2c0*/  IMAD.MOV.U32 R219, RZ, RZ, R8 ;  /* 0x000000ffffdb7224 */ /* 0x000fe200078e0008 */
[----:B------:R-:W-:Y:S01]  /*1b2d0*/  MOV R3, 0x1b300 ;  /* 0x0001b30000037802 */ /* 0x000fe20000000f00 */
[----:B------:R-:W-:Y:S02]  /*1b2e0*/  IMAD.MOV.U32 R220, RZ, RZ, 0x181f ;  /* 0x0000181fffdc7424 */ /* 0x000fe400078e00ff */
[----:B-123--:R-:W-:Y:S05]  /*1b2f0*/  CALL.REL.NOINC `($__internal_36_$__cuda_sm70_shflsync_idx_p) ;  /* 0x000020d000007944 */ /* 0x00efea0003c00000 */
[----:B------:R-:W-:Y:S01]  /*1b300*/  ISETP.GE.AND P3, PT, R217, c[0x0][0x1d4], PT ;  /* 0x00007500d9007a0c */ /* 0x000fe20003f66270 */
[----:B------:R-:W-:Y:S01]  /*1b310*/  IMAD.MOV.U32 R220, RZ, RZ, 0x181f ;  /* 0x0000181fffdc7424 */ /* 0x000fe200078e00ff */
[----:B------:R-:W-:Y:S02]  /*1b320*/  IADD3 R6, P0, R219, R22, RZ ;  /* 0x00000016db067210 */ /* 0x000fe40007f1e0ff */
[----:B------:R-:W-:Y:S02]  /*1b330*/  ISETP.GE.AND P2, PT, R223, c[0x0][0x1d4], PT ;  /* 0x00007500df007a0c */ /* 0x000fe40003f46270 */
[----:B------:R-:W-:Y:S01]  /*1b340*/  ISETP.GE.AND P1, PT, R222, c[0x0][0x1d4], PT ;  /* 0x00007500de007a0c */ /* 0x000fe20003f26270 */
[C---:B------:R-:W-:Y:S01]  /*1b350*/  IMAD.X R7, R4.reuse, 0x1, R9, P0 ;  /* 0x0000000104077824 */ /* 0x040fe200000e0609 */
[C---:B------:R-:W-:Y:S02]  /*1b360*/  IADD3 R2, P0, R219.reuse, R23, RZ ;  /* 0x00000017db027210 */ /* 0x040fe40007f1e0ff */
[----:B------:R-:W-:Y:S03]  /*1b370*/  SEL R11, RZ, 0x10, P1 ;  /* 0x00000010ff0b7807 */ /* 0x000fe60000800000 */
[----:B------:R-:W-:Y:S01]  /*1b380*/  @!PT LDS RZ, [RZ] ;  /* 0x00000000fffff984 */ /* 0x000fe20000000800 */
[----:B------:R-:W-:Y:S01]  /*1b390*/  @!PT LDS RZ, [RZ] ;  /* 0x00000000fffff984 */ /* 0x000fe20000000800 */
[----:B------:R-:W-:Y:S01]  /*1b3a0*/  @!PT LDS RZ, [RZ] ;  /* 0x00000000fffff984 */ /* 0x000fe20000000800 */
[----:B------:R1:W-:Y:S01]  /*1b3b0*/  LDGSTS.E.BYPASS.LTC128B.128 [R215+0x8100], [R6.64], !P3 ;  /* 0x0810000006d77fae */ /* 0x0003e2000d901d46 */
[C---:B------:R-:W-:Y:S05]  /*1b3c0*/  IMAD.X R3, R4.reuse, 0x1, R12, P0 ;  /* 0x0000000104037824 */ /* 0x040fea00000e060c */
[----:B------:R2:W-:Y:S01]  /*1b3d0*/  LDGSTS.E.BYPASS.LTC128B.128 [R215+0xa100], [R2.64], !P2 ;  /* 0x0a10000002d77fae */ /* 0x0005e2000d101d46 */
[----:B-1----:R-:W-:Y:S02]  /*1b3e0*/  SEL R6, RZ, 0x10, P3 ;  /* 0x00000010ff067807 */ /* 0x002fe40001800000 */
[C---:B--2---:R-:W-:Y:S05]  /*1b3f0*/  IADD3 R2, P0, R219.reuse, R24, RZ ;  /* 0x00000018db027210 */ /* 0x044fea0007f1e0ff */
[C---:B------:R-:W-:Y:S05]  /*1b400*/  IMAD.X R3, R4.reuse, 0x1, R13, P0 ;  /* 0x0000000104037824 */ /* 0x040fea00000e060d */
[----:B------:R1:W-:Y:S02]  /*1b410*/  LDGSTS.E.BYPASS.LTC128B.128 [R215+0xc100], [R2.64], !P1 ;  /* 0x0c10000002d77fae */ /* 0x0003e4000c901d46 */
[----:B-1----:R-:W-:Y:S01]  /*1b420*/  IADD3 R2, P0, R219, R25, RZ ;  /* 0x00000019db027210 */ /* 0x002fe20007f1e0ff */
[----:B------:R-:W-:Y:S01]  /*1b430*/  IMAD.MOV.U32 R219, RZ, RZ, R5 ;  /* 0x000000ffffdb7224 */ /* 0x000fe200078e0005 */
[----:B------:R-:W-:Y:S03]  /*1b440*/  SEL R5, RZ, 0x10, P2 ;  /* 0x00000010ff057807 */ /* 0x000fe60001000000 */
[----:B------:R-:W-:Y:S01]  /*1b450*/  IMAD.X R3, R4, 0x1, R14, P0 ;  /* 0x0000000104037824 */ /* 0x000fe200000e060e */
[----:B------:R-:W-:Y:S04]  /*1b460*/  ISETP.GE.AND P0, PT, R224, c[0x0][0x1d4], PT ;  /* 0x00007500e0007a0c */ /* 0x000fe80003f06270 */
[----:B------:R-:W-:Y:S09]  /*1b470*/  SEL R10, RZ, 0x10, P0 ;  /* 0x00000010ff0a7807 */ /* 0x000ff20000000000 */
[----:B------:R1:W-:Y:S02]  /*1b480*/  LDGSTS.E.BYPASS.LTC128B.128 [R215+0xe100], [R2.64], !P0 ;  /* 0x0e10000002d77fae */ /* 0x0003e4000c101d46 */
[----:B-1----:R-:W-:Y:S01]  /*1b490*/  MOV R3, 0x1b4c0 ;  /* 0x0001b4c000037802 */ /* 0x002fe20000000f00 */
[----:B------:R-:W-:Y:S02]  /*1b4a0*/  IMAD.MOV.U32 R2, RZ, RZ, 0x1 ;  /* 0x00000001ff027424 */ /* 0x000fe400078e00ff */
[----:B------:R-:W-:Y:S05]  /*1b4b0*/  CALL.REL.NOINC `($__internal_36_$__cuda_sm70_shflsync_idx_p) ;  /* 0x00001f1000007944 */ /* 0x000fea0003c00000 */
        /* <DEDUP_REMOVED lines=8> */
.L_x_2089:
[----:B------:R-:W-:Y:S01]  /*1b540*/  MOV R2, RZ ;  /* 0x000000ff00027202 */ /* 0x000fe20000000f00 */
[----:B------:R-:W-:Y:S01]  /*1b550*/  IMAD.MOV.U32 R219, RZ, RZ, R4 ;  /* 0x000000ffffdb7224 */ /* 0x000fe200078e0004 */
[----:B------:R-:W-:Y:S01]  /*1b560*/  MOV R3, 0x1b590 ;  /* 0x0001b59000037802 */ /* 0x000fe20000000f00 */
[----:B------:R-:W-:Y:S02]  /*1b570*/  IMAD.MOV.U32 R220, RZ, RZ, 0x1c1f ;  /* 0x00001c1fffdc7424 */ /* 0x000fe400078e00ff */
[----:B------:R-:W-:Y:S05]  /*1b580*/  CALL.REL.NOINC `($__internal_36_$__cuda_sm70_shflsync_idx_p) ;  /* 0x00001e4000007944 */ /* 0x000fea0003c00000 */
[----:B------:R-:W-:Y:S01]  /*1b590*/  MOV R3, R219 ;  /* 0x000000db00037202 */ /* 0x000fe20000000f00 */
[----:B------:R-:W-:-:S05]  /*1b5a0*/  BRA `(.L_x_2220) ;  /* 0xfffedf2000007947 */ /* 0x000fca000383ffff */
.L_x_2094:
[----:B------:R-:W-:Y:S01]  /*1b5b0*/  MOV R2, 0x1 ;  /* 0x0000000100027802 */ /* 0x000fe20000000f00 */
[----:B------:R-:W-:Y:S01]  /*1b5c0*/  IMAD.MOV.U32 R219, RZ, RZ, R4 ;  /* 0x000000ffffdb7224 */ /* 0x000fe200078e0004 */
[----:B------:R-:W-:Y:S01]  /*1b5d0*/  MOV R3, 0x1b600 ;  /* 0x0001b60000037802 */ /* 0x000fe20000000f00 */
[----:B------:R-:W-:Y:S02]  /*1b5e0*/  IMAD.MOV.U32 R220, RZ, RZ, 0x1c1f ;  /* 0x00001c1fffdc7424 */ /* 0x000fe400078e00ff */
[----:B-1----:R-:W-:Y:S05]  /*1b5f0*/  CALL.REL.NOINC `($__internal_36_$__cuda_sm70_shflsync_idx_p) ;  /* 0x00001dd000007944 */ /* 0x002fea0003c00000 */
[----:B------:R-:W-:Y:S01]  /*1b600*/  MOV R3, R219 ;  /* 0x000000db00037202 */ /* 0x000fe20000000f00 */
[----:B------:R-:W-:-:S05]  /*1b610*/  BRA `(.L_x_2221) ;  /* 0xfffee3c000007947 */ /* 0x000fca000383ffff */
.L_x_2099:
[----:B------:R-:W-:Y:S02]  /*1b620*/  MOV R0, 0x2 ;  /* 0x0000000200007802 */ /* 0x000fe40000000f00 */
[----:B------:R-:W-:Y:S02]  /*1b630*/  MOV R2, 0x1b650 ;  /* 0x0001b65000027802 */ /* 0x000fe40000000f00 */
[----:B------:R-:W-:Y:S05]  /*1b640*/  CALL.REL.NOINC `($__internal_35_$__cuda_sm70_shflsync_bfly_p) ;  /* 0x00001d2000007944 */ /* 0x000fea0003c00000 */
[----:B------:R-:W-:-:S05]  /*1b650*/  BRA `(.L_x_2222) ;  /* 0xfffeea8000007947 */ /* 0x000fca000383ffff */
.L_x_2100:
[----:B------:R-:W-:Y:S02]  /*1b660*/  MOV R0, 0x1 ;  /* 0x0000000100007802 */ /* 0x000fe40000000f00 */
[----:B------:R-:W-:Y:S02]  /*1b670*/  MOV R2, 0x1b690 ;  /* 0x0001b69000027802 */ /* 0x000fe40000000f00 */
[----:B------:R-:W-:Y:S05]  /*1b680*/  CALL.REL.NOINC `($__internal_35_$__cuda_sm70_shflsync_bfly_p) ;  /* 0x00001ce000007944 */ /* 0x000fea0003c00000 */
[----:B------:R-:W-:Y:S01]  /*1b690*/  FMNMX.FTZ R132, R4, R0, !PT ;  /* 0x0000000004847209 */ /* 0x000fe20007810000 */
[----:B------:R-:W-:Y:S01]  /*1b6a0*/  IMAD.MOV.U32 R4, RZ, RZ, R5 ;  /* 0x000000ffff047224 */ /* 0x000fe200078e0005 */
[----:B------:R-:W-:Y:S01]  /*1b6b0*/  MOV R2, 0x1b6e0 ;  /* 0x0001b6e000027802 */ /* 0x000fe20000000f00 */
[----:B------:R-:W-:Y:S02]  /*1b6c0*/  IMAD.MOV.U32 R0, RZ, RZ, 0x2 ;  /* 0x00000002ff007424 */ /* 0x000fe400078e00ff */
[----:B------:R-:W-:Y:S05]  /*1b6d0*/  CALL.REL.NOINC `($__internal_35_$__cuda_sm70_shflsync_bfly_p) ;  /* 0x00001c9000007944 */ /* 0x000fea0003c00000 */
[----:B------:R-:W-:Y:S01]  /*1b6e0*/  FMNMX.FTZ R4, R5, R0, !PT ;  /* 0x0000000005047209 */ /* 0x000fe20007810000 */
[----:B------:R-:W-:Y:S01]  /*1b6f0*/  IMAD.MOV.U32 R0, RZ, RZ, 0x1 ;  /* 0x00000001ff007424 */ /* 0x000fe200078e00ff */
[----:B------:R-:W-:Y:S02]  /*1b700*/  MOV R2, 0x1b720 ;  /* 0x0001b72000027802 */ /* 0x000fe40000000f00 */
[----:B------:R-:W-:Y:S05]  /*1b710*/  CALL.REL.NOINC `($__internal_35_$__cuda_sm70_shflsync_bfly_p) ;  /* 0x00001c5000007944 */ /* 0x000fea0003c00000 */
[----:B------:R-:W-:-:S05]  /*1b720*/  BRA `(.L_x_2223) ;  /* 0xfffeea2000007947 */ /* 0x000fca000383ffff */
.L_x_2109:
[----:B------:R-:W-:Y:S01]  /*1b730*/  MOV R2, RZ ;  /* 0x000000ff00027202 */ /* 0x000fe20000000f00 */
[----:B------:R-:W-:Y:S01]  /*1b740*/  IMAD.MOV.U32 R219, RZ, RZ, R5 ;  /* 0x000000ffffdb7224 */ /* 0x000fe200078e0005 */
[----:B------:R-:W-:Y:S01]  /*1b750*/  MOV R3, 0x1b780 ;  /* 0x0001b78000037802 */ /* 0x000fe20000000f00 */
[----:B------:R-:W-:Y:S02]  /*1b760*/  IMAD.MOV.U32 R220, RZ, RZ, 0x181f ;  /* 0x0000181fffdc7424 */ /* 0x000fe400078e00ff */
[----:B-1234-:R-:W-:Y:S05]  /*1b770*/  CALL.REL.NOINC `($__internal_36_$__cuda_sm70_shflsync_idx_p) ;  /* 0x00001c5000007944 */ /* 0x01efea0003c00000 */
[----:B------:R-:W-:Y:S01]  /*1b780*/  MOV R4, R219 ;  /* 0x000000db00047202 */ /* 0x000fe20000000f00 */
[----:B------:R-:W-:-:S05]  /*1b790*/  BRA `(.L_x_2224) ;  /* 0xffff0b1000007947 */ /* 0x000fca000383ffff */
.L_x_2110:
        /* <DEDUP_REMOVED lines=41> */
.L_x_2113:
[----:B------:R-:W-:Y:S01]  /*1ba30*/  MOV R2, RZ ;  /* 0x000000ff00027202 */ /* 0x000fe20000000f00 */
[----:B------:R-:W-:Y:S01]  /*1ba40*/  IMAD.MOV.U32 R219, RZ, RZ, R5 ;  /* 0x000000ffffdb7224 */ /* 0x000fe200078e0005 */
[----:B------:R-:W-:Y:S01]  /*1ba50*/  MOV R3, 0x1ba80 ;  /* 0x0001ba8000037802 */ /* 0x000fe20000000f00 */
[----:B------:R-:W-:Y:S02]  /*1ba60*/  IMAD.MOV.U32 R220, RZ, RZ, 0x181f ;  /* 0x0000181fffdc7424 */ /* 0x000fe400078e00ff */
[----:B------:R-:W-:Y:S05]  /*1ba70*/  CALL.REL.NOINC `($__internal_36_$__cuda_sm70_shflsync_idx_p) ;  /* 0x0000195000007944 */ /* 0x000fea0003c00000 */
[----:B------:R-:W-:Y:S01]  /*1ba80*/  MOV R4, R219 ;  /* 0x000000db00047202 */ /* 0x000fe20000000f00 */
[----:B------:R-:W-:-:S05]  /*1ba90*/  BRA `(.L_x_2226) ;  /* 0xffff1ee000007947 */ /* 0x000fca000383ffff */
.L_x_2114:
[----:B------:R-:W-:Y:S01]  /*1baa0*/  MOV R2, RZ ;  /* 0x000000ff00027202 */ /* 0x000fe20000000f00 */
[----:B------:R-:W-:Y:S01]  /*1bab0*/  IMAD.MOV.U32 R219, RZ, RZ, R8 ;  /* 0x000000ffffdb7224 */ /* 0x000fe200078e0008 */
[----:B------:R-:W-:Y:S01]  /*1bac0*/  MOV R3, 0x1baf0 ;  /* 0x0001baf000037802 */ /* 0x000fe20000000f00 */
[----:B------:R-:W-:Y:S02]  /*1bad0*/  IMAD.MOV.U32 R220, RZ, RZ, 0x181f ;  /* 0x0000181fffdc7424 */ /* 0x000fe400078e00ff */
[----:B-12---:R-:W-:Y:S05]  /*1bae0*/  CALL.REL.NOINC `($__internal_36_$__cuda_sm70_shflsync_idx_p) ;  /* 0x000018e000007944 */ /* 0x006fea0003c00000 */
        /* <DEDUP_REMOVED lines=36> */
.L_x_2115:
[----:B------:R-:W-:Y:S02]  /*1bd30*/  MOV R0, 0x2 ;  /* 0x0000000200007802 */ /* 0x000fe40000000f00 */
[----:B------:R-:W-:Y:S02]  /*1bd40*/  MOV R2, 0x1bd60 ;  /* 0x0001bd6000027802 */ /* 0x000fe40000000f00 */
[----:B------:R-:W-:Y:S05]  /*1bd50*/  CALL.REL.NOINC `($__internal_35_$__cuda_sm70_shflsync_bfly_p) ;  /* 0x0000161000007944 */ /* 0x000fea0003c00000 */
[----:B------:R-:W-:-:S05]  /*1bd60*/  BRA `(.L_x_2228) ;  /* 0xffff21a000007947 */ /* 0x000fca000383ffff */
.L_x_2116:
        /* <DEDUP_REMOVED lines=13> */
.L_x_2119:
[----:B------:R-:W-:Y:S01]  /*1be40*/  MOV R2, RZ ;  /* 0x000000ff00027202 */ /* 0x000fe20000000f00 */
[----:B------:R-:W-:Y:S01]  /*1be50*/  IMAD.MOV.U32 R219, RZ, RZ, R4 ;  /* 0x000000ffffdb7224 */ /* 0x000fe200078e0004 */
[----:B------:R-:W-:Y:S01]  /*1be60*/  MOV R3, 0x1be90 ;  /* 0x0001be9000037802 */ /* 0x000fe20000000f00 */
[----:B------:R-:W-:Y:S02]  /*1be70*/  IMAD.MOV.U32 R220, RZ, RZ, 0x181f ;  /* 0x0000181fffdc7424 */ /* 0x000fe400078e00ff */
[----:B-1234-:R-:W-:Y:S05]  /*1be80*/  CALL.REL.NOINC `($__internal_36_$__cuda_sm70_shflsync_idx_p) ;  /* 0x0000154000007944 */ /* 0x01efea0003c00000 */
[----:B------:R-:W-:Y:S01]  /*1be90*/  MOV R2, R219 ;  /* 0x000000db00027202 */ /* 0x000fe20000000f00 */
[----:B------:R-:W-:-:S05]  /*1bea0*/  BRA `(.L_x_2230) ;  /* 0xffff405000007947 */ /* 0x000fca000383ffff */
.L_x_2122:
[----:B------:R-:W-:Y:S01]  /*1beb0*/  MOV R2, RZ ;  /* 0x000000ff00027202 */ /* 0x000fe20000000f00 */
[----:B------:R-:W-:Y:S01]  /*1bec0*/  IMAD.MOV.U32 R219, RZ, RZ, R5 ;  /* 0x000000ffffdb7224 */ /* 0x000fe200078e0005 */
[----:B------:R-:W-:Y:S01]  /*1bed0*/  MOV R3, 0x1bf00 ;  /* 0x0001bf0000037802 */ /* 0x000fe20000000f00 */
[----:B------:R-:W-:Y:S02]  /*1bee0*/  IMAD.MOV.U32 R220, RZ, RZ, 0x181f ;  /* 0x0000181fffdc7424 */ /* 0x000fe400078e00ff */
[----:B-1----:R-:W-:Y:S05]  /*1bef0*/  CALL.REL.NOINC `($__internal_36_$__cuda_sm70_shflsync_idx_p) ;  /* 0x000014d000007944 */ /* 0x002fea0003c00000 */
[----:B------:R-:W-:Y:S01]  /*1bf00*/  MOV R4, R219 ;  /* 0x000000db00047202 */ /* 0x000fe20000000f00 */
[----:B------:R-:W-:-:S05]  /*1bf10*/  BRA `(.L_x_2231) ;  /* 0xffff568000007947 */ /* 0x000fca000383ffff */
.L_x_2123:
[----:B------:R-:W-:Y:S01]  /*1bf20*/  MOV R2, RZ ;  /* 0x000000ff00027202 */ /* 0x000fe20000000f00 */
[----:B------:R-:W-:Y:S01]  /*1bf30*/  IMAD.MOV.U32 R219, RZ, RZ, R8 ;  /* 0x000000ffffdb7224 */ /* 0x000fe200078e0008 */
[----:B------:R-:W-:Y:S01]  /*1bf40*/  MOV R3, 0x1bf70 ;  /* 0x0001bf7000037802 */ /* 0x000fe20000000f00 */
[----:B------:R-:W-:Y:S02]  /*1bf50*/  IMAD.MOV.U32 R220, RZ, RZ, 0x181f ;  /* 0x0000181fffdc7424 */ /* 0x000fe400078e00ff */
[----:B-123--:R-:W-:Y:S05]  /*1bf60*/  CALL.REL.NOINC `($__internal_36_$__cuda_sm70_shflsync_idx_p) ;  /* 0x0000146000007944 */ /* 0x00efea0003c00000 */
[C---:B------:R-:W-:Y:S01]  /*1bf70*/  IADD3 R2, -R213.reuse, 0x10, RZ ;  /* 0x00000010d5027810 */ /* 0x040fe20007ffe1ff */
[----:B------:R-:W-:Y:S03]  /*1bf80*/  IMAD.MOV.U32 R220, RZ, RZ, 0x181f ;  /* 0x0000181fffdc7424 */ /* 0x000fe600078e00ff */
        /* <DEDUP_REMOVED lines=8> */
[----:B------:R1:W-:Y:S01]  /*1c010*/  LDGSTS.E.BYPASS.LTC128B.128.ZFILL [R215+0x8100], [R2.64], P0 ;  /* 0x0810000002d77fae */ /* 0x0003e20008141d46 */
[C---:B------:R-:W-:Y:S05]  /*1c020*/  IADD3 R6, P0, R219.reuse, R22, RZ ;  /* 0x00000016db067210 */ /* 0x040fea0007f1e0ff */
[C---:B------:R-:W-:Y:S05]  /*1c030*/  IMAD.X R7, R4.reuse, 0x1, R10, P0 ;  /* 0x0000000104077824 */ /* 0x040fea00000e060a */
[----:B------:R2:W-:Y:S01]  /*1c040*/  LDGSTS.E.BYPASS.LTC128B.128 [R215+0xa100], [R6.64], !P5 ;  /* 0x0a10000006d77fae */ /* 0x0005e2000e901d46 */
[C---:B-1----:R-:W-:Y:S05]  /*1c050*/  IADD3 R2, P0, R219.reuse, R23, RZ ;  /* 0x00000017db027210 */ /* 0x042fea0007f1e0ff */
[C---:B------:R-:W-:Y:S05]  /*1c060*/  IMAD.X R3, R4.reuse, 0x1, R11, P0 ;  /* 0x0000000104037824 */ /* 0x040fea00000e060b */
[----:B------:R1:W-:Y:S02]  /*1c070*/  LDGSTS.E.BYPASS.LTC128B.128 [R215+0xc100], [R2.64], !P4 ;  /* 0x0c10000002d77fae */ /* 0x0003e4000e101d46 */
[----:B-1----:R-:W-:Y:S01]  /*1c080*/  IADD3 R2, P0, R219, R24, RZ ;  /* 0x00000018db027210 */ /* 0x002fe20007f1e0ff */
[----:B------:R-:W-:Y:S04]  /*1c090*/  IMAD.MOV.U32 R219, RZ, RZ, R5 ;  /* 0x000000ffffdb7224 */ /* 0x000fe800078e0005 */
[----:B------:R-:W-:Y:S05]  /*1c0a0*/  IMAD.X R3, R4, 0x1, R12, P0 ;  /* 0x0000000104037824 */ /* 0x000fea00000e060c */
[----:B------:R1:W-:Y:S02]  /*1c0b0*/  LDGSTS.E.BYPASS.LTC128B.128 [R215+0xe100], [R2.64], !P3 ;  /* 0x0e10000002d77fae */ /* 0x0003e4000d901d46 */
[----:B-1----:R-:W-:Y:S01]  /*1c0c0*/  MOV R3, 0x1c0f0 ;  /* 0x0001c0f000037802 */ /* 0x002fe20000000f00 */
[----:B------:R-:W-:Y:S02]  /*1c0d0*/  IMAD.MOV.U32 R2, RZ, RZ, 0x1 ;  /* 0x00000001ff027424 */ /* 0x000fe400078e00ff */
[----:B--2---:R-:W-:Y:S05]  /*1c0e0*/  CALL.REL.NOINC `($__internal_36_$__cuda_sm70_shflsync_idx_p) ;  /* 0x000012e000007944 */ /* 0x004fea0003c00000 */
        /* <DEDUP_REMOVED lines=8> */
.L_x_2124:
[----:B------:R-:W-:Y:S01]  /*1c170*/  MOV R2, RZ ;  /* 0x000000ff00027202 */ /* 0x000fe20000000f00 */
[----:B------:R-:W-:Y:S01]  /*1c180*/  IMAD.MOV.U32 R219, RZ, RZ, R4 ;  /* 0x000000ffffdb7224 */ /* 0x000fe200078e0004 */
[----:B------:R-:W-:Y:S01]  /*1c190*/  MOV R3, 0x1c1c0 ;  /* 0x0001c1c000037802 */ /* 0x000fe20000000f00 */
[----:B------:R-:W-:Y:S02]  /*1c1a0*/  IMAD.MOV.U32 R220, RZ, RZ, 0x1c1f ;  /* 0x00001c1fffdc7424 */ /* 0x000fe400078e00ff */
[----:B-1----:R-:W-:Y:S05]  /*1c1b0*/  CALL.REL.NOINC `($__internal_36_$__cuda_sm70_shflsync_idx_p) ;  /* 0x0000121000007944 */ /* 0x002fea0003c00000 */
[----:B------:R-:W-:Y:S01]  /*1c1c0*/  MOV R3, R219 ;  /* 0x000000db00037202 */ /* 0x000fe20000000f00 */
[----:B------:R-:W-:-:S05]  /*1c1d0*/  BRA `(.L_x_2233) ;  /* 0xffff573000007947 */ /* 0x000fca000383ffff */
.L_x_2129:
[----:B------:R-:W-:Y:S01]  /*1c1e0*/  MOV R2, 0x1 ;  /* 0x0000000100027802 */ /* 0x000fe20000000f00 */
[----:B------:R-:W-:Y:S01]  /*1c1f0*/  IMAD.MOV.U32 R219, RZ, RZ, R4 ;  /* 0x000000ffffdb7224 */ /* 0x000fe200078e0004 */
[----:B------:R-:W-:Y:S01]  /*1c200*/  MOV R3, 0x1c230 ;  /* 0x0001c23000037802 */ /* 0x000fe20000000f00 */
[----:B------:R-:W-:Y:S02]  /*1c210*/  IMAD.MOV.U32 R220, RZ, RZ, 0x1c1f ;  /* 0x00001c1fffdc7424 */ /* 0x000fe400078e00ff */
[----:B--2---:R-:W-:Y:S05]  /*1c220*/  CALL.REL.NOINC `($__internal_36_$__cuda_sm70_shflsync_idx_p) ;  /* 0x000011a000007944 */ /* 0x004fea0003c00000 */
[----:B------:R-:W-:Y:S01]  /*1c230*/  MOV R3, R219 ;  /* 0x000000db00037202 */ /* 0x000fe20000000f00 */
[----:B------:R-:W-:-:S05]  /*1c240*/  BRA `(.L_x_2234) ;  /* 0xffff5bd000007947 */ /* 0x000fca000383ffff */
.L_x_2134:
[----:B------:R-:W-:Y:S02]  /*1c250*/  MOV R0, 0x2 ;  /* 0x0000000200007802 */ /* 0x000fe40000000f00 */
[----:B------:R-:W-:Y:S02]  /*1c260*/  MOV R2, 0x1c280 ;  /* 0x0001c28000027802 */ /* 0x000fe40000000f00 */
[----:B------:R-:W-:Y:S05]  /*1c270*/  CALL.REL.NOINC `($__internal_35_$__cuda_sm70_shflsync_bfly_p) ;  /* 0x000010f000007944 */ /* 0x000fea0003c00000 */
[----:B------:R-:W-:-:S05]  /*1c280*/  BRA `(.L_x_2235) ;  /* 0xffff629000007947 */ /* 0x000fca000383ffff */
.L_x_2135:
        /* <DEDUP_REMOVED lines=13> */
.L_x_2137:
[----:B------:R-:W-:Y:S01]  /*1c360*/  IMAD.MOV.U32 R4, RZ, RZ, R225 ;  /* 0x000000ffff047224 */ /* 0x000fe200078e00e1 */
[----:B------:R-:W-:-:S02]  /*1c370*/  MOV R0, 0x2 ;  /* 0x0000000200007802 */ /* 0x000fc40000000f00 */
[----:B------:R-:W-:Y:S02]  /*1c380*/  MOV R2, 0x1c3a0 ;  /* 0x0001c3a000027802 */ /* 0x000fe40000000f00 */
[----:B------:R-:W-:Y:S05]  /*1c390*/  CALL.REL.NOINC `($__internal_35_$__cuda_sm70_shflsync_bfly_p) ;  /* 0x00000fd000007944 */ /* 0x000fea0003c00000 */
[----:B------:R-:W-:Y:S05]  /*1c3a0*/  BRA `(.L_x_2237) ;  /* 0xffff7e8000007947 */ /* 0x000fea000383ffff */
.L_x_2138:
[----:B------:R-:W-:Y:S01]  /*1c3b0*/  IMAD.MOV.U32 R4, RZ, RZ, R5 ;  /* 0x000000ffff047224 */ /* 0x000fe200078e0005 */
[----:B------:R-:W-:Y:S02]  /*1c3c0*/  MOV R0, 0x1 ;  /* 0x0000000100007802 */ /* 0x000fe40000000f00 */
[----:B------:R-:W-:Y:S02]  /*1c3d0*/  MOV R2, 0x1c3f0 ;  /* 0x0001c3f000027802 */ /* 0x000fe40000000f00 */
[----:B-1----:R-:W-:Y:S05]  /*1c3e0*/  CALL.REL.NOINC `($__internal_35_$__cuda_sm70_shflsync_bfly_p) ;  /* 0x00000f8000007944 */ /* 0x002fea0003c00000 */
[----:B------:R-:W-:Y:S01]  /*1c3f0*/  FADD.FTZ R5, R5, R0 ;  /* 0x0000000005057221 */ /* 0x000fe20000010000 */
[----:B------:R-:W-:Y:S02]  /*1c400*/  MOV R4, R221 ;  /* 0x000000dd00047202 */ /* 0x000fe40000000f00 */
[----:B------:R-:W-:Y:S02]  /*1c410*/  MOV R0, 0x2 ;  /* 0x0000000200007802 */ /* 0x000fe40000000f00 */
[----:B------:R-:W-:Y:S02]  /*1c420*/  MOV R2, 0x1c440 ;  /* 0x0001c44000027802 */ /* 0x000fe40000000f00 */
[----:B------:R-:W-:Y:S05]  /*1c430*/  CALL.REL.NOINC `($__internal_35_$__cuda_sm70_shflsync_bfly_p) ;  /* 0x00000f3000007944 */ /* 0x000fea0003c00000 */
[----:B------:R-:W-:Y:S01]  /*1c440*/  FADD.FTZ R4, R221, R0 ;  /* 0x00000000dd047221 */ /* 0x000fe20000010000 */
[----:B------:R-:W-:Y:S02]  /*1c450*/  MOV R0, 0x1 ;  /* 0x0000000100007802 */ /* 0x000fe40000000f00 */
[----:B------:R-:W-:-:S02]  /*1c460*/  MOV R2, 0x1c480 ;  /* 0x0001c48000027802 */ /* 0x000fc40000000f00 */
[----:B------:R-:W-:Y:S05]  /*1c470*/  CALL.REL.NOINC `($__internal_35_$__cuda_sm70_shflsync_bfly_p) ;  /* 0x00000ef000007944 */ /* 0x000fea0003c00000 */
[----:B------:R-:W-:Y:S01]  /*1c480*/  MOV R3, R0 ;  /* 0x0000000000037202 */ /* 0x000fe20000000f00 */
[----:B------:R-:W-:Y:S05]  /*1c490*/  BRA `(.L_x_2238) ;  /* 0xffff7e0000007947 */ /* 0x000fea000383ffff */
.L_x_2145:
[----:B--234-:R-:W-:Y:S01]  /*1c4a0*/  IMAD.MOV.U32 R219, RZ, RZ, R5 ;  /* 0x000000ffffdb7224 */ /* 0x01cfe200078e0005 */
[----:B------:R-:W-:Y:S01]  /*1c4b0*/  MOV R2, RZ ;  /* 0x000000ff00027202 */ /* 0x000fe20000000f00 */
[----:B------:R-:W-:Y:S01]  /*1c4c0*/  IMAD.MOV.U32 R220, RZ, RZ, 0x181f ;  /* 0x0000181fffdc7424 */ /* 0x000fe200078e00ff */
[----:B------:R-:W-:-:S02]  /*1c4d0*/  MOV R3, 0x1c4f0 ;  /* 0x0001c4f000037802 */ /* 0x000fc40000000f00 */
[----:B-1----:R-:W-:Y:S05]  /*1c4e0*/  CALL.REL.NOINC `($__internal_36_$__cuda_sm70_shflsync_idx_p) ;  /* 0x00000ee000007944 */ /* 0x002fea0003c00000 */
[----:B------:R-:W-:Y:S01]  /*1c4f0*/  MOV R4, R219 ;  /* 0x000000db00047202 */ /* 0x000fe20000000f00 */
[----:B------:R-:W-:Y:S05]  /*1c500*/  BRA `(.L_x_2239) ;  /* 0xffff998000007947 */ /* 0x000fea000383ffff */
.L_x_2146:
[----:B------:R-:W-:Y:S01]  /*1c510*/  IMAD.MOV.U32 R219, RZ, RZ, R14 ;  /* 0x000000ffffdb7224 */ /* 0x000fe200078e000e */
[----:B------:R-:W-:Y:S01]  /*1c520*/  MOV R2, RZ ;  /* 0x000000ff00027202 */ /* 0x000fe20000000f00 */
[----:B------:R-:W-:Y:S01]  /*1c530*/  IMAD.MOV.U32 R220, RZ, RZ, 0x181f ;  /* 0x0000181fffdc7424 */ /* 0x000fe200078e00ff */
[----:B------:R-:W-:-:S02]  /*1c540*/  MOV R3, 0x1c560 ;  /* 0x0001c56000037802 */ /* 0x000fc40000000f00 */
[----:B-123--:R-:W-:Y:S05]  /*1c550*/  CALL.REL.NOINC `($__internal_36_$__cuda_sm70_shflsync_idx_p) ;  /* 0x00000e7000007944 */ /* 0x00efea0003c00000 */
[----:B------:R-:W-:Y:S01]  /*1c560*/  MOV R0, R219 ;  /* 0x000000db00007202 */ /* 0x000fe20000000f00 */
[----:B------:R-:W-:Y:S05]  /*1c570*/  BRA `(.L_x_2240) ;  /* 0xffff993000007947 */ /* 0x000fea000383ffff */
.L_x_2149:
[----:B------:R-:W-:Y:S01]  /*1c580*/  IMAD.MOV.U32 R219, RZ, RZ, R5 ;  /* 0x000000ffffdb7224 */ /* 0x000fe200078e0005 */
[----:B--2---:R-:W-:Y:S01]  /*1c590*/  MOV R2, 0x1 ;  /* 0x0000000100027802 */ /* 0x004fe20000000f00 */
[----:B------:R-:W-:Y:S01]  /*1c5a0*/  IMAD.MOV.U32 R220, RZ, RZ, 0x181f ;  /* 0x0000181fffdc7424 */ /* 0x000fe200078e00ff */
[----:B------:R-:W-:-:S02]  /*1c5b0*/  MOV R3, 0x1c5d0 ;  /* 0x0001c5d000037802 */ /* 0x000fc40000000f00 */
[----:B-1-34-:R-:W-:Y:S05]  /*1c5c0*/  CALL.REL.NOINC `($__internal_36_$__cuda_sm70_shflsync_idx_p) ;  /* 0x00000e0000007944 */ /* 0x01afea0003c00000 */
        /* <DEDUP_REMOVED lines=8> */
.L_x_2152:
[----:B------:R-:W-:Y:S01]  /*1c650*/  IMAD.MOV.U32 R219, RZ, RZ, R5 ;  /* 0x000000ffffdb7224 */ /* 0x000fe200078e0005 */
[----:B-1----:R-:W-:Y:S01]  /*1c660*/  MOV R2, 0x2 ;  /* 0x0000000200027802 */ /* 0x002fe20000000f00 */
[----:B------:R-:W-:Y:S01]  /*1c670*/  IMAD.MOV.U32 R220, RZ, RZ, 0x181f ;  /* 0x0000181fffdc7424 */ /* 0x000fe200078e00ff */
[----:B------:R-:W-:Y:S02]  /*1c680*/  MOV R3, 0x1c6a0 ;  /* 0x0001c6a000037802 */ /* 0x000fe40000000f00 */
[----:B--234-:R-:W-:Y:S05]  /*1c690*/  CALL.REL.NOINC `($__internal_36_$__cuda_sm70_shflsync_idx_p) ;  /* 0x00000d3000007944 */ /* 0x01cfea0003c00000 */
[----:B------:R-:W-:Y:S01]  /*1c6a0*/  MOV R4, R219 ;  /* 0x000000db00047202 */ /* 0x000fe20000000f00 */
[----:B------:R-:W-:Y:S05]  /*1c6b0*/  BRA `(.L_x_2242) ;  /* 0xffff9b6000007947 */ /* 0x000fea000383ffff */
.L_x_2153:
[----:B------:R-:W-:Y:S01]  /*1c6c0*/  IMAD.MOV.U32 R219, RZ, RZ, R14 ;  /* 0x000000ffffdb7224 */ /* 0x000fe200078e000e */
[----:B-1----:R-:W-:Y:S01]  /*1c6d0*/  MOV R2, 0x2 ;  /* 0x0000000200027802 */ /* 0x002fe20000000f00 */
[----:B------:R-:W-:Y:S01]  /*1c6e0*/  IMAD.MOV.U32 R220, RZ, RZ, 0x181f ;  /* 0x0000181fffdc7424 */ /* 0x000fe200078e00ff */
[----:B------:R-:W-:Y:S02]  /*1c6f0*/  MOV R3, 0x1c710 ;  /* 0x0001c71000037802 */ /* 0x000fe40000000f00 */
[----:B--234-:R-:W-:Y:S05]  /*1c700*/  CALL.REL.NOINC `($__internal_36_$__cuda_sm70_shflsync_idx_p) ;  /* 0x00000cc000007944 */ /* 0x01cfea0003c00000 */
[----:B------:R-:W-:Y:S01]  /*1c710*/  MOV R0, R219 ;  /* 0x000000db00007202 */ /* 0x000fe20000000f00 */
[----:B------:R-:W-:Y:S05]  /*1c720*/  BRA `(.L_x_2243) ;  /* 0xffff9b1000007947 */ /* 0x000fea000383ffff */
.L_x_2156:
[----:B------:R-:W-:Y:S01]  /*1c730*/  IMAD.MOV.U32 R219, RZ, RZ, R5 ;  /* 0x000000ffffdb7224 */ /* 0x000fe200078e0005 */
[----:B-1----:R-:W-:Y:S01]  /*1c740*/  MOV R2, 0x3 ;  /* 0x0000000300027802 */ /* 0x002fe20000000f00 */
[----:B------:R-:W-:Y:S01]  /*1c750*/  IMAD.MOV.U32 R220, RZ, RZ, 0x181f ;  /* 0x0000181fffdc7424 */ /* 0x000fe200078e00ff */
[----:B------:R-:W-:-:S02]  /*1c760*/  MOV R3, 0x1c780 ;  /* 0x0001c78000037802 */ /* 0x000fc40000000f00 */
[----:B--234-:R-:W-:Y:S05]  /*1c770*/  CALL.REL.NOINC `($__internal_36_$__cuda_sm70_shflsync_idx_p) ;  /* 0x00000c5000007944 */ /* 0x01cfea0003c00000 */
        /* <DEDUP_REMOVED lines=8> */
.L_x_2158:
[----:B------:R-:W-:Y:S01]  /*1c800*/  IMAD.MOV.U32 R219, RZ, RZ, R5 ;  /* 0x000000ffffdb7224 */ /* 0x000fe200078e0005 */
[----:B------:R-:W-:Y:S01]  /*1c810*/  MOV R2, RZ ;  /* 0x000000ff00027202 */ /* 0x000fe20000000f00 */
[----:B------:R-:W-:Y:S01]  /*1c820*/  IMAD.MOV.U32 R220, RZ, RZ, 0x1c1f ;  /* 0x00001c1fffdc7424 */ /* 0x000fe200078e00ff */
[----:B------:R-:W-:Y:S02]  /*1c830*/  MOV R3, 0x1c850 ;  /* 0x0001c85000037802 */ /* 0x000fe40000000f00 */
[----:B------:R-:W-:Y:S05]  /*1c840*/  CALL.REL.NOINC `($__internal_36_$__cuda_sm70_shflsync_idx_p) ;  /* 0x00000b8000007944 */ /* 0x000fea0003c00000 */
[----:B------:R-:W-:Y:S01]  /*1c850*/  MOV R4, R219 ;  /* 0x000000db00047202 */ /* 0x000fe20000000f00 */
[----:B------:R-:W-:Y:S05]  /*1c860*/  BRA `(.L_x_2245) ;  /* 0xffff9f3000007947 */ /* 0x000fea000383ffff */
.L_x_2159:
[----:B------:R-:W-:Y:S01]  /*1c870*/  IMAD.MOV.U32 R219, RZ, RZ, R12 ;  /* 0x000000ffffdb7224 */ /* 0x000fe200078e000c */
[----:B------:R-:W-:Y:S01]  /*1c880*/  MOV R2, RZ ;  /* 0x000000ff00027202 */ /* 0x000fe20000000f00 */
[----:B------:R-:W-:Y:S01]  /*1c890*/  IMAD.MOV.U32 R220, RZ, RZ, 0x1c1f ;  /* 0x00001c1fffdc7424 */ /* 0x000fe200078e00ff */
[----:B------:R-:W-:Y:S02]  /*1c8a0*/  MOV R3, 0x1c8c0 ;  /* 0x0001c8c000037802 */ /* 0x000fe40000000f00 */
[----:B-12---:R-:W-:Y:S05]  /*1c8b0*/  CALL.REL.NOINC `($__internal_36_$__cuda_sm70_shflsync_idx_p) ;  /* 0x00000b1000007944 */ /* 0x006fea0003c00000 */
[----:B------:R-:W-:Y:S01]  /*1c8c0*/  MOV R0, R219 ;  /* 0x000000db00007202 */ /* 0x000fe20000000f00 */
[----:B------:R-:W-:Y:S05]  /*1c8d0*/  BRA `(.L_x_2246) ;  /* 0xffff9ee000007947 */ /* 0x000fea000383ffff */
.L_x_2162:
        /* <DEDUP_REMOVED lines=13> */
.L_x_2166:
[----:B------:R-:W-:Y:S01]  /*1c9b0*/  IMAD.MOV.U32 R219, RZ, RZ, R5 ;  /* 0x000000ffffdb7224 */ /* 0x000fe200078e0005 */
[----:B------:R-:W-:Y:S01]  /*1c9c0*/  MOV R2, RZ ;  /* 0x000000ff00027202 */ /* 0x000fe20000000f00 */
[----:B------:R-:W-:Y:S01]  /*1c9d0*/  IMAD.MOV.U32 R220, RZ, RZ, 0x181f ;  /* 0x0000181fffdc7424 */ /* 0x000fe200078e00ff */
[----:B------:R-:W-:Y:S02]  /*1c9e0*/  MOV R3, 0x1ca00 ;  /* 0x0001ca0000037802 */ /* 0x000fe40000000f00 */
[----:B------:R-:W-:Y:S05]  /*1c9f0*/  CALL.REL.NOINC `($__internal_36_$__cuda_sm70_shflsync_idx_p) ;  /* 0x000009d000007944 */ /* 0x000fea0003c00000 */
[----:B------:R-:W-:Y:S01]  /*1ca00*/  MOV R4, R219 ;  /* 0x000000db00047202 */ /* 0x000fe20000000f00 */
[----:B------:R-:W-:Y:S05]  /*1ca10*/  BRA `(.L_x_2248) ;  /* 0xffffc1e000007947 */ /* 0x000fea000383ffff */
.L_x_2167:
[----:B------:R-:W-:Y:S01]  /*1ca20*/  IMAD.MOV.U32 R219, RZ, RZ, R14 ;  /* 0x000000ffffdb7224 */ /* 0x000fe200078e000e */
[----:B------:R-:W-:Y:S01]  /*1ca30*/  MOV R2, RZ ;  /* 0x000000ff00027202 */ /* 0x000fe20000000f00 */
[----:B------:R-:W-:Y:S01]  /*1ca40*/  IMAD.MOV.U32 R220, RZ, RZ, 0x181f ;  /* 0x0000181fffdc7424 */ /* 0x000fe200078e00ff */
[----:B------:R-:W-:Y:S02]  /*1ca50*/  MOV R3, 0x1ca70 ;  /* 0x0001ca7000037802 */ /* 0x000fe40000000f00 */
[----:B-12---:R-:W-:Y:S05]  /*1ca60*/  CALL.REL.NOINC `($__internal_36_$__cuda_sm70_shflsync_idx_p) ;  /* 0x0000096000007944 */ /* 0x006fea0003c00000 */
[----:B------:R-:W-:Y:S01]  /*1ca70*/  MOV R0, R219 ;  /* 0x000000db00007202 */ /* 0x000fe20000000f00 */
[----:B------:R-:W-:Y:S05]  /*1ca80*/  BRA `(.L_x_2249) ;  /* 0xffffc19000007947 */ /* 0x000fea000383ffff */
.L_x_2170:
        /* <DEDUP_REMOVED lines=13> */
.L_x_2173:
[----:B------:R-:W-:Y:S01]  /*1cb60*/  IMAD.MOV.U32 R219, RZ, RZ, R5 ;  /* 0x000000ffffdb7224 */ /* 0x000fe200078e0005 */
[----:B-1----:R-:W-:Y:S01]  /*1cb70*/  MOV R2, 0x2 ;  /* 0x0000000200027802 */ /* 0x002fe20000000f00 */
[----:B------:R-:W-:Y:S01]  /*1cb80*/  IMAD.MOV.U32 R220, RZ, RZ, 0x181f ;  /* 0x0000181fffdc7424 */ /* 0x000fe200078e00ff */
[----:B------:R-:W-:Y:S02]  /*1cb90*/  MOV R3, 0x1cbb0 ;  /* 0x0001cbb000037802 */ /* 0x000fe40000000f00 */
[----:B--234-:R-:W-:Y:S05]  /*1cba0*/  CALL.REL.NOINC `($__internal_36_$__cuda_sm70_shflsync_idx_p) ;  /* 0x0000082000007944 */ /* 0x01cfea0003c00000 */
[----:B------:R-:W-:Y:S01]  /*1cbb0*/  MOV R4, R219 ;  /* 0x000000db00047202 */ /* 0x000fe20000000f00 */
[----:B------:R-:W-:Y:S05]  /*1cbc0*/  BRA `(.L_x_2251) ;  /* 0xffffc3d000007947 */ /* 0x000fea000383ffff */
.L_x_2174:
[----:B------:R-:W-:Y:S01]  /*1cbd0*/  IMAD.MOV.U32 R219, RZ, RZ, R14 ;  /* 0x000000ffffdb7224 */ /* 0x000fe200078e000e */
[----:B------:R-:W-:Y:S01]  /*1cbe0*/  MOV R2, 0x2 ;  /* 0x0000000200027802 */ /* 0x000fe20000000f00 */
[----:B------:R-:W-:Y:S01]  /*1cbf0*/  IMAD.MOV.U32 R220, RZ, RZ, 0x181f ;  /* 0x0000181fffdc7424 */ /* 0x000fe200078e00ff */
[----:B------:R-:W-:Y:S02]  /*1cc00*/  MOV R3, 0x1cc20 ;  /* 0x0001cc2000037802 */ /* 0x000fe40000000f00 */
[----:B-1234-:R-:W-:Y:S05]  /*1cc10*/  CALL.REL.NOINC `($__internal_36_$__cuda_sm70_shflsync_idx_p) ;  /* 0x000007b000007944 */ /* 0x01efea0003c00000 */
[----:B------:R-:W-:Y:S01]  /*1cc20*/  MOV R0, R219 ;  /* 0x000000db00007202 */ /* 0x000fe20000000f00 */
[----:B------:R-:W-:Y:S05]  /*1cc30*/  BRA `(.L_x_2252) ;  /* 0xffffc38000007947 */ /* 0x000fea000383ffff */
.L_x_2177:
        /* <DEDUP_REMOVED lines=13> */
.L_x_2179:
[----:B------:R-:W-:Y:S01]  /*1cd10*/  IMAD.MOV.U32 R219, RZ, RZ, R110 ;  /* 0x000000ffffdb7224 */ /* 0x000fe200078e006e */
[----:B------:R-:W-:Y:S01]  /*1cd20*/  MOV R2, RZ ;  /* 0x000000ff00027202 */ /* 0x000fe20000000f00 */
[----:B------:R-:W-:Y:S01]  /*1cd30*/  IMAD.MOV.U32 R220, RZ, RZ, 0x1f ;  /* 0x0000001fffdc7424 */ /* 0x000fe200078e00ff */
[----:B------:R-:W-:Y:S02]  /*1cd40*/  MOV R3, 0x1cd60 ;  /* 0x0001cd6000037802 */ /* 0x000fe40000000f00 */
[----:B-1----:R-:W-:Y:S05]  /*1cd50*/  CALL.REL.NOINC `($__internal_36_$__cuda_sm70_shflsync_idx_p) ;  /* 0x0000067000007944 */ /* 0x002fea0003c00000 */
[----:B------:R-:W-:Y:S01]  /*1cd60*/  MOV R9, R219 ;  /* 0x000000db00097202 */ /* 0x000fe20000000f00 */
[----:B------:R-:W-:Y:S05]  /*1cd70*/  BRA `(.L_x_2254) ;  /* 0xffffc65000007947 */ /* 0x000fea000383ffff */
.L_x_2180:
[----:B------:R-:W-:Y:S01]  /*1cd80*/  IMAD.MOV.U32 R219, RZ, RZ, R110 ;  /* 0x000000ffffdb7224 */ /* 0x000fe200078e006e */
[----:B------:R-:W-:Y:S01]  /*1cd90*/  MOV R2, 0x1 ;  /* 0x0000000100027802 */ /* 0x000fe20000000f00 */
[----:B------:R-:W-:Y:S01]  /*1cda0*/  IMAD.MOV.U32 R220, RZ, RZ, 0x1f ;  /* 0x0000001fffdc7424 */ /* 0x000fe200078e00ff */
[----:B------:R-:W-:Y:S02]  /*1cdb0*/  MOV R3, 0x1cdd0 ;  /* 0x0001cdd000037802 */ /* 0x000fe40000000f00 */
[----:B-123--:R-:W-:Y:S05]  /*1cdc0*/  CALL.REL.NOINC `($__internal_36_$__cuda_sm70_shflsync_idx_p) ;  /* 0x0000060000007944 */ /* 0x00efea0003c00000 */
[----:B------:R-:W-:Y:S01]  /*1cdd0*/  MOV R8, R219 ;  /* 0x000000db00087202 */ /* 0x000fe20000000f00 */
[----:B------:R-:W-:Y:S05]  /*1cde0*/  BRA `(.L_x_2255) ;  /* 0xffffc60000007947 */ /* 0x000fea000383ffff */
.L_x_2181:
[----:B------:R-:W-:Y:S02]  /*1cdf0*/  MOV R3, 0x1 ;  /* 0x0000000100037802 */ /* 0x000fe40000000f00 */
[----:B------:R-:W-:-:S02]  /*1ce00*/  MOV R2, 0x1ce20 ;  /* 0x0001ce2000027802 */ /* 0x000fc40000000f00 */
[----:B--234-:R-:W-:Y:S05]  /*1ce10*/  CALL.REL.NOINC `($__internal_37_$__cuda_sm70_shflsync_up_p) ;  /* 0x0000061000007944 */ /* 0x01cfea0003c00000 */
[----:B------:R-:W-:Y:S05]  /*1ce20*/  BRA `(.L_x_2256) ;  /* 0xffffc6e000007947 */ /* 0x000fea000383ffff */
.L_x_2182:
[----:B------:R-:W-:Y:S02]  /*1ce30*/  MOV R3, 0x2 ;  /* 0x0000000200037802 */ /* 0x000fe40000000f00 */
[----:B------:R-:W-:-:S02]  /*1ce40*/  MOV R2, 0x1ce60 ;  /* 0x0001ce6000027802 */ /* 0x000fc40000000f00 */
[----:B--23--:R-:W-:Y:S05]  /*1ce50*/  CALL.REL.NOINC `($__internal_37_$__cuda_sm70_shflsync_up_p) ;  /* 0x000005d000007944 */ /* 0x00cfea0003c00000 */
        /* <DEDUP_REMOVED lines=24> */
.L_x_2186:
[----:B------:R-:W-:Y:S02]  /*1cfe0*/  MOV R3, 0x1 ;  /* 0x0000000100037802 */ /* 0x000fe40000000f00 */
[----:B------:R-:W-:Y:S02]  /*1cff0*/  MOV R2, 0x1d010 ;  /* 0x0001d01000027802 */ /* 0x000fe40000000f00 */
[----:B------:R-:W-:Y:S05]  /*1d000*/  CALL.REL.NOINC `($__internal_37_$__cuda_sm70_shflsync_up_p) ;  /* 0x0000042000007944 */ /* 0x000fea0003c00000 */
[----:B------:R-:W-:Y:S01]  /*1d010*/  MOV R2, R4 ;  /* 0x0000000400027202 */ /* 0x000fe20000000f00 */
[----:B------:R-:W-:Y:S05]  /*1d020*/  BRA `(.L_x_2258) ;  /* 0xffffc73000007947 */ /* 0x000fea000383ffff */
.L_x_2187:
[----:B------:R-:W-:Y:S02]  /*1d030*/  MOV R3, 0x2 ;  /* 0x0000000200037802 */ /* 0x000fe40000000f00 */
[----:B------:R-:W-:Y:S02]  /*1d040*/  MOV R2, 0x1d060 ;  /* 0x0001d06000027802 */ /* 0x000fe40000000f00 */
        /* <DEDUP_REMOVED lines=25> */
.L_x_2189:
[----:B------:R-:W-:Y:S02]  /*1d1e0*/  SEL R0, RZ, 0x1, P0 ;  /* 0x00000001ff007807 */ /* 0x000fe40000000000 */
[----:B------:R-:W-:Y:S02]  /*1d1f0*/  MOV R2, 0x1d210 ;  /* 0x0001d21000027802 */ /* 0x000fe40000000f00 */
[----:B-1----:R-:W-:Y:S05]  /*1d200*/  CALL.REL.NOINC `($__internal_38_$__cuda_sm70_votesync_ballot) ;  /* 0x0000028000007944 */ /* 0x002fea0003c00000 */
[----:B------:R-:W-:Y:S01]  /*1d210*/  MOV R5, R0 ;  /* 0x0000000000057202 */ /* 0x000fe20000000f00 */
[----:B------:R-:W-:Y:S05]  /*1d220*/  BRA `(.L_x_2260) ;  /* 0xffffc6c000007947 */ /* 0x000fea000383ffff */
.L_x_2190:
[----:B------:R-:W-:Y:S01]  /*1d230*/  IMAD.MOV.U32 R219, RZ, RZ, R6 ;  /* 0x000000ffffdb7224 */ /* 0x000fe200078e0006 */
[----:B------:R-:W-:Y:S01]  /*1d240*/  MOV R2, R0 ;  /* 0x0000000000027202 */ /* 0x000fe20000000f00 */
[----:B------:R-:W-:Y:S01]  /*1d250*/  IMAD.MOV.U32 R220, RZ, RZ, 0x1f ;  /* 0x0000001fffdc7424 */ /* 0x000fe200078e00ff */
[----:B------:R-:W-:Y:S02]  /*1d260*/  MOV R3, 0x1d280 ;  /* 0x0001d28000037802 */ /* 0x000fe40000000f00 */
[----:B-1----:R-:W-:Y:S05]  /*1d270*/  CALL.REL.NOINC `($__internal_36_$__cuda_sm70_shflsync_idx_p) ;  /* 0x0000015000007944 */ /* 0x002fea0003c00000 */
[----:B------:R-:W-:Y:S01]  /*1d280*/  IMAD.MOV.U32 R10, RZ, RZ, R219 ;  /* 0x000000ffff0a7224 */ /* 0x000fe200078e00db */
[----:B------:R-:W-:Y:S01]  /*1d290*/  MOV R2, R0 ;  /* 0x0000000000027202 */ /* 0x000fe20000000f00 */
[----:B------:R-:W-:Y:S01]  /*1d2a0*/  IMAD.MOV.U32 R219, RZ, RZ, R7 ;  /* 0x000000ffffdb7224 */ /* 0x000fe200078e0007 */
[----:B------:R-:W-:-:S02]  /*1d2b0*/  MOV R220, 0x1f ;  /* 0x0000001f00dc7802 */ /* 0x000fc40000000f00 */
[----:B------:R-:W-:Y:S02]  /*1d2c0*/  MOV R3, 0x1d2e0 ;  /* 0x0001d2e000037802 */ /* 0x000fe40000000f00 */
[----:B------:R-:W-:Y:S05]  /*1d2d0*/  CALL.REL.NOINC `($__internal_36_$__cuda_sm70_shflsync_idx_p) ;  /* 0x000000f000007944 */ /* 0x000fea0003c00000 */
[----:B------:R-:W-:Y:S01]  /*1d2e0*/  MOV R7, R219 ;  /* 0x000000db00077202 */ /* 0x000fe20000000f00 */
[----:B------:R-:W-:Y:S05]  /*1d2f0*/  BRA `(.L_x_2261) ;  /* 0xffffc64000007947 */ /* 0x000fea000383ffff */
.L_x_2193:
[----:B------:R-:W-:Y:S01]  /*1d300*/  IMAD.MOV.U32 R219, RZ, RZ, R4 ;  /* 0x000000ffffdb7224 */ /* 0x000fe200078e0004 */
[----:B------:R-:W-:Y:S01]  /*1d310*/  MOV R2, R0 ;  /* 0x0000000000027202 */ /* 0x000fe20000000f00 */
[----:B------:R-:W-:Y:S01]  /*1d320*/  IMAD.MOV.U32 R220, RZ, RZ, 0x1f ;  /* 0x0000001fffdc7424 */ /* 0x000fe200078e00ff */
[----:B------:R-:W-:Y:S02]  /*1d330*/  MOV R3, 0x1d350 ;  /* 0x0001d35000037802 */ /* 0x000fe40000000f00 */
[----:B-1-34-:R-:W-:Y:S05]  /*1d340*/  CALL.REL.NOINC `($__internal_36_$__cuda_sm70_shflsync_idx_p) ;  /* 0x0000008000007944 */ /* 0x01afea0003c00000 */
[----:B------:R-:W-:Y:S01]  /*1d350*/  MOV R11, R219 ;  /* 0x000000db000b7202 */ /* 0x000fe20000000f00 */
[----:B------:R-:W-:Y:S05]  /*1d360*/  BRA `(.L_x_2192) ;  /* 0xffffc63000007947 */ /* 0x000fea000383ffff */
        .weak           $__internal_35_$__cuda_sm70_shflsync_bfly_p
        .type           $__internal_35_$__cuda_sm70_shflsync_bfly_p,@function
        .size           $__internal_35_$__cuda_sm70_shflsync_bfly_p,($__internal_36_$__cuda_sm70_shflsync_idx_p - $__internal_35_$__cuda_sm70_shflsync_bfly_p)
$__internal_35_$__cuda_sm70_shflsync_bfly_p:
[----:B------:R-:W-:Y:S02]  /*1d370*/  MOV R170, 0xffffffff ;  /* 0xffffffff00aa7802 */ /* 0x000fe40000000f00 */
[----:B------:R-:W-:Y:S02]  /*1d380*/  MOV R3, 0x1f ;  /* 0x0000001f00037802 */ /* 0x000fe40000000f00 */
[----:B------:R-:W-:Y:S04]  /*1d390*/  WARPSYNC R170 ;  /* 0x000000aa00007348 */ /* 0x000fe80003800000 */
[----:B------:R1:W2:Y:S02]  /*1d3a0*/  SHFL.BFLY PT, R0, R4, R0, R3 ;  /* 0x0c00000004007389 */ /* 0x0002a400000e0003 */
[----:B-1----:R-:W-:-:S04]  /*1d3b0*/  MOV R3, 0x0 ;  /* 0x0000000000037802 */ /* 0x002fc80000000f00 */
[----:B--2---:R-:W-:Y:S05]  /*1d3c0*/  RET.REL.NODEC R2 `(_ZN7cutlass13device_kernelIN5flash19enable_sm80_to_sm89INS1_16FlashAttnFwdSm80INS1_25CollectiveMainloopFwdSm80ILi8ELi1ELb0EN4cute5tupleIJNS5_1CILi128EEENS7_ILi64EEENS7_ILi256EEEEEELi256ENS_6half_tEfNS_4arch4Sm80ELb0ELb1ELb1ELb1ELb1ELb0ELb1ELb1EEENS1_21CollectiveEpilogueFwdINS6_IJS8_SA_S9_EEENS6_IJNS7_ILi1EEESI_SI_EEESC_SE_Li256ELb1ELb1ELb1ELb0EEENS1_36VarlenDynamicPersistentTileSchedulerILi128ELi64ELi256ELi256ELb1ELb1ELb0ELb1ELb0ELb1EEEEEEEEEvNT_6ParamsE) ;  /* 0xfffe2c3002007950 */ /* 0x004fea0003c3ffff */
        .weak           $__internal_36_$__cuda_sm70_shflsync_idx_p
        .type           $__internal_36_$__cuda_sm70_shflsync_idx_p,@function
        .size           $__internal_36_$__cuda_sm70_shflsync_idx_p,($__internal_37_$__cuda_sm70_shflsync_up_p - $__internal_36_$__cuda_sm70_shflsync_idx_p)
$__internal_36_$__cuda_sm70_shflsync_idx_p:
[----:B------:R-:W-:-:S04]  /*1d3d0*/  MOV R244, 0xffffffff ;  /* 0xffffffff00f47802 */ /* 0x000fc80000000f00 */
[----:B------:R-:W-:Y:S04]  /*1d3e0*/  WARPSYNC R244 ;  /* 0x000000f400007348 */ /* 0x000fe80003800000 */
[----:B------:R1:W2:Y:S02]  /*1d3f0*/  SHFL.IDX PT, R219, R219, R2, R220 ;  /* 0x00000002dbdb7389 */ /* 0x0002a400000e00dc */
[----:B-1----:R-:W-:Y:S02]  /*1d400*/  MOV R2, R3 ;  /* 0x0000000300027202 */ /* 0x002fe40000000f00 */
[----:B------:R-:W-:-:S04]  /*1d410*/  MOV R3, 0x0 ;  /* 0x0000000000037802 */ /* 0x000fc80000000f00 */
[----:B--2---:R-:W-:Y:S05]  /*1d420*/  RET.REL.NODEC R2 `(_ZN7cutlass13device_kernelIN5flash19enable_sm80_to_sm89INS1_16FlashAttnFwdSm80INS1_25CollectiveMainloopFwdSm80ILi8ELi1ELb0EN4cute5tupleIJNS5_1CILi128EEENS7_ILi64EEENS7_ILi256EEEEEELi256ENS_6half_tEfNS_4arch4Sm80ELb0ELb1ELb1ELb1ELb1ELb0ELb1ELb1EEENS1_21CollectiveEpilogueFwdINS6_IJS8_SA_S9_EEENS6_IJNS7_ILi1EEESI_SI_EEESC_SE_Li256ELb1ELb1ELb1ELb0EEENS1_36VarlenDynamicPersistentTileSchedulerILi128ELi64ELi256ELi256ELb1ELb1ELb0ELb1ELb0ELb1EEEEEEEEEvNT_6ParamsE) ;  /* 0xfffe2bd002007950 */ /* 0x004fea0003c3ffff */
        .weak           $__internal_37_$__cuda_sm70_shflsync_up_p
        .type           $__internal_37_$__cuda_sm70_shflsync_up_p,@function
        .size           $__internal_37_$__cuda_sm70_shflsync_up_p,($__internal_38_$__cuda_sm70_votesync_ballot - $__internal_37_$__cuda_sm70_shflsync_up_p)
$__internal_37_$__cuda_sm70_shflsync_up_p:
[----:B------:R-:W-:Y:S02]  /*1d430*/  MOV R4, RZ ;  /* 0x000000ff00047202 */ /* 0x000fe40000000f00 */
[----:B------:R-:W-:-:S04]  /*1d440*/  MOV R10, 0xffffffff ;  /* 0xffffffff000a7802 */ /* 0x000fc80000000f00 */
[----:B------:R-:W-:Y:S04]  /*1d450*/  WARPSYNC R10 ;  /* 0x0000000a00007348 */ /* 0x000fe80003800000 */
[----:B------:R1:W2:Y:S02]  /*1d460*/  SHFL.UP PT, R4, R0, R3, R4 ;  /* 0x0400000300047389 */ /* 0x0002a400000e0004 */
[----:B-1----:R-:W-:-:S04]  /*1d470*/  MOV R3, 0x0 ;  /* 0x0000000000037802 */ /* 0x002fc80000000f00 */
[----:B--2---:R-:W-:Y:S05]  /*1d480*/  RET.REL.NODEC R2 `(_ZN7cutlass13device_kernelIN5flash19enable_sm80_to_sm89INS1_16FlashAttnFwdSm80INS1_25CollectiveMainloopFwdSm80ILi8ELi1ELb0EN4cute5tupleIJNS5_1CILi128EEENS7_ILi64EEENS7_ILi256EEEEEELi256ENS_6half_tEfNS_4arch4Sm80ELb0ELb1ELb1ELb1ELb1ELb0ELb1ELb1EEENS1_21CollectiveEpilogueFwdINS6_IJS8_SA_S9_EEENS6_IJNS7_ILi1EEESI_SI_EEESC_SE_Li256ELb1ELb1ELb1ELb0EEENS1_36VarlenDynamicPersistentTileSchedulerILi128ELi64ELi256ELi256ELb1ELb1ELb0ELb1ELb0ELb1EEEEEEEEEvNT_6ParamsE) ;  /* 0xfffe2b7002007950 */ /* 0x004fea0003c3ffff */
        .weak           $__internal_38_$__cuda_sm70_votesync_ballot
        .type           $__internal_38_$__cuda_sm70_votesync_ballot,@function
        .size           $__internal_38_$__cuda_sm70_votesync_ballot,(.L_x_6504 - $__internal_38_$__cuda_sm70_votesync_ballot)
$__internal_38_$__cuda_sm70_votesync_ballot:
[----:B------:R-:W-:Y:S01]  /*1d490*/  ISETP.NE.U32.AND P0, PT, R0, 0x1, PT ;  /* 0x000000010000780c */ /* 0x000fe20003f05070 */
[----:B------:R-:W-:-:S04]  /*1d4a0*/  IMAD.MOV.U32 R3, RZ, RZ, -0x1 ;  /* 0xffffffffff037424 */ /* 0x000fc800078e00ff */
[----:B------:R-:W-:Y:S08]  /*1d4b0*/  WARPSYNC R3 ;  /* 0x0000000300007348 */ /* 0x000ff00003800000 */
[----:B------:R-:W-:-:S04]  /*1d4c0*/  VOTE.ANY R0, PT, !P0 ;  /* 0x0000000000007806 */ /* 0x000fc800040e0100 */
[----:B------:R-:W-:Y:S01]  /*1d4d0*/  LOP3.LUT R0, R0, R3, RZ, 0xc0, !PT ;  /* 0x0000000300007212 */ /* 0x000fe200078ec0ff */
[----:B------:R-:W-:-:S04]  /*1d4e0*/  IMAD.MOV.U32 R3, RZ, RZ, 0x0 ;  /* 0x00000000ff037424 */ /* 0x000fc800078e00ff */
[----:B------:R-:W-:Y:S05]  /*1d4f0*/  RET.REL.NODEC R2 `(_ZN7cutlass13device_kernelIN5flash19enable_sm80_to_sm89INS1_16FlashAttnFwdSm80INS1_25CollectiveMainloopFwdSm80ILi8ELi1ELb0EN4cute5tupleIJNS5_1CILi128EEENS7_ILi64EEENS7_ILi256EEEEEELi256ENS_6half_tEfNS_4arch4Sm80ELb0ELb1ELb1ELb1ELb1ELb0ELb1ELb1EEENS1_21CollectiveEpilogueFwdINS6_IJS8_SA_S9_EEENS6_IJNS7_ILi1EEESI_SI_EEESC_SE_Li256ELb1ELb1ELb1ELb0EEENS1_36VarlenDynamicPersistentTileSchedulerILi128ELi64ELi256ELi256ELb1ELb1ELb0ELb1ELb0ELb1EEEEEEEEEvNT_6ParamsE) ;  /* 0xfffe2b0002007950 */ /* 0x000fea0003c3ffff */
.L_x_2262:
        /* <DEDUP_REMOVED lines=16> */
.L_x_6504:


//--------------------- .text._ZN7cutlass13device_kernelIN5flash19enable_sm80_to_sm89INS1_16FlashAttnFwdSm80INS1_25CollectiveMainloopFwdSm80ILi8ELi1ELb0EN4cute5tupleIJNS5_1CILi128EEENS7_ILi48EEENS7_ILi256EEEEEELi256ENS_6half_tEfNS_4arch4Sm80ELb0ELb1ELb1ELb1ELb1ELb1ELb1ELb1EEENS1_21CollectiveEpilogueFwdINS6_IJS8_SA_S9_EEENS6_IJNS7_ILi1EEESI_SI_EEESC_SE_Li256ELb1ELb1ELb1ELb0EEENS1_36VarlenDynamicPersistentTileSchedulerILi128ELi48ELi256ELi256ELb1ELb1ELb0ELb1ELb0ELb1EEEEEEEEEvNT_6ParamsE --------------------------
	.section	.text._ZN7cutlass13device_kernelIN5flash19enable_sm80_to_sm89INS1_16FlashAttnFwdSm80INS1_25CollectiveMainloopFwdSm80ILi8ELi1ELb0EN4cute5tupleIJNS5_1CILi128EEENS7_ILi48EEENS7_ILi256EEEEEELi256ENS_6half_tEfNS_4arch4Sm80ELb0ELb1ELb1ELb1ELb1ELb1ELb1ELb1EEENS1_21CollectiveEpilogueFwdINS6_IJS8_SA_S9_EEENS6_IJNS7_ILi1EEESI_SI_EEESC_SE_Li256ELb1ELb1ELb1ELb0EEENS1_36VarlenDynamicPersistentTileSchedulerILi128ELi48ELi256ELi256ELb1ELb1ELb0ELb1ELb0ELb1EEEEEEEEEvNT_6ParamsE,"ax",@progbits
	.sectioninfo	@"SHI_REGISTERS=255"
	.align	128
.text._ZN7cutlass13device_kernelIN5flash19enable_sm80_to_sm89INS1_16FlashAttnFwdSm80INS1_25CollectiveMainloopFwdSm80ILi8ELi1ELb0EN4cute5tupleIJNS5_1CILi128EEENS7_ILi48EEENS7_ILi256EEEEEELi256ENS_6half_tEfNS_4arch4Sm80ELb0ELb1ELb1ELb1ELb1ELb1ELb1ELb1EEENS1_21CollectiveEpilogueFwdINS6_IJS8_SA_S9_EEENS6_IJNS7_ILi1EEESI_SI_EEESC_SE_Li256ELb1ELb1ELb1ELb0EEENS1_36VarlenDynamicPersistentTileSchedulerILi128ELi48ELi256ELi256ELb1ELb1ELb0ELb1ELb0ELb1EEEEEEEEEvNT_6ParamsE:
        .type           _ZN7cutlass13device_kernelIN5flash19enable_sm80_to_sm89INS1_16FlashAttnFwdSm80INS1_25CollectiveMainloopFwdSm80ILi8ELi1ELb0EN4cute5tupleIJNS5_1CILi128EEENS7_ILi48EEENS7_ILi256EEEEEELi256ENS_6half_tEfNS_4arch4Sm80ELb0ELb1ELb1ELb1ELb1ELb1ELb1ELb1EEENS1_21CollectiveEpilogueFwdINS6_IJS8_SA_S9_EEENS6_IJNS7_ILi1EEESI_SI_EEESC_SE_Li256ELb1ELb1ELb1ELb0EEENS1_36VarlenDynamicPersistentTileSchedulerILi128ELi48ELi256ELi256ELb1ELb1ELb0ELb1ELb0ELb1EEEEEEEEEvNT_6ParamsE,@function
        .size           _ZN7cutlass13device_kernelIN5flash19enable_sm80_to_sm89INS1_16FlashAttnFwdSm80INS1_25CollectiveMainloopFwdSm80ILi8ELi1ELb0EN4cute5tupleIJNS5_1CILi128EEENS7_ILi48EEENS7_ILi256EEEEEELi256ENS_6half_tEfNS_4arch4Sm80ELb0ELb1ELb1ELb1ELb1ELb1ELb1ELb1EEENS1_21CollectiveEpilogueFwdINS6_IJS8_SA_S9_EEENS6_IJNS7_ILi1EEESI_SI_EEESC_SE_Li256ELb1ELb1ELb1ELb0EEENS1_36VarlenDynamicPersistentTileSchedulerILi128ELi48ELi256ELi256ELb1ELb1ELb0ELb1ELb0ELb1EEEEEEEEEvNT_6ParamsE,(.L_x_6509 - _ZN7cutlass13device_kernelIN5flash19enable_sm80_to_sm89INS1_16FlashAttnFwdSm80INS1_25CollectiveMainloopFwdSm80ILi8ELi1ELb0EN4cute5tupleIJNS5_1CILi128EEENS7_ILi48EEENS7_ILi256EEEEEELi256ENS_6half_tEfNS_4arch4Sm80ELb0ELb1ELb1ELb1ELb1ELb1ELb1ELb1EEENS1_21CollectiveEpilogueFwdINS6_IJS8_SA_S9_EEENS6_IJNS7_ILi1EEESI_SI_EEESC_SE_Li256ELb1ELb1ELb1ELb0EEENS1_36VarlenDynamicPersistentTileSchedulerILi128ELi48ELi256ELi256ELb1ELb1ELb0ELb1ELb0ELb1EEEEEEEEEvNT_6ParamsE)
        .other          _ZN7cutlass13device_kernelIN5flash19enable_sm80_to_sm89INS1_16FlashAttnFwdSm80INS1_25CollectiveMainloopFwdSm80ILi8ELi1ELb0EN4cute5tupleIJNS5_1CILi128EEENS7_ILi48EEENS7_ILi256EEEEEELi256ENS_6half_tEfNS_4arch4Sm80ELb0ELb1ELb1ELb1ELb1ELb1ELb1ELb1EEENS1_21CollectiveEpilogueFwdINS6_IJS8_SA_S9_EEENS6_IJNS7_ILi1EEESI_SI_EEESC_SE_Li256ELb1ELb1ELb1ELb0EEENS1_36VarlenDynamicPersistentTileSchedulerILi128ELi48ELi256ELi256ELb1ELb1ELb0ELb1ELb0ELb1EEEEEEEEEvNT_6ParamsE,@"STO_CUDA_ENTRY STV_DEFAULT"
_ZN7cutlass13device_kernelIN5flash19enable_sm80_to_sm89INS1_16FlashAttnFwdSm80INS1_25CollectiveMainloopFwdSm80ILi8ELi1ELb0EN4cute5tupleIJNS5_1CILi128EEENS7_ILi48EEENS7_ILi256EEEEEELi256ENS_6half_tEfNS_4arch4Sm80ELb0ELb1ELb1ELb1ELb1ELb1ELb1ELb1EEENS1_21CollectiveEpilogueFwdINS6_IJS8_SA_S9_EEENS6_IJNS7_ILi1EEESI_SI_EEESC_SE_Li256ELb1ELb1ELb1ELb0EEENS1_36VarlenDynamicPersistentTileSchedulerILi128ELi48ELi256ELi256ELb1ELb1ELb0ELb1ELb0ELb1EEEEEEEEEvNT_6ParamsE:
[----:B------:R-:W-:-:S03]  /*0000*/  MOV R1, c[0x0][0x28] ;  /* 0x00000a0000017a02 */ /* 0x000fc60000000f00 */
[----:B------:R-:W1:Y:S01]  /*0010*/  S2R R2, SR_TID.X ;  /* 0x0000000000027919 */ /* 0x000e620000002100 */
[----:B------:R-:W-:Y:S01]  /*0020*/  IADD3 R1, R1, -0x1e8, RZ ;  /* 0xfffffe1801017810 */ /* 0x000fe20007ffe0ff */
[----:B------:R-:W-:-:S03]  /*0030*/  ULDC.64 UR10, c[0x0][0x118] ;  /* 0x00004600000a7ab9 */ /* 0x000fc60000000a00 */
[----:B------:R2:W3:Y:S01]  /*0040*/  R2UR UR4, R1 ;  /* 0x00000000010473c2 */ /* 0x0004e200000e0000 */
[----:B-1----:R-:W-:-:S06]  /*0050*/  SHF.R.U32.HI R0, RZ, 0x5, R2 ;  /* 0x00000005ff007819 */ /* 0x002fcc0000011602 */
[----:B------:R-:W1:Y:S02]  /*0060*/  SHFL.IDX PT, R0, R0, RZ, 0x1f ;  /* 0x00001fff00007589 */ /* 0x000e6400000e0000 */
[----:B-1----:R-:W1:Y:S02]  /*0070*/  R2UR UR8, R0 ;  /* 0x00000000000873c2 */ /* 0x002e6400000e0000 */
[----:B-1----:R-:W-:-:S13]  /*0080*/  ISETP.NE.AND P0, PT, RZ, UR8, PT ;  /* 0x00000008ff007c0c */ /* 0x002fda000bf05270 */
[----:B------:R-:W-:Y:S06]  /*0090*/  @P0 BAR.SYNC.DEFER_BLOCKING 0x5, 0x100 ;  /* 0x0144000000000b1d */ /* 0x000fec0000010000 */
[----:B------:R-:W1:Y:S02]  /*00a0*/  @P0 LDS.128 R4, [0x20080] ;  /* 0x02008000ff040984 */ /* 0x000e640000000c00 */
[----:B-1----:R-:W-:Y:S02]  /*00b0*/  @P0 IMAD.MOV.U32 R0, RZ, RZ, R4 ;  /* 0x000000ffff000224 */ /* 0x002fe400078e0004 */
[----:B------:R2:W-:Y:S01]  /*00c0*/  @P0 STL [R1+0x15c], R5 ;  /* 0x00015c0501000387 */ /* 0x0005e20000100800 */
[----:B------:R-:W-:-:S02]  /*00d0*/  @P0 IMAD.MOV.U32 R4, RZ, RZ, R7 ;  /* 0x000000ffff040224 */ /* 0x000fc400078e0007 */
[----:B------:R-:W-:Y:S01]  /*00e0*/  @P0 IMAD.MOV.U32 R3, RZ, RZ, R6 ;  /* 0x000000ffff030224 */ /* 0x000fe200078e0006 */
[----:B------:R2:W-:Y:S04]  /*00f0*/  @P0 STL [R1+0xd4], R0 ;  /* 0x0000d40001000387 */ /* 0x0005e80000100800 */
[----:B------:R2:W-:Y:S04]  /*0100*/  @P0 STL [R1+0xac], R4 ;  /* 0x0000ac0401000387 */ /* 0x0005e80000100800 */
[----:B------:R2:W-:Y:S04]  /*0110*/  @P0 STL [R1+0xa8], R3 ;  /* 0x0000a80301000387 */ /* 0x0005e80000100800 */
[----:B------:R-:W-:Y:S06]  /*0120*/  @P0 BAR.ARV 0x4, 0x100 ;  /* 0x0104000000000b1d */ /* 0x000fec0000002000 */
[----:B------:R-:W-:Y:S05]  /*0130*/  @P0 BRA `(.L_x_2263) ;  /* 0x0000101000000947 */ /* 0x000fea0003800000 */
[----:B---3--:R-:W-:Y:S01]  /*0140*/  LOP3.LUT R13, R2, 0x1f, RZ, 0xc0, !PT ;  /* 0x0000001f020d7812 */ /* 0x008fe200078ec0ff */
[----:B------:R-:W-:-:S03]  /*0150*/  CS2R R8, SRZ ;  /* 0x0000000000087805 */ /* 0x000fc6000001ff00 */
[----:B------:R-:W-:-:S04]  /*0160*/  ISETP.NE.AND P6, PT, R13, 0x1f, PT ;  /* 0x0000001f0d00780c */ /* 0x000fc80003fc5270 */
[----:B------:R-:W-:-:S13]  /*0170*/  ISETP.GE.OR P0, PT, R13, c[0x0][0x53c], !P6 ;  /* 0x00014f000d007a0c */ /* 0x000fda0007706670 */
[----:B--2---:R-:W-:Y:S02]  /*0180*/  @!P0 IMAD.MOV.U32 R4, RZ, RZ, 0x4 ;  /* 0x00000004ff048424 */ /* 0x004fe400078e00ff */
        /* <DEDUP_REMOVED lines=34> */
[----:B------:R-:W-:-:S03]  /*03b0*/  MOV R6, RZ ;  /* 0x000000ff00067202 */ /* 0x000fc60000000f00 */
.L_x_2268:
[----:B------:R-:W-:Y:S01]  /*03c0*/  IMAD.MOV.U32 R2, RZ, RZ, c[0x0][0x53c] ;  /* 0x00014f00ff027624 */ /* 0x000fe200078e00ff */
[----:B------:R-:W-:-:S04]  /*03d0*/  IADD3 R0, R6, 0x1f, RZ ;  /* 0x0000001f06007810 */ /* 0x000fc80007ffe0ff */
[----:B------:R1:W-:Y:S01]  /*03e0*/  STL [R1+0xac], R2 ;  /* 0x0000ac0201007387 */ /* 0x0003e20000100800 */
[----:B------:R-:W-:-:S13]  /*03f0*/  ISETP.GE.AND P0, PT, R0, c[0x0][0x53c], PT ;  /* 0x00014f0000007a0c */ /* 0x000fda0003f06270 */
[----:B------:R-:W-:Y:S05]  /*0400*/  @P0 BRA `(.L_x_2265) ;  /* 0x00000c4000000947 */ /* 0x000fea0003800000 */
[----:B------:R-:W-:Y:S01]  /*0410*/  MOV R6, R0 ;  /* 0x0000000000067202 */ /* 0x000fe20000000f00 */
[----:B------:R-:W-:-:S03]  /*0420*/  CS2R R8, SRZ ;  /* 0x0000000000087805 */ /* 0x000fc6000001ff00 */
[----:B------:R-:W-:-:S04]  /*0430*/  IADD3 R0, R13, R6, RZ ;  /* 0x000000060d007210 */ /* 0x000fc80007ffe0ff */
        /* <DEDUP_REMOVED lines=10> */
.L_x_2512:
        /* <DEDUP_REMOVED lines=16> */
.L_x_2513:
[----:B--2---:R-:W-:-:S05]  /*05e0*/  IMAD R0, R0, c[0x0][0x538], RZ ;  /* 0x00014e0000007a24 */ /* 0x004fca00078e02ff */
[----:B------:R-:W-:-:S04]  /*05f0*/  IADD3 R7, R0, R7, RZ ;  /* 0x0000000700077210 */ /* 0x000fc80007ffe0ff */
[----:B------:R-:W-:-:S13]  /*0600*/  ISETP.GT.AND P0, PT, R7, UR5, PT ;  /* 0x0000000507007c0c */ /* 0x000fda000bf04270 */
[----:B-1----:R-:W-:Y:S05]  /*0610*/  @!P0 BRA `(.L_x_2268) ;  /* 0xfffffda000008947 */ /* 0x002fea000383ffff */
.L_x_2264:
[----:B------:R-:W-:-:S05]  /*0620*/  IADD3 R10, -R0, R7, RZ ;  /* 0x00000007000a7210 */ /* 0x000fca0007ffe1ff */
[----:B------:R-:W-:-:S05]  /*0630*/  IMAD R0, R4, c[0x0][0x538], R10 ;  /* 0x00014e0004007a24 */ /* 0x000fca00078e020a */
[----:B------:R-:W-:Y:S01]  /*0640*/  ISETP.GT.AND P0, PT, R0, UR5, PT ;  /* 0x0000000500007c0c */ /* 0x000fe2000bf04270 */
[----:B------:R-:W-:-:S12]  /*0650*/  BRA.DIV ~URZ, `(.L_x_2269) ;  /* 0x0001fca27f007947 */ /* 0x000fd8000b800000 */
[----:B------:R-:W-:-:S04]  /*0660*/  VOTE.ANY R7, PT, !P0 ;  /* 0x0000000000077806 */ /* 0x000fc800040e0100 */
.L_x_2514:
[----:B------:R-:W1:Y:S02]  /*0670*/  POPC R0, R7 ;  /* 0x0000000700007309 */ /* 0x000e640000000000 */
[----:B-1----:R-:W-:-:S05]  /*0680*/  IADD3 R2, R0, R6, RZ ;  /* 0x0000000600027210 */ /* 0x002fca0007ffe0ff */
[----:B------:R1:W-:Y:S01]  /*0690*/  STL [R1+0xac], R2 ;  /* 0x0000ac0201007387 */ /* 0x0003e20000100800 */
[----:B------:R-:W-:Y:S05]  /*06a0*/  BRA.DIV ~URZ, `(.L_x_2270) ;  /* 0x0001fca27f007947 */ /* 0x000fea000b800000 */
[----:B------:R2:W3:Y:S01]  /*06b0*/  SHFL.IDX PT, R12, R9, R0, 0x1f ;  /* 0x00001f00090c7589 */ /* 0x0004e200000e0000 */
[----:B------:R-:W-:-:S03]  /*06c0*/  MOV R5, RZ ;  /* 0x000000ff00057202 */ /* 0x000fc60000000f00 */
[----:B------:R2:W4:Y:S04]  /*06d0*/  SHFL.IDX PT, R9, R8, R0, 0x1f ;  /* 0x00001f0008097589 */ /* 0x00052800000e0000 */
.L_x_2515:
[----:B------:R-:W-:Y:S01]  /*06e0*/  ISETP.NE.AND P0, PT, R7, RZ, PT ;  /* 0x000000ff0700720c */ /* 0x000fe20003f05270 */
[----:B------:R-:W-:-:S12]  /*06f0*/  BSSY B0, `(.L_x_2271) ;  /* 0x0000005000007945 */ /* 0x000fd80003800000 */
[----:B------:R-:W-:Y:S05]  /*0700*/  @!P0 BRA `(.L_x_2272) ;  /* 0x0000003000008947 */ /* 0x000fea0003800000 */
[----:B--2---:R-:W-:Y:S01]  /*0710*/  IADD3 R0, R0, -0x1, RZ ;  /* 0xffffffff00007810 */ /* 0x004fe20007ffe0ff */
[----:B------:R-:W-:Y:S05]  /*0720*/  BRA.DIV ~URZ, `(.L_x_2273) ;  /* 0x0001fd027f007947 */ /* 0x000fea000b800000 */
[----:B------:R2:W1:Y:S02]  /*0730*/  SHFL.IDX PT, R5, R4, R0, 0x1f ;  /* 0x00001f0004057589 */ /* 0x00046400000e0000 */
.L_x_2272:
[----:B------:R-:W-:Y:S05]  /*0740*/  BSYNC B0 ;  /* 0x0000000000007941 */ /* 0x000fea0003800000 */
.L_x_2271:
        /* <DEDUP_REMOVED lines=35> */
[----:B------:R-:W-:Y:S02]  /*0980*/  @P2 IADD3 R2, R2, 0x1, RZ ;  /* 0x0000000102022810 */ /* 0x000fe40007ffe0ff */
[----:B-1----:R-:W-:-:S03]  /*0990*/  IADD3 R0, RZ, -R3, RZ ;  /* 0x80000003ff007210 */ /* 0x002fc60007ffe0ff */
[----:B------:R-:W-:Y:S01]  /*09a0*/  IMAD.MOV.U32 R4, RZ, RZ, R2 ;  /* 0x000000ffff047224 */ /* 0x000fe200078e0002 */
[----:B------:R-:W-:-:S03]  /*09b0*/  MOV R2, RZ ;  /* 0x000000ff00027202 */ /* 0x000fc60000000f00 */
[----:B------:R-:W-:Y:S01]  /*09c0*/  @!P1 IMAD.MOV R4, RZ, RZ, -R4 ;  /* 0x000000ffff049224 */ /* 0x000fe200078e0a04 */
[----:B------:R-:W-:Y:S01]  /*09d0*/  @!P0 LOP3.LUT R4, RZ, R12, RZ, 0x33, !PT ;  /* 0x0000000cff048212 */ /* 0x000fe200078e33ff */
[----:B------:R-:W-:Y:S01]  /*09e0*/  IMAD.MOV.U32 R5, RZ, RZ, R0 ;  /* 0x000000ffff057224 */ /* 0x000fe200078e0000 */
[----:B------:R-:W-:Y:S02]  /*09f0*/  IABS R0, R9 ;  /* 0x0000000900007213 */ /* 0x000fe40000000000 */
[----:B------:R-:W-:Y:S01]  /*0a00*/  IABS R7, R4 ;  /* 0x0000000400077213 */ /* 0x000fe20000000000 */
[----:B------:R-:W-:Y:S02]  /*0a10*/  IMAD R5, R5, R8, RZ ;  /* 0x0000000805057224 */ /* 0x000fe400078e02ff */
[----:B------:R-:W-:Y:S02]  /*0a20*/  IMAD.MOV R6, RZ, RZ, -R0 ;  /* 0x000000ffff067224 */ /* 0x000fe400078e0a00 */
        /* <DEDUP_REMOVED lines=23> */
.L_x_2275:
        /* <DEDUP_REMOVED lines=12> */
[----:B-1----:R-:W-:Y:S02]  /*0c60*/  IMAD.MOV R0, RZ, RZ, -R3 ;  /* 0x000000ffff007224 */ /* 0x002fe400078e0a03 */
[----:B------:R-:W-:Y:S02]  /*0c70*/  IMAD.MOV.U32 R2, RZ, RZ, RZ ;  /* 0x000000ffff027224 */ /* 0x000fe400078e00ff */
[----:B------:R-:W-:Y:S01]  /*0c80*/  IMAD.MOV.U32 R4, RZ, RZ, R0 ;  /* 0x000000ffff047224 */ /* 0x000fe200078e0000 */
[----:B------:R-:W-:-:S03]  /*0c90*/  IABS R0, R11 ;  /* 0x0000000b00007213 */ /* 0x000fc60000000000 */
[----:B------:R-:W-:Y:S01]  /*0ca0*/  IMAD R4, R4, R6, RZ ;  /* 0x0000000604047224 */ /* 0x000fe200078e02ff */
[----:B------:R-:W-:-:S03]  /*0cb0*/  MOV R5, R0 ;  /* 0x0000000000057202 */ /* 0x000fc60000000f00 */
        /* <DEDUP_REMOVED lines=15> */
[----:B------:R-:W-:Y:S02]  /*0db0*/  IMAD R10, R7, R4, RZ ;  /* 0x00000004070a7224 */ /* 0x000fe400078e02ff */
[----:B------:R-:W-:-:S03]  /*0dc0*/  IMAD.MOV R4, RZ, RZ, -R4 ;  /* 0x000000ffff047224 */ /* 0x000fc600078e0a04 */
[----:B------:R-:W-:Y:S01]  /*0dd0*/  IADD3 R0, -R10, c[0x0][0x538], RZ ;  /* 0x00014e000a007a10 */ /* 0x000fe20007ffe1ff */
[----:B------:R-:W-:-:S03]  /*0de0*/  IMAD R8, R9, R4, R11 ;  /* 0x0000000409087224 */ /* 0x000fc600078e020b */
[----:B------:R-:W-:-:S04]  /*0df0*/  IMNMX R6, R7, R0, PT ;  /* 0x0000000007067217 */ /* 0x000fc80003800200 */
[-C--:B------:R-:W-:Y:S02]  /*0e00*/  IABS R0, R6.reuse ;  /* 0x0000000600007213 */ /* 0x080fe40000000000 */
[----:B------:R-:W-:-:S03]  /*0e10*/  IABS R9, R6 ;  /* 0x0000000600097213 */ /* 0x000fc60000000000 */
[----:B------:R-:W-:-:S04]  /*0e20*/  IMAD.MOV.U32 R5, RZ, RZ, R0 ;  /* 0x000000ffff057224 */ /* 0x000fc800078e0000 */
[----:B------:R-:W1:Y:S08]  /*0e30*/  I2F.RP R2, R5 ;  /* 0x0000000500027306 */ /* 0x000e700000209400 */
[----:B-1----:R-:W1:Y:S02]  /*0e40*/  MUFU.RCP R2, R2 ;  /* 0x0000000200027308 */ /* 0x002e640000001000 */
[----:B-1----:R-:W-:-:S06]  /*0e50*/  IADD3 R2, R2, 0xffffffe, RZ ;  /* 0x0ffffffe02027810 */ /* 0x002fcc0007ffe0ff */
[----:B------:R-:W1:Y:S02]  /*0e60*/  F2I.FTZ.U32.TRUNC.NTZ R3, R2 ;  /* 0x0000000200037305 */ /* 0x000e64000021f000 */
[----:B-1----:R-:W-:Y:S01]  /*0e70*/  IADD3 R0, RZ, -R3, RZ ;  /* 0x80000003ff007210 */ /* 0x002fe20007ffe0ff */
[----:B------:R-:W-:-:S04]  /*0e80*/  IMAD.MOV.U32 R2, RZ, RZ, RZ ;  /* 0x000000ffff027224 */ /* 0x000fc800078e00ff */
[----:B------:R-:W-:Y:S01]  /*0e90*/  IMAD.MOV.U32 R7, RZ, RZ, R0 ;  /* 0x000000ffff077224 */ /* 0x000fe200078e0000 */
[----:B------:R-:W-:-:S03]  /*0ea0*/  IABS R0, R8 ;  /* 0x0000000800007213 */ /* 0x000fc60000000000 */
[----:B------:R-:W-:Y:S02]  /*0eb0*/  IMAD R7, R7, R5, RZ ;  /* 0x0000000507077224 */ /* 0x000fe400078e02ff */
        /* <DEDUP_REMOVED lines=20> */
.L_x_2276:
[----:B------:R-:W-:Y:S05]  /*1000*/  BSYNC B0 ;  /* 0x0000000000007941 */ /* 0x000fea0003800000 */
.L_x_2274:
[----:B------:R-:W-:-:S04]  /*1010*/  LOP3.LUT R0, RZ, R0, RZ, 0x33, !PT ;  /* 0x00000000ff007212 */ /* 0x000fc800078e33ff */
[----:B------:R-:W-:-:S05]  /*1020*/  IADD3 R0, R0, R12, RZ ;  /* 0x0000000c00007210 */ /* 0x000fca0007ffe0ff */
[----:B------:R2:W-:Y:S01]  /*1030*/  STL [R1+0x15c], R0 ;  /* 0x00015c0001007387 */ /* 0x0005e20000100800 */
[----:B------:R-:W-:Y:S05]  /*1040*/  BRA `(.L_x_2277) ;  /* 0x0000004000007947 */ /* 0x000fea0003800000 */
.L_x_2265:
[----:B------:R-:W-:Y:S01]  /*1050*/  MOV R0, UR5 ;  /* 0x0000000500007c02 */ /* 0x000fe20008000f00 */
[----:B------:R2:W-:Y:S04]  /*1060*/  STL [R1+0x15c], RZ ;  /* 0x00015cff01007387 */ /* 0x0005e80000100800 */
[----:B------:R2:W-:Y:S04]  /*1070*/  STL [R1+0xd4], R0 ;  /* 0x0000d40001007387 */ /* 0x0005e80000100800 */
[----:B------:R2:W-:Y:S02]  /*1080*/  STL [R1+0xa8], RZ ;  /* 0x0000a8ff01007387 */ /* 0x0005e40000100800 */
.L_x_2277:
[----:B------:R-:W3:Y:S04]  /*1090*/  LDL R4, [R1+0x15c] ;  /* 0x00015c0001047983 */ /* 0x000ee80000100800 */
[----:B--2---:R-:W2:Y:S04]  /*10a0*/  LDL R0, [R1+0xd4] ;  /* 0x0000d40001007983 */ /* 0x004ea80000100800 */
[----:B------:R-:W4:Y:S04]  /*10b0*/  LDL R3, [R1+0xa8] ;  /* 0x0000a80001037983 */ /* 0x000f280000100800 */
[----:B-1----:R-:W5:Y:S01]  /*10c0*/  LDL R2, [R1+0xac] ;  /* 0x0000ac0001027983 */ /* 0x002f620000100800 */
[----:B------:R-:W-:Y:S01]  /*10d0*/  ISETP.NE.AND P0, PT, R13, RZ, PT ;  /* 0x000000ff0d00720c */ /* 0x000fe20003f05270 */
[----:B------:R-:W-:Y:S01]  /*10e0*/  WARPSYNC 0xffffffff ;  /* 0xffffffff00007948 */ /* 0x000fe20003800000 */
[----:B---3--:R-:W-:Y:S01]  /*10f0*/  IMAD.MOV.U32 R5, RZ, RZ, R4 ;  /* 0x000000ffff057224 */ /* 0x008fe200078e0004 */
[----:B--2---:R-:W-:Y:S01]  /*1100*/  MOV R4, R0 ;  /* 0x0000000000047202 */ /* 0x004fe20000000f00 */
[----:B----4-:R-:W-:Y:S01]  /*1110*/  IMAD.MOV.U32 R6, RZ, RZ, R3 ;  /* 0x000000ffff067224 */ /* 0x010fe200078e0003 */
[----:B-----5:R-:W-:-:S08]  /*1120*/  MOV R7, R2 ;  /* 0x0000000200077202 */ /* 0x020fd00000000f00 */
[----:B------:R1:W-:Y:S04]  /*1130*/  @!P0 STS.128 [0x20080], R4 ;  /* 0x02008004ff008388 */ /* 0x0003e80000000c00 */
[----:B------:R-:W-:Y:S06]  /*1140*/  BAR.ARV 0x5, 0x100 ;  /* 0x0144000000007b1d */ /* 0x000fec0000002000 */
.L_x_2263:
[----:B--23--:R-:W2:Y:S02]  /*1150*/  LDL R0, [R1+0xac] ;  /* 0x0000ac0001007983 */ /* 0x00cea40000100800 */
[----:B--2---:R-:W-:-:S13]  /*1160*/  ISETP.GE.AND P0, PT, R0, c[0x0][0x53c], PT ;  /* 0x00014f0000007a0c */ /* 0x004fda0003f06270 */
[----:B------:R-:W-:Y:S05]  /*1170*/  @P0 EXIT ;  /* 0x000000000000094d */ /* 0x000fea0003800000 */
[----:B------:R-:W2:Y:S01]  /*1180*/  S2R R18, SR_TID.X ;  /* 0x0000000000127919 */ /* 0x000ea20000002100 */
[----:B------:R-:W-:Y:S01]  /*1190*/  IMAD.MOV.U32 R194, RZ, RZ, 0x20 ;  /* 0x00000020ffc27424 */ /* 0x000fe200078e00ff */
[----:B------:R-:W-:Y:S01]  /*11a0*/  ULDC UR7, c[0x0][0x20] ;  /* 0x0000080000077ab9 */ /* 0x000fe20000000800 */
[----:B------:R-:W-:Y:S01]  /*11b0*/  IMAD.MOV.U32 R195, RZ, RZ, 0x40 ;  /* 0x00000040ffc37424 */ /* 0x000fe200078e00ff */
[----:B------:R-:W-:Y:S02]  /*11c0*/  UIADD3 UR7, UP0, UR4, UR7, URZ ;  /* 0x0000000704077290 */ /* 0x000fe4000ff1e03f */
[----:B------:R-:W-:Y:S02]  /*11d0*/  ULDC UR6, c[0x0][0x24] ;  /* 0x0000090000067ab9 */ /* 0x000fe40000000800 */
[----:B------:R-:W-:Y:S01]  /*11e0*/  UIADD3.X UR6, URZ, UR6, URZ, UP0, !UPT ;  /* 0x000000063f067290 */ /* 0x000fe200087fe43f */
[----:B--2---:R-:W-:-:S04]  /*11f0*/  SHF.R.S32.HI R12, RZ, 0x1f, R18 ;  /* 0x0000001fff0c7819 */ /* 0x004fc80000011412 */
[CC--:B------:R-:W-:Y:S02]  /*1200*/  LEA.HI R3, R12.reuse, R18.reuse, RZ, 0x4 ;  /* 0x000000120c037211 */ /* 0x0c0fe400078f20ff */
[----:B-1----:R-:W-:Y:S02]  /*1210*/  LEA.HI R6, R12, R18, RZ, 0x2 ;  /* 0x000000120c067211 */ /* 0x002fe400078f10ff */
        /* <DEDUP_REMOVED lines=12> */
[C---:B------:R-:W-:Y:S01]  /*12e0*/  LOP3.LUT R3, R193.reuse, 0xfffffff8, RZ, 0xc0, !PT ;  /* 0xfffffff8c1037812 */ /* 0x040fe200078ec0ff */
[----:B------:R-:W-:Y:S01]  /*12f0*/  IMAD.SHL.U32 R193, R193, 0x40, RZ ;  /* 0x00000040c1c17824 */ /* 0x000fe200078e00ff */
[CC--:B------:R-:W-:Y:S01]  /*1300*/  LEA.HI R5, R12.reuse, R18.reuse, RZ, 0x5 ;  /* 0x000000120c057211 */ /* 0x0c0fe200078f28ff */
[----:B------:R-:W-:Y:S01]  /*1310*/  IMAD.IADD R0, R7, 0x1, -R4 ;  /* 0x0000000107007824 */ /* 0x000fe200078e0a04 */
[----:B------:R-:W-:Y:S01]  /*1320*/  LEA.HI R145, R12, R18, RZ, 0x3 ;  /* 0x000000120c917211 */ /* 0x000fe200078f18ff */
[----:B------:R-:W-:Y:S01]  /*1330*/  IMAD.IADD R8, R2, 0x1, -R3 ;  /* 0x0000000102087824 */ /* 0x000fe200078e0a03 */
[--C-:B------:R-:W-:Y:S02]  /*1340*/  SHF.R.S32.HI R7, RZ, 0x5, R5.reuse ;  /* 0x00000005ff077819 */ /* 0x100fe40000011405 */
[----:B------:R-:W-:Y:S02]  /*1350*/  SHF.R.S32.HI R4, RZ, 0x1f, R5 ;  /* 0x0000001fff047819 */ /* 0x000fe40000011405 */
[----:B------:R-:W-:-:S02]  /*1360*/  LOP3.LUT R2, R6, 0xfffffffc, RZ, 0xc0, !PT ;  /* 0xfffffffc06027812 */ /* 0x000fc400078ec0ff */
[----:B------:R-:W-:Y:S02]  /*1370*/  LOP3.LUT R146, R145, 0xfffffff8, RZ, 0xc0, !PT ;  /* 0xfffffff891927812 */ /* 0x000fe400078ec0ff */
[----:B------:R-:W-:Y:S01]  /*1380*/  LEA.HI R4, R4, R7, RZ, 0x3 ;  /* 0x0000000704047211 */ /* 0x000fe200078f18ff */
[C---:B------:R-:W-:Y:S01]  /*1390*/  IMAD.IADD R2, R18.reuse, 0x1, -R2 ;  /* 0x0000000112027824 */ /* 0x040fe200078e0a02 */
[----:B------:R-:W-:Y:S01]  /*13a0*/  LOP3.LUT R5, R5, 0xffffffe0, RZ, 0xc0, !PT ;  /* 0xffffffe005057812 */ /* 0x000fe200078ec0ff */
[----:B------:R-:W-:Y:S01]  /*13b0*/  IMAD.IADD R146, R18, 0x1, -R146 ;  /* 0x0000000112927824 */ /* 0x000fe200078e0a92 */
[----:B------:R-:W-:Y:S02]  /*13c0*/  LOP3.LUT R4, R4, 0xffffff8, RZ, 0xc0, !PT ;  /* 0x0ffffff804047812 */ /* 0x000fe400078ec0ff */
[----:B------:R-:W-:Y:S01]  /*13d0*/  LEA.HI R6, R2, R2, RZ, 0x1 ;  /* 0x0000000202067211 */ /* 0x000fe200078f08ff */
[----:B------:R-:W-:Y:S01]  /*13e0*/  IMAD.SHL.U32 R3, R146, 0x40, RZ ;  /* 0x0000004092037824 */ /* 0x000fe200078e00ff */
[----:B------:R-:W-:Y:S01]  /*13f0*/  LOP3.LUT P3, RZ, R0, 0x2, RZ, 0xc0, !PT ;  /* 0x0000000200ff7812 */ /* 0x000fe2000786c0ff */
[----:B------:R-:W-:Y:S01]  /*1400*/  IMAD.IADD R9, R7, 0x1, -R4 ;  /* 0x0000000107097824 */ /* 0x000fe200078e0a04 */
[----:B------:R-:W-:Y:S01]  /*1410*/  LOP3.LUT R4, R6, 0x1ffffffe, RZ, 0xc0, !PT ;  /* 0x1ffffffe06047812 */ /* 0x000fe200078ec0ff */
[----:B------:R-:W-:Y:S01]  /*1420*/  IMAD.IADD R17, R18, 0x1, -R5 ;  /* 0x0000000112117824 */ /* 0x000fe200078e0a05 */
[----:B------:R-:W-:Y:S01]  /*1430*/  LOP3.LUT R3, R3, 0x1c0, RZ, 0xc0, !PT ;  /* 0x000001c003037812 */ /* 0x000fe200078ec0ff */
[----:B------:R-:W-:Y:S01]  /*1440*/  IMAD.SHL.U32 R7, R7, 0x400, RZ ;  /* 0x0000040007077824 */ /* 0x000fe200078e00ff */
[----:B------:R-:W-:Y:S01]  /*1450*/  LOP3.LUT P0, RZ, R0, 0x4, RZ, 0xc0, !PT ;  /* 0x0000000400ff7812 */ /* 0x000fe2000780c0ff */
[C---:B------:R-:W-:Y:S01]  /*1460*/  IMAD.IADD R13, R2.reuse, 0x1, -R4 ;  /* 0x00000001020d7824 */ /* 0x040fe200078e0a04 */
[----:B------:R-:W-:Y:S01]  /*1470*/  LOP3.LUT R5, R3, 0x8, R145, 0xf8, !PT ;  /* 0x0000000803057812 */ /* 0x000fe200078ef891 */
[----:B------:R-:W-:Y:S01]  /*1480*/  IMAD R6, R2, 0x2, R7 ;  /* 0x0000000202067824 */ /* 0x000fe200078e0207 */
[----:B------:R-:W-:Y:S01]  /*1490*/  SHF.R.U32.HI R3, RZ, 0x3, R3 ;  /* 0x00000003ff037819 */ /* 0x000fe20000011603 */
[----:B------:R-:W-:Y:S01]  /*14a0*/  IMAD.SHL.U32 R2, R0, 0x40, RZ ;  /* 0x0000004000027824 */ /* 0x000fe200078e00ff */
[----:B------:R-:W-:Y:S01]  /*14b0*/  SHF.R.S32.HI R10, RZ, 0x1f, R17 ;  /* 0x0000001fff0a7819 */ /* 0x000fe20000011411 */
[----:B------:R-:W-:Y:S01]  /*14c0*/  IMAD.SHL.U32 R4, R11, 0x8, RZ ;  /* 0x000000080b047824 */ /* 0x000fe200078e00ff */
[----:B------:R-:W-:Y:S01]  /*14d0*/  LOP3.LUT R192, R5, R3, RZ, 0x3c, !PT ;  /* 0x0000000305c07212 */ /* 0x000fe200078e3cff */
[----:B------:R-:W-:Y:S01]  /*14e0*/  IMAD.SHL.U32 R140, R146, 0x8, RZ ;  /* 0x00000008928c7824 */ /* 0x000fe200078e00ff */
[----:B------:R-:W-:Y:S01]  /*14f0*/  LEA.HI R10, R10, R17, RZ, 0x2 ;  /* 0x000000110a0a7211 */ /* 0x000fe200078f10ff */
[----:B------:R-:W-:Y:S01]  /*1500*/  IMAD.SHL.U32 R142, R146, 0x4, RZ ;  /* 0x00000004928e7824 */ /* 0x000fe200078e00ff */
[----:B------:R-:W-:Y:S01]  /*1510*/  LOP3.LUT R5, R0, 0x1, RZ, 0xc0, !PT ;  /* 0x0000000100057812 */ /* 0x000fe200078ec0ff */
[----:B------:R-:W-:Y:S01]  /*1520*/  IMAD.SHL.U32 R0, R8, 0x40, RZ ;  /* 0x0000004008007824 */ /* 0x000fe200078e00ff */
[----:B------:R-:W-:Y:S01]  /*1530*/  LOP3.LUT R2, R2, 0x1c0, RZ, 0xc0, !PT ;  /* 0x000001c002027812 */ /* 0x000fe200078ec0ff */
[----:B------:R-:W-:Y:S01]  /*1540*/  IMAD R192, R11, 0x200, R192 ;  /* 0x000002000bc07824 */ /* 0x000fe200078e02c0 */
[----:B------:R-:W-:-:S02]  /*1550*/  SHF.R.S32.HI R3, RZ, 0x2, R10 ;  /* 0x00000002ff037819 */ /* 0x000fc4000001140a */
[----:B------:R-:W-:Y:S02]  /*1560*/  LEA.HI R2, R2, R2, RZ, 0x1d ;  /* 0x0000000202027211 */ /* 0x000fe400078fe8ff */
[----:B------:R-:W-:Y:S01]  /*1570*/  LOP3.LUT R0, R0, 0x1c0, RZ, 0xc0, !PT ;  /* 0x000001c000007812 */ /* 0x000fe200078ec0ff */
[----:B------:R-:W-:Y:S01]  /*1580*/  IMAD R16, R9, 0x10, R3 ;  /* 0x0000001009107824 */ /* 0x000fe200078e0203 */
[----:B------:R-:W-:Y:S01]  /*1590*/  ISETP.NE.U32.AND P4, PT, R5, 0x1, PT ;  /* 0x000000010500780c */ /* 0x000fe20003f85070 */
[----:B------:R-:W-:Y:S01]  /*15a0*/  IMAD.IADD R3, R6, 0x1, R2 ;  /* 0x0000000106037824 */ /* 0x000fe200078e0202 */
[----:B------:R-:W-:Y:S02]  /*15b0*/  LOP3.LUT R2, R0, 0x8, R4, 0xf8, !PT ;  /* 0x0000000800027812 */ /* 0x000fe400078ef804 */
[----:B------:R-:W-:Y:S01]  /*15c0*/  SHF.R.U32.HI R0, RZ, 0x3, R0 ;  /* 0x00000003ff007819 */ /* 0x000fe20000011600 */
[----:B------:R-:W-:Y:S01]  /*15d0*/  IMAD.SHL.U32 R15, R3, 0x2, RZ ;  /* 0x00000002030f7824 */ /* 0x000fe200078e00ff */
[----:B------:R-:W-:Y:S01]  /*15e0*/  LOP3.LUT R193, R193, 0xfffffe00, RZ, 0xc0, !PT ;  /* 0xfffffe00c1c17812 */ /* 0x000fe200078ec0ff */
[----:B------:R-:W-:Y:S01]  /*15f0*/  STL [R1+0x1e0], R16 ;  /* 0x0001e01001007387 */ /* 0x000fe20000100800 */
[----:B------:R-:W-:-:S02]  /*1600*/  LOP3.LUT R0, R2, R0, RZ, 0x3c, !PT ;  /* 0x0000000002007212 */ /* 0x000fc400078e3cff */
[----:B------:R-:W-:Y:S01]  /*1610*/  SHF.R.S32.HI R145, RZ, 0x3, R145 ;  /* 0x00000003ff917819 */ /* 0x000fe20000011491 */
[----:B------:R-:W-:Y:S01]  /*1620*/  STL [R1+0xb4], R15 ;  /* 0x0000b40f01007387 */ /* 0x000fe20000100800 */
[CC--:B------:R-:W-:Y:S02]  /*1630*/  IADD3 R197, R0.reuse, R193.reuse, R7 ;  /* 0x000000c100c57210 */ /* 0x0c0fe40007ffe007 */
[----:B------:R-:W-:Y:S01]  /*1640*/  LOP3.LUT R193, R0, R193, RZ, 0xfc, !PT ;  /* 0x000000c100c17212 */ /* 0x000fe200078efcff */
[----:B------:R-:W-:Y:S01]  /*1650*/  IMAD.SHL.U32 R0, R145, 0x40, RZ ;  /* 0x0000004091007824 */ /* 0x000fe200078e00ff */
[----:B------:R-:W-:Y:S02]  /*1660*/  IADD3 R2, R15, 0x80, RZ ;  /* 0x000000800f027810 */ /* 0x000fe40007ffe0ff */
[----:B------:R-:W-:Y:S02]  /*1670*/  IADD3 R3, R145, 0x20, RZ ;  /* 0x0000002091037810 */ /* 0x000fe40007ffe0ff */
[----:B------:R-:W-:-:S02]  /*1680*/  IADD3 R14, R15, 0x70, RZ ;  /* 0x000000700f0e7810 */ /* 0x000fc40007ffe0ff */
[----:B------:R-:W-:Y:S02]  /*1690*/  @P4 IADD3 R14, R2, 0x10, RZ ;  /* 0x00000010020e4810 */ /* 0x000fe40007ffe0ff */
[----:B------:R-:W-:Y:S02]  /*16a0*/  LEA.HI R7, R12, R18, RZ, 0x6 ;  /* 0x000000120c077211 */ /* 0x000fe400078f30ff */
[----:B------:R-:W-:Y:S01]  /*16b0*/  LOP3.LUT R2, R0, 0x1c0, RZ, 0xc0, !PT ;  /* 0x000001c000027812 */ /* 0x000fe200078ec0ff */
[----:B------:R-:W-:Y:S01]  /*16c0*/  IMAD.SHL.U32 R0, R3, 0x40, RZ ;  /* 0x0000004003007824 */ /* 0x000fe200078e00ff */
[----:B------:R-:W-:Y:S01]  /*16d0*/  SHF.R.S32.HI R12, RZ, 0x1f, R3 ;  /* 0x0000001fff0c7819 */ /* 0x000fe20000011403 */
[----:B------:R-:W-:Y:S01]  /*16e0*/  IMAD.SHL.U32 R7, R7, 0x8, RZ ;  /* 0x0000000807077824 */ /* 0x000fe200078e00ff */
[----:B------:R-:W-:Y:S01]  /*16f0*/  R2P PR, R8, 0x6 ;  /* 0x0000000608007804 */ /* 0x000fe20000000000 */
[----:B------:R-:W-:Y:S01]  /*1700*/  STL [R1+0xb8], R14 ;  /* 0x0000b80e01007387 */ /* 0x000fe20000100800 */
[----:B------:R-:W-:-:S02]  /*1710*/  LEA.HI R12, R12, R3, RZ, 0x3 ;  /* 0x000000030c0c7211 */ /* 0x000fc400078f18ff */
[----:B------:R-:W-:Y:S02]  /*1720*/  LOP3.LUT R3, R0, 0x1c0, RZ, 0xc0, !PT ;  /* 0x000001c000037812 */ /* 0x000fe400078ec0ff */
[----:B------:R-:W-:Y:S01]  /*1730*/  LOP3.LUT R0, R2, 0x38, R140, 0xf8, !PT ;  /* 0x0000003802007812 */ /* 0x000fe200078ef88c */
[----:B------:R-:W-:Y:S01]  /*1740*/  IMAD.SHL.U32 R12, R12, 0x40, RZ ;  /* 0x000000400c0c7824 */ /* 0x000fe200078e00ff */
[----:B------:R-:W-:Y:S02]  /*1750*/  SHF.R.U32.HI R3, RZ, 0x3, R2 ;  /* 0x00000003ff037819 */ /* 0x000fe40000011602 */
[----:B------:R-:W-:Y:S02]  /*1760*/  LOP3.LUT R2, R10, 0x7ffffffc, RZ, 0xc0, !PT ;  /* 0x7ffffffc0a027812 */ /* 0x000fe400078ec0ff */
[----:B------:R-:W-:Y:S02]  /*1770*/  LOP3.LUT R4, R0, R3, RZ, 0x3c, !PT ;  /* 0x0000000300047212 */ /* 0x000fe400078e3cff */
[----:B------:R-:W-:Y:S01]  /*1780*/  LOP3.LUT R7, R7, 0xfffffe00, RZ, 0xc0, !PT ;  /* 0xfffffe0007077812 */ /* 0x000fe200078ec0ff */
[----:B------:R-:W-:Y:S01]  /*1790*/  IMAD.IADD R3, R17, 0x1, -R2 ;  /* 0x0000000111037824 */ /* 0x000fe200078e0a02 */
[----:B------:R-:W-:Y:S01]  /*17a0*/  IADD3 R144, R140, 0x40, RZ ;  /* 0x000000408c907810 */ /* 0x000fe20007ffe0ff */
[----:B------:R1:W-:Y:S01]  /*17b0*/  STL [R1+0x1dc], R4 ;  /* 0x0001dc0401007387 */ /* 0x0003e20000100800 */
[----:B------:R-:W-:-:S02]  /*17c0*/  LOP3.LUT R245, R4, R7, RZ, 0xfc, !PT ;  /* 0x0000000704f57212 */ /* 0x000fc400078efcff */
[C---:B------:R-:W-:Y:S02]  /*17d0*/  SEL R2, R194.reuse, 0xffffffe0, !P3 ;  /* 0xffffffe0c2027807 */ /* 0x040fe40005800000 */
[----:B------:R-:W-:Y:S01]  /*17e0*/  SHF.R.S32.HI R0, RZ, 0x1f, R144 ;  /* 0x0000001fff007819 */ /* 0x000fe20000011490 */
[----:B------:R-:W-:Y:S01]  /*17f0*/  IMAD.SHL.U32 R245, R245, 0x2, RZ ;  /* 0x00000002f5f57824 */ /* 0x000fe200078e00ff */
[----:B------:R-:W-:Y:S02]  /*1800*/  SEL R194, R194, 0xffffffe0, !P1 ;  /* 0xffffffe0c2c27807 */ /* 0x000fe40004800000 */
[----:B------:R-:W-:Y:S02]  /*1810*/  LEA.HI R238, R0, R144, RZ, 0x3 ;  /* 0x0000009000ee7211 */ /* 0x000fe400078f18ff */
[----:B------:R-:W-:Y:S02]  /*1820*/  SEL R0, R195, 0xffffffc0, !P0 ;  /* 0xffffffc0c3007807 */ /* 0x000fe40004000000 */
[----:B------:R-:W-:-:S02]  /*1830*/  LEA R197, R197, 0x10080, 0x1 ;  /* 0x00010080c5c57811 */ /* 0x000fc400078e08ff */
[----:B------:R-:W-:Y:S02]  /*1840*/  LEA R193, R193, 0x4080, 0x1 ;  /* 0x00004080c1c17811 */ /* 0x000fe400078e08ff */
[----:B------:R-:W-:Y:S01]  /*1850*/  SEL R195, R195, 0xffffffc0, !P2 ;  /* 0xffffffc0c3c37807 */ /* 0x000fe20005000000 */
[C---:B------:R-:W-:Y:S01]  /*1860*/  IMAD.IADD R198, R197.reuse, 0x1, R194 ;  /* 0x00000001c5c67824 */ /* 0x040fe200078e02c2 */
[----:B------:R-:W-:Y:S01]  /*1870*/  IADD3 R228, R140, 0x80, RZ ;  /* 0x000000808ce47810 */ /* 0x000fe20007ffe0ff */
[----:B------:R-:W-:Y:S01]  /*1880*/  IMAD.IADD R194, R194, 0x1, R193 ;  /* 0x00000001c2c27824 */ /* 0x000fe200078e02c1 */
[----:B------:R-:W-:Y:S01]  /*1890*/  IADD3 R229, R140, 0xc0, RZ ;  /* 0x000000c08ce57810 */ /* 0x000fe20007ffe0ff */
[----:B------:R-:W-:Y:S01]  /*18a0*/  IMAD.IADD R200, R197, 0x1, R195 ;  /* 0x00000001c5c87824 */ /* 0x000fe200078e02c3 */
[----:B------:R-:W-:Y:S01]  /*18b0*/  LOP3.LUT R238, R238, 0xfffffff8, RZ, 0xc0, !PT ;  /* 0xfffffff8eeee7812 */ /* 0x000fe200078ec0ff */
[----:B------:R-:W-:Y:S01]  /*18c0*/  IMAD.IADD R196, R195, 0x1, R193 ;  /* 0x00000001c3c47824 */ /* 0x000fe200078e02c1 */
[----:B------:R-:W-:Y:S01]  /*18d0*/  SHF.R.S32.HI R141, RZ, 0x1f, R140 ;  /* 0x0000001fff8d7819 */ /* 0x000fe2000001148c */
[----:B-1----:R-:W-:Y:S01]  /*18e0*/  IMAD.SHL.U32 R4, R3, 0x2, RZ ;  /* 0x0000000203047824 */ /* 0x002fe200078e00ff */
[----:B------:R-:W-:Y:S01]  /*18f0*/  SHF.R.S32.HI R250, RZ, 0x1f, R228 ;  /* 0x0000001ffffa7819 */ /* 0x000fe200000114e4 */
[----:B------:R-:W-:Y:S01]  /*1900*/  IMAD R3, R13, 0x8, R16 ;  /* 0x000000080d037824 */ /* 0x000fe200078e0210 */
[----:B------:R-:W-:Y:S01]  /*1910*/  SHF.R.S32.HI R249, RZ, 0x1f, R229 ;  /* 0x0000001ffff97819 */ /* 0x000fe200000114e5 */
[----:B------:R-:W-:Y:S01]  /*1920*/  IMAD.IADD R199, R198, 0x1, R195 ;  /* 0x00000001c6c77824 */ /* 0x000fe200078e02c3 */
[C---:B------:R-:W-:Y:S01]  /*1930*/  IADD3 R38, R4.reuse, 0x8, RZ ;  /* 0x0000000804267810 */ /* 0x040fe20007ffe0ff */
[----:B------:R-:W-:Y:S01]  /*1940*/  STL [R1+0x158], R4 ;  /* 0x0001580401007387 */ /* 0x000fe20000100800 */
[C---:B------:R-:W-:Y:S01]  /*1950*/  IADD3 R36, R4.reuse, 0x18, RZ ;  /* 0x0000001804247810 */ /* 0x040fe20007ffe0ff */
[----:B------:R-:W-:Y:S01]  /*1960*/  IMAD.IADD R195, R195, 0x1, R194 ;  /* 0x00000001c3c37824 */ /* 0x000fe200078e02c2 */
[----:B------:R-:W-:Y:S01]  /*1970*/  SHF.R.S32.HI R13, RZ, 0x1f, R38 ;  /* 0x0000001fff0d7819 */ /* 0x000fe20000011426 */
        /* <DEDUP_REMOVED lines=19> */
[----:B-1----:R-:W-:-:S02]  /*1ab0*/  IADD3 R3, R4, 0xe8, RZ ;  /* 0x000000e804037810 */ /* 0x002fc40007ffe0ff */
[C---:B------:R-:W-:Y:S01]  /*1ac0*/  IADD3 R35, R4.reuse, 0x20, RZ ;  /* 0x0000002004237810 */ /* 0x040fe20007ffe0ff */
[----:B------:R-:W-:Y:S01]  /*1ad0*/  STL [R1+0x100], R9 ;  /* 0x0001000901007387 */ /* 0x000fe20000100800 */
[----:B--2---:R-:W-:Y:S02]  /*1ae0*/  SHF.R.S32.HI R13, RZ, 0x1f, R36 ;  /* 0x0000001fff0d7819 */ /* 0x004fe40000011424 */
        /* <DEDUP_REMOVED lines=23> */
[----:B-1----:R-:W-:-:S02]  /*1c60*/  SHF.R.S32.HI R13, RZ, 0x1f, R33 ;  /* 0x0000001fff0d7819 */ /* 0x002fc40000011421 */
[----:B------:R-:W-:Y:S01]  /*1c70*/  LOP3.LUT R12, R12, 0xfffffe00, RZ, 0xc0, !PT ;  /* 0xfffffe000c0c7812 */ /* 0x000fe200078ec0ff */
[----:B------:R-:W-:Y:S01]  /*1c80*/  STL [R1+0xf0], R5 ;  /* 0x0000f00501007387 */ /* 0x000fe20000100800 */
[----:B------:R-:W-:Y:S02]  /*1c90*/  LEA R192, R192, 0xa080, 0x1 ;  /* 0x0000a080c0c07811 */ /* 0x000fe400078e08ff */
[----:B------:R-:W-:Y:S01]  /*1ca0*/  SHF.R.S32.HI R248, RZ, 0x1f, R238 ;  /* 0x0000001ffff87819 */ /* 0x000fe200000114ee */
[----:B------:R1:W-:Y:S01]  /*1cb0*/  STL [R1+0x1c4], R13 ;  /* 0x0001c40d01007387 */ /* 0x0003e20000100800 */
[----:B--2---:R-:W-:-:S03]  /*1cc0*/  SHF.R.S32.HI R6, RZ, 0x1f, R6 ;  /* 0x0000001fff067819 */ /* 0x004fc60000011406 */
[----:B------:R-:W-:Y:S01]  /*1cd0*/  STL [R1+0xec], R4 ;  /* 0x0000ec0401007387 */ /* 0x000fe20000100800 */
[----:B---3--:R-:W-:-:S03]  /*1ce0*/  SHF.R.S32.HI R37, RZ, 0x1f, R37 ;  /* 0x0000001fff257819 */ /* 0x008fc60000011425 */
[----:B------:R2:W-:Y:S01]  /*1cf0*/  STL [R1+0x16c], R6 ;  /* 0x00016c0601007387 */ /* 0x0005e20000100800 */
[----:B----4-:R-:W-:-:S03]  /*1d00*/  SHF.R.S32.HI R35, RZ, 0x1f, R35 ;  /* 0x0000001fff237819 */ /* 0x010fc60000011423 */
[----:B------:R3:W-:Y:S01]  /*1d10*/  STL [R1+0x140], R31 ;  /* 0x0001401f01007387 */ /* 0x0007e20000100800 */
[----:B-----5:R-:W-:-:S03]  /*1d20*/  SHF.R.S32.HI R34, RZ, 0x1f, R34 ;  /* 0x0000001fff227819 */ /* 0x020fc60000011422 */
[----:B------:R4:W-:Y:S01]  /*1d30*/  STL [R1+0x138], R29 ;  /* 0x0001381d01007387 */ /* 0x0009e20000100800 */
[----:B------:R-:W-:-:S03]  /*1d40*/  SHF.R.S32.HI R32, RZ, 0x1f, R32 ;  /* 0x0000001fff207819 */ /* 0x000fc60000011420 */
[----:B------:R5:W-:Y:S04]  /*1d50*/  STL [R1+0xe0], R28 ;  /* 0x0000e01c01007387 */ /* 0x000be80000100800 */
[----:B------:R5:W-:Y:S01]  /*1d60*/  STL [R1+0x130], R26 ;  /* 0x0001301a01007387 */ /* 0x000be20000100800 */
[----:B-1----:R-:W-:-:S03]  /*1d70*/  SHF.R.S32.HI R13, RZ, 0x1f, R30 ;  /* 0x0000001fff0d7819 */ /* 0x002fc6000001141e */
[----:B------:R1:W-:Y:S04]  /*1d80*/  STL [R1+0x12c], R25 ;  /* 0x00012c1901007387 */ /* 0x0003e80000100800 */
[----:B------:R1:W-:Y:S01]  /*1d90*/  STL [R1+0x1b8], R13 ;  /* 0x0001b80d01007387 */ /* 0x0003e20000100800 */
[----:B--2---:R-:W-:Y:S02]  /*1da0*/  SHF.R.S32.HI R6, RZ, 0x1f, R5 ;  /* 0x0000001fff067819 */ /* 0x004fe40000011405 */
[----:B------:R-:W-:Y:S01]  /*1db0*/  SHF.R.S32.HI R5, RZ, 0x1f, R4 ;  /* 0x0000001fff057819 */ /* 0x000fe20000011404 */
[----:B------:R2:W-:Y:S01]  /*1dc0*/  STL [R1+0x124], R23 ;  /* 0x0001241701007387 */ /* 0x0005e20000100800 */
[----:B------:R-:W-:Y:S01]  /*1dd0*/  IMAD.IADD R4, R15, 0x1, R0 ;  /* 0x000000010f047824 */ /* 0x000fe200078e0200 */
[----:B---3--:R-:W-:-:S02]  /*1de0*/  SHF.R.S32.HI R31, RZ, 0x1f, R31 ;  /* 0x0000001fff1f7819 */ /* 0x008fc4000001141f */
[----:B------:R3:W-:Y:S01]  /*1df0*/  STL [R1+0x120], R22 ;  /* 0x0001201601007387 */ /* 0x0007e20000100800 */
[----:B----4-:R-:W-:-:S03]  /*1e00*/  SHF.R.S32.HI R29, RZ, 0x1f, R29 ;  /* 0x0000001fff1d7819 */ /* 0x010fc6000001141d */
[----:B------:R4:W-:Y:S01]  /*1e10*/  STL [R1+0x118], R20 ;  /* 0x0001181401007387 */ /* 0x0009e20000100800 */
[----:B-----5:R-:W-:-:S03]  /*1e20*/  SHF.R.S32.HI R28, RZ, 0x1f, R28 ;  /* 0x0000001fff1c7819 */ /* 0x020fc6000001141c */
[----:B------:R5:W-:Y:S01]  /*1e30*/  STL [R1+0xdc], R19 ;  /* 0x0000dc1301007387 */ /* 0x000be20000100800 */
[----:B------:R-:W-:-:S03]  /*1e40*/  SHF.R.S32.HI R26, RZ, 0x1f, R26 ;  /* 0x0000001fff1a7819 */ /* 0x000fc6000001141a */
[----:B------:R5:W-:Y:S01]  /*1e50*/  STL [R1+0x110], R17 ;  /* 0x0001101101007387 */ /* 0x000be20000100800 */
[----:B-1----:R-:W-:-:S03]  /*1e60*/  SHF.R.S32.HI R25, RZ, 0x1f, R25 ;  /* 0x0000001fff197819 */ /* 0x002fc60000011419 */
[----:B------:R1:W-:Y:S01]  /*1e70*/  STL [R1+0x10c], R16 ;  /* 0x00010c1001007387 */ /* 0x0003e20000100800 */
[----:B------:R-:W-:-:S03]  /*1e80*/  SHF.R.S32.HI R13, RZ, 0x1f, R27 ;  /* 0x0000001fff0d7819 */ /* 0x000fc6000001141b */
[----:B------:R-:W-:Y:S01]  /*1e90*/  STL [R1+0x13c], R30 ;  /* 0x00013c1e01007387 */ /* 0x000fe20000100800 */
[----:B--2---:R-:W-:-:S03]  /*1ea0*/  SHF.R.S32.HI R23, RZ, 0x1f, R23 ;  /* 0x0000001fff177819 */ /* 0x004fc60000011417 */
[----:B------:R2:W-:Y:S01]  /*1eb0*/  STL [R1+0x1ac], R13 ;  /* 0x0001ac0d01007387 */ /* 0x0005e20000100800 */
[----:B---3--:R-:W-:-:S03]  /*1ec0*/  SHF.R.S32.HI R22, RZ, 0x1f, R22 ;  /* 0x0000001fff167819 */ /* 0x008fc60000011416 */
[----:B------:R-:W-:Y:S01]  /*1ed0*/  STL [R1+0x134], R27 ;  /* 0x0001341b01007387 */ /* 0x000fe20000100800 */
[----:B----4-:R-:W-:-:S03]  /*1ee0*/  SHF.R.S32.HI R20, RZ, 0x1f, R20 ;  /* 0x0000001fff147819 */ /* 0x010fc60000011414 */
[----:B------:R-:W-:Y:S01]  /*1ef0*/  STL [R1+0x128], R24 ;  /* 0x0001281801007387 */ /* 0x000fe20000100800 */
[----:B-----5:R-:W-:-:S03]  /*1f00*/  SHF.R.S32.HI R19, RZ, 0x1f, R19 ;  /* 0x0000001fff137819 */ /* 0x020fc60000011413 */
[----:B------:R-:W-:Y:S01]  /*1f10*/  STL [R1+0x11c], R21 ;  /* 0x00011c1501007387 */ /* 0x000fe20000100800 */
[----:B------:R-:W-:-:S03]  /*1f20*/  SHF.R.S32.HI R17, RZ, 0x1f, R17 ;  /* 0x0000001fff117819 */ /* 0x000fc60000011411 */
[----:B------:R-:W-:Y:S01]  /*1f30*/  STL [R1+0x114], R18 ;  /* 0x0001141201007387 */ /* 0x000fe20000100800 */
[----:B-1----:R-:W-:-:S03]  /*1f40*/  SHF.R.S32.HI R16, RZ, 0x1f, R16 ;  /* 0x0000001fff107819 */ /* 0x002fc60000011410 */
[----:B------:R-:W-:Y:S04]  /*1f50*/  STL [R1+0x1d4], R37 ;  /* 0x0001d42501007387 */ /* 0x000fe80000100800 */
[----:B------:R-:W-:Y:S01]  /*1f60*/  STL [R1+0x1cc], R35 ;  /* 0x0001cc2301007387 */ /* 0x000fe20000100800 */
[----:B--2---:R-:W-:-:S03]  /*1f70*/  SHF.R.S32.HI R13, RZ, 0x1f, R24 ;  /* 0x0000001fff0d7819 */ /* 0x004fc60000011418 */
[----:B------:R-:W-:Y:S04]  /*1f80*/  STL [R1+0x1c8], R34 ;  /* 0x0001c82201007387 */ /* 0x000fe80000100800 */
[----:B------:R1:W-:Y:S04]  /*1f90*/  STL [R1+0x1a0], R13 ;  /* 0x0001a00d01007387 */ /* 0x0003e80000100800 */
[----:B------:R-:W-:Y:S04]  /*1fa0*/  STL [R1+0x1c0], R32 ;  /* 0x0001c02001007387 */ /* 0x000fe80000100800 */
[----:B------:R-:W-:Y:S04]  /*1fb0*/  STL [R1+0x1bc], R31 ;  /* 0x0001bc1f01007387 */ /* 0x000fe80000100800 */
[----:B------:R-:W-:Y:S04]  /*1fc0*/  STL [R1+0x1b4], R29 ;  /* 0x0001b41d01007387 */ /* 0x000fe80000100800 */
[----:B------:R-:W-:Y:S04]  /*1fd0*/  STL [R1+0x1b0], R28 ;  /* 0x0001b01c01007387 */ /* 0x000fe80000100800 */
[----:B------:R-:W-:Y:S04]  /*1fe0*/  STL [R1+0x1a8], R26 ;  /* 0x0001a81a01007387 */ /* 0x000fe80000100800 */
[----:B------:R-:W-:Y:S01]  /*1ff0*/  STL [R1+0x1a4], R25 ;  /* 0x0001a41901007387 */ /* 0x000fe20000100800 */
[----:B-1----:R-:W-:-:S03]  /*2000*/  SHF.R.S32.HI R13, RZ, 0x1f, R21 ;  /* 0x0000001fff0d7819 */ /* 0x002fc60000011415 */
        /* <DEDUP_REMOVED lines=11> */
[----:B------:R-:W-:Y:S01]  /*20c0*/  STL [R1+0xd0], R4 ;  /* 0x0000d00401007387 */ /* 0x000fe20000100800 */
[----:B-1----:R-:W-:Y:S02]  /*20d0*/  SHF.R.S32.HI R13, RZ, 0x1f, R11 ;  /* 0x0000001fff0d7819 */ /* 0x002fe4000001140b */
[----:B------:R-:W-:-:S02]  /*20e0*/  SHF.R.S32.HI R11, RZ, 0x1f, R10 ;  /* 0x0000001fff0b7819 */ /* 0x000fc4000001140a */
[----:B------:R-:W-:Y:S01]  /*20f0*/  SHF.R.S32.HI R10, RZ, 0x1f, R9 ;  /* 0x0000001fff0a7819 */ /* 0x000fe20000011409 */
[----:B------:R-:W-:Y:S01]  /*2100*/  STL [R1+0x17c], R13 ;  /* 0x00017c0d01007387 */ /* 0x000fe20000100800 */
[----:B------:R-:W-:Y:S02]  /*2110*/  SHF.R.S32.HI R9, RZ, 0x1f, R8 ;  /* 0x0000001fff097819 */ /* 0x000fe40000011408 */
[----:B------:R-:W-:Y:S01]  /*2120*/  SHF.R.S32.HI R8, RZ, 0x1f, R3 ;  /* 0x0000001fff087819 */ /* 0x000fe20000011403 */
[----:B------:R-:W-:Y:S01]  /*2130*/  IMAD.IADD R3, R15, 0x1, R2 ;  /* 0x000000010f037824 */ /* 0x000fe200078e0202 */
[----:B------:R-:W-:Y:S01]  /*2140*/  STL [R1+0x178], R11 ;  /* 0x0001780b01007387 */ /* 0x000fe20000100800 */
[----:B------:R-:W-:-:S03]  /*2150*/  IMAD.IADD R2, R2, 0x1, R14 ;  /* 0x0000000102027824 */ /* 0x000fc600078e020e */
[----:B------:R1:W-:Y:S04]  /*2160*/  STL [R1+0xc0], R3 ;  /* 0x0000c00301007387 */ /* 0x0003e80000100800 */
[----:B------:R-:W-:Y:S04]  /*2170*/  STL [R1+0x174], R10 ;  /* 0x0001740a01007387 */ /* 0x000fe80000100800 */
[----:B------:R-:W-:Y:S04]  /*2180*/  STL [R1+0x170], R9 ;  /* 0x0001700901007387 */ /* 0x000fe80000100800 */
[----:B------:R-:W-:Y:S04]  /*2190*/  STL [R1+0x168], R8 ;  /* 0x0001680801007387 */ /* 0x000fe80000100800 */
[----:B------:R-:W-:Y:S01]  /*21a0*/  STL [R1+0xbc], R2 ;  /* 0x0000bc0201007387 */ /* 0x000fe20000100800 */
[----:B-1----:R-:W-:-:S05]  /*21b0*/  IMAD.IADD R3, R0, 0x1, R3 ;  /* 0x0000000100037824 */ /* 0x002fca00078e0203 */
[----:B------:R1:W-:Y:S02]  /*21c0*/  STL [R1+0xcc], R3 ;  /* 0x0000cc0301007387 */ /* 0x0003e40000100800 */
[----:B-1----:R-:W-:Y:S02]  /*21d0*/  IMAD.IADD R3, R0, 0x1, R14 ;  /* 0x0000000100037824 */ /* 0x002fe400078e020e */
[----:B------:R-:W-:-:S03]  /*21e0*/  IMAD.IADD R0, R2, 0x1, R0 ;  /* 0x0000000102007824 */ /* 0x000fc600078e0200 */
[----:B------:R1:W-:Y:S04]  /*21f0*/  STL [R1+0xc8], R3 ;  /* 0x0000c80301007387 */ /* 0x0003e80000100800 */
[----:B------:R1:W-:Y:S02]  /*2200*/  STL [R1+0xc4], R0 ;  /* 0x0000c40001007387 */ /* 0x0003e40000100800 */
.L_x_2511:
[----:B------:R-:W2:Y:S01]  /*2210*/  LDL R24, [R1+0xac] ;  /* 0x0000ac0001187983 */ /* 0x000ea20000100800 */
[----:B------:R-:W-:-:S03]  /*2220*/  ISETP.NE.U32.AND P0, PT, RZ, c[0x0][0x370], PT ;  /* 0x0000dc00ff007a0c */ /* 0x000fc60003f05070 */
[----:B------:R-:W3:Y:S01]  /*2230*/  LDL R25, [R1+0xa8] ;  /* 0x0000a80001197983 */ /* 0x000ee20000100800 */
[----:B------:R-:W-:Y:S02]  /*2240*/  ISETP.NE.AND.EX P0, PT, RZ, c[0x0][0x374], PT, P0 ;  /* 0x0000dd00ff007a0c */ /* 0x000fe40003f05300 */
[----:B------:R-:W-:Y:S01]  /*2250*/  ISETP.NE.U32.AND P4, PT, RZ, c[0x0][0x358], PT ;  /* 0x0000d600ff007a0c */ /* 0x000fe20003f85070 */
[----:B------:R-:W-:Y:S02]  /*2260*/  IMAD.MOV.U32 R23, RZ, RZ, 0x4 ;  /* 0x00000004ff177424 */ /* 0x000fe400078e00ff */
[----:B-1----:R-:W-:Y:S01]  /*2270*/  IMAD.MOV.U32 R0, RZ, RZ, RZ ;  /* 0x000000ffff007224 */ /* 0x002fe200078e00ff */
[----:B------:R-:W-:Y:S02]  /*2280*/  ISETP.NE.AND.EX P4, PT, RZ, c[0x0][0x35c], PT, P4 ;  /* 0x0000d700ff007a0c */ /* 0x000fe40003f85340 */
[----:B------:R-:W-:Y:S01]  /*2290*/  ISETP.NE.U32.AND P3, PT, RZ, c[0x0][0x350], PT ;  /* 0x0000d400ff007a0c */ /* 0x000fe20003f65070 */
[----:B------:R-:W-:Y:S01]  /*22a0*/  IMAD.MOV.U32 R20, RZ, RZ, RZ ;  /* 0x000000ffff147224 */ /* 0x000fe200078e00ff */
[----:B------:R-:W-:-:S02]  /*22b0*/  ISETP.NE.U32.AND P2, PT, RZ, c[0x0][0x348], PT ;  /* 0x0000d200ff007a0c */ /* 0x000fc40003f45070 */
[----:B------:R-:W-:Y:S02]  /*22c0*/  ISETP.NE.AND.EX P3, PT, RZ, c[0x0][0x354], PT, P3 ;  /* 0x0000d500ff007a0c */ /* 0x000fe40003f65330 */
[----:B------:R-:W-:Y:S01]  /*22d0*/  ISETP.NE.AND.EX P2, PT, RZ, c[0x0][0x34c], PT, P2 ;  /* 0x0000d300ff007a0c */ /* 0x000fe20003f45320 */
[----:B------:R-:W-:Y:S02]  /*22e0*/  IMAD.MOV.U32 R22, RZ, RZ, RZ ;  /* 0x000000ffff167224 */ /* 0x000fe400078e00ff */
[----:B------:R-:W-:Y:S02]  /*22f0*/  IMAD.MOV.U32 R4, RZ, RZ, RZ ;  /* 0x000000ffff047224 */ /* 0x000fe400078e00ff */
[----:B--2---:R-:W-:-:S05]  /*2300*/  @P0 IMAD.WIDE R2, R24, R23, c[0x0][0x370] ;  /* 0x0000dc0018020625 */ /* 0x004fca00078e0217 */
[----:B------:R1:W2:Y:S01]  /*2310*/  @P0 LDG.E R0, [R2.64] ;  /* 0x0000000a02000981 */ /* 0x0002a2000c1e1900 */
[----:B------:R-:W-:-:S04]  /*2320*/  IMAD.WIDE R8, R24, R23, c[0x0][0x350] ;  /* 0x0000d40018087625 */ /* 0x000fc800078e0217 */
[CC--:B------:R-:W-:Y:S01]  /*2330*/  IMAD.WIDE R10, R24.reuse, R23.reuse, c[0x0][0x348] ;  /* 0x0000d200180a7625 */ /* 0x0c0fe200078e0217 */
[----:B------:R-:W4:Y:S04]  /*2340*/  @P3 LDG.E R22, [R8.64] ;  /* 0x0000000a08163981 */ /* 0x000f28000c1e1900 */
[----:B------:R-:W3:Y:S01]  /*2350*/  @P2 LDG.E R4, [R10.64] ;  /* 0x0000000a0a042981 */ /* 0x000ee2000c1e1900 */
[----:B-1----:R-:W-:-:S05]  /*2360*/  IMAD.WIDE R2, R24, R23, c[0x0][0x358] ;  /* 0x0000d60018027625 */ /* 0x002fca00078e0217 */
[----:B------:R-:W3:Y:S01]  /*2370*/  @P4 LDG.E R20, [R2.64] ;  /* 0x0000000a02144981 */ /* 0x000ee2000c1e1900 */
[----:B------:R-:W-:-:S04]  /*2380*/  ISETP.NE.U32.AND P1, PT, RZ, c[0x0][0x360], PT ;  /* 0x0000d800ff007a0c */ /* 0x000fc80003f25070 */
[----:B------:R-:W-:Y:S01]  /*2390*/  ISETP.NE.AND.EX P1, PT, RZ, c[0x0][0x364], PT, P1 ;  /* 0x0000d900ff007a0c */ /* 0x000fe20003f25310 */
[----:B------:R-:W-:Y:S01]  /*23a0*/  YIELD ;  /* 0x0000000000007946 */ /* 0x000fe20003800000 */
[----:B------:R-:W-:Y:S02]  /*23b0*/  ULDC UR5, c[0x0][0x2ac] ;  /* 0x0000ab0000057ab9 */ /* 0x000fe40000000800 */
[----:B------:R-:W-:Y:S01]  /*23c0*/  ULDC UR4, c[0x0][0x1d0] ;  /* 0x0000740000047ab9 */ /* 0x000fe20000000800 */
[----:B------:R-:W-:Y:S01]  /*23d0*/  IMAD.U32 R6, RZ, RZ, UR7 ;  /* 0x00000007ff067e24 */ /* 0x000fe2000f8e00ff */
[----:B------:R-:W-:Y:S01]  /*23e0*/  UIMAD UR4, UR5, UR4, URZ ;  /* 0x00000004050472a4 */ /* 0x000fe2000f8e023f */
[----:B------:R-:W-:-:S03]  /*23f0*/  MOV R19, c[0x0][0x168] ;  /* 0x00005a0000137a02 */ /* 0x000fc60000000f00 */
[----:B------:R-:W-:-:S03]  /*2400*/  IADD3 R172, P0, R6, 0x48, RZ ;  /* 0x0000004806ac7810 */ /* 0x000fc60007f1e0ff */
[----:B------:R-:W-:Y:S01]  /*2410*/  @P1 IMAD.WIDE R14, R24, R23, c[0x0][0x360] ;  /* 0x0000d800180e1625 */ /* 0x000fe200078e0217 */
[----:B------:R-:W-:-:S03]  /*2420*/  IADD3.X R173, RZ, UR6, RZ, P0, !PT ;  /* 0x00000006ffad7c10 */ /* 0x000fc600087fe4ff */
[----:B------:R-:W-:Y:S01]  /*2430*/  IMAD.U32 R18, RZ, RZ, UR4 ;  /* 0x00000004ff127e24 */ /* 0x000fe2000f8e00ff */
[----:B------:R1:W5:Y:S04]  /*2440*/  @P1 LDG.E R19, [R14.64] ;  /* 0x0000000a0e131981 */ /* 0x000368000c1e1900 */
[----:B--2---:R-:W-:Y:S01]  /*2450*/  STL [R1+0x48], R0 ;  /* 0x0000480001007387 */ /* 0x004fe20000100800 */
[----:B----4-:R-:W-:-:S03]  /*2460*/  IMAD.IADD R5, R22, 0x1, R0 ;  /* 0x0000000116057824 */ /* 0x010fc600078e0200 */
[----:B---3--:R2:W-:Y:S04]  /*2470*/  STL [R1+0x4c], R4 ;  /* 0x00004c0401007387 */ /* 0x0085e80000100800 */
[----:B------:R3:W-:Y:S04]  /*2480*/  STL [R1+0x50], R5 ;  /* 0x0000500501007387 */ /* 0x0007e80000100800 */
[----:B------:R4:W-:Y:S01]  /*2490*/  STL [R1+0x54], R20 ;  /* 0x0000541401007387 */ /* 0x0009e20000100800 */
[C---:B--2---:R-:W-:Y:S02]  /*24a0*/  LOP3.LUT R4, R25.reuse, 0xff000000, RZ, 0xc0, !PT ;  /* 0xff00000019047812 */ /* 0x044fe400078ec0ff */
[----:B---3--:R-:W-:-:S02]  /*24b0*/  LOP3.LUT R5, R25, 0xff0000, RZ, 0xc0, !PT ;  /* 0x00ff000019057812 */ /* 0x008fc400078ec0ff */
[----:B------:R-:W-:-:S04]  /*24c0*/  SHF.R.U32.HI R4, RZ, 0x8, R4 ;  /* 0x00000008ff047819 */ /* 0x000fc80000011604 */
[----:B-1----:R-:W-:Y:S01]  /*24d0*/  LEA.HI R14, R5, R4, RZ, 0x10 ;  /* 0x00000004050e7211 */ /* 0x002fe200078f80ff */
[----:B------:R-:W-:Y:S01]  /*24e0*/  IMAD.MOV.U32 R4, RZ, RZ, c[0x0][0x228] ;  /* 0x00008a00ff047624 */ /* 0x000fe200078e00ff */
[----:B------:R-:W-:Y:S05]  /*24f0*/  @P1 BRA `(.L_x_2278) ;  /* 0x0000004000001947 */ /* 0x000fea0003800000 */
[----:B------:R-:W-:Y:S05]  /*2500*/  @!P2 BRA `(.L_x_2278) ;  /* 0x000000300000a947 */ /* 0x000fea0003800000 */
[----:B------:R1:W2:Y:S04]  /*2510*/  LDG.E R5, [R10.64] ;  /* 0x0000000a0a057981 */ /* 0x0002a8000c1e1900 */
[----:B-1----:R-:W2:Y:S02]  /*2520*/  LDG.E R10, [R10.64+0x4] ;  /* 0x0000040a0a0a7981 */ /* 0x002ea4000c1e1900 */
[----:B--2--5:R-:W-:-:S05]  /*2530*/  IADD3 R19, -R5, R10, RZ ;  /* 0x0000000a05137210 */ /* 0x024fca0007ffe1ff */
.L_x_2278:
[----:B-----5:R1:W-:Y:S01]  /*2540*/  STL [R1+0x58], R19 ;  /* 0x0000581301007387 */ /* 0x0203e20000100800 */
[----:B------:R-:W-:-:S04]  /*2550*/  ISETP.NE.U32.AND P0, PT, RZ, c[0x0][0x368], PT ;  /* 0x0000da00ff007a0c */ /* 0x000fc80003f05070 */
[----:B------:R-:W-:-:S13]  /*2560*/  ISETP.NE.AND.EX P0, PT, RZ, c[0x0][0x36c], PT, P0 ;  /* 0x0000db00ff007a0c */ /* 0x000fda0003f05300 */
[----:B------:R-:W-:Y:S05]  /*2570*/  @!P0 BRA `(.L_x_2279) ;  /* 0x0000003000008947 */ /* 0x000fea0003800000 */
[----:B------:R-:W-:-:S05]  /*2580*/  IMAD.WIDE R8, R24, R23, c[0x0][0x368] ;  /* 0x0000da0018087625 */ /* 0x000fca00078e0217 */
[----:B------:R2:W5:Y:S01]  /*2590*/  LDG.E R18, [R8.64] ;  /* 0x0000000a08127981 */ /* 0x000562000c1e1900 */
[----:B------:R-:W-:Y:S05]  /*25a0*/  BRA `(.L_x_2280) ;  /* 0x0000004000007947 */ /* 0x000fea0003800000 */
.L_x_2279:
[----:B------:R-:W-:Y:S05]  /*25b0*/  @!P3 BRA `(.L_x_2280) ;  /* 0x000000300000b947 */ /* 0x000fea0003800000 */
[----:B------:R2:W3:Y:S04]  /*25c0*/  LDG.E R5, [R8.64] ;  /* 0x0000000a08057981 */ /* 0x0004e8000c1e1900 */
[----:B--2---:R-:W3:Y:S02]  /*25d0*/  LDG.E R8, [R8.64+0x4] ;  /* 0x0000040a08087981 */ /* 0x004ee4000c1e1900 */
[----:B---3--:R-:W-:Y:S02]  /*25e0*/  IADD3 R18, -R5, R8, RZ ;  /* 0x0000000805127210 */ /* 0x008fe40007ffe1ff */
.L_x_2280:
[----:B------:R-:W-:Y:S01]  /*25f0*/  ISETP.NE.U32.AND P0, PT, RZ, c[0x0][0x378], PT ;  /* 0x0000de00ff007a0c */ /* 0x000fe20003f05070 */
[----:B--2---:R-:W2:Y:S03]  /*2600*/  LDL R8, [R1+0x15c] ;  /* 0x00015c0001087983 */ /* 0x004ea60000100800 */
[----:B------:R-:W-:Y:S01]  /*2610*/  ISETP.NE.AND.EX P0, PT, RZ, c[0x0][0x37c], PT, P0 ;  /* 0x0000df00ff007a0c */ /* 0x000fe20003f05300 */
[----:B----4-:R3:W4:Y:S01]  /*2620*/  @P4 LDG.E R6, [R2.64] ;  /* 0x0000000a02064981 */ /* 0x010722000c1e1900 */
[----:B-----5:R-:W-:-:S03]  /*2630*/  IMAD.MOV.U32 R13, RZ, RZ, R18 ;  /* 0x000000ffff0d7224 */ /* 0x020fc600078e0012 */
[----:B------:R3:W4:Y:S08]  /*2640*/  @P4 LDG.E R5, [R2.64+0x4] ;  /* 0x0000040a02054981 */ /* 0x000730000c1e1900 */
[----:B---3--:R-:W-:-:S05]  /*2650*/  @P0 IMAD.WIDE R2, R24, R23, c[0x0][0x378] ;  /* 0x0000de0018020625 */ /* 0x008fca00078e0217 */
[----:B------:R3:W4:Y:S01]  /*2660*/  @P0 LDG.E R13, [R2.64] ;  /* 0x0000000a020d0981 */ /* 0x000722000c1e1900 */
[----:B------:R-:W-:-:S05]  /*2670*/  IMAD.IADD R15, R18, 0x1, -R0 ;  /* 0x00000001120f7824 */ /* 0x000fca00078e0a00 */
[----:B------:R1:W-:Y:S01]  /*2680*/  STL [R1+0x5c], R15 ;  /* 0x00005c0f01007387 */ /* 0x0003e20000100800 */
[----:B---3--:R-:W-:-:S05]  /*2690*/  IMAD.MOV.U32 R2, RZ, RZ, c[0x0][0x2c4] ;  /* 0x0000b100ff027624 */ /* 0x008fca00078e00ff */
[----:B------:R-:W-:Y:S01]  /*26a0*/  ISETP.NE.AND P1, PT, R2, 0x1, PT ;  /* 0x000000010200780c */ /* 0x000fe20003f25270 */
[----:B--2---:R-:W-:Y:S02]  /*26b0*/  IMAD.SHL.U32 R9, R8, 0x80, RZ ;  /* 0x0000008008097824 */ /* 0x004fe400078e00ff */
[----:B------:R-:W-:-:S03]  /*26c0*/  IMAD.MOV.U32 R8, RZ, RZ, c[0x0][0x32c] ;  /* 0x0000cb00ff087624 */ /* 0x000fc600078e00ff */
[----:B------:R-:W-:Y:S01]  /*26d0*/  IADD3 R0, R9, 0x7f, RZ ;  /* 0x0000007f09007810 */ /* 0x000fe20007ffe0ff */
[----:B------:R1:W-:Y:S01]  /*26e0*/  STL [R1+0xa0], R9 ;  /* 0x0000a00901007387 */ /* 0x0003e20000100800 */
[----:B------:R-:W-:Y:S01]  /*26f0*/  ISETP.GE.AND P2, PT, R8, 0x1, PT ;  /* 0x000000010800780c */ /* 0x000fe20003f46270 */
[----:B----4-:R-:W-:-:S04]  /*2700*/  @P4 IMAD.IADD R4, R5, 0x1, -R6 ;  /* 0x0000000105044824 */ /* 0x010fc800078e0a06 */
[----:B------:R-:W-:-:S04]  /*2710*/  @P1 IMAD.HI.U32 R3, R0, c[0x0][0x2c8], RZ ;  /* 0x0000b20000031a27 */ /* 0x000fc800078e00ff */
[----:B------:R-:W-:Y:S01]  /*2720*/  IMAD.IADD R5, R15, 0x1, R4 ;  /* 0x000000010f057824 */ /* 0x000fe200078e0204 */
[----:B------:R-:W-:-:S04]  /*2730*/  @P1 SHF.R.U32.HI R0, RZ, c[0x0][0x2cc], R3 ;  /* 0x0000b300ff001a19 */ /* 0x000fc80000011603 */
[----:B------:R1:W-:Y:S01]  /*2740*/  STL.64 [R1+0x60], R4 ;  /* 0x0000600401007387 */ /* 0x0003e20000100a00 */
[----:B------:R-:W-:Y:S02]  /*2750*/  IADD3 R2, R5, 0x2f, RZ ;  /* 0x0000002f05027810 */ /* 0x000fe40007ffe0ff */
[----:B------:R-:W-:-:S03]  /*2760*/  IADD3 R0, R0, 0x1, R5 ;  /* 0x0000000100007810 */ /* 0x000fc60007ffe005 */
[----:B------:R-:W-:-:S04]  /*2770*/  IMAD.HI R2, R2, 0x2aaaaaab, RZ ;  /* 0x2aaaaaab02027827 */ /* 0x000fc800078e02ff */
[----:B------:R-:W-:Y:S01]  /*2780*/  IMAD.IADD R3, R0, 0x1, -R19 ;  /* 0x0000000100037824 */ /* 0x000fe200078e0a13 */
[----:B------:R-:W-:-:S04]  /*2790*/  SHF.R.U32.HI R6, RZ, 0x1f, R2 ;  /* 0x0000001fff067819 */ /* 0x000fc80000011602 */
[----:B------:R-:W-:Y:S02]  /*27a0*/  LEA.HI.SX32 R21, R2, R6, 0x1d ;  /* 0x0000000602157211 */ /* 0x000fe400078feaff */
[----:B------:R-:W-:Y:S01]  /*27b0*/  IADD3 R2, R3, c[0x0][0x328], RZ ;  /* 0x0000ca0003027a10 */ /* 0x000fe20007ffe0ff */
[----:B------:R1:W-:Y:S01]  /*27c0*/  STL [R1+0x68], R13 ;  /* 0x0000680d01007387 */ /* 0x0003e20000100800 */
        /* <DEDUP_REMOVED lines=11> */
.L_x_2283:
[----:B------:R-:W-:-:S13]  /*2880*/  ISETP.NE.AND P0, PT, R8, 0x1, PT ;  /* 0x000000010800780c */ /* 0x000fda0003f05270 */
[----:B------:R-:W-:-:S05]  /*2890*/  @P0 IMAD.HI.U32 R3, R0, c[0x0][0x330], RZ ;  /* 0x0000cc0000030a27 */ /* 0x000fca00078e00ff */
[----:B------:R-:W-:Y:S02]  /*28a0*/  @P0 SHF.R.U32.HI R0, RZ, c[0x0][0x334], R3 ;  /* 0x0000cd00ff000a19 */ /* 0x000fe40000011603 */
.L_x_2284:
[----:B------:R-:W-:Y:S05]  /*28b0*/  BSYNC B0 ;  /* 0x0000000000007941 */ /* 0x000fea0003800000 */
.L_x_2282:
[----:B------:R-:W-:-:S05]  /*28c0*/  IMAD R0, R0, R8, c[0x0][0x32c] ;  /* 0x0000cb0000007624 */ /* 0x000fca00078e0208 */
[----:B------:R-:W-:-:S04]  /*28d0*/  IMNMX R2, R2, R0, PT ;  /* 0x0000000002027217 */ /* 0x000fc80003800200 */
.L_x_2281:
[----:B------:R-:W-:Y:S01]  /*28e0*/  IADD3 R3, R2, 0x2f, RZ ;  /* 0x0000002f02037810 */ /* 0x000fe20007ffe0ff */
[----:B------:R-:W-:-:S04]  /*28f0*/  @P1 IMAD.HI.U32 R2, R9, c[0x0][0x2c8], RZ ;  /* 0x0000b20009021a27 */ /* 0x000fc800078e00ff */
[----:B------:R-:W-:-:S04]  /*2900*/  IMAD.HI R3, R3, 0x2aaaaaab, RZ ;  /* 0x2aaaaaab03037827 */ /* 0x000fc800078e02ff */
[----:B------:R-:W-:Y:S01]  /*2910*/  IMAD.MOV.U32 R0, RZ, RZ, R9 ;  /* 0x000000ffff007224 */ /* 0x000fe200078e0009 */
[----:B------:R-:W-:Y:S02]  /*2920*/  @P1 SHF.R.U32.HI R0, RZ, c[0x0][0x2cc], R2 ;  /* 0x0000b300ff001a19 */ /* 0x000fe40000011602 */
[----:B------:R-:W-:Y:S02]  /*2930*/  SHF.R.U32.HI R11, RZ, 0x1f, R3 ;  /* 0x0000001fff0b7819 */ /* 0x000fe40000011603 */
[----:B------:R-:W-:Y:S02]  /*2940*/  IADD3 R0, R0, R5, -R19 ;  /* 0x0000000500007210 */ /* 0x000fe40007ffe813 */
[----:B------:R-:W-:Y:S02]  /*2950*/  LEA.HI.SX32 R11, R3, R11, 0x1d ;  /* 0x0000000b030b7211 */ /* 0x000fe400078feaff */
        /* <DEDUP_REMOVED lines=12> */
.L_x_2287:
[----:B------:R-:W-:-:S13]  /*2a20*/  ISETP.NE.AND P0, PT, R8, 0x1, PT ;  /* 0x000000010800780c */ /* 0x000fda0003f05270 */
[----:B------:R-:W-:-:S05]  /*2a30*/  @P0 IMAD.HI.U32 R3, R0, c[0x0][0x330], RZ ;  /* 0x0000cc0000030a27 */ /* 0x000fca00078e00ff */
[----:B------:R-:W-:Y:S02]  /*2a40*/  @P0 SHF.R.U32.HI R0, RZ, c[0x0][0x334], R3 ;  /* 0x0000cd00ff000a19 */ /* 0x000fe40000011603 */
.L_x_2288:
[----:B------:R-:W-:Y:S05]  /*2a50*/  BSYNC B0 ;  /* 0x0000000000007941 */ /* 0x000fea0003800000 */
.L_x_2286:
[----:B------:R-:W-:-:S05]  /*2a60*/  IMAD R0, R0, c[0x0][0x32c], RZ ;  /* 0x0000cb0000007a24 */ /* 0x000fca00078e02ff */
[----:B------:R-:W-:-:S05]  /*2a70*/  IMNMX R2, R2, R0, !PT ;  /* 0x0000000002027217 */ /* 0x000fca0007800200 */
.L_x_2285:
[----:B------:R-:W-:Y:S01]  /*2a80*/  IMAD.HI R2, R2, 0x2aaaaaab, RZ ;  /* 0x2aaaaaab02027827 */ /* 0x000fe200078e02ff */
[----:B------:R-:W-:Y:S01]  /*2a90*/  LOP3.LUT R26, R14, 0xff, RZ, 0xc0, !PT ;  /* 0x000000ff0e1a7812 */ /* 0x000fe200078ec0ff */
[----:B------:R-:W-:Y:S01]  /*2aa0*/  BSSY B0, `(.L_x_2289) ;  /* 0x0000029000007945 */ /* 0x000fe20003800000 */
[----:B------:R-:W-:Y:S02]  /*2ab0*/  SHF.R.U32.HI R0, RZ, 0x10, R14 ;  /* 0x00000010ff007819 */ /* 0x000fe4000001160e */
[----:B------:R-:W-:Y:S01]  /*2ac0*/  SHF.R.U32.HI R10, RZ, 0x1f, R2 ;  /* 0x0000001fff0a7819 */ /* 0x000fe20000011602 */
[----:B------:R2:W-:Y:S03]  /*2ad0*/  STL [R1+0xd8], R26 ;  /* 0x0000d81a01007387 */ /* 0x0005e60000100800 */
[----:B------:R-:W-:Y:S01]  /*2ae0*/  LEA.HI.SX32 R10, R2, R10, 0x1d ;  /* 0x0000000a020a7211 */ /* 0x000fe200078feaff */
[----:B------:R2:W-:Y:S01]  /*2af0*/  STL [R1+0xb0], R0 ;  /* 0x0000b00001007387 */ /* 0x0005e20000100800 */
[----:B------:R-:W-:-:S02]  /*2b00*/  IMAD.MOV.U32 R2, RZ, RZ, RZ ;  /* 0x000000ffff027224 */ /* 0x000fc400078e00ff */
[----:B------:R-:W-:-:S04]  /*2b10*/  IMNMX R10, RZ, R10, !PT ;  /* 0x0000000aff0a7217 */ /* 0x000fc80007800200 */
[----:B------:R-:W-:-:S13]  /*2b20*/  ISETP.GT.AND P0, PT, R11, R10, PT ;  /* 0x0000000a0b00720c */ /* 0x000fda0003f04270 */
[----:B------:R-:W-:Y:S05]  /*2b30*/  @!P0 BRA `(.L_x_2290) ;  /* 0x000001f000008947 */ /* 0x000fea0003800000 */
[----:B------:R-:W-:-:S04]  /*2b40*/  ISETP.NE.AND P0, PT, R0, RZ, PT ;  /* 0x000000ff0000720c */ /* 0x000fc80003f05270 */
[----:B--2---:R-:W-:-:S04]  /*2b50*/  SEL R0, R0, c[0x0][0x338], P0 ;  /* 0x0000ce0000007a07 */ /* 0x004fc80000000000 */
[----:B------:R-:W-:Y:S02]  /*2b60*/  IABS R3, R0 ;  /* 0x0000000000037213 */ /* 0x000fe40000000000 */
[----:B------:R-:W-:Y:S02]  /*2b70*/  IADD3 R14, R0, -0x1, R11 ;  /* 0xffffffff000e7810 */ /* 0x000fe40007ffe00b */
[----:B------:R-:W2:Y:S03]  /*2b80*/  I2F.RP R8, R3 ;  /* 0x0000000300087306 */ /* 0x000ea60000209400 */
[----:B------:R-:W-:-:S05]  /*2b90*/  IMAD.IADD R14, R14, 0x1, -R10 ;  /* 0x000000010e0e7824 */ /* 0x000fca00078e0a0a */
[----:B------:R-:W-:Y:S02]  /*2ba0*/  IABS R17, R14 ;  /* 0x0000000e00117213 */ /* 0x000fe40000000000 */
[----:B------:R-:W-:-:S04]  /*2bb0*/  LOP3.LUT R14, R14, R0, RZ, 0x3c, !PT ;  /* 0x000000000e0e7212 */ /* 0x000fc800078e3cff */
[----:B------:R-:W-:Y:S01]  /*2bc0*/  ISETP.GE.AND P1, PT, R14, RZ, PT ;  /* 0x000000ff0e00720c */ /* 0x000fe20003f26270 */
[----:B--2---:R-:W2:Y:S02]  /*2bd0*/  MUFU.RCP R8, R8 ;  /* 0x0000000800087308 */ /* 0x004ea40000001000 */
[----:B--2---:R-:W-:-:S06]  /*2be0*/  IADD3 R8, R8, 0xffffffe, RZ ;  /* 0x0ffffffe08087810 */ /* 0x004fcc0007ffe0ff */
[----:B-1----:R-:W1:Y:S02]  /*2bf0*/  F2I.FTZ.U32.TRUNC.NTZ R9, R8 ;  /* 0x0000000800097305 */ /* 0x002e64000021f000 */
[----:B-1----:R-:W-:Y:S02]  /*2c00*/  IMAD.MOV R2, RZ, RZ, -R9 ;  /* 0x000000ffff027224 */ /* 0x002fe400078e0a09 */
        /* <DEDUP_REMOVED lines=18> */
.L_x_2290:
[----:B------:R-:W-:Y:S05]  /*2d30*/  BSYNC B0 ;  /* 0x0000000000007941 */ /* 0x000fea0003800000 */
.L_x_2289:
[----:B------:R-:W3:Y:S01]  /*2d40*/  LDL R6, [R1+0x1dc] ;  /* 0x0001dc0001067983 */ /* 0x000ee20000100800 */
[----:B------:R-:W-:-:S04]  /*2d50*/  IMAD R10, R26, R2, R10 ;  /* 0x000000021a0a7224 */ /* 0x000fc800078e020a */
[C---:B--2---:R-:W-:Y:S02]  /*2d60*/  IMAD.IADD R0, R10.reuse, 0x1, R2 ;  /* 0x000000010a007824 */ /* 0x044fe400078e0202 */
        /* <DEDUP_REMOVED lines=8> */
[----:B------:R-:W-:Y:S01]  /*2df0*/  @P0 IADD3 R2, R0, 0x2f, RZ ;  /* 0x0000002f00020810 */ /* 0x000fe20007ffe0ff */
[----:B------:R-:W-:-:S04]  /*2e00*/  IMAD.MOV.U32 R0, RZ, RZ, R107 ;  /* 0x000000ffff007224 */ /* 0x000fc800078e006b */
[----:B------:R-:W-:-:S05]  /*2e10*/  @P0 IMAD.HI R2, R2, 0x2aaaaaab, RZ ;  /* 0x2aaaaaab02020827 */ /* 0x000fca00078e02ff */
[----:B------:R-:W-:-:S04]  /*2e20*/  @P0 SHF.R.U32.HI R3, RZ, 0x1f, R2 ;  /* 0x0000001fff030819 */ /* 0x000fc80000011602 */
[----:B------:R-:W-:-:S04]  /*2e30*/  @P0 LEA.HI.SX32 R0, R2, R3, 0x1d ;  /* 0x0000000302000211 */ /* 0x000fc800078feaff */
[----:B------:R-:W-:Y:S01]  /*2e40*/  ISETP.GT.AND P0, PT, R0, R107, PT ;  /* 0x0000006b0000720c */ /* 0x000fe20003f04270 */
[----:B---3--:R-:W-:-:S04]  /*2e50*/  IMAD.IADD R2, R7, 0x1, R6 ;  /* 0x0000000107027824 */ /* 0x008fc800078e0206 */
[----:B------:R-:W-:-:S08]  /*2e60*/  IMAD.SHL.U32 R223, R2, 0x2, RZ ;  /* 0x0000000202df7824 */ /* 0x000fd000078e00ff */
[----:B------:R-:W-:Y:S05]  /*2e70*/  @!P0 BRA `(.L_x_2291) ;  /* 0x00006b9000008947 */ /* 0x000fea0003800000 */
[----:B------:R-:W-:-:S04]  /*2e80*/  ISETP.NE.U32.AND P0, PT, RZ, c[0x0][0x340], PT ;  /* 0x0000d000ff007a0c */ /* 0x000fc80003f05070 */
[----:B------:R-:W-:-:S13]  /*2e90*/  ISETP.NE.AND.EX P2, PT, RZ, c[0x0][0x344], PT, P0 ;  /* 0x0000d100ff007a0c */ /* 0x000fda0003f45300 */
[----:B------:R-:W-:-:S05]  /*2ea0*/  @P2 IMAD.WIDE R2, R24, R23, c[0x0][0x340] ;  /* 0x0000d00018022625 */ /* 0x000fca00078e0217 */
[----:B-1----:R1:W2:Y:S01]  /*2eb0*/  @P2 LDG.E R15, [R2.64] ;  /* 0x0000000a020f2981 */ /* 0x0022a2000c1e1900 */
[----:B------:R-:W-:Y:S01]  /*2ec0*/  LOP3.LUT R25, R25, 0xffff, RZ, 0xc0, !PT ;  /* 0x0000ffff19197812 */ /* 0x000fe200078ec0ff */
[----:B------:R-:W-:Y:S01]  /*2ed0*/  IMAD.MOV.U32 R130, RZ, RZ, 0x30 ;  /* 0x00000030ff827424 */ /* 0x000fe200078e00ff */
[----:B------:R-:W-:Y:S01]  /*2ee0*/  SHF.R.S32.HI R14, RZ, 0x1f, R24 ;  /* 0x0000001fff0e7819 */ /* 0x000fe20000011418 */
[----:B------:R-:W-:Y:S01]  /*2ef0*/  IMAD.MOV.U32 R139, RZ, RZ, c[0x0][0x238] ;  /* 0x00008e00ff8b7624 */ /* 0x000fe200078e00ff */
[----:B------:R-:W-:Y:S01]  /*2f00*/  IADD3 R39, R0, -0x1, RZ ;  /* 0xffffffff00277810 */ /* 0x000fe20007ffe0ff */
[----:B------:R-:W-:Y:S01]  /*2f10*/  IMAD R138, R130, c[0x0][0x23c], RZ ;  /* 0x00008f00828a7a24 */ /* 0x000fe200078e02ff */
[----:B------:R-:W-:Y:S01]  /*2f20*/  SEL R10, R14, RZ, !P4 ;  /* 0x000000ff0e0a7207 */ /* 0x000fe20006000000 */
[----:B------:R-:W-:Y:S01]  /*2f30*/  IMAD.WIDE.U32 R128, R130, c[0x0][0x238], RZ ;  /* 0x00008e0082807a25 */ /* 0x000fe200078e00ff */
[----:B------:R-:W-:Y:S02]  /*2f40*/  SEL R11, R24, RZ, !P4 ;  /* 0x000000ff180b7207 */ /* 0x000fe40006000000 */
[----:B------:R-:W-:Y:S01]  /*2f50*/  SHF.R.S32.HI R16, RZ, 0x1f, R145 ;  /* 0x0000001fff107819 */ /* 0x000fe20000011491 */
[----:B------:R-:W-:Y:S01]  /*2f60*/  IMAD R0, R10, c[0x0][0x248], RZ ;  /* 0x000092000a007a24 */ /* 0x000fe200078e02ff */
[----:B------:R-:W-:Y:S01]  /*2f70*/  IADD3 R108, P0, R145, R20, RZ ;  /* 0x00000014916c7210 */ /* 0x000fe20007f1e0ff */
[----:B------:R-:W-:Y:S01]  /*2f80*/  IMAD R6, R39, -0x30, R4 ;  /* 0xffffffd027067824 */ /* 0x000fe200078e0204 */
[----:B------:R-:W-:Y:S01]  /*2f90*/  ISETP.GE.AND P1, PT, R140, c[0x0][0x1d4], PT ;  /* 0x000075008c007a0c */ /* 0x000fe20003f26270 */
[----:B------:R-:W-:Y:S01]  /*2fa0*/  IMAD R0, R11, c[0x0][0x24c], R0 ;  /* 0x000093000b007a24 */ /* 0x000fe200078e0200 */
[----:B------:R-:W-:Y:S01]  /*2fb0*/  LEA.HI.X.SX32 R109, R20, R16, 0x1, P0 ;  /* 0x00000010146d7211 */ /* 0x000fe200000f0eff */
[----:B------:R-:W-:Y:S01]  /*2fc0*/  IMAD.IADD R138, R129, 0x1, R138 ;  /* 0x00000001818a7824 */ /* 0x000fe200078e028a */
[----:B------:R-:W-:Y:S01]  /*2fd0*/  IMNMX R6, R6, 0x30, PT ;  /* 0x0000003006067817 */ /* 0x000fe20003800200 */
[----:B------:R-:W-:Y:S01]  /*2fe0*/  IMAD.SHL.U32 R150, R139, 0x20, RZ ;  /* 0x000000208b967824 */ /* 0x000fe200078e00ff */
[----:B------:R-:W-:Y:S01]  /*2ff0*/  ISETP.GE.AND P4, PT, R144, c[0x0][0x1d4], PT ;  /* 0x0000750090007a0c */ /* 0x000fe20003f86270 */
[----:B------:R-:W-:Y:S01]  /*3000*/  IMAD.IADD R127, R22, 0x1, R18 ;  /* 0x00000001167f7824 */ /* 0x000fe200078e0212 */
[----:B------:R-:W-:Y:S01]  /*3010*/  LOP3.LUT R213, R213, 0xfffffff7, RZ, 0xc0, !PT ;  /* 0xfffffff7d5d57812 */ /* 0x000fe200078ec0ff */
[----:B------:R-:W-:Y:S01]  /*3020*/  IMAD.SHL.U32 R26, R145, 0x40, RZ ;  /* 0x00000040911a7824 */ /* 0x000fe200078e00ff */
[----:B------:R-:W-:Y:S01]  /*3030*/  ISETP.GE.AND P6, PT, R228, c[0x0][0x1d4], PT ;  /* 0x00007500e4007a0c */ /* 0x000fe20003fc6270 */
[----:B-1----:R-:W-:Y:S01]  /*3040*/  IMAD.WIDE.U32 R2, R25, c[0x0][0x240], R140 ;  /* 0x0000900019027a25 */ /* 0x002fe200078e008c */
[----:B------:R-:W-:-:S02]  /*3050*/  ISETP.GE.AND P5, PT, R229, c[0x0][0x1d4], PT ;  /* 0x00007500e5007a0c */ /* 0x000fc40003fa6270 */
[----:B------:R-:W-:Y:S01]  /*3060*/  @P1 LOP3.LUT R213, R213, 0x8, RZ, 0xfc, !PT ;  /* 0x00000008d5d51812 */ /* 0x000fe200078efcff */
[----:B------:R-:W-:Y:S01]  /*3070*/  IMAD R3, R25, c[0x0][0x244], R3 ;  /* 0x0000910019037a24 */ /* 0x000fe200078e0203 */
[----:B------:R-:W-:Y:S01]  /*3080*/  MOV R135, 0x5 ;  /* 0x0000000500877802 */ /* 0x000fe20000000f00 */
[----:B------:R-:W-:Y:S01]  /*3090*/  IMAD.MOV.U32 R134, RZ, RZ, c[0x0][0x280] ;  /* 0x0000a000ff867624 */ /* 0x000fe200078e00ff */
[----:B------:R-:W-:Y:S01]  /*30a0*/  LOP3.LUT R213, R213, 0xfffffffb, RZ, 0xc0, !PT ;  /* 0xfffffffbd5d57812 */ /* 0x000fe200078ec0ff */
[----:B------:R-:W-:Y:S01]  /*30b0*/  IMAD.WIDE.U32 R2, R11, c[0x0][0x248], R2 ;  /* 0x000092000b027a25 */ /* 0x000fe200078e0002 */
[----:B------:R-:W-:Y:S02]  /*30c0*/  SHF.L.U64.HI R139, R139, R135, c[0x0][0x23c] ;  /* 0x00008f008b8b7619 */ /* 0x000fe40000010287 */
[----:B------:R-:W-:Y:S01]  /*30d0*/  @P4 LOP3.LUT R213, R213, 0x4, RZ, 0xfc, !PT ;  /* 0x00000004d5d54812 */ /* 0x000fe200078efcff */
[----:B------:R-:W-:Y:S01]  /*30e0*/  IMAD.IADD R3, R3, 0x1, R0 ;  /* 0x0000000103037824 */ /* 0x000fe200078e0200 */
[----:B------:R-:W-:Y:S01]  /*30f0*/  SHF.R.S32.HI R143, RZ, 0x1f, R142 ;  /* 0x0000001fff8f7819 */ /* 0x000fe2000001148e */
[----:B------:R-:W-:Y:S01]  /*3100*/  IMAD R0, R109, c[0x0][0x238], RZ ;  /* 0x00008e006d007a24 */ /* 0x000fe200078e02ff */
[----:B------:R-:W-:Y:S01]  /*3110*/  LOP3.LUT R213, R213, 0xfffffffd, RZ, 0xc0, !PT ;  /* 0xfffffffdd5d57812 */ /* 0x000fe200078ec0ff */
[----:B------:R-:W-:Y:S01]  /*3120*/  IMAD.WIDE.U32 R112, R108, c[0x0][0x238], R2 ;  /* 0x00008e006c707a25 */ /* 0x000fe200078e0002 */
[----:B------:R-:W-:-:S02]  /*3130*/  SHF.R.S32.HI R3, RZ, 0x1f, R39 ;  /* 0x0000001fff037819 */ /* 0x000fc40000011427 */
[----:B------:R-:W-:Y:S01]  /*3140*/  @P6 LOP3.LUT R213, R213, 0x2, RZ, 0xfc, !PT ;  /* 0x00000002d5d56812 */ /* 0x000fe200078efcff */
[----:B------:R-:W-:Y:S01]  /*3150*/  IMAD R5, R108, c[0x0][0x23c], R0 ;  /* 0x00008f006c057a24 */ /* 0x000fe200078e0200 */
[----:B------:R-:W-:Y:S01]  /*3160*/  IADD3 R0, -R145, R6, RZ ;  /* 0x0000000691007210 */ /* 0x000fe20007ffe1ff */
[----:B------:R-:W-:Y:S01]  /*3170*/  IMAD R2, R138, R39, RZ ;  /* 0x000000278a027224 */ /* 0x000fe200078e02ff */
[----:B------:R-:W-:Y:S01]  /*3180*/  LOP3.LUT R26, R26, 0x1c0, RZ, 0xc0, !PT ;  /* 0x000001c01a1a7812 */ /* 0x000fe200078ec0ff */
[----:B------:R-:W-:Y:S01]  /*3190*/  IMAD.IADD R111, R113, 0x1, R5 ;  /* 0x00000001716f7824 */ /* 0x000fe200078e0205 */
[C---:B------:R-:W-:Y:S01]  /*31a0*/  ISETP.GE.AND P0, PT, R0.reuse, 0x1, PT ;  /* 0x000000010000780c */ /* 0x040fe20003f06270 */
[----:B------:R-:W-:Y:S01]  /*31b0*/  IMAD.MOV.U32 R110, RZ, RZ, R112 ;  /* 0x000000ffff6e7224 */ /* 0x000fe200078e0070 */
[----:B------:R-:W-:Y:S01]  /*31c0*/  ISETP.GT.AND P3, PT, R0, 0x20, PT ;  /* 0x000000200000780c */ /* 0x000fe20003f64270 */
[-C--:B------:R-:W-:Y:S01]  /*31d0*/  IMAD R2, R3, R128.reuse, R2 ;  /* 0x0000008003027224 */ /* 0x080fe200078e0202 */
[----:B------:R-:W-:Y:S01]  /*31e0*/  IADD3 R27, R145, 0x20, RZ ;  /* 0x00000020911b7810 */ /* 0x000fe20007ffe0ff */
[----:B------:R-:W-:Y:S01]  /*31f0*/  IMAD.WIDE.U32 R8, R39, R128, R110 ;  /* 0x0000008027087225 */ /* 0x000fe200078e006e */
[----:B------:R-:W-:-:S02]  /*3200*/  MOV R75, c[0x0][0x27c] ;  /* 0x00009f00004b7a02 */ /* 0x000fc40000000f00 */
[----:B------:R-:W-:Y:S01]  /*3210*/  SHF.L.U32 R27, R27, 0x6, RZ ;  /* 0x000000061b1b7819 */ /* 0x000fe200000006ff */
[----:B------:R-:W-:Y:S01]  /*3220*/  IMAD R0, R10, c[0x0][0x268], RZ ;  /* 0x00009a000a007a24 */ /* 0x000fe200078e02ff */
[----:B------:R-:W-:Y:S01]  /*3230*/  IADD3 R5, R9, R2, RZ ;  /* 0x0000000209057210 */ /* 0x000fe20007ffe0ff */
[----:B------:R-:W-:Y:S01]  /*3240*/  IMAD R6, R16, c[0x0][0x280], RZ ;  /* 0x0000a00010067a24 */ /* 0x000fe200078e02ff */
[----:B------:R-:W-:Y:S01]  /*3250*/  LOP3.LUT R27, R27, 0x1c0, RZ, 0xc0, !PT ;  /* 0x000001c01b1b7812 */ /* 0x000fe200078ec0ff */
[----:B------:R-:W-:Y:S01]  /*3260*/  IMAD R100, R11, c[0x0][0x26c], R0 ;  /* 0x00009b000b647a24 */ /* 0x000fe200078e0200 */
[----:B------:R-:W-:Y:S01]  /*3270*/  @P0 LEA R2, P1, R8, c[0x0][0x220], 0x1 ;  /* 0x0000880008020a11 */ /* 0x000fe200078208ff */
[----:B------:R-:W-:Y:S01]  /*3280*/  IMAD R0, R16, c[0x0][0x290], RZ ;  /* 0x0000a40010007a24 */ /* 0x000fe200078e02ff */
[----:B------:R-:W-:Y:S01]  /*3290*/  SHF.R.U32.HI R149, RZ, 0x3, R27 ;  /* 0x00000003ff957819 */ /* 0x000fe2000001161b */
[----:B------:R-:W-:Y:S01]  /*32a0*/  IMAD.WIDE.U32 R18, R145, c[0x0][0x290], R142 ;  /* 0x0000a40091127a25 */ /* 0x000fe200078e008e */
[----:B------:R-:W-:-:S02]  /*32b0*/  @P0 LEA.HI.X R3, R8, c[0x0][0x224], R5, 0x1, P1 ;  /* 0x0000890008030a11 */ /* 0x000fc400008f0c05 */
[----:B------:R-:W-:Y:S01]  /*32c0*/  LOP3.LUT P1, RZ, R213, 0x8, RZ, 0xc0, !PT ;  /* 0x00000008d5ff7812 */ /* 0x000fe2000782c0ff */
[----:B------:R-:W-:Y:S01]  /*32d0*/  IMAD R0, R145, c[0x0][0x294], R0 ;  /* 0x0000a50091007a24 */ /* 0x000fe200078e0200 */
[----:B------:R-:W-:Y:S01]  /*32e0*/  LOP3.LUT R213, R213, 0xfffffffe, RZ, 0xc0, !PT ;  /* 0xfffffffed5d57812 */ /* 0x000fe200078ec0ff */
[C---:B------:R-:W-:Y:S02]  /*32f0*/  IMAD R6, R145.reuse, c[0x0][0x284], R6 ;  /* 0x0000a10091067a24 */ /* 0x040fe400078e0206 */
[----:B------:R-:W-:Y:S01]  /*3300*/  IMAD.WIDE.U32 R20, R145, c[0x0][0x280], R142 ;  /* 0x0000a00091147a25 */ /* 0x000fe200078e008e */
[----:B------:R-:W-:-:S03]  /*3310*/  @P5 LOP3.LUT R213, R213, 0x1, RZ, 0xfc, !PT ;  /* 0x00000001d5d55812 */ /* 0x000fc600078efcff */
[----:B------:R-:W-:-:S04]  /*3320*/  IMAD.WIDE.U32 R16, R145, c[0x0][0x280], R140 ;  /* 0x0000a00091107a25 */ /* 0x000fc800078e008c */
[----:B------:R-:W-:Y:S01]  /*3330*/  @!PT LDS RZ, [RZ] ;  /* 0x00000000fffff984 */ /* 0x000fe20000000800 */
[----:B------:R-:W-:Y:S01]  /*3340*/  @!PT LDS RZ, [RZ] ;  /* 0x00000000fffff984 */ /* 0x000fe20000000800 */
[----:B------:R-:W-:Y:S01]  /*3350*/  @!PT LDS RZ, [RZ] ;  /* 0x00000000fffff984 */ /* 0x000fe20000000800 */
[----:B------:R1:W-:Y:S01]  /*3360*/  @P0 LDGSTS.E.BYPASS.LTC128B.128 [R223+0xa080], [R2.64], !P1 ;  /* 0x0a08000002df0fae */ /* 0x0003e2000c901d4a */
[----:B------:R-:W-:Y:S01]  /*3370*/  ISETP.GE.AND P1, PT, R140, c[0x0][0x27c], PT ;  /* 0x00009f008c007a0c */ /* 0x000fe20003f26270 */
[----:B------:R-:W-:Y:S02]  /*3380*/  IMAD.IADD R19, R19, 0x1, R0 ;  /* 0x0000000113137824 */ /* 0x000fe400078e0200 */
[----:B------:R1:W-:Y:S01]  /*3390*/  @P0 LDGSTS.E.BYPASS.LTC128B.128 [R223+0xb880], [R2.64+0x80], !P4 ;  /* 0x0b88008002df0fae */ /* 0x0003e2000e101d4a */
[----:B------:R-:W-:Y:S02]  /*33a0*/  IMAD.IADD R21, R21, 0x1, R6 ;  /* 0x0000000115157824 */ /* 0x000fe400078e0206 */
[----:B------:R-:W-:Y:S01]  /*33b0*/  IMAD.IADD R17, R6, 0x1, R17 ;  /* 0x0000000106117824 */ /* 0x000fe200078e0211 */
[----:B------:R1:W-:Y:S01]  /*33c0*/  @P0 LDGSTS.E.BYPASS.LTC128B.128 [R223+0xd080], [R2.64+0x100], !P6 ;  /* 0x0d08010002df0fae */ /* 0x0003e2000f101d4a */
[----:B------:R-:W-:Y:S01]  /*33d0*/  SHF.R.S32.HI R6, RZ, 0x1f, R13 ;  /* 0x0000001fff067819 */ /* 0x000fe2000001140d */
[----:B------:R-:W-:-:S02]  /*33e0*/  IMAD.WIDE.U32 R98, R13, c[0x0][0x280], R20 ;  /* 0x0000a0000d627a25 */ /* 0x000fc400078e0014 */
[----:B------:R1:W-:Y:S01]  /*33f0*/  @P0 LDGSTS.E.BYPASS.LTC128B.128 [R223+0xe880], [R2.64+0x180], !P5 ;  /* 0x0e88018002df0fae */ /* 0x0003e2000e901d4a */
[----:B------:R-:W-:Y:S01]  /*3400*/  @P3 IADD3 R9, P0, R150, R8, RZ ;  /* 0x0000000896093210 */ /* 0x000fe20007f1e0ff */
[----:B------:R-:W-:Y:S02]  /*3410*/  IMAD R23, R6, c[0x0][0x290], RZ ;  /* 0x0000a40006177a24 */ /* 0x000fe400078e02ff */
[----:B------:R-:W-:Y:S01]  /*3420*/  IMAD.WIDE.U32 R96, R13, c[0x0][0x290], R18 ;  /* 0x0000a4000d607a25 */ /* 0x000fe200078e0012 */
[----:B------:R-:W-:Y:S02]  /*3430*/  @P3 IADD3.X R5, R5, R139, RZ, P0, !PT ;  /* 0x0000008b05053210 */ /* 0x000fe400007fe4ff */
[----:B------:R-:W-:Y:S01]  /*3440*/  @P3 LEA R8, P0, R9, c[0x0][0x220], 0x1 ;  /* 0x0000880009083a11 */ /* 0x000fe200078008ff */
[C---:B------:R-:W-:Y:S02]  /*3450*/  IMAD R23, R13.reuse, c[0x0][0x294], R23 ;  /* 0x0000a5000d177a24 */ /* 0x040fe400078e0217 */
[----:B------:R-:W-:Y:S01]  /*3460*/  IMAD.WIDE.U32 R94, R13, c[0x0][0x280], R16 ;  /* 0x0000a0000d5e7a25 */ /* 0x000fe200078e0010 */
[----:B------:R-:W-:-:S02]  /*3470*/  @P3 LEA.HI.X R9, R9, c[0x0][0x224], R5, 0x1, P0 ;  /* 0x0000890009093a11 */ /* 0x000fc400000f0c05 */
[----:B------:R-:W-:Y:S01]  /*3480*/  LOP3.LUT P0, RZ, R213, 0x8, RZ, 0xc0, !PT ;  /* 0x00000008d5ff7812 */ /* 0x000fe2000780c0ff */
[----:B------:R-:W-:Y:S02]  /*3490*/  IMAD.MOV.U32 R148, RZ, RZ, c[0x0][0x290] ;  /* 0x0000a400ff947624 */ /* 0x000fe400078e00ff */
[C---:B------:R-:W-:Y:S02]  /*34a0*/  IMAD R136, R130.reuse, c[0x0][0x284], RZ ;  /* 0x0000a10082887a24 */ /* 0x040fe400078e02ff */
[C---:B------:R-:W-:Y:S02]  /*34b0*/  IMAD R137, R130.reuse, c[0x0][0x294], RZ ;  /* 0x0000a50082897a24 */ /* 0x040fe400078e02ff */
[----:B------:R-:W-:-:S04]  /*34c0*/  IMAD.WIDE.U32 R132, R130, c[0x0][0x280], RZ ;  /* 0x0000a00082847a25 */ /* 0x000fc800078e00ff */
[----:B------:R-:W-:Y:S02]  /*34d0*/  IMAD.WIDE.U32 R130, R130, c[0x0][0x290], RZ ;  /* 0x0000a40082827a25 */ /* 0x000fe400078e00ff */
[----:B------:R3:W-:Y:S02]  /*34e0*/  @P3 LDGSTS.E.BYPASS.LTC128B.128 [R245+0xb080], [R8.64], !P0 ;  /* 0x0b08000008f53fae */ /* 0x0007e4000c101d4a */
[----:B-1----:R-:W-:Y:S01]  /*34f0*/  IMAD.WIDE.U32 R2, R25, c[0x0][0x260], R140 ;  /* 0x0000980019027a25 */ /* 0x002fe200078e008c */
[----:B------:R-:W-:Y:S01]  /*3500*/  IADD3 R137, R131, R137, RZ ;  /* 0x0000008983897210 */ /* 0x000fe20007ffe0ff */
[----:B------:R3:W-:Y:S02]  /*3510*/  @P3 LDGSTS.E.BYPASS.LTC128B.128 [R245+0xc880], [R8.64+0x80], !P4 ;  /* 0x0c88008008f53fae */ /* 0x0007e4000e101d4a */
[C---:B------:R-:W-:Y:S02]  /*3520*/  IMAD R3, R25.reuse, c[0x0][0x264], R3 ;  /* 0x0000990019037a24 */ /* 0x040fe400078e0203 */
[----:B------:R3:W-:Y:S01]  /*3530*/  @P3 LDGSTS.E.BYPASS.LTC128B.128 [R245+0xe080], [R8.64+0x100], !P6 ;  /* 0x0e08010008f53fae */ /* 0x0007e2000f101d4a */
[----:B------:R-:W-:-:S03]  /*3540*/  IMAD.WIDE.U32 R118, R25, c[0x0][0x1e8], RZ ;  /* 0x00007a0019767a25 */ /* 0x000fc600078e00ff */
[----:B------:R3:W-:Y:S01]  /*3550*/  @P3 LDGSTS.E.BYPASS.LTC128B.128 [R245+0xf880], [R8.64+0x180], !P5 ;  /* 0x0f88018008f53fae */ /* 0x0007e2000e901d4a */
[----:B------:R-:W-:Y:S01]  /*3560*/  IMAD.WIDE.U32 R90, R11, c[0x0][0x268], R2 ;  /* 0x00009a000b5a7a25 */ /* 0x000fe200078e0002 */
[----:B------:R-:W-:Y:S02]  /*3570*/  SEL R2, RZ, c[0x0][0x27c], !P1 ;  /* 0x00009f00ff027a07 */ /* 0x000fe40004800000 */
[----:B------:R-:W0:Y:S01]  /*3580*/  LDGDEPBAR ;  /* 0x00000000000079af */ /* 0x000e220000000000 */
[----:B------:R-:W-:Y:S01]  /*3590*/  WARPSYNC 0xffffffff ;  /* 0xffffffff00007948 */ /* 0x000fe20003800000 */
[----:B------:R-:W-:Y:S01]  /*35a0*/  IADD3 R2, R140, R2, RZ ;  /* 0x000000028c027210 */ /* 0x000fe20007ffe0ff */
[----:B------:R-:W-:-:S03]  /*35b0*/  IMAD.WIDE.U32 R116, R25, c[0x0][0x210], RZ ;  /* 0x0000840019747a25 */ /* 0x000fc600078e00ff */
[----:B------:R-:W-:Y:S01]  /*35c0*/  SHF.R.S32.HI R22, RZ, 0x1f, R2 ;  /* 0x0000001fff167819 */ /* 0x000fe20000011402 */
[C---:B------:R-:W-:Y:S01]  /*35d0*/  IMAD.SHL.U32 R147, R134.reuse, 0x20, RZ ;  /* 0x0000002086937824 */ /* 0x040fe200078e00ff */
[-C--:B------:R-:W-:Y:S01]  /*35e0*/  SHF.L.U64.HI R134, R134, R135.reuse, c[0x0][0x284] ;  /* 0x0000a10086867619 */ /* 0x080fe20000010287 */
[----:B------:R-:W-:Y:S01]  /*35f0*/  IMAD.SHL.U32 R75, R75, 0x2, RZ ;  /* 0x000000024b4b7824 */ /* 0x000fe200078e00ff */
[C---:B------:R-:W-:Y:S01]  /*3600*/  SHF.L.U64.HI R135, R148.reuse, R135, c[0x0][0x294] ;  /* 0x0000a50094877619 */ /* 0x040fe20000010287 */
[----:B------:R-:W-:Y:S01]  /*3610*/  IMAD.IADD R136, R133, 0x1, R136 ;  /* 0x0000000185887824 */ /* 0x000fe200078e0288 */
[----:B------:R-:W-:Y:S01]  /*3620*/  SHF.L.U32 R148, R148, 0x5, RZ ;  /* 0x0000000594947819 */ /* 0x000fe200000006ff */
[C---:B------:R-:W-:Y:S02]  /*3630*/  IMAD R126, R25.reuse, c[0x0][0x1ec], R119 ;  /* 0x00007b00197e7a24 */ /* 0x040fe400078e0277 */
[----:B------:R-:W-:Y:S02]  /*3640*/  IMAD R125, R25, c[0x0][0x214], R117 ;  /* 0x00008500197d7a24 */ /* 0x000fe400078e0275 */
[----:B------:R-:W-:-:S02]  /*3650*/  IMAD.IADD R100, R91, 0x1, R100 ;  /* 0x000000015b647824 */ /* 0x000fc400078e0264 */
[----:B------:R-:W-:Y:S01]  /*3660*/  IMAD.IADD R105, R97, 0x1, R23 ;  /* 0x0000000161697824 */ /* 0x000fe200078e0217 */
[--C-:B--2---:R-:W-:Y:S01]  /*3670*/  @P2 SHF.R.S32.HI R11, RZ, 0x1f, R15.reuse ;  /* 0x0000001fff0b2819 */ /* 0x104fe2000001140f */
[----:B------:R-:W-:Y:S01]  /*3680*/  @P2 IMAD.MOV.U32 R10, RZ, RZ, R15 ;  /* 0x000000ffff0a2224 */ /* 0x000fe200078e000f */
[----:B------:R-:W-:Y:S01]  /*3690*/  @!P2 MOV R11, R14 ;  /* 0x0000000e000ba202 */ /* 0x000fe20000000f00 */
[----:B------:R-:W-:Y:S01]  /*36a0*/  @!P2 IMAD.MOV.U32 R10, RZ, RZ, R24 ;  /* 0x000000ffff0aa224 */ /* 0x000fe200078e0018 */
[----:B------:R-:W-:Y:S01]  /*36b0*/  BAR.SYNC.DEFER_BLOCKING 0x0 ;  /* 0x0000000000007b1d */ /* 0x000fe20000010000 */
[----:B------:R-:W-:Y:S01]  /*36c0*/  ISETP.GE.AND P2, PT, R144, c[0x0][0x27c], PT ;  /* 0x00009f0090007a0c */ /* 0x000fe20003f46270 */
[----:B------:R-:W-:Y:S01]  /*36d0*/  IMAD.WIDE.U32 R14, R145, c[0x0][0x290], R140 ;  /* 0x0000a400910e7a25 */ /* 0x000fe200078e008c */
[----:B------:R-:W-:Y:S02]  /*36e0*/  LEA.HI R24, R22, R2, RZ, 0x6 ;  /* 0x0000000216187211 */ /* 0x000fe400078f30ff */
[----:B------:R-:W-:Y:S01]  /*36f0*/  SEL R3, RZ, c[0x0][0x27c], !P2 ;  /* 0x00009f00ff037a07 */ /* 0x000fe20005000000 */
[----:B------:R-:W-:-:S02]  /*3700*/  IMAD.IADD R15, R0, 0x1, R15 ;  /* 0x00000001000f7824 */ /* 0x000fc400078e020f */
[----:B------:R-:W-:-:S04]  /*3710*/  IMAD.WIDE.U32 R114, R10, c[0x0][0x2b0], RZ ;  /* 0x0000ac000a727a25 */ /* 0x000fc800078e00ff */
[----:B------:R-:W-:Y:S01]  /*3720*/  IMAD.IADD R0, R144, 0x1, R3 ;  /* 0x0000000190007824 */ /* 0x000fe200078e0203 */
[----:B------:R-:W-:Y:S01]  /*3730*/  LEA.HI R3, R22, R2, RZ, 0x3 ;  /* 0x0000000216037211 */ /* 0x000fe200078f18ff */
[----:B------:R-:W-:Y:S02]  /*3740*/  IMAD R22, R6, c[0x0][0x280], RZ ;  /* 0x0000a00006167a24 */ /* 0x000fe400078e02ff */
[C---:B------:R-:W-:Y:S01]  /*3750*/  IMAD.WIDE.U32 R92, R13.reuse, c[0x0][0x290], R14 ;  /* 0x0000a4000d5c7a25 */ /* 0x040fe200078e000e */
[----:B------:R-:W-:Y:S02]  /*3760*/  SHF.R.S32.HI R5, RZ, 0x1f, R0 ;  /* 0x0000001fff057819 */ /* 0x000fe40000011400 */
[C---:B------:R-:W-:Y:S01]  /*3770*/  LOP3.LUT R6, R26.reuse, 0x38, R3, 0xf8, !PT ;  /* 0x000000381a067812 */ /* 0x040fe200078ef803 */
[----:B------:R-:W-:Y:S01]  /*3780*/  IMAD R22, R13, c[0x0][0x284], R22 ;  /* 0x0000a1000d167a24 */ /* 0x000fe200078e0216 */
[-C--:B------:R-:W-:Y:S01]  /*3790*/  LEA.HI R2, R5, R0.reuse, RZ, 0x3 ;  /* 0x0000000005027211 */ /* 0x080fe200078f18ff */
[----:B------:R-:W-:Y:S01]  /*37a0*/  IMAD.IADD R101, R23, 0x1, R93 ;  /* 0x0000000117657824 */ /* 0x000fe200078e025d */
[----:B------:R-:W-:Y:S01]  /*37b0*/  LEA.HI R0, R5, R0, RZ, 0x6 ;  /* 0x0000000005007211 */ /* 0x000fe200078f30ff */
[----:B------:R-:W-:Y:S01]  /*37c0*/  IMAD.IADD R106, R99, 0x1, R22 ;  /* 0x00000001636a7824 */ /* 0x000fe200078e0216 */
[----:B------:R-:W-:Y:S01]  /*37d0*/  LOP3.LUT R13, R26, 0x38, R2, 0xf8, !PT ;  /* 0x000000381a0d7812 */ /* 0x000fe200078ef802 */
[----:B------:R-:W-:Y:S01]  /*37e0*/  IMAD.SHL.U32 R26, R145, 0x40, RZ ;  /* 0x00000040911a7824 */ /* 0x000fe200078e00ff */
[----:B------:R-:W-:-:S02]  /*37f0*/  SHF.R.S32.HI R5, RZ, 0x6, R24 ;  /* 0x00000006ff057819 */ /* 0x000fc40000011418 */
[----:B------:R-:W-:Y:S02]  /*3800*/  SHF.R.S32.HI R0, RZ, 0x6, R0 ;  /* 0x00000006ff007819 */ /* 0x000fe40000011400 */
[----:B------:R-:W-:Y:S01]  /*3810*/  LOP3.LUT R26, R26, 0x1c0, RZ, 0xc0, !PT ;  /* 0x000001c01a1a7812 */ /* 0x000fe200078ec0ff */
[----:B------:R-:W-:Y:S01]  /*3820*/  IMAD R19, R5, 0xc00, R7 ;  /* 0x00000c0005137824 */ /* 0x000fe200078e0207 */
[----:B------:R-:W-:Y:S01]  /*3830*/  LOP3.LUT R14, R27, 0x38, R3, 0xf8, !PT ;  /* 0x000000381b0e7812 */ /* 0x000fe200078ef803 */
[----:B------:R-:W-:Y:S01]  /*3840*/  IMAD R18, R5, 0xc00, R12 ;  /* 0x00000c0005127824 */ /* 0x000fe200078e020c */
[----:B------:R-:W-:Y:S01]  /*3850*/  SHF.R.U32.HI R26, RZ, 0x3, R26 ;  /* 0x00000003ff1a7819 */ /* 0x000fe2000001161a */
[C---:B------:R-:W-:Y:S01]  /*3860*/  IMAD R15, R0.reuse, 0xc00, R7 ;  /* 0x00000c00000f7824 */ /* 0x040fe200078e0207 */
[----:B------:R-:W-:Y:S01]  /*3870*/  LOP3.LUT R17, R27, 0x38, R2, 0xf8, !PT ;  /* 0x000000381b117812 */ /* 0x000fe200078ef802 */
[----:B------:R-:W-:Y:S01]  /*3880*/  IMAD R5, R0, 0xc00, R12 ;  /* 0x00000c0000057824 */ /* 0x000fe200078e020c */
[----:B------:R-:W-:-:S02]  /*3890*/  LOP3.LUT R16, R6, R26, RZ, 0x3c, !PT ;  /* 0x0000001a06107212 */ /* 0x000fc400078e3cff */
[----:B------:R-:W-:Y:S02]  /*38a0*/  LOP3.LUT R13, R13, R26, RZ, 0x3c, !PT ;  /* 0x0000001a0d0d7212 */ /* 0x000fe400078e3cff */
[-C--:B------:R-:W-:Y:S02]  /*38b0*/  LOP3.LUT R6, R14, R149.reuse, RZ, 0x3c, !PT ;  /* 0x000000950e067212 */ /* 0x080fe400078e3cff */
[----:B------:R-:W-:Y:S01]  /*38c0*/  SHF.R.S32.HI R72, RZ, 0x3, R2 ;  /* 0x00000003ff487819 */ /* 0x000fe20000011402 */
[----:B------:R-:W-:Y:S01]  /*38d0*/  IMAD.IADD R13, R15, 0x1, R13 ;  /* 0x000000010f0d7824 */ /* 0x000fe200078e020d */
[----:B------:R-:W-:Y:S01]  /*38e0*/  LOP3.LUT R86, R2, 0xfffffff8, RZ, 0xc0, !PT ;  /* 0xfffffff802567812 */ /* 0x000fe200078ec0ff */
[----:B------:R-:W-:Y:S01]  /*38f0*/  IMAD R2, R11, c[0x0][0x2b0], RZ ;  /* 0x0000ac000b027a24 */ /* 0x000fe200078e02ff */
[----:B------:R-:W-:Y:S01]  /*3900*/  LOP3.LUT R0, R17, R149, RZ, 0x3c, !PT ;  /* 0x0000009511007212 */ /* 0x000fe200078e3cff */
[----:B------:R-:W-:Y:S01]  /*3910*/  IMAD.IADD R6, R18, 0x1, R6 ;  /* 0x0000000112067824 */ /* 0x000fe200078e0206 */
[----:B------:R-:W-:Y:S01]  /*3920*/  IADD3 R16, R19, R16, RZ ;  /* 0x0000001013107210 */ /* 0x000fe20007ffe0ff */
[----:B------:R-:W-:Y:S01]  /*3930*/  IMAD R2, R10, c[0x0][0x2b4], R2 ;  /* 0x0000ad000a027a24 */ /* 0x000fe200078e0202 */
[----:B------:R-:W-:Y:S01]  /*3940*/  IADD3 R5, R5, R0, RZ ;  /* 0x0000000005057210 */ /* 0x000fe20007ffe0ff */
[----:B------:R-:W-:Y:S01]  /*3950*/  IMAD R0, R146, 0x20, R145 ;  /* 0x0000002092007824 */ /* 0x000fe200078e0291 */
[----:B------:R-:W-:Y:S01]  /*3960*/  LOP3.LUT R87, R3, 0xfffffff8, RZ, 0xc0, !PT ;  /* 0xfffffff803577812 */ /* 0x000fe200078ec0ff */
[----:B------:R-:W-:Y:S01]  /*3970*/  IMAD.SHL.U32 R123, R13, 0x2, RZ ;  /* 0x000000020d7b7824 */ /* 0x000fe200078e00ff */
[----:B------:R-:W-:Y:S01]  /*3980*/  SHF.R.S32.HI R73, RZ, 0x3, R3 ;  /* 0x00000003ff497819 */ /* 0x000fe20000011403 */
[----:B------:R-:W-:Y:S01]  /*3990*/  IMAD.SHL.U32 R122, R6, 0x2, RZ ;  /* 0x00000002067a7824 */ /* 0x000fe200078e00ff */
[----:B------:R-:W-:Y:S01]  /*39a0*/  IADD3 R104, R22, R95, RZ ;  /* 0x0000005f16687210 */ /* 0x000fe20007ffe0ff */
[----:B------:R-:W-:Y:S01]  /*39b0*/  IMAD.IADD R120, R115, 0x1, R2 ;  /* 0x0000000173787824 */ /* 0x000fe200078e0202 */
[----:B------:R-:W-:-:S02]  /*39c0*/  SHF.R.S32.HI R103, RZ, 0x1f, R87 ;  /* 0x0000001fff677819 */ /* 0x000fc40000011457 */
[----:B------:R-:W-:Y:S02]  /*39d0*/  SHF.R.S32.HI R102, RZ, 0x1f, R86 ;  /* 0x0000001fff667819 */ /* 0x000fe40000011456 */
[----:B------:R-:W-:Y:S02]  /*39e0*/  SHF.L.U32 R124, R16, 0x1, RZ ;  /* 0x00000001107c7819 */ /* 0x000fe400000006ff */
[----:B---3--:R-:W-:Y:S02]  /*39f0*/  SHF.L.U32 R121, R5, 0x1, RZ ;  /* 0x0000000105797819 */ /* 0x008fe400000006ff */
.L_x_2332:
[----:B------:R-:W-:Y:S01]  /*3a00*/  MOV R84, RZ ;  /* 0x000000ff00547202 */ /* 0x000fe20000000f00 */
[----:B--23--:R-:W-:Y:S01]  /*3a10*/  IMAD.MOV.U32 R2, RZ, RZ, c[0x0][0x2b8] ;  /* 0x0000ae00ff027624 */ /* 0x00cfe200078e00ff */
[----:B------:R-:W-:Y:S04]  /*3a20*/  DEPBAR.LE SB0, 0x0 ;  /* 0x000080000000791a */ /* 0x000fe80000000000 */
[----:B------:R-:W-:Y:S01]  /*3a30*/  ISETP.NE.AND P0, PT, R2, 0x1, PT ;  /* 0x000000010200780c */ /* 0x000fe20003f05270 */
[----:B------:R-:W-:Y:S01]  /*3a40*/  IMAD R2, R39, 0x30, R0 ;  /* 0x0000003027027824 */ /* 0x000fe200078e0200 */
[----:B------:R-:W-:Y:S01]  /*3a50*/  WARPSYNC 0xffffffff ;  /* 0xffffffff00007948 */ /* 0x000fe20003800000 */
[----:B------:R-:W-:Y:S02]  /*3a60*/  BSSY B2, `(.L_x_2292) ;  /* 0x0000557000027945 */ /* 0x000fe40003800000 */
[----:B------:R-:W-:Y:S04]  /*3a70*/  IMAD.IADD R5, R127, 0x1, R2 ;  /* 0x000000017f057824 */ /* 0x000fe800078e0202 */
[----:B----4-:R-:W-:Y:S04]  /*3a80*/  IMAD.MOV.U32 R3, RZ, RZ, R5 ;  /* 0x000000ffff037224 */ /* 0x010fe800078e0005 */
[----:B------:R-:W-:Y:S05]  /*3a90*/  @P0 IMAD.HI.U32 R6, R5, c[0x0][0x2bc], RZ ;  /* 0x0000af0005060a27 */ /* 0x000fea00078e00ff */
        /* <DEDUP_REMOVED lines=23> */
[C---:B-1----:R-:W-:Y:S02]  /*3c10*/  LEA R82, P0, R2.reuse, c[0x0][0x1c8], 0x1 ;  /* 0x0000720002527a11 */ /* 0x042fe400078008ff */
        /* <DEDUP_REMOVED lines=44> */
[C---:B------:R-:W-:Y:S02]  /*3ee0*/  LEA R10, P0, R3.reuse, c[0x0][0x288], 0x1 ;  /* 0x0000a200030a7a11 */ /* 0x040fe400078008ff */
[C---:B------:R-:W-:Y:S02]  /*3ef0*/  IADD3 R5, R142.reuse, 0x20, RZ ;  /* 0x000000208e057810 */ /* 0x040fe40007ffe0ff */
[----:B------:R-:W-:Y:S02]  /*3f00*/  LEA.HI.X R11, R3, c[0x0][0x28c], R6, 0x1, P0 ;  /* 0x0000a300030b7a11 */ /* 0x000fe400000f0c06 */
[C---:B------:R-:W-:Y:S01]  /*3f10*/  ISETP.GE.AND P0, PT, R142.reuse, c[0x0][0x27c], PT ;  /* 0x00009f008e007a0c */ /* 0x040fe20003f06270 */
[----:B------:R-:W-:Y:S11]  /*3f20*/  CS2R R2, SRZ ;  /* 0x0000000000027805 */ /* 0x000ff6000001ff00 */
[----:B------:R-:W-:Y:S01]  /*3f30*/  @!UPT UIADD3 URZ, URZ, URZ, URZ ;  /* 0x0000003f3f3ff290 */ /* 0x000fe2000fffe03f */
[----:B------:R1:W5:Y:S04]  /*3f40*/  @!P0 LDG.E.64 R42, [R16.64] ;  /* 0x0000000a102a8981 */ /* 0x000368000c1e1b00 */
[----:B------:R1:W5:Y:S01]  /*3f50*/  @!P0 LDG.E.64 R2, [R10.64] ;  /* 0x0000000a0a028981 */ /* 0x000362000c1e1b00 */
[----:B------:R-:W-:Y:S02]  /*3f60*/  ISETP.GE.AND P0, PT, R5, c[0x0][0x27c], PT ;  /* 0x00009f0005007a0c */ /* 0x000fe40003f06270 */
[C---:B------:R-:W-:Y:S11]  /*3f70*/  IADD3 R5, R142.reuse, 0x40, RZ ;  /* 0x000000408e057810 */ /* 0x040ff60007ffe0ff */
[----:B------:R1:W5:Y:S04]  /*3f80*/  @!P0 LDG.E.64 R44, [R16.64+0x40] ;  /* 0x0000400a102c8981 */ /* 0x000368000c1e1b00 */
[----:B------:R1:W5:Y:S01]  /*3f90*/  @!P0 LDG.E.64 R8, [R10.64+0x40] ;  /* 0x0000400a0a088981 */ /* 0x000362000c1e1b00 */
[----:B------:R-:W-:Y:S02]  /*3fa0*/  ISETP.GE.AND P0, PT, R5, c[0x0][0x27c], PT ;  /* 0x00009f0005007a0c */ /* 0x000fe40003f06270 */
[----:B------:R-:W-:Y:S11]  /*3fb0*/  IADD3 R5, R142, 0x60, RZ ;  /* 0x000000608e057810 */ /* 0x000ff60007ffe0ff */
[----:B------:R1:W5:Y:S04]  /*3fc0*/  @!P0 LDG.E.64 R46, [R16.64+0x80] ;  /* 0x0000800a102e8981 */ /* 0x000368000c1e1b00 */
[----:B------:R1:W5:Y:S01]  /*3fd0*/  @!P0 LDG.E.64 R14, [R10.64+0x80] ;  /* 0x0000800a0a0e8981 */ /* 0x000362000c1e1b00 */
[----:B------:R-:W-:Y:S11]  /*3fe0*/  ISETP.GE.AND P0, PT, R5, c[0x0][0x27c], PT ;  /* 0x00009f0005007a0c */ /* 0x000ff60003f06270 */
[----:B------:R-:W-:Y:S02]  /*3ff0*/  @!UPT UIADD3 URZ, URZ, URZ, URZ ;  /* 0x0000003f3f3ff290 */ /* 0x000fe4000fffe03f */
[----:B------:R1:W5:Y:S04]  /*4000*/  @!P0 LDG.E.64 R48, [R16.64+0xc0] ;  /* 0x0000c00a10308981 */ /* 0x000368000c1e1b00 */
[----:B------:R1:W5:Y:S02]  /*4010*/  @!P0 LDG.E.64 R20, [R10.64+0xc0] ;  /* 0x0000c00a0a148981 */ /* 0x000364000c1e1b00 */
.L_x_2296:
[----:B------:R-:W-:Y:S05]  /*4020*/  BSYNC B0 ;  /* 0x0000000000007941 */ /* 0x000fea0003800000 */
.L_x_2295:
        /* <DEDUP_REMOVED lines=31> */
[----:B------:R-:W-:Y:S01]  /*4220*/  CS2R R30, SRZ ;  /* 0x00000000001e7805 */ /* 0x000fe2000001ff00 */
[----:B------:R-:W-:Y:S01]  /*4230*/  PRMT R27, R10, 0x7610, R27 ;  /* 0x000076100a1b7816 */ /* 0x000fe2000000001b */
[----:B------:R-:W-:Y:S01]  /*4240*/  CS2R R28, SRZ ;  /* 0x00000000001c7805 */ /* 0x000fe2000001ff00 */
[----:B------:R-:W-:Y:S01]  /*4250*/  PRMT R26, R5, 0x5410, R11 ;  /* 0x00005410051a7816 */ /* 0x000fe2000000000b */
[----:B------:R-:W-:Y:S01]  /*4260*/  CS2R R24, SRZ ;  /* 0x0000000000187805 */ /* 0x000fe2000001ff00 */
        /* <DEDUP_REMOVED lines=16> */
[----:B------:R-:W-:Y:S02]  /*4370*/  LEA R10, P0, R6, c[0x0][0x288], 0x1 ;  /* 0x0000a200060a7a11 */ /* 0x000fe400078008ff */
[----:B------:R-:W-:Y:S02]  /*4380*/  IADD3 R5, R142, 0x20, RZ ;  /* 0x000000208e057810 */ /* 0x000fe40007ffe0ff */
[----:B------:R-:W-:Y:S02]  /*4390*/  LEA.HI.X R11, R6, c[0x0][0x28c], R11, 0x1, P0 ;  /* 0x0000a300060b7a11 */ /* 0x000fe400000f0c0b */
[C---:B------:R-:W-:Y:S11]  /*43a0*/  ISETP.GE.AND P0, PT, R142.reuse, c[0x0][0x27c], PT ;  /* 0x00009f008e007a0c */ /* 0x040ff60003f06270 */
[----:B------:R-:W-:Y:S02]  /*43b0*/  @!UPT UIADD3 URZ, URZ, URZ, URZ ;  /* 0x0000003f3f3ff290 */ /* 0x000fe4000fffe03f */
        /* <DEDUP_REMOVED lines=14> */
.L_x_2298:
[----:B------:R-:W-:Y:S05]  /*44a0*/  BSYNC B0 ;  /* 0x0000000000007941 */ /* 0x000fea0003800000 */
.L_x_2297:
[----:B-1---5:R-:W-:Y:S01]  /*44b0*/  MOV R11, R52 ;  /* 0x00000034000b7202 */ /* 0x022fe20000000f00 */
[----:B------:R-:W-:Y:S01]  /*44c0*/  IMAD.MOV.U32 R6, RZ, RZ, R56 ;  /* 0x000000ffff067224 */ /* 0x000fe200078e0038 */
[----:B------:R1:W2:Y:S01]  /*44d0*/  SHFL.IDX PT, R68, R81, RZ, 0x181f ;  /* 0x00181fff51447589 */ /* 0x0002a200000e0000 */
[----:B------:R-:W-:Y:S01]  /*44e0*/  IMAD.MOV.U32 R5, RZ, RZ, R57 ;  /* 0x000000ffff057224 */ /* 0x000fe200078e0039 */
[----:B------:R-:W-:Y:S01]  /*44f0*/  BSSY B1, `(.L_x_2299) ;  /* 0x0000107000017945 */ /* 0x000fe20003800000 */
[----:B------:R-:W-:Y:S03]  /*4500*/  IMAD.MOV.U32 R10, RZ, RZ, R54 ;  /* 0x000000ffff0a7224 */ /* 0x000fe600078e0036 */
[----:B------:R-:W-:Y:S01]  /*4510*/  PRMT R64, R6, 0x5410, R5 ;  /* 0x0000541006407816 */ /* 0x000fe20000000005 */
[----:B------:R-:W-:Y:S01]  /*4520*/  IMAD.MOV.U32 R5, RZ, RZ, R55 ;  /* 0x000000ffff057224 */ /* 0x000fe200078e0037 */
[----:B------:R1:W3:Y:S01]  /*4530*/  SHFL.IDX PT, R65, R82, RZ, 0x181f ;  /* 0x00181fff52417589 */ /* 0x0002e200000e0000 */
[----:B------:R-:W-:Y:S03]  /*4540*/  IMAD.MOV.U32 R6, RZ, RZ, R50 ;  /* 0x000000ffff067224 */ /* 0x000fe600078e0032 */
[----:B------:R-:W-:Y:S01]  /*4550*/  PRMT R63, R10, 0x5410, R5 ;  /* 0x000054100a3f7816 */ /* 0x000fe20000000005 */
[----:B------:R-:W-:Y:S02]  /*4560*/  IMAD.MOV.U32 R10, RZ, RZ, R53 ;  /* 0x000000ffff0a7224 */ /* 0x000fe400078e0035 */
[----:B------:R-:W-:Y:S03]  /*4570*/  IMAD.MOV.U32 R5, RZ, RZ, R51 ;  /* 0x000000ffff057224 */ /* 0x000fe600078e0033 */
[----:B------:R-:W-:Y:S01]  /*4580*/  PRMT R62, R11, 0x5410, R10 ;  /* 0x000054100b3e7816 */ /* 0x000fe2000000000a */
[----:B------:R-:W-:Y:S01]  /*4590*/  IMAD.MOV.U32 R10, RZ, RZ, R31 ;  /* 0x000000ffff0a7224 */ /* 0x000fe200078e001f */
[----:B------:R-:W-:Y:S01]  /*45a0*/  PRMT R61, R6, 0x5410, R5 ;  /* 0x00005410063d7816 */ /* 0x000fe20000000005 */
[----:B------:R-:W-:Y:S01]  /*45b0*/  IMAD.MOV.U32 R6, RZ, RZ, R28 ;  /* 0x000000ffff067224 */ /* 0x000fe200078e001c */
[----:B------:R-:W-:Y:S02]  /*45c0*/  MOV R11, R30 ;  /* 0x0000001e000b7202 */ /* 0x000fe40000000f00 */
[----:B------:R-:W-:Y:S02]  /*45d0*/  MOV R5, R29 ;  /* 0x0000001d00057202 */ /* 0x000fe40000000f00 */
[----:B------:R-:W-:Y:S01]  /*45e0*/  PRMT R37, R10, 0x7610, R37 ;  /* 0x000076100a257816 */ /* 0x000fe20000000025 */
[----:B------:R-:W-:Y:S01]  /*45f0*/  IMAD.MOV.U32 R10, RZ, RZ, R25 ;  /* 0x000000ffff0a7224 */ /* 0x000fe200078e0019 */
[----:B------:R-:W-:Y:S01]  /*4600*/  PRMT R36, R5, 0x5410, R11 ;  /* 0x0000541005247816 */ /* 0x000fe2000000000b */
[----:B------:R-:W-:Y:S01]  /*4610*/  IMAD.MOV.U32 R11, RZ, RZ, R24 ;  /* 0x000000ffff0b7224 */ /* 0x000fe200078e0018 */
[----:B------:R-:W-:Y:S01]  /*4620*/  PRMT R35, R35, 0x5410, R6 ;  /* 0x0000541023237816 */ /* 0x000fe20000000006 */
[----:B------:R-:W-:Y:S01]  /*4630*/  IMAD.MOV.U32 R5, RZ, RZ, R23 ;  /* 0x000000ffff057224 */ /* 0x000fe200078e0017 */
[----:B------:R-:W-:Y:S02]  /*4640*/  MOV R6, R22 ;  /* 0x0000001600067202 */ /* 0x000fe40000000f00 */
[----:B------:R-:W-:Y:S02]  /*4650*/  PRMT R35, R10, 0x7610, R35 ;  /* 0x000076100a237816 */ /* 0x000fe40000000023 */
[----:B------:R-:W-:Y:S02]  /*4660*/  PRMT R34, R5, 0x5410, R11 ;  /* 0x0000541005227816 */ /* 0x000fe4000000000b */
[----:B------:R-:W-:Y:S01]  /*4670*/  PRMT R33, R6, 0x7610, R33 ;  /* 0x0000761006217816 */ /* 0x000fe20000000021 */
[----:B------:R-:W-:-:S05]  /*4680*/  @P4 BRA `(.L_x_2300) ;  /* 0x00000ed000004947 */ /* 0x000fca0003800000 */
[----:B-123--:R-:W-:Y:S01]  /*4690*/  ISETP.GE.AND P0, PT, R140, c[0x0][0x1d4], PT ;  /* 0x000075008c007a0c */ /* 0x00efe20003f06270 */
[----:B------:R-:W-:Y:S01]  /*46a0*/  @!UPT UIADD3 URZ, URZ, URZ, URZ ;  /* 0x0000003f3f3ff290 */ /* 0x000fe2000fffe03f */
[----:B------:R-:W-:Y:S11]  /*46b0*/  BSSY B0, `(.L_x_2301) ;  /* 0x0000038000007945 */ /* 0x000ff60003800000 */
[----:B------:R-:W-:-:S05]  /*46c0*/  @P0 BRA `(.L_x_2302) ;  /* 0x0000036000000947 */ /* 0x000fca0003800000 */
[C---:B------:R-:W-:Y:S01]  /*46d0*/  LEA R66, P0, R140.reuse, R65, 0x1 ;  /* 0x000000418c427211 */ /* 0x040fe200078008ff */
[----:B------:R-:W1:Y:S03]  /*46e0*/  LDS.128 R16, [R223+0xa080] ;  /* 0x00a08000df107984 */ /* 0x000e660000000c00 */
[----:B------:R-:W-:Y:S02]  /*46f0*/  LEA.HI.X R67, R140, R68, R141, 0x1, P0 ;  /* 0x000000448c437211 */ /* 0x000fe400000f0c8d */
[----:B------:R-:W-:Y:S11]  /*4700*/  ISETP.GE.AND P0, PT, R142, c[0x0][0x27c], PT ;  /* 0x00009f008e007a0c */ /* 0x000ff60003f06270 */
[----:B------:R-:W-:Y:S02]  /*4710*/  @!UPT UIADD3 URZ, URZ, URZ, URZ ;  /* 0x0000003f3f3ff290 */ /* 0x000fe4000fffe03f */
[----:B------:R-:W-:Y:S01]  /*4720*/  @!P0 HADD2.F32 R10, -RZ, R13.H0_H0 ;  /* 0x2000000dff0a8230 */ /* 0x000fe20000004100 */
[--C-:B------:R-:W-:Y:S01]  /*4730*/  @!P0 SHF.R.U64 R11, R2, 0x10, R3.reuse ;  /* 0x00000010020b8819 */ /* 0x100fe20000001203 */
[----:B------:R-:W-:Y:S01]  /*4740*/  @!P0 HADD2.F32 R40, -RZ, R40.H0_H0 ;  /* 0x20000028ff288230 */ /* 0x000fe20000004100 */
[----:B------:R-:W-:Y:S02]  /*4750*/  @!P0 SHF.R.U32.HI R13, RZ, 0x10, R3 ;  /* 0x00000010ff0d8819 */ /* 0x000fe40000011603 */
[--C-:B------:R-:W-:Y:S02]  /*4760*/  @!P0 SHF.R.U64 R42, R42, 0x10, R43.reuse ;  /* 0x000000102a2a8819 */ /* 0x100fe4000000122b */
[----:B------:R-:W-:Y:S02]  /*4770*/  @!P0 SHF.R.U32.HI R43, RZ, 0x10, R43 ;  /* 0x00000010ff2b8819 */ /* 0x000fe4000001162b */
        /* <DEDUP_REMOVED lines=8> */
[----:B------:R-:W-:Y:S01]  /*4800*/  @!P0 FFMA.FTZ R71, R3, R40, -R5 ;  /* 0x0000002803478223 */ /* 0x000fe20000010805 */
[----:B------:R-:W-:Y:S01]  /*4810*/  @!P0 MOV R5, R18 ;  /* 0x0000001200058202 */ /* 0x000fe20000000f00 */
[----:B------:R-:W-:Y:S01]  /*4820*/  @!P0 FFMA.FTZ R2, R38, R40, R2 ;  /* 0x0000002826028223 */ /* 0x000fe20000010002 */
[----:B------:R-:W-:Y:S02]  /*4830*/  @!P0 HADD2.F32 R3, -RZ, R11.H0_H0 ;  /* 0x2000000bff038230 */ /* 0x000fe40000004100 */
[----:B------:R-:W-:Y:S02]  /*4840*/  @!P0 HADD2.F32 R38, -RZ, R42.H0_H0 ;  /* 0x2000002aff268230 */ /* 0x000fe40000004100 */
[----:B------:R-:W-:Y:S01]  /*4850*/  @!P0 F2FP.PACK_AB R2, R2, R71 ;  /* 0x000000470202823e */ /* 0x000fe200000000ff */
[CC--:B------:R-:W-:Y:S01]  /*4860*/  @!P0 FMUL.FTZ R10, R41.reuse, R3.reuse ;  /* 0x00000003290a8220 */ /* 0x0c0fe20000410000 */
[--C-:B------:R-:W-:Y:S01]  /*4870*/  @!P0 HADD2.F32 R40, -RZ, R5.reuse.H1_H1 ;  /* 0x30000005ff288230 */ /* 0x100fe20000004100 */
[C---:B------:R-:W-:Y:S01]  /*4880*/  @!P0 FMUL.FTZ R3, R6.reuse, R3 ;  /* 0x0000000306038220 */ /* 0x040fe20000410000 */
[----:B------:R-:W-:Y:S01]  /*4890*/  @!P0 HADD2.F32 R11, -RZ, R26.H0_H0 ;  /* 0x2000001aff0b8230 */ /* 0x000fe20000004100 */
[-C--:B------:R-:W-:Y:S01]  /*48a0*/  @!P0 FFMA.FTZ R70, R6, R38.reuse, -R10 ;  /* 0x0000002606468223 */ /* 0x080fe2000001080a */
[----:B------:R-:W-:Y:S01]  /*48b0*/  @!P0 MOV R10, R19 ;  /* 0x00000013000a8202 */ /* 0x000fe20000000f00 */
[----:B------:R-:W-:Y:S01]  /*48c0*/  @!P0 FFMA.FTZ R3, R41, R38, R3 ;  /* 0x0000002629038223 */ /* 0x000fe20000010003 */
[----:B------:R-:W-:Y:S01]  /*48d0*/  @!P0 HADD2.F32 R6, -RZ, R5.H0_H0 ;  /* 0x20000005ff068230 */ /* 0x000fe20000004100 */
[-C--:B------:R-:W-:Y:S01]  /*48e0*/  @!P0 FMUL.FTZ R69, R40, R11.reuse ;  /* 0x0000000b28458220 */ /* 0x080fe20000410000 */
[----:B------:R-:W-:Y:S01]  /*48f0*/  @!P0 MOV R16, R2 ;  /* 0x0000000200108202 */ /* 0x000fe20000000f00 */
[----:B------:R-:W-:Y:S01]  /*4900*/  @!P0 HADD2.F32 R42, -RZ, R37.H1_H1 ;  /* 0x30000025ff2a8230 */ /* 0x000fe20000004100 */
[----:B------:R-:W-:Y:S01]  /*4910*/  @!P0 F2FP.PACK_AB R3, R3, R70 ;  /* 0x000000460303823e */ /* 0x000fe200000000ff */
[C---:B------:R-:W-:Y:S01]  /*4920*/  @!P0 FMUL.FTZ R5, R6.reuse, R11 ;  /* 0x0000000b06058220 */ /* 0x040fe20000410000 */
[--C-:B------:R-:W-:Y:S02]  /*4930*/  @!P0 HADD2.F32 R11, -RZ, R10.reuse.H1_H1 ;  /* 0x3000000aff0b8230 */ /* 0x100fe40000004100 */
[-C--:B------:R-:W-:Y:S01]  /*4940*/  @!P0 FFMA.FTZ R69, R6, R42.reuse, -R69 ;  /* 0x0000002a06458223 */ /* 0x080fe20000010845 */
[----:B------:R-:W-:Y:S01]  /*4950*/  @!P0 MOV R17, R3 ;  /* 0x0000000300118202 */ /* 0x000fe20000000f00 */
[----:B------:R-:W-:Y:S01]  /*4960*/  @!P0 FFMA.FTZ R5, R40, R42, R5 ;  /* 0x0000002a28058223 */ /* 0x000fe20000010005 */
[----:B------:R-:W-:Y:S02]  /*4970*/  @!P0 HADD2.F32 R10, -RZ, R10.H0_H0 ;  /* 0x2000000aff0a8230 */ /* 0x000fe40000004100 */
[----:B------:R-:W-:Y:S02]  /*4980*/  @!P0 HADD2.F32 R6, -RZ, R13.H0_H0 ;  /* 0x2000000dff068230 */ /* 0x000fe40000004100 */
[----:B------:R-:W-:Y:S01]  /*4990*/  @!P0 HADD2.F32 R13, -RZ, R43.H0_H0 ;  /* 0x2000002bff0d8230 */ /* 0x000fe20000004100 */
[----:B------:R-:W-:Y:S02]  /*49a0*/  @!P0 F2FP.PACK_AB R5, R5, R69 ;  /* 0x000000450505823e */ /* 0x000fe400000000ff */
[CC--:B------:R-:W-:Y:S02]  /*49b0*/  @!P0 FMUL.FTZ R43, R11.reuse, R6.reuse ;  /* 0x000000060b2b8220 */ /* 0x0c0fe40000410000 */
[C---:B------:R-:W-:Y:S01]  /*49c0*/  @!P0 FMUL.FTZ R6, R10.reuse, R6 ;  /* 0x000000060a068220 */ /* 0x040fe20000410000 */
[----:B------:R-:W-:Y:S01]  /*49d0*/  @!P0 MOV R18, R5 ;  /* 0x0000000500128202 */ /* 0x000fe20000000f00 */
[-C--:B------:R-:W-:Y:S02]  /*49e0*/  @!P0 FFMA.FTZ R43, R10, R13.reuse, -R43 ;  /* 0x0000000d0a2b8223 */ /* 0x080fe4000001082b */
[----:B------:R-:W-:Y:S05]  /*49f0*/  @!P0 FFMA.FTZ R6, R11, R13, R6 ;  /* 0x0000000d0b068223 */ /* 0x000fea0000010006 */
[----:B------:R-:W-:Y:S04]  /*4a00*/  @!P0 F2FP.PACK_AB R6, R6, R43 ;  /* 0x0000002b0606823e */ /* 0x000fe800000000ff */
[----:B------:R-:W-:Y:S05]  /*4a10*/  @!P0 MOV R19, R6 ;  /* 0x0000000600138202 */ /* 0x000fea0000000f00 */
[----:B------:R1:W-:Y:S02]  /*4a20*/  ST.E.128 [R66.64], R16 ;  /* 0x0000001042007985 */ /* 0x0003e4000c101d0a */
.L_x_2302:
[----:B------:R-:W-:Y:S05]  /*4a30*/  BSYNC B0 ;  /* 0x0000000000007941 */ /* 0x000fea0003800000 */
.L_x_2301:
[----:B------:R-:W-:Y:S01]  /*4a40*/  ISETP.GE.AND P0, PT, R144, c[0x0][0x1d4], PT ;  /* 0x0000750090007a0c */ /* 0x000fe20003f06270 */
[----:B------:R-:W-:Y:S01]  /*4a50*/  @!UPT UIADD3 URZ, URZ, URZ, URZ ;  /* 0x0000003f3f3ff290 */ /* 0x000fe2000fffe03f */
[----:B------:R-:W-:Y:S11]  /*4a60*/  BSSY B0, `(.L_x_2303) ;  /* 0x0000039000007945 */ /* 0x000ff60003800000 */
[----:B------:R-:W-:-:S05]  /*4a70*/  @P0 BRA `(.L_x_2304) ;  /* 0x0000037000000947 */ /* 0x000fca0003800000 */
[----:B-1----:R-:W1:Y:S01]  /*4a80*/  LDS.128 R16, [R223+0xb880] ;  /* 0x00b88000df107984 */ /* 0x002e620000000c00 */
[----:B------:R-:W-:Y:S02]  /*4a90*/  LEA R42, P0, R238, R65, 0x1 ;  /* 0x00000041ee2a7211 */ /* 0x000fe400078008ff */
[----:B------:R-:W-:Y:S02]  /*4aa0*/  IADD3 R2, R142, 0x20, RZ ;  /* 0x000000208e027810 */ /* 0x000fe40007ffe0ff */
[----:B------:R-:W-:Y:S02]  /*4ab0*/  LEA.HI.X R43, R238, R68, R248, 0x1, P0 ;  /* 0x00000044ee2b7211 */ /* 0x000fe400000f0cf8 */
[----:B------:R-:W-:Y:S11]  /*4ac0*/  ISETP.GE.AND P0, PT, R2, c[0x0][0x27c], PT ;  /* 0x00009f0002007a0c */ /* 0x000ff60003f06270 */
[----:B------:R-:W-:Y:S02]  /*4ad0*/  @!UPT UIADD3 URZ, URZ, URZ, URZ ;  /* 0x0000003f3f3ff290 */ /* 0x000fe4000fffe03f */
[----:B------:R-:W-:Y:S01]  /*4ae0*/  @!P0 SHF.R.U64 R6, R8, 0x10, R9 ;  /* 0x0000001008068819 */ /* 0x000fe20000001209 */
[----:B------:R-:W-:Y:S01]  /*4af0*/  @!P0 HADD2.F32 R2, -RZ, R26.H1_H1 ;  /* 0x3000001aff028230 */ /* 0x000fe20000004100 */
[----:B------:R-:W-:Y:S01]  /*4b00*/  @!P0 SHF.R.U64 R13, R44, 0x10, R45 ;  /* 0x000000102c0d8819 */ /* 0x000fe2000000122d */
[--C-:B------:R-:W-:Y:S01]  /*4b10*/  @!P0 HADD2.F32 R38, -RZ, R58.reuse.H1_H1 ;  /* 0x3000003aff268230 */ /* 0x100fe20000004100 */
[----:B------:R-:W-:Y:S01]  /*4b20*/  @!P0 SHF.R.U32.HI R10, RZ, 0x10, R9 ;  /* 0x00000010ff0a8819 */ /* 0x000fe20000011609 */
[----:B------:R-:W-:Y:S01]  /*4b30*/  @!P0 HADD2.F32 R9, -RZ, R58.H0_H0 ;  /* 0x2000003aff098230 */ /* 0x000fe20000004100 */
[----:B------:R-:W-:Y:S01]  /*4b40*/  @!P0 SHF.R.U32.HI R41, RZ, 0x10, R45 ;  /* 0x00000010ff298819 */ /* 0x000fe2000001162d */
[----:B------:R-:W-:Y:S02]  /*4b50*/  @!P0 HADD2.F32 R6, -RZ, R6.H0_H0 ;  /* 0x20000006ff068230 */ /* 0x000fe40000004100 */
        /* <DEDUP_REMOVED lines=14> */
[-C--:B------:R-:W-:Y:S02]  /*4c40*/  @!P0 FMUL.FTZ R26, R11, R6.reuse ;  /* 0x000000060b1a8220 */ /* 0x080fe40000410000 */
[C---:B------:R-:W-:Y:S01]  /*4c50*/  @!P0 FMUL.FTZ R3, R5.reuse, R6 ;  /* 0x0000000605038220 */ /* 0x040fe20000410000 */
[----:B------:R-:W-:Y:S01]  /*4c60*/  @!P0 F2FP.PACK_AB R2, R2, R66 ;  /* 0x000000420202823e */ /* 0x000fe200000000ff */
[----:B------:R-:W-:Y:S01]  /*4c70*/  @!P0 IMAD.MOV.U32 R6, RZ, RZ, R19 ;  /* 0x000000ffff068224 */ /* 0x000fe200078e0013 */
[--C-:B------:R-:W-:Y:S01]  /*4c80*/  @!P0 HADD2.F32 R9, -RZ, R8.reuse.H0_H0 ;  /* 0x20000008ff098230 */ /* 0x100fe20000004100 */
[-C--:B------:R-:W-:Y:S01]  /*4c90*/  @!P0 FFMA.FTZ R45, R5, R13.reuse, -R26 ;  /* 0x0000000d052d8223 */ /* 0x080fe2000001081a */
[----:B------:R-:W-:Y:S01]  /*4ca0*/  @!P0 HADD2.F32 R26, -RZ, R8.H1_H1 ;  /* 0x30000008ff1a8230 */ /* 0x000fe20000004100 */
[----:B------:R-:W-:Y:S01]  /*4cb0*/  @!P0 FFMA.FTZ R3, R11, R13, R3 ;  /* 0x0000000d0b038223 */ /* 0x000fe20000010003 */
[----:B------:R-:W-:Y:S01]  /*4cc0*/  @!P0 HADD2.F32 R5, -RZ, R27.H0_H0 ;  /* 0x2000001bff058230 */ /* 0x000fe20000004100 */
[----:B------:R-:W-:Y:S01]  /*4cd0*/  @!P0 MOV R16, R2 ;  /* 0x0000000200108202 */ /* 0x000fe20000000f00 */
[--C-:B------:R-:W-:Y:S02]  /*4ce0*/  @!P0 HADD2.F32 R40, -RZ, R6.reuse.H1_H1 ;  /* 0x30000006ff288230 */ /* 0x100fe40000004100 */
[----:B------:R-:W-:Y:S01]  /*4cf0*/  @!P0 HADD2.F32 R8, -RZ, R6.H0_H0 ;  /* 0x20000006ff088230 */ /* 0x000fe20000004100 */
[----:B------:R-:W-:Y:S01]  /*4d00*/  @!P0 FMUL.FTZ R6, R26, R5 ;  /* 0x000000051a068220 */ /* 0x000fe20000410000 */
[----:B------:R-:W-:Y:S01]  /*4d10*/  @!P0 F2FP.PACK_AB R3, R3, R45 ;  /* 0x0000002d0303823e */ /* 0x000fe200000000ff */
[C---:B------:R-:W-:Y:S02]  /*4d20*/  @!P0 FMUL.FTZ R5, R9.reuse, R5 ;  /* 0x0000000509058220 */ /* 0x040fe40000410000 */
[----:B------:R-:W-:Y:S02]  /*4d30*/  @!P0 FMUL.FTZ R44, R40, R10 ;  /* 0x0000000a282c8220 */ /* 0x000fe40000410000 */
[----:B------:R-:W-:Y:S02]  /*4d40*/  @!P0 FFMA.FTZ R9, R9, R38, -R6 ;  /* 0x0000002609098223 */ /* 0x000fe40000010806 */
[----:B------:R-:W-:Y:S02]  /*4d50*/  @!P0 FMUL.FTZ R6, R8, R10 ;  /* 0x0000000a08068220 */ /* 0x000fe40000410000 */
[----:B------:R-:W-:Y:S02]  /*4d60*/  @!P0 FFMA.FTZ R5, R26, R38, R5 ;  /* 0x000000261a058223 */ /* 0x000fe40000010005 */
[-C--:B------:R-:W-:Y:S02]  /*4d70*/  @!P0 FFMA.FTZ R44, R8, R41.reuse, -R44 ;  /* 0x00000029082c8223 */ /* 0x080fe4000001082c */
[----:B------:R-:W-:Y:S01]  /*4d80*/  @!P0 FFMA.FTZ R6, R40, R41, R6 ;  /* 0x0000002928068223 */ /* 0x000fe20000010006 */
[----:B------:R-:W-:Y:S01]  /*4d90*/  @!P0 F2FP.PACK_AB R5, R5, R9 ;  /* 0x000000090505823e */ /* 0x000fe200000000ff */
[----:B------:R-:W-:Y:S03]  /*4da0*/  @!P0 IMAD.MOV.U32 R17, RZ, RZ, R3 ;  /* 0x000000ffff118224 */ /* 0x000fe600078e0003 */
[----:B------:R-:W-:Y:S02]  /*4db0*/  @!P0 F2FP.PACK_AB R6, R6, R44 ;  /* 0x0000002c0606823e */ /* 0x000fe400000000ff */
[----:B------:R-:W-:Y:S02]  /*4dc0*/  @!P0 MOV R18, R5 ;  /* 0x0000000500128202 */ /* 0x000fe40000000f00 */
[----:B------:R-:W-:Y:S05]  /*4dd0*/  @!P0 MOV R19, R6 ;  /* 0x0000000600138202 */ /* 0x000fea0000000f00 */
[----:B------:R1:W-:Y:S02]  /*4de0*/  ST.E.128 [R42.64], R16 ;  /* 0x000000102a007985 */ /* 0x0003e4000c101d0a */
.L_x_2304:
[----:B------:R-:W-:Y:S05]  /*4df0*/  BSYNC B0 ;  /* 0x0000000000007941 */ /* 0x000fea0003800000 */
.L_x_2303:
[----:B------:R-:W-:Y:S01]  /*4e00*/  ISETP.GE.AND P0, PT, R228, c[0x0][0x1d4], PT ;  /* 0x00007500e4007a0c */ /* 0x000fe20003f06270 */
[----:B------:R-:W-:Y:S01]  /*4e10*/  @!UPT UIADD3 URZ, URZ, URZ, URZ ;  /* 0x0000003f3f3ff290 */ /* 0x000fe2000fffe03f */
[----:B------:R-:W-:Y:S11]  /*4e20*/  BSSY B0, `(.L_x_2305) ;  /* 0x0000039000007945 */ /* 0x000ff60003800000 */
[----:B------:R-:W-:-:S05]  /*4e30*/  @P0 BRA `(.L_x_2306) ;  /* 0x0000037000000947 */ /* 0x000fca0003800000 */
[----:B------:R-:W2:Y:S01]  /*4e40*/  LDS.128 R8, [R223+0xd080] ;  /* 0x00d08000df087984 */ /* 0x000ea20000000c00 */
[----:B------:R-:W-:Y:S02]  /*4e50*/  LEA R40, P0, R228, R65, 0x1 ;  /* 0x00000041e4287211 */ /* 0x000fe400078008ff */
[----:B------:R-:W-:Y:S02]  /*4e60*/  IADD3 R2, R142, 0x40, RZ ;  /* 0x000000408e027810 */ /* 0x000fe40007ffe0ff */
[----:B------:R-:W-:Y:S02]  /*4e70*/  LEA.HI.X R41, R228, R68, R250, 0x1, P0 ;  /* 0x00000044e4297211 */ /* 0x000fe400000f0cfa */
[----:B------:R-:W-:Y:S11]  /*4e80*/  ISETP.GE.AND P0, PT, R2, c[0x0][0x27c], PT ;  /* 0x00009f0002007a0c */ /* 0x000ff60003f06270 */
[----:B------:R-:W-:Y:S02]  /*4e90*/  @!UPT UIADD3 URZ, URZ, URZ, URZ ;  /* 0x0000003f3f3ff290 */ /* 0x000fe4000fffe03f */
[----:B------:R-:W-:Y:S01]  /*4ea0*/  @!P0 SHF.R.U64 R6, R14, 0x10, R15 ;  /* 0x000000100e068819 */ /* 0x000fe2000000120f */
[----:B------:R-:W-:Y:S01]  /*4eb0*/  @!P0 HADD2.F32 R2, -RZ, R27.H1_H1 ;  /* 0x3000001bff028230 */ /* 0x000fe20000004100 */
[----:B-1----:R-:W-:Y:S01]  /*4ec0*/  @!P0 SHF.R.U64 R17, R46, 0x10, R47 ;  /* 0x000000102e118819 */ /* 0x002fe2000000122f */
[----:B------:R-:W-:Y:S01]  /*4ed0*/  @!P0 HADD2.F32 R14, -RZ, R59.H0_H0 ;  /* 0x2000003bff0e8230 */ /* 0x000fe20000004100 */
[----:B------:R-:W-:Y:S01]  /*4ee0*/  @!P0 SHF.R.U32.HI R15, RZ, 0x10, R15 ;  /* 0x00000010ff0f8819 */ /* 0x000fe2000001160f */
[----:B------:R-:W-:Y:S01]  /*4ef0*/  @!P0 HADD2.F32 R6, -RZ, R6.H0_H0 ;  /* 0x20000006ff068230 */ /* 0x000fe20000004100 */
[----:B------:R-:W-:Y:S01]  /*4f00*/  @!P0 SHF.R.U32.HI R27, RZ, 0x10, R47 ;  /* 0x00000010ff1b8819 */ /* 0x000fe2000001162f */
[----:B------:R-:W-:Y:S02]  /*4f10*/  @!P0 HADD2.F32 R17, -RZ, R17.H0_H0 ;  /* 0x20000011ff118230 */ /* 0x000fe40000004100 */
[----:B------:R-:W-:Y:S02]  /*4f20*/  @!P0 HADD2.F32 R19, -RZ, R59.H1_H1 ;  /* 0x3000003bff138230 */ /* 0x000fe40000004100 */
[----:B------:R-:W-:Y:S02]  /*4f30*/  @!P0 HADD2.F32 R15, -RZ, R15.H0_H0 ;  /* 0x2000000fff0f8230 */ /* 0x000fe40000004100 */
[----:B------:R-:W-:Y:S01]  /*4f40*/  @!P0 HADD2.F32 R27, -RZ, R27.H0_H0 ;  /* 0x2000001bff1b8230 */ /* 0x000fe20000004100 */
[----:B--2---:R-:W-:Y:S02]  /*4f50*/  @!P0 MOV R3, R8 ;  /* 0x0000000800038202 */ /* 0x004fe40000000f00 */
[----:B------:R-:W-:Y:S03]  /*4f60*/  @!P0 MOV R5, R9 ;  /* 0x0000000900058202 */ /* 0x000fe60000000f00 */
[--C-:B------:R-:W-:Y:S02]  /*4f70*/  @!P0 HADD2.F32 R13, -RZ, R3.reuse.H1_H1 ;  /* 0x30000003ff0d8230 */ /* 0x100fe40000004100 */
[----:B------:R-:W-:Y:S02]  /*4f80*/  @!P0 HADD2.F32 R3, -RZ, R3.H0_H0 ;  /* 0x20000003ff038230 */ /* 0x000fe40000004100 */
[--C-:B------:R-:W-:Y:S01]  /*4f90*/  @!P0 HADD2.F32 R16, -RZ, R5.reuse.H1_H1 ;  /* 0x30000005ff108230 */ /* 0x100fe20000004100 */
[-C--:B------:R-:W-:Y:S01]  /*4fa0*/  @!P0 FMUL.FTZ R18, R13, R2.reuse ;  /* 0x000000020d128220 */ /* 0x080fe20000410000 */
        /* <DEDUP_REMOVED lines=17> */
[-C--:B------:R-:W-:Y:S01]  /*50c0*/  @!P0 FMUL.FTZ R6, R18, R5.reuse ;  /* 0x0000000512068220 */ /* 0x080fe20000410000 */
[----:B------:R-:W-:Y:S01]  /*50d0*/  @!P0 F2FP.PACK_AB R3, R3, R42 ;  /* 0x0000002a0303823e */ /* 0x000fe200000000ff */
[----:B------:R-:W-:Y:S02]  /*50e0*/  @!P0 FMUL.FTZ R5, R14, R5 ;  /* 0x000000050e058220 */ /* 0x000fe40000410000 */
[----:B------:R-:W-:Y:S02]  /*50f0*/  @!P0 FMUL.FTZ R38, R26, R15 ;  /* 0x0000000f1a268220 */ /* 0x000fe40000410000 */
[----:B------:R-:W-:Y:S02]  /*5100*/  @!P0 FFMA.FTZ R14, R14, R19, -R6 ;  /* 0x000000130e0e8223 */ /* 0x000fe40000010806 */
[C---:B------:R-:W-:Y:S02]  /*5110*/  @!P0 FMUL.FTZ R6, R13.reuse, R15 ;  /* 0x0000000f0d068220 */ /* 0x040fe40000410000 */
        /* <DEDUP_REMOVED lines=9> */
.L_x_2306:
[----:B------:R-:W-:Y:S05]  /*51b0*/  BSYNC B0 ;  /* 0x0000000000007941 */ /* 0x000fea0003800000 */
.L_x_2305:
[----:B------:R-:W-:Y:S11]  /*51c0*/  ISETP.GE.AND P0, PT, R229, c[0x0][0x1d4], PT ;  /* 0x00007500e5007a0c */ /* 0x000ff60003f06270 */
[----:B------:R-:W-:Y:S02]  /*51d0*/  @!UPT UIADD3 URZ, URZ, URZ, URZ ;  /* 0x0000003f3f3ff290 */ /* 0x000fe4000fffe03f */
[----:B------:R-:W-:-:S05]  /*51e0*/  @P0 BRA `(.L_x_2300) ;  /* 0x0000037000000947 */ /* 0x000fca0003800000 */
[----:B-1----:R-:W1:Y:S01]  /*51f0*/  LDS.128 R8, [R223+0xe880] ;  /* 0x00e88000df087984 */ /* 0x002e620000000c00 */
[C---:B------:R-:W-:Y:S02]  /*5200*/  LEA R26, P0, R229.reuse, R65, 0x1 ;  /* 0x00000041e51a7211 */ /* 0x040fe400078008ff */
[----:B------:R-:W-:Y:S02]  /*5210*/  IADD3 R2, R142, 0x60, RZ ;  /* 0x000000608e027810 */ /* 0x000fe40007ffe0ff */
[----:B------:R-:W-:Y:S02]  /*5220*/  LEA.HI.X R27, R229, R68, R249, 0x1, P0 ;  /* 0x00000044e51b7211 */ /* 0x000fe400000f0cf9 */
[----:B------:R-:W-:Y:S11]  /*5230*/  ISETP.GE.AND P0, PT, R2, c[0x0][0x27c], PT ;  /* 0x00009f0002007a0c */ /* 0x000ff60003f06270 */
[----:B------:R-:W-:Y:S02]  /*5240*/  @!UPT UIADD3 URZ, URZ, URZ, URZ ;  /* 0x0000003f3f3ff290 */ /* 0x000fe4000fffe03f */
        /* <DEDUP_REMOVED lines=30> */
[----:B------:R-:W-:Y:S01]  /*5430*/  @!P0 HADD2.F32 R5, -RZ, R33.H1_H1 ;  /* 0x30000021ff058230 */ /* 0x000fe20000004100 */
        /* <DEDUP_REMOVED lines=18> */
.L_x_2300:
[----:B-123--:R-:W-:Y:S05]  /*5560*/  BSYNC B1 ;  /* 0x0000000000017941 */ /* 0x00efea0003800000 */
.L_x_2299:
[----:B------:R1:W2:Y:S04]  /*5570*/  SHFL.IDX PT, R38, R81, 0x1, 0x181f ;  /* 0x00381f0051267f89 */ /* 0x0002a800000e0000 */
[----:B------:R1:W3:Y:S01]  /*5580*/  SHFL.IDX PT, R32, R82, 0x1, 0x181f ;  /* 0x00381f0052207f89 */ /* 0x0002e200000e0000 */
[----:B------:R-:W-:-:S05]  /*5590*/  @P5 BRA `(.L_x_2307) ;  /* 0x00003a3000005947 */ /* 0x000fca0003800000 */
[----:B------:R-:W-:Y:S01]  /*55a0*/  ISETP.GE.AND P0, PT, R140, c[0x0][0x1d4], PT ;  /* 0x000075008c007a0c */ /* 0x000fe20003f06270 */
[----:B------:R-:W-:Y:S01]  /*55b0*/  @!UPT UIADD3 URZ, URZ, URZ, URZ ;  /* 0x0000003f3f3ff290 */ /* 0x000fe2000fffe03f */
[----:B------:R-:W-:Y:S11]  /*55c0*/  BSSY B0, `(.L_x_2308) ;  /* 0x0000038000007945 */ /* 0x000ff60003800000 */
[----:B------:R-:W-:-:S05]  /*55d0*/  @P0 BRA `(.L_x_2309) ;  /* 0x0000036000000947 */ /* 0x000fca0003800000 */
[C---:B---3--:R-:W-:Y:S01]  /*55e0*/  LEA R26, P0, R140.reuse, R32, 0x1 ;  /* 0x000000208c1a7211 */ /* 0x048fe200078008ff */
[----:B------:R-:W3:Y:S03]  /*55f0*/  LDS.128 R8, [R223+0xb080] ;  /* 0x00b08000df087984 */ /* 0x000ee60000000c00 */
[----:B--2---:R-:W-:Y:S02]  /*5600*/  LEA.HI.X R27, R140, R38, R141, 0x1, P0 ;  /* 0x000000268c1b7211 */ /* 0x004fe400000f0c8d */
        /* <DEDUP_REMOVED lines=13> */
[----:B---3--:R-:W-:Y:S02]  /*56e0*/  @!P0 MOV R3, R8 ;  /* 0x0000000800038202 */ /* 0x008fe40000000f00 */
        /* <DEDUP_REMOVED lines=16> */
[----:B------:R-:W-:Y:S01]  /*57f0*/  @!P0 F2FP.PACK_AB R2, R2, R33 ;  /* 0x000000210202823e */ /* 0x000fe200000000ff */
[----:B------:R-:W-:Y:S02]  /*5800*/  @!P0 HADD2.F32 R5, -RZ, R34.H0_H0 ;  /* 0x20000022ff058230 */ /* 0x000fe40000004100 */
[----:B------:R-:W-:Y:S01]  /*5810*/  @!P0 HADD2.F32 R14, -RZ, R13.H0_H0 ;  /* 0x2000000dff0e8230 */ /* 0x000fe20000004100 */
[----:B------:R-:W-:Y:S01]  /*5820*/  @!P0 F2FP.PACK_AB R3, R3, R23 ;  /* 0x000000170303823e */ /* 0x000fe200000000ff */
[--C-:B------:R-:W-:Y:S01]  /*5830*/  @!P0 HADD2.F32 R20, -RZ, R6.reuse.H1_H1 ;  /* 0x30000006ff148230 */ /* 0x100fe20000004100 */
[----:B------:R-:W-:Y:S01]  /*5840*/  @!P0 MOV R8, R2 ;  /* 0x0000000200088202 */ /* 0x000fe20000000f00 */
[----:B------:R-:W-:Y:S01]  /*5850*/  @!P0 HADD2.F32 R13, -RZ, R6.H0_H0 ;  /* 0x20000006ff0d8230 */ /* 0x000fe20000004100 */
[----:B------:R-:W-:Y:S01]  /*5860*/  @!P0 FMUL.FTZ R6, R18, R5 ;  /* 0x0000000512068220 */ /* 0x000fe20000410000 */
[----:B------:R-:W-:Y:S01]  /*5870*/  @!P0 MOV R9, R3 ;  /* 0x0000000300098202 */ /* 0x000fe20000000f00 */
[----:B------:R-:W-:Y:S02]  /*5880*/  @!P0 FMUL.FTZ R5, R14, R5 ;  /* 0x000000050e058220 */ /* 0x000fe40000410000 */
[----:B------:R-:W-:Y:S02]  /*5890*/  @!P0 FMUL.FTZ R22, R20, R15 ;  /* 0x0000000f14168220 */ /* 0x000fe40000410000 */
[----:B------:R-:W-:Y:S02]  /*58a0*/  @!P0 FFMA.FTZ R14, R14, R19, -R6 ;  /* 0x000000130e0e8223 */ /* 0x000fe40000010806 */
[C---:B------:R-:W-:Y:S02]  /*58b0*/  @!P0 FMUL.FTZ R6, R13.reuse, R15 ;  /* 0x0000000f0d068220 */ /* 0x040fe40000410000 */
[----:B------:R-:W-:Y:S02]  /*58c0*/  @!P0 FFMA.FTZ R5, R18, R19, R5 ;  /* 0x0000001312058223 */ /* 0x000fe40000010005 */
[-C--:B------:R-:W-:Y:S02]  /*58d0*/  @!P0 FFMA.FTZ R22, R13, R21.reuse, -R22 ;  /* 0x000000150d168223 */ /* 0x080fe40000010816 */
[----:B------:R-:W-:Y:S01]  /*58e0*/  @!P0 FFMA.FTZ R6, R20, R21, R6 ;  /* 0x0000001514068223 */ /* 0x000fe20000010006 */
[----:B------:R-:W-:Y:S04]  /*58f0*/  @!P0 F2FP.PACK_AB R5, R5, R14 ;  /* 0x0000000e0505823e */ /* 0x000fe800000000ff */
[----:B------:R-:W-:Y:S02]  /*5900*/  @!P0 F2FP.PACK_AB R6, R6, R22 ;  /* 0x000000160606823e */ /* 0x000fe400000000ff */
[----:B------:R-:W-:Y:S02]  /*5910*/  @!P0 MOV R10, R5 ;  /* 0x00000005000a8202 */ /* 0x000fe40000000f00 */
[----:B------:R-:W-:Y:S05]  /*5920*/  @!P0 MOV R11, R6 ;  /* 0x00000006000b8202 */ /* 0x000fea0000000f00 */
[----:B------:R2:W-:Y:S02]  /*5930*/  ST.E.128 [R26.64], R8 ;  /* 0x000000081a007985 */ /* 0x0005e4000c101d0a */
.L_x_2309:
[----:B------:R-:W-:Y:S05]  /*5940*/  BSYNC B0 ;  /* 0x0000000000007941 */ /* 0x000fea0003800000 */
.L_x_2308:
[----:B------:R-:W-:Y:S01]  /*5950*/  ISETP.GE.AND P0, PT, R144, c[0x0][0x1d4], PT ;  /* 0x0000750090007a0c */ /* 0x000fe20003f06270 */
[----:B------:R-:W-:Y:S01]  /*5960*/  @!UPT UIADD3 URZ, URZ, URZ, URZ ;  /* 0x0000003f3f3ff290 */ /* 0x000fe2000fffe03f */
[----:B------:R-:W-:Y:S11]  /*5970*/  BSSY B0, `(.L_x_2310) ;  /* 0x0000039000007945 */ /* 0x000ff60003800000 */
[----:B------:R-:W-:-:S05]  /*5980*/  @P0 BRA `(.L_x_2311) ;  /* 0x0000037000000947 */ /* 0x000fca0003800000 */
[----:B--2---:R-:W2:Y:S01]  /*5990*/  LDS.128 R8, [R223+0xc880] ;  /* 0x00c88000df087984 */ /* 0x004ea20000000c00 */
[----:B---3--:R-:W-:Y:S02]  /*59a0*/  LEA R22, P0, R238, R32, 0x1 ;  /* 0x00000020ee167211 */ /* 0x008fe400078008ff */
        /* <DEDUP_REMOVED lines=53> */
.L_x_2311:
[----:B------:R-:W-:Y:S05]  /*5d00*/  BSYNC B0 ;  /* 0x0000000000007941 */ /* 0x000fea0003800000 */
.L_x_2310:
        /* <DEDUP_REMOVED lines=59> */
.L_x_2313:
[----:B------:R-:W-:Y:S05]  /*60c0*/  BSYNC B0 ;  /* 0x0000000000007941 */ /* 0x000fea0003800000 */
.L_x_2312:
[----:B------:R-:W-:Y:S11]  /*60d0*/  ISETP.GE.AND P0, PT, R229, c[0x0][0x1d4], PT ;  /* 0x00007500e5007a0c */ /* 0x000ff60003f06270 */
[----:B------:R-:W-:Y:S02]  /*60e0*/  @!UPT UIADD3 URZ, URZ, URZ, URZ ;  /* 0x0000003f3f3ff290 */ /* 0x000fe4000fffe03f */
[----:B------:R-:W-:-:S05]  /*60f0*/  @P0 BRA `(.L_x_2307) ;  /* 0x00002ed000000947 */ /* 0x000fca0003800000 */
[----:B--2---:R-:W2:Y:S01]  /*6100*/  LDS.128 R8, [R223+0xf880] ;  /* 0x00f88000df087984 */ /* 0x004ea20000000c00 */
[C---:B---3--:R-:W-:Y:S02]  /*6110*/  LEA R24, P0, R229.reuse, R32, 0x1 ;  /* 0x00000020e5187211 */ /* 0x048fe400078008ff */
        /* <DEDUP_REMOVED lines=52> */
[----:B------:R2:W-:Y:S01]  /*6460*/  ST.E.128 [R24.64], R8 ;  /* 0x0000000818007985 */ /* 0x0005e2000c101d0a */
[----:B------:R-:W-:-:S05]  /*6470*/  BRA `(.L_x_2307) ;  /* 0x00002b5000007947 */ /* 0x000fca0003800000 */
.L_x_2294:
        /* <DEDUP_REMOVED lines=36> */
.L_x_2315:
[----:B------:R-:W-:Y:S05]  /*66c0*/  BSYNC B0 ;  /* 0x0000000000007941 */ /* 0x000fea0003800000 */
.L_x_2314:
        /* <DEDUP_REMOVED lines=64> */
.L_x_2317:
[----:B------:R-:W-:Y:S05]  /*6ad0*/  BSYNC B0 ;  /* 0x0000000000007941 */ /* 0x000fea0003800000 */
.L_x_2316:
[----:B------:R-:W-:Y:S01]  /*6ae0*/  IADD3 R74, -R75, c[0x0][0x1d4], RZ ;  /* 0x000075004b4a7a10 */ /* 0x000fe20007ffe1ff */
[----:B-----5:R-:W-:Y:S01]  /*6af0*/  IMAD.MOV.U32 R6, RZ, RZ, R66 ;  /* 0x000000ffff067224 */ /* 0x020fe200078e0042 */
[----:B------:R2:W3:Y:S01]  /*6b00*/  SHFL.IDX PT, R77, R81, RZ, 0x181f ;  /* 0x00181fff514d7589 */ /* 0x0004e200000e0000 */
[----:B------:R-:W-:Y:S01]  /*6b10*/  IMAD.MOV.U32 R5, RZ, RZ, R67 ;  /* 0x000000ffff057224 */ /* 0x000fe200078e0043 */
[----:B------:R-:W-:Y:S01]  /*6b20*/  BSSY B1, `(.L_x_2318) ;  /* 0x0000115000017945 */ /* 0x000fe20003800000 */
[----:B-1----:R-:W-:Y:S01]  /*6b30*/  IMAD.MOV.U32 R3, RZ, RZ, R64 ;  /* 0x000000ffff037224 */ /* 0x002fe200078e0040 */
[----:B------:R-:W-:Y:S01]  /*6b40*/  PRMT R71, R6, 0x7610, R71 ;  /* 0x0000761006477816 */ /* 0x000fe20000000047 */
[----:B------:R-:W-:Y:S02]  /*6b50*/  IMAD.MOV.U32 R2, RZ, RZ, R65 ;  /* 0x000000ffff027224 */ /* 0x000fe400078e0041 */
[----:B------:R-:W-:Y:S01]  /*6b60*/  IMAD.MOV.U32 R6, RZ, RZ, R62 ;  /* 0x000000ffff067224 */ /* 0x000fe200078e003e */
[----:B------:R-:W-:Y:S01]  /*6b70*/  PRMT R70, R3, 0x5410, R5 ;  /* 0x0000541003467816 */ /* 0x000fe20000000005 */
[----:B------:R2:W1:Y:S01]  /*6b80*/  SHFL.IDX PT, R76, R82, RZ, 0x181f ;  /* 0x00181fff524c7589 */ /* 0x00046200000e0000 */
        /* <DEDUP_REMOVED lines=23> */
[C---:B------:R-:W-:Y:S01]  /*6d00*/  IMAD.SHL.U32 R151, R145.reuse, 0x40, RZ ;  /* 0x0000004091977824 */ /* 0x040fe200078e00ff */
[----:B------:R-:W-:Y:S01]  /*6d10*/  BSSY B0, `(.L_x_2320) ;  /* 0x000007c000007945 */ /* 0x000fe20003800000 */
[----:B------:R-:W-:Y:S03]  /*6d20*/  IMAD.SHL.U32 R152, R145, 0x40, RZ ;  /* 0x0000004091987824 */ /* 0x000fe600078e00ff */
[----:B------:R-:W-:Y:S02]  /*6d30*/  LOP3.LUT R151, R151, 0x1c0, RZ, 0xc0, !PT ;  /* 0x000001c097977812 */ /* 0x000fe400078ec0ff */
[----:B------:R-:W-:Y:S02]  /*6d40*/  LOP3.LUT R152, R152, 0x1c0, RZ, 0xc0, !PT ;  /* 0x000001c098987812 */ /* 0x000fe400078ec0ff */
[----:B------:R-:W-:Y:S03]  /*6d50*/  SHF.R.U32.HI R151, RZ, 0x3, R151 ;  /* 0x00000003ff977819 */ /* 0x000fe60000011697 */
[----:B------:R-:W-:-:S05]  /*6d60*/  @P0 BRA `(.L_x_2321) ;  /* 0x0000076000000947 */ /* 0x000fca0003800000 */
[----:B------:R-:W-:Y:S01]  /*6d70*/  SEL R2, R75, R74, !P1 ;  /* 0x0000004a4b027207 */ /* 0x000fe20004800000 */
[----:B------:R-:W1:Y:S01]  /*6d80*/  LDS.128 R20, [R124+0xa080] ;  /* 0x00a080007c147984 */ /* 0x000e620000000c00 */
[----:B------:R-:W-:Y:S02]  /*6d90*/  ISETP.GE.AND P0, PT, R140, c[0x0][0x27c], PT ;  /* 0x00009f008c007a0c */ /* 0x000fe40003f06270 */
[----:B------:R-:W-:Y:S04]  /*6da0*/  SHF.R.S32.HI R3, RZ, 0x1f, R2 ;  /* 0x0000001fff037819 */ /* 0x000fe80000011402 */
[----:B------:R-:W-:Y:S04]  /*6db0*/  LEA.HI R2, R3, R2, RZ, 0x4 ;  /* 0x0000000203027211 */ /* 0x000fe800078f20ff */
[----:B------:R-:W-:Y:S03]  /*6dc0*/  LEA.HI.SX32 R2, R2, R73, 0x1c ;  /* 0x0000004902027211 */ /* 0x000fe600078fe2ff */
[--C-:B------:R-:W-:Y:S01]  /*6dd0*/  @!P0 SHF.R.U32.HI R43, RZ, 0x10, R45.reuse ;  /* 0x00000010ff2b8819 */ /* 0x100fe2000001162d */
[----:B------:R-:W-:Y:S01]  /*6de0*/  @!P0 HADD2.F32 R40, -RZ, R40.H0_H0 ;  /* 0x20000028ff288230 */ /* 0x000fe20000004100 */
[----:B------:R-:W-:Y:S01]  /*6df0*/  SHF.R.S32.HI R3, RZ, 0x1f, R2 ;  /* 0x0000001fff037819 */ /* 0x000fe20000011402 */
[----:B------:R-:W-:Y:S01]  /*6e00*/  @!P0 HADD2.F32 R41, -RZ, R41.H0_H0 ;  /* 0x20000029ff298230 */ /* 0x000fe20000004100 */
[----:B------:R-:W-:Y:S01]  /*6e10*/  SHF.L.U32 R78, R2, 0x3, RZ ;  /* 0x00000003024e7819 */ /* 0x000fe200000006ff */
[----:B------:R-:W-:Y:S01]  /*6e20*/  @!P0 HADD2.F32 R43, -RZ, R43.H0_H0 ;  /* 0x2000002bff2b8230 */ /* 0x000fe20000004100 */
[----:B------:R-:W-:Y:S02]  /*6e30*/  LEA.HI R3, R3, R2, RZ, 0x3 ;  /* 0x0000000203037211 */ /* 0x000fe400078f18ff */
[----:B------:R-:W-:Y:S02]  /*6e40*/  @!P0 SHF.R.U64 R44, R44, 0x10, R45 ;  /* 0x000000102c2c8819 */ /* 0x000fe4000000122d */
[----:B------:R-:W-:Y:S02]  /*6e50*/  SHF.R.S32.HI R2, RZ, 0x3, R3 ;  /* 0x00000003ff027819 */ /* 0x000fe40000011403 */
[----:B------:R-:W-:Y:S02]  /*6e60*/  LOP3.LUT R3, R152, 0x38, R78, 0xf8, !PT ;  /* 0x0000003898037812 */ /* 0x000fe400078ef84e */
[----:B------:R-:W-:Y:S01]  /*6e70*/  @!P0 SHF.R.U64 R8, R8, 0x10, R9 ;  /* 0x0000001008088819 */ /* 0x000fe20000001209 */
[----:B------:R-:W-:Y:S01]  /*6e80*/  IMAD R2, R2, 0xc00, R7 ;  /* 0x00000c0002027824 */ /* 0x000fe200078e0207 */
[----:B------:R-:W-:Y:S02]  /*6e90*/  LOP3.LUT R3, R3, R151, RZ, 0x3c, !PT ;  /* 0x0000009703037212 */ /* 0x000fe400078e3cff */
[----:B------:R-:W-:Y:S01]  /*6ea0*/  @!P0 SHF.R.U64 R46, R46, 0x10, R47 ;  /* 0x000000102e2e8819 */ /* 0x000fe2000000122f */
[----:B------:R-:W-:Y:S02]  /*6eb0*/  @!P0 HADD2.F32 R8, -RZ, R8.H0_H0 ;  /* 0x20000008ff088230 */ /* 0x000fe40000004100 */
        /* <DEDUP_REMOVED lines=8> */
[CC--:B-1----:R-:W-:Y:S02]  /*6f40*/  @!P0 FMUL.FTZ R2, R5.reuse, R3.reuse ;  /* 0x0000000305028220 */ /* 0x0c2fe40000410000 */
        /* <DEDUP_REMOVED lines=12> */
[----:B------:R-:W-:Y:S04]  /*7010*/  @!P0 FMUL.FTZ R45, R40, R3 ;  /* 0x00000003282d8220 */ /* 0x000fe80000410000 */
[C---:B------:R-:W-:Y:S02]  /*7020*/  @!P0 FFMA.FTZ R79, R5.reuse, R41, -R45 ;  /* 0x00000029054f8223 */ /* 0x040fe4000001082d */
[----:B------:R-:W-:Y:S01]  /*7030*/  @!P0 FMUL.FTZ R5, R5, R3 ;  /* 0x0000000305058220 */ /* 0x000fe20000410000 */
[----:B------:R-:W-:Y:S01]  /*7040*/  @!P0 HADD2.F32 R3, -RZ, R6.H1_H1 ;  /* 0x30000006ff038230 */ /* 0x000fe20000004100 */
[----:B------:R-:W-:Y:S04]  /*7050*/  @!P0 FMUL.FTZ R6, R42, R9 ;  /* 0x000000092a068220 */ /* 0x000fe80000410000 */
[C---:B------:R-:W-:Y:S02]  /*7060*/  @!P0 FFMA.FTZ R45, R3.reuse, R43, -R6 ;  /* 0x0000002b032d8223 */ /* 0x040fe40000010806 */
[----:B------:R-:W-:Y:S01]  /*7070*/  @!P0 FMUL.FTZ R6, R3, R9 ;  /* 0x0000000903068220 */ /* 0x000fe20000410000 */
[----:B------:R-:W-:Y:S02]  /*7080*/  @!P0 HADD2.F32 R9, -RZ, R44.H0_H0 ;  /* 0x2000002cff098230 */ /* 0x000fe40000004100 */
[----:B------:R-:W-:Y:S01]  /*7090*/  @!P0 HADD2.F32 R3, -RZ, R13.H1_H1 ;  /* 0x3000000dff038230 */ /* 0x000fe20000004100 */
[----:B------:R-:W-:Y:S01]  /*70a0*/  @!P0 FMUL.FTZ R13, R14, R8 ;  /* 0x000000080e0d8220 */ /* 0x000fe20000410000 */
[----:B------:R-:W-:Y:S01]  /*70b0*/  @!P0 F2FP.PACK_AB R56, R45, R79 ;  /* 0x0000004f2d38823e */ /* 0x000fe200000000ff */
[----:B------:R-:W-:Y:S02]  /*70c0*/  @!P0 IMAD.MOV.U32 R45, RZ, RZ, R54 ;  /* 0x000000ffff2d8224 */ /* 0x000fe400078e0036 */
[CC--:B------:R-:W-:Y:S01]  /*70d0*/  @!P0 FFMA.FTZ R13, R3.reuse, R9.reuse, -R13 ;  /* 0x00000009030d8223 */ /* 0x0c0fe2000001080d */
[----:B------:R-:W-:Y:S01]  /*70e0*/  @!P0 MOV R21, R56 ;  /* 0x0000003800158202 */ /* 0x000fe20000000f00 */
        /* <DEDUP_REMOVED lines=11> */
[----:B------:R-:W-:Y:S01]  /*71a0*/  @!P0 HADD2.F32 R41, -RZ, R38.H1_H1 ;  /* 0x30000026ff298230 */ /* 0x000fe20000004100 */
[----:B------:R-:W-:Y:S01]  /*71b0*/  @!P0 MOV R43, R55 ;  /* 0x00000037002b8202 */ /* 0x000fe20000000f00 */
[----:B------:R-:W-:Y:S01]  /*71c0*/  @!P0 HADD2.F32 R9, -RZ, R13.H0_H0 ;  /* 0x2000000dff098230 */ /* 0x000fe20000004100 */
[-C--:B------:R-:W-:Y:S01]  /*71d0*/  @!P0 FMUL.FTZ R42, R40, R8.reuse ;  /* 0x00000008282a8220 */ /* 0x080fe20000410000 */
[----:B------:R-:W-:Y:S01]  /*71e0*/  @!P0 SHF.R.U32.HI R14, RZ, 0x10, R11 ;  /* 0x00000010ff0e8819 */ /* 0x000fe2000001160b */
[----:B------:R-:W-:Y:S01]  /*71f0*/  @!P0 HADD2.F32 R15, -RZ, R15.H0_H0 ;  /* 0x2000000fff0f8230 */ /* 0x000fe20000004100 */
[----:B------:R-:W-:Y:S01]  /*7200*/  @!P0 MOV R11, R23 ;  /* 0x00000017000b8202 */ /* 0x000fe20000000f00 */
[C---:B------:R-:W-:Y:S01]  /*7210*/  @!P0 FMUL.FTZ R8, R9.reuse, R8 ;  /* 0x0000000809088220 */ /* 0x040fe20000410000 */
[----:B------:R-:W-:Y:S01]  /*7220*/  @!P0 F2FP.PACK_AB R5, R6, R5 ;  /* 0x000000050605823e */ /* 0x000fe200000000ff */
[-C--:B------:R-:W-:Y:S01]  /*7230*/  @!P0 FFMA.FTZ R79, R9, R41.reuse, -R42 ;  /* 0x00000029094f8223 */ /* 0x080fe2000001082a */
[----:B------:R-:W-:Y:S01]  /*7240*/  @!P0 HADD2.F32 R42, -RZ, R57.H0_H0 ;  /* 0x20000039ff2a8230 */ /* 0x000fe20000004100 */
[----:B------:R-:W-:Y:S01]  /*7250*/  @!P0 FFMA.FTZ R8, R40, R41, R8 ;  /* 0x0000002928088223 */ /* 0x000fe20000010008 */
[----:B------:R-:W-:Y:S01]  /*7260*/  @!P0 HADD2.F32 R41, -RZ, R43.H0_H0 ;  /* 0x2000002bff298230 */ /* 0x000fe20000004100 */
[----:B------:R-:W-:Y:S01]  /*7270*/  @!P0 IMAD.MOV.U32 R53, RZ, RZ, R5 ;  /* 0x000000ffff358224 */ /* 0x000fe200078e0005 */
[----:B------:R-:W-:Y:S01]  /*7280*/  @!P0 SHF.R.U32.HI R40, RZ, 0x10, R47 ;  /* 0x00000010ff288819 */ /* 0x000fe2000001162f */
[----:B------:R-:W-:Y:S01]  /*7290*/  @!P0 HADD2.F32 R9, -RZ, R11.H0_H0 ;  /* 0x2000000bff098230 */ /* 0x000fe20000004100 */
[----:B------:R-:W-:Y:S01]  /*72a0*/  @!P0 F2FP.PACK_AB R2, R3, R2 ;  /* 0x000000020302823e */ /* 0x000fe200000000ff */
[-C--:B------:R-:W-:Y:S01]  /*72b0*/  @!P0 FMUL.FTZ R44, R41, R10.reuse ;  /* 0x0000000a292c8220 */ /* 0x080fe20000410000 */
[----:B------:R-:W-:Y:S02]  /*72c0*/  @!P0 HADD2.F32 R14, -RZ, R14.H0_H0 ;  /* 0x2000000eff0e8230 */ /* 0x000fe40000004100 */
[C---:B------:R-:W-:Y:S01]  /*72d0*/  @!P0 FMUL.FTZ R10, R9.reuse, R10 ;  /* 0x0000000a090a8220 */ /* 0x040fe20000410000 */
[----:B------:R-:W-:Y:S01]  /*72e0*/  @!P0 HADD2.F32 R43, -RZ, R43.H1_H1 ;  /* 0x3000002bff2b8230 */ /* 0x000fe20000004100 */
[----:B------:R-:W-:Y:S01]  /*72f0*/  @!P0 FFMA.FTZ R47, R9, R42, -R44 ;  /* 0x0000002a092f8223 */ /* 0x000fe2000001082c */
[----:B------:R-:W-:Y:S01]  /*7300*/  @!P0 HADD2.F32 R44, -RZ, R40.H0_H0 ;  /* 0x20000028ff2c8230 */ /* 0x000fe20000004100 */
[----:B------:R-:W-:Y:S01]  /*7310*/  @!P0 MOV R52, R2 ;  /* 0x0000000200348202 */ /* 0x000fe20000000f00 */
[----:B------:R-:W-:Y:S01]  /*7320*/  @!P0 HADD2.F32 R11, -RZ, R11.H1_H1 ;  /* 0x3000000bff0b8230 */ /* 0x000fe20000004100 */
[----:B------:R-:W-:Y:S01]  /*7330*/  @!P0 FMUL.FTZ R9, R43, R14 ;  /* 0x0000000e2b098220 */ /* 0x000fe20000410000 */
[----:B------:R-:W-:Y:S03]  /*7340*/  @!P0 HADD2.F32 R40, -RZ, R45.H1_H1 ;  /* 0x3000002dff288230 */ /* 0x000fe60000004100 */
[C---:B------:R-:W-:Y:S01]  /*7350*/  @!P0 FFMA.FTZ R45, R11.reuse, R44, -R9 ;  /* 0x0000002c0b2d8223 */ /* 0x040fe20000010809 */
[----:B------:R-:W-:Y:S01]  /*7360*/  @!P0 HADD2.F32 R9, -RZ, R13.H1_H1 ;  /* 0x3000000dff098230 */ /* 0x000fe20000004100 */
[----:B------:R-:W-:Y:S01]  /*7370*/  @!P0 FMUL.FTZ R11, R11, R14 ;  /* 0x0000000e0b0b8220 */ /* 0x000fe20000410000 */
[----:B------:R-:W-:Y:S01]  /*7380*/  @!P0 HADD2.F32 R14, -RZ, R46.H0_H0 ;  /* 0x2000002eff0e8230 */ /* 0x000fe20000004100 */
[CC--:B------:R-:W-:Y:S04]  /*7390*/  @!P0 FMUL.FTZ R13, R40.reuse, R15.reuse ;  /* 0x0000000f280d8220 */ /* 0x0c0fe80000410000 */
[CC--:B------:R-:W-:Y:S02]  /*73a0*/  @!P0 FFMA.FTZ R13, R9.reuse, R14.reuse, -R13 ;  /* 0x0000000e090d8223 */ /* 0x0c0fe4000001080d */
[----:B------:R-:W-:Y:S01]  /*73b0*/  @!P0 FMUL.FTZ R9, R9, R15 ;  /* 0x0000000f09098220 */ /* 0x000fe20000410000 */
[----:B------:R-:W-:Y:S02]  /*73c0*/  @!P0 F2FP.PACK_AB R15, R45, R47 ;  /* 0x0000002f2d0f823e */ /* 0x000fe400000000ff */
[----:B------:R-:W-:Y:S01]  /*73d0*/  @!P0 F2FP.PACK_AB R13, R13, R79 ;  /* 0x0000004f0d0d823e */ /* 0x000fe200000000ff */
[----:B------:R-:W-:Y:S01]  /*73e0*/  @!P0 FFMA.FTZ R9, R40, R14, R9 ;  /* 0x0000000e28098223 */ /* 0x000fe20000010009 */
[----:B------:R-:W-:Y:S01]  /*73f0*/  @!P0 MOV R23, R15 ;  /* 0x0000000f00178202 */ /* 0x000fe20000000f00 */
[----:B------:R-:W-:Y:S02]  /*7400*/  @!P0 FFMA.FTZ R10, R41, R42, R10 ;  /* 0x0000002a290a8223 */ /* 0x000fe4000001000a */
[----:B------:R-:W-:Y:S01]  /*7410*/  @!P0 FFMA.FTZ R11, R43, R44, R11 ;  /* 0x0000002c2b0b8223 */ /* 0x000fe2000001000b */
[----:B------:R-:W-:Y:S01]  /*7420*/  @!P0 F2FP.PACK_AB R8, R9, R8 ;  /* 0x000000080908823e */ /* 0x000fe200000000ff */
[----:B------:R-:W-:Y:S03]  /*7430*/  @!P0 IMAD.MOV.U32 R22, RZ, RZ, R13 ;  /* 0x000000ffff168224 */ /* 0x000fe600078e000d */
        /* <DEDUP_REMOVED lines=9> */
.L_x_2321:
[----:B------:R-:W-:Y:S05]  /*74d0*/  BSYNC B0 ;  /* 0x0000000000007941 */ /* 0x000fea0003800000 */
.L_x_2320:
[----:B------:R-:W-:Y:S11]  /*74e0*/  ISETP.GE.AND P0, PT, R144, c[0x0][0x1d4], PT ;  /* 0x0000750090007a0c */ /* 0x000ff60003f06270 */
[----:B------:R-:W-:Y:S02]  /*74f0*/  @!UPT UIADD3 URZ, URZ, URZ, URZ ;  /* 0x0000003f3f3ff290 */ /* 0x000fe4000fffe03f */
[----:B------:R-:W-:-:S05]  /*7500*/  @P0 BRA `(.L_x_2319) ;  /* 0x0000076000000947 */ /* 0x000fca0003800000 */
[----:B-1----:R-:W-:Y:S01]  /*7510*/  SEL R2, R75, R74, !P2 ;  /* 0x0000004a4b027207 */ /* 0x002fe20005000000 */
[----:B------:R-:W1:Y:S01]  /*7520*/  LDS.128 R20, [R123+0xa080] ;  /* 0x00a080007b147984 */ /* 0x000e620000000c00 */
[----:B------:R-:W-:Y:S02]  /*7530*/  ISETP.GE.AND P0, PT, R144, c[0x0][0x27c], PT ;  /* 0x00009f0090007a0c */ /* 0x000fe40003f06270 */
[----:B------:R-:W-:Y:S04]  /*7540*/  SHF.R.S32.HI R3, RZ, 0x1f, R2 ;  /* 0x0000001fff037819 */ /* 0x000fe80000011402 */
[----:B------:R-:W-:Y:S04]  /*7550*/  LEA.HI R2, R3, R2, RZ, 0x4 ;  /* 0x0000000203027211 */ /* 0x000fe800078f20ff */
[----:B------:R-:W-:Y:S03]  /*7560*/  LEA.HI.SX32 R2, R2, R72, 0x1c ;  /* 0x0000004802027211 */ /* 0x000fe600078fe2ff */
[----:B------:R-:W-:Y:S01]  /*7570*/  @!P0 SHF.R.U64 R5, R16, 0x10, R17 ;  /* 0x0000001010058819 */ /* 0x000fe20000001211 */
[----:B------:R-:W-:Y:S01]  /*7580*/  @!P0 HADD2.F32 R11, -RZ, R57.H1_H1 ;  /* 0x30000039ff0b8230 */ /* 0x000fe20000004100 */
[----:B------:R-:W-:Y:S01]  /*7590*/  SHF.R.S32.HI R3, RZ, 0x1f, R2 ;  /* 0x0000001fff037819 */ /* 0x000fe20000011402 */
[----:B------:R-:W-:Y:S01]  /*75a0*/  @!P0 HADD2.F32 R40, -RZ, R59.H0_H0 ;  /* 0x2000003bff288230 */ /* 0x000fe20000004100 */
[----:B------:R-:W-:Y:S01]  /*75b0*/  SHF.L.U32 R52, R2, 0x3, RZ ;  /* 0x0000000302347819 */ /* 0x000fe200000006ff */
[----:B------:R-:W-:Y:S01]  /*75c0*/  @!P0 HADD2.F32 R8, -RZ, R5.H0_H0 ;  /* 0x20000005ff088230 */ /* 0x000fe20000004100 */
[----:B------:R-:W-:Y:S02]  /*75d0*/  LEA.HI R3, R3, R2, RZ, 0x3 ;  /* 0x0000000203037211 */ /* 0x000fe400078f18ff */
[----:B------:R-:W-:Y:S02]  /*75e0*/  @!P0 SHF.R.U64 R14, R48, 0x10, R49 ;  /* 0x00000010300e8819 */ /* 0x000fe40000001231 */
[----:B------:R-:W-:Y:S02]  /*75f0*/  SHF.R.S32.HI R2, RZ, 0x3, R3 ;  /* 0x00000003ff027819 */ /* 0x000fe40000011403 */
[----:B------:R-:W-:Y:S01]  /*7600*/  LOP3.LUT R3, R152, 0x38, R52, 0xf8, !PT ;  /* 0x0000003898037812 */ /* 0x000fe200078ef834 */
[----:B------:R-:W-:Y:S01]  /*7610*/  @!P0 HADD2.F32 R14, -RZ, R14.H0_H0 ;  /* 0x2000000eff0e8230 */ /* 0x000fe20000004100 */
[----:B------:R-:W-:Y:S01]  /*7620*/  @!P0 SHF.R.U32.HI R10, RZ, 0x10, R17 ;  /* 0x00000010ff0a8819 */ /* 0x000fe20000011611 */
[----:B------:R-:W-:Y:S01]  /*7630*/  IMAD R2, R2, 0xc00, R7 ;  /* 0x00000c0002027824 */ /* 0x000fe200078e0207 */
[----:B------:R-:W-:Y:S02]  /*7640*/  LOP3.LUT R3, R3, R151, RZ, 0x3c, !PT ;  /* 0x0000009703037212 */ /* 0x000fe400078e3cff */
[--C-:B------:R-:W-:Y:S01]  /*7650*/  @!P0 SHF.R.U32.HI R15, RZ, 0x10, R19.reuse ;  /* 0x00000010ff0f8819 */ /* 0x100fe20000011613 */
[----:B------:R-:W-:Y:S01]  /*7660*/  @!P0 HADD2.F32 R10, -RZ, R10.H0_H0 ;  /* 0x2000000aff0a8230 */ /* 0x000fe20000004100 */
[----:B------:R-:W-:Y:S01]  /*7670*/  @!P0 SHF.R.U64 R18, R18, 0x10, R19 ;  /* 0x0000001012128819 */ /* 0x000fe20000001213 */
[----:B------:R-:W-:Y:S01]  /*7680*/  IMAD.IADD R2, R2, 0x1, R3 ;  /* 0x0000000102027824 */ /* 0x000fe200078e0203 */
[----:B------:R-:W-:Y:S01]  /*7690*/  @!P0 HADD2.F32 R3, -RZ, R32.H1_H1 ;  /* 0x30000020ff038230 */ /* 0x000fe20000004100 */
[----:B------:R-:W-:Y:S01]  /*76a0*/  @!P0 SHF.R.U32.HI R17, RZ, 0x10, R49 ;  /* 0x00000010ff118819 */ /* 0x000fe20000011631 */
[----:B------:R-:W-:Y:S01]  /*76b0*/  @!P0 HADD2.F32 R32, -RZ, R58.H1_H1 ;  /* 0x3000003aff208230 */ /* 0x000fe20000004100 */
[--C-:B------:R-:W-:Y:S02]  /*76c0*/  @!P0 SHF.R.U32.HI R42, RZ, 0x10, R51.reuse ;  /* 0x00000010ff2a8819 */ /* 0x100fe40000011633 */
[----:B------:R-:W-:Y:S01]  /*76d0*/  SHF.L.U32 R2, R2, 0x1, RZ ;  /* 0x0000000102027819 */ /* 0x000fe200000006ff */
[----:B------:R-:W-:Y:S01]  /*76e0*/  @!P0 HADD2.F32 R17, -RZ, R17.H0_H0 ;  /* 0x20000011ff118230 */ /* 0x000fe20000004100 */
[----:B------:R-:W-:Y:S01]  /*76f0*/  @!P0 SHF.R.U64 R50, R50, 0x10, R51 ;  /* 0x0000001032328819 */ /* 0x000fe20000001233 */
[----:B------:R-:W-:Y:S02]  /*7700*/  @!P0 HADD2.F32 R42, -RZ, R42.H0_H0 ;  /* 0x2000002aff2a8230 */ /* 0x000fe40000004100 */
[----:B------:R1:W2:Y:S02]  /*7710*/  LDS.128 R44, [R2+0xa080] ;  /* 0x00a08000022c7984 */ /* 0x0002a40000000c00 */
[----:B-1----:R-:W-:Y:S05]  /*7720*/  @!P0 IMAD.MOV.U32 R2, RZ, RZ, R20 ;  /* 0x000000ffff028224 */ /* 0x002fea00078e0014 */
[--C-:B------:R-:W-:Y:S02]  /*7730*/  @!P0 HADD2.F32 R6, -RZ, R2.reuse.H0_H0 ;  /* 0x20000002ff068230 */ /* 0x100fe40000004100 */
[----:B------:R-:W-:Y:S03]  /*7740*/  @!P0 HADD2.F32 R5, -RZ, R2.H1_H1 ;  /* 0x30000002ff058230 */ /* 0x000fe60000004100 */
[C---:B------:R-:W-:Y:S02]  /*7750*/  @!P0 FMUL.FTZ R2, R6.reuse, R3 ;  /* 0x0000000306028220 */ /* 0x040fe40000410000 */
[----:B--2---:R-:W-:Y:S01]  /*7760*/  @!P0 IMAD.MOV.U32 R43, RZ, RZ, R46 ;  /* 0x000000ffff2b8224 */ /* 0x004fe200078e002e */
[----:B------:R-:W-:Y:S02]  /*7770*/  @!P0 MOV R13, R44 ;  /* 0x0000002c000d8202 */ /* 0x000fe40000000f00 */
[----:B------:R-:W-:Y:S03]  /*7780*/  @!P0 MOV R41, R47 ;  /* 0x0000002f00298202 */ /* 0x000fe60000000f00 */
[--C-:B------:R-:W-:Y:S02]  /*7790*/  @!P0 HADD2.F32 R9, -RZ, R13.reuse.H0_H0 ;  /* 0x2000000dff098230 */ /* 0x100fe40000004100 */
[----:B------:R-:W-:Y:S03]  /*77a0*/  @!P0 HADD2.F32 R13, -RZ, R13.H1_H1 ;  /* 0x3000000dff0d8230 */ /* 0x000fe60000004100 */
[----:B------:R-:W-:Y:S02]  /*77b0*/  @!P0 FMUL.FTZ R19, R9, R3 ;  /* 0x0000000309138220 */ /* 0x000fe40000410000 */
[-C--:B------:R-:W-:Y:S02]  /*77c0*/  @!P0 FMUL.FTZ R16, R13, R8.reuse ;  /* 0x000000080d108220 */ /* 0x080fe40000410000 */
[C---:B------:R-:W-:Y:S02]  /*77d0*/  @!P0 FMUL.FTZ R3, R5.reuse, R8 ;  /* 0x0000000805038220 */ /* 0x040fe40000410000 */
[----:B------:R-:W-:Y:S02]  /*77e0*/  @!P0 IMAD.MOV.U32 R8, RZ, RZ, R45 ;  /* 0x000000ffff088224 */ /* 0x000fe400078e002d */
[----:B------:R-:W-:Y:S01]  /*77f0*/  @!P0 FFMA.FTZ R57, R6, R11, -R19 ;  /* 0x0000000b06398223 */ /* 0x000fe20000010813 */
[----:B------:R-:W-:Y:S01]  /*7800*/  @!P0 MOV R6, R21 ;  /* 0x0000001500068202 */ /* 0x000fe20000000f00 */
[-C--:B------:R-:W-:Y:S01]  /*7810*/  @!P0 FFMA.FTZ R56, R5, R14.reuse, -R16 ;  /* 0x0000000e05388223 */ /* 0x080fe20000010810 */
[--C-:B------:R-:W-:Y:S01]  /*7820*/  @!P0 HADD2.F32 R16, -RZ, R8.reuse.H1_H1 ;  /* 0x30000008ff108230 */ /* 0x100fe20000004100 */
[----:B------:R-:W-:Y:S01]  /*7830*/  @!P0 FFMA.FTZ R2, R9, R11, R2 ;  /* 0x0000000b09028223 */ /* 0x000fe20000010002 */
[----:B------:R-:W-:Y:S01]  /*7840*/  @!P0 HADD2.F32 R5, -RZ, R33.H0_H0 ;  /* 0x20000021ff058230 */ /* 0x000fe20000004100 */
[----:B------:R-:W-:Y:S01]  /*7850*/  @!P0 FFMA.FTZ R3, R13, R14, R3 ;  /* 0x0000000e0d038223 */ /* 0x000fe20000010003 */
[----:B------:R-:W-:Y:S01]  /*7860*/  @!P0 HADD2.F32 R11, -RZ, R8.H0_H0 ;  /* 0x20000008ff0b8230 */ /* 0x000fe20000004100 */
[----:B------:R-:W-:Y:S01]  /*7870*/  @!P0 FMUL.FTZ R14, R16, R10 ;  /* 0x0000000a100e8220 */ /* 0x000fe20000410000 */
[----:B------:R-:W-:Y:S02]  /*7880*/  @!P0 HADD2.F32 R8, -RZ, R6.H1_H1 ;  /* 0x30000006ff088230 */ /* 0x000fe40000004100 */
[----:B------:R-:W-:Y:S01]  /*7890*/  @!P0 HADD2.F32 R13, -RZ, R58.H0_H0 ;  /* 0x2000003aff0d8230 */ /* 0x000fe20000004100 */
[----:B------:R-:W-:Y:S01]  /*78a0*/  @!P0 F2FP.PACK_AB R2, R3, R2 ;  /* 0x000000020302823e */ /* 0x000fe200000000ff */
[----:B------:R-:W-:Y:S01]  /*78b0*/  @!P0 HADD2.F32 R9, -RZ, R6.H0_H0 ;  /* 0x20000006ff098230 */ /* 0x000fe20000004100 */
[----:B------:R-:W-:Y:S01]  /*78c0*/  @!P0 FMUL.FTZ R6, R11, R5 ;  /* 0x000000050b068220 */ /* 0x000fe20000410000 */
[----:B------:R-:W-:Y:S01]  /*78d0*/  @!P0 HADD2.F32 R19, -RZ, R43.H0_H0 ;  /* 0x2000002bff138230 */ /* 0x000fe20000004100 */
[C---:B------:R-:W-:Y:S01]  /*78e0*/  @!P0 FFMA.FTZ R54, R8.reuse, R17, -R14 ;  /* 0x0000001108368223 */ /* 0x040fe2000001080e */
[----:B------:R-:W-:Y:S01]  /*78f0*/  @!P0 MOV R14, R22 ;  /* 0x00000016000e8202 */ /* 0x000fe20000000f00 */
[C---:B------:R-:W-:Y:S01]  /*7900*/  @!P0 FMUL.FTZ R5, R9.reuse, R5 ;  /* 0x0000000509058220 */ /* 0x040fe20000410000 */
[----:B------:R-:W-:Y:S01]  /*7910*/  @!P0 MOV R44, R2 ;  /* 0x00000002002c8202 */ /* 0x000fe20000000f00 */
[-C--:B------:R-:W-:Y:S02]  /*7920*/  @!P0 FFMA.FTZ R55, R9, R13.reuse, -R6 ;  /* 0x0000000d09378223 */ /* 0x080fe40000010806 */
[----:B------:R-:W-:Y:S01]  /*7930*/  @!P0 FMUL.FTZ R6, R8, R10 ;  /* 0x0000000a08068220 */ /* 0x000fe20000410000 */
[----:B------:R-:W-:Y:S01]  /*7940*/  @!P0 HADD2.F32 R8, -RZ, R33.H1_H1 ;  /* 0x30000021ff088230 */ /* 0x000fe20000004100 */
[----:B------:R-:W-:Y:S01]  /*7950*/  @!P0 FFMA.FTZ R5, R11, R13, R5 ;  /* 0x0000000d0b058223 */ /* 0x000fe20000010005 */
[----:B------:R-:W-:Y:S01]  /*7960*/  @!P0 HADD2.F32 R9, -RZ, R14.H0_H0 ;  /* 0x2000000eff098230 */ /* 0x000fe20000004100 */
[----:B------:R-:W-:Y:S01]  /*7970*/  @!P0 IMAD.MOV.U32 R13, RZ, RZ, R23 ;  /* 0x000000ffff0d8224 */ /* 0x000fe200078e0017 */
[----:B------:R-:W-:Y:S01]  /*7980*/  @!P0 HADD2.F32 R11, -RZ, R34.H0_H0 ;  /* 0x20000022ff0b8230 */ /* 0x000fe20000004100 */
[-C--:B------:R-:W-:Y:S01]  /*7990*/  @!P0 FMUL.FTZ R10, R19, R8.reuse ;  /* 0x00000008130a8220 */ /* 0x080fe20000410000 */
[--C-:B------:R-:W-:Y:S01]  /*79a0*/  @!P0 HADD2.F32 R33, -RZ, R41.reuse.H0_H0 ;  /* 0x20000029ff218230 */ /* 0x100fe20000004100 */
[C---:B------:R-:W-:Y:S01]  /*79b0*/  @!P0 FMUL.FTZ R8, R9.reuse, R8 ;  /* 0x0000000809088220 */ /* 0x040fe20000410000 */
[----:B------:R-:W-:Y:S01]  /*79c0*/  @!P0 HADD2.F32 R41, -RZ, R41.H1_H1 ;  /* 0x30000029ff298230 */ /* 0x000fe20000004100 */
[----:B------:R-:W-:Y:S01]  /*79d0*/  @!P0 FFMA.FTZ R53, R9, R32, -R10 ;  /* 0x0000002009358223 */ /* 0x000fe2000001080a */
[----:B------:R-:W-:Y:S01]  /*79e0*/  @!P0 HADD2.F32 R10, -RZ, R13.H0_H0 ;  /* 0x2000000dff0a8230 */ /* 0x000fe20000004100 */
[----:B------:R-:W-:Y:S01]  /*79f0*/  @!P0 FMUL.FTZ R48, R33, R11 ;  /* 0x0000000b21308220 */ /* 0x000fe20000410000 */
[----:B------:R-:W-:Y:S01]  /*7a00*/  @!P0 HADD2.F32 R9, -RZ, R15.H0_H0 ;  /* 0x2000000fff098230 */ /* 0x000fe20000004100 */
[----:B------:R-:W-:Y:S01]  /*7a10*/  @!P0 FFMA.FTZ R6, R16, R17, R6 ;  /* 0x0000001110068223 */ /* 0x000fe20000010006 */
[----:B------:R-:W-:Y:S01]  /*7a20*/  @!P0 HADD2.F32 R15, -RZ, R43.H1_H1 ;  /* 0x3000002bff0f8230 */ /* 0x000fe20000004100 */
[----:B------:R-:W-:Y:S01]  /*7a30*/  @!P0 FFMA.FTZ R51, R10, R40, -R48 ;  /* 0x000000280a338223 */ /* 0x000fe20000010830 */
[----:B------:R-:W-:Y:S01]  /*7a40*/  @!P0 F2FP.PACK_AB R43, R56, R57 ;  /* 0x00000039382b823e */ /* 0x000fe200000000ff */
[----:B------:R-:W-:Y:S01]  /*7a50*/  @!P0 FMUL.FTZ R10, R10, R11 ;  /* 0x0000000b0a0a8220 */ /* 0x000fe20000410000 */
[----:B------:R-:W-:Y:S01]  /*7a60*/  @!P0 F2FP.PACK_AB R5, R6, R5 ;  /* 0x000000050605823e */ /* 0x000fe200000000ff */
[----:B------:R-:W-:Y:S01]  /*7a70*/  @!P0 FMUL.FTZ R48, R41, R9 ;  /* 0x0000000929308220 */ /* 0x000fe20000410000 */
[----:B------:R-:W-:Y:S01]  /*7a80*/  @!P0 MOV R20, R43 ;  /* 0x0000002b00148202 */ /* 0x000fe20000000f00 */
[----:B------:R-:W-:Y:S01]  /*7a90*/  @!P0 FFMA.FTZ R8, R19, R32, R8 ;  /* 0x0000002013088223 */ /* 0x000fe20000010008 */
[----:B------:R-:W-:Y:S01]  /*7aa0*/  @!P0 HADD2.F32 R11, -RZ, R13.H1_H1 ;  /* 0x3000000dff0b8230 */ /* 0x000fe20000004100 */
[----:B------:R-:W-:Y:S01]  /*7ab0*/  @!P0 IMAD.MOV.U32 R45, RZ, RZ, R5 ;  /* 0x000000ffff2d8224 */ /* 0x000fe200078e0005 */
[----:B------:R-:W-:Y:S02]  /*7ac0*/  @!P0 HADD2.F32 R13, -RZ, R18.H0_H0 ;  /* 0x20000012ff0d8230 */ /* 0x000fe40000004100 */
[----:B------:R-:W-:Y:S01]  /*7ad0*/  @!P0 HADD2.F32 R18, -RZ, R50.H0_H0 ;  /* 0x20000032ff128230 */ /* 0x000fe20000004100 */
[C---:B------:R-:W-:Y:S01]  /*7ae0*/  @!P0 FFMA.FTZ R49, R11.reuse, R42, -R48 ;  /* 0x0000002a0b318223 */ /* 0x040fe20000010830 */
[----:B------:R-:W-:Y:S01]  /*7af0*/  @!P0 F2FP.PACK_AB R48, R54, R55 ;  /* 0x000000373630823e */ /* 0x000fe200000000ff */
[----:B------:R-:W-:Y:S01]  /*7b00*/  @!P0 FMUL.FTZ R11, R11, R9 ;  /* 0x000000090b0b8220 */ /* 0x000fe20000410000 */
[----:B------:R-:W-:Y:S01]  /*7b10*/  @!P0 HADD2.F32 R9, -RZ, R14.H1_H1 ;  /* 0x3000000eff098230 */ /* 0x000fe20000004100 */
[----:B------:R-:W-:Y:S01]  /*7b20*/  @!P0 FMUL.FTZ R14, R15, R13 ;  /* 0x0000000d0f0e8220 */ /* 0x000fe20000410000 */
[----:B------:R-:W-:Y:S03]  /*7b30*/  @!P0 MOV R21, R48 ;  /* 0x0000003000158202 */ /* 0x000fe60000000f00 */
[-C--:B------:R-:W-:Y:S01]  /*7b40*/  @!P0 FFMA.FTZ R50, R9, R18.reuse, -R14 ;  /* 0x0000001209328223 */ /* 0x080fe2000001080e */
[----:B------:R-:W-:Y:S01]  /*7b50*/  @!P0 F2FP.PACK_AB R14, R49, R51 ;  /* 0x00000033310e823e */ /* 0x000fe200000000ff */
[----:B------:R-:W-:Y:S03]  /*7b60*/  @!P0 FMUL.FTZ R9, R9, R13 ;  /* 0x0000000d09098220 */ /* 0x000fe60000410000 */
        /* <DEDUP_REMOVED lines=16> */
.L_x_2319:
[----:B-123--:R-:W-:Y:S05]  /*7c70*/  BSYNC B1 ;  /* 0x0000000000017941 */ /* 0x00efea0003800000 */
.L_x_2318:
[----:B------:R1:W2:Y:S04]  /*7c80*/  SHFL.IDX PT, R45, R81, 0x1, 0x181f ;  /* 0x00381f00512d7f89 */ /* 0x0002a800000e0000 */
[----:B------:R1:W3:Y:S01]  /*7c90*/  SHFL.IDX PT, R44, R82, 0x1, 0x181f ;  /* 0x00381f00522c7f89 */ /* 0x0002e200000e0000 */
[----:B------:R-:W-:-:S05]  /*7ca0*/  @P5 BRA `(.L_x_2307) ;  /* 0x0000132000005947 */ /* 0x000fca0003800000 */
[----:B------:R-:W-:Y:S01]  /*7cb0*/  ISETP.GE.AND P0, PT, R140, c[0x0][0x1d4], PT ;  /* 0x000075008c007a0c */ /* 0x000fe20003f06270 */
[----:B------:R-:W-:Y:S01]  /*7cc0*/  BSSY B0, `(.L_x_2322) ;  /* 0x000007b000007945 */ /* 0x000fe20003800000 */
[----:B------:R-:W-:Y:S05]  /*7cd0*/  IADD3 R55, R145, 0x20, RZ ;  /* 0x0000002091377810 */ /* 0x000fea0007ffe0ff */
[----:B------:R-:W-:Y:S05]  /*7ce0*/  IMAD.SHL.U32 R55, R55, 0x40, RZ ;  /* 0x0000004037377824 */ /* 0x000fea00078e00ff */
[----:B------:R-:W-:Y:S01]  /*7cf0*/  LOP3.LUT R55, R55, 0x1c0, RZ, 0xc0, !PT ;  /* 0x000001c037377812 */ /* 0x000fe200078ec0ff */
[----:B------:R-:W-:-:S05]  /*7d00*/  @P0 BRA `(.L_x_2323) ;  /* 0x0000076000000947 */ /* 0x000fca0003800000 */
[----:B------:R-:W-:Y:S01]  /*7d10*/  SEL R2, R75, R74, !P1 ;  /* 0x0000004a4b027207 */ /* 0x000fe20004800000 */
[----:B------:R-:W4:Y:S01]  /*7d20*/  LDS.128 R16, [R122+0xa080] ;  /* 0x00a080007a107984 */ /* 0x000f220000000c00 */
[----:B------:R-:W-:Y:S02]  /*7d30*/  ISETP.GE.AND P0, PT, R140, c[0x0][0x27c], PT ;  /* 0x00009f008c007a0c */ /* 0x000fe40003f06270 */
[----:B------:R-:W-:Y:S04]  /*7d40*/  SHF.R.S32.HI R3, RZ, 0x1f, R2 ;  /* 0x0000001fff037819 */ /* 0x000fe80000011402 */
[----:B------:R-:W-:Y:S04]  /*7d50*/  LEA.HI R2, R3, R2, RZ, 0x4 ;  /* 0x0000000203027211 */ /* 0x000fe800078f20ff */
[----:B------:R-:W-:Y:S03]  /*7d60*/  LEA.HI.SX32 R2, R2, R73, 0x1c ;  /* 0x0000004902027211 */ /* 0x000fe600078fe2ff */
[----:B------:R-:W-:Y:S01]  /*7d70*/  @!P0 SHF.R.U64 R5, R24, 0x10, R25 ;  /* 0x0000001018058819 */ /* 0x000fe20000001219 */
        /* <DEDUP_REMOVED lines=12> */
[----:B------:R-:W-:Y:S01]  /*7e40*/  LOP3.LUT R3, R3, R149, RZ, 0x3c, !PT ;  /* 0x0000009503037212 */ /* 0x000fe200078e3cff */
[----:B------:R-:W-:Y:S01]  /*7e50*/  @!P0 HADD2.F32 R25, -RZ, R69.H0_H0 ;  /* 0x20000045ff198230 */ /* 0x000fe20000004100 */
[----:B------:R-:W-:Y:S01]  /*7e60*/  @!P0 SHF.R.U32.HI R23, RZ, 0x10, R61 ;  /* 0x00000010ff178819 */ /* 0x000fe2000001163d */
[----:B------:R-:W-:Y:S01]  /*7e70*/  @!P0 HADD2.F32 R10, -RZ, R10.H0_H0 ;  /* 0x2000000aff0a8230 */ /* 0x000fe20000004100 */
[----:B------:R-:W-:Y:S01]  /*7e80*/  @!P0 SHF.R.U32.HI R11, RZ, 0x10, R27 ;  /* 0x00000010ff0b8819 */ /* 0x000fe2000001161b */
[----:B------:R-:W-:Y:S01]  /*7e90*/  IMAD.IADD R2, R2, 0x1, R3 ;  /* 0x0000000102027824 */ /* 0x000fe200078e0203 */
[----:B------:R-:W-:Y:S01]  /*7ea0*/  @!P0 HADD2.F32 R3, -RZ, R34.H1_H1 ;  /* 0x30000022ff038230 */ /* 0x000fe20000004100 */
[----:B------:R-:W-:Y:S01]  /*7eb0*/  @!P0 SHF.R.U32.HI R24, RZ, 0x10, R63 ;  /* 0x00000010ff188819 */ /* 0x000fe2000001163f */
[----:B------:R-:W-:Y:S01]  /*7ec0*/  @!P0 HADD2.F32 R23, -RZ, R23.H0_H0 ;  /* 0x20000017ff178230 */ /* 0x000fe20000004100 */
[----:B------:R-:W-:Y:S01]  /*7ed0*/  @!P0 SHF.R.U64 R15, R26, 0x10, R27 ;  /* 0x000000101a0f8819 */ /* 0x000fe2000000121b */
[----:B------:R-:W-:Y:S01]  /*7ee0*/  @!P0 HADD2.F32 R11, -RZ, R11.H0_H0 ;  /* 0x2000000bff0b8230 */ /* 0x000fe20000004100 */
[----:B------:R-:W-:Y:S02]  /*7ef0*/  SHF.L.U32 R2, R2, 0x1, RZ ;  /* 0x0000000102027819 */ /* 0x000fe400000006ff */
[----:B------:R-:W-:Y:S01]  /*7f00*/  @!P0 SHF.R.U64 R27, R62, 0x10, R63 ;  /* 0x000000103e1b8819 */ /* 0x000fe2000000123f */
[----:B------:R-:W-:Y:S02]  /*7f10*/  @!P0 HADD2.F32 R15, -RZ, R15.H0_H0 ;  /* 0x2000000fff0f8230 */ /* 0x000fe40000004100 */
[----:B------:R4:W5:Y:S02]  /*7f20*/  LDS.128 R40, [R2+0xa080] ;  /* 0x00a0800002287984 */ /* 0x0009640000000c00 */
[----:B------:R-:W-:Y:S01]  /*7f30*/  @!P0 HADD2.F32 R27, -RZ, R27.H0_H0 ;  /* 0x2000001bff1b8230 */ /* 0x000fe20000004100 */
[----:B----4-:R-:W-:Y:S05]  /*7f40*/  @!P0 IMAD.MOV.U32 R2, RZ, RZ, R16 ;  /* 0x000000ffff028224 */ /* 0x010fea00078e0010 */
[--C-:B------:R-:W-:Y:S02]  /*7f50*/  @!P0 HADD2.F32 R6, -RZ, R2.reuse.H0_H0 ;  /* 0x20000002ff068230 */ /* 0x100fe40000004100 */
[----:B------:R-:W-:Y:S03]  /*7f60*/  @!P0 HADD2.F32 R5, -RZ, R2.H1_H1 ;  /* 0x30000002ff058230 */ /* 0x000fe60000004100 */
[-C--:B------:R-:W-:Y:S01]  /*7f70*/  @!P0 FMUL.FTZ R2, R6, R3.reuse ;  /* 0x0000000306028220 */ /* 0x080fe20000410000 */
[----:B-----5:R-:W-:Y:S05]  /*7f80*/  @!P0 MOV R14, R40 ;  /* 0x00000028000e8202 */ /* 0x020fea0000000f00 */
[--C-:B------:R-:W-:Y:S02]  /*7f90*/  @!P0 HADD2.F32 R9, -RZ, R14.reuse.H0_H0 ;  /* 0x2000000eff098230 */ /* 0x100fe40000004100 */
[----:B------:R-:W-:Y:S03]  /*7fa0*/  @!P0 HADD2.F32 R14, -RZ, R14.H1_H1 ;  /* 0x3000000eff0e8230 */ /* 0x000fe60000004100 */
[----:B------:R-:W-:Y:S02]  /*7fb0*/  @!P0 FMUL.FTZ R22, R9, R3 ;  /* 0x0000000309168220 */ /* 0x000fe40000410000 */
[-C--:B------:R-:W-:Y:S02]  /*7fc0*/  @!P0 FMUL.FTZ R21, R14, R8.reuse ;  /* 0x000000080e158220 */ /* 0x080fe40000410000 */
[----:B------:R-:W-:Y:S02]  /*7fd0*/  @!P0 FMUL.FTZ R3, R5, R8 ;  /* 0x0000000805038220 */ /* 0x000fe40000410000 */
[----:B------:R-:W-:Y:S02]  /*7fe0*/  @!P0 IMAD.MOV.U32 R8, RZ, RZ, R41 ;  /* 0x000000ffff088224 */ /* 0x000fe400078e0029 */
[-C--:B------:R-:W-:Y:S02]  /*7ff0*/  @!P0 FFMA.FTZ R2, R9, R13.reuse, R2 ;  /* 0x0000000d09028223 */ /* 0x080fe40000010002 */
[----:B------:R-:W-:Y:S01]  /*8000*/  @!P0 FFMA.FTZ R54, R6, R13, -R22 ;  /* 0x0000000d06368223 */ /* 0x000fe20000010816 */
[----:B------:R-:W-:Y:S01]  /*8010*/  @!P0 MOV R6, R17 ;  /* 0x0000001100068202 */ /* 0x000fe20000000f00 */
[-C--:B------:R-:W-:Y:S01]  /*8020*/  @!P0 FFMA.FTZ R53, R5, R20.reuse, -R21 ;  /* 0x0000001405358223 */ /* 0x080fe20000010815 */
[----:B------:R-:W-:Y:S01]  /*8030*/  @!P0 HADD2.F32 R5, -RZ, R35.H0_H0 ;  /* 0x20000023ff058230 */ /* 0x000fe20000004100 */
[----:B------:R-:W-:Y:S01]  /*8040*/  @!P0 FFMA.FTZ R3, R14, R20, R3 ;  /* 0x000000140e038223 */ /* 0x000fe20000010003 */
[--C-:B------:R-:W-:Y:S01]  /*8050*/  @!P0 HADD2.F32 R20, -RZ, R8.reuse.H0_H0 ;  /* 0x20000008ff148230 */ /* 0x100fe20000004100 */
[----:B------:R-:W-:Y:S01]  /*8060*/  @!P0 IMAD.MOV.U32 R13, RZ, RZ, R43 ;  /* 0x000000ffff0d8224 */ /* 0x000fe200078e002b */
[----:B------:R-:W-:Y:S02]  /*8070*/  @!P0 HADD2.F32 R22, -RZ, R8.H1_H1 ;  /* 0x30000008ff168230 */ /* 0x000fe40000004100 */
[----:B------:R-:W-:Y:S01]  /*8080*/  @!P0 HADD2.F32 R21, -RZ, R68.H0_H0 ;  /* 0x20000044ff158230 */ /* 0x000fe20000004100 */
[----:B------:R-:W-:Y:S01]  /*8090*/  @!P0 F2FP.PACK_AB R2, R3, R2 ;  /* 0x000000020302823e */ /* 0x000fe200000000ff */
[--C-:B------:R-:W-:Y:S01]  /*80a0*/  @!P0 HADD2.F32 R9, -RZ, R6.reuse.H0_H0 ;  /* 0x20000006ff098230 */ /* 0x100fe20000004100 */
[----:B------:R-:W-:Y:S01]  /*80b0*/  @!P0 FMUL.FTZ R14, R22, R10 ;  /* 0x0000000a160e8220 */ /* 0x000fe20000410000 */
[----:B------:R-:W-:Y:S01]  /*80c0*/  @!P0 HADD2.F32 R8, -RZ, R6.H1_H1 ;  /* 0x30000006ff088230 */ /* 0x000fe20000004100 */
[-C--:B------:R-:W-:Y:S01]  /*80d0*/  @!P0 FMUL.FTZ R6, R20, R5.reuse ;  /* 0x0000000514068220 */ /* 0x080fe20000410000 */
[----:B------:R-:W-:Y:S01]  /*80e0*/  @!P0 MOV R40, R2 ;  /* 0x0000000200288202 */ /* 0x000fe20000000f00 */
[C---:B------:R-:W-:Y:S01]  /*80f0*/  @!P0 FMUL.FTZ R5, R9.reuse, R5 ;  /* 0x0000000509058220 */ /* 0x040fe20000410000 */
[--C-:B------:R-:W-:Y:S01]  /*8100*/  @!P0 HADD2.F32 R32, -RZ, R13.reuse.H0_H0 ;  /* 0x2000000dff208230 */ /* 0x100fe20000004100 */
[----:B------:R-:W-:Y:S01]  /*8110*/  @!P0 FFMA.FTZ R52, R9, R21, -R6 ;  /* 0x0000001509348223 */ /* 0x000fe20000010806 */
[----:B------:R-:W-:Y:S01]  /*8120*/  @!P0 HADD2.F32 R34, -RZ, R13.H1_H1 ;  /* 0x3000000dff228230 */ /* 0x000fe20000004100 */
[C---:B------:R-:W-:Y:S01]  /*8130*/  @!P0 FMUL.FTZ R6, R8.reuse, R10 ;  /* 0x0000000a08068220 */ /* 0x040fe20000410000 */
[----:B------:R-:W-:Y:S01]  /*8140*/  @!P0 HADD2.F32 R10, -RZ, R35.H1_H1 ;  /* 0x30000023ff0a8230 */ /* 0x000fe20000004100 */
[----:B------:R-:W-:Y:S01]  /*8150*/  @!P0 FFMA.FTZ R51, R8, R23, -R14 ;  /* 0x0000001708338223 */ /* 0x000fe2000001080e */
[----:B------:R-:W-:Y:S01]  /*8160*/  @!P0 MOV R8, R19 ;  /* 0x0000001300088202 */ /* 0x000fe20000000f00 */
[----:B------:R-:W-:Y:S01]  /*8170*/  @!P0 FMUL.FTZ R14, R34, R11 ;  /* 0x0000000b220e8220 */ /* 0x000fe20000410000 */
[----:B------:R-:W-:Y:S01]  /*8180*/  @!P0 HADD2.F32 R35, -RZ, R24.H0_H0 ;  /* 0x20000018ff238230 */ /* 0x000fe20000004100 */
[----:B------:R-:W-:Y:S02]  /*8190*/  @!P0 FMUL.FTZ R13, R32, R10 ;  /* 0x0000000a200d8220 */ /* 0x000fe40000410000 */
[----:B------:R-:W-:Y:S01]  /*81a0*/  @!P0 FFMA.FTZ R5, R20, R21, R5 ;  /* 0x0000001514058223 */ /* 0x000fe20000010005 */
[--C-:B------:R-:W-:Y:S01]  /*81b0*/  @!P0 HADD2.F32 R9, -RZ, R8.reuse.H0_H0 ;  /* 0x20000008ff098230 */ /* 0x100fe20000004100 */
[----:B------:R-:W-:Y:S01]  /*81c0*/  @!P0 FFMA.FTZ R6, R22, R23, R6 ;  /* 0x0000001716068223 */ /* 0x000fe20000010006 */
[----:B------:R-:W-:Y:S01]  /*81d0*/  @!P0 HADD2.F32 R8, -RZ, R8.H1_H1 ;  /* 0x30000008ff088230 */ /* 0x000fe20000004100 */
[----:B------:R-:W-:Y:S02]  /*81e0*/  @!P0 F2FP.PACK_AB R20, R51, R52 ;  /* 0x000000343314823e */ /* 0x000fe400000000ff */
[C---:B------:R-:W-:Y:S01]  /*81f0*/  @!P0 FFMA.FTZ R50, R9.reuse, R33, -R13 ;  /* 0x0000002109328223 */ /* 0x040fe2000001080d */
[----:B------:R-:W-:Y:S01]  /*8200*/  @!P0 MOV R13, R42 ;  /* 0x0000002a000d8202 */ /* 0x000fe20000000f00 */
[----:B------:R-:W-:Y:S01]  /*8210*/  @!P0 FMUL.FTZ R10, R9, R10 ;  /* 0x0000000a090a8220 */ /* 0x000fe20000410000 */
[----:B------:R-:W-:Y:S01]  /*8220*/  @!P0 MOV R17, R20 ;  /* 0x0000001400118202 */ /* 0x000fe20000000f00 */
[----:B------:R-:W-:Y:S01]  /*8230*/  @!P0 IMAD.MOV.U32 R9, RZ, RZ, R18 ;  /* 0x000000ffff098224 */ /* 0x000fe200078e0012 */
[----:B------:R-:W-:Y:S01]  /*8240*/  @!P0 F2FP.PACK_AB R5, R6, R5 ;  /* 0x000000050605823e */ /* 0x000fe200000000ff */
[C---:B------:R-:W-:Y:S01]  /*8250*/  @!P0 FMUL.FTZ R11, R8.reuse, R11 ;  /* 0x0000000b080b8220 */ /* 0x040fe20000410000 */
[----:B------:R-:W-:Y:S01]  /*8260*/  @!P0 HADD2.F32 R24, -RZ, R13.H0_H0 ;  /* 0x2000000dff188230 */ /* 0x000fe20000004100 */
[----:B------:R-:W-:Y:S01]  /*8270*/  @!P0 FFMA.FTZ R49, R8, R35, -R14 ;  /* 0x0000002308318223 */ /* 0x000fe2000001080e */
[----:B------:R-:W-:Y:S01]  /*8280*/  @!P0 HADD2.F32 R8, -RZ, R36.H0_H0 ;  /* 0x20000024ff088230 */ /* 0x000fe20000004100 */
[----:B------:R-:W-:Y:S01]  /*8290*/  @!P0 IMAD.MOV.U32 R41, RZ, RZ, R5 ;  /* 0x000000ffff298224 */ /* 0x000fe200078e0005 */
[----:B------:R-:W-:Y:S02]  /*82a0*/  @!P0 HADD2.F32 R14, -RZ, R9.H0_H0 ;  /* 0x20000009ff0e8230 */ /* 0x000fe40000004100 */
[----:B------:R-:W-:Y:S02]  /*82b0*/  @!P0 HADD2.F32 R26, -RZ, R13.H1_H1 ;  /* 0x3000000dff1a8230 */ /* 0x000fe40000004100 */
[----:B------:R-:W-:Y:S01]  /*82c0*/  @!P0 HADD2.F32 R13, -RZ, R9.H1_H1 ;  /* 0x30000009ff0d8230 */ /* 0x000fe20000004100 */
[-C--:B------:R-:W-:Y:S02]  /*82d0*/  @!P0 FMUL.FTZ R9, R24, R8.reuse ;  /* 0x0000000818098220 */ /* 0x080fe40000410000 */
[C---:B------:R-:W-:Y:S02]  /*82e0*/  @!P0 FMUL.FTZ R8, R14.reuse, R8 ;  /* 0x000000080e088220 */ /* 0x040fe40000410000 */
[----:B------:R-:W-:Y:S01]  /*82f0*/  @!P0 FFMA.FTZ R48, R14, R25, -R9 ;  /* 0x000000190e308223 */ /* 0x000fe20000010809 */
[----:B------:R-:W-:Y:S01]  /*8300*/  @!P0 F2FP.PACK_AB R14, R49, R50 ;  /* 0x00000032310e823e */ /* 0x000fe200000000ff */
[----:B------:R-:W-:Y:S02]  /*8310*/  @!P0 FMUL.FTZ R9, R13, R15 ;  /* 0x0000000f0d098220 */ /* 0x000fe40000410000 */
[----:B------:R-:W-:Y:S01]  /*8320*/  @!P0 FFMA.FTZ R8, R24, R25, R8 ;  /* 0x0000001918088223 */ /* 0x000fe20000010008 */
[----:B------:R-:W-:Y:S01]  /*8330*/  @!P0 MOV R19, R14 ;  /* 0x0000000e00138202 */ /* 0x000fe20000000f00 */
[C---:B------:R-:W-:Y:S01]  /*8340*/  @!P0 FMUL.FTZ R46, R26.reuse, R15 ;  /* 0x0000000f1a2e8220 */ /* 0x040fe20000410000 */
[----:B------:R-:W-:Y:S01]  /*8350*/  @!P0 F2FP.PACK_AB R15, R53, R54 ;  /* 0x00000036350f823e */ /* 0x000fe200000000ff */
[----:B------:R-:W-:Y:S02]  /*8360*/  @!P0 FFMA.FTZ R9, R26, R27, R9 ;  /* 0x0000001b1a098223 */ /* 0x000fe40000010009 */
[----:B------:R-:W-:Y:S01]  /*8370*/  @!P0 FFMA.FTZ R10, R32, R33, R10 ;  /* 0x00000021200a8223 */ /* 0x000fe2000001000a */
[----:B------:R-:W-:Y:S01]  /*8380*/  @!P0 MOV R16, R15 ;  /* 0x0000000f00108202 */ /* 0x000fe20000000f00 */
[----:B------:R-:W-:Y:S01]  /*8390*/  @!P0 FFMA.FTZ R46, R13, R27, -R46 ;  /* 0x0000001b0d2e8223 */ /* 0x000fe2000001082e */
[----:B------:R-:W-:Y:S01]  /*83a0*/  @!P0 F2FP.PACK_AB R8, R9, R8 ;  /* 0x000000080908823e */ /* 0x000fe200000000ff */
[----:B------:R-:W-:Y:S03]  /*83b0*/  @!P0 FFMA.FTZ R11, R34, R35, R11 ;  /* 0x00000023220b8223 */ /* 0x000fe6000001000b */
[----:B------:R-:W-:Y:S02]  /*83c0*/  @!P0 F2FP.PACK_AB R13, R46, R48 ;  /* 0x000000302e0d823e */ /* 0x000fe400000000ff */
[----:B------:R-:W-:Y:S02]  /*83d0*/  @!P0 F2FP.PACK_AB R10, R11, R10 ;  /* 0x0000000a0b0a823e */ /* 0x000fe400000000ff */
[----:B------:R-:W-:Y:S01]  /*83e0*/  @!P0 MOV R42, R8 ;  /* 0x00000008002a8202 */ /* 0x000fe20000000f00 */
[----:B------:R-:W-:Y:S01]  /*83f0*/  @!P0 IMAD.MOV.U32 R18, RZ, RZ, R13 ;  /* 0x000000ffff128224 */ /* 0x000fe200078e000d */
[----:B------:R-:W-:Y:S02]  /*8400*/  @!P0 MOV R43, R10 ;  /* 0x0000000a002b8202 */ /* 0x000fe40000000f00 */
[C---:B---3--:R-:W-:Y:S04]  /*8410*/  LEA R2, P0, R87.reuse, R44, 0x1 ;  /* 0x0000002c57027211 */ /* 0x048fe800078008ff */
[----:B--2---:R-:W-:Y:S02]  /*8420*/  LEA.HI.X R3, R87, R45, R103, 0x1, P0 ;  /* 0x0000002d57037211 */ /* 0x004fe400000f0c67 */
[C---:B------:R-:W-:Y:S03]  /*8430*/  ISETP.GE.AND P0, PT, R47.reuse, c[0x0][0x1d4], PT ;  /* 0x000075002f007a0c */ /* 0x040fe60003f06270 */
[----:B------:R2:W-:Y:S10]  /*8440*/  ST.E.128 [R2.64], R16 ;  /* 0x0000001002007985 */ /* 0x0005f4000c101d0a */
[----:B------:R-:W-:Y:S05]  /*8450*/  @!P0 IMAD.WIDE R8, R47, 0x2, R44 ;  /* 0x000000022f088825 */ /* 0x000fea00078e022c */
[----:B------:R2:W-:Y:S02]  /*8460*/  @!P0 ST.E.128 [R8.64], R40 ;  /* 0x0000002808008985 */ /* 0x0005e4000c101d0a */
.L_x_2323:
[----:B------:R-:W-:Y:S05]  /*8470*/  BSYNC B0 ;  /* 0x0000000000007941 */ /* 0x000fea0003800000 */
.L_x_2322:
[----:B------:R-:W-:Y:S11]  /*8480*/  ISETP.GE.AND P0, PT, R144, c[0x0][0x1d4], PT ;  /* 0x0000750090007a0c */ /* 0x000ff60003f06270 */
[----:B------:R-:W-:Y:S02]  /*8490*/  @!UPT UIADD3 URZ, URZ, URZ, URZ ;  /* 0x0000003f3f3ff290 */ /* 0x000fe4000fffe03f */
[----:B------:R-:W-:-:S05]  /*84a0*/  @P0 BRA `(.L_x_2307) ;  /* 0x00000b2000000947 */ /* 0x000fca0003800000 */
[----:B--2---:R-:W-:Y:S01]  /*84b0*/  SEL R2, R75, R74, !P2 ;  /* 0x0000004a4b027207 */ /* 0x004fe20005000000 */
[----:B------:R-:W2:Y:S01]  /*84c0*/  LDS.128 R16, [R121+0xa080] ;  /* 0x00a0800079107984 */ /* 0x000ea20000000c00 */
[C---:B---3--:R-:W-:Y:S02]  /*84d0*/  LEA R48, P0, R86.reuse, R44, 0x1 ;  /* 0x0000002c56307211 */ /* 0x048fe400078008ff */
[----:B------:R-:W-:Y:S02]  /*84e0*/  SHF.R.S32.HI R3, RZ, 0x1f, R2 ;  /* 0x0000001fff037819 */ /* 0x000fe40000011402 */
[----:B------:R-:W-:Y:S02]  /*84f0*/  LEA.HI.X R49, R86, R45, R102, 0x1, P0 ;  /* 0x0000002d56317211 */ /* 0x000fe400000f0c66 */
[----:B------:R-:W-:Y:S02]  /*8500*/  LEA.HI R2, R3, R2, RZ, 0x4 ;  /* 0x0000000203027211 */ /* 0x000fe400078f20ff */
[----:B------:R-:W-:Y:S02]  /*8510*/  ISETP.GE.AND P0, PT, R144, c[0x0][0x27c], PT ;  /* 0x00009f0090007a0c */ /* 0x000fe40003f06270 */
[----:B------:R-:W-:Y:S04]  /*8520*/  LEA.HI.SX32 R2, R2, R72, 0x1c ;  /* 0x0000004802027211 */ /* 0x000fe800078fe2ff */
[----:B------:R-:W-:Y:S02]  /*8530*/  SHF.R.S32.HI R3, RZ, 0x1f, R2 ;  /* 0x0000001fff037819 */ /* 0x000fe40000011402 */
[----:B------:R-:W-:Y:S02]  /*8540*/  SHF.L.U32 R46, R2, 0x3, RZ ;  /* 0x00000003022e7819 */ /* 0x000fe400000006ff */
[----:B------:R-:W-:Y:S03]  /*8550*/  LEA.HI R3, R3, R2, RZ, 0x3 ;  /* 0x0000000203037211 */ /* 0x000fe600078f18ff */
[----:B------:R-:W-:Y:S01]  /*8560*/  @!P0 SHF.R.U32.HI R14, RZ, 0x10, R31 ;  /* 0x00000010ff0e8819 */ /* 0x000fe2000001161f */
[----:B------:R-:W-:Y:S01]  /*8570*/  @!P0 HADD2.F32 R26, -RZ, R69.H1_H1 ;  /* 0x30000045ff1a8230 */ /* 0x000fe20000004100 */
[----:B------:R-:W-:Y:S01]  /*8580*/  SHF.R.S32.HI R2, RZ, 0x3, R3 ;  /* 0x00000003ff027819 */ /* 0x000fe20000011403 */
[--C-:B------:R-:W-:Y:S01]  /*8590*/  @!P0 HADD2.F32 R22, -RZ, R70.reuse.H0_H0 ;  /* 0x20000046ff168230 */ /* 0x100fe20000004100 */
[----:B------:R-:W-:Y:S01]  /*85a0*/  LOP3.LUT R3, R55, 0x38, R46, 0xf8, !PT ;  /* 0x0000003837037812 */ /* 0x000fe200078ef82e */
[----:B------:R-:W-:Y:S01]  /*85b0*/  @!P0 HADD2.F32 R34, -RZ, R70.H1_H1 ;  /* 0x30000046ff228230 */ /* 0x000fe20000004100 */
[----:B------:R-:W-:Y:S01]  /*85c0*/  @!P0 SHF.R.U64 R15, R30, 0x10, R31 ;  /* 0x000000101e0f8819 */ /* 0x000fe2000000121f */
[----:B------:R-:W-:Y:S01]  /*85d0*/  IMAD R2, R2, 0xc00, R12 ;  /* 0x00000c0002027824 */ /* 0x000fe200078e020c */
[----:B------:R-:W-:Y:S01]  /*85e0*/  LOP3.LUT R3, R3, R149, RZ, 0x3c, !PT ;  /* 0x0000009503037212 */ /* 0x000fe200078e3cff */
[----:B------:R-:W-:Y:S01]  /*85f0*/  @!P0 HADD2.F32 R30, -RZ, R71.H0_H0 ;  /* 0x20000047ff1e8230 */ /* 0x000fe20000004100 */
[----:B------:R-:W-:Y:S01]  /*8600*/  @!P0 SHF.R.U32.HI R8, RZ, 0x10, R29 ;  /* 0x00000010ff088819 */ /* 0x000fe2000001161d */
[----:B------:R-:W-:Y:S01]  /*8610*/  @!P0 HADD2.F32 R15, -RZ, R15.H0_H0 ;  /* 0x2000000fff0f8230 */ /* 0x000fe20000004100 */
[----:B------:R-:W-:Y:S01]  /*8620*/  @!P0 SHF.R.U32.HI R21, RZ, 0x10, R65 ;  /* 0x00000010ff158819 */ /* 0x000fe20000011641 */
[----:B------:R-:W-:Y:S01]  /*8630*/  IMAD.IADD R2, R2, 0x1, R3 ;  /* 0x0000000102027824 */ /* 0x000fe200078e0203 */
[----:B------:R-:W-:Y:S01]  /*8640*/  @!P0 SHF.R.U64 R13, R28, 0x10, R29 ;  /* 0x000000101c0d8819 */ /* 0x000fe2000000121d */
[----:B------:R-:W-:Y:S01]  /*8650*/  @!P0 HADD2.F32 R10, -RZ, R8.H0_H0 ;  /* 0x20000008ff0a8230 */ /* 0x000fe20000004100 */
[----:B------:R-:W-:Y:S01]  /*8660*/  @!P0 SHF.R.U64 R24, R64, 0x10, R65 ;  /* 0x0000001040188819 */ /* 0x000fe20000001241 */
[----:B------:R-:W-:Y:S01]  /*8670*/  @!P0 HADD2.F32 R28, -RZ, R21.H0_H0 ;  /* 0x20000015ff1c8230 */ /* 0x000fe20000004100 */
[----:B------:R-:W-:Y:S01]  /*8680*/  SHF.L.U32 R40, R2, 0x1, RZ ;  /* 0x0000000102287819 */ /* 0x000fe200000006ff */
[----:B------:R-:W-:Y:S01]  /*8690*/  @!P0 HADD2.F32 R2, -RZ, R36.H1_H1 ;  /* 0x30000024ff028230 */ /* 0x000fe20000004100 */
[----:B--2---:R-:W-:Y:S01]  /*86a0*/  @!P0 MOV R6, R17 ;  /* 0x0000001100068202 */ /* 0x004fe20000000f00 */
[----:B------:R-:W-:Y:S01]  /*86b0*/  @!P0 HADD2.F32 R24, -RZ, R24.H0_H0 ;  /* 0x20000018ff188230 */ /* 0x000fe20000004100 */
[--C-:B------:R-:W-:Y:S02]  /*86c0*/  @!P0 SHF.R.U64 R32, R66, 0x10, R67.reuse ;  /* 0x0000001042208819 */ /* 0x100fe40000001243 */
[----:B------:R-:W2:Y:S01]  /*86d0*/  LDS.128 R40, [R40+0xa080] ;  /* 0x00a0800028287984 */ /* 0x000ea20000000c00 */
[----:B------:R-:W-:Y:S01]  /*86e0*/  @!P0 HADD2.F32 R3, -RZ, R6.H0_H0 ;  /* 0x20000006ff038230 */ /* 0x000fe20000004100 */
[----:B------:R-:W-:Y:S01]  /*86f0*/  @!P0 SHF.R.U32.HI R36, RZ, 0x10, R67 ;  /* 0x00000010ff248819 */ /* 0x000fe20000011643 */
[----:B------:R-:W-:Y:S03]  /*8700*/  @!P0 HADD2.F32 R32, -RZ, R32.H0_H0 ;  /* 0x20000020ff208230 */ /* 0x000fe60000004100 */
[-C--:B------:R-:W-:Y:S01]  /*8710*/  @!P0 FMUL.FTZ R5, R3, R2.reuse ;  /* 0x0000000203058220 */ /* 0x080fe20000410000 */
[----:B------:R-:W-:Y:S01]  /*8720*/  @!P0 HADD2.F32 R36, -RZ, R36.H0_H0 ;  /* 0x20000024ff248230 */ /* 0x000fe20000004100 */
[----:B--2---:R-:W-:Y:S02]  /*8730*/  @!P0 IMAD.MOV.U32 R11, RZ, RZ, R41 ;  /* 0x000000ffff0b8224 */ /* 0x004fe400078e0029 */
[----:B------:R-:W-:Y:S02]  /*8740*/  @!P0 IMAD.MOV.U32 R20, RZ, RZ, R40 ;  /* 0x000000ffff148224 */ /* 0x000fe400078e0028 */
[----:B------:R-:W-:Y:S01]  /*8750*/  @!P0 IMAD.MOV.U32 R35, RZ, RZ, R43 ;  /* 0x000000ffff238224 */ /* 0x000fe200078e002b */
[--C-:B------:R-:W-:Y:S01]  /*8760*/  @!P0 HADD2.F32 R25, -RZ, R11.reuse.H0_H0 ;  /* 0x2000000bff198230 */ /* 0x100fe20000004100 */
[----:B------:R-:W-:Y:S01]  /*8770*/  @!P0 IMAD.MOV.U32 R31, RZ, RZ, R42 ;  /* 0x000000ffff1f8224 */ /* 0x000fe200078e002a */
[----:B------:R-:W-:Y:S02]  /*8780*/  @!P0 HADD2.F32 R27, -RZ, R11.H1_H1 ;  /* 0x3000000bff1b8230 */ /* 0x000fe40000004100 */
[----:B------:R-:W-:Y:S01]  /*8790*/  @!P0 HADD2.F32 R21, -RZ, R20.H0_H0 ;  /* 0x20000014ff158230 */ /* 0x000fe20000004100 */
[----:B------:R-:W-:Y:S01]  /*87a0*/  @!P0 FMUL.FTZ R9, R25, R2 ;  /* 0x0000000219098220 */ /* 0x000fe20000410000 */
[----:B------:R-:W-:Y:S01]  /*87b0*/  @!P0 HADD2.F32 R2, -RZ, R37.H0_H0 ;  /* 0x20000025ff028230 */ /* 0x000fe20000004100 */
[----:B------:R-:W-:Y:S01]  /*87c0*/  @!P0 FMUL.FTZ R11, R27, R10 ;  /* 0x0000000a1b0b8220 */ /* 0x000fe20000410000 */
[--C-:B------:R-:W-:Y:S01]  /*87d0*/  @!P0 HADD2.F32 R33, -RZ, R35.reuse.H0_H0 ;  /* 0x20000023ff218230 */ /* 0x100fe20000004100 */
[----:B------:R-:W-:Y:S01]  /*87e0*/  @!P0 FFMA.FTZ R54, R3, R26, -R9 ;  /* 0x0000001a03368223 */ /* 0x000fe20000010809 */
[----:B------:R-:W-:Y:S01]  /*87f0*/  @!P0 MOV R9, R16 ;  /* 0x0000001000098202 */ /* 0x000fe20000000f00 */
[----:B------:R-:W-:Y:S01]  /*8800*/  @!P0 FMUL.FTZ R23, R21, R2 ;  /* 0x0000000215178220 */ /* 0x000fe20000410000 */
[----:B------:R-:W-:Y:S02]  /*8810*/  @!P0 HADD2.F32 R3, -RZ, R6.H1_H1 ;  /* 0x30000006ff038230 */ /* 0x000fe40000004100 */
[----:B------:R-:W-:Y:S02]  /*8820*/  @!P0 HADD2.F32 R35, -RZ, R35.H1_H1 ;  /* 0x30000023ff238230 */ /* 0x000fe40000004100 */
[----:B------:R-:W-:Y:S01]  /*8830*/  @!P0 HADD2.F32 R8, -RZ, R9.H0_H0 ;  /* 0x20000009ff088230 */ /* 0x000fe20000004100 */
[C---:B------:R-:W-:Y:S01]  /*8840*/  @!P0 FFMA.FTZ R53, R3.reuse, R28, -R11 ;  /* 0x0000001c03358223 */ /* 0x040fe2000001080b */
[----:B------:R-:W-:Y:S01]  /*8850*/  @!P0 MOV R11, R19 ;  /* 0x00000013000b8202 */ /* 0x000fe20000000f00 */
[----:B------:R-:W-:Y:S01]  /*8860*/  @!P0 FMUL.FTZ R6, R3, R10 ;  /* 0x0000000a03068220 */ /* 0x000fe20000410000 */
[----:B------:R-:W-:Y:S01]  /*8870*/  @!P0 HADD2.F32 R10, -RZ, R37.H1_H1 ;  /* 0x30000025ff0a8230 */ /* 0x000fe20000004100 */
[C---:B------:R-:W-:Y:S01]  /*8880*/  @!P0 FFMA.FTZ R52, R8.reuse, R22, -R23 ;  /* 0x0000001608348223 */ /* 0x040fe20000010817 */
[----:B------:R-:W-:Y:S01]  /*8890*/  @!P0 HADD2.F32 R3, -RZ, R13.H0_H0 ;  /* 0x2000000dff038230 */ /* 0x000fe20000004100 */
[----:B------:R-:W-:Y:S01]  /*88a0*/  @!P0 FMUL.FTZ R2, R8, R2 ;  /* 0x0000000208028220 */ /* 0x000fe20000410000 */
[----:B------:R-:W-:Y:S01]  /*88b0*/  @!P0 HADD2.F32 R23, -RZ, R20.H1_H1 ;  /* 0x30000014ff178230 */ /* 0x000fe20000004100 */
[----:B------:R-:W-:Y:S01]  /*88c0*/  @!P0 FMUL.FTZ R13, R33, R10 ;  /* 0x0000000a210d8220 */ /* 0x000fe20000410000 */
[----:B------:R-:W-:Y:S01]  /*88d0*/  @!P0 HADD2.F32 R8, -RZ, R9.H1_H1 ;  /* 0x30000009ff088230 */ /* 0x000fe20000004100 */
[----:B------:R-:W-:Y:S01]  /*88e0*/  @!P0 FFMA.FTZ R2, R21, R22, R2 ;  /* 0x0000001615028223 */ /* 0x000fe20000010002 */
[--C-:B------:R-:W-:Y:S01]  /*88f0*/  @!P0 HADD2.F32 R9, -RZ, R11.reuse.H0_H0 ;  /* 0x2000000bff098230 */ /* 0x100fe20000004100 */
[-C--:B------:R-:W-:Y:S01]  /*8900*/  @!P0 FMUL.FTZ R20, R23, R3.reuse ;  /* 0x0000000317148220 */ /* 0x080fe20000410000 */
[----:B------:R-:W-:Y:S01]  /*8910*/  @!P0 HADD2.F32 R11, -RZ, R11.H1_H1 ;  /* 0x3000000bff0b8230 */ /* 0x000fe20000004100 */
[C---:B------:R-:W-:Y:S01]  /*8920*/  @!P0 FMUL.FTZ R3, R8.reuse, R3 ;  /* 0x0000000308038220 */ /* 0x040fe20000410000 */
[--C-:B------:R-:W-:Y:S01]  /*8930*/  @!P0 HADD2.F32 R29, -RZ, R31.reuse.H0_H0 ;  /* 0x2000001fff1d8230 */ /* 0x100fe20000004100 */
[C---:B------:R-:W-:Y:S01]  /*8940*/  @!P0 FMUL.FTZ R10, R9.reuse, R10 ;  /* 0x0000000a090a8220 */ /* 0x040fe20000410000 */
[----:B------:R-:W-:Y:S01]  /*8950*/  @!P0 HADD2.F32 R31, -RZ, R31.H1_H1 ;  /* 0x3000001fff1f8230 */ /* 0x000fe20000004100 */
[----:B------:R-:W-:Y:S01]  /*8960*/  @!P0 FFMA.FTZ R50, R9, R34, -R13 ;  /* 0x0000002209328223 */ /* 0x000fe2000001080d */
[----:B------:R-:W-:Y:S01]  /*8970*/  @!P0 MOV R9, R18 ;  /* 0x0000001200098202 */ /* 0x000fe20000000f00 */
[-C--:B------:R-:W-:Y:S01]  /*8980*/  @!P0 FFMA.FTZ R51, R8, R24.reuse, -R20 ;  /* 0x0000001808338223 */ /* 0x080fe20000010814 */
[----:B------:R-:W-:Y:S01]  /*8990*/  @!P0 HADD2.F32 R8, -RZ, R38.H0_H0 ;  /* 0x20000026ff088230 */ /* 0x000fe20000004100 */
[-C--:B------:R-:W-:Y:S01]  /*89a0*/  @!P0 FMUL.FTZ R38, R31, R15.reuse ;  /* 0x0000000f1f268220 */ /* 0x080fe20000410000 */
[----:B------:R-:W-:Y:S01]  /*89b0*/  @!P0 HADD2.F32 R20, -RZ, R14.H0_H0 ;  /* 0x2000000eff148230 */ /* 0x000fe20000004100 */
[----:B------:R-:W-:Y:S01]  /*89c0*/  @!P0 FFMA.FTZ R3, R23, R24, R3 ;  /* 0x0000001817038223 */ /* 0x000fe20000010003 */
[--C-:B------:R-:W-:Y:S01]  /*89d0*/  @!P0 HADD2.F32 R14, -RZ, R9.reuse.H0_H0 ;  /* 0x20000009ff0e8230 */ /* 0x100fe20000004100 */
[----:B------:R-:W-:Y:S01]  /*89e0*/  @!P0 FFMA.FTZ R5, R25, R26, R5 ;  /* 0x0000001a19058223 */ /* 0x000fe20000010005 */
[----:B------:R-:W-:Y:S01]  /*89f0*/  @!P0 HADD2.F32 R13, -RZ, R9.H1_H1 ;  /* 0x30000009ff0d8230 */ /* 0x000fe20000004100 */
[----:B------:R-:W-:Y:S01]  /*8a00*/  @!P0 FMUL.FTZ R9, R29, R8 ;  /* 0x000000081d098220 */ /* 0x000fe20000410000 */
[----:B------:R-:W-:Y:S01]  /*8a10*/  @!P0 F2FP.PACK_AB R2, R3, R2 ;  /* 0x000000020302823e */ /* 0x000fe200000000ff */
[----:B------:R-:W-:Y:S02]  /*8a20*/  @!P0 FMUL.FTZ R37, R35, R20 ;  /* 0x0000001423258220 */ /* 0x000fe40000410000 */
[C---:B------:R-:W-:Y:S01]  /*8a30*/  @!P0 FFMA.FTZ R47, R14.reuse, R30, -R9 ;  /* 0x0000001e0e2f8223 */ /* 0x040fe20000010809 */
[----:B------:R-:W-:Y:S01]  /*8a40*/  @!P0 MOV R40, R2 ;  /* 0x0000000200288202 */ /* 0x000fe20000000f00 */
[----:B------:R-:W-:Y:S01]  /*8a50*/  @!P0 FMUL.FTZ R9, R13, R15 ;  /* 0x0000000f0d098220 */ /* 0x000fe20000410000 */
[----:B------:R-:W-:Y:S01]  /*8a60*/  @!P0 F2FP.PACK_AB R15, R51, R52 ;  /* 0x00000034330f823e */ /* 0x000fe200000000ff */
[----:B------:R-:W-:Y:S02]  /*8a70*/  @!P0 FFMA.FTZ R13, R13, R32, -R38 ;  /* 0x000000200d0d8223 */ /* 0x000fe40000010826 */
[----:B------:R-:W-:Y:S01]  /*8a80*/  @!P0 FMUL.FTZ R8, R14, R8 ;  /* 0x000000080e088220 */ /* 0x000fe20000410000 */
[----:B------:R-:W-:Y:S01]  /*8a90*/  @!P0 MOV R16, R15 ;  /* 0x0000000f00108202 */ /* 0x000fe20000000f00 */
[----:B------:R-:W-:Y:S01]  /*8aa0*/  @!P0 FFMA.FTZ R37, R11, R36, -R37 ;  /* 0x000000240b258223 */ /* 0x000fe20000010825 */
[----:B------:R-:W-:Y:S01]  /*8ab0*/  @!P0 F2FP.PACK_AB R13, R13, R47 ;  /* 0x0000002f0d0d823e */ /* 0x000fe200000000ff */
[----:B------:R-:W-:Y:S02]  /*8ac0*/  @!P0 FFMA.FTZ R6, R27, R28, R6 ;  /* 0x0000001c1b068223 */ /* 0x000fe40000010006 */
[----:B------:R-:W-:Y:S01]  /*8ad0*/  @!P0 FFMA.FTZ R8, R29, R30, R8 ;  /* 0x0000001e1d088223 */ /* 0x000fe20000010008 */
[----:B------:R-:W-:Y:S01]  /*8ae0*/  @!P0 F2FP.PACK_AB R14, R37, R50 ;  /* 0x00000032250e823e */ /* 0x000fe200000000ff */
[----:B------:R-:W-:Y:S01]  /*8af0*/  @!P0 FMUL.FTZ R11, R11, R20 ;  /* 0x000000140b0b8220 */ /* 0x000fe20000410000 */
[----:B------:R-:W-:Y:S01]  /*8b00*/  @!P0 F2FP.PACK_AB R20, R53, R54 ;  /* 0x000000363514823e */ /* 0x000fe200000000ff */
[----:B------:R-:W-:Y:S01]  /*8b10*/  @!P0 FFMA.FTZ R9, R31, R32, R9 ;  /* 0x000000201f098223 */ /* 0x000fe20000010009 */
[----:B------:R-:W-:Y:S01]  /*8b20*/  @!P0 MOV R19, R14 ;  /* 0x0000000e00138202 */ /* 0x000fe20000000f00 */
[----:B------:R-:W-:Y:S01]  /*8b30*/  @!P0 FFMA.FTZ R10, R33, R34, R10 ;  /* 0x00000022210a8223 */ /* 0x000fe2000001000a */
[----:B------:R-:W-:Y:S01]  /*8b40*/  @!P0 MOV R17, R20 ;  /* 0x0000001400118202 */ /* 0x000fe20000000f00 */
[----:B------:R-:W-:Y:S01]  /*8b50*/  @!P0 IMAD.MOV.U32 R18, RZ, RZ, R13 ;  /* 0x000000ffff128224 */ /* 0x000fe200078e000d */
[----:B------:R-:W-:Y:S01]  /*8b60*/  @!P0 F2FP.PACK_AB R5, R6, R5 ;  /* 0x000000050605823e */ /* 0x000fe200000000ff */
[----:B------:R-:W-:Y:S01]  /*8b70*/  @!P0 FFMA.FTZ R11, R35, R36, R11 ;  /* 0x00000024230b8223 */ /* 0x000fe2000001000b */
[----:B------:R-:W-:Y:S02]  /*8b80*/  @!P0 F2FP.PACK_AB R8, R9, R8 ;  /* 0x000000080908823e */ /* 0x000fe400000000ff */
[----:B------:R2:W-:Y:S01]  /*8b90*/  ST.E.128 [R48.64], R16 ;  /* 0x0000001030007985 */ /* 0x0005e2000c101d0a */
[----:B------:R-:W-:Y:S01]  /*8ba0*/  @!P0 IMAD.MOV.U32 R41, RZ, RZ, R5 ;  /* 0x000000ffff298224 */ /* 0x000fe200078e0005 */
        /* <DEDUP_REMOVED lines=10> */
.L_x_2293:
        /* <DEDUP_REMOVED lines=12> */
[C---:B---3--:R-:W-:Y:S04]  /*8d10*/  @!P0 LEA R8, P3, R140.reuse, R3, 0x1 ;  /* 0x000000038c088211 */ /* 0x048fe800078608ff */
[----:B------:R-:W-:Y:S02]  /*8d20*/  @!P0 LEA.HI.X R9, R140, R5, R141, 0x1, P3 ;  /* 0x000000058c098211 */ /* 0x000fe400018f0c8d */
[C---:B------:R-:W-:Y:S04]  /*8d30*/  @!P4 LEA R14, P3, R238.reuse, R3, 0x1 ;  /* 0x00000003ee0ec211 */ /* 0x040fe800078608ff */
[----:B------:R-:W-:Y:S02]  /*8d40*/  @!P4 LEA.HI.X R15, R238, R5, R248, 0x1, P3 ;  /* 0x00000005ee0fc211 */ /* 0x000fe400018f0cf8 */
[C---:B------:R-:W-:Y:S11]  /*8d50*/  ISETP.GE.AND P3, PT, R228.reuse, c[0x0][0x1d4], PT ;  /* 0x00007500e4007a0c */ /* 0x040ff60003f66270 */
[----:B------:R-:W-:Y:S02]  /*8d60*/  @!UPT UIADD3 URZ, URZ, URZ, URZ ;  /* 0x0000003f3f3ff290 */ /* 0x000fe4000fffe03f */
[C---:B------:R-:W-:Y:S04]  /*8d70*/  @!P3 LEA R10, P5, R228.reuse, R3, 0x1 ;  /* 0x00000003e40ab211 */ /* 0x040fe800078a08ff */
[----:B------:R-:W-:Y:S01]  /*8d80*/  @!P3 LEA.HI.X R11, R228, R5, R250, 0x1, P5 ;  /* 0x00000005e40bb211 */ /* 0x000fe200028f0cfa */
        /* <DEDUP_REMOVED lines=10> */
.L_x_2325:
[----:B-12---:R-:W-:Y:S05]  /*8e30*/  BSYNC B0 ;  /* 0x0000000000007941 */ /* 0x006fea0003800000 */
.L_x_2324:
        /* <DEDUP_REMOVED lines=15> */
[----:B----4-:R-:W-:Y:S01]  /*8f30*/  @!P0 ST.E.128 [R8.64], R20 ;  /* 0x0000001408008985 */ /* 0x010fe2000c101d0a */
[C---:B------:R-:W-:Y:S03]  /*8f40*/  ISETP.GE.AND P0, PT, R229.reuse, c[0x0][0x1d4], PT ;  /* 0x00007500e5007a0c */ /* 0x040fe60003f06270 */
[----:B------:R-:W2:Y:S10]  /*8f50*/  @!P4 LDS.128 R16, [R223+0xc880] ;  /* 0x00c88000df10c984 */ /* 0x000eb40000000c00 */
[C---:B------:R-:W-:Y:S04]  /*8f60*/  @!P0 LEA R2, P5, R229.reuse, R2, 0x1 ;  /* 0x00000002e5028211 */ /* 0x040fe800078a08ff */
[----:B------:R-:W-:Y:S01]  /*8f70*/  @!P0 LEA.HI.X R3, R229, R3, R249, 0x1, P5 ;  /* 0x00000003e5038211 */ /* 0x000fe200028f0cf9 */
[----:B--2---:R-:W-:Y:S04]  /*8f80*/  @!P4 ST.E.128 [R14.64], R16 ;  /* 0x000000100e00c985 */ /* 0x004fe8000c101d0a */
[----:B------:R-:W2:Y:S04]  /*8f90*/  @!P3 LDS.128 R16, [R223+0xe080] ;  /* 0x00e08000df10b984 */ /* 0x000ea80000000c00 */
[----:B--2---:R-:W-:Y:S04]  /*8fa0*/  @!P3 ST.E.128 [R10.64], R16 ;  /* 0x000000100a00b985 */ /* 0x004fe8000c101d0a */
[----:B------:R-:W2:Y:S04]  /*8fb0*/  @!P0 LDS.128 R8, [R223+0xf880] ;  /* 0x00f88000df088984 */ /* 0x000ea80000000c00 */
[----:B--2---:R2:W-:Y:S02]  /*8fc0*/  @!P0 ST.E.128 [R2.64], R8 ;  /* 0x0000000802008985 */ /* 0x0045e4000c101d0a */
.L_x_2307:
[----:B------:R-:W-:Y:S05]  /*8fd0*/  BSYNC B2 ;  /* 0x0000000000027941 */ /* 0x000fea0003800000 */
.L_x_2292:
[----:B--23--:R-:W-:Y:S01]  /*8fe0*/  IMAD.IADD R2, R83, 0x1, -R145 ;  /* 0x0000000153027824 */ /* 0x00cfe200078e0a91 */
[----:B------:R-:W-:Y:S01]  /*8ff0*/  P2R R15, PR, RZ, 0x2 ;  /* 0x00000002ff0f7803 */ /* 0x000fe20000000000 */
        /* <DEDUP_REMOVED lines=8> */
[----:B------:R-:W-:Y:S05]  /*9080*/  @P3 IADD3 R13, P0, R8, 0x20, RZ ;  /* 0x00000020080d3810 */ /* 0x000fea0007f1e0ff */
[----:B------:R-:W-:Y:S01]  /*9090*/  @P3 IMAD.X R14, RZ, RZ, R9, P0 ;  /* 0x000000ffff0e3224 */ /* 0x000fe200000e0609 */
[----:B------:R-:W-:Y:S11]  /*90a0*/  ISETP.GE.AND P0, PT, R2, 0x1, PT ;  /* 0x000000010200780c */ /* 0x000ff60003f06270 */
[----:B------:R-:W-:Y:S02]  /*90b0*/  @!UPT UIADD3 URZ, URZ, URZ, URZ ;  /* 0x0000003f3f3ff290 */ /* 0x000fe4000fffe03f */
[----:B------:R-:W-:Y:S01]  /*90c0*/  @P0 MOV R2, R90 ;  /* 0x0000005a00020202 */ /* 0x000fe20000000f00 */
[----:B------:R-:W-:Y:S02]  /*90d0*/  @P0 IMAD.MOV.U32 R3, RZ, RZ, R100 ;  /* 0x000000ffff030224 */ /* 0x000fe400078e0064 */
[----:B------:R-:W-:Y:S02]  /*90e0*/  @P0 IMAD R5, R9, c[0x0][0x258], RZ ;  /* 0x0000960009050a24 */ /* 0x000fe400078e02ff */
[C---:B------:R-:W-:Y:S04]  /*90f0*/  @P0 IMAD.WIDE.U32 R2, R8.reuse, c[0x0][0x258], R2 ;  /* 0x0000960008020a25 */ /* 0x040fe800078e0002 */
[----:B------:R-:W-:Y:S01]  /*9100*/  @P0 IMAD R8, R8, c[0x0][0x25c], R5 ;  /* 0x0000970008080a24 */ /* 0x000fe200078e0205 */
[C---:B------:R-:W-:Y:S01]  /*9110*/  @P0 LEA R10, P4, R2.reuse, c[0x0][0x250], 0x1 ;  /* 0x00009400020a0a11 */ /* 0x040fe200078808ff */
[----:B------:R-:W-:Y:S03]  /*9120*/  @P3 IMAD.MOV.U32 R9, RZ, RZ, R100 ;  /* 0x000000ffff093224 */ /* 0x000fe600078e0064 */
[----:B------:R-:W-:Y:S04]  /*9130*/  @P0 IADD3 R8, R3, R8, RZ ;  /* 0x0000000803080210 */ /* 0x000fe80007ffe0ff */
[----:B------:R-:W-:Y:S01]  /*9140*/  @P0 LEA.HI.X R11, R2, c[0x0][0x254], R8, 0x1, P4 ;  /* 0x00009500020b0a11 */ /* 0x000fe200020f0c08 */
[----:B------:R-:W-:Y:S01]  /*9150*/  IMAD R2, R88, c[0x0][0x208], RZ ;  /* 0x0000820058027a24 */ /* 0x000fe200078e02ff */
[----:B------:R-:W-:Y:S03]  /*9160*/  @P3 MOV R8, R90 ;  /* 0x0000005a00083202 */ /* 0x000fe60000000f00 */
[----:B------:R-:W-:Y:S01]  /*9170*/  @!PT LDS RZ, [RZ] ;  /* 0x00000000fffff984 */ /* 0x000fe20000000800 */
[----:B------:R-:W-:Y:S01]  /*9180*/  @!PT LDS RZ, [RZ] ;  /* 0x00000000fffff984 */ /* 0x000fe20000000800 */
[----:B------:R-:W-:Y:S01]  /*9190*/  @!PT LDS RZ, [RZ] ;  /* 0x00000000fffff984 */ /* 0x000fe20000000800 */
[----:B------:R2:W-:Y:S01]  /*91a0*/  @P0 LDGSTS.E.BYPASS.LTC128B.128 [R223+0x4080], [R10.64], !P1 ;  /* 0x040800000adf0fae */ /* 0x0005e2000c901d4a */
[C---:B------:R-:W-:Y:S02]  /*91b0*/  IMAD R5, R85.reuse, c[0x0][0x20c], R2 ;  /* 0x0000830055057a24 */ /* 0x040fe400078e0202 */
[----:B------:R-:W-:Y:S04]  /*91c0*/  IMAD.WIDE.U32 R2, R85, c[0x0][0x208], RZ ;  /* 0x0000820055027a25 */ /* 0x000fe800078e00ff */
[----:B------:R-:W-:Y:S02]  /*91d0*/  IMAD.IADD R3, R3, 0x1, R5 ;  /* 0x0000000103037824 */ /* 0x000fe400078e0205 */
[----:B------:R-:W-:Y:S04]  /*91e0*/  @P3 IMAD.WIDE.U32 R8, R13, c[0x0][0x258], R8 ;  /* 0x000096000d083a25 */ /* 0x000fe800078e0008 */
[----:B------:R-:W-:Y:S05]  /*91f0*/  IMAD.WIDE.U32 R2, R84, c[0x0][0x218], R2 ;  /* 0x0000860054027a25 */ /* 0x000fea00078e0002 */
[----:B------:R-:W-:Y:S01]  /*9200*/  IADD3 R5, P4, R116, R2, RZ ;  /* 0x0000000274057210 */ /* 0x000fe20007f9e0ff */
[----:B------:R-:W-:Y:S03]  /*9210*/  @P3 IMAD R2, R14, c[0x0][0x258], RZ ;  /* 0x000096000e023a24 */ /* 0x000fe600078e02ff */
[----:B------:R-:W-:Y:S01]  /*9220*/  IADD3.X R6, R125, R3, R6, P4, !PT ;  /* 0x000000037d067210 */ /* 0x000fe200027fe406 */
[----:B------:R-:W-:Y:S05]  /*9230*/  @P3 IMAD R2, R13, c[0x0][0x25c], R2 ;  /* 0x000097000d023a24 */ /* 0x000fea00078e0202 */
[----:B------:R-:W-:Y:S02]  /*9240*/  @P3 IADD3 R3, R9, R2, RZ ;  /* 0x0000000209033210 */ /* 0x000fe40007ffe0ff */
[C---:B------:R-:W-:Y:S04]  /*9250*/  @P3 LEA R2, P4, R8.reuse, c[0x0][0x250], 0x1 ;  /* 0x0000940008023a11 */ /* 0x040fe800078808ff */
[----:B------:R-:W-:Y:S02]  /*9260*/  @P3 LEA.HI.X R3, R8, c[0x0][0x254], R3, 0x1, P4 ;  /* 0x0000950008033a11 */ /* 0x000fe400020f0c03 */
[C---:B------:R-:W-:Y:S04]  /*9270*/  LEA R13, P4, R5.reuse, c[0x0][0x1f8], 0x1 ;  /* 0x00007e00050d7a11 */ /* 0x040fe800078808ff */
[----:B------:R-:W-:Y:S02]  /*9280*/  LEA.HI.X R5, R5, c[0x0][0x1fc], R6, 0x1, P4 ;  /* 0x00007f0005057a11 */ /* 0x000fe400020f0c06 */
        /* <DEDUP_REMOVED lines=11> */
[----:B---3--:R2:W3:Y:S01]  /*9340*/  SHFL.IDX PT, R2, R13, RZ, 0x181f ;  /* 0x00181fff0d027589 */ /* 0x0084e200000e0000 */
[----:B------:R-:W-:Y:S04]  /*9350*/  DEPBAR.LE SB0, 0x0 ;  /* 0x000080000000791a */ /* 0x000fe80000000000 */
[----:B------:R2:W4:Y:S04]  /*9360*/  SHFL.IDX PT, R3, R5, RZ, 0x181f ;  /* 0x00181fff05037589 */ /* 0x00052800000e0000 */
[----:B------:R-:W-:Y:S06]  /*9370*/  BAR.SYNC.DEFER_BLOCKING 0x0 ;  /* 0x0000000000007b1d */ /* 0x000fec0000010000 */
[----:B------:R-:W-:-:S05]  /*9380*/  @!P0 BRA `(.L_x_2327) ;  /* 0x0000015000008947 */ /* 0x000fca0003800000 */
[----:B------:R-:W-:Y:S02]  /*9390*/  ISETP.GE.AND P0, PT, R140, c[0x0][0x1d4], PT ;  /* 0x000075008c007a0c */ /* 0x000fe40003f06270 */
[----:B------:R-:W-:Y:S11]  /*93a0*/  ISETP.GE.AND P5, PT, R144, c[0x0][0x1d4], PT ;  /* 0x0000750090007a0c */ /* 0x000ff60003fa6270 */
[----:B------:R-:W5:Y:S01]  /*93b0*/  @!P0 LDS.128 R20, [R223+0x4080] ;  /* 0x00408000df148984 */ /* 0x000f620000000c00 */
[CC--:B---3--:R-:W-:Y:S04]  /*93c0*/  @!P0 LEA R8, P4, R140.reuse, R2.reuse, 0x1 ;  /* 0x000000028c088211 */ /* 0x0c8fe800078808ff */
[-C--:B----4-:R-:W-:Y:S02]  /*93d0*/  @!P0 LEA.HI.X R9, R140, R3.reuse, R141, 0x1, P4 ;  /* 0x000000038c098211 */ /* 0x090fe400020f0c8d */
[CC--:B------:R-:W-:Y:S04]  /*93e0*/  @!P5 LEA R14, P4, R238.reuse, R2.reuse, 0x1 ;  /* 0x00000002ee0ed211 */ /* 0x0c0fe800078808ff */
[-C--:B------:R-:W-:Y:S02]  /*93f0*/  @!P5 LEA.HI.X R15, R238, R3.reuse, R248, 0x1, P4 ;  /* 0x00000003ee0fd211 */ /* 0x080fe400020f0cf8 */
[C---:B------:R-:W-:Y:S11]  /*9400*/  ISETP.GE.AND P4, PT, R228.reuse, c[0x0][0x1d4], PT ;  /* 0x00007500e4007a0c */ /* 0x040ff60003f86270 */
[----:B------:R-:W-:Y:S02]  /*9410*/  @!UPT UIADD3 URZ, URZ, URZ, URZ ;  /* 0x0000003f3f3ff290 */ /* 0x000fe4000fffe03f */
[CC--:B--2---:R-:W-:Y:S04]  /*9420*/  @!P4 LEA R10, P6, R228.reuse, R2.reuse, 0x1 ;  /* 0x00000002e40ac211 */ /* 0x0c4fe800078c08ff */
[-C--:B------:R-:W-:Y:S01]  /*9430*/  @!P4 LEA.HI.X R11, R228, R3.reuse, R250, 0x1, P6 ;  /* 0x00000003e40bc211 */ /* 0x080fe200030f0cfa */
[----:B-----5:R-:W-:Y:S01]  /*9440*/  @!P0 ST.E.128 [R8.64], R20 ;  /* 0x0000001408008985 */ /* 0x020fe2000c101d0a */
        /* <DEDUP_REMOVED lines=9> */
.L_x_2327:
[----:B------:R-:W-:Y:S05]  /*94e0*/  BSYNC B0 ;  /* 0x0000000000007941 */ /* 0x000fea0003800000 */
.L_x_2326:
[----:B--2-4-:R2:W4:Y:S01]  /*94f0*/  SHFL.IDX PT, R3, R5, 0x1, 0x181f ;  /* 0x00381f0005037f89 */ /* 0x01452200000e0000 */
[----:B------:R-:W-:Y:S03]  /*9500*/  BSSY B0, `(.L_x_2328) ;  /* 0x0000018000007945 */ /* 0x000fe60003800000 */
[----:B---3--:R2:W3:Y:S01]  /*9510*/  SHFL.IDX PT, R2, R13, 0x1, 0x181f ;  /* 0x00381f000d027f89 */ /* 0x0084e200000e0000 */
        /* <DEDUP_REMOVED lines=10> */
[CC--:B------:R-:W-:Y:S04]  /*95c0*/  @!P3 LEA R10, P5, R228.reuse, R2.reuse, 0x1 ;  /* 0x00000002e40ab211 */ /* 0x0c0fe800078a08ff */
[-C--:B------:R-:W-:Y:S01]  /*95d0*/  @!P3 LEA.HI.X R11, R228, R3.reuse, R250, 0x1, P5 ;  /* 0x00000003e40bb211 */ /* 0x080fe200028f0cfa */
[----:B-----5:R-:W-:Y:S01]  /*95e0*/  @!P0 ST.E.128 [R8.64], R20 ;  /* 0x0000001408008985 */ /* 0x020fe2000c101d0a */
[C---:B------:R-:W-:Y:S03]  /*95f0*/  ISETP.GE.AND P0, PT, R229.reuse, c[0x0][0x1d4], PT ;  /* 0x00007500e5007a0c */ /* 0x040fe60003f06270 */
[----:B------:R-:W3:Y:S10]  /*9600*/  @!P4 LDS.128 R16, [R223+0x6880] ;  /* 0x00688000df10c984 */ /* 0x000ef40000000c00 */
[C---:B------:R-:W-:Y:S04]  /*9610*/  @!P0 LEA R2, P5, R229.reuse, R2, 0x1 ;  /* 0x00000002e5028211 */ /* 0x040fe800078a08ff */
[----:B------:R-:W-:Y:S01]  /*9620*/  @!P0 LEA.HI.X R3, R229, R3, R249, 0x1, P5 ;  /* 0x00000003e5038211 */ /* 0x000fe200028f0cf9 */
[----:B---3--:R-:W-:Y:S04]  /*9630*/  @!P4 ST.E.128 [R14.64], R16 ;  /* 0x000000100e00c985 */ /* 0x008fe8000c101d0a */
[----:B------:R-:W3:Y:S04]  /*9640*/  @!P3 LDS.128 R16, [R223+0x8080] ;  /* 0x00808000df10b984 */ /* 0x000ee80000000c00 */
[----:B---3--:R-:W-:Y:S04]  /*9650*/  @!P3 ST.E.128 [R10.64], R16 ;  /* 0x000000100a00b985 */ /* 0x008fe8000c101d0a */
[----:B------:R-:W3:Y:S04]  /*9660*/  @!P0 LDS.128 R8, [R223+0x9880] ;  /* 0x00988000df088984 */ /* 0x000ee80000000c00 */
[----:B---3--:R3:W-:Y:S02]  /*9670*/  @!P0 ST.E.128 [R2.64], R8 ;  /* 0x0000000802008985 */ /* 0x0087e4000c101d0a */
.L_x_2329:
[----:B------:R-:W-:Y:S05]  /*9680*/  BSYNC B0 ;  /* 0x0000000000007941 */ /* 0x000fea0003800000 */
.L_x_2328:
[----:B------:R-:W-:Y:S01]  /*9690*/  ISETP.GT.AND P4, PT, R39, R107, PT ;  /* 0x0000006b2700720c */ /* 0x000fe20003f84270 */
[----:B------:R-:W-:Y:S01]  /*96a0*/  @!UPT UIADD3 URZ, URZ, URZ, URZ ;  /* 0x0000003f3f3ff290 */ /* 0x000fe2000fffe03f */
[----:B------:R-:W-:Y:S11]  /*96b0*/  BSSY B0, `(.L_x_2330) ;  /* 0x000002a000007945 */ /* 0x000ff60003800000 */
[----:B------:R-:W-:-:S05]  /*96c0*/  @!P4 BRA `(.L_x_2331) ;  /* 0x000002800000c947 */ /* 0x000fca0003800000 */
[----:B--2---:R-:W-:Y:S01]  /*96d0*/  IADD3 R5, R39, -0x1, RZ ;  /* 0xffffffff27057810 */ /* 0x004fe20007ffe0ff */
[----:B---3--:R-:W-:Y:S01]  /*96e0*/  IMAD.MOV.U32 R2, RZ, RZ, R112 ;  /* 0x000000ffff027224 */ /* 0x008fe200078e0070 */
[----:B------:R-:W-:Y:S01]  /*96f0*/  P2R R11, PR, RZ, 0x4 ;  /* 0x00000004ff0b7803 */ /* 0x000fe20000000000 */
[----:B----4-:R-:W-:Y:S01]  /*9700*/  IMAD.MOV.U32 R3, RZ, RZ, R111 ;  /* 0x000000ffff037224 */ /* 0x010fe200078e006f */
[----:B------:R-:W-:Y:S01]  /*9710*/  SHF.R.S32.HI R8, RZ, 0x1f, R5 ;  /* 0x0000001fff087819 */ /* 0x000fe20000011405 */
[----:B------:R-:W-:Y:S01]  /*9720*/  IMAD R6, R138, R5, RZ ;  /* 0x000000058a067224 */ /* 0x000fe200078e02ff */
[----:B------:R-:W-:Y:S01]  /*9730*/  LOP3.LUT P2, RZ, R213, 0x8, RZ, 0xc0, !PT ;  /* 0x00000008d5ff7812 */ /* 0x000fe2000784c0ff */
[-C--:B------:R-:W-:Y:S01]  /*9740*/  IMAD.WIDE.U32 R2, R5, R128.reuse, R2 ;  /* 0x0000008005027225 */ /* 0x080fe200078e0002 */
[----:B------:R-:W-:Y:S02]  /*9750*/  P2R R10, PR, RZ, 0x2 ;  /* 0x00000002ff0a7803 */ /* 0x000fe40000000000 */
[----:B------:R-:W-:Y:S01]  /*9760*/  LOP3.LUT P1, RZ, R213, 0x4, RZ, 0xc0, !PT ;  /* 0x00000004d5ff7812 */ /* 0x000fe2000782c0ff */
[----:B------:R-:W-:Y:S01]  /*9770*/  IMAD R5, R8, R128, R6 ;  /* 0x0000008008057224 */ /* 0x000fe200078e0206 */
[----:B------:R-:W-:Y:S02]  /*9780*/  IADD3 R6, -R145, 0x30, RZ ;  /* 0x0000003091067810 */ /* 0x000fe40007ffe1ff */
[----:B------:R-:W-:Y:S01]  /*9790*/  LOP3.LUT P6, RZ, R213, 0x1, RZ, 0xc0, !PT ;  /* 0x00000001d5ff7812 */ /* 0x000fe200078cc0ff */
[----:B------:R-:W-:Y:S01]  /*97a0*/  IMAD.IADD R3, R3, 0x1, R5 ;  /* 0x0000000103037824 */ /* 0x000fe200078e0205 */
[----:B------:R-:W-:Y:S11]  /*97b0*/  ISETP.GE.AND P3, PT, R6, 0x1, PT ;  /* 0x000000010600780c */ /* 0x000ff60003f66270 */
[----:B------:R-:W-:Y:S02]  /*97c0*/  @!UPT UIADD3 URZ, URZ, URZ, URZ ;  /* 0x0000003f3f3ff290 */ /* 0x000fe4000fffe03f */
        /* <DEDUP_REMOVED lines=24> */
.L_x_2331:
[----:B------:R-:W-:Y:S05]  /*9950*/  BSYNC B0 ;  /* 0x0000000000007941 */ /* 0x000fea0003800000 */
.L_x_2330:
[----:B------:R-:W0:Y:S01]  /*9960*/  LDGDEPBAR ;  /* 0x00000000000079af */ /* 0x000e220000000000 */
[----:B------:R-:W-:Y:S01]  /*9970*/  IADD3 R39, R39, -0x1, RZ ;  /* 0xffffffff27277810 */ /* 0x000fe20007ffe0ff */
[----:B------:R-:W-:-:S05]  /*9980*/  @P4 BRA `(.L_x_2332) ;  /* 0xffffa07000004947 */ /* 0x000fca000383ffff */
[----:B--2---:R-:W2:Y:S04]  /*9990*/  LDL R5, [R1+0x64] ;  /* 0x0000640001057983 */ /* 0x004ea80000100800 */
[----:B------:R1:W5:Y:S01]  /*99a0*/  LDL R19, [R1+0x58] ;  /* 0x0000580001137983 */ /* 0x0003620000100800 */
[----:B------:R-:W-:Y:S03]  /*99b0*/  WARPSYNC 0xffffffff ;  /* 0xffffffff00007948 */ /* 0x000fe60003800000 */
[----:B------:R-:W-:Y:S01]  /*99c0*/  BAR.SYNC.DEFER_BLOCKING 0x0 ;  /* 0x0000000000007b1d */ /* 0x000fe20000010000 */
[----:B--2---:R-:W-:-:S05]  /*99d0*/  IADD3 R0, R5, 0x2f, RZ ;  /* 0x0000002f05007810 */ /* 0x004fca0007ffe0ff */
[----:B------:R-:W-:-:S05]  /*99e0*/  IMAD.HI R0, R0, 0x2aaaaaab, RZ ;  /* 0x2aaaaaab00007827 */ /* 0x000fca00078e02ff */
[----:B---3--:R-:W-:-:S04]  /*99f0*/  SHF.R.U32.HI R2, RZ, 0x1f, R0 ;  /* 0x0000001fff027819 */ /* 0x008fc80000011600 */
[----:B------:R-:W-:Y:S02]  /*9a00*/  LEA.HI.SX32 R21, R0, R2, 0x1d ;  /* 0x0000000200157211 */ /* 0x000fe400078feaff */
.L_x_2291:
[----:B-1----:R-:W2:Y:S04]  /*9a10*/  LDL R14, [R1+0xa0] ;  /* 0x0000a000010e7983 */ /* 0x002ea80000100800 */
[----:B----4-:R-:W3:Y:S04]  /*9a20*/  LDL.LU R3, [R1+0x15c] ;  /* 0x00015c0001037983 */ /* 0x010ee80000300800 */
[----:B------:R-:W3:Y:S01]  /*9a30*/  S2R R2, SR_TID.X ;  /* 0x0000000000027919 */ /* 0x000ee20000002100 */
[----:B------:R-:W-:-:S05]  /*9a40*/  IMAD.MOV.U32 R0, RZ, RZ, c[0x0][0x2c4] ;  /* 0x0000b100ff007624 */ /* 0x000fca00078e00ff */
[----:B------:R-:W-:Y:S01]  /*9a50*/  ISETP.NE.AND P3, PT, R0, 0x1, PT ;  /* 0x000000010000780c */ /* 0x000fe20003f65270 */
[----:B------:R-:W-:-:S05]  /*9a60*/  IMAD.MOV.U32 R4, RZ, RZ, c[0x0][0x32c] ;  /* 0x0000cb00ff047624 */ /* 0x000fca00078e00ff */
[----:B------:R-:W-:Y:S02]  /*9a70*/  ISETP.GE.AND P1, PT, R4, 0x1, PT ;  /* 0x000000010400780c */ /* 0x000fe40003f26270 */
[----:B--2---:R-:W-:Y:S01]  /*9a80*/  IADD3 R0, R14, 0x7f, RZ ;  /* 0x0000007f0e007810 */ /* 0x004fe20007ffe0ff */
[----:B---3--:R1:W-:Y:S04]  /*9a90*/  STL.64 [R1], R2 ;  /* 0x0000000201007387 */ /* 0x0083e80000100a00 */
[----:B-1----:R-:W-:-:S05]  /*9aa0*/  @P3 IMAD.HI.U32 R2, R0, c[0x0][0x2c8], RZ ;  /* 0x0000b20000023a27 */ /* 0x002fca00078e00ff */
[----:B------:R-:W-:Y:S01]  /*9ab0*/  @P3 SHF.R.U32.HI R0, RZ, c[0x0][0x2cc], R2 ;  /* 0x0000b300ff003a19 */ /* 0x000fe20000011602 */
[----:B------:R-:W-:-:S03]  /*9ac0*/  IMAD.U32 R2, RZ, RZ, UR7 ;  /* 0x00000007ff027e24 */ /* 0x000fc6000f8e00ff */
[----:B------:R-:W-:Y:S02]  /*9ad0*/  IADD3 R0, R0, 0x1, R5 ;  /* 0x0000000100007810 */ /* 0x000fe40007ffe005 */
[----:B------:R-:W-:-:S03]  /*9ae0*/  IADD3 R26, P0, R2, 0x4, RZ ;  /* 0x00000004021a7810 */ /* 0x000fc60007f1e0ff */
[----:B-----5:R-:W-:Y:S02]  /*9af0*/  IMAD.IADD R3, R0, 0x1, -R19 ;  /* 0x0000000100037824 */ /* 0x020fe400078e0a13 */
[----:B------:R-:W-:-:S03]  /*9b00*/  IMAD.X R27, RZ, RZ, UR6, P0 ;  /* 0x00000006ff1b7e24 */ /* 0x000fc600080e06ff */
        /* <DEDUP_REMOVED lines=12> */
.L_x_2335:
[----:B------:R-:W-:-:S13]  /*9bd0*/  ISETP.NE.AND P0, PT, R4, 0x1, PT ;  /* 0x000000010400780c */ /* 0x000fda0003f05270 */
[----:B------:R-:W-:-:S05]  /*9be0*/  @P0 IMAD.HI.U32 R3, R0, c[0x0][0x330], RZ ;  /* 0x0000cc0000030a27 */ /* 0x000fca00078e00ff */
[----:B------:R-:W-:Y:S02]  /*9bf0*/  @P0 SHF.R.U32.HI R0, RZ, c[0x0][0x334], R3 ;  /* 0x0000cd00ff000a19 */ /* 0x000fe40000011603 */
.L_x_2336:
[----:B------:R-:W-:Y:S05]  /*9c00*/  BSYNC B0 ;  /* 0x0000000000007941 */ /* 0x000fea0003800000 */
.L_x_2334:
[----:B------:R-:W-:-:S05]  /*9c10*/  IMAD R0, R0, R4, c[0x0][0x32c] ;  /* 0x0000cb0000007624 */ /* 0x000fca00078e0204 */
[----:B------:R-:W-:-:S04]  /*9c20*/  IMNMX R2, R2, R0, PT ;  /* 0x0000000002027217 */ /* 0x000fc80003800200 */
.L_x_2333:
        /* <DEDUP_REMOVED lines=20> */
.L_x_2339:
[----:B------:R-:W-:-:S13]  /*9d70*/  ISETP.NE.AND P0, PT, R4, 0x1, PT ;  /* 0x000000010400780c */ /* 0x000fda0003f05270 */
[----:B------:R-:W-:-:S05]  /*9d80*/  @P0 IMAD.HI.U32 R3, R0, c[0x0][0x330], RZ ;  /* 0x0000cc0000030a27 */ /* 0x000fca00078e00ff */
[----:B------:R-:W-:Y:S02]  /*9d90*/  @P0 SHF.R.U32.HI R0, RZ, c[0x0][0x334], R3 ;  /* 0x0000cd00ff000a19 */ /* 0x000fe40000011603 */
.L_x_2340:
[----:B------:R-:W-:Y:S05]  /*9da0*/  BSYNC B0 ;  /* 0x0000000000007941 */ /* 0x000fea0003800000 */
.L_x_2338:
[----:B------:R-:W-:-:S05]  /*9db0*/  IMAD R0, R0, c[0x0][0x32c], RZ ;  /* 0x0000cb0000007a24 */ /* 0x000fca00078e02ff */
[----:B------:R-:W-:-:S05]  /*9dc0*/  IMNMX R2, R2, R0, !PT ;  /* 0x0000000002027217 */ /* 0x000fca0007800200 */
.L_x_2337:
[----:B------:R-:W-:Y:S01]  /*9dd0*/  IMAD.HI R2, R2, 0x2aaaaaab, RZ ;  /* 0x2aaaaaab02027827 */ /* 0x000fe200078e02ff */
[----:B------:R-:W-:Y:S04]  /*9de0*/  BSSY B0, `(.L_x_2341) ;  /* 0x0000027000007945 */ /* 0x000fe80003800000 */
[----:B------:R-:W-:-:S04]  /*9df0*/  SHF.R.U32.HI R6, RZ, 0x1f, R2 ;  /* 0x0000001fff067819 */ /* 0x000fc80000011602 */
[----:B------:R-:W-:Y:S01]  /*9e00*/  LEA.HI.SX32 R6, R2, R6, 0x1d ;  /* 0x0000000602067211 */ /* 0x000fe200078feaff */
[----:B------:R-:W-:-:S03]  /*9e10*/  IMAD.MOV.U32 R2, RZ, RZ, RZ ;  /* 0x000000ffff027224 */ /* 0x000fc600078e00ff */
[----:B------:R-:W-:-:S04]  /*9e20*/  IMNMX R6, RZ, R6, !PT ;  /* 0x00000006ff067217 */ /* 0x000fc80007800200 */
[----:B------:R-:W-:-:S13]  /*9e30*/  ISETP.GT.AND P0, PT, R8, R6, PT ;  /* 0x000000060800720c */ /* 0x000fda0003f04270 */
[----:B------:R-:W-:Y:S05]  /*9e40*/  @!P0 BRA `(.L_x_2342) ;  /* 0x0000020000008947 */ /* 0x000fea0003800000 */
[----:B------:R-:W2:Y:S02]  /*9e50*/  LDL R0, [R1+0xb0] ;  /* 0x0000b00001007983 */ /* 0x000ea40000100800 */
[----:B--2---:R-:W-:-:S04]  /*9e60*/  ISETP.NE.AND P0, PT, R0, RZ, PT ;  /* 0x000000ff0000720c */ /* 0x004fc80003f05270 */
[----:B------:R-:W-:-:S04]  /*9e70*/  SEL R0, R0, c[0x0][0x338], P0 ;  /* 0x0000ce0000007a07 */ /* 0x000fc80000000000 */
[----:B------:R-:W-:Y:S02]  /*9e80*/  IABS R4, R0 ;  /* 0x0000000000047213 */ /* 0x000fe40000000000 */
[----:B------:R-:W-:Y:S02]  /*9e90*/  IADD3 R9, R0, -0x1, R8 ;  /* 0xffffffff00097810 */ /* 0x000fe40007ffe008 */
[----:B------:R-:W1:Y:S03]  /*9ea0*/  I2F.RP R2, R4 ;  /* 0x0000000400027306 */ /* 0x000e660000209400 */
[----:B------:R-:W-:-:S05]  /*9eb0*/  IMAD.IADD R9, R9, 0x1, -R6 ;  /* 0x0000000109097824 */ /* 0x000fca00078e0a06 */
[----:B------:R-:W-:Y:S02]  /*9ec0*/  IABS R13, R9 ;  /* 0x00000009000d7213 */ /* 0x000fe40000000000 */
[----:B------:R-:W-:-:S04]  /*9ed0*/  LOP3.LUT R9, R9, R0, RZ, 0x3c, !PT ;  /* 0x0000000009097212 */ /* 0x000fc800078e3cff */
[----:B------:R-:W-:Y:S01]  /*9ee0*/  ISETP.GE.AND P1, PT, R9, RZ, PT ;  /* 0x000000ff0900720c */ /* 0x000fe20003f26270 */
[----:B-1----:R-:W1:Y:S02]  /*9ef0*/  MUFU.RCP R2, R2 ;  /* 0x0000000200027308 */ /* 0x002e640000001000 */
[----:B-1----:R-:W-:-:S06]  /*9f00*/  IADD3 R2, R2, 0xffffffe, RZ ;  /* 0x0ffffffe02027810 */ /* 0x002fcc0007ffe0ff */
[----:B------:R-:W1:Y:S02]  /*9f10*/  F2I.FTZ.U32.TRUNC.NTZ R3, R2 ;  /* 0x0000000200037305 */ /* 0x000e64000021f000 */
[----:B-1----:R-:W-:-:S04]  /*9f20*/  IMAD.MOV R2, RZ, RZ, -R3 ;  /* 0x000000ffff027224 */ /* 0x002fc800078e0a03 */
[----:B------:R-:W-:Y:S01]  /*9f30*/  IMAD.MOV.U32 R10, RZ, RZ, R2 ;  /* 0x000000ffff0a7224 */ /* 0x000fe200078e0002 */
[----:B------:R-:W-:-:S03]  /*9f40*/  IABS R2, R0 ;  /* 0x0000000000027213 */ /* 0x000fc60000000000 */
[----:B------:R-:W-:Y:S02]  /*9f50*/  IMAD R10, R10, R4, RZ ;  /* 0x000000040a0a7224 */ /* 0x000fe400078e02ff */
[----:B------:R-:W-:Y:S02]  /*9f60*/  IMAD.MOV R11, RZ, RZ, -R2 ;  /* 0x000000ffff0b7224 */ /* 0x000fe400078e0a02 */
[----:B------:R-:W-:-:S04]  /*9f70*/  IMAD.MOV.U32 R2, RZ, RZ, RZ ;  /* 0x000000ffff027224 */ /* 0x000fc800078e00ff */
        /* <DEDUP_REMOVED lines=13> */
.L_x_2342:
[----:B------:R-:W-:Y:S05]  /*a050*/  BSYNC B0 ;  /* 0x0000000000007941 */ /* 0x000fea0003800000 */
.L_x_2341:
[----:B------:R-:W2:Y:S01]  /*a060*/  LDL R3, [R1+0xd8] ;  /* 0x0000d80001037983 */ /* 0x000ea20000100800 */
[----:B------:R-:W-:Y:S01]  /*a070*/  PRMT R0, RZ, 0x7610, R0 ;  /* 0x00007610ff007816 */ /* 0x000fe20000000000 */
        /* <DEDUP_REMOVED lines=65> */
[----:B--2---:R-:W-:-:S04]  /*a490*/  IMAD R246, R3, R2, R6 ;  /* 0x0000000203f67224 */ /* 0x004fc800078e0206 */
[----:B------:R-:W-:-:S05]  /*a4a0*/  IMAD.IADD R2, R246, 0x1, R2 ;  /* 0x00000001f6027824 */ /* 0x000fca00078e0202 */
[----:B------:R-:W-:-:S04]  /*a4b0*/  IMNMX R225, R8, R2, PT ;  /* 0x0000000208e17217 */ /* 0x000fc80003800200 */
[----:B------:R-:W-:-:S13]  /*a4c0*/  ISETP.GT.AND P0, PT, R225, R246, PT ;  /* 0x000000f6e100720c */ /* 0x000fda0003f04270 */
[----:B------:R-:W-:Y:S05]  /*a4d0*/  @!P0 BRA `(.L_x_2343) ;  /* 0x0001079000008947 */ /* 0x000fea0003800000 */
[----:B------:R-:W2:Y:S04]  /*a4e0*/  LDL R10, [R1+0xac] ;  /* 0x0000ac00010a7983 */ /* 0x000ea80000100800 */
[----:B------:R-:W3:Y:S04]  /*a4f0*/  LDL R0, [R1+0x4c] ;  /* 0x00004c0001007983 */ /* 0x000ee80000100800 */
[----:B------:R-:W4:Y:S01]  /*a500*/  LDL R9, [R1+0xa8] ;  /* 0x0000a80001097983 */ /* 0x000f220000100800 */
[----:B------:R-:W-:Y:S01]  /*a510*/  ISETP.NE.U32.AND P0, PT, RZ, c[0x0][0x340], PT ;  /* 0x0000d000ff007a0c */ /* 0x000fe20003f05070 */
[----:B------:R-:W-:-:S03]  /*a520*/  ULDC.64 UR4, c[0x0][0x18] ;  /* 0x0000060000047ab9 */ /* 0x000fc60000000a00 */
[----:B------:R-:W-:-:S13]  /*a530*/  ISETP.NE.AND.EX P2, PT, RZ, c[0x0][0x344], PT, P0 ;  /* 0x0000d100ff007a0c */ /* 0x000fda0003f45300 */
[----:B------:R-:W-:Y:S01]  /*a540*/  @P2 IMAD.MOV.U32 R2, RZ, RZ, 0x4 ;  /* 0x00000004ff022424 */ /* 0x000fe200078e00ff */
[----:B------:R-:W-:-:S04]  /*a550*/  ISETP.NE.U32.AND P0, PT, RZ, c[0x0][0x348], PT ;  /* 0x0000d200ff007a0c */ /* 0x000fc80003f05070 */
[----:B------:R-:W-:Y:S01]  /*a560*/  ISETP.NE.AND.EX P0, PT, RZ, c[0x0][0x34c], PT, P0 ;  /* 0x0000d300ff007a0c */ /* 0x000fe20003f05300 */
[----:B--2---:R-:W-:-:S05]  /*a570*/  @P2 IMAD.WIDE R2, R10, R2, c[0x0][0x340] ;  /* 0x0000d0000a022625 */ /* 0x004fca00078e0202 */
[----:B------:R1:W5:Y:S01]  /*a580*/  @P2 LDG.E R20, [R2.64] ;  /* 0x0000000a02142981 */ /* 0x000362000c1e1900 */
[----:B---3--:R-:W-:-:S05]  /*a590*/  SHF.R.S32.HI R4, RZ, 0x1f, R0 ;  /* 0x0000001fff047819 */ /* 0x008fca0000011400 */
[----:B------:R-:W-:Y:S01]  /*a5a0*/  IMAD R4, R4, c[0x0][0x178], RZ ;  /* 0x00005e0004047a24 */ /* 0x000fe200078e02ff */
[----:B----4-:R-:W-:Y:S02]  /*a5b0*/  LOP3.LUT R252, R9, 0xffff, RZ, 0xc0, !PT ;  /* 0x0000ffff09fc7812 */ /* 0x010fe400078ec0ff */
[----:B------:R-:W-:Y:S01]  /*a5c0*/  SEL R6, R10, RZ, !P0 ;  /* 0x000000ff0a067207 */ /* 0x000fe20004000000 */
[----:B-1----:R-:W-:-:S04]  /*a5d0*/  IMAD.WIDE.U32 R2, R0, c[0x0][0x178], RZ ;  /* 0x00005e0000027a25 */ /* 0x002fc800078e00ff */
[----:B------:R-:W-:Y:S02]  /*a5e0*/  IMAD R0, R0, c[0x0][0x17c], R4 ;  /* 0x00005f0000007a24 */ /* 0x000fe400078e0204 */
[----:B------:R-:W-:-:S03]  /*a5f0*/  IMAD R4, R146, 0x20, R145 ;  /* 0x0000002092047824 */ /* 0x000fc600078e0291 */
[----:B------:R-:W-:Y:S01]  /*a600*/  IADD3 R3, R3, R0, RZ ;  /* 0x0000000003037210 */ /* 0x000fe20007ffe0ff */
[----:B------:R-:W-:Y:S01]  /*a610*/  IMAD.IADD R4, R14, 0x1, R4 ;  /* 0x000000010e047824 */ /* 0x000fe200078e0204 */
[----:B------:R-:W-:-:S03]  /*a620*/  SHF.R.S32.HI R0, RZ, 0x1f, R10 ;  /* 0x0000001fff007819 */ /* 0x000fc6000001140a */
[----:B------:R-:W-:Y:S01]  /*a630*/  @P3 IMAD.HI.U32 R9, R4, c[0x0][0x2c8], RZ ;  /* 0x0000b20004093a27 */ /* 0x000fe200078e00ff */
[----:B------:R-:W-:-:S03]  /*a640*/  SEL R8, R0, RZ, !P0 ;  /* 0x000000ff00087207 */ /* 0x000fc60004000000 */
[----:B------:R-:W-:-:S04]  /*a650*/  IMAD.WIDE.U32 R2, R252, c[0x0][0x1b8], R2 ;  /* 0x00006e00fc027a25 */ /* 0x000fc800078e0002 */
[----:B------:R-:W-:Y:S01]  /*a660*/  IMAD.MOV.U32 R0, RZ, RZ, R4 ;  /* 0x000000ffff007224 */ /* 0x000fe200078e0004 */
[----:B------:R-:W-:Y:S01]  /*a670*/  @P3 SHF.R.U32.HI R0, RZ, c[0x0][0x2cc], R9 ;  /* 0x0000b300ff003a19 */ /* 0x000fe20000011609 */
[----:B------:R-:W-:Y:S02]  /*a680*/  IMAD R8, R8, c[0x0][0x1c0], RZ ;  /* 0x0000700008087a24 */ /* 0x000fe400078e02ff */
[----:B------:R-:W-:Y:S01]  /*a690*/  IMAD R3, R252, c[0x0][0x1bc], R3 ;  /* 0x00006f00fc037a24 */ /* 0x000fe200078e0203 */
[----:B------:R-:W-:Y:S01]  /*a6a0*/  UIADD3 UR4, UP0, UR4, 0x10080, URZ ;  /* 0x0001008004047890 */ /* 0x000fe2000ff1e03f */
[C---:B------:R-:W-:Y:S01]  /*a6b0*/  IMAD R9, R6.reuse, c[0x0][0x1c4], R8 ;  /* 0x0000710006097a24 */ /* 0x040fe200078e0208 */
[----:B------:R-:W-:Y:S01]  /*a6c0*/  SHF.R.S32.HI R8, RZ, 0x1f, R0 ;  /* 0x0000001fff087819 */ /* 0x000fe20000011400 */
[----:B------:R-:W-:Y:S01]  /*a6d0*/  IMAD.WIDE.U32 R2, R6, c[0x0][0x1c0], R2 ;  /* 0x0000700006027a25 */ /* 0x000fe200078e0002 */
[----:B------:R-:W-:Y:S01]  /*a6e0*/  IADD3 R6, -R0, RZ, RZ ;  /* 0x000000ff00067210 */ /* 0x000fe20007ffe1ff */
[----:B------:R-:W-:-:S02]  /*a6f0*/  UIADD3.X UR5, URZ, UR5, URZ, UP0, !UPT ;  /* 0x000000053f057290 */ /* 0x000fc400087fe43f */
[----:B------:R-:W-:Y:S02]  /*a700*/  IMAD R8, R8, c[0x0][0x1b0], RZ ;  /* 0x00006c0008087a24 */ /* 0x000fe400078e02ff */
[----:B------:R-:W-:Y:S02]  /*a710*/  IMAD.IADD R3, R3, 0x1, R9 ;  /* 0x0000000103037824 */ /* 0x000fe400078e0209 */
[----:B------:R-:W-:Y:S02]  /*a720*/  IMAD R4, R6, c[0x0][0x2c4], R4 ;  /* 0x0000b10006047a24 */ /* 0x000fe400078e0204 */
[C---:B------:R-:W-:Y:S01]  /*a730*/  IMAD R6, R0.reuse, c[0x0][0x1b4], R8 ;  /* 0x00006d0000067a24 */ /* 0x040fe200078e0208 */
[----:B------:R-:W-:Y:S01]  /*a740*/  MOV R8, UR4 ;  /* 0x0000000400087c02 */ /* 0x000fe20008000f00 */
[----:B------:R-:W-:Y:S01]  /*a750*/  IMAD.WIDE.U32 R2, R0, c[0x0][0x1b0], R2 ;  /* 0x00006c0000027a25 */ /* 0x000fe200078e0002 */
[----:B------:R-:W-:-:S03]  /*a760*/  SHF.R.S32.HI R0, RZ, 0x1f, R4 ;  /* 0x0000001fff007819 */ /* 0x000fc60000011404 */
[----:B------:R-:W-:Y:S01]  /*a770*/  IMAD.U32 R9, RZ, RZ, UR5 ;  /* 0x00000005ff097e24 */ /* 0x000fe2000f8e00ff */
[----:B------:R1:W-:Y:S01]  /*a780*/  STL [R1+0x10], R19 ;  /* 0x0000101301007387 */ /* 0x0003e20000100800 */
[----:B------:R-:W-:Y:S02]  /*a790*/  IMAD.IADD R3, R3, 0x1, R6 ;  /* 0x0000000103037824 */ /* 0x000fe400078e0206 */
[----:B------:R-:W-:Y:S01]  /*a7a0*/  IMAD R0, R0, c[0x0][0x1a8], RZ ;  /* 0x00006a0000007a24 */ /* 0x000fe200078e02ff */
[----:B------:R1:W-:Y:S01]  /*a7b0*/  STL.64 [R1+0x8], R8 ;  /* 0x0000080801007387 */ /* 0x0003e20000100a00 */
[----:B------:R-:W-:-:S04]  /*a7c0*/  IMAD.WIDE.U32 R2, R4, c[0x0][0x1a8], R2 ;  /* 0x00006a0004027a25 */ /* 0x000fc800078e0002 */
[----:B------:R-:W-:Y:S01]  /*a7d0*/  IMAD R13, R4, c[0x0][0x1ac], R0 ;  /* 0x00006b00040d7a24 */ /* 0x000fe200078e0200 */
[C---:B------:R-:W-:Y:S01]  /*a7e0*/  LEA R17, P0, R2.reuse, c[0x0][0x160], 0x1 ;  /* 0x0000580002117a11 */ /* 0x040fe200078008ff */
[----:B------:R-:W-:Y:S01]  /*a7f0*/  IMAD.U32 R0, RZ, RZ, UR7 ;  /* 0x00000007ff007e24 */ /* 0x000fe2000f8e00ff */
[----:B------:R-:W-:Y:S02]  /*a800*/  MOV R22, UR7 ;  /* 0x0000000700167c02 */ /* 0x000fe40008000f00 */
[----:B------:R-:W-:Y:S02]  /*a810*/  IADD3 R13, R3, R13, RZ ;  /* 0x0000000d030d7210 */ /* 0x000fe40007ffe0ff */
[----:B------:R-:W-:Y:S02]  /*a820*/  ISETP.GE.AND P3, PT, R229, c[0x0][0x198], PT ;  /* 0x00006600e5007a0c */ /* 0x000fe40003f66270 */
[----:B------:R-:W-:Y:S02]  /*a830*/  LEA.HI.X R13, R2, c[0x0][0x164], R13, 0x1, P0 ;  /* 0x00005900020d7a11 */ /* 0x000fe400000f0c0d */
[----:B------:R-:W-:-:S02]  /*a840*/  IADD3 R22, P0, R22, 0x10, RZ ;  /* 0x0000001016167810 */ /* 0x000fc40007f1e0ff */
[----:B------:R-:W-:Y:S01]  /*a850*/  IADD3 R24, P1, R0, 0x8, RZ ;  /* 0x0000000800187810 */ /* 0x000fe20007f3e0ff */
[----:B------:R-:W-:Y:S01]  /*a860*/  IMAD.IADD R6, R145, 0x1, R14 ;  /* 0x0000000191067824 */ /* 0x000fe200078e020e */
[----:B------:R-:W-:Y:S01]  /*a870*/  ISETP.GE.AND P4, PT, R140, c[0x0][0x198], PT ;  /* 0x000066008c007a0c */ /* 0x000fe20003f86270 */
[----:B------:R-:W-:Y:S01]  /*a880*/  IMAD.X R23, RZ, RZ, UR6, P0 ;  /* 0x00000006ff177e24 */ /* 0x000fe200080e06ff */
[----:B------:R-:W-:Y:S02]  /*a890*/  ISETP.GE.AND P5, PT, R144, c[0x0][0x198], PT ;  /* 0x0000660090007a0c */ /* 0x000fe40003fa6270 */
[----:B------:R-:W-:Y:S02]  /*a8a0*/  ISETP.GE.AND P6, PT, R228, c[0x0][0x198], PT ;  /* 0x00006600e4007a0c */ /* 0x000fe40003fc6270 */
[----:B------:R-:W-:Y:S02]  /*a8b0*/  P2R R18, PR, RZ, 0x8 ;  /* 0x00000008ff127803 */ /* 0x000fe40000000000 */
[----:B------:R-:W-:-:S02]  /*a8c0*/  IADD3 R137, R225, -0x1, RZ ;  /* 0xffffffffe1897810 */ /* 0x000fc40007ffe0ff */
[----:B------:R-:W-:Y:S02]  /*a8d0*/  IADD3.X R25, RZ, UR6, RZ, P1, !PT ;  /* 0x00000006ff197c10 */ /* 0x000fe40008ffe4ff */
[----:B------:R-:W-:Y:S01]  /*a8e0*/  @!P2 MOV R20, R10 ;  /* 0x0000000a0014a202 */ /* 0x000fe20000000f00 */
[----:B------:R-:W-:Y:S05]  /*a8f0*/  BRA.DIV ~URZ, `(.L_x_2344) ;  /* 0x00015ba27f007947 */ /* 0x000fea000b800000 */
[----:B-1----:R1:W2:Y:S02]  /*a900*/  SHFL.IDX PT, R4, R13, RZ, 0x181f ;  /* 0x00181fff0d047589 */ /* 0x0022a400000e0000 */
.L_x_2516:
[----:B------:R-:W-:Y:S05]  /*a910*/  BRA.DIV ~URZ, `(.L_x_2345) ;  /* 0x00015bf27f007947 */ /* 0x000fea000b800000 */
[----:B------:R3:W4:Y:S02]  /*a920*/  SHFL.IDX PT, R0, R17, RZ, 0x181f ;  /* 0x00181fff11007589 */ /* 0x00072400000e0000 */
.L_x_2517:
[----:B------:R-:W-:Y:S01]  /*a930*/  IMAD R16, R19, c[0x0][0x2c4], RZ ;  /* 0x0000b10013107a24 */ /* 0x000fe200078e02ff */
[----:B------:R-:W-:Y:S04]  /*a940*/  BSSY B0, `(.L_x_2346) ;  /* 0x0000013000007945 */ /* 0x000fe80003800000 */
[----:B------:R-:W-:-:S13]  /*a950*/  ISETP.GE.AND P0, PT, R6, R16, PT ;  /* 0x000000100600720c */ /* 0x000fda0003f06270 */
[----:B------:R-:W-:Y:S05]  /*a960*/  @P0 BRA `(.L_x_2347) ;  /* 0x0000010000000947 */ /* 0x000fea0003800000 */
[-C--:B----4-:R-:W-:Y:S02]  /*a970*/  LEA R14, P0, R140, R0.reuse, 0x1 ;  /* 0x000000008c0e7211 */ /* 0x090fe400078008ff */
[----:B------:R-:W-:Y:S02]  /*a980*/  ISETP.NE.AND P3, PT, R18, RZ, PT ;  /* 0x000000ff1200720c */ /* 0x000fe40003f65270 */
        /* <DEDUP_REMOVED lines=14> */
.L_x_2347:
[----:B------:R-:W-:Y:S05]  /*aa70*/  BSYNC B0 ;  /* 0x0000000000007941 */ /* 0x000fea0003800000 */
.L_x_2346:
[----:B------:R-:W-:Y:S05]  /*aa80*/  BRA.DIV ~URZ, `(.L_x_2348) ;  /* 0x00015af27f007947 */ /* 0x000fea000b800000 */
[----:B--2---:R2:W1:Y:S04]  /*aa90*/  SHFL.IDX PT, R4, R13, 0x1, 0x181f ;  /* 0x00381f000d047f89 */ /* 0x00446800000e0000 */
[----:B----4-:R2:W4:Y:S02]  /*aaa0*/  SHFL.IDX PT, R0, R17, 0x1, 0x181f ;  /* 0x00381f0011007f89 */ /* 0x01052400000e0000 */
.L_x_2518:
[----:B------:R-:W-:Y:S01]  /*aab0*/  IADD3 R2, R6, 0x20, RZ ;  /* 0x0000002006027810 */ /* 0x000fe20007ffe0ff */
[----:B------:R-:W-:Y:S03]  /*aac0*/  BSSY B0, `(.L_x_2349) ;  /* 0x0000013000007945 */ /* 0x000fe60003800000 */
[----:B------:R-:W-:-:S13]  /*aad0*/  ISETP.GE.AND P0, PT, R2, R16, PT ;  /* 0x000000100200720c */ /* 0x000fda0003f06270 */
[----:B------:R-:W-:Y:S05]  /*aae0*/  @P0 BRA `(.L_x_2350) ;  /* 0x0000010000000947 */ /* 0x000fea0003800000 */
[-C--:B----4-:R-:W-:Y:S02]  /*aaf0*/  LEA R14, P0, R140, R0.reuse, 0x1 ;  /* 0x000000008c0e7211 */ /* 0x090fe400078008ff */
[----:B------:R-:W-:Y:S02]  /*ab00*/  ISETP.NE.AND P3, PT, R18, RZ, PT ;  /* 0x000000ff1200720c */ /* 0x000fe40003f65270 */
[-C--:B------:R-:W-:Y:S02]  /*ab10*/  LEA R10, P2, R238, R0.reuse, 0x1 ;  /* 0x00000000ee0a7211 */ /* 0x080fe400078408ff */
[----:B------:R-:W-:Y:S02]  /*ab20*/  LEA R8, P1, R228, R0, 0x1 ;  /* 0x00000000e4087211 */ /* 0x000fe400078208ff */
[----:B-1----:R-:W-:Y:S02]  /*ab30*/  LEA.HI.X R15, R140, R4, R141, 0x1, P0 ;  /* 0x000000048c0f7211 */ /* 0x002fe400000f0c8d */
        /* <DEDUP_REMOVED lines=11> */
.L_x_2350:
[----:B------:R-:W-:Y:S05]  /*abf0*/  BSYNC B0 ;  /* 0x0000000000007941 */ /* 0x000fea0003800000 */
.L_x_2349:
[----:B------:R-:W-:Y:S05]  /*ac00*/  BRA.DIV ~URZ, `(.L_x_2351) ;  /* 0x00015a427f007947 */ /* 0x000fea000b800000 */
[----:B-1----:R1:W2:Y:S02]  /*ac10*/  SHFL.IDX PT, R4, R13, 0x2, 0x181f ;  /* 0x00581f000d047f89 */ /* 0x0022a400000e0000 */
.L_x_2519:
[----:B------:R-:W-:Y:S05]  /*ac20*/  BRA.DIV ~URZ, `(.L_x_2352) ;  /* 0x00015a927f007947 */ /* 0x000fea000b800000 */
[----:B----4-:R4:W1:Y:S02]  /*ac30*/  SHFL.IDX PT, R0, R17, 0x2, 0x181f ;  /* 0x00581f0011007f89 */ /* 0x01086400000e0000 */
.L_x_2520:
[----:B------:R-:W-:Y:S01]  /*ac40*/  IADD3 R2, R6, 0x40, RZ ;  /* 0x0000004006027810 */ /* 0x000fe20007ffe0ff */
[----:B------:R-:W-:Y:S03]  /*ac50*/  BSSY B0, `(.L_x_2353) ;  /* 0x0000013000007945 */ /* 0x000fe60003800000 */
[----:B------:R-:W-:-:S13]  /*ac60*/  ISETP.GE.AND P0, PT, R2, R16, PT ;  /* 0x000000100200720c */ /* 0x000fda0003f06270 */
[----:B------:R-:W-:Y:S05]  /*ac70*/  @P0 BRA `(.L_x_2354) ;  /* 0x0000010000000947 */ /* 0x000fea0003800000 */
[-C--:B-1----:R-:W-:Y:S02]  /*ac80*/  LEA R14, P0, R140, R0.reuse, 0x1 ;  /* 0x000000008c0e7211 */ /* 0x082fe400078008ff */
        /* <DEDUP_REMOVED lines=15> */
.L_x_2354:
[----:B------:R-:W-:Y:S05]  /*ad80*/  BSYNC B0 ;  /* 0x0000000000007941 */ /* 0x000fea0003800000 */
.L_x_2353:
[----:B------:R-:W-:Y:S05]  /*ad90*/  BRA.DIV ~URZ, `(.L_x_2355) ;  /* 0x000159927f007947 */ /* 0x000fea000b800000 */
[----:B--2---:R2:W3:Y:S04]  /*ada0*/  SHFL.IDX PT, R4, R13, 0x3, 0x181f ;  /* 0x00781f000d047f89 */ /* 0x0044e800000e0000 */
[----:B-1----:R2:W1:Y:S02]  /*adb0*/  SHFL.IDX PT, R0, R17, 0x3, 0x181f ;  /* 0x00781f0011007f89 */ /* 0x00246400000e0000 */
.L_x_2521:
[----:B--2---:R-:W2:Y:S04]  /*adc0*/  LDL R121, [R1] ;  /* 0x0000000001797983 */ /* 0x004ea80000100800 */
[----:B----4-:R-:W4:Y:S04]  /*add0*/  LDL R10, [R1+0x48] ;  /* 0x00004800010a7983 */ /* 0x010f280000100800 */
[----:B---3--:R-:W3:Y:S01]  /*ade0*/  LDL R13, [R1+0x64] ;  /* 0x00006400010d7983 */ /* 0x008ee20000100800 */
[----:B------:R-:W-:Y:S01]  /*adf0*/  IADD3 R6, R6, 0x60, RZ ;  /* 0x0000006006067810 */ /* 0x000fe20007ffe0ff */
[----:B------:R-:W-:Y:S01]  /*ae00*/  IMAD.MOV.U32 R104, RZ, RZ, 0x30 ;  /* 0x00000030ff687424 */ /* 0x000fe200078e00ff */
[----:B------:R-:W-:Y:S01]  /*ae10*/  ULDC.64 UR4, c[0x0][0x40] ;  /* 0x0000100000047ab9 */ /* 0x000fe20000000a00 */
[----:B------:R-:W-:Y:S01]  /*ae20*/  IMAD.MOV.U32 R224, RZ, RZ, RZ ;  /* 0x000000ffffe07224 */ /* 0x000fe200078e00ff */
[----:B------:R-:W-:Y:S01]  /*ae30*/  ISETP.GE.AND P0, PT, R6, R16, PT ;  /* 0x000000100600720c */ /* 0x000fe20003f06270 */
[----:B------:R-:W-:Y:S01]  /*ae40*/  IMAD.MOV.U32 R6, RZ, RZ, c[0x0][0x2b8] ;  /* 0x0000ae00ff067624 */ /* 0x000fe200078e00ff */
[----:B------:R-:W-:Y:S01]  /*ae50*/  UIADD3 UR4, UP0, UR4, 0x160, URZ ;  /* 0x0000016004047890 */ /* 0x000fe2000ff1e03f */
[----:B------:R-:W-:-:S02]  /*ae60*/  IMAD R136, R225, R104, -0x30 ;  /* 0xffffffd0e1887424 */ /* 0x000fc400078e0268 */
[----:B-----5:R-:W-:Y:S01]  /*ae70*/  IMAD.WIDE.U32 R16, R20, c[0x0][0x2b0], RZ ;  /* 0x0000ac0014107a25 */ /* 0x020fe200078e00ff */
[----:B------:R-:W-:Y:S01]  /*ae80*/  ISETP.NE.AND P3, PT, R6, 0x1, PT ;  /* 0x000000010600780c */ /* 0x000fe20003f65270 */
[----:B------:R-:W-:-:S03]  /*ae90*/  UIADD3.X UR5, URZ, UR5, URZ, UP0, !UPT ;  /* 0x000000053f057290 */ /* 0x000fc600087fe43f */
[----:B------:R-:W-:Y:S03]  /*aea0*/  STL.64 [R1+0x88], R16 ;  /* 0x0000881001007387 */ /* 0x000fe60000100a00 */
[----:B-1----:R-:W-:Y:S01]  /*aeb0*/  @!P0 LEA R2, P1, R140, R0, 0x1 ;  /* 0x000000008c028211 */ /* 0x002fe200078208ff */
[----:B------:R-:W-:Y:S01]  /*aec0*/  IMAD.U32 R19, RZ, RZ, UR5 ;  /* 0x00000005ff137e24 */ /* 0x000fe2000f8e00ff */
[----:B--2---:R-:W-:-:S04]  /*aed0*/  SHF.R.S32.HI R14, RZ, 0x1f, R121 ;  /* 0x0000001fff0e7819 */ /* 0x004fc80000011479 */
[----:B------:R-:W-:Y:S01]  /*aee0*/  LEA.HI R3, R14, R121, RZ, 0x3 ;  /* 0x000000790e037211 */ /* 0x000fe200078f18ff */
[----:B----4-:R1:W-:Y:S03]  /*aef0*/  STL [R1+0x78], R10 ;  /* 0x0000780a01007387 */ /* 0x0103e60000100800 */
[----:B------:R-:W-:Y:S02]  /*af00*/  LOP3.LUT R215, R3, 0xfffffff8, RZ, 0xc0, !PT ;  /* 0xfffffff803d77812 */ /* 0x000fe400078ec0ff */
[----:B------:R-:W-:Y:S02]  /*af10*/  SHF.R.S32.HI R241, RZ, 0x3, R3 ;  /* 0x00000003fff17819 */ /* 0x000fe40000011403 */
[----:B------:R-:W-:Y:S01]  /*af20*/  @!P0 LEA.HI.X R3, R140, R4, R141, 0x1, P1 ;  /* 0x000000048c038211 */ /* 0x000fe200008f0c8d */
[----:B------:R-:W-:Y:S01]  /*af30*/  IMAD.IADD R215, R121, 0x1, -R215 ;  /* 0x0000000179d77824 */ /* 0x000fe200078e0ad7 */
[----:B------:R-:W-:-:S03]  /*af40*/  @!P0 LEA R8, P1, R238, R0, 0x1 ;  /* 0x00000000ee088211 */ /* 0x000fc600078208ff */
[----:B------:R-:W-:Y:S01]  /*af50*/  IMAD.SHL.U32 R251, R215, 0x20, RZ ;  /* 0x00000020d7fb7824 */ /* 0x000fe200078e00ff */
[----:B------:R-:W-:Y:S01]  /*af60*/  @!PT LDS RZ, [RZ] ;  /* 0x00000000fffff984 */ /* 0x000fe20000000800 */
[----:B------:R-:W-:Y:S01]  /*af70*/  @!PT LDS RZ, [RZ] ;  /* 0x00000000fffff984 */ /* 0x000fe20000000800 */
[----:B------:R-:W-:Y:S01]  /*af80*/  @!PT LDS RZ, [RZ] ;  /* 0x00000000fffff984 */ /* 0x000fe20000000800 */
[----:B------:R2:W-:Y:S01]  /*af90*/  @!P0 LDGSTS.E.BYPASS.LTC128B.128 [R245+0x13080], [R2.64], !P4 ;  /* 0x1308000002f58fae */ /* 0x0005e2000e101d4a */
[----:B------:R-:W-:Y:S02]  /*afa0*/  @!P0 LEA.HI.X R9, R238, R4, R248, 0x1, P1 ;  /* 0x00000004ee098211 */ /* 0x000fe400008f0cf8 */
[----:B------:R-:W-:Y:S01]  /*afb0*/  IMAD.IADD R21, R251, 0x1, R241 ;  /* 0x00000001fb157824 */ /* 0x000fe200078e02f1 */
[----:B------:R-:W-:Y:S01]  /*afc0*/  ISETP.NE.AND P4, PT, R18, RZ, PT ;  /* 0x000000ff1200720c */ /* 0x000fe20003f85270 */
[----:B------:R-:W-:Y:S01]  /*afd0*/  IMAD.U32 R18, RZ, RZ, UR4 ;  /* 0x00000004ff127e24 */ /* 0x000fe2000f8e00ff */
[----:B------:R4:W-:Y:S01]  /*afe0*/  @!P0 LDGSTS.E.BYPASS.LTC128B.128 [R245+0x17080], [R8.64], !P5 ;  /* 0x1708000008f58fae */ /* 0x0009e2000e901d4a */
[----:B------:R-:W-:-:S05]  /*aff0*/  IMAD.IADD R6, R21, 0x1, R136 ;  /* 0x0000000115067824 */ /* 0x000fca00078e0288 */
[----:B---3--:R-:W-:-:S04]  /*b000*/  ISETP.GE.AND P2, PT, R6, R13, PT ;  /* 0x0000000d0600720c */ /* 0x008fc80003f46270 */
[----:B------:R-:W-:Y:S01]  /*b010*/  ISETP.GT.OR P1, PT, R21, 0x2f, P2 ;  /* 0x0000002f1500780c */ /* 0x000fe20001724670 */
[----:B--2---:R-:W-:Y:S01]  /*b020*/  IMAD.IADD R3, R10, 0x1, R6 ;  /* 0x000000010a037824 */ /* 0x004fe200078e0206 */
[----:B------:R-:W-:-:S03]  /*b030*/  SHF.R.S32.HI R6, RZ, 0x1f, R20 ;  /* 0x0000001fff067819 */ /* 0x000fc60000011414 */
[----:B-1----:R-:W-:Y:S01]  /*b040*/  @P3 IMAD.HI.U32 R10, R3, c[0x0][0x2bc], RZ ;  /* 0x0000af00030a3a27 */ /* 0x002fe200078e00ff */
[----:B----4-:R-:W-:-:S03]  /*b050*/  @!P0 LEA R8, P2, R228, R0, 0x1 ;  /* 0x00000000e4088211 */ /* 0x010fc600078408ff */
[----:B------:R-:W-:Y:S01]  /*b060*/  IMAD.MOV.U32 R2, RZ, RZ, R3 ;  /* 0x000000ffff027224 */ /* 0x000fe200078e0003 */
[----:B------:R-:W-:Y:S01]  /*b070*/  @P3 SHF.R.U32.HI R2, RZ, c[0x0][0x2c0], R10 ;  /* 0x0000b000ff023a19 */ /* 0x000fe2000001160a */
[----:B------:R-:W-:Y:S01]  /*b080*/  IMAD R6, R6, c[0x0][0x2b0], RZ ;  /* 0x0000ac0006067a24 */ /* 0x000fe200078e02ff */
[C---:B------:R-:W-:Y:S02]  /*b090*/  @!P0 LEA R10, P3, R229.reuse, R0, 0x1 ;  /* 0x00000000e50a8211 */ /* 0x040fe400078608ff */
[-C--:B------:R-:W-:Y:S01]  /*b0a0*/  @!P0 LEA.HI.X R9, R228, R4.reuse, R250, 0x1, P2 ;  /* 0x00000004e4098211 */ /* 0x080fe200010f0cfa */
[----:B------:R-:W-:Y:S01]  /*b0b0*/  IMAD R6, R20, c[0x0][0x2b4], R6 ;  /* 0x0000ad0014067a24 */ /* 0x000fe200078e0206 */
[----:B------:R-:W-:Y:S02]  /*b0c0*/  @!P0 LEA.HI.X R11, R229, R4, R249, 0x1, P3 ;  /* 0x00000004e50b8211 */ /* 0x000fe400018f0cf9 */
[----:B------:R-:W-:Y:S01]  /*b0d0*/  @!P1 IADD3 R0, P2, R2, R16, RZ ;  /* 0x0000001002009210 */ /* 0x000fe20007f5e0ff */
[----:B------:R1:W-:Y:S01]  /*b0e0*/  @!P0 LDGSTS.E.BYPASS.LTC128B.128 [R245+0x1b080], [R8.64], !P6 ;  /* 0x1b08000008f58fae */ /* 0x0003e2000f101d4a */
[----:B------:R-:W-:-:S03]  /*b0f0*/  IMAD.IADD R15, R17, 0x1, R6 ;  /* 0x00000001110f7824 */ /* 0x000fc600078e0206 */
[----:B------:R2:W-:Y:S02]  /*b100*/  @!P0 LDGSTS.E.BYPASS.LTC128B.128 [R245+0x1f080], [R10.64], !P4 ;  /* 0x1f0800000af58fae */ /* 0x0005e4000e101d4a */
[----:B------:R-:W-:Y:S02]  /*b110*/  @!P1 LEA.HI.X.SX32 R4, R2, R15, 0x1, P2 ;  /* 0x0000000f02049211 */ /* 0x000fe400010f0eff */
[----:B------:R-:W0:Y:S01]  /*b120*/  LDGDEPBAR ;  /* 0x00000000000079af */ /* 0x000e220000000000 */
[----:B------:R-:W-:Y:S01]  /*b130*/  WARPSYNC 0xffffffff ;  /* 0xffffffff00007948 */ /* 0x000fe20003800000 */
[----:B------:R-:W-:Y:S02]  /*b140*/  IMAD.WIDE.U32 R16, R252, c[0x0][0x1e8], RZ ;  /* 0x00007a00fc107a25 */ /* 0x000fe400078e00ff */
[----:B------:R3:W-:Y:S01]  /*b150*/  STL [R1+0x9c], R15 ;  /* 0x00009c0f01007387 */ /* 0x0007e20000100800 */
[----:B-1----:R-:W-:-:S04]  /*b160*/  @!P1 LEA R8, P2, R0, c[0x0][0x2a0], 0x2 ;  /* 0x0000a80000089a11 */ /* 0x002fc800078410ff */
[----:B------:R-:W-:Y:S01]  /*b170*/  @!P1 LEA.HI.X R9, R0, c[0x0][0x2a4], R4, 0x2, P2 ;  /* 0x0000a90000099a11 */ /* 0x000fe200010f1404 */
[----:B------:R-:W-:Y:S06]  /*b180*/  BAR.SYNC.DEFER_BLOCKING 0x0 ;  /* 0x0000000000007b1d */ /* 0x000fec0000010000 */
[----:B------:R1:W4:Y:S01]  /*b190*/  @!P1 LDG.E R224, [R8.64] ;  /* 0x0000000a08e09981 */ /* 0x000322000c1e1900 */
[----:B------:R-:W-:Y:S01]  /*b1a0*/  IMAD.MOV R0, RZ, RZ, -R2 ;  /* 0x000000ffff007224 */ /* 0x000fe200078e0a02 */
[----:B------:R-:W-:Y:S01]  /*b1b0*/  LOP3.LUT R213, R213, 0xfffffbff, RZ, 0xc0, !PT ;  /* 0xfffffbffd5d57812 */ /* 0x000fe200078ec0ff */
[----:B------:R-:W-:Y:S01]  /*b1c0*/  IMAD.SHL.U32 R6, R241, 0x40, RZ ;  /* 0x00000040f1067824 */ /* 0x000fe200078e00ff */
[----:B------:R2:W-:Y:S01]  /*b1d0*/  STL.64 [R1+0x80], R16 ;  /* 0x0000801001007387 */ /* 0x0005e20000100a00 */
[----:B------:R-:W-:Y:S01]  /*b1e0*/  IMAD R226, R0, c[0x0][0x2b8], R3 ;  /* 0x0000ae0000e27a24 */ /* 0x000fe200078e0203 */
[----:B------:R-:W-:Y:S01]  /*b1f0*/  IADD3 R201, R192, 0x20, RZ ;  /* 0x00000020c0c97810 */ /* 0x000fe20007ffe0ff */
[----:B---3--:R-:W-:Y:S01]  /*b200*/  IMAD R15, R252, c[0x0][0x1ec], R17 ;  /* 0x00007b00fc0f7a24 */ /* 0x008fe200078e0211 */
[----:B------:R-:W-:Y:S01]  /*b210*/  STL.64 [R1+0x28], R22 ;  /* 0x0000281601007387 */ /* 0x000fe20000100a00 */
[C---:B------:R-:W-:Y:S01]  /*b220*/  IMAD.WIDE.U32 R2, R226.reuse, c[0x0][0x1e0], RZ ;  /* 0x00007800e2027a25 */ /* 0x040fe200078e00ff */
[----:B------:R-:W-:Y:S01]  /*b230*/  SHF.R.S32.HI R135, RZ, 0x1f, R226 ;  /* 0x0000001fff877819 */ /* 0x000fe200000114e2 */
[----:B------:R-:W-:Y:S01]  /*b240*/  BSSY B2, `(.L_x_2356) ;  /* 0x000005e000027945 */ /* 0x000fe20003800000 */
[----:B------:R3:W-:Y:S01]  /*b250*/  STL [R1+0x98], R15 ;  /* 0x0000980f01007387 */ /* 0x0007e20000100800 */
[----:B------:R-:W-:Y:S01]  /*b260*/  IMAD.SHL.U32 R215, R215, 0x8, RZ ;  /* 0x00000008d7d77824 */ /* 0x000fe200078e00ff */
[----:B------:R-:W-:Y:S01]  /*b270*/  MOV R138, 0xb820 ;  /* 0x0000b820008a7802 */ /* 0x000fe20000000f00 */
[----:B------:R-:W-:Y:S01]  /*b280*/  IMAD R0, R135, c[0x0][0x1e0], RZ ;  /* 0x0000780087007a24 */ /* 0x000fe200078e02ff */
[----:B------:R-:W-:Y:S01]  /*b290*/  STL.64 [R1+0x30], R172 ;  /* 0x000030ac01007387 */ /* 0x000fe20000100a00 */
[----:B------:R-:W-:Y:S01]  /*b2a0*/  IMAD R104, R225, -0x30, R104 ;  /* 0xffffffd0e1687824 */ /* 0x000fe200078e0268 */
[----:B------:R-:W-:Y:S01]  /*b2b0*/  ISETP.GE.AND P6, PT, R215, c[0x0][0x1d4], PT ;  /* 0x00007500d7007a0c */ /* 0x000fe20003fc6270 */
[----:B------:R-:W-:Y:S01]  /*b2c0*/  IMAD R0, R226, c[0x0][0x1e4], R0 ;  /* 0x00007900e2007a24 */ /* 0x000fe200078e0200 */
[----:B------:R-:W-:Y:S01]  /*b2d0*/  STL.64 [R1+0x38], R26 ;  /* 0x0000381a01007387 */ /* 0x000fe20000100a00 */
[----:B------:R-:W-:-:S02]  /*b2e0*/  IMAD.IADD R133, R13, 0x1, R104 ;  /* 0x000000010d857824 */ /* 0x000fc400078e0268 */
[----:B------:R-:W-:Y:S01]  /*b2f0*/  IMAD.IADD R3, R3, 0x1, R0 ;  /* 0x0000000103037824 */ /* 0x000fe200078e0200 */
[----:B------:R-:W-:Y:S01]  /*b300*/  STL.64 [R1+0x40], R24 ;  /* 0x0000401801007387 */ /* 0x000fe20000100a00 */
[----:B-1----:R-:W-:Y:S02]  /*b310*/  IMAD.U32 R8, RZ, RZ, UR7 ;  /* 0x00000007ff087e24 */ /* 0x002fe4000f8e00ff */
[----:B------:R-:W-:Y:S01]  /*b320*/  IMAD.U32 R9, RZ, RZ, UR6 ;  /* 0x00000006ff097e24 */ /* 0x000fe2000f8e00ff */
[----:B------:R-:W-:Y:S01]  /*b330*/  STL.64 [R1+0x18], R18 ;  /* 0x0000181201007387 */ /* 0x000fe20000100a00 */
[----:B--2---:R-:W-:-:S03]  /*b340*/  IADD3 R17, R215, 0x40, RZ ;  /* 0x00000040d7117810 */ /* 0x004fc60007ffe0ff */
[----:B------:R-:W-:Y:S01]  /*b350*/  STL.64 [R1+0x20], R8 ;  /* 0x0000200801007387 */ /* 0x000fe20000100a00 */
[----:B------:R-:W-:Y:S02]  /*b360*/  @P6 LOP3.LUT R213, R213, 0x400, RZ, 0xfc, !PT ;  /* 0x00000400d5d56812 */ /* 0x000fe400078efcff */
[----:B------:R-:W-:Y:S02]  /*b370*/  ISETP.GE.AND P5, PT, R17, c[0x0][0x1d4], PT ;  /* 0x0000750011007a0c */ /* 0x000fe40003fa6270 */
[----:B------:R-:W-:-:S11]  /*b380*/  LOP3.LUT R213, R213, 0xfffffdff, RZ, 0xc0, !PT ;  /* 0xfffffdffd5d57812 */ /* 0x000fd600078ec0ff */
[----:B------:R-:W-:-:S04]  /*b390*/  @P5 LOP3.LUT R213, R213, 0x200, RZ, 0xfc, !PT ;  /* 0x00000200d5d55812 */ /* 0x000fc800078efcff */
[----:B------:R-:W-:Y:S02]  /*b3a0*/  LOP3.LUT R213, R213, 0xfffffeff, RZ, 0xc0, !PT ;  /* 0xfffffeffd5d57812 */ /* 0x000fe400078ec0ff */
[----:B----4-:R-:W-:Y:S01]  /*b3b0*/  SHF.R.S32.HI R134, RZ, 0x1f, R224 ;  /* 0x0000001fff867819 */ /* 0x010fe200000114e0 */
[----:B------:R-:W-:-:S04]  /*b3c0*/  IMAD.WIDE.U32 R2, R224, c[0x0][0x1f0], R2 ;  /* 0x00007c00e0027a25 */ /* 0x000fc800078e0002 */
[----:B------:R-:W-:Y:S01]  /*b3d0*/  IMAD R0, R134, c[0x0][0x1f0], RZ ;  /* 0x00007c0086007a24 */ /* 0x000fe200078e02ff */
[----:B------:R-:W-:Y:S02]  /*b3e0*/  IADD3 R2, P0, R2, R16, RZ ;  /* 0x0000001002027210 */ /* 0x000fe40007f1e0ff */
[----:B------:R-:W-:Y:S01]  /*b3f0*/  IADD3 R16, R215, 0x80, RZ ;  /* 0x00000080d7107810 */ /* 0x000fe20007ffe0ff */
[----:B------:R-:W-:Y:S01]  /*b400*/  IMAD R4, R224, c[0x0][0x1f4], R0 ;  /* 0x00007d00e0047a24 */ /* 0x000fe200078e0200 */
[----:B------:R-:W-:Y:S02]  /*b410*/  LOP3.LUT R0, R6, 0x1c0, RZ, 0xc0, !PT ;  /* 0x000001c006007812 */ /* 0x000fe400078ec0ff */
[----:B------:R-:W-:Y:S02]  /*b420*/  ISETP.GE.AND P4, PT, R16, c[0x0][0x1d4], PT ;  /* 0x0000750010007a0c */ /* 0x000fe40003f86270 */
[----:B------:R-:W-:Y:S02]  /*b430*/  IADD3.X R6, R15, R3, R4, P0, !PT ;  /* 0x000000030f067210 */ /* 0x000fe400007fe404 */
[----:B------:R-:W-:-:S02]  /*b440*/  LOP3.LUT R3, R0, 0x38, R215, 0xf8, !PT ;  /* 0x0000003800037812 */ /* 0x000fc400078ef8d7 */
[----:B------:R-:W-:Y:S02]  /*b450*/  SHF.R.U32.HI R0, RZ, 0x3, R0 ;  /* 0x00000003ff007819 */ /* 0x000fe40000011600 */
[----:B------:R-:W-:Y:S02]  /*b460*/  LEA R4, P0, R2, c[0x0][0x1c8], 0x1 ;  /* 0x0000720002047a11 */ /* 0x000fe400078008ff */
[----:B------:R-:W-:Y:S02]  /*b470*/  LOP3.LUT R10, R3, R0, RZ, 0x3c, !PT ;  /* 0x00000000030a7212 */ /* 0x000fe400078e3cff */
[----:B------:R-:W-:Y:S01]  /*b480*/  LEA.HI R3, R14, R121, RZ, 0x6 ;  /* 0x000000790e037211 */ /* 0x000fe200078f30ff */
[----:B------:R-:W-:Y:S01]  /*b490*/  SHFL.IDX PT, R8, R4, 0x1, 0x181f ;  /* 0x00381f0004087f89 */ /* 0x000fe200000e0000 */
[----:B------:R-:W-:Y:S02]  /*b4a0*/  LEA.HI.X R11, R2, c[0x0][0x1cc], R6, 0x1, P0 ;  /* 0x00007300020b7a11 */ /* 0x000fe400000f0c06 */
[----:B------:R-:W-:Y:S01]  /*b4b0*/  IMNMX R0, R133, 0x30, PT ;  /* 0x0000003085007817 */ /* 0x000fe20003800200 */
[----:B------:R-:W-:Y:S01]  /*b4c0*/  IMAD.SHL.U32 R6, R3, 0x8, RZ ;  /* 0x0000000803067824 */ /* 0x000fe200078e00ff */
[----:B------:R1:W-:Y:S01]  /*b4d0*/  SHFL.IDX PT, R2, R4, RZ, 0x181f ;  /* 0x00181fff04027589 */ /* 0x0003e200000e0000 */
[----:B---3--:R-:W-:-:S02]  /*b4e0*/  IADD3 R15, R215, 0xc0, RZ ;  /* 0x000000c0d70f7810 */ /* 0x008fc40007ffe0ff */
[----:B------:R-:W-:Y:S01]  /*b4f0*/  IMAD.IADD R0, R0, 0x1, -R241 ;  /* 0x0000000100007824 */ /* 0x000fe200078e0af1 */
[----:B------:R-:W2:Y:S01]  /*b500*/  SHFL.IDX PT, R3, R11, RZ, 0x181f ;  /* 0x00181fff0b037589 */ /* 0x000ea200000e0000 */
[----:B------:R-:W-:Y:S02]  /*b510*/  LOP3.LUT R214, R10, 0xfffffe00, R6, 0xf8, !PT ;  /* 0xfffffe000ad67812 */ /* 0x000fe400078ef806 */
[----:B------:R-:W-:Y:S01]  /*b520*/  SHF.R.S32.HI R6, RZ, 0x1f, R15 ;  /* 0x0000001fff067819 */ /* 0x000fe2000001140f */
[----:B------:R3:W4:Y:S01]  /*b530*/  SHFL.IDX PT, R9, R11, 0x1, 0x181f ;  /* 0x00381f000b097f89 */ /* 0x00072200000e0000 */
[C---:B------:R-:W-:Y:S02]  /*b540*/  ISETP.GE.AND P1, PT, R0.reuse, 0x1, PT ;  /* 0x000000010000780c */ /* 0x040fe40003f26270 */
[----:B------:R-:W-:Y:S02]  /*b550*/  ISETP.GT.AND P0, PT, R0, 0x20, PT ;  /* 0x000000200000780c */ /* 0x000fe40003f04270 */
[----:B------:R-:W-:-:S02]  /*b560*/  SHF.R.S32.HI R0, RZ, 0x1f, R16 ;  /* 0x0000001fff007819 */ /* 0x000fc40000011410 */
[----:B------:R-:W-:Y:S02]  /*b570*/  LEA.HI R6, R6, R15, RZ, 0x3 ;  /* 0x0000000f06067211 */ /* 0x000fe400078f18ff */
[----:B------:R-:W-:Y:S02]  /*b580*/  LEA.HI R0, R0, R16, RZ, 0x3 ;  /* 0x0000001000007211 */ /* 0x000fe400078f18ff */
[----:B------:R-:W-:Y:S02]  /*b590*/  ISETP.GE.AND P3, PT, R15, c[0x0][0x1d4], PT ;  /* 0x000075000f007a0c */ /* 0x000fe40003f66270 */
[----:B------:R-:W-:Y:S02]  /*b5a0*/  LOP3.LUT R231, R0, 0xfffffff8, RZ, 0xc0, !PT ;  /* 0xfffffff800e77812 */ /* 0x000fe400078ec0ff */
[----:B-1----:R-:W-:Y:S01]  /*b5b0*/  SHF.R.S32.HI R4, RZ, 0x1f, R17 ;  /* 0x0000001fff047819 */ /* 0x002fe20000011411 */
[----:B------:R-:W-:Y:S01]  /*b5c0*/  @P0 IMAD.SHL.U32 R0, R214, 0x2, RZ ;  /* 0x00000002d6000824 */ /* 0x000fe200078e00ff */
[----:B------:R-:W-:-:S02]  /*b5d0*/  LOP3.LUT R230, R6, 0xfffffff8, RZ, 0xc0, !PT ;  /* 0xfffffff806e67812 */ /* 0x000fc400078ec0ff */
[----:B------:R-:W-:Y:S01]  /*b5e0*/  LEA.HI R4, R4, R17, RZ, 0x3 ;  /* 0x0000001104047211 */ /* 0x000fe200078f18ff */
[--C-:B--2---:R-:W-:Y:S01]  /*b5f0*/  @P1 IMAD.WIDE R14, R215, 0x2, R2.reuse ;  /* 0x00000002d70e1825 */ /* 0x104fe200078e0202 */
[----:B------:R-:W-:Y:S02]  /*b600*/  @P4 LOP3.LUT R213, R213, 0x100, RZ, 0xfc, !PT ;  /* 0x00000100d5d54812 */ /* 0x000fe400078efcff */
[----:B------:R-:W-:Y:S01]  /*b610*/  LOP3.LUT R232, R4, 0xfffffff8, RZ, 0xc0, !PT ;  /* 0xfffffff804e87812 */ /* 0x000fe200078ec0ff */
[----:B------:R-:W-:Y:S01]  /*b620*/  @P1 IMAD.SHL.U32 R4, R214, 0x2, RZ ;  /* 0x00000002d6041824 */ /* 0x000fe200078e00ff */
[----:B------:R-:W-:Y:S01]  /*b630*/  LOP3.LUT R213, R213, 0xffffff7f, RZ, 0xc0, !PT ;  /* 0xffffff7fd5d57812 */ /* 0x000fe200078ec0ff */
[----:B------:R-:W-:Y:S01]  /*b640*/  @P1 IMAD.WIDE R16, R231, 0x2, R2 ;  /* 0x00000002e7101825 */ /* 0x000fe200078e0202 */
[----:B------:R-:W-:Y:S02]  /*b650*/  SHF.R.S32.HI R244, RZ, 0x1f, R232 ;  /* 0x0000001ffff47819 */ /* 0x000fe400000114e8 */
[----:B------:R4:W-:Y:S01]  /*b660*/  @P1 LDGSTS.E.BYPASS.LTC128B.128 [R4+0xa080], [R14.64], !P6 ;  /* 0x0a0800000e041fae */ /* 0x0009e2000f101d4a */
[----:B---3--:R-:W-:Y:S01]  /*b670*/  @P1 IMAD.WIDE R10, R232, 0x2, R2 ;  /* 0x00000002e80a1825 */ /* 0x008fe200078e0202 */
[----:B------:R-:W-:-:S02]  /*b680*/  @P3 LOP3.LUT R213, R213, 0x80, RZ, 0xfc, !PT ;  /* 0x00000080d5d53812 */ /* 0x000fc400078efcff */
[----:B------:R-:W-:Y:S01]  /*b690*/  SHF.R.S32.HI R243, RZ, 0x1f, R231 ;  /* 0x0000001ffff37819 */ /* 0x000fe200000114e7 */
[----:B------:R-:W-:Y:S01]  /*b6a0*/  @P1 IMAD.WIDE R2, R230, 0x2, R2 ;  /* 0x00000002e6021825 */ /* 0x000fe200078e0202 */
[----:B------:R1:W-:Y:S01]  /*b6b0*/  @P1 LDGSTS.E.BYPASS.LTC128B.128 [R4+0xb880], [R10.64], !P5 ;  /* 0x0b8800000a041fae */ /* 0x0003e2000e901d4a */
[----:B------:R-:W-:Y:S02]  /*b6c0*/  LOP3.LUT R213, R213, 0xffffffbf, RZ, 0xc0, !PT ;  /* 0xffffffbfd5d57812 */ /* 0x000fe400078ec0ff */
[----:B------:R-:W-:Y:S01]  /*b6d0*/  SHF.R.S32.HI R242, RZ, 0x1f, R230 ;  /* 0x0000001ffff27819 */ /* 0x000fe200000114e6 */
[----:B------:R2:W-:Y:S04]  /*b6e0*/  @P1 LDGSTS.E.BYPASS.LTC128B.128 [R4+0xd080], [R16.64], !P4 ;  /* 0x0d08000010041fae */ /* 0x0005e8000e101d4a */
[----:B------:R3:W-:Y:S01]  /*b6f0*/  @P1 LDGSTS.E.BYPASS.LTC128B.128 [R4+0xe880], [R2.64], !P3 ;  /* 0x0e88000002041fae */ /* 0x0007e2000d901d4a */
[----:B------:R-:W-:Y:S01]  /*b700*/  LOP3.LUT P1, RZ, R146, 0x2, RZ, 0xc0, !PT ;  /* 0x0000000292ff7812 */ /* 0x000fe2000782c0ff */
[----:B----4-:R-:W-:-:S12]  /*b710*/  @P0 IMAD.WIDE R14, R215, 0x2, R8 ;  /* 0x00000002d70e0825 */ /* 0x010fd800078e0208 */
[----:B------:R-:W-:Y:S01]  /*b720*/  @P1 IADD3 R201, R192, -0x20, RZ ;  /* 0xffffffe0c0c91810 */ /* 0x000fe20007ffe0ff */
[----:B------:R4:W-:Y:S01]  /*b730*/  @P0 LDGSTS.E.BYPASS.LTC128B.128 [R0+0xb080], [R14.64], !P6 ;  /* 0x0b0800000e000fae */ /* 0x0009e2000f101d4a */
[--C-:B-1----:R-:W-:Y:S02]  /*b740*/  @P0 IMAD.WIDE R10, R232, 0x2, R8.reuse ;  /* 0x00000002e80a0825 */ /* 0x102fe400078e0208 */
[C---:B------:R-:W-:Y:S02]  /*b750*/  IADD3 R212, R201.reuse, 0x1000, RZ ;  /* 0x00001000c9d47810 */ /* 0x040fe40007ffe0ff */
[----:B------:R-:W-:Y:S01]  /*b760*/  IADD3 R211, R201, 0x800, RZ ;  /* 0x00000800c9d37810 */ /* 0x000fe20007ffe0ff */
[----:B------:R4:W-:Y:S01]  /*b770*/  @P0 LDGSTS.E.BYPASS.LTC128B.128 [R0+0xc880], [R10.64], !P5 ;  /* 0x0c8800000a000fae */ /* 0x0009e2000e901d4a */
[----:B---3--:R-:W-:-:S04]  /*b780*/  @P0 IMAD.WIDE R2, R231, 0x2, R8 ;  /* 0x00000002e7020825 */ /* 0x008fc800078e0208 */
[----:B------:R-:W-:Y:S01]  /*b790*/  @P0 IMAD.WIDE R8, R230, 0x2, R8 ;  /* 0x00000002e6080825 */ /* 0x000fe200078e0208 */
[----:B------:R4:W-:Y:S04]  /*b7a0*/  @P0 LDGSTS.E.BYPASS.LTC128B.128 [R0+0xe080], [R2.64], !P4 ;  /* 0x0e08000002000fae */ /* 0x0009e8000e101d4a */
[----:B------:R4:W-:Y:S01]  /*b7b0*/  @P0 LDGSTS.E.BYPASS.LTC128B.128 [R0+0xf880], [R8.64], !P3 ;  /* 0x0f88000008000fae */ /* 0x0009e2000d901d4a */
[----:B------:R-:W-:-:S03]  /*b7c0*/  ISETP.GT.AND P0, PT, R21, 0x2f, PT ;  /* 0x0000002f1500780c */ /* 0x000fc60003f04270 */
[----:B------:R-:W0:Y:S10]  /*b7d0*/  LDGDEPBAR ;  /* 0x00000000000079af */ /* 0x000e340000000000 */
[----:B------:R-:W-:Y:S01]  /*b7e0*/  @P0 LOP3.LUT R213, R213, 0x40, RZ, 0xfc, !PT ;  /* 0x00000040d5d50812 */ /* 0x000fe200078efcff */
[----:B----4-:R-:W-:-:S05]  /*b7f0*/  IMAD.U32 R0, RZ, RZ, UR7 ;  /* 0x00000007ff007e24 */ /* 0x010fca000f8e00ff */
[----:B------:R-:W-:Y:S02]  /*b800*/  IADD3 R92, R0, 0x18, RZ ;  /* 0x00000018005c7810 */ /* 0x000fe40007ffe0ff */
[----:B--2---:R-:W-:Y:S05]  /*b810*/  CALL.REL.NOINC `($_ZN7cutlass13device_kernelIN5flash19enable_sm80_to_sm89INS1_16FlashAttnFwdSm80INS1_25CollectiveMainloopFwdSm80ILi8ELi1ELb0EN4cute5tupleIJNS5_1CILi128EEENS7_ILi48EEENS7_ILi256EEEEEELi256ENS_6half_tEfNS_4arch4Sm80ELb0ELb1ELb1ELb1ELb1ELb1ELb1ELb1EEENS1_21CollectiveEpilogueFwdINS6_IJS8_SA_S9_EEENS6_IJNS7_ILi1EEESI_SI_EEESC_SE_Li256ELb1ELb1ELb1ELb0EEENS1_36VarlenDynamicPersistentTileSchedulerILi128ELi48ELi256ELi256ELb1ELb1ELb0ELb1ELb0ELb1EEEEEEEEEvNT_6ParamsE$_ZZN5flash25CollectiveMainloopFwdSm80ILi8ELi1ELb0EN4cute5tupleIJNS1_1CILi128EEENS3_ILi48EEENS3_ILi256EEEEEELi256EN7cutlass6half_tEfNS8_4arch4Sm80ELb0ELb1ELb1ELb1ELb1ELb1ELb1ELb1EE3mmaINS_16FlashAttnFwdSm80ISC_NS_21CollectiveEpilogueFwdINS2_IJS4_S6_S5_EEENS2_IJNS3_ILi1EEESH_SH_EEES9_SB_Li256ELb1ELb1ELb1ELb0EEENS_36VarlenDynamicPersistentTileSchedulerILi128ELi48ELi256ELi256ELb1ELb1ELb0ELb1ELb0ELb1EEEE13SharedStorageENS1_6TensorINS1_11ArrayEngineIfLm128EEENS1_6LayoutINS2_IJNS2_IJNS3_ILi2EEESS_EEESH_NS3_ILi32EEEEEENS2_IJNS2_IJSH_SS_EEENS3_ILi0EEENS3_ILi4EEEEEEEEEENS_7SoftmaxILi2ELi0EEEEEbRKNSC_6ParamsERT0_RT1_iRKNS_16SeqlenInfoQKNewKILb1ELb1EEENS2_IJiiiiEEERT_ENKUlvE_clEv) ;  /* 0x0001742000007944 */ /* 0x004fea0003c00000 */
[----:B------:R-:W-:Y:S05]  /*b820*/  BSYNC B2 ;  /* 0x0000000000027941 */ /* 0x000fea0003800000 */
.L_x_2356:
[----:B------:R2:W5:Y:S01]  /*b830*/  LDL R96, [R1] ;  /* 0x0000000001607983 */ /* 0x0005620000100800 */
[----:B------:R-:W-:-:S04]  /*b840*/  DEPBAR.LE SB0, 0x0 ;  /* 0x000080000000791a */ /* 0x000fc80000000000 */
[----:B------:R2:W5:Y:S01]  /*b850*/  LDL R240, [R1+0x10] ;  /* 0x0000100001f07983 */ /* 0x0005620000100800 */
[----:B------:R-:W-:Y:S01]  /*b860*/  WARPSYNC 0xffffffff ;  /* 0xffffffff00007948 */ /* 0x000fe20003800000 */
[----:B------:R-:W-:Y:S02]  /*b870*/  IMAD R0, R135, c[0x0][0x208], RZ ;  /* 0x0000820087007a24 */ /* 0x000fe400078e02ff */
[----:B------:R-:W-:Y:S01]  /*b880*/  BAR.SYNC.DEFER_BLOCKING 0x0 ;  /* 0x0000000000007b1d */ /* 0x000fe20000010000 */
[----:B-1----:R-:W-:-:S04]  /*b890*/  IMAD.WIDE.U32 R8, R252, c[0x0][0x210], RZ ;  /* 0x00008400fc087a25 */ /* 0x002fc800078e00ff */
[C---:B------:R-:W-:Y:S01]  /*b8a0*/  IMAD.WIDE.U32 R2, R226.reuse, c[0x0][0x208], RZ ;  /* 0x00008200e2027a25 */ /* 0x040fe200078e00ff */
[----:B------:R2:W-:Y:S03]  /*b8b0*/  STL.64 [R1+0x70], R8 ;  /* 0x0000700801007387 */ /* 0x0005e60000100a00 */
[----:B------:R-:W-:Y:S02]  /*b8c0*/  IMAD R0, R226, c[0x0][0x20c], R0 ;  /* 0x00008300e2007a24 */ /* 0x000fe400078e0200 */
[----:B------:R-:W-:-:S03]  /*b8d0*/  IMAD R252, R252, c[0x0][0x214], R9 ;  /* 0x00008500fcfc7a24 */ /* 0x000fc600078e0209 */
[----:B------:R-:W-:Y:S01]  /*b8e0*/  IADD3 R3, R3, R0, RZ ;  /* 0x0000000003037210 */ /* 0x000fe20007ffe0ff */
[----:B------:R-:W-:-:S04]  /*b8f0*/  IMAD R0, R134, c[0x0][0x218], RZ ;  /* 0x0000860086007a24 */ /* 0x000fc800078e02ff */
[----:B------:R-:W-:-:S04]  /*b900*/  IMAD.WIDE.U32 R2, R224, c[0x0][0x218], R2 ;  /* 0x00008600e0027a25 */ /* 0x000fc800078e0002 */
[----:B------:R-:W-:Y:S01]  /*b910*/  IMAD R4, R224, c[0x0][0x21c], R0 ;  /* 0x00008700e0047a24 */ /* 0x000fe200078e0200 */
[----:B------:R-:W-:Y:S01]  /*b920*/  IADD3 R0, P1, R2, R8, RZ ;  /* 0x0000000802007210 */ /* 0x000fe20007f3e0ff */
[----:B----4-:R2:W1:Y:S03]  /*b930*/  LDSM.16.M88.4 R16, [R197] ;  /* 0x00000000c510783b */ /* 0x0104660000000200 */
[----:B------:R-:W-:Y:S01]  /*b940*/  LEA R6, P0, R0, c[0x0][0x1f8], 0x1 ;  /* 0x00007e0000067a11 */ /* 0x000fe200078008ff */
[----:B-----5:R2:W3:Y:S01]  /*b950*/  LDSM.16.M88.4 R36, [R192] ;  /* 0x00000000c024783b */ /* 0x0204e20000000200 */
[----:B------:R-:W-:-:S03]  /*b960*/  IADD3.X R2, R252, R3, R4, P1, !PT ;  /* 0x00000003fc027210 */ /* 0x000fc60000ffe404 */
[----:B------:R2:W4:Y:S01]  /*b970*/  LDSM.16.M88.4 R40, [R192+0x800] ;  /* 0x00080000c028783b */ /* 0x0005220000000200 */
[----:B------:R-:W-:Y:S02]  /*b980*/  LEA.HI.X R4, R0, c[0x0][0x1fc], R2, 0x1, P0 ;  /* 0x00007f0000047a11 */ /* 0x000fe400000f0c02 */
[----:B------:R-:W-:Y:S01]  /*b990*/  IADD3 R0, -R241, R133, RZ ;  /* 0x00000085f1007210 */ /* 0x000fe20007ffe1ff */
[----:B------:R2:W1:Y:S04]  /*b9a0*/  LDSM.16.M88.4 R28, [R192+0x1000] ;  /* 0x00100000c01c783b */ /* 0x0004680000000200 */
[----:B------:R2:W1:Y:S04]  /*b9b0*/  LDSM.16.M88.4 R20, [R198] ;  /* 0x00000000c614783b */ /* 0x0004680000000200 */
[----:B------:R2:W1:Y:S04]  /*b9c0*/  LDSM.16.M88.4 R56, [R201] ;  /* 0x00000000c938783b */ /* 0x0004680000000200 */
[----:B------:R2:W1:Y:S04]  /*b9d0*/  LDSM.16.M88.4 R64, [R201+0x800] ;  /* 0x00080000c940783b */ /* 0x0004680000000200 */
[----:B------:R2:W1:Y:S01]  /*b9e0*/  LDSM.16.M88.4 R72, [R201+0x1000] ;  /* 0x00100000c948783b */ /* 0x0004620000000200 */
[----:B------:R-:W-:Y:S05]  /*b9f0*/  BRA.DIV ~URZ, `(.L_x_2357) ;  /* 0x00014e027f007947 */ /* 0x000fea000b800000 */
[----:B------:R2:W4:Y:S02]  /*ba00*/  SHFL.IDX PT, R3, R4, RZ, 0x181f ;  /* 0x00181fff04037589 */ /* 0x00052400000e0000 */
.L_x_2522:
[----:B------:R-:W5:Y:S01]  /*ba10*/  SHFL.IDX PT, R2, R6, RZ, 0x181f ;  /* 0x00181fff06027589 */ /* 0x000f6200000e0000 */
[C---:B------:R-:W-:Y:S01]  /*ba20*/  ISETP.GE.AND P1, PT, R215.reuse, c[0x0][0x1d4], PT ;  /* 0x00007500d7007a0c */ /* 0x040fe20003f26270 */
[----:B------:R-:W-:Y:S01]  /*ba30*/  IMAD.SHL.U32 R214, R214, 0x2, RZ ;  /* 0x00000002d6d67824 */ /* 0x000fe200078e00ff */
[----:B------:R-:W-:Y:S01]  /*ba40*/  IADD3 R10, R215, 0x40, RZ ;  /* 0x00000040d70a7810 */ /* 0x000fe20007ffe0ff */
[----:B------:R-:W-:Y:S01]  /*ba50*/  BSSY B0, `(.L_x_2358) ;  /* 0x0000030000007945 */ /* 0x000fe20003800000 */
[----:B------:R-:W-:-:S02]  /*ba60*/  ISETP.LT.OR P0, PT, R0, 0x1, P1 ;  /* 0x000000010000780c */ /* 0x000fc40000f01670 */
[----:B------:R-:W-:Y:S02]  /*ba70*/  ISETP.GE.AND P4, PT, R10, c[0x0][0x1d4], PT ;  /* 0x000075000a007a0c */ /* 0x000fe40003f86270 */
[----:B------:R-:W-:Y:S02]  /*ba80*/  IADD3 R10, R215, 0x80, RZ ;  /* 0x00000080d70a7810 */ /* 0x000fe40007ffe0ff */
[----:B------:R-:W-:Y:S02]  /*ba90*/  ISETP.GT.AND P5, PT, R121, 0x7f, PT ;  /* 0x0000007f7900780c */ /* 0x000fe40003fa4270 */
[----:B------:R-:W-:Y:S02]  /*baa0*/  ISETP.GE.AND P3, PT, R10, c[0x0][0x1d4], PT ;  /* 0x000075000a007a0c */ /* 0x000fe40003f66270 */
[----:B------:R-:W-:Y:S02]  /*bab0*/  IADD3 R10, R215, 0xc0, RZ ;  /* 0x000000c0d70a7810 */ /* 0x000fe40007ffe0ff */
[----:B------:R-:W-:-:S02]  /*bac0*/  LOP3.LUT R213, R213, 0xfffff7ff, RZ, 0xc0, !PT ;  /* 0xfffff7ffd5d57812 */ /* 0x000fc400078ec0ff */
[----:B------:R-:W-:Y:S01]  /*bad0*/  ISETP.GE.AND P2, PT, R10, c[0x0][0x1d4], PT ;  /* 0x000075000a007a0c */ /* 0x000fe20003f46270 */
[----:B--2-45:R-:W-:-:S04]  /*bae0*/  IMAD.WIDE R8, R215, 0x2, R2 ;  /* 0x00000002d7087825 */ /* 0x034fc800078e0202 */
[----:B------:R-:W-:Y:S01]  /*baf0*/  @P5 LOP3.LUT R213, R213, 0x800, RZ, 0xfc, !PT ;  /* 0x00000800d5d55812 */ /* 0x000fe200078efcff */
[----:B------:R-:W-:Y:S01]  /*bb00*/  @!PT LDS RZ, [RZ] ;  /* 0x00000000fffff984 */ /* 0x000fe20000000800 */
[----:B------:R-:W-:Y:S01]  /*bb10*/  @!PT LDS RZ, [RZ] ;  /* 0x00000000fffff984 */ /* 0x000fe20000000800 */
[----:B------:R2:W-:Y:S01]  /*bb20*/  LDGSTS.E.BYPASS.LTC128B.128 [R214+0x4080], [R8.64], !P0 ;  /* 0x0408000008d67fae */ /* 0x0005e2000c101d4a */
[----:B------:R-:W-:Y:S01]  /*bb30*/  ISETP.LT.OR P0, PT, R0, 0x1, P4 ;  /* 0x000000010000780c */ /* 0x000fe20002701670 */
[----:B--2---:R-:W-:-:S12]  /*bb40*/  IMAD.WIDE R8, R232, 0x2, R2 ;  /* 0x00000002e8087825 */ /* 0x004fd800078e0202 */
[----:B------:R2:W-:Y:S01]  /*bb50*/  LDGSTS.E.BYPASS.LTC128B.128 [R214+0x5880], [R8.64], !P0 ;  /* 0x0588000008d67fae */ /* 0x0005e2000c101d4a */
[----:B------:R-:W-:Y:S01]  /*bb60*/  ISETP.LT.OR P0, PT, R0, 0x1, P3 ;  /* 0x000000010000780c */ /* 0x000fe20001f01670 */
[----:B--2---:R-:W-:-:S04]  /*bb70*/  IMAD.WIDE R8, R231, 0x2, R2 ;  /* 0x00000002e7087825 */ /* 0x004fc800078e0202 */
[----:B------:R-:W-:-:S08]  /*bb80*/  IMAD.WIDE R2, R230, 0x2, R2 ;  /* 0x00000002e6027825 */ /* 0x000fd000078e0202 */
[----:B------:R2:W-:Y:S01]  /*bb90*/  LDGSTS.E.BYPASS.LTC128B.128 [R214+0x7080], [R8.64], !P0 ;  /* 0x0708000008d67fae */ /* 0x0005e2000c101d4a */
[----:B------:R-:W-:-:S13]  /*bba0*/  ISETP.LT.OR P0, PT, R0, 0x1, P2 ;  /* 0x000000010000780c */ /* 0x000fda0001701670 */
[----:B------:R4:W-:Y:S02]  /*bbb0*/  LDGSTS.E.BYPASS.LTC128B.128 [R214+0x8880], [R2.64], !P0 ;  /* 0x0888000002d67fae */ /* 0x0009e4000c101d4a */
[----:B----4-:R-:W-:Y:S01]  /*bbc0*/  SHF.R.S32.HI R2, RZ, 0x1f, R215 ;  /* 0x0000001fff027819 */ /* 0x010fe200000114d7 */
[----:B------:R-:W-:Y:S05]  /*bbd0*/  @P5 BRA `(.L_x_2359) ;  /* 0x0000017000005947 */ /* 0x000fea0003800000 */
[----:B--2---:R-:W-:Y:S05]  /*bbe0*/  BRA.DIV ~URZ, `(.L_x_2360) ;  /* 0x00014c827f007947 */ /* 0x004fea000b800000 */
[----:B------:R-:W2:Y:S04]  /*bbf0*/  SHFL.IDX PT, R4, R4, 0x1, 0x181f ;  /* 0x00381f0004047f89 */ /* 0x000ea800000e0000 */
[----:B------:R4:W3:Y:S02]  /*bc00*/  SHFL.IDX PT, R2, R6, 0x1, 0x181f ;  /* 0x00381f0006027f89 */ /* 0x0008e400000e0000 */
.L_x_2523:
[C---:B---3--:R-:W-:Y:S02]  /*bc10*/  LEA R14, P0, R232.reuse, R2, 0x1 ;  /* 0x00000002e80e7211 */ /* 0x048fe400078008ff */
[----:B------:R-:W-:Y:S02]  /*bc20*/  SHF.R.S32.HI R3, RZ, 0x1f, R215 ;  /* 0x0000001fff037819 */ /* 0x000fe400000114d7 */
[----:B--2---:R-:W-:-:S02]  /*bc30*/  LEA.HI.X R15, R232, R4, R244, 0x1, P0 ;  /* 0x00000004e80f7211 */ /* 0x004fc400000f0cf4 */
[----:B------:R-:W-:-:S04]  /*bc40*/  LEA R10, P0, R231, R2, 0x1 ;  /* 0x00000002e70a7211 */ /* 0x000fc800078008ff */
[----:B------:R-:W-:Y:S02]  /*bc50*/  LEA.HI.X R11, R231, R4, R243, 0x1, P0 ;  /* 0x00000004e70b7211 */ /* 0x000fe400000f0cf3 */
[----:B------:R-:W-:-:S04]  /*bc60*/  LEA R8, P0, R215, R2, 0x1 ;  /* 0x00000002d7087211 */ /* 0x000fc800078008ff */
[----:B------:R-:W-:Y:S02]  /*bc70*/  LEA.HI.X R9, R215, R4, R3, 0x1, P0 ;  /* 0x00000004d7097211 */ /* 0x000fe400000f0c03 */
[----:B------:R-:W-:-:S13]  /*bc80*/  ISETP.LT.OR P0, PT, R0, 0x21, P1 ;  /* 0x000000210000780c */ /* 0x000fda0000f01670 */
[----:B------:R-:W-:Y:S01]  /*bc90*/  @!PT LDS RZ, [RZ] ;  /* 0x00000000fffff984 */ /* 0x000fe20000000800 */
[----:B------:R-:W-:Y:S01]  /*bca0*/  @!PT LDS RZ, [RZ] ;  /* 0x00000000fffff984 */ /* 0x000fe20000000800 */
[----:B------:R-:W-:Y:S01]  /*bcb0*/  @!PT LDS RZ, [RZ] ;  /* 0x00000000fffff984 */ /* 0x000fe20000000800 */
[----:B------:R2:W-:Y:S01]  /*bcc0*/  LDGSTS.E.BYPASS.LTC128B.128 [R214+0x5080], [R8.64], !P0 ;  /* 0x0508000008d67fae */ /* 0x0005e2000c101d4a */
[----:B------:R-:W-:-:S04]  /*bcd0*/  LEA R2, P0, R230, R2, 0x1 ;  /* 0x00000002e6027211 */ /* 0x000fc800078008ff */
[----:B------:R-:W-:Y:S02]  /*bce0*/  LEA.HI.X R3, R230, R4, R242, 0x1, P0 ;  /* 0x00000004e6037211 */ /* 0x000fe400000f0cf2 */
[----:B------:R-:W-:-:S13]  /*bcf0*/  ISETP.LT.OR P0, PT, R0, 0x21, P4 ;  /* 0x000000210000780c */ /* 0x000fda0002701670 */
[----:B------:R2:W-:Y:S01]  /*bd00*/  LDGSTS.E.BYPASS.LTC128B.128 [R214+0x6880], [R14.64], !P0 ;  /* 0x068800000ed67fae */ /* 0x0005e2000c101d4a */
[----:B------:R-:W-:-:S13]  /*bd10*/  ISETP.LT.OR P0, PT, R0, 0x21, P3 ;  /* 0x000000210000780c */ /* 0x000fda0001f01670 */
[----:B------:R2:W-:Y:S01]  /*bd20*/  LDGSTS.E.BYPASS.LTC128B.128 [R214+0x8080], [R10.64], !P0 ;  /* 0x080800000ad67fae */ /* 0x0005e2000c101d4a */
[----:B------:R-:W-:-:S13]  /*bd30*/  ISETP.LT.OR P0, PT, R0, 0x21, P2 ;  /* 0x000000210000780c */ /* 0x000fda0001701670 */
[----:B------:R2:W-:Y:S02]  /*bd40*/  LDGSTS.E.BYPASS.LTC128B.128 [R214+0x9880], [R2.64], !P0 ;  /* 0x0988000002d67fae */ /* 0x0005e4000c101d4a */
.L_x_2359:
[----:B--2---:R-:W-:Y:S05]  /*bd50*/  BSYNC B0 ;  /* 0x0000000000007941 */ /* 0x004fea0003800000 */
.L_x_2358:
[----:B------:R-:W-:Y:S01]  /*bd60*/  LOP3.LUT P0, RZ, R146, 0x4, RZ, 0xc0, !PT ;  /* 0x0000000492ff7812 */ /* 0x000fe2000780c0ff */
[----:B------:R-:W0:Y:S01]  /*bd70*/  LDGDEPBAR ;  /* 0x00000000000079af */ /* 0x000e220000000000 */
[----:B------:R-:W-:Y:S01]  /*bd80*/  MOV R0, 0x40 ;  /* 0x0000004000007802 */ /* 0x000fe20000000f00 */
[----:B------:R-:W-:Y:S01]  /*bd90*/  WARPSYNC 0xffffffff ;  /* 0xffffffff00007948 */ /* 0x000fe20003800000 */
[----:B-1-3--:R-:W-:Y:S01]  /*bda0*/  HMMA.16816.F32 R24, R16, R36, RZ ;  /* 0x000000241018723c */ /* 0x00afe200000018ff */
[----:B------:R-:W-:Y:S01]  /*bdb0*/  LDSM.16.M88.4 R8, [R200] ;  /* 0x00000000c808783b */ /* 0x000fe20000000200 */
[----:B------:R-:W-:Y:S01]  /*bdc0*/  SEL R0, R0, 0xffffffc0, !P0 ;  /* 0xffffffc000007807 */ /* 0x000fe20004000000 */
[----:B------:R-:W-:Y:S01]  /*bdd0*/  BSSY B1, `(.L_x_2361) ;  /* 0x0000135000017945 */ /* 0x000fe20003800000 */
[----:B------:R-:W-:Y:S01]  /*bde0*/  ISETP.GT.AND P0, PT, R137, R246, PT ;  /* 0x000000f68900720c */ /* 0x000fe20003f04270 */
[----:B------:R-:W-:Y:S01]  /*bdf0*/  LDSM.16.M88.4 R76, [R201+0x1800] ;  /* 0x00180000c94c783b */ /* 0x000fe20000000200 */
[----:B------:R-:W-:-:S02]  /*be00*/  IADD3 R147, R192, R0, RZ ;  /* 0x00000000c0937210 */ /* 0x000fc40007ffe0ff */
[C---:B------:R-:W-:Y:S01]  /*be10*/  HMMA.16816.F32 R36, R16.reuse, R38, RZ ;  /* 0x000000261024723c */ /* 0x040fe200000018ff */
[C---:B------:R-:W-:Y:S01]  /*be20*/  IADD3 R15, R201.reuse, R0, RZ ;  /* 0x00000000c90f7210 */ /* 0x040fe20007ffe0ff */
[----:B------:R-:W-:Y:S01]  /*be30*/  LDSM.16.M88.4 R80, [R192+0x3000] ;  /* 0x00300000c050783b */ /* 0x000fe20000000200 */
[C---:B------:R-:W-:Y:S02]  /*be40*/  IADD3 R210, R201.reuse, 0x4800, RZ ;  /* 0x00004800c9d27810 */ /* 0x040fe40007ffe0ff */
[C---:B------:R-:W-:Y:S01]  /*be50*/  IADD3 R209, R201.reuse, 0x5800, RZ ;  /* 0x00005800c9d17810 */ /* 0x040fe20007ffe0ff */
[----:B------:R-:W1:Y:S01]  /*be60*/  LDSM.16.M88.4 R48, [R147] ;  /* 0x000000009330783b */ /* 0x000e620000000200 */
[C---:B------:R-:W-:Y:S01]  /*be70*/  IADD3 R208, R201.reuse, 0x5000, RZ ;  /* 0x00005000c9d07810 */ /* 0x040fe20007ffe0ff */
[----:B------:R-:W-:Y:S01]  /*be80*/  HMMA.16816.F32 R32, R16, R40, RZ ;  /* 0x000000281020723c */ /* 0x000fe200000018ff */
[C---:B------:R-:W-:Y:S01]  /*be90*/  IADD3 R207, R201.reuse, 0x3000, RZ ;  /* 0x00003000c9cf7810 */ /* 0x040fe20007ffe0ff */
[----:B------:R-:W2:Y:S01]  /*bea0*/  LDSM.16.M88.4 R52, [R147+0x800] ;  /* 0x000800009334783b */ /* 0x000ea20000000200 */
[----:B------:R-:W-:-:S02]  /*beb0*/  IADD3 R206, R201, 0x4000, RZ ;  /* 0x00004000c9ce7810 */ /* 0x000fc40007ffe0ff */
[C---:B------:R-:W-:Y:S01]  /*bec0*/  IADD3 R205, R201.reuse, 0x3800, RZ ;  /* 0x00003800c9cd7810 */ /* 0x040fe20007ffe0ff */
[----:B------:R-:W3:Y:S01]  /*bed0*/  LDSM.16.M88.4 R60, [R147+0x1000] ;  /* 0x00100000933c783b */ /* 0x000ee20000000200 */
[C---:B------:R-:W-:Y:S01]  /*bee0*/  IADD3 R204, R201.reuse, 0x1800, RZ ;  /* 0x00001800c9cc7810 */ /* 0x040fe20007ffe0ff */
[----:B------:R-:W-:Y:S01]  /*bef0*/  HMMA.16816.F32 R40, R16, R42, RZ ;  /* 0x0000002a1028723c */ /* 0x000fe200000018ff */
[C---:B------:R-:W-:Y:S01]  /*bf00*/  IADD3 R203, R201.reuse, 0x2800, RZ ;  /* 0x00002800c9cb7810 */ /* 0x040fe20007ffe0ff */
[----:B------:R-:W-:Y:S01]  /*bf10*/  LDSM.16.M88.4 R68, [R15] ;  /* 0x000000000f44783b */ /* 0x000fe20000000200 */
[----:B------:R-:W-:-:S03]  /*bf20*/  IADD3 R202, R201, 0x2000, RZ ;  /* 0x00002000c9ca7810 */ /* 0x000fc60007ffe0ff */
[----:B------:R-:W-:Y:S02]  /*bf30*/  LDSM.16.M88.4 R84, [R147+0x1800] ;  /* 0x001800009354783b */ /* 0x000fe40000000200 */
[C---:B------:R-:W-:Y:S08]  /*bf40*/  HMMA.16816.F32 R44, R16.reuse, R28, RZ ;  /* 0x0000001c102c723c */ /* 0x040ff000000018ff */
[----:B------:R-:W-:Y:S01]  /*bf50*/  HMMA.16816.F32 R28, R16, R30, RZ ;  /* 0x0000001e101c723c */ /* 0x000fe200000018ff */
[----:B------:R-:W5:Y:S07]  /*bf60*/  LDSM.16.M88.4 R16, [R199] ;  /* 0x00000000c710783b */ /* 0x000f6e0000000200 */
[C---:B------:R-:W-:Y:S08]  /*bf70*/  HMMA.16816.F32 R24, R20.reuse, R56, R24 ;  /* 0x000000381418723c */ /* 0x040ff00000001818 */
[C---:B------:R-:W-:Y:S01]  /*bf80*/  HMMA.16816.F32 R36, R20.reuse, R58, R36 ;  /* 0x0000003a1424723c */ /* 0x040fe20000001824 */
[----:B------:R-:W4:Y:S07]  /*bf90*/  LDSM.16.M88.4 R56, [R15+0x800] ;  /* 0x000800000f38783b */ /* 0x000f2e0000000200 */
[C---:B------:R-:W-:Y:S08]  /*bfa0*/  HMMA.16816.F32 R32, R20.reuse, R64, R32 ;  /* 0x000000401420723c */ /* 0x040ff00000001820 */
[C---:B------:R-:W-:Y:S01]  /*bfb0*/  HMMA.16816.F32 R40, R20.reuse, R66, R40 ;  /* 0x000000421428723c */ /* 0x040fe20000001828 */
[----:B------:R-:W3:Y:S07]  /*bfc0*/  LDSM.16.M88.4 R64, [R15+0x1000] ;  /* 0x001000000f40783b */ /* 0x000eee0000000200 */
[C---:B------:R-:W-:Y:S08]  /*bfd0*/  HMMA.16816.F32 R44, R20.reuse, R72, R44 ;  /* 0x00000048142c723c */ /* 0x040ff0000000182c */
[----:B------:R-:W-:Y:S01]  /*bfe0*/  HMMA.16816.F32 R28, R20, R74, R28 ;  /* 0x0000004a141c723c */ /* 0x000fe2000000181c */
[----:B------:R-:W-:Y:S07]  /*bff0*/  LDSM.16.M88.4 R72, [R192+0x1800] ;  /* 0x00180000c048783b */ /* 0x000fee0000000200 */
[C---:B-1----:R-:W-:Y:S01]  /*c000*/  HMMA.16816.F32 R20, R8.reuse, R48, R24 ;  /* 0x000000300814723c */ /* 0x042fe20000001818 */
[----:B------:R-:W1:Y:S07]  /*c010*/  LDSM.16.M88.4 R24, [R197+0x4000] ;  /* 0x00400000c518783b */ /* 0x000e6e0000000200 */
[C---:B------:R-:W-:Y:S08]  /*c020*/  HMMA.16816.F32 R48, R8.reuse, R50, R36 ;  /* 0x000000320830723c */ /* 0x040ff00000001824 */
[C---:B--2---:R-:W-:Y:S08]  /*c030*/  HMMA.16816.F32 R32, R8.reuse, R52, R32 ;  /* 0x000000340820723c */ /* 0x044ff00000001820 */
[C---:B------:R-:W-:Y:S01]  /*c040*/  HMMA.16816.F32 R40, R8.reuse, R54, R40 ;  /* 0x000000360828723c */ /* 0x040fe20000001828 */
[----:B------:R-:W2:Y:S07]  /*c050*/  LDSM.16.M88.4 R52, [R192+0x2000] ;  /* 0x00200000c034783b */ /* 0x000eae0000000200 */
[C---:B---3--:R-:W-:Y:S08]  /*c060*/  HMMA.16816.F32 R44, R8.reuse, R60, R44 ;  /* 0x0000003c082c723c */ /* 0x048ff0000000182c */
[----:B------:R-:W-:Y:S01]  /*c070*/  HMMA.16816.F32 R28, R8, R62, R28 ;  /* 0x0000003e081c723c */ /* 0x000fe2000000181c */
[----:B------:R-:W3:Y:S04]  /*c080*/  LDSM.16.M88.4 R60, [R192+0x2800] ;  /* 0x00280000c03c783b */ /* 0x000ee80000000200 */
[----:B------:R-:W1:Y:S03]  /*c090*/  LDSM.16.M88.4 R8, [R198+0x4000] ;  /* 0x00400000c608783b */ /* 0x000e660000000200 */
[C---:B-----5:R-:W-:Y:S08]  /*c0a0*/  HMMA.16816.F32 R20, R16.reuse, R68, R20 ;  /* 0x000000441014723c */ /* 0x060ff00000001814 */
[C---:B------:R-:W-:Y:S01]  /*c0b0*/  HMMA.16816.F32 R48, R16.reuse, R70, R48 ;  /* 0x000000461030723c */ /* 0x040fe20000001830 */
[----:B------:R-:W-:Y:S07]  /*c0c0*/  LDSM.16.M88.4 R68, [R201+0x2800] ;  /* 0x00280000c944783b */ /* 0x000fee0000000200 */
[C---:B----4-:R-:W-:Y:S08]  /*c0d0*/  HMMA.16816.F32 R36, R16.reuse, R56, R32 ;  /* 0x000000381024723c */ /* 0x050ff00000001820 */
[C---:B------:R-:W-:Y:S01]  /*c0e0*/  HMMA.16816.F32 R32, R16.reuse, R58, R40 ;  /* 0x0000003a1020723c */ /* 0x040fe20000001828 */
[----:B------:R-:W4:Y:S07]  /*c0f0*/  LDSM.16.M88.4 R56, [R201+0x2000] ;  /* 0x00200000c938783b */ /* 0x000f2e0000000200 */
[C---:B------:R-:W-:Y:S08]  /*c100*/  HMMA.16816.F32 R44, R16.reuse, R64, R44 ;  /* 0x00000040102c723c */ /* 0x040ff0000000182c */
[----:B------:R-:W-:Y:S01]  /*c110*/  HMMA.16816.F32 R28, R16, R66, R28 ;  /* 0x00000042101c723c */ /* 0x000fe2000000181c */
[----:B------:R-:W-:Y:S07]  /*c120*/  LDSM.16.M88.4 R64, [R147+0x2800] ;  /* 0x002800009340783b */ /* 0x000fee0000000200 */
        /* <DEDUP_REMOVED lines=8> */
[----:B------:R-:W-:Y:S01]  /*c1b0*/  HMMA.16816.F32 R28, R24, R62, R28 ;  /* 0x0000003e181c723c */ /* 0x000fe2000000181c */
[----:B------:R-:W3:Y:S04]  /*c1c0*/  LDSM.16.M88.4 R24, [R199+0x4000] ;  /* 0x00400000c718783b */ /* 0x000ee80000000200 */
[----:B------:R-:W5:Y:S03]  /*c1d0*/  LDSM.16.M88.4 R60, [R15+0x2000] ;  /* 0x002000000f3c783b */ /* 0x000f660000000200 */
[C---:B------:R-:W-:Y:S08]  /*c1e0*/  HMMA.16816.F32 R16, R8.reuse, R76, R16 ;  /* 0x0000004c0810723c */ /* 0x040ff00000001810 */
[C---:B------:R-:W-:Y:S01]  /*c1f0*/  HMMA.16816.F32 R48, R8.reuse, R78, R48 ;  /* 0x0000004e0830723c */ /* 0x040fe20000001830 */
[----:B------:R-:W-:Y:S07]  /*c200*/  LDSM.16.M88.4 R76, [R201+0x3000] ;  /* 0x00300000c94c783b */ /* 0x000fee0000000200 */
[C---:B----4-:R-:W-:Y:S08]  /*c210*/  HMMA.16816.F32 R44, R8.reuse, R56, R40 ;  /* 0x00000038082c723c */ /* 0x050ff00000001828 */
[C---:B------:R-:W-:Y:S08]  /*c220*/  HMMA.16816.F32 R40, R8.reuse, R58, R36 ;  /* 0x0000003a0828723c */ /* 0x040ff00000001824 */
[C---:B------:R-:W-:Y:S08]  /*c230*/  HMMA.16816.F32 R36, R8.reuse, R68, R32 ;  /* 0x000000440824723c */ /* 0x040ff00000001820 */
[----:B------:R-:W-:Y:S01]  /*c240*/  HMMA.16816.F32 R28, R8, R70, R28 ;  /* 0x00000046081c723c */ /* 0x000fe2000000181c */
[----:B------:R-:W4:Y:S07]  /*c250*/  LDSM.16.M88.4 R68, [R15+0x2800] ;  /* 0x002800000f44783b */ /* 0x000f2e0000000200 */
[C---:B-1----:R-:W-:Y:S01]  /*c260*/  HMMA.16816.F32 R8, R20.reuse, R84, R16 ;  /* 0x000000541408723c */ /* 0x042fe20000001810 */
[----:B------:R-:W1:Y:S07]  /*c270*/  LDSM.16.M88.4 R16, [R197+0x8000] ;  /* 0x00800000c510783b */ /* 0x000e6e0000000200 */
[C---:B------:R-:W-:Y:S01]  /*c280*/  HMMA.16816.F32 R32, R20.reuse, R86, R48 ;  /* 0x000000561420723c */ /* 0x040fe20000001830 */
[----:B------:R-:W1:Y:S04]  /*c290*/  LDSM.16.M88.4 R48, [R192+0x3800] ;  /* 0x00380000c030783b */ /* 0x000e680000000200 */
[----:B------:R-:W-:Y:S03]  /*c2a0*/  LDSM.16.M88.4 R84, [R147+0x4000] ;  /* 0x004000009354783b */ /* 0x000fe60000000200 */
[C---:B--2---:R-:W-:Y:S08]  /*c2b0*/  HMMA.16816.F32 R44, R20.reuse, R52, R44 ;  /* 0x00000034142c723c */ /* 0x044ff0000000182c */
[C---:B------:R-:W-:Y:S08]  /*c2c0*/  HMMA.16816.F32 R40, R20.reuse, R54, R40 ;  /* 0x000000361428723c */ /* 0x040ff00000001828 */
[C---:B------:R-:W-:Y:S08]  /*c2d0*/  HMMA.16816.F32 R36, R20.reuse, R64, R36 ;  /* 0x000000401424723c */ /* 0x040ff00000001824 */
[----:B------:R-:W-:Y:S01]  /*c2e0*/  HMMA.16816.F32 R28, R20, R66, R28 ;  /* 0x00000042141c723c */ /* 0x000fe2000000181c */
[----:B------:R-:W2:Y:S07]  /*c2f0*/  LDSM.16.M88.4 R64, [R192+0x4000] ;  /* 0x00400000c040783b */ /* 0x000eae0000000200 */
[C---:B---3--:R-:W-:Y:S01]  /*c300*/  HMMA.16816.F32 R20, R24.reuse, R72, R8 ;  /* 0x000000481814723c */ /* 0x048fe20000001808 */
[----:B------:R-:W3:Y:S07]  /*c310*/  LDSM.16.M88.4 R8, [R198+0x8000] ;  /* 0x00800000c608783b */ /* 0x000eee0000000200 */
[C---:B------:R-:W-:Y:S01]  /*c320*/  HMMA.16816.F32 R32, R24.reuse, R74, R32 ;  /* 0x0000004a1820723c */ /* 0x040fe20000001820 */
[----:B------:R-:W-:Y:S07]  /*c330*/  LDSM.16.M88.4 R72, [R201+0x4000] ;  /* 0x00400000c948783b */ /* 0x000fee0000000200 */
[C---:B-----5:R-:W-:Y:S08]  /*c340*/  HMMA.16816.F32 R56, R24.reuse, R60, R44 ;  /* 0x0000003c1838723c */ /* 0x060ff0000000182c */
[C---:B------:R-:W-:Y:S01]  /*c350*/  HMMA.16816.F32 R40, R24.reuse, R62, R40 ;  /* 0x0000003e1828723c */ /* 0x040fe20000001828 */
[----:B------:R-:W5:Y:S07]  /*c360*/  LDSM.16.M88.4 R60, [R201+0x3800] ;  /* 0x00380000c93c783b */ /* 0x000f6e0000000200 */
[C---:B----4-:R-:W-:Y:S08]  /*c370*/  HMMA.16816.F32 R36, R24.reuse, R68, R36 ;  /* 0x000000441824723c */ /* 0x050ff00000001824 */
[----:B------:R-:W-:Y:S01]  /*c380*/  HMMA.16816.F32 R28, R24, R70, R28 ;  /* 0x00000046181c723c */ /* 0x000fe2000000181c */
[----:B------:R-:W-:Y:S07]  /*c390*/  LDSM.16.M88.4 R68, [R15+0x3000] ;  /* 0x003000000f44783b */ /* 0x000fee0000000200 */
[C---:B-1----:R-:W-:Y:S08]  /*c3a0*/  HMMA.16816.F32 R20, R16.reuse, R80, R20 ;  /* 0x000000501014723c */ /* 0x042ff00000001814 */
[C---:B------:R-:W-:Y:S01]  /*c3b0*/  HMMA.16816.F32 R24, R16.reuse, R82, R32 ;  /* 0x000000521018723c */ /* 0x040fe20000001820 */
[----:B------:R-:W-:Y:S04]  /*c3c0*/  LDSM.16.M88.4 R32, [R200+0x8000] ;  /* 0x00800000c820783b */ /* 0x000fe80000000200 */
[----:B------:R-:W1:Y:S03]  /*c3d0*/  LDSM.16.M88.4 R80, [R147+0x3000] ;  /* 0x003000009350783b */ /* 0x000e660000000200 */
[C---:B------:R-:W-:Y:S08]  /*c3e0*/  HMMA.16816.F32 R56, R16.reuse, R48, R56 ;  /* 0x000000301038723c */ /* 0x040ff00000001838 */
[C---:B------:R-:W-:Y:S08]  /*c3f0*/  HMMA.16816.F32 R48, R16.reuse, R50, R40 ;  /* 0x000000321030723c */ /* 0x040ff00000001828 */
[C---:B--2---:R-:W-:Y:S08]  /*c400*/  HMMA.16816.F32 R52, R16.reuse, R64, R36 ;  /* 0x000000401034723c */ /* 0x044ff00000001824 */
[----:B------:R-:W-:Y:S01]  /*c410*/  HMMA.16816.F32 R44, R16, R66, R28 ;  /* 0x00000042102c723c */ /* 0x000fe2000000181c */
[----:B------:R-:W2:Y:S04]  /*c420*/  LDSM.16.M88.4 R28, [R199+0x8000] ;  /* 0x00800000c71c783b */ /* 0x000ea80000000200 */
[----:B------:R-:W-:Y:S03]  /*c430*/  LDSM.16.M88.4 R64, [R192+0x4800] ;  /* 0x00480000c040783b */ /* 0x000fe60000000200 */
[C---:B---3--:R-:W-:Y:S01]  /*c440*/  HMMA.16816.F32 R16, R8.reuse, R76, R20 ;  /* 0x0000004c0810723c */ /* 0x048fe20000001814 */
[----:B------:R-:W3:Y:S07]  /*c450*/  LDSM.16.M88.4 R20, [R147+0x3800] ;  /* 0x003800009314783b */ /* 0x000eee0000000200 */
[C---:B------:R-:W-:Y:S01]  /*c460*/  HMMA.16816.F32 R36, R8.reuse, R78, R24 ;  /* 0x0000004e0824723c */ /* 0x040fe20000001818 */
[----:B------:R-:W4:Y:S04]  /*c470*/  LDSM.16.M88.4 R24, [R197+0xc000] ;  /* 0x00c00000c518783b */ /* 0x000f280000000200 */
[----:B------:R-:W-:Y:S03]  /*c480*/  LDSM.16.M88.4 R76, [R15+0x4800] ;  /* 0x004800000f4c783b */ /* 0x000fe60000000200 */
[----:B-----5:R-:W-:Y:S01]  /*c490*/  HMMA.16816.F32 R40, R8, R60, R56 ;  /* 0x0000003c0828723c */ /* 0x020fe20000001838 */
[----:B------:R-:W5:Y:S07]  /*c4a0*/  LDSM.16.M88.4 R56, [R15+0x3800] ;  /* 0x003800000f38783b */ /* 0x000f6e0000000200 */
[C---:B-1----:R-:W-:Y:S08]  /*c4b0*/  HMMA.16816.F32 R16, R32.reuse, R80, R16 ;  /* 0x000000502010723c */ /* 0x042ff00000001810 */
[----:B------:R-:W-:Y:S01]  /*c4c0*/  HMMA.16816.F32 R36, R32, R82, R36 ;  /* 0x000000522024723c */ /* 0x000fe20000001824 */
[----:B------:R-:W-:Y:S07]  /*c4d0*/  LDSM.16.M88.4 R80, [R192+0x5800] ;  /* 0x00580000c050783b */ /* 0x000fee0000000200 */
[C---:B------:R-:W-:Y:S08]  /*c4e0*/  HMMA.16816.F32 R48, R8.reuse, R62, R48 ;  /* 0x0000003e0830723c */ /* 0x040ff00000001830 */
[C---:B------:R-:W-:Y:S08]  /*c4f0*/  HMMA.16816.F32 R52, R8.reuse, R72, R52 ;  /* 0x000000480834723c */ /* 0x040ff00000001834 */
[----:B------:R-:W-:Y:S01]  /*c500*/  HMMA.16816.F32 R92, R8, R74, R44 ;  /* 0x0000004a085c723c */ /* 0x000fe2000000182c */
[----:B------:R-:W-:Y:S07]  /*c510*/  LDSM.16.M88.4 R72, [R192+0x5000] ;  /* 0x00500000c048783b */ /* 0x000fee0000000200 */
[----:B--2---:R-:W-:Y:S01]  /*c520*/  HMMA.16816.F32 R8, R28, R68, R16 ;  /* 0x000000441c08723c */ /* 0x004fe20000001810 */
[----:B------:R-:W-:Y:S07]  /*c530*/  LDSM.16.M88.4 R16, [R200+0xc000] ;  /* 0x00c00000c810783b */ /* 0x000fee0000000200 */
[----:B---3--:R-:W-:Y:S08]  /*c540*/  HMMA.16816.F32 R40, R32, R20, R40 ;  /* 0x000000142028723c */ /* 0x008ff00000001828 */
[----:B------:R-:W-:Y:S01]  /*c550*/  HMMA.16816.F32 R36, R28, R70, R36 ;  /* 0x000000461c24723c */ /* 0x000fe20000001824 */
[----:B------:R-:W-:Y:S07]  /*c560*/  LDSM.16.M88.4 R68, [R201+0x5000] ;  /* 0x00500000c944783b */ /* 0x000fee0000000200 */
[C---:B------:R-:W-:Y:S01]  /*c570*/  HMMA.16816.F32 R48, R32.reuse, R22, R48 ;  /* 0x000000162030723c */ /* 0x040fe20000001830 */
[----:B------:R-:W-:Y:S07]  /*c580*/  LDSM.16.M88.4 R20, [R198+0xc000] ;  /* 0x00c00000c614783b */ /* 0x000fee0000000200 */
[----:B------:R-:W-:Y:S01]  /*c590*/  HMMA.16816.F32 R88, R32, R84, R52 ;  /* 0x000000542058723c */ /* 0x000fe20000001834 */
[----:B------:R-:W1:Y:S07]  /*c5a0*/  LDSM.16.M88.4 R52, [R201+0x4800] ;  /* 0x00480000c934783b */ /* 0x000e6e0000000200 */
[----:B----4-:R-:W-:Y:S08]  /*c5b0*/  HMMA.16816.F32 R8, R24, R64, R8 ;  /* 0x000000401808723c */ /* 0x010ff00000001808 */
[----:B-----5:R-:W-:Y:S08]  /*c5c0*/  HMMA.16816.F32 R44, R28, R56, R40 ;  /* 0x000000381c2c723c */ /* 0x020ff00000001828 */
[----:B------:R-:W-:Y:S01]  /*c5d0*/  HMMA.16816.F32 R40, R24, R66, R36 ;  /* 0x000000421828723c */ /* 0x000fe20000001824 */
[----:B------:R-:W2:Y:S07]  /*c5e0*/  LDSM.16.M88.4 R64, [R15+0x4000] ;  /* 0x004000000f40783b */ /* 0x000eae0000000200 */
[----:B------:R-:W-:Y:S01]  /*c5f0*/  HMMA.16816.F32 R60, R28, R58, R48 ;  /* 0x0000003a1c3c723c */ /* 0x000fe20000001830 */
[----:B------:R-:W3:Y:S07]  /*c600*/  LDSM.16.M88.4 R56, [R147+0x4800] ;  /* 0x004800009338783b */ /* 0x000eee0000000200 */
[----:B------:R-:W-:Y:S01]  /*c610*/  HMMA.16816.F32 R32, R32, R86, R92 ;  /* 0x000000562020723c */ /* 0x000fe2000000185c */
[----:B------:R-:W-:Y:S07]  /*c620*/  LDSM.16.M88.4 R84, [R147+0x5000] ;  /* 0x005000009354783b */ /* 0x000fee0000000200 */
[----:B-1----:R-:W-:Y:S01]  /*c630*/  HMMA.16816.F32 R36, R20, R52, R8 ;  /* 0x000000341424723c */ /* 0x002fe20000001808 */
[----:B------:R-:W1:Y:S07]  /*c640*/  LDSM.16.M88.4 R8, [R199+0xc000] ;  /* 0x00c00000c708783b */ /* 0x000e6e0000000200 */
[----:B------:R-:W-:Y:S08]  /*c650*/  HMMA.16816.F32 R48, R24, R72, R44 ;  /* 0x000000481830723c */ /* 0x000ff0000000182c */
[----:B------:R-:W-:Y:S08]  /*c660*/  HMMA.16816.F32 R44, R20, R54, R40 ;  /* 0x00000036142c723c */ /* 0x000ff00000001828 */
[C---:B--2---:R-:W-:Y:S08]  /*c670*/  HMMA.16816.F32 R40, R28.reuse, R64, R88 ;  /* 0x000000401c28723c */ /* 0x044ff00000001858 */
[----:B------:R-:W-:Y:S08]  /*c680*/  HMMA.16816.F32 R28, R28, R66, R32 ;  /* 0x000000421c1c723c */ /* 0x000ff00000001820 */
[----:B---3--:R-:W-:Y:S08]  /*c690*/  HMMA.16816.F32 R36, R16, R56, R36 ;  /* 0x000000381024723c */ /* 0x008ff00000001824 */
[----:B------:R-:W-:Y:S01]  /*c6a0*/  HMMA.16816.F32 R52, R24, R74, R60 ;  /* 0x0000004a1834723c */ /* 0x000fe2000000183c */
[----:B------:R-:W2:Y:S04]  /*c6b0*/  LDSM.16.M88.4 R72, [R201+0x5800] ;  /* 0x00580000c948783b */ /* 0x000ea80000000200 */
[----:B------:R-:W3:Y:S03]  /*c6c0*/  LDSM.16.M88.4 R60, [R15+0x5000] ;  /* 0x005000000f3c783b */ /* 0x000ee60000000200 */
[----:B------:R-:W-:Y:S08]  /*c6d0*/  HMMA.16816.F32 R48, R20, R68, R48 ;  /* 0x000000441430723c */ /* 0x000ff00000001830 */
[C---:B------:R-:W-:Y:S08]  /*c6e0*/  HMMA.16816.F32 R32, R24.reuse, R80, R40 ;  /* 0x000000501820723c */ /* 0x040ff00000001828 */
[----:B------:R-:W-:Y:S08]  /*c6f0*/  HMMA.16816.F32 R24, R24, R82, R28 ;  /* 0x000000521818723c */ /* 0x000ff0000000181c */
[----:B------:R-:W-:Y:S08]  /*c700*/  HMMA.16816.F32 R44, R16, R58, R44 ;  /* 0x0000003a102c723c */ /* 0x000ff0000000182c */
[----:B-1----:R-:W-:Y:S08]  /*c710*/  HMMA.16816.F32 R56, R8, R76, R36 ;  /* 0x0000004c0838723c */ /* 0x002ff00000001824 */
[----:B------:R-:W-:Y:S08]  /*c720*/  HMMA.16816.F32 R36, R20, R70, R52 ;  /* 0x000000461424723c */ /* 0x000ff00000001834 */
[----:B------:R-:W-:Y:S01]  /*c730*/  HMMA.16816.F32 R40, R16, R84, R48 ;  /* 0x000000541028723c */ /* 0x000fe20000001830 */
[----:B------:R-:W1:Y:S07]  /*c740*/  LDSM.16.M88.4 R48, [R147+0x5800] ;  /* 0x005800009330783b */ /* 0x000e6e0000000200 */
[----:B--2---:R-:W-:Y:S01]  /*c750*/  HMMA.16816.F32 R28, R20, R72, R32 ;  /* 0x00000048141c723c */ /* 0x004fe20000001820 */
[----:B------:R-:W-:-:S02]  /*c760*/  FMUL.FTZ R56, R56, c[0x0][0x320] ;  /* 0x0000c80038387a20 */ /* 0x000fc40000410000 */
[----:B------:R-:W-:Y:S02]  /*c770*/  FMUL.FTZ R57, R57, c[0x0][0x320] ;  /* 0x0000c80039397a20 */ /* 0x000fe40000410000 */
[----:B------:R-:W-:Y:S02]  /*c780*/  FMUL.FTZ R58, R58, c[0x0][0x320] ;  /* 0x0000c8003a3a7a20 */ /* 0x000fe40000410000 */
[----:B------:R-:W-:Y:S01]  /*c790*/  FMUL.FTZ R59, R59, c[0x0][0x320] ;  /* 0x0000c8003b3b7a20 */ /* 0x000fe20000410000 */
[----:B------:R-:W-:Y:S01]  /*c7a0*/  HMMA.16816.F32 R20, R20, R74, R24 ;  /* 0x0000004a1414723c */ /* 0x000fe20000001818 */
[----:B------:R-:W2:Y:S07]  /*c7b0*/  MUFU.TANH R56, R56 ;  /* 0x0000003800387308 */ /* 0x000eae0000002400 */
[----:B------:R-:W-:Y:S01]  /*c7c0*/  HMMA.16816.F32 R32, R16, R86, R36 ;  /* 0x000000561020723c */ /* 0x000fe20000001824 */
[----:B------:R-:W4:Y:S07]  /*c7d0*/  MUFU.TANH R57, R57 ;  /* 0x0000003900397308 */ /* 0x000f2e0000002400 */
[----:B---3--:R-:W-:Y:S01]  /*c7e0*/  HMMA.16816.F32 R36, R8, R60, R40 ;  /* 0x0000003c0824723c */ /* 0x008fe20000001828 */
[----:B------:R-:W3:Y:S01]  /*c7f0*/  LDSM.16.M88.4 R40, [R15+0x5800] ;  /* 0x005800000f28783b */ /* 0x000ee20000000200 */
[----:B------:R-:W2:Y:S01]  /*c800*/  MUFU.TANH R58, R58 ;  /* 0x0000003a003a7308 */ /* 0x000ea20000002400 */
[----:B------:R-:W-:-:S05]  /*c810*/  DEPBAR.LE SB0, 0x0 ;  /* 0x000080000000791a */ /* 0x000fca0000000000 */
[----:B------:R-:W-:Y:S02]  /*c820*/  HMMA.16816.F32 R44, R8, R78, R44 ;  /* 0x0000004e082c723c */ /* 0x000fe4000000182c */
[----:B------:R-:W2:Y:S06]  /*c830*/  MUFU.TANH R59, R59 ;  /* 0x0000003b003b7308 */ /* 0x000eac0000002400 */
[C---:B-1----:R-:W-:Y:S08]  /*c840*/  HMMA.16816.F32 R24, R16.reuse, R48, R28 ;  /* 0x000000301018723c */ /* 0x042ff0000000181c */
[----:B------:R-:W-:Y:S01]  /*c850*/  HMMA.16816.F32 R16, R16, R50, R20 ;  /* 0x000000321010723c */ /* 0x000fe20000001814 */
        /* <DEDUP_REMOVED lines=10> */
[C---:B---3--:R-:W-:Y:S02]  /*c900*/  HMMA.16816.F32 R20, R8.reuse, R40, R24 ;  /* 0x000000280814723c */ /* 0x048fe40000001818 */
[----:B------:R3:W1:Y:S06]  /*c910*/  MUFU.TANH R52, R44 ;  /* 0x0000002c00347308 */ /* 0x00066c0000002400 */
[----:B------:R-:W-:Y:S02]  /*c920*/  HMMA.16816.F32 R8, R8, R42, R16 ;  /* 0x0000002a0808723c */ /* 0x000fe40000001810 */
[----:B------:R3:W1:Y:S06]  /*c930*/  MUFU.TANH R44, R36 ;  /* 0x00000024002c7308 */ /* 0x00066c0000002400 */
        /* <DEDUP_REMOVED lines=12> */
[----:B------:R3:W1:Y:S01]  /*ca00*/  MUFU.TANH R28, R29 ;  /* 0x0000001d001c7308 */ /* 0x0006620000002400 */
[----:B------:R-:W-:Y:S02]  /*ca10*/  FMUL.FTZ R10, R10, c[0x0][0x320] ;  /* 0x0000c8000a0a7a20 */ /* 0x000fe40000410000 */
[----:B------:R-:W-:-:S05]  /*ca20*/  FMUL.FTZ R11, R11, c[0x0][0x320] ;  /* 0x0000c8000b0b7a20 */ /* 0x000fca0000410000 */
[----:B------:R3:W1:Y:S08]  /*ca30*/  MUFU.TANH R36, R30 ;  /* 0x0000001e00247308 */ /* 0x0006700000002400 */
[----:B------:R-:W1:Y:S08]  /*ca40*/  MUFU.TANH R46, R46 ;  /* 0x0000002e002e7308 */ /* 0x000e700000002400 */
[----:B------:R-:W1:Y:S08]  /*ca50*/  MUFU.TANH R47, R47 ;  /* 0x0000002f002f7308 */ /* 0x000e700000002400 */
[----:B------:R-:W1:Y:S08]  /*ca60*/  MUFU.TANH R38, R38 ;  /* 0x0000002600267308 */ /* 0x000e700000002400 */
[----:B------:R-:W1:Y:S08]  /*ca70*/  MUFU.TANH R39, R39 ;  /* 0x0000002700277308 */ /* 0x000e700000002400 */
        /* <DEDUP_REMOVED lines=8> */
[----:B------:R3:W1:Y:S01]  /*cb00*/  MUFU.TANH R35, R11 ;  /* 0x0000000b00237308 */ /* 0x0006620000002400 */
[----:B------:R-:W-:Y:S06]  /*cb10*/  BAR.SYNC.DEFER_BLOCKING 0x0 ;  /* 0x0000000000007b1d */ /* 0x000fec0000010000 */
[----:B------:R-:W-:Y:S05]  /*cb20*/  @!P0 BRA `(.L_x_2362) ;  /* 0x000005f000008947 */ /* 0x000fea0003800000 */
[----:B--2-4-:R-:W2:Y:S04]  /*cb30*/  LDL R2, [R1+0x78] ;  /* 0x0000780001027983 */ /* 0x014ea80000100800 */
[----:B------:R-:W4:Y:S04]  /*cb40*/  LDL.64 R100, [R1+0x88] ;  /* 0x0000880001647983 */ /* 0x000f280000100a00 */
[----:B------:R-:W5:Y:S01]  /*cb50*/  LDL R4, [R1+0x9c] ;  /* 0x00009c0001047983 */ /* 0x000f620000100800 */
[----:B------:R-:W-:-:S02]  /*cb60*/  IMAD.MOV.U32 R0, RZ, RZ, 0x1 ;  /* 0x00000001ff007424 */ /* 0x000fc400078e00ff */
[----:B------:R-:W-:Y:S01]  /*cb70*/  IMAD.IADD R3, R251, 0x1, R241 ;  /* 0x00000001fb037824 */ /* 0x000fe200078e02f1 */
[----:B---3--:R-:W3:Y:S02]  /*cb80*/  LDL.64 R98, [R1+0x80] ;  /* 0x0000800001627983 */ /* 0x008ee40000100a00 */
[----:B------:R-:W-:Y:S02]  /*cb90*/  ISETP.NE.AND P0, PT, R0, c[0x0][0x2b8], PT ;  /* 0x0000ae0000007a0c */ /* 0x000fe40003f05270 */
[C---:B------:R-:W-:Y:S01]  /*cba0*/  ISETP.GT.AND P1, PT, R3.reuse, 0x2f, PT ;  /* 0x0000002f0300780c */ /* 0x040fe20003f24270 */
[----:B------:R-:W-:Y:S01]  /*cbb0*/  IMAD.MOV.U32 R224, RZ, RZ, RZ ;  /* 0x000000ffffe07224 */ /* 0x000fe200078e00ff */
[----:B------:R-:W3:Y:S01]  /*cbc0*/  LDL R13, [R1+0x98] ;  /* 0x00009800010d7983 */ /* 0x000ee20000100800 */
[----:B--2---:R-:W-:-:S04]  /*cbd0*/  IADD3 R2, R3, R136, R2 ;  /* 0x0000008803027210 */ /* 0x004fc80007ffe002 */
[----:B------:R-:W-:-:S05]  /*cbe0*/  IADD3 R2, R2, -0x30, RZ ;  /* 0xffffffd002027810 */ /* 0x000fca0007ffe0ff */
[----:B------:R-:W-:-:S04]  /*cbf0*/  @P0 IMAD.HI.U32 R3, R2, c[0x0][0x2bc], RZ ;  /* 0x0000af0002030a27 */ /* 0x000fc800078e00ff */
[----:B------:R-:W-:Y:S01]  /*cc00*/  IMAD.MOV.U32 R0, RZ, RZ, R2 ;  /* 0x000000ffff007224 */ /* 0x000fe200078e0002 */
[----:B------:R-:W-:-:S04]  /*cc10*/  @P0 SHF.R.U32.HI R0, RZ, c[0x0][0x2c0], R3 ;  /* 0x0000b000ff000a19 */ /* 0x000fc80000011603 */
[----:B----4-:R-:W-:-:S04]  /*cc20*/  @!P1 IADD3 R3, P0, R0, R100, RZ ;  /* 0x0000006400039210 */ /* 0x010fc80007f1e0ff */
[----:B-----5:R-:W-:Y:S02]  /*cc30*/  @!P1 LEA.HI.X.SX32 R4, R0, R4, 0x1, P0 ;  /* 0x0000000400049211 */ /* 0x020fe400000f0eff */
[----:B------:R-:W-:-:S04]  /*cc40*/  @!P1 LEA R8, P0, R3, c[0x0][0x2a0], 0x2 ;  /* 0x0000a80003089a11 */ /* 0x000fc800078010ff */
[----:B------:R-:W-:-:S05]  /*cc50*/  @!P1 LEA.HI.X R9, R3, c[0x0][0x2a4], R4, 0x2, P0 ;  /* 0x0000a90003099a11 */ /* 0x000fca00000f1404 */
[----:B------:R-:W2:Y:S01]  /*cc60*/  @!P1 LDG.E R224, [R8.64] ;  /* 0x0000000a08e09981 */ /* 0x000ea2000c1e1900 */
[----:B------:R-:W-:Y:S01]  /*cc70*/  IMAD.MOV R226, RZ, RZ, -R0 ;  /* 0x000000ffffe27224 */ /* 0x000fe200078e0a00 */
[----:B------:R-:W-:-:S03]  /*cc80*/  IADD3 R14, -R241, 0x30, RZ ;  /* 0x00000030f10e7810 */ /* 0x000fc60007ffe1ff */
        /* <DEDUP_REMOVED lines=8> */
[----:B------:R-:W-:-:S04]  /*cd10*/  IMAD R0, R0, c[0x0][0x1f0], RZ ;  /* 0x00007c0000007a24 */ /* 0x000fc800078e02ff */
[----:B------:R-:W-:Y:S01]  /*cd20*/  IMAD R6, R224, c[0x0][0x1f4], R0 ;  /* 0x00007d00e0067a24 */ /* 0x000fe200078e0200 */
[----:B---3--:R-:W-:-:S04]  /*cd30*/  IADD3 R0, P0, R98, R2, RZ ;  /* 0x0000000262007210 */ /* 0x008fc80007f1e0ff */
[----:B------:R-:W-:Y:S02]  /*cd40*/  IADD3.X R6, R13, R3, R6, P0, !PT ;  /* 0x000000030d067210 */ /* 0x000fe400007fe406 */
[----:B------:R-:W-:-:S04]  /*cd50*/  LEA R13, P0, R0, c[0x0][0x1c8], 0x1 ;  /* 0x00007200000d7a11 */ /* 0x000fc800078008ff */
[----:B------:R-:W-:Y:S02]  /*cd60*/  LEA.HI.X R6, R0, c[0x0][0x1cc], R6, 0x1, P0 ;  /* 0x0000730000067a11 */ /* 0x000fe400000f0c06 */
[----:B------:R-:W-:Y:S01]  /*cd70*/  ISETP.GE.AND P0, PT, R14, 0x1, PT ;  /* 0x000000010e00780c */ /* 0x000fe20003f06270 */
[----:B------:R-:W-:Y:S10]  /*cd80*/  BRA.DIV ~URZ, `(.L_x_2363) ;  /* 0x00013bb27f007947 */ /* 0x000ff4000b800000 */
[----:B------:R2:W3:Y:S02]  /*cd90*/  SHFL.IDX PT, R4, R6, RZ, 0x181f ;  /* 0x00181fff06047589 */ /* 0x0004e400000e0000 */
.L_x_2524:
[----:B------:R-:W-:Y:S05]  /*cda0*/  BRA.DIV ~URZ, `(.L_x_2364) ;  /* 0x00013c027f007947 */ /* 0x000fea000b800000 */
[----:B------:R4:W2:Y:S02]  /*cdb0*/  SHFL.IDX PT, R0, R13, RZ, 0x181f ;  /* 0x00181fff0d007589 */ /* 0x0008a400000e0000 */
.L_x_2525:
[----:B------:R-:W-:Y:S01]  /*cdc0*/  BSSY B0, `(.L_x_2365) ;  /* 0x0000019000007945 */ /* 0x000fe20003800000 */
[----:B------:R-:W-:Y:S05]  /*cdd0*/  @!P0 BRA `(.L_x_2366) ;  /* 0x0000017000008947 */ /* 0x000fea0003800000 */
[----:B------:R-:W-:Y:S02]  /*cde0*/  SHF.R.S32.HI R2, RZ, 0x1f, R215 ;  /* 0x0000001fff027819 */ /* 0x000fe400000114d7 */
[C---:B--2---:R-:W-:Y:S02]  /*cdf0*/  LEA R16, P0, R215.reuse, R0, 0x1 ;  /* 0x00000000d7107211 */ /* 0x044fe400078008ff */
[C---:B------:R-:W-:Y:S02]  /*ce00*/  IADD3 R22, R215.reuse, 0x40, RZ ;  /* 0x00000040d7167810 */ /* 0x040fe40007ffe0ff */
[----:B---3--:R-:W-:-:S02]  /*ce10*/  LEA.HI.X R17, R215, R4, R2, 0x1, P0 ;  /* 0x00000004d7117211 */ /* 0x008fc400000f0c02 */
[C---:B------:R-:W-:Y:S02]  /*ce20*/  LEA R10, P0, R232.reuse, R0, 0x1 ;  /* 0x00000000e80a7211 */ /* 0x040fe400078008ff */
[C---:B------:R-:W-:Y:S02]  /*ce30*/  IADD3 R20, R215.reuse, 0x80, RZ ;  /* 0x00000080d7147810 */ /* 0x040fe40007ffe0ff */
[C---:B------:R-:W-:Y:S02]  /*ce40*/  IADD3 R18, R215.reuse, 0xc0, RZ ;  /* 0x000000c0d7127810 */ /* 0x040fe40007ffe0ff */
[----:B------:R-:W-:Y:S02]  /*ce50*/  ISETP.GE.AND P4, PT, R215, c[0x0][0x1d4], PT ;  /* 0x00007500d7007a0c */ /* 0x000fe40003f86270 */
[----:B------:R-:W-:Y:S02]  /*ce60*/  LEA.HI.X R11, R232, R4, R244, 0x1, P0 ;  /* 0x00000004e80b7211 */ /* 0x000fe400000f0cf4 */
[----:B------:R-:W-:-:S02]  /*ce70*/  ISETP.GE.AND P3, PT, R22, c[0x0][0x1d4], PT ;  /* 0x0000750016007a0c */ /* 0x000fc40003f66270 */
[C---:B------:R-:W-:Y:S02]  /*ce80*/  LEA R8, P0, R231.reuse, R0, 0x1 ;  /* 0x00000000e7087211 */ /* 0x040fe400078008ff */
[----:B------:R-:W-:Y:S02]  /*ce90*/  ISETP.GE.AND P2, PT, R20, c[0x0][0x1d4], PT ;  /* 0x0000750014007a0c */ /* 0x000fe40003f46270 */
[----:B------:R-:W-:Y:S02]  /*cea0*/  ISETP.GE.AND P1, PT, R18, c[0x0][0x1d4], PT ;  /* 0x0000750012007a0c */ /* 0x000fe40003f26270 */
[----:B------:R-:W-:Y:S01]  /*ceb0*/  LEA.HI.X R9, R231, R4, R243, 0x1, P0 ;  /* 0x00000004e7097211 */ /* 0x000fe200000f0cf3 */
[----:B------:R-:W-:Y:S01]  /*cec0*/  @!PT LDS RZ, [RZ] ;  /* 0x00000000fffff984 */ /* 0x000fe20000000800 */
[----:B------:R-:W-:Y:S01]  /*ced0*/  @!PT LDS RZ, [RZ] ;  /* 0x00000000fffff984 */ /* 0x000fe20000000800 */
[----:B------:R-:W-:Y:S01]  /*cee0*/  @!PT LDS RZ, [RZ] ;  /* 0x00000000fffff984 */ /* 0x000fe20000000800 */
[----:B------:R2:W-:Y:S01]  /*cef0*/  LDGSTS.E.BYPASS.LTC128B.128 [R214+0xa080], [R16.64], !P4 ;  /* 0x0a08000010d67fae */ /* 0x0005e2000e101d4a */
[----:B------:R-:W-:-:S03]  /*cf00*/  LEA R2, P0, R230, R0, 0x1 ;  /* 0x00000000e6027211 */ /* 0x000fc600078008ff */
[----:B------:R2:W-:Y:S01]  /*cf10*/  LDGSTS.E.BYPASS.LTC128B.128 [R214+0xb880], [R10.64], !P3 ;  /* 0x0b8800000ad67fae */ /* 0x0005e2000d901d4a */
[----:B------:R-:W-:-:S03]  /*cf20*/  LEA.HI.X R3, R230, R4, R242, 0x1, P0 ;  /* 0x00000004e6037211 */ /* 0x000fc600000f0cf2 */
[----:B------:R2:W-:Y:S04]  /*cf30*/  LDGSTS.E.BYPASS.LTC128B.128 [R214+0xd080], [R8.64], !P2 ;  /* 0x0d08000008d67fae */ /* 0x0005e8000d101d4a */
[----:B------:R2:W-:Y:S02]  /*cf40*/  LDGSTS.E.BYPASS.LTC128B.128 [R214+0xe880], [R2.64], !P1 ;  /* 0x0e88000002d67fae */ /* 0x0005e4000c901d4a */
.L_x_2366:
[----:B------:R-:W-:Y:S05]  /*cf50*/  BSYNC B0 ;  /* 0x0000000000007941 */ /* 0x000fea0003800000 */
.L_x_2365:
[----:B------:R-:W-:Y:S05]  /*cf60*/  BRA.DIV ~URZ, `(.L_x_2367) ;  /* 0x00013ab27f007947 */ /* 0x000fea000b800000 */
[----:B---3--:R3:W4:Y:S04]  /*cf70*/  SHFL.IDX PT, R4, R6, 0x1, 0x181f ;  /* 0x00381f0006047f89 */ /* 0x00872800000e0000 */
[----:B--2---:R3:W2:Y:S02]  /*cf80*/  SHFL.IDX PT, R0, R13, 0x1, 0x181f ;  /* 0x00381f000d007f89 */ /* 0x0046a400000e0000 */
.L_x_2526:
[----:B------:R-:W-:-:S13]  /*cf90*/  ISETP.GE.AND P0, PT, R14, 0x21, PT ;  /* 0x000000210e00780c */ /* 0x000fda0003f06270 */
[----:B------:R-:W-:Y:S05]  /*cfa0*/  @!P0 BRA `(.L_x_2362) ;  /* 0x0000017000008947 */ /* 0x000fea0003800000 */
[----:B------:R-:W-:Y:S02]  /*cfb0*/  SHF.R.S32.HI R2, RZ, 0x1f, R215 ;  /* 0x0000001fff027819 */ /* 0x000fe400000114d7 */
[C---:B--2---:R-:W-:Y:S02]  /*cfc0*/  LEA R16, P0, R215.reuse, R0, 0x1 ;  /* 0x00000000d7107211 */ /* 0x044fe400078008ff */
[C---:B------:R-:W-:Y:S02]  /*cfd0*/  IADD3 R18, R215.reuse, 0x40, RZ ;  /* 0x00000040d7127810 */ /* 0x040fe40007ffe0ff */
[C---:B----4-:R-:W-:Y:S02]  /*cfe0*/  LEA.HI.X R17, R215.reuse, R4, R2, 0x1, P0 ;  /* 0x00000004d7117211 */ /* 0x050fe400000f0c02 */
[----:B------:R-:W-:Y:S02]  /*cff0*/  LEA R10, P0, R232, R0, 0x1 ;  /* 0x00000000e80a7211 */ /* 0x000fe400078008ff */
[----:B---3--:R-:W-:-:S02]  /*d000*/  IADD3 R13, R215, 0x80, RZ ;  /* 0x00000080d70d7810 */ /* 0x008fc40007ffe0ff */
[C---:B------:R-:W-:Y:S02]  /*d010*/  IADD3 R6, R215.reuse, 0xc0, RZ ;  /* 0x000000c0d7067810 */ /* 0x040fe40007ffe0ff */
[----:B------:R-:W-:Y:S02]  /*d020*/  ISETP.GE.AND P4, PT, R215, c[0x0][0x1d4], PT ;  /* 0x00007500d7007a0c */ /* 0x000fe40003f86270 */
[----:B------:R-:W-:Y:S02]  /*d030*/  LEA.HI.X R11, R232, R4, R244, 0x1, P0 ;  /* 0x00000004e80b7211 */ /* 0x000fe400000f0cf4 */
[----:B------:R-:W-:Y:S02]  /*d040*/  ISETP.GE.AND P3, PT, R18, c[0x0][0x1d4], PT ;  /* 0x0000750012007a0c */ /* 0x000fe40003f66270 */
[----:B------:R-:W-:Y:S02]  /*d050*/  LEA R8, P0, R231, R0, 0x1 ;  /* 0x00000000e7087211 */ /* 0x000fe400078008ff */
[----:B------:R-:W-:-:S02]  /*d060*/  ISETP.GE.AND P2, PT, R13, c[0x0][0x1d4], PT ;  /* 0x000075000d007a0c */ /* 0x000fc40003f46270 */
        /* <DEDUP_REMOVED lines=11> */
.L_x_2362:
[----:B--2-4-:R-:W-:Y:S05]  /*d120*/  BSYNC B1 ;  /* 0x0000000000017941 */ /* 0x014fea0003800000 */
.L_x_2361:
[----:B---3--:R-:W2:Y:S01]  /*d130*/  LDL R9, [R1+0x4] ;  /* 0x0000040001097983 */ /* 0x008ea20000100800 */
[----:B------:R-:W-:Y:S01]  /*d140*/  SHF.R.S32.HI R0, RZ, 0x1f, R96 ;  /* 0x0000001fff007819 */ /* 0x000fe20000011460 */
[----:B------:R-:W-:Y:S02]  /*d150*/  IMAD.MOV.U32 R11, RZ, RZ, 0x1 ;  /* 0x00000001ff0b7424 */ /* 0x000fe400078e00ff */
[----:B------:R-:W0:Y:S01]  /*d160*/  LDGDEPBAR ;  /* 0x00000000000079af */ /* 0x000e220000000000 */
[CC--:B------:R-:W-:Y:S02]  /*d170*/  LEA.HI R2, R0.reuse, R96.reuse, RZ, 0x2 ;  /* 0x0000006000027211 */ /* 0x0c0fe400078f10ff */
[----:B------:R-:W-:-:S02]  /*d180*/  LEA.HI R0, R0, R96, RZ, 0x5 ;  /* 0x0000006000007211 */ /* 0x000fc400078f28ff */
[----:B------:R-:W-:Y:S02]  /*d190*/  LOP3.LUT R2, R2, 0xfffffffc, RZ, 0xc0, !PT ;  /* 0xfffffffc02027812 */ /* 0x000fe400078ec0ff */
[----:B------:R-:W-:Y:S02]  /*d1a0*/  LOP3.LUT R3, R0, 0xffffffe0, RZ, 0xc0, !PT ;  /* 0xffffffe000037812 */ /* 0x000fe400078ec0ff */
[----:B------:R-:W-:Y:S01]  /*d1b0*/  SHF.R.S32.HI R4, RZ, 0x5, R0 ;  /* 0x00000005ff047819 */ /* 0x000fe20000011400 */
[C---:B------:R-:W-:Y:S01]  /*d1c0*/  IMAD.IADD R2, R96.reuse, 0x1, -R2 ;  /* 0x0000000160027824 */ /* 0x040fe200078e0a02 */
[----:B------:R-:W-:Y:S01]  /*d1d0*/  SHF.R.S32.HI R6, RZ, 0x1f, R0 ;  /* 0x0000001fff067819 */ /* 0x000fe20000011400 */
[----:B------:R-:W-:Y:S01]  /*d1e0*/  IMAD.IADD R0, R96, 0x1, -R3 ;  /* 0x0000000160007824 */ /* 0x000fe200078e0a03 */
[----:B------:R-:W-:Y:S02]  /*d1f0*/  ISETP.NE.AND P0, PT, R11, c[0x0][0x2c4], PT ;  /* 0x0000b1000b007a0c */ /* 0x000fe40003f05270 */
[----:B------:R-:W-:-:S02]  /*d200*/  LEA.HI R6, R6, R4, RZ, 0x3 ;  /* 0x0000000406067211 */ /* 0x000fc400078f18ff */
[----:B------:R-:W-:Y:S02]  /*d210*/  LEA.HI R3, R2, R2, RZ, 0x1 ;  /* 0x0000000202037211 */ /* 0x000fe400078f08ff */
[----:B------:R-:W-:Y:S02]  /*d220*/  LOP3.LUT R8, R6, 0xffffff8, RZ, 0xc0, !PT ;  /* 0x0ffffff806087812 */ /* 0x000fe400078ec0ff */
[----:B------:R-:W-:Y:S02]  /*d230*/  SHF.R.S32.HI R10, RZ, 0x1f, R0 ;  /* 0x0000001fff0a7819 */ /* 0x000fe40000011400 */
[----:B------:R-:W-:Y:S01]  /*d240*/  LOP3.LUT R6, R3, 0x1ffffffe, RZ, 0xc0, !PT ;  /* 0x1ffffffe03067812 */ /* 0x000fe200078ec0ff */
[----:B------:R-:W-:Y:S01]  /*d250*/  IMAD.IADD R4, R4, 0x1, -R8 ;  /* 0x0000000104047824 */ /* 0x000fe200078e0a08 */
[----:B------:R-:W-:Y:S02]  /*d260*/  LEA.HI R3, R10, R0, RZ, 0x2 ;  /* 0x000000000a037211 */ /* 0x000fe400078f10ff */
[----:B------:R-:W-:Y:S01]  /*d270*/  LOP3.LUT R8, RZ, c[0x0][0x324], RZ, 0x33, !PT ;  /* 0x0000c900ff087a12 */ /* 0x000fe200078e33ff */
[----:B------:R-:W-:Y:S01]  /*d280*/  IMAD.SHL.U32 R13, R4, 0x10, RZ ;  /* 0x00000010040d7824 */ /* 0x000fe200078e00ff */
[----:B------:R-:W-:Y:S01]  /*d290*/  SHF.R.S32.HI R14, RZ, 0x2, R3 ;  /* 0x00000002ff0e7819 */ /* 0x000fe20000011403 */
[----:B------:R-:W-:Y:S01]  /*d2a0*/  IMAD.IADD R2, R2, 0x1, -R6 ;  /* 0x0000000102027824 */ /* 0x000fe200078e0a06 */
[----:B------:R-:W-:-:S02]  /*d2b0*/  LOP3.LUT R3, R3, 0x7ffffffc, RZ, 0xc0, !PT ;  /* 0x7ffffffc03037812 */ /* 0x000fc400078ec0ff */
[----:B------:R-:W-:Y:S01]  /*d2c0*/  STL [R1+0x90], R13 ;  /* 0x0000900d01007387 */ /* 0x000fe20000100800 */
[----:B------:R-:W-:Y:S02]  /*d2d0*/  IMAD.SHL.U32 R6, R2, 0x8, RZ ;  /* 0x0000000802067824 */ /* 0x000fe400078e00ff */
[----:B------:R-:W-:Y:S01]  /*d2e0*/  IMAD.IADD R2, R0, 0x1, -R3 ;  /* 0x0000000100027824 */ /* 0x000fe200078e0a03 */
[----:B------:R-:W-:Y:S01]  /*d2f0*/  STL [R1+0x94], R14 ;  /* 0x0000940e01007387 */ /* 0x000fe20000100800 */
[----:B------:R-:W-:Y:S02]  /*d300*/  IMAD.IADD R0, R104, 0x1, R5 ;  /* 0x0000000168007824 */ /* 0x000fe400078e0205 */
[----:B------:R-:W-:Y:S01]  /*d310*/  IMAD.SHL.U32 R247, R2, 0x2, RZ ;  /* 0x0000000202f77824 */ /* 0x000fe200078e00ff */
[----:B------:R3:W-:Y:S03]  /*d320*/  STL [R1+0x7c], R6 ;  /* 0x00007c0601007387 */ /* 0x0007e60000100800 */
[----:B------:R-:W-:Y:S01]  /*d330*/  IMAD.IADD R10, R104, 0x1, -R247 ;  /* 0x00000001680a7824 */ /* 0x000fe200078e0af7 */
[----:B------:R-:W-:-:S05]  /*d340*/  IADD3 R2, -R247, 0x1, R0 ;  /* 0x00000001f7027810 */ /* 0x000fca0007ffe100 */
[----:B------:R-:W-:-:S04]  /*d350*/  IMAD.IADD R2, R2, 0x1, -R240 ;  /* 0x0000000102027824 */ /* 0x000fc800078e0af0 */
[----:B------:R-:W-:Y:S02]  /*d360*/  IMAD.IADD R8, R2, 0x1, R8 ;  /* 0x0000000102087824 */ /* 0x000fe400078e0208 */
[----:B--2---:R-:W-:Y:S02]  /*d370*/  IMAD R4, R9, 0x80, R14 ;  /* 0x0000008009047824 */ /* 0x004fe400078e020e */
[----:B------:R-:W-:-:S03]  /*d380*/  IMAD.IADD R9, R0, 0x1, -R247 ;  /* 0x0000000100097824 */ /* 0x000fc600078e0af7 */
[----:B------:R-:W-:Y:S02]  /*d390*/  IADD3 R4, R6, R4, R13 ;  /* 0x0000000406047210 */ /* 0x000fe40007ffe00d */
[----:B---3--:R-:W-:-:S03]  /*d3a0*/  IADD3 R6, R2, c[0x0][0x328], RZ ;  /* 0x0000ca0002067a10 */ /* 0x008fc60007ffe0ff */
[----:B------:R-:W-:-:S05]  /*d3b0*/  @P0 IMAD.HI.U32 R3, R4, c[0x0][0x2c8], RZ ;  /* 0x0000b20004030a27 */ /* 0x000fca00078e00ff */
[----:B------:R-:W-:Y:S01]  /*d3c0*/  @P0 SHF.R.U32.HI R4, RZ, c[0x0][0x2cc], R3 ;  /* 0x0000b300ff040a19 */ /* 0x000fe20000011603 */
[----:B------:R-:W-:Y:S05]  /*d3d0*/  BRA.DIV ~URZ, `(.L_x_2368) ;  /* 0x000137127f007947 */ /* 0x000fea000b800000 */
[----:B------:R2:W3:Y:S02]  /*d3e0*/  SHFL.IDX PT, R3, R4, RZ, 0x1c1f ;  /* 0x001c1fff04037589 */ /* 0x0004e400000e0000 */
.L_x_2527:
[----:B------:R-:W-:Y:S01]  /*d3f0*/  IMAD.MOV.U32 R13, RZ, RZ, 0x1 ;  /* 0x00000001ff0d7424 */ /* 0x000fe200078e00ff */
[----:B------:R-:W-:Y:S01]  /*d400*/  LOP3.LUT R213, R213, 0xffffefff, RZ, 0xc0, !PT ;  /* 0xffffefffd5d57812 */ /* 0x000fe200078ec0ff */
[--C-:B---3--:R-:W-:Y:S02]  /*d410*/  IMAD.IADD R2, R6, 0x1, R3.reuse ;  /* 0x0000000106027824 */ /* 0x108fe400078e0203 */
[----:B------:R-:W-:Y:S01]  /*d420*/  IMAD.IADD R0, R8, 0x1, R3 ;  /* 0x0000000108007824 */ /* 0x000fe200078e0203 */
[----:B------:R-:W-:Y:S02]  /*d430*/  ISETP.LE.AND P0, PT, R13, c[0x0][0x32c], PT ;  /* 0x0000cb000d007a0c */ /* 0x000fe40003f03270 */
[----:B------:R-:W-:-:S11]  /*d440*/  IMNMX R2, R9, R2, PT ;  /* 0x0000000209027217 */ /* 0x000fd60003800200 */
[----:B------:R-:W-:Y:S01]  /*d450*/  @P0 LOP3.LUT R213, R213, 0x1000, RZ, 0xfc, !PT ;  /* 0x00001000d5d50812 */ /* 0x000fe200078efcff */
[----:B------:R-:W-:Y:S05]  /*d460*/  @!P0 BRA `(.L_x_2369) ;  /* 0x0000012000008947 */ /* 0x000fea0003800000 */
[----:B------:R-:W-:Y:S01]  /*d470*/  IADD3 R3, -R240, R5, R3 ;  /* 0x00000005f0037210 */ /* 0x000fe20007ffe103 */
[----:B------:R-:W-:Y:S03]  /*d480*/  BSSY B0, `(.L_x_2370) ;  /* 0x000000c000007945 */ /* 0x000fe60003800000 */
[----:B------:R-:W-:-:S13]  /*d490*/  ISETP.GT.AND P0, PT, R3, -0x1, PT ;  /* 0xffffffff0300780c */ /* 0x000fda0003f04270 */
[----:B------:R-:W-:Y:S05]  /*d4a0*/  @P0 BRA `(.L_x_2371) ;  /* 0x0000006000000947 */ /* 0x000fea0003800000 */
[----:B------:R-:W-:Y:S02]  /*d4b0*/  ISETP.NE.AND P0, PT, R13, c[0x0][0x32c], PT ;  /* 0x0000cb000d007a0c */ /* 0x000fe40003f05270 */
[----:B------:R-:W-:-:S11]  /*d4c0*/  LOP3.LUT R3, RZ, R3, RZ, 0x33, !PT ;  /* 0x00000003ff037212 */ /* 0x000fd600078e33ff */
[----:B------:R-:W-:-:S05]  /*d4d0*/  @P0 IMAD.HI.U32 R11, R3, c[0x0][0x330], RZ ;  /* 0x0000cc00030b0a27 */ /* 0x000fca00078e00ff */
[----:B------:R-:W-:-:S04]  /*d4e0*/  @P0 SHF.R.U32.HI R3, RZ, c[0x0][0x334], R11 ;  /* 0x0000cd00ff030a19 */ /* 0x000fc8000001160b */
[----:B------:R-:W-:Y:S01]  /*d4f0*/  LOP3.LUT R3, RZ, R3, RZ, 0x33, !PT ;  /* 0x00000003ff037212 */ /* 0x000fe200078e33ff */
[----:B------:R-:W-:Y:S05]  /*d500*/  BRA `(.L_x_2372) ;  /* 0x0000003000007947 */ /* 0x000fea0003800000 */
.L_x_2371:
[----:B------:R-:W-:-:S13]  /*d510*/  ISETP.NE.AND P0, PT, R13, c[0x0][0x32c], PT ;  /* 0x0000cb000d007a0c */ /* 0x000fda0003f05270 */
[----:B------:R-:W-:-:S05]  /*d520*/  @P0 IMAD.HI.U32 R11, R3, c[0x0][0x330], RZ ;  /* 0x0000cc00030b0a27 */ /* 0x000fca00078e00ff */
[----:B------:R-:W-:Y:S02]  /*d530*/  @P0 SHF.R.U32.HI R3, RZ, c[0x0][0x334], R11 ;  /* 0x0000cd00ff030a19 */ /* 0x000fe4000001160b */
.L_x_2372:
[----:B------:R-:W-:Y:S05]  /*d540*/  BSYNC B0 ;  /* 0x0000000000007941 */ /* 0x000fea0003800000 */
.L_x_2370:
[----:B------:R-:W-:-:S05]  /*d550*/  IMAD R3, R3, c[0x0][0x32c], R10 ;  /* 0x0000cb0003037a24 */ /* 0x000fca00078e020a */
[----:B------:R-:W-:Y:S02]  /*d560*/  IADD3 R11, R3, c[0x0][0x32c], RZ ;  /* 0x0000cb00030b7a10 */ /* 0x000fe40007ffe0ff */
[----:B------:R-:W-:Y:S02]  /*d570*/  IMNMX R0, R0, R3, !PT ;  /* 0x0000000300007217 */ /* 0x000fe40007800200 */
[----:B------:R-:W-:Y:S02]  /*d580*/  IMNMX R2, R2, R11, PT ;  /* 0x0000000b02027217 */ /* 0x000fe40003800200 */
.L_x_2369:
[C---:B------:R-:W-:Y:S02]  /*d590*/  ISETP.GE.AND P0, PT, R104.reuse, 0x2, PT ;  /* 0x000000026800780c */ /* 0x040fe40003f06270 */
[----:B------:R-:W-:Y:S02]  /*d5a0*/  LOP3.LUT R213, R213, 0xfffffff7, RZ, 0xc0, !PT ;  /* 0xfffffff7d5d57812 */ /* 0x000fe400078ec0ff */
[C---:B------:R-:W-:Y:S02]  /*d5b0*/  ISETP.GE.AND P1, PT, R104.reuse, 0x9, PT ;  /* 0x000000096800780c */ /* 0x040fe40003f26270 */
[----:B------:R-:W-:-:S02]  /*d5c0*/  ISETP.GE.AND P6, PT, R104, 0x12, PT ;  /* 0x000000126800780c */ /* 0x000fc40003fc6270 */
[C---:B------:R-:W-:Y:S02]  /*d5d0*/  ISETP.GE.AND P5, PT, R104.reuse, 0x19, PT ;  /* 0x000000196800780c */ /* 0x040fe40003fa6270 */
[C---:B------:R-:W-:Y:S02]  /*d5e0*/  ISETP.GE.AND P4, PT, R104.reuse, 0x1a, PT ;  /* 0x0000001a6800780c */ /* 0x040fe40003f86270 */
[----:B------:R-:W-:Y:S02]  /*d5f0*/  ISETP.GE.AND P3, PT, R104, 0x21, PT ;  /* 0x000000216800780c */ /* 0x000fe40003f66270 */
[----:B------:R-:W-:Y:S02]  /*d600*/  @P0 LOP3.LUT R213, R213, 0x8, RZ, 0xfc, !PT ;  /* 0x00000008d5d50812 */ /* 0x000fe400078efcff */
[----:B------:R-:W-:Y:S02]  /*d610*/  ISETP.GT.AND P0, PT, R0, 0x1, !P0 ;  /* 0x000000010000780c */ /* 0x000fe40004704270 */
[----:B------:R-:W-:-:S02]  /*d620*/  LOP3.LUT R213, R213, 0xfffffffb, RZ, 0xc0, !PT ;  /* 0xfffffffbd5d57812 */ /* 0x000fc400078ec0ff */
[----:B------:R-:W-:Y:S02]  /*d630*/  ISETP.LT.OR P0, PT, R2, 0x2, P0 ;  /* 0x000000020200780c */ /* 0x000fe40000701670 */
[----:B------:R-:W-:Y:S02]  /*d640*/  @P1 LOP3.LUT R213, R213, 0x4, RZ, 0xfc, !PT ;  /* 0x00000004d5d51812 */ /* 0x000fe400078efcff */
[----:B------:R-:W-:Y:S02]  /*d650*/  FSEL R20, R57, -INF , !P0 ;  /* 0xff80000039147808 */ /* 0x000fe40004000000 */
[----:B------:R-:W-:Y:S02]  /*d660*/  ISETP.GT.AND P0, PT, R0, 0x8, !P1 ;  /* 0x000000080000780c */ /* 0x000fe40004f04270 */
[----:B------:R-:W-:Y:S02]  /*d670*/  ISETP.GE.AND P1, PT, R104, 0xa, PT ;  /* 0x0000000a6800780c */ /* 0x000fe40003f26270 */
[----:B------:R-:W-:-:S02]  /*d680*/  ISETP.LT.OR P0, PT, R2, 0x9, P0 ;  /* 0x000000090200780c */ /* 0x000fc40000701670 */
[----:B------:R-:W-:Y:S02]  /*d690*/  LOP3.LUT R213, R213, 0xfffffffd, RZ, 0xc0, !PT ;  /* 0xfffffffdd5d57812 */ /* 0x000fe400078ec0ff */
[----:B-1----:R-:W-:Y:S02]  /*d6a0*/  FSEL R22, R52, -INF , !P0 ;  /* 0xff80000034167808 */ /* 0x002fe40004000000 */
[----:B------:R-:W-:Y:S02]  /*d6b0*/  ISETP.GT.AND P0, PT, R0, 0x9, !P1 ;  /* 0x000000090000780c */ /* 0x000fe40004f04270 */
[----:B------:R-:W-:Y:S02]  /*d6c0*/  ISETP.GE.AND P2, PT, R104, 0x22, PT ;  /* 0x000000226800780c */ /* 0x000fe40003f46270 */
[----:B------:R-:W-:Y:S02]  /*d6d0*/  ISETP.LT.OR P0, PT, R2, 0xa, P0 ;  /* 0x0000000a0200780c */ /* 0x000fe40000701670 */
[----:B------:R-:W-:-:S02]  /*d6e0*/  @P1 LOP3.LUT R213, R213, 0x2, RZ, 0xfc, !PT ;  /* 0x00000002d5d51812 */ /* 0x000fc400078efcff */
[----:B------:R-:W-:Y:S02]  /*d6f0*/  ISETP.GE.AND P1, PT, R104, 0x11, PT ;  /* 0x000000116800780c */ /* 0x000fe40003f26270 */
[----:B------:R-:W-:Y:S02]  /*d700*/  FSEL R23, R45, -INF , !P0 ;  /* 0xff8000002d177808 */ /* 0x000fe40004000000 */
[----:B------:R-:W-:Y:S02]  /*d710*/  ISETP.GT.AND P0, PT, R0, 0x10, !P1 ;  /* 0x000000100000780c */ /* 0x000fe40004f04270 */
[----:B------:R-:W-:Y:S02]  /*d720*/  LOP3.LUT R213, R213, 0xfffffffe, RZ, 0xc0, !PT ;  /* 0xfffffffed5d57812 */ /* 0x000fe400078ec0ff */
        /* <DEDUP_REMOVED lines=31> */
[----:B------:R-:W-:-:S04]  /*d920*/  ISETP.GT.AND P0, PT, R0, 0x29, !P0 ;  /* 0x000000290000780c */ /* 0x000fc80004704270 */
[----:B------:R-:W-:-:S04]  /*d930*/  ISETP.LT.OR P0, PT, R2, 0x2a, P0 ;  /* 0x0000002a0200780c */ /* 0x000fc80000701670 */
[----:B------:R-:W-:Y:S01]  /*d940*/  FSEL R32, R32, -INF , !P0 ;  /* 0xff80000020207808 */ /* 0x000fe20004000000 */
[----:B------:R-:W-:Y:S06]  /*d950*/  BRA.DIV ~URZ, `(.L_x_2373) ;  /* 0x000132027f007947 */ /* 0x000fec000b800000 */
[----:B------:R1:W3:Y:S02]  /*d960*/  SHFL.IDX PT, R3, R4, 0x1, 0x1c1f ;  /* 0x003c1f0004037f89 */ /* 0x0002e400000e0000 */
.L_x_2528:
[----:B------:R-:W-:Y:S01]  /*d970*/  ISETP.LE.AND P0, PT, R13, c[0x0][0x32c], PT ;  /* 0x0000cb000d007a0c */ /* 0x000fe20003f03270 */
[--C-:B---3--:R-:W-:Y:S02]  /*d980*/  IMAD.IADD R2, R6, 0x1, R3.reuse ;  /* 0x0000000106027824 */ /* 0x108fe400078e0203 */
[----:B------:R-:W-:-:S03]  /*d990*/  IMAD.IADD R0, R8, 0x1, R3 ;  /* 0x0000000108007824 */ /* 0x000fc600078e0203 */
[----:B------:R-:W-:-:S07]  /*d9a0*/  IMNMX R2, R9, R2, PT ;  /* 0x0000000209027217 */ /* 0x000fce0003800200 */
        /* <DEDUP_REMOVED lines=12> */
.L_x_2376:
[----:B-12---:R-:W-:-:S04]  /*da70*/  MOV R4, 0x1 ;  /* 0x0000000100047802 */ /* 0x006fc80000000f00 */
[----:B------:R-:W-:-:S13]  /*da80*/  ISETP.NE.AND P0, PT, R4, c[0x0][0x32c], PT ;  /* 0x0000cb0004007a0c */ /* 0x000fda0003f05270 */
[----:B------:R-:W-:-:S05]  /*da90*/  @P0 IMAD.HI.U32 R4, R3, c[0x0][0x330], RZ ;  /* 0x0000cc0003040a27 */ /* 0x000fca00078e00ff */
[----:B------:R-:W-:Y:S02]  /*daa0*/  @P0 SHF.R.U32.HI R3, RZ, c[0x0][0x334], R4 ;  /* 0x0000cd00ff030a19 */ /* 0x000fe40000011604 */
.L_x_2377:
[----:B------:R-:W-:Y:S05]  /*dab0*/  BSYNC B0 ;  /* 0x0000000000007941 */ /* 0x000fea0003800000 */
.L_x_2375:
[----:B------:R-:W-:-:S05]  /*dac0*/  IMAD R3, R3, c[0x0][0x32c], R10 ;  /* 0x0000cb0003037a24 */ /* 0x000fca00078e020a */
[----:B------:R-:W-:Y:S02]  /*dad0*/  IADD3 R4, R3, c[0x0][0x32c], RZ ;  /* 0x0000cb0003047a10 */ /* 0x000fe40007ffe0ff */
[----:B------:R-:W-:Y:S02]  /*dae0*/  IMNMX R0, R0, R3, !PT ;  /* 0x0000000300007217 */ /* 0x000fe40007800200 */
[----:B------:R-:W-:Y:S02]  /*daf0*/  IMNMX R2, R2, R4, PT ;  /* 0x0000000402027217 */ /* 0x000fe40003800200 */
.L_x_2374:
[----:B------:R-:W-:Y:S02]  /*db00*/  LOP3.LUT P0, RZ, R213, 0x8, RZ, 0xc0, !PT ;  /* 0x00000008d5ff7812 */ /* 0x000fe4000780c0ff */
[----:B------:R-:W-:Y:S02]  /*db10*/  FMNMX.FTZ R13, R18, R20, !PT ;  /* 0x00000014120d7209 */ /* 0x000fe40007810000 */
[----:B------:R-:W-:Y:S02]  /*db20*/  ISETP.GT.AND P0, PT, R0, 0x1, !P0 ;  /* 0x000000010000780c */ /* 0x000fe40004704270 */
[----:B------:R-:W-:-:S02]  /*db30*/  FMNMX.FTZ R13, R22, R13, !PT ;  /* 0x0000000d160d7209 */ /* 0x000fc40007810000 */
[----:B------:R-:W-:Y:S02]  /*db40*/  ISETP.LT.OR P0, PT, R2, 0x2, P0 ;  /* 0x000000020200780c */ /* 0x000fe40000701670 */
[----:B------:R-:W-:Y:S02]  /*db50*/  FMNMX.FTZ R13, R23, R13, !PT ;  /* 0x0000000d170d7209 */ /* 0x000fe40007810000 */
[----:B------:R-:W-:Y:S02]  /*db60*/  FSEL R8, R59, -INF , !P0 ;  /* 0xff8000003b087808 */ /* 0x000fe40004000000 */
[----:B------:R-:W-:Y:S02]  /*db70*/  LOP3.LUT P0, RZ, R213, 0x4, RZ, 0xc0, !PT ;  /* 0x00000004d5ff7812 */ /* 0x000fe4000780c0ff */
[----:B------:R-:W-:Y:S02]  /*db80*/  FMNMX.FTZ R13, R25, R13, !PT ;  /* 0x0000000d190d7209 */ /* 0x000fe40007810000 */
[----:B------:R-:W-:-:S02]  /*db90*/  ISETP.GT.AND P0, PT, R0, 0x8, !P0 ;  /* 0x000000080000780c */ /* 0x000fc40004704270 */
[----:B------:R-:W-:Y:S02]  /*dba0*/  FMNMX.FTZ R13, R26, R13, !PT ;  /* 0x0000000d1a0d7209 */ /* 0x000fe40007810000 */
[----:B------:R-:W-:Y:S02]  /*dbb0*/  ISETP.LT.OR P0, PT, R2, 0x9, P0 ;  /* 0x000000090200780c */ /* 0x000fe40000701670 */
[----:B------:R-:W-:Y:S02]  /*dbc0*/  FMNMX.FTZ R13, R27, R13, !PT ;  /* 0x0000000d1b0d7209 */ /* 0x000fe40007810000 */
[----:B------:R-:W-:Y:S02]  /*dbd0*/  FSEL R9, R46, -INF , !P0 ;  /* 0xff8000002e097808 */ /* 0x000fe40004000000 */
[----:B------:R-:W-:Y:S02]  /*dbe0*/  LOP3.LUT P0, RZ, R213, 0x2, RZ, 0xc0, !PT ;  /* 0x00000002d5ff7812 */ /* 0x000fe4000780c0ff */
[----:B------:R-:W-:-:S02]  /*dbf0*/  FMNMX.FTZ R13, R28, R13, !PT ;  /* 0x0000000d1c0d7209 */ /* 0x000fc40007810000 */
[----:B------:R-:W-:Y:S02]  /*dc00*/  ISETP.GT.AND P0, PT, R0, 0x9, !P0 ;  /* 0x000000090000780c */ /* 0x000fe40004704270 */
[----:B------:R-:W-:Y:S02]  /*dc10*/  FMNMX.FTZ R13, R29, R13, !PT ;  /* 0x0000000d1d0d7209 */ /* 0x000fe40007810000 */
[----:B------:R-:W-:Y:S02]  /*dc20*/  ISETP.LT.OR P0, PT, R2, 0xa, P0 ;  /* 0x0000000a0200780c */ /* 0x000fe40000701670 */
[----:B------:R-:W-:Y:S02]  /*dc30*/  FMNMX.FTZ R13, R31, R13, !PT ;  /* 0x0000000d1f0d7209 */ /* 0x000fe40007810000 */
[----:B------:R-:W-:Y:S02]  /*dc40*/  FSEL R11, R47, -INF , !P0 ;  /* 0xff8000002f0b7808 */ /* 0x000fe40004000000 */
[----:B------:R-:W-:-:S02]  /*dc50*/  LOP3.LUT P0, RZ, R213, 0x1, RZ, 0xc0, !PT ;  /* 0x00000001d5ff7812 */ /* 0x000fc4000780c0ff */
[----:B------:R-:W-:Y:S02]  /*dc60*/  FMNMX.FTZ R13, R33, R13, !PT ;  /* 0x0000000d210d7209 */ /* 0x000fe40007810000 */
[----:B------:R-:W-:Y:S02]  /*dc70*/  ISETP.GT.AND P0, PT, R0, 0x10, !P0 ;  /* 0x000000100000780c */ /* 0x000fe40004704270 */
[----:B------:R-:W-:Y:S02]  /*dc80*/  FMNMX.FTZ R13, R32, R13, !PT ;  /* 0x0000000d200d7209 */ /* 0x000fe40007810000 */
        /* <DEDUP_REMOVED lines=19> */
[----:B------:R-:W-:-:S04]  /*ddc0*/  ISETP.GT.AND P0, PT, R0, RZ, !P1 ;  /* 0x000000ff0000720c */ /* 0x000fc80004f04270 */
[----:B------:R-:W-:-:S04]  /*ddd0*/  ISETP.LT.OR P0, PT, R2, 0x1, P0 ;  /* 0x000000010200780c */ /* 0x000fc80000701670 */
[----:B-12---:R-:W-:Y:S02]  /*dde0*/  FSEL R4, R58, -INF , !P0 ;  /* 0xff8000003a047808 */ /* 0x006fe40004000000 */
[----:B------:R-:W-:Y:S02]  /*ddf0*/  ISETP.GT.AND P0, PT, R0, 0x28, !P5 ;  /* 0x000000280000780c */ /* 0x000fe40006f04270 */
[----:B------:R-:W-:Y:S02]  /*de00*/  FMNMX.FTZ R6, R4, R8, !PT ;  /* 0x0000000804067209 */ /* 0x000fe40007810000 */
[----:B------:R-:W-:Y:S02]  /*de10*/  ISETP.LT.OR P0, PT, R2, 0x29, P0 ;  /* 0x000000290200780c */ /* 0x000fe40000701670 */
[----:B------:R-:W-:Y:S02]  /*de20*/  FMNMX.FTZ R6, R9, R6, !PT ;  /* 0x0000000609067209 */ /* 0x000fe40007810000 */
[----:B------:R-:W-:-:S02]  /*de30*/  FSEL R30, R30, -INF , !P0 ;  /* 0xff8000001e1e7808 */ /* 0x000fc40004000000 */
[----:B------:R-:W-:Y:S02]  /*de40*/  FMNMX.FTZ R6, R11, R6, !PT ;  /* 0x000000060b067209 */ /* 0x000fe40007810000 */
[----:B------:R-:W-:Y:S02]  /*de50*/  ISETP.GT.AND P0, PT, R0, 0x29, !P6 ;  /* 0x000000290000780c */ /* 0x000fe40007704270 */
[----:B------:R-:W-:Y:S02]  /*de60*/  FMNMX.FTZ R6, R14, R6, !PT ;  /* 0x000000060e067209 */ /* 0x000fe40007810000 */
[----:B------:R-:W-:Y:S02]  /*de70*/  ISETP.LT.OR P0, PT, R2, 0x2a, P0 ;  /* 0x0000002a0200780c */ /* 0x000fe40000701670 */
[----:B------:R-:W-:Y:S02]  /*de80*/  FMNMX.FTZ R6, R16, R6, !PT ;  /* 0x0000000610067209 */ /* 0x000fe40007810000 */
[----:B------:R-:W-:-:S02]  /*de90*/  FSEL R10, R35, -INF , !P0 ;  /* 0xff800000230a7808 */ /* 0x000fc40004000000 */
[----:B------:R-:W-:-:S04]  /*dea0*/  FMNMX.FTZ R6, R17, R6, !PT ;  /* 0x0000000611067209 */ /* 0x000fc80007810000 */
[----:B------:R-:W-:-:S04]  /*deb0*/  FMNMX.FTZ R6, R19, R6, !PT ;  /* 0x0000000613067209 */ /* 0x000fc80007810000 */
[----:B------:R-:W-:-:S04]  /*dec0*/  FMNMX.FTZ R6, R21, R6, !PT ;  /* 0x0000000615067209 */ /* 0x000fc80007810000 */
[----:B------:R-:W-:-:S04]  /*ded0*/  FMNMX.FTZ R6, R24, R6, !PT ;  /* 0x0000000618067209 */ /* 0x000fc80007810000 */
[----:B------:R-:W-:-:S04]  /*dee0*/  FMNMX.FTZ R6, R30, R6, !PT ;  /* 0x000000061e067209 */ /* 0x000fc80007810000 */
[----:B------:R-:W-:Y:S01]  /*def0*/  FMNMX.FTZ R6, R10, R6, !PT ;  /* 0x000000060a067209 */ /* 0x000fe20007810000 */
[----:B------:R-:W-:Y:S05]  /*df00*/  BRA.DIV ~URZ, `(.L_x_2378) ;  /* 0x00012cc27f007947 */ /* 0x000fea000b800000 */
[----:B------:R1:W2:Y:S02]  /*df10*/  SHFL.BFLY PT, R184, R13, 0x2, 0x1f ;  /* 0x0c401f000db87f89 */ /* 0x0002a400000e0000 */
.L_x_2529:
[----:B-12---:R-:W-:Y:S01]  /*df20*/  FMNMX.FTZ R13, R13, R184, !PT ;  /* 0x000000b80d0d7209 */ /* 0x006fe20007810000 */
[----:B------:R-:W-:Y:S05]  /*df30*/  BRA.DIV ~URZ, `(.L_x_2379) ;  /* 0x00012ce27f007947 */ /* 0x000fea000b800000 */
[----:B------:R-:W1:Y:S04]  /*df40*/  SHFL.BFLY PT, R0, R6, 0x2, 0x1f ;  /* 0x0c401f0006007f89 */ /* 0x000e6800000e0000 */
[----:B------:R-:W2:Y:S01]  /*df50*/  SHFL.BFLY PT, R2, R13, 0x1, 0x1f ;  /* 0x0c201f000d027f89 */ /* 0x000ea200000e0000 */
[----:B-1----:R-:W-:Y:S02]  /*df60*/  FMNMX.FTZ R6, R6, R0, !PT ;  /* 0x0000000006067209 */ /* 0x002fe40007810000 */
[----:B--2---:R-:W-:-:S03]  /*df70*/  FMNMX.FTZ R13, R13, R2, !PT ;  /* 0x000000020d0d7209 */ /* 0x004fc60007810000 */
[----:B------:R1:W2:Y:S04]  /*df80*/  SHFL.BFLY PT, R184, R6, 0x1, 0x1f ;  /* 0x0c201f0006b87f89 */ /* 0x0002a800000e0000 */
.L_x_2530:
[C---:B------:R-:W-:Y:S01]  /*df90*/  FMUL.FTZ R0, R13.reuse, c[0x0][0x2d0] ;  /* 0x0000b4000d007a20 */ /* 0x040fe20000410000 */
[----:B------:R-:W-:Y:S01]  /*dfa0*/  FSETP.NEU.FTZ.AND P0, PT, R13, -INF , PT ;  /* 0xff8000000d00780b */ /* 0x000fe20003f1d000 */
[----:B------:R-:W-:Y:S01]  /*dfb0*/  WARPSYNC 0xffffffff ;  /* 0xffffffff00007948 */ /* 0x000fe20003800000 */
[----:B-12---:R-:W-:Y:S02]  /*dfc0*/  FMNMX.FTZ R6, R184, R6, !PT ;  /* 0x00000006b8067209 */ /* 0x006fe40007810000 */
[----:B------:R-:W-:Y:S02]  /*dfd0*/  FSEL R0, R0, RZ, P0 ;  /* 0x000000ff00007208 */ /* 0x000fe40000000000 */
[C---:B------:R-:W-:Y:S01]  /*dfe0*/  FSETP.NEU.FTZ.AND P0, PT, R6.reuse, -INF , PT ;  /* 0xff8000000600780b */ /* 0x040fe20003f1d000 */
[----:B------:R-:W-:Y:S02]  /*dff0*/  FMUL.FTZ R3, R6, c[0x0][0x2d0] ;  /* 0x0000b40006037a20 */ /* 0x000fe40000410000 */
[----:B------:R-:W-:-:S04]  /*e000*/  FFMA.FTZ R2, R18, c[0x0][0x2d0], -R0 ;  /* 0x0000b40012027a23 */ /* 0x000fc80000010800 */
[----:B------:R1:W-:Y:S02]  /*e010*/  MUFU.EX2 R40, R2 ;  /* 0x0000000200287308 */ /* 0x0003e40000000800 */
[----:B-1----:R-:W-:-:S06]  /*e020*/  FFMA.FTZ R2, R20, c[0x0][0x2d0], -R0 ;  /* 0x0000b40014027a23 */ /* 0x002fcc0000010800 */
[----:B------:R1:W2:Y:S02]  /*e030*/  MUFU.EX2 R38, R2 ;  /* 0x0000000200267308 */ /* 0x0002a40000000800 */
[----:B-1----:R-:W-:-:S06]  /*e040*/  FFMA.FTZ R2, R22, c[0x0][0x2d0], -R0 ;  /* 0x0000b40016027a23 */ /* 0x002fcc0000010800 */
[----:B------:R1:W3:Y:S02]  /*e050*/  MUFU.EX2 R39, R2 ;  /* 0x0000000200277308 */ /* 0x0002e40000000800 */
[----:B-1----:R-:W-:-:S06]  /*e060*/  FFMA.FTZ R2, R23, c[0x0][0x2d0], -R0 ;  /* 0x0000b40017027a23 */ /* 0x002fcc0000010800 */
[----:B------:R1:W4:Y:S02]  /*e070*/  MUFU.EX2 R18, R2 ;  /* 0x0000000200127308 */ /* 0x0003240000000800 */
[----:B-1----:R-:W-:-:S06]  /*e080*/  FFMA.FTZ R2, R25, c[0x0][0x2d0], -R0 ;  /* 0x0000b40019027a23 */ /* 0x002fcc0000010800 */
[----:B------:R1:W5:Y:S02]  /*e090*/  MUFU.EX2 R37, R2 ;  /* 0x0000000200257308 */ /* 0x0003640000000800 */
[----:B-1----:R-:W-:-:S06]  /*e0a0*/  FFMA.FTZ R2, R26, c[0x0][0x2d0], -R0 ;  /* 0x0000b4001a027a23 */ /* 0x002fcc0000010800 */
[----:B------:R1:W1:Y:S02]  /*e0b0*/  MUFU.EX2 R35, R2 ;  /* 0x0000000200237308 */ /* 0x0002640000000800 */
[----:B-1----:R-:W-:-:S06]  /*e0c0*/  FFMA.FTZ R2, R27, c[0x0][0x2d0], -R0 ;  /* 0x0000b4001b027a23 */ /* 0x002fcc0000010800 */
[----:B------:R1:W-:Y:S02]  /*e0d0*/  MUFU.EX2 R36, R2 ;  /* 0x0000000200247308 */ /* 0x0003e40000000800 */
        /* <DEDUP_REMOVED lines=8> */
[----:B-1----:R-:W-:Y:S01]  /*e160*/  FFMA.FTZ R2, R32, c[0x0][0x2d0], -R0 ;  /* 0x0000b40020027a23 */ /* 0x002fe20000010800 */
[----:B------:R-:W-:Y:S01]  /*e170*/  FSEL R0, R3, RZ, P0 ;  /* 0x000000ff03007208 */ /* 0x000fe20000000000 */
[----:B--2---:R-:W-:-:S04]  /*e180*/  FADD.FTZ R3, R40, R38 ;  /* 0x0000002628037221 */ /* 0x004fc80000010000 */
[----:B------:R1:W-:Y:S01]  /*e190*/  MUFU.EX2 R138, R2 ;  /* 0x00000002008a7308 */ /* 0x0003e20000000800 */
[----:B---3--:R-:W-:-:S04]  /*e1a0*/  FADD.FTZ R3, R39, R3 ;  /* 0x0000000327037221 */ /* 0x008fc80000010000 */
[C---:B----4-:R-:W-:Y:S01]  /*e1b0*/  FADD.FTZ R3, R18.reuse, R3 ;  /* 0x0000000312037221 */ /* 0x050fe20000010000 */
[----:B------:R-:W-:-:S03]  /*e1c0*/  F2FP.PACK_AB R18, R18, R39 ;  /* 0x000000271212723e */ /* 0x000fc600000000ff */
[----:B-----5:R-:W-:Y:S02]  /*e1d0*/  FADD.FTZ R3, R37, R3 ;  /* 0x0000000325037221 */ /* 0x020fe40000010000 */
[----:B-1----:R-:W-:-:S04]  /*e1e0*/  FFMA.FTZ R2, R4, c[0x0][0x2d0], -R0 ;  /* 0x0000b40004027a23 */ /* 0x002fc80000010800 */
[----:B------:R1:W-:Y:S02]  /*e1f0*/  MUFU.EX2 R27, R2 ;  /* 0x00000002001b7308 */ /* 0x0003e40000000800 */
[----:B-1----:R-:W-:Y:S01]  /*e200*/  FFMA.FTZ R2, R8, c[0x0][0x2d0], -R0 ;  /* 0x0000b40008027a23 */ /* 0x002fe20000010800 */
[----:B------:R-:W-:-:S05]  /*e210*/  F2FP.PACK_AB R8, R35, R37 ;  /* 0x000000252308723e */ /* 0x000fca00000000ff */
[----:B------:R1:W2:Y:S02]  /*e220*/  MUFU.EX2 R26, R2 ;  /* 0x00000002001a7308 */ /* 0x0002a40000000800 */
[----:B-1----:R-:W-:Y:S02]  /*e230*/  FFMA.FTZ R2, R9, c[0x0][0x2d0], -R0 ;  /* 0x0000b40009027a23 */ /* 0x002fe40000010800 */
[----:B--2---:R-:W-:-:S04]  /*e240*/  FADD.FTZ R4, R27, R26 ;  /* 0x0000001a1b047221 */ /* 0x004fc80000010000 */
[----:B------:R1:W2:Y:S02]  /*e250*/  MUFU.EX2 R25, R2 ;  /* 0x0000000200197308 */ /* 0x0002a40000000800 */
[----:B-1----:R-:W-:Y:S02]  /*e260*/  FFMA.FTZ R2, R11, c[0x0][0x2d0], -R0 ;  /* 0x0000b4000b027a23 */ /* 0x002fe40000010800 */
[----:B--2---:R-:W-:-:S04]  /*e270*/  FADD.FTZ R4, R25, R4 ;  /* 0x0000000419047221 */ /* 0x004fc80000010000 */
[----:B------:R1:W2:Y:S02]  /*e280*/  MUFU.EX2 R23, R2 ;  /* 0x0000000200177308 */ /* 0x0002a40000000800 */
[----:B-1----:R-:W-:Y:S02]  /*e290*/  FFMA.FTZ R2, R14, c[0x0][0x2d0], -R0 ;  /* 0x0000b4000e027a23 */ /* 0x002fe40000010800 */
[----:B--2---:R-:W-:-:S04]  /*e2a0*/  FADD.FTZ R4, R23, R4 ;  /* 0x0000000417047221 */ /* 0x004fc80000010000 */
[----:B------:R1:W2:Y:S02]  /*e2b0*/  MUFU.EX2 R22, R2 ;  /* 0x0000000200167308 */ /* 0x0002a40000000800 */
[----:B-1----:R-:W-:Y:S01]  /*e2c0*/  FFMA.FTZ R2, R16, c[0x0][0x2d0], -R0 ;  /* 0x0000b40010027a23 */ /* 0x002fe20000010800 */
[----:B------:R-:W-:Y:S01]  /*e2d0*/  F2FP.PACK_AB R16, R38, R40 ;  /* 0x000000282610723e */ /* 0x000fe200000000ff */
[----:B--2---:R-:W-:-:S04]  /*e2e0*/  FADD.FTZ R4, R22, R4 ;  /* 0x0000000416047221 */ /* 0x004fc80000010000 */
[----:B------:R1:W2:Y:S02]  /*e2f0*/  MUFU.EX2 R9, R2 ;  /* 0x0000000200097308 */ /* 0x0002a40000000800 */
[----:B-1----:R-:W-:Y:S01]  /*e300*/  FFMA.FTZ R2, R17, c[0x0][0x2d0], -R0 ;  /* 0x0000b40011027a23 */ /* 0x002fe20000010800 */
[----:B------:R-:W-:-:S05]  /*e310*/  F2FP.PACK_AB R17, R26, R27 ;  /* 0x0000001b1a11723e */ /* 0x000fca00000000ff */
[----:B------:R1:W3:Y:S02]  /*e320*/  MUFU.EX2 R20, R2 ;  /* 0x0000000200147308 */ /* 0x0002e40000000800 */
[----:B-1----:R-:W-:Y:S01]  /*e330*/  FFMA.FTZ R2, R19, c[0x0][0x2d0], -R0 ;  /* 0x0000b40013027a23 */ /* 0x002fe20000010800 */
[----:B------:R-:W-:-:S05]  /*e340*/  F2FP.PACK_AB R19, R23, R25 ;  /* 0x000000191713723e */ /* 0x000fca00000000ff */
[----:B------:R1:W4:Y:S02]  /*e350*/  MUFU.EX2 R11, R2 ;  /* 0x00000002000b7308 */ /* 0x0003240000000800 */
[----:B-1----:R-:W-:-:S06]  /*e360*/  FFMA.FTZ R2, R21, c[0x0][0x2d0], -R0 ;  /* 0x0000b40015027a23 */ /* 0x002fcc0000010800 */
[----:B------:R1:W5:Y:S02]  /*e370*/  MUFU.EX2 R14, R2 ;  /* 0x00000002000e7308 */ /* 0x0003640000000800 */
[----:B-1----:R-:W-:-:S06]  /*e380*/  FFMA.FTZ R2, R24, c[0x0][0x2d0], -R0 ;  /* 0x0000b40018027a23 */ /* 0x002fcc0000010800 */
[----:B------:R1:W1:Y:S02]  /*e390*/  MUFU.EX2 R137, R2 ;  /* 0x0000000200897308 */ /* 0x0002640000000800 */
[----:B-1----:R-:W-:Y:S02]  /*e3a0*/  FADD.FTZ R2, R35, R3 ;  /* 0x0000000323027221 */ /* 0x002fe40000010000 */
[----:B------:R-:W-:Y:S02]  /*e3b0*/  FFMA.FTZ R3, R30, c[0x0][0x2d0], -R0 ;  /* 0x0000b4001e037a23 */ /* 0x000fe40000010800 */
[----:B------:R-:W-:Y:S02]  /*e3c0*/  FADD.FTZ R2, R36, R2 ;  /* 0x0000000224027221 */ /* 0x000fe40000010000 */
[----:B------:R2:W1:Y:S02]  /*e3d0*/  MUFU.EX2 R139, R3 ;  /* 0x00000003008b7308 */ /* 0x0004640000000800 */
[----:B------:R-:W-:-:S02]  /*e3e0*/  FADD.FTZ R2, R34, R2 ;  /* 0x0000000222027221 */ /* 0x000fc40000010000 */
[C---:B--2---:R-:W-:Y:S01]  /*e3f0*/  FADD.FTZ R3, R9.reuse, R4 ;  /* 0x0000000409037221 */ /* 0x044fe20000010000 */
[----:B------:R-:W-:Y:S01]  /*e400*/  F2FP.PACK_AB R9, R9, R22 ;  /* 0x000000160909723e */ /* 0x000fe200000000ff */
[----:B------:R-:W-:Y:S01]  /*e410*/  FFMA.FTZ R4, R10, c[0x0][0x2d0], -R0 ;  /* 0x0000b4000a047a23 */ /* 0x000fe20000010800 */
[----:B------:R-:W-:Y:S01]  /*e420*/  F2FP.PACK_AB R10, R34, R36 ;  /* 0x00000024220a723e */ /* 0x000fe200000000ff */
[----:B---3--:R-:W-:Y:S02]  /*e430*/  FADD.FTZ R3, R20, R3 ;  /* 0x0000000314037221 */ /* 0x008fe40000010000 */
[----:B------:R-:W-:Y:S02]  /*e440*/  FADD.FTZ R0, R29, R2 ;  /* 0x000000021d007221 */ /* 0x000fe40000010000 */
[----:B------:R-:W2:Y:S01]  /*e450*/  MUFU.EX2 R4, R4 ;  /* 0x0000000400047308 */ /* 0x000ea20000000800 */
[C---:B----4-:R-:W-:Y:S01]  /*e460*/  FADD.FTZ R3, R11.reuse, R3 ;  /* 0x000000030b037221 */ /* 0x050fe20000010000 */
[----:B------:R-:W-:Y:S01]  /*e470*/  F2FP.PACK_AB R11, R11, R20 ;  /* 0x000000140b0b723e */ /* 0x000fe200000000ff */
[C---:B------:R-:W-:Y:S01]  /*e480*/  FADD.FTZ R0, R136.reuse, R0 ;  /* 0x0000000088007221 */ /* 0x040fe20000010000 */
[----:B------:R-:W-:Y:S01]  /*e490*/  F2FP.PACK_AB R136, R136, R29 ;  /* 0x0000001d8888723e */ /* 0x000fe200000000ff */
[----:B-----5:R-:W-:-:S02]  /*e4a0*/  FADD.FTZ R3, R14, R3 ;  /* 0x000000030e037221 */ /* 0x020fc40000010000 */
[----:B------:R-:W-:Y:S02]  /*e4b0*/  FADD.FTZ R0, R28, R0 ;  /* 0x000000001c007221 */ /* 0x000fe40000010000 */
[C---:B------:R-:W-:Y:S01]  /*e4c0*/  FADD.FTZ R3, R137.reuse, R3 ;  /* 0x0000000389037221 */ /* 0x040fe20000010000 */
[----:B------:R-:W-:Y:S01]  /*e4d0*/  F2FP.PACK_AB R137, R137, R14 ;  /* 0x0000000e8989723e */ /* 0x000fe200000000ff */
[C---:B------:R-:W-:Y:S01]  /*e4e0*/  FADD.FTZ R234, R138.reuse, R0 ;  /* 0x000000008aea7221 */ /* 0x040fe20000010000 */
[----:B------:R-:W-:Y:S01]  /*e4f0*/  F2FP.PACK_AB R138, R138, R28 ;  /* 0x0000001c8a8a723e */ /* 0x000fe200000000ff */
[----:B-1----:R-:W-:Y:S01]  /*e500*/  FADD.FTZ R3, R139, R3 ;  /* 0x000000038b037221 */ /* 0x002fe20000010000 */
[----:B--2---:R-:W-:-:S03]  /*e510*/  F2FP.PACK_AB R139, R4, R139 ;  /* 0x0000008b048b723e */ /* 0x004fc600000000ff */
[----:B------:R-:W-:Y:S02]  /*e520*/  FADD.FTZ R233, R4, R3 ;  /* 0x0000000304e97221 */ /* 0x000fe40000010000 */
[----:B------:R-:W1:Y:S04]  /*e530*/  LDSM.16.MT88.4 R20, [R193] ;  /* 0x00000000c114783b */ /* 0x000e680000004200 */
[----:B------:R-:W2:Y:S04]  /*e540*/  LDSM.16.MT88.4 R32, [R194] ;  /* 0x00000000c220783b */ /* 0x000ea80000004200 */
[----:B------:R-:W-:Y:S04]  /*e550*/  LDSM.16.MT88.4 R48, [R194+0x800] ;  /* 0x00080000c230783b */ /* 0x000fe80000004200 */
[----:B------:R-:W3:Y:S04]  /*e560*/  LDSM.16.MT88.4 R36, [R193+0x800] ;  /* 0x00080000c124783b */ /* 0x000ee80000004200 */
[----:B------:R-:W4:Y:S04]  /*e570*/  LDSM.16.MT88.4 R40, [R196] ;  /* 0x00000000c428783b */ /* 0x000f280000004200 */
[----:B------:R-:W5:Y:S04]  /*e580*/  LDSM.16.MT88.4 R52, [R195] ;  /* 0x00000000c334783b */ /* 0x000f680000004200 */
[----:B------:R-:W-:Y:S04]  /*e590*/  LDSM.16.MT88.4 R60, [R195+0x800] ;  /* 0x00080000c33c783b */ /* 0x000fe80000004200 */
[----:B------:R-:W-:Y:S04]  /*e5a0*/  LDSM.16.MT88.4 R44, [R193+0x1800] ;  /* 0x00180000c12c783b */ /* 0x000fe80000004200 */
[----:B------:R-:W-:Y:S04]  /*e5b0*/  LDSM.16.MT88.4 R64, [R194+0x2000] ;  /* 0x00200000c240783b */ /* 0x000fe80000004200 */
[----:B------:R-:W-:Y:S01]  /*e5c0*/  LDSM.16.MT88.4 R72, [R193+0x3000] ;  /* 0x00300000c148783b */ /* 0x000fe20000004200 */
[C---:B-1----:R-:W-:Y:S03]  /*e5d0*/  HMMA.16816.F32 R28, R16.reuse, R20, RZ ;  /* 0x00000014101c723c */ /* 0x042fe600000018ff */
[----:B------:R-:W-:Y:S04]  /*e5e0*/  LDSM.16.MT88.4 R68, [R196+0x2000] ;  /* 0x00200000c444783b */ /* 0x000fe80000004200 */
[----:B------:R-:W-:Y:S01]  /*e5f0*/  LDSM.16.MT88.4 R76, [R194+0x3000] ;  /* 0x00300000c24c783b */ /* 0x000fe20000004200 */
[C---:B------:R-:W-:Y:S03]  /*e600*/  HMMA.16816.F32 R24, R16.reuse, R22, RZ ;  /* 0x000000161018723c */ /* 0x040fe600000018ff */
[----:B------:R-:W-:Y:S04]  /*e610*/  LDSM.16.MT88.4 R80, [R194+0x3800] ;  /* 0x00380000c250783b */ /* 0x000fe80000004200 */
[----:B------:R-:W-:Y:S01]  /*e620*/  LDSM.16.MT88.4 R84, [R195+0x3000] ;  /* 0x00300000c354783b */ /* 0x000fe20000004200 */
[----:B--2---:R-:W-:Y:S03]  /*e630*/  HMMA.16816.F32 R20, R16, R32, RZ ;  /* 0x000000201014723c */ /* 0x004fe600000018ff */
[----:B------:R-:W-:Y:S04]  /*e640*/  LDSM.16.MT88.4 R164, [R193+0x1000] ;  /* 0x00100000c1a4783b */ /* 0x000fe80000004200 */
[----:B------:R-:W-:Y:S01]  /*e650*/  LDSM.16.MT88.4 R156, [R194+0x1000] ;  /* 0x00100000c29c783b */ /* 0x000fe20000004200 */
[C---:B---3--:R-:W-:Y:S08]  /*e660*/  HMMA.16816.F32 R168, R8.reuse, R36, R28 ;  /* 0x0000002408a8723c */ /* 0x048ff0000000181c */
[C---:B------:R-:W-:Y:S01]  /*e670*/  HMMA.16816.F32 R148, R8.reuse, R38, R24 ;  /* 0x000000260894723c */ /* 0x040fe20000001818 */
[----:B------:R-:W1:Y:S07]  /*e680*/  LDSM.16.MT88.4 R36, [R196+0x800] ;  /* 0x00080000c424783b */ /* 0x000e6e0000004200 */
[----:B------:R-:W-:Y:S08]  /*e690*/  HMMA.16816.F32 R160, R8, R48, R20 ;  /* 0x0000003008a0723c */ /* 0x000ff00000001814 */
[C---:B------:R-:W-:Y:S01]  /*e6a0*/  HMMA.16816.F32 R20, R16.reuse, R34, RZ ;  /* 0x000000221014723c */ /* 0x040fe200000018ff */
[----:B------:R-:W-:Y:S07]  /*e6b0*/  LDSM.16.MT88.4 R32, [R196+0x1800] ;  /* 0x00180000c420783b */ /* 0x000fee0000004200 */
[C---:B----4-:R-:W-:Y:S08]  /*e6c0*/  HMMA.16816.F32 R28, R16.reuse, R40, RZ ;  /* 0x00000028101c723c */ /* 0x050ff000000018ff */
[----:B------:R-:W-:Y:S01]  /*e6d0*/  HMMA.16816.F32 R24, R16, R42, RZ ;  /* 0x0000002a1018723c */ /* 0x000fe200000018ff */
[----:B------:R-:W2:Y:S07]  /*e6e0*/  LDSM.16.MT88.4 R40, [R193+0x2000] ;  /* 0x00200000c128783b */ /* 0x000eae0000004200 */
[----:B------:R-:W-:Y:S01]  /*e6f0*/  HMMA.16816.F32 R56, R8, R50, R20 ;  /* 0x000000320838723c */ /* 0x000fe20000001814 */
[----:B------:R-:W-:Y:S07]  /*e700*/  LDSM.16.MT88.4 R48, [R193+0x3800] ;  /* 0x00380000c130783b */ /* 0x000fee0000004200 */
[----:B-----5:R-:W-:Y:S08]  /*e710*/  HMMA.16816.F32 R20, R16, R52, RZ ;  /* 0x000000341014723c */ /* 0x020ff000000018ff */
[----:B-1----:R-:W-:Y:S08]  /*e720*/  HMMA.16816.F32 R152, R8, R36, R28 ;  /* 0x000000240898723c */ /* 0x002ff0000000181c */
[----:B------:R-:W-:Y:S01]  /*e730*/  HMMA.16816.F32 R28, R16, R54, RZ ;  /* 0x00000036101c723c */ /* 0x000fe200000018ff */
[----:B------:R-:W-:Y:S01]  /*e740*/  IMAD.MOV.U32 R4, RZ, RZ, R56 ;  /* 0x000000ffff047224 */ /* 0x000fe200078e0038 */
[----:B------:R-:W-:Y:S01]  /*e750*/  MOV R2, R58 ;  /* 0x0000003a00027202 */ /* 0x000fe20000000f00 */
[----:B------:R-:W-:Y:S01]  /*e760*/  IMAD.MOV.U32 R3, RZ, RZ, R57 ;  /* 0x000000ffff037224 */ /* 0x000fe200078e0039 */
[----:B------:R-:W-:Y:S01]  /*e770*/  LDSM.16.MT88.4 R52, [R195+0x2000] ;  /* 0x00200000c334783b */ /* 0x000fe20000004200 */
[----:B------:R-:W-:-:S03]  /*e780*/  IMAD.MOV.U32 R0, RZ, RZ, R59 ;  /* 0x000000ffff007224 */ /* 0x000fc600078e003b */
[C---:B------:R-:W-:Y:S01]  /*e790*/  HMMA.16816.F32 R20, R8.reuse, R60, R20 ;  /* 0x0000003c0814723c */ /* 0x040fe20000001814 */
[----:B------:R-:W1:Y:S07]  /*e7a0*/  LDSM.16.MT88.4 R56, [R194+0x1800] ;  /* 0x00180000c238783b */ /* 0x000e6e0000004200 */
[----:B------:R-:W-:Y:S08]  /*e7b0*/  HMMA.16816.F32 R24, R8, R38, R24 ;  /* 0x000000260818723c */ /* 0x000ff00000001818 */
[----:B------:R-:W-:Y:S08]  /*e7c0*/  HMMA.16816.F32 R36, R16, R44, RZ ;  /* 0x0000002c1024723c */ /* 0x000ff000000018ff */
[----:B------:R-:W-:Y:S01]  /*e7d0*/  MOV R95, R20 ;  /* 0x00000014005f7202 */ /* 0x000fe20000000f00 */
[----:B------:R-:W-:Y:S01]  /*e7e0*/  IMAD.MOV.U32 R94, RZ, RZ, R21 ;  /* 0x000000ffff5e7224 */ /* 0x000fe200078e0015 */
[----:B------:R-:W-:Y:S01]  /*e7f0*/  MOV R92, R23 ;  /* 0x00000017005c7202 */ /* 0x000fe20000000f00 */
[----:B------:R-:W-:Y:S01]  /*e800*/  IMAD.MOV.U32 R93, RZ, RZ, R22 ;  /* 0x000000ffff5d7224 */ /* 0x000fe200078e0016 */
[----:B------:R-:W-:Y:S04]  /*e810*/  HMMA.16816.F32 R168, R136, R164, R168 ;  /* 0x000000a488a8723c */ /* 0x000fe800000018a8 */
[----:B------:R-:W-:Y:S01]  /*e820*/  IMAD.MOV.U32 R102, RZ, RZ, R24 ;  /* 0x000000ffff667224 */ /* 0x000fe200078e0018 */
[----:B------:R-:W-:Y:S01]  /*e830*/  MOV R101, R25 ;  /* 0x0000001900657202 */ /* 0x000fe20000000f00 */
[----:B------:R-:W-:-:S02]  /*e840*/  IMAD.MOV.U32 R100, RZ, RZ, R26 ;  /* 0x000000ffff647224 */ /* 0x000fc400078e001a */
[----:B------:R-:W-:Y:S01]  /*e850*/  HMMA.16816.F32 R20, R8, R62, R28 ;  /* 0x0000003e0814723c */ /* 0x000fe2000000181c */
[----:B------:R-:W-:Y:S01]  /*e860*/  IMAD.MOV.U32 R14, RZ, RZ, R27 ;  /* 0x000000ffff0e7224 */ /* 0x000fe200078e001b */
[----:B------:R-:W3:Y:S04]  /*e870*/  LDSM.16.MT88.4 R28, [R195+0x1800] ;  /* 0x00180000c31c783b */ /* 0x000ee80000004200 */
[----:B------:R-:W4:Y:S02]  /*e880*/  LDSM.16.MT88.4 R60, [R196+0x3000] ;  /* 0x00300000c43c783b */ /* 0x000f240000004200 */
[----:B------:R-:W-:Y:S08]  /*e890*/  HMMA.16816.F32 R24, R16, R46, RZ ;  /* 0x0000002e1018723c */ /* 0x000ff000000018ff */
[----:B--2---:R-:W-:Y:S08]  /*e8a0*/  HMMA.16816.F32 R216, R8, R40, R36 ;  /* 0x0000002808d8723c */ /* 0x004ff00000001824 */
[----:B------:R-:W-:Y:S01]  /*e8b0*/  IMAD.MOV.U32 R106, RZ, RZ, R20 ;  /* 0x000000ffff6a7224 */ /* 0x000fe200078e0014 */
[----:B------:R-:W-:Y:S01]  /*e8c0*/  MOV R104, R22 ;  /* 0x0000001600687202 */ /* 0x000fe20000000f00 */
[----:B------:R-:W-:Y:S01]  /*e8d0*/  IMAD.MOV.U32 R105, RZ, RZ, R21 ;  /* 0x000000ffff697224 */ /* 0x000fe200078e0015 */
[----:B------:R-:W-:Y:S01]  /*e8e0*/  HMMA.16816.F32 R164, R136, R166, R148 ;  /* 0x000000a688a4723c */ /* 0x000fe20000001894 */
[----:B------:R-:W-:Y:S01]  /*e8f0*/  IMAD.MOV.U32 R103, RZ, RZ, R23 ;  /* 0x000000ffff677224 */ /* 0x000fe200078e0017 */
[----:B------:R-:W-:Y:S06]  /*e900*/  LDSM.16.MT88.4 R148, [R196+0x1000] ;  /* 0x00100000c494783b */ /* 0x000fec0000004200 */
[----:B-1----:R-:W-:Y:S08]  /*e910*/  HMMA.16816.F32 R20, R16, R56, RZ ;  /* 0x000000381014723c */ /* 0x002ff000000018ff */
[----:B------:R-:W-:Y:S08]  /*e920*/  HMMA.16816.F32 R188, R8, R42, R24 ;  /* 0x0000002a08bc723c */ /* 0x000ff00000001818 */
[----:B------:R-:W-:Y:S08]  /*e930*/  HMMA.16816.F32 R40, R16, R34, RZ ;  /* 0x000000221028723c */ /* 0x000ff000000018ff */
[----:B------:R-:W-:Y:S08]  /*e940*/  HMMA.16816.F32 R44, R8, R64, R20 ;  /* 0x00000040082c723c */ /* 0x000ff00000001814 */
[C---:B---3--:R-:W-:Y:S08]  /*e950*/  HMMA.16816.F32 R36, R16.reuse, R28, RZ ;  /* 0x0000001c1024723c */ /* 0x048ff000000018ff */
[C---:B------:R-:W-:Y:S08]  /*e960*/  HMMA.16816.F32 R24, R16.reuse, R74, RZ ;  /* 0x0000004a1018723c */ /* 0x040ff000000018ff */
[----:B------:R-:W-:Y:S01]  /*e970*/  MOV R108, R44 ;  /* 0x0000002c006c7202 */ /* 0x000fe20000000f00 */
[----:B------:R-:W-:Y:S01]  /*e980*/  IMAD.MOV.U32 R107, RZ, RZ, R45 ;  /* 0x000000ffff6b7224 */ /* 0x000fe200078e002d */
[----:B------:R-:W-:Y:S01]  /*e990*/  MOV R65, R46 ;  /* 0x0000002e00417202 */ /* 0x000fe20000000f00 */
[----:B------:R-:W-:Y:S01]  /*e9a0*/  IMAD.MOV.U32 R64, RZ, RZ, R47 ;  /* 0x000000ffff407224 */ /* 0x000fe200078e002f */
[C---:B------:R-:W-:Y:S08]  /*e9b0*/  HMMA.16816.F32 R56, R16.reuse, R58, RZ ;  /* 0x0000003a1038723c */ /* 0x040ff000000018ff */
[C---:B------:R-:W-:Y:S08]  /*e9c0*/  HMMA.16816.F32 R44, R16.reuse, R32, RZ ;  /* 0x00000020102c723c */ /* 0x040ff000000018ff */
[C---:B------:R-:W-:Y:S08]  /*e9d0*/  HMMA.16816.F32 R32, R16.reuse, R30, RZ ;  /* 0x0000001e1020723c */ /* 0x040ff000000018ff */
[----:B------:R-:W-:Y:S08]  /*e9e0*/  HMMA.16816.F32 R28, R16, R72, RZ ;  /* 0x00000048101c723c */ /* 0x000ff000000018ff */
[----:B------:R-:W-:Y:S01]  /*e9f0*/  HMMA.16816.F32 R72, R8, R68, R44 ;  /* 0x000000440848723c */ /* 0x000fe2000000182c */
[----:B------:R-:W1:Y:S07]  /*ea00*/  LDSM.16.MT88.4 R44, [R196+0x3800] ;  /* 0x00380000c42c783b */ /* 0x000e6e0000004200 */
[----:B------:R-:W-:Y:S07]  /*ea10*/  HMMA.16816.F32 R20, R16, R76, RZ ;  /* 0x0000004c1014723c */ /* 0x000fee00000018ff */
[----:B------:R-:W-:Y:S01]  /*ea20*/  IMAD.MOV.U32 R77, RZ, RZ, R107 ;  /* 0x000000ffff4d7224 */ /* 0x000fe200078e006b */
[----:B------:R-:W-:Y:S01]  /*ea30*/  HMMA.16816.F32 R96, R8, R54, R32 ;  /* 0x000000360860723c */ /* 0x000fe20000001820 */
[----:B------:R-:W-:-:S07]  /*ea40*/  MOV R76, R108 ;  /* 0x0000006c004c7202 */ /* 0x000fce0000000f00 */
[----:B------:R-:W-:Y:S07]  /*ea50*/  HMMA.16816.F32 R32, R16, R78, RZ ;  /* 0x0000004e1020723c */ /* 0x000fee00000018ff */
[----:B------:R-:W-:Y:S01]  /*ea60*/  MOV R78, R65 ;  /* 0x00000041004e7202 */ /* 0x000fe20000000f00 */
[----:B------:R-:W-:Y:S01]  /*ea70*/  HMMA.16816.F32 R88, R8, R48, R28 ;  /* 0x000000300858723c */ /* 0x000fe2000000181c */
[----:B------:R-:W-:Y:S01]  /*ea80*/  IMAD.MOV.U32 R79, RZ, RZ, R64 ;  /* 0x000000ffff4f7224 */ /* 0x000fe200078e0040 */
[----:B------:R-:W-:Y:S01]  /*ea90*/  MOV R64, R106 ;  /* 0x0000006a00407202 */ /* 0x000fe20000000f00 */
[----:B------:R-:W-:-:S05]  /*eaa0*/  IMAD.MOV.U32 R65, RZ, RZ, R105 ;  /* 0x000000ffff417224 */ /* 0x000fca00078e0069 */
[----:B------:R-:W-:Y:S01]  /*eab0*/  HMMA.16816.F32 R180, R8, R50, R24 ;  /* 0x0000003208b4723c */ /* 0x000fe20000001818 */
[----:B------:R-:W2:Y:S07]  /*eac0*/  LDSM.16.MT88.4 R48, [R193+0x4800] ;  /* 0x00480000c130783b */ /* 0x000eae0000004200 */
[C---:B----4-:R-:W-:Y:S07]  /*ead0*/  HMMA.16816.F32 R28, R16.reuse, R60, RZ ;  /* 0x0000003c101c723c */ /* 0x050fee00000018ff */
[----:B------:R-:W-:Y:S01]  /*eae0*/  MOV R60, R95 ;  /* 0x0000005f003c7202 */ /* 0x000fe20000000f00 */
[----:B------:R-:W-:Y:S01]  /*eaf0*/  HMMA.16816.F32 R24, R16, R62, RZ ;  /* 0x0000003e1018723c */ /* 0x000fe200000018ff */
[----:B------:R-:W-:-:S06]  /*eb00*/  IMAD.MOV.U32 R61, RZ, RZ, R94 ;  /* 0x000000ffff3d7224 */ /* 0x000fcc00078e005e */
[----:B------:R-:W-:Y:S01]  /*eb10*/  MOV R62, R93 ;  /* 0x0000005d003e7202 */ /* 0x000fe20000000f00 */
[----:B------:R-:W-:Y:S01]  /*eb20*/  HMMA.16816.F32 R172, R8, R66, R56 ;  /* 0x0000004208ac723c */ /* 0x000fe20000001838 */
[----:B------:R-:W3:Y:S01]  /*eb30*/  LDSM.16.MT88.4 R56, [R195+0x3800] ;  /* 0x00380000c338783b */ /* 0x000ee20000004200 */
[----:B------:R-:W-:-:S05]  /*eb40*/  IMAD.MOV.U32 R63, RZ, RZ, R92 ;  /* 0x000000ffff3f7224 */ /* 0x000fca00078e005c */
[----:B------:R-:W-:Y:S01]  /*eb50*/  MOV R66, R104 ;  /* 0x0000006800427202 */ /* 0x000fe20000000f00 */
[----:B------:R-:W-:Y:S01]  /*eb60*/  HMMA.16816.F32 R184, R8, R52, R36 ;  /* 0x0000003408b8723c */ /* 0x000fe20000001824 */
[----:B------:R-:W4:Y:S01]  /*eb70*/  LDSM.16.MT88.4 R52, [R194+0x4800] ;  /* 0x00480000c234783b */ /* 0x000f220000004200 */
[----:B------:R-:W-:-:S06]  /*eb80*/  IMAD.MOV.U32 R67, RZ, RZ, R103 ;  /* 0x000000ffff437224 */ /* 0x000fcc00078e0067 */
[----:B------:R-:W-:Y:S07]  /*eb90*/  HMMA.16816.F32 R176, R8, R80, R20 ;  /* 0x0000005008b0723c */ /* 0x000fee0000001814 */
[----:B------:R-:W-:Y:S01]  /*eba0*/  MOV R80, R102 ;  /* 0x0000006600507202 */ /* 0x000fe20000000f00 */
[----:B------:R-:W-:Y:S01]  /*ebb0*/  HMMA.16816.F32 R20, R16, R84, RZ ;  /* 0x000000541014723c */ /* 0x000fe200000018ff */
[----:B------:R-:W-:-:S06]  /*ebc0*/  IMAD.MOV.U32 R81, RZ, RZ, R101 ;  /* 0x000000ffff517224 */ /* 0x000fcc00078e0065 */
[----:B------:R-:W-:Y:S01]  /*ebd0*/  MOV R84, R4 ;  /* 0x0000000400547202 */ /* 0x000fe20000000f00 */
[----:B------:R-:W-:Y:S01]  /*ebe0*/  HMMA.16816.F32 R92, R8, R82, R32 ;  /* 0x00000052085c723c */ /* 0x000fe20000001820 */
[----:B------:R-:W5:Y:S01]  /*ebf0*/  LDL R4, [R1+0x58] ;  /* 0x0000580001047983 */ /* 0x000f620000100800 */
[----:B------:R-:W-:-:S05]  /*ec00*/  IMAD.MOV.U32 R85, RZ, RZ, R3 ;  /* 0x000000ffff557224 */ /* 0x000fca00078e0003 */
[----:B------:R-:W-:Y:S01]  /*ec10*/  MOV R82, R100 ;  /* 0x0000006400527202 */ /* 0x000fe20000000f00 */
[C---:B-1----:R-:W-:Y:S01]  /*ec20*/  HMMA.16816.F32 R104, R8.reuse, R44, R28 ;  /* 0x0000002c0868723c */ /* 0x042fe2000000181c */
[----:B------:R-:W-:Y:S02]  /*ec30*/  IMAD.MOV.U32 R83, RZ, RZ, R14 ;  /* 0x000000ffff537224 */ /* 0x000fe400078e000e */
[----:B------:R-:W5:Y:S05]  /*ec40*/  LDL R14, [R1+0x64] ;  /* 0x00006400010e7983 */ /* 0x000f6a0000100800 */
[C---:B------:R-:W-:Y:S01]  /*ec50*/  HMMA.16816.F32 R100, R8.reuse, R46, R24 ;  /* 0x0000002e0864723c */ /* 0x040fe20000001818 */
[----:B------:R-:W1:Y:S07]  /*ec60*/  LDSM.16.MT88.4 R44, [R193+0x5000] ;  /* 0x00500000c12c783b */ /* 0x000e6e0000004200 */
[----:B------:R-:W-:Y:S01]  /*ec70*/  HMMA.16816.F32 R68, R8, R70, R40 ;  /* 0x000000460844723c */ /* 0x000fe20000001828 */
[----:B------:R-:W1:Y:S07]  /*ec80*/  LDSM.16.MT88.4 R40, [R194+0x5000] ;  /* 0x00500000c228783b */ /* 0x000e6e0000004200 */
[C---:B--2---:R-:W-:Y:S08]  /*ec90*/  HMMA.16816.F32 R32, R16.reuse, R48, RZ ;  /* 0x000000301020723c */ /* 0x044ff000000018ff */
[----:B------:R-:W-:Y:S01]  /*eca0*/  HMMA.16816.F32 R28, R16, R50, RZ ;  /* 0x00000032101c723c */ /* 0x000fe200000018ff */
[----:B------:R-:W2:Y:S07]  /*ecb0*/  LDSM.16.MT88.4 R48, [R196+0x4800] ;  /* 0x00480000c430783b */ /* 0x000eae0000004200 */
[----:B---3--:R-:W-:Y:S08]  /*ecc0*/  HMMA.16816.F32 R112, R8, R56, R20 ;  /* 0x000000380870723c */ /* 0x008ff00000001814 */
[C---:B----4-:R-:W-:Y:S08]  /*ecd0*/  HMMA.16816.F32 R24, R16.reuse, R52, RZ ;  /* 0x000000341018723c */ /* 0x050ff000000018ff */
[C---:B------:R-:W-:Y:S08]  /*ece0*/  HMMA.16816.F32 R20, R16.reuse, R54, RZ ;  /* 0x000000361014723c */ /* 0x040ff000000018ff */
[----:B------:R-:W-:Y:S07]  /*ecf0*/  HMMA.16816.F32 R36, R16, R86, RZ ;  /* 0x000000561024723c */ /* 0x000fee00000018ff */
[----:B------:R-:W-:Y:S01]  /*ed00*/  IMAD.MOV.U32 R87, RZ, RZ, R0 ;  /* 0x000000ffff577224 */ /* 0x000fe200078e0000 */
[----:B-1----:R-:W-:Y:S01]  /*ed10*/  HMMA.16816.F32 R120, R8, R44, R32 ;  /* 0x0000002c0878723c */ /* 0x002fe20000001820 */
[----:B------:R-:W1:Y:S01]  /*ed20*/  LDSM.16.MT88.4 R32, [R196+0x5000] ;  /* 0x00500000c420783b */ /* 0x000e620000004200 */
[----:B------:R-:W-:-:S03]  /*ed30*/  MOV R86, R2 ;  /* 0x0000000200567202 */ /* 0x000fc60000000f00 */
[----:B------:R-:W3:Y:S03]  /*ed40*/  LDL R0, [R1+0x4] ;  /* 0x0000040001007983 */ /* 0x000ee60000100800 */
[C---:B------:R-:W-:Y:S01]  /*ed50*/  HMMA.16816.F32 R132, R8.reuse, R40, R24 ;  /* 0x000000280884723c */ /* 0x040fe20000001818 */
[----:B------:R-:W-:Y:S07]  /*ed60*/  LDSM.16.MT88.4 R24, [R195+0x4800] ;  /* 0x00480000c318783b */ /* 0x000fee0000004200 */
[C---:B------:R-:W-:Y:S01]  /*ed70*/  HMMA.16816.F32 R128, R8.reuse, R42, R20 ;  /* 0x0000002a0880723c */ /* 0x040fe20000001814 */
[----:B------:R-:W4:Y:S07]  /*ed80*/  LDSM.16.MT88.4 R40, [R195+0x1000] ;  /* 0x00100000c328783b */ /* 0x000f2e0000004200 */
[----:B------:R-:W-:Y:S01]  /*ed90*/  HMMA.16816.F32 R108, R8, R58, R36 ;  /* 0x0000003a086c723c */ /* 0x000fe20000001824 */
[----:B------:R-:W4:Y:S07]  /*eda0*/  LDSM.16.MT88.4 R56, [R194+0x2800] ;  /* 0x00280000c238783b */ /* 0x000f2e0000004200 */
[C---:B--2---:R-:W-:Y:S08]  /*edb0*/  HMMA.16816.F32 R20, R16.reuse, R48, RZ ;  /* 0x000000301014723c */ /* 0x044ff000000018ff */
[----:B------:R-:W-:Y:S01]  /*edc0*/  HMMA.16816.F32 R36, R16, R50, RZ ;  /* 0x000000321024723c */ /* 0x000fe200000018ff */
[----:B------:R-:W-:Y:S07]  /*edd0*/  LDSM.16.MT88.4 R48, [R193+0x2800] ;  /* 0x00280000c130783b */ /* 0x000fee0000004200 */
[----:B------:R-:W-:Y:S08]  /*ede0*/  HMMA.16816.F32 R152, R136, R148, R152 ;  /* 0x000000948898723c */ /* 0x000ff00000001898 */
[C---:B-1----:R-:W-:Y:S01]  /*edf0*/  HMMA.16816.F32 R124, R8.reuse, R32, R20 ;  /* 0x00000020087c723c */ /* 0x042fe20000001814 */
[----:B------:R-:W-:Y:S07]  /*ee00*/  LDSM.16.MT88.4 R20, [R195+0x5000] ;  /* 0x00500000c314783b */ /* 0x000fee0000004200 */
[----:B------:R-:W-:Y:S08]  /*ee10*/  HMMA.16816.F32 R32, R8, R34, R36 ;  /* 0x000000220820723c */ /* 0x000ff00000001824 */
[C---:B----4-:R-:W-:Y:S08]  /*ee20*/  HMMA.16816.F32 R36, R136.reuse, R40, R60 ;  /* 0x000000288824723c */ /* 0x050ff0000000183c */
[C---:B------:R-:W-:Y:S01]  /*ee30*/  HMMA.16816.F32 R40, R136.reuse, R42, R64 ;  /* 0x0000002a8828723c */ /* 0x040fe20000001840 */
[----:B------:R-:W1:Y:S07]  /*ee40*/  LDSM.16.MT88.4 R64, [R196+0x2800] ;  /* 0x00280000c440783b */ /* 0x000e6e0000004200 */
[C---:B------:R-:W-:Y:S01]  /*ee50*/  HMMA.16816.F32 R148, R136.reuse, R150, R80 ;  /* 0x000000968894723c */ /* 0x040fe20000001850 */
[----:B------:R-:W2:Y:S07]  /*ee60*/  LDSM.16.MT88.4 R80, [R193+0x4000] ;  /* 0x00400000c150783b */ /* 0x000eae0000004200 */
[C---:B------:R-:W-:Y:S08]  /*ee70*/  HMMA.16816.F32 R52, R136.reuse, R56, R76 ;  /* 0x000000388834723c */ /* 0x040ff0000000184c */
[C---:B------:R-:W-:Y:S08]  /*ee80*/  HMMA.16816.F32 R160, R136.reuse, R156, R160 ;  /* 0x0000009c88a0723c */ /* 0x040ff000000018a0 */
[----:B------:R-:W-:Y:S08]  /*ee90*/  HMMA.16816.F32 R156, R136, R158, R84 ;  /* 0x0000009e889c723c */ /* 0x000ff00000001854 */
[----:B------:R-:W-:Y:S08]  /*eea0*/  HMMA.16816.F32 R116, R8, R46, R28 ;  /* 0x0000002e0874723c */ /* 0x000ff0000000181c */
[C---:B-1----:R-:W-:Y:S01]  /*eeb0*/  HMMA.16816.F32 R60, R136.reuse, R64, R72 ;  /* 0x00000040883c723c */ /* 0x042fe20000001848 */
[----:B------:R-:W1:Y:S07]  /*eec0*/  LDSM.16.MT88.4 R72, [R195+0x2800] ;  /* 0x00280000c348783b */ /* 0x000e6e0000004200 */
[C---:B------:R-:W-:Y:S08]  /*eed0*/  HMMA.16816.F32 R64, R136.reuse, R66, R68 ;  /* 0x000000428840723c */ /* 0x040ff00000001844 */
[----:B--2---:R-:W-:Y:S01]  /*eee0*/  HMMA.16816.F32 R76, R136, R80, R88 ;  /* 0x00000050884c723c */ /* 0x004fe20000001858 */
[----:B------:R-:W2:Y:S07]  /*eef0*/  LDSM.16.MT88.4 R88, [R194+0x4000] ;  /* 0x00400000c258783b */ /* 0x000eae0000004200 */
[C---:B------:R-:W-:Y:S08]  /*ef00*/  HMMA.16816.F32 R28, R16.reuse, R24, RZ ;  /* 0x00000018101c723c */ /* 0x040ff000000018ff */
[----:B------:R-:W-:Y:S08]  /*ef10*/  HMMA.16816.F32 R16, R16, R26, RZ ;  /* 0x0000001a1010723c */ /* 0x000ff000000018ff */
[C---:B------:R-:W-:Y:S08]  /*ef20*/  HMMA.16816.F32 R44, R136.reuse, R48, R216 ;  /* 0x00000030882c723c */ /* 0x040ff000000018d8 */
[C---:B-1----:R-:W-:Y:S08]  /*ef30*/  HMMA.16816.F32 R68, R136.reuse, R72, R184 ;  /* 0x000000488844723c */ /* 0x042ff000000018b8 */
[C---:B------:R-:W-:Y:S01]  /*ef40*/  HMMA.16816.F32 R72, R136.reuse, R74, R96 ;  /* 0x0000004a8848723c */ /* 0x040fe20000001860 */
[----:B------:R-:W1:Y:S07]  /*ef50*/  LDSM.16.MT88.4 R96, [R196+0x4000] ;  /* 0x00400000c460783b */ /* 0x000e6e0000004200 */
[C---:B--2---:R-:W-:Y:S08]  /*ef60*/  HMMA.16816.F32 R84, R136.reuse, R88, R176 ;  /* 0x000000588854723c */ /* 0x044ff000000018b0 */
[----:B------:R-:W-:Y:S08]  /*ef70*/  HMMA.16816.F32 R88, R136, R90, R92 ;  /* 0x0000005a8858723c */ /* 0x000ff0000000185c */
[C---:B------:R-:W-:Y:S08]  /*ef80*/  HMMA.16816.F32 R28, R8.reuse, R20, R28 ;  /* 0x00000014081c723c */ /* 0x040ff0000000181c */
[----:B------:R-:W-:Y:S01]  /*ef90*/  HMMA.16816.F32 R16, R8, R22, R16 ;  /* 0x000000160810723c */ /* 0x000fe20000001810 */
[----:B------:R-:W-:Y:S01]  /*efa0*/  LDSM.16.MT88.4 R8, [R195+0x5800] ;  /* 0x00580000c308783b */ /* 0x000fe20000004200 */
[----:B------:R-:W-:-:S02]  /*efb0*/  LOP3.LUT R213, R213, 0xffffefff, RZ, 0xc0, !PT ;  /* 0xffffefffd5d57812 */ /* 0x000fc400078ec0ff */
[----:B------:R-:W-:-:S04]  /*efc0*/  IADD3 R225, R225, -0x2, RZ ;  /* 0xfffffffee1e17810 */ /* 0x000fc80007ffe0ff */
[C---:B------:R-:W-:Y:S08]  /*efd0*/  HMMA.16816.F32 R48, R136.reuse, R50, R188 ;  /* 0x000000328830723c */ /* 0x040ff000000018bc */
[C---:B-1----:R-:W-:Y:S01]  /*efe0*/  HMMA.16816.F32 R92, R136.reuse, R96, R104 ;  /* 0x00000060885c723c */ /* 0x042fe20000001868 */
[----:B------:R-:W1:Y:S07]  /*eff0*/  LDSM.16.MT88.4 R104, [R195+0x4000] ;  /* 0x00400000c368783b */ /* 0x000e6e0000004200 */
[C---:B------:R-:W-:Y:S08]  /*f000*/  HMMA.16816.F32 R96, R136.reuse, R98, R100 ;  /* 0x000000628860723c */ /* 0x040ff00000001864 */
[C---:B------:R-:W-:Y:S08]  /*f010*/  HMMA.16816.F32 R56, R136.reuse, R58, R172 ;  /* 0x0000003a8838723c */ /* 0x040ff000000018ac */
[C---:B-1----:R-:W-:Y:S01]  /*f020*/  HMMA.16816.F32 R100, R136.reuse, R104, R112 ;  /* 0x000000688864723c */ /* 0x042fe20000001870 */
[----:B------:R-:W1:Y:S07]  /*f030*/  LDSM.16.MT88.4 R112, [R193+0x5800] ;  /* 0x00580000c170783b */ /* 0x000e6e0000004200 */
[C---:B------:R-:W-:Y:S08]  /*f040*/  HMMA.16816.F32 R104, R136.reuse, R106, R108 ;  /* 0x0000006a8868723c */ /* 0x040ff0000000186c */
[C---:B-1----:R-:W-:Y:S01]  /*f050*/  HMMA.16816.F32 R108, R136.reuse, R112, R120 ;  /* 0x00000070886c723c */ /* 0x042fe20000001878 */
[----:B------:R-:W1:Y:S07]  /*f060*/  LDSM.16.MT88.4 R120, [R194+0x5800] ;  /* 0x00580000c278783b */ /* 0x000e6e0000004200 */
[----:B------:R-:W-:Y:S01]  /*f070*/  HMMA.16816.F32 R112, R136, R114, R116 ;  /* 0x000000728870723c */ /* 0x000fe20000001874 */
[----:B------:R-:W-:-:S04]  /*f080*/  MOV R218, 0x1 ;  /* 0x0000000100da7802 */ /* 0x000fc80000000f00 */
[----:B------:R-:W-:-:S03]  /*f090*/  ISETP.NE.AND P0, PT, R218, c[0x0][0x2c4], PT ;  /* 0x0000b100da007a0c */ /* 0x000fc60003f05270 */
[C---:B-1----:R-:W-:Y:S08]  /*f0a0*/  HMMA.16816.F32 R116, R136.reuse, R120, R132 ;  /* 0x000000788874723c */ /* 0x042ff00000001884 */
[----:B------:R-:W-:Y:S01]  /*f0b0*/  HMMA.16816.F32 R120, R136, R122, R128 ;  /* 0x0000007a8878723c */ /* 0x000fe20000001880 */
[----:B------:R-:W1:Y:S01]  /*f0c0*/  LDSM.16.MT88.4 R128, [R196+0x5800] ;  /* 0x00580000c480783b */ /* 0x000e620000004200 */
[----:B---3--:R-:W-:Y:S01]  /*f0d0*/  IMAD.SHL.U32 R0, R0, 0x80, RZ ;  /* 0x0000008000007824 */ /* 0x008fe200078e00ff */
[----:B------:R-:W-:-:S03]  /*f0e0*/  ISETP.LE.AND P1, PT, R218, c[0x0][0x32c], PT ;  /* 0x0000cb00da007a0c */ /* 0x000fc60003f23270 */
[----:B------:R-:W-:Y:S01]  /*f0f0*/  @P0 IMAD.HI.U32 R3, R0, c[0x0][0x2c8], RZ ;  /* 0x0000b20000030a27 */ /* 0x000fe200078e00ff */
[----:B------:R-:W-:-:S04]  /*f100*/  MOV R2, R0 ;  /* 0x0000000000027202 */ /* 0x000fc80000000f00 */
[----:B------:R-:W-:Y:S01]  /*f110*/  @P0 SHF.R.U32.HI R2, RZ, c[0x0][0x2cc], R3 ;  /* 0x0000b300ff020a19 */ /* 0x000fe20000011603 */
[----:B------:R-:W-:Y:S03]  /*f120*/  HMMA.16816.F32 R80, R136, R82, R180 ;  /* 0x000000528850723c */ /* 0x000fe600000018b4 */
[----:B-----5:R-:W-:-:S05]  /*f130*/  IADD3 R2, -R4, R14, R2 ;  /* 0x0000000e04027210 */ /* 0x020fca0007ffe102 */
[----:B------:R-:W-:Y:S01]  /*f140*/  HMMA.16816.F32 R132, R136, R8, R28 ;  /* 0x000000088884723c */ /* 0x000fe2000000181c */
[----:B------:R-:W-:Y:S02]  /*f150*/  IADD3 R4, R2, c[0x0][0x328], RZ ;  /* 0x0000ca0002047a10 */ /* 0x000fe40007ffe0ff */
[----:B------:R-:W-:-:S05]  /*f160*/  @P1 LOP3.LUT R213, R213, 0x1000, RZ, 0xfc, !PT ;  /* 0x00001000d5d51812 */ /* 0x000fca00078efcff */
[C---:B-1----:R-:W-:Y:S08]  /*f170*/  HMMA.16816.F32 R124, R136.reuse, R128, R124 ;  /* 0x00000080887c723c */ /* 0x042ff0000000187c */
[C---:B------:R-:W-:Y:S08]  /*f180*/  HMMA.16816.F32 R128, R136.reuse, R130, R32 ;  /* 0x000000828880723c */ /* 0x040ff00000001820 */
[----:B------:R-:W-:Y:S01]  /*f190*/  HMMA.16816.F32 R136, R136, R10, R16 ;  /* 0x0000000a8888723c */ /* 0x000fe20000001810 */
[----:B------:R-:W-:Y:S07]  /*f1a0*/  @!P1 BRA `(.L_x_2380) ;  /* 0x0000011000009947 */ /* 0x000fee0003800000 */
[C---:B------:R-:W-:Y:S01]  /*f1b0*/  ISETP.GT.AND P0, PT, R2.reuse, RZ, PT ;  /* 0x000000ff0200720c */ /* 0x040fe20003f04270 */
[----:B------:R-:W-:Y:S01]  /*f1c0*/  BSSY B0, `(.L_x_2381) ;  /* 0x000000c000007945 */ /* 0x000fe20003800000 */
[----:B------:R-:W-:-:S11]  /*f1d0*/  IADD3 R3, R2, -0x1, RZ ;  /* 0xffffffff02037810 */ /* 0x000fd60007ffe0ff */
[----:B------:R-:W-:Y:S05]  /*f1e0*/  @P0 BRA `(.L_x_2382) ;  /* 0x0000006000000947 */ /* 0x000fea0003800000 */
[----:B------:R-:W-:Y:S01]  /*f1f0*/  ISETP.NE.AND P0, PT, R218, c[0x0][0x32c], PT ;  /* 0x0000cb00da007a0c */ /* 0x000fe20003f05270 */
[----:B------:R-:W-:-:S12]  /*f200*/  IMAD.MOV R2, RZ, RZ, -R2 ;  /* 0x000000ffff027224 */ /* 0x000fd800078e0a02 */
[----:B------:R-:W-:-:S05]  /*f210*/  @P0 IMAD.HI.U32 R3, R2, c[0x0][0x330], RZ ;  /* 0x0000cc0002030a27 */ /* 0x000fca00078e00ff */
[----:B------:R-:W-:-:S04]  /*f220*/  @P0 SHF.R.U32.HI R2, RZ, c[0x0][0x334], R3 ;  /* 0x0000cd00ff020a19 */ /* 0x000fc80000011603 */
[----:B------:R-:W-:Y:S01]  /*f230*/  LOP3.LUT R3, RZ, R2, RZ, 0x33, !PT ;  /* 0x00000002ff037212 */ /* 0x000fe200078e33ff */
[----:B------:R-:W-:Y:S05]  /*f240*/  BRA `(.L_x_2383) ;  /* 0x0000003000007947 */ /* 0x000fea0003800000 */
.L_x_2382:
[----:B------:R-:W-:-:S13]  /*f250*/  ISETP.NE.AND P0, PT, R218, c[0x0][0x32c], PT ;  /* 0x0000cb00da007a0c */ /* 0x000fda0003f05270 */
[----:B------:R-:W-:-:S05]  /*f260*/  @P0 IMAD.HI.U32 R2, R3, c[0x0][0x330], RZ ;  /* 0x0000cc0003020a27 */ /* 0x000fca00078e00ff */
[----:B------:R-:W-:Y:S02]  /*f270*/  @P0 SHF.R.U32.HI R3, RZ, c[0x0][0x334], R2 ;  /* 0x0000cd00ff030a19 */ /* 0x000fe40000011602 */
.L_x_2383:
[----:B------:R-:W-:Y:S05]  /*f280*/  BSYNC B0 ;  /* 0x0000000000007941 */ /* 0x000fea0003800000 */
.L_x_2381:
[----:B------:R-:W-:-:S05]  /*f290*/  MOV R2, c[0x0][0x32c] ;  /* 0x0000cb0000027a02 */ /* 0x000fca0000000f00 */
[----:B------:R-:W-:-:S05]  /*f2a0*/  IMAD R3, R3, R2, c[0x0][0x32c] ;  /* 0x0000cb0003037624 */ /* 0x000fca00078e0202 */
[----:B------:R-:W-:-:S05]  /*f2b0*/  IMNMX R4, R4, R3, PT ;  /* 0x0000000304047217 */ /* 0x000fca0003800200 */
.L_x_2380:
[----:B------:R-:W-:-:S05]  /*f2c0*/  IMAD.HI R4, R4, 0x2aaaaaab, RZ ;  /* 0x2aaaaaab04047827 */ /* 0x000fca00078e02ff */
[----:B------:R-:W-:-:S04]  /*f2d0*/  SHF.R.U32.HI R2, RZ, 0x1f, R4 ;  /* 0x0000001fff027819 */ /* 0x000fc80000011604 */
[----:B------:R-:W-:-:S04]  /*f2e0*/  LEA.HI.SX32 R4, R4, R2, 0x1d ;  /* 0x0000000204047211 */ /* 0x000fc800078feaff */
[----:B------:R-:W-:-:S04]  /*f2f0*/  IMNMX R217, R246, R4, !PT ;  /* 0x00000004f6d97217 */ /* 0x000fc80007800200 */
[----:B------:R-:W-:-:S13]  /*f300*/  ISETP.GE.AND P0, PT, R225, R217, PT ;  /* 0x000000d9e100720c */ /* 0x000fda0003f06270 */
[----:B------:R-:W-:Y:S05]  /*f310*/  @!P0 BRA `(.L_x_2384) ;  /* 0x00003db000008947 */ /* 0x000fea0003800000 */
.L_x_2407:
        /* <DEDUP_REMOVED lines=9> */
[----:B------:R1:W1:Y:S04]  /*f3b0*/  LDSM.16.M88.4 R176, [R198] ;  /* 0x00000000c6b0783b */ /* 0x0002680000000200 */
[----:B------:R1:W1:Y:S04]  /*f3c0*/  LDSM.16.M88.4 R180, [R201] ;  /* 0x00000000c9b4783b */ /* 0x0002680000000200 */
[----:B------:R1:W1:Y:S04]  /*f3d0*/  LDSM.16.M88.4 R184, [R211] ;  /* 0x00000000d3b8783b */ /* 0x0002680000000200 */
[----:B------:R1:W1:Y:S01]  /*f3e0*/  LDSM.16.M88.4 R188, [R212] ;  /* 0x00000000d4bc783b */ /* 0x0002620000000200 */
[----:B------:R-:W-:-:S05]  /*f3f0*/  @P0 BRA `(.L_x_2386) ;  /* 0x000004c000000947 */ /* 0x000fca0003800000 */
[----:B------:R-:W-:Y:S01]  /*f400*/  IMAD.WIDE.U32 R2, R226, c[0x0][0x208], RZ ;  /* 0x00008200e2027a25 */ /* 0x000fe200078e00ff */
[----:B------:R-:W-:Y:S01]  /*f410*/  SHF.R.S32.HI R0, RZ, 0x1f, R226 ;  /* 0x0000001fff007819 */ /* 0x000fe200000114e2 */
[----:B------:R-:W5:Y:S04]  /*f420*/  LDL.64 R10, [R1+0x70] ;  /* 0x00007000010a7983 */ /* 0x000f680000100a00 */
[----:B------:R-:W-:Y:S04]  /*f430*/  IMAD R0, R0, c[0x0][0x208], RZ ;  /* 0x0000820000007a24 */ /* 0x000fe800078e02ff */
[----:B------:R-:W-:Y:S05]  /*f440*/  IMAD R0, R226, c[0x0][0x20c], R0 ;  /* 0x00008300e2007a24 */ /* 0x000fea00078e0200 */
[----:B------:R-:W-:Y:S02]  /*f450*/  IADD3 R3, R3, R0, RZ ;  /* 0x0000000003037210 */ /* 0x000fe40007ffe0ff */
[----:B------:R-:W-:Y:S03]  /*f460*/  SHF.R.S32.HI R0, RZ, 0x1f, R224 ;  /* 0x0000001fff007819 */ /* 0x000fe600000114e0 */
[----:B------:R-:W-:Y:S04]  /*f470*/  IMAD.WIDE.U32 R2, R224, c[0x0][0x218], R2 ;  /* 0x00008600e0027a25 */ /* 0x000fe800078e0002 */
[----:B------:R-:W-:Y:S04]  /*f480*/  IMAD R8, R0, c[0x0][0x218], RZ ;  /* 0x0000860000087a24 */ /* 0x000fe800078e02ff */
[----:B------:R-:W-:Y:S01]  /*f490*/  IMAD R8, R224, c[0x0][0x21c], R8 ;  /* 0x00008700e0087a24 */ /* 0x000fe200078e0208 */
[----:B-----5:R-:W-:Y:S04]  /*f4a0*/  IADD3 R0, P0, R10, R2, RZ ;  /* 0x000000020a007210 */ /* 0x020fe80007f1e0ff */
[----:B------:R-:W-:Y:S02]  /*f4b0*/  IADD3.X R8, R252, R3, R8, P0, !PT ;  /* 0x00000003fc087210 */ /* 0x000fe400007fe408 */
[C---:B------:R-:W-:Y:S04]  /*f4c0*/  LEA R9, P0, R0.reuse, c[0x0][0x1f8], 0x1 ;  /* 0x00007e0000097a11 */ /* 0x040fe800078008ff */
[----:B------:R-:W-:Y:S01]  /*f4d0*/  LEA.HI.X R8, R0, c[0x0][0x1fc], R8, 0x1, P0 ;  /* 0x00007f0000087a11 */ /* 0x000fe200000f0c08 */
[----:B------:R-:W-:-:S06]  /*f4e0*/  BRA.DIV ~URZ, `(.L_x_2387) ;  /* 0x000118227f007947 */ /* 0x000fcc000b800000 */
[----:B------:R4:W3:Y:S02]  /*f4f0*/  SHFL.IDX PT, R4, R8, RZ, 0x181f ;  /* 0x00181fff08047589 */ /* 0x0008e400000e0000 */
.L_x_2531:
[----:B------:R-:W-:-:S05]  /*f500*/  BRA.DIV ~URZ, `(.L_x_2388) ;  /* 0x000118727f007947 */ /* 0x000fca000b800000 */
[----:B------:R4:W3:Y:S02]  /*f510*/  SHFL.IDX PT, R0, R9, RZ, 0x181f ;  /* 0x00181fff09007589 */ /* 0x0008e400000e0000 */
.L_x_2532:
[----:B------:R-:W-:Y:S01]  /*f520*/  SHF.R.S32.HI R2, RZ, 0x1f, R215 ;  /* 0x0000001fff027819 */ /* 0x000fe200000114d7 */
[C---:B------:R-:W-:Y:S01]  /*f530*/  IMAD.SHL.U32 R20, R215.reuse, 0x2, RZ ;  /* 0x00000002d7147824 */ /* 0x040fe200078e00ff */
[C---:B------:R-:W-:Y:S01]  /*f540*/  ISETP.GE.AND P3, PT, R215.reuse, c[0x0][0x1d4], PT ;  /* 0x00007500d7007a0c */ /* 0x040fe20003f66270 */
[----:B------:R-:W-:Y:S01]  /*f550*/  IMAD.SHL.U32 R11, R232, 0x2, RZ ;  /* 0x00000002e80b7824 */ /* 0x000fe200078e00ff */
[C---:B------:R-:W-:Y:S01]  /*f560*/  SHF.L.U64.HI R10, R215.reuse, 0x1, R2 ;  /* 0x00000001d70a7819 */ /* 0x040fe20000010202 */
[----:B------:R-:W-:Y:S01]  /*f570*/  IMAD.SHL.U32 R22, R230, 0x2, RZ ;  /* 0x00000002e6167824 */ /* 0x000fe200078e00ff */
[----:B---3--:R-:W-:Y:S02]  /*f580*/  IADD3 R2, P0, R0, R20, RZ ;  /* 0x0000001400027210 */ /* 0x008fe40007f1e0ff */
[----:B------:R-:W-:Y:S02]  /*f590*/  IADD3 R14, R215, 0x40, RZ ;  /* 0x00000040d70e7810 */ /* 0x000fe40007ffe0ff */
[----:B------:R-:W-:Y:S01]  /*f5a0*/  SHF.L.U64.HI R29, R232, 0x1, R244 ;  /* 0x00000001e81d7819 */ /* 0x000fe200000102f4 */
[----:B------:R-:W-:Y:S01]  /*f5b0*/  IMAD.X R3, R4, 0x1, R10, P0 ;  /* 0x0000000104037824 */ /* 0x000fe200000e060a */
[----:B------:R-:W-:Y:S01]  /*f5c0*/  ISETP.GE.AND P2, PT, R14, c[0x0][0x1d4], PT ;  /* 0x000075000e007a0c */ /* 0x000fe20003f46270 */
[----:B------:R-:W-:Y:S01]  /*f5d0*/  IMAD.SHL.U32 R14, R231, 0x2, RZ ;  /* 0x00000002e70e7824 */ /* 0x000fe200078e00ff */
[----:B------:R-:W-:Y:S02]  /*f5e0*/  IADD3 R21, R215, 0x80, RZ ;  /* 0x00000080d7157810 */ /* 0x000fe40007ffe0ff */
[----:B------:R-:W-:Y:S01]  /*f5f0*/  @!PT LDS RZ, [RZ] ;  /* 0x00000000fffff984 */ /* 0x000fe20000000800 */
[----:B------:R-:W-:Y:S01]  /*f600*/  @!PT LDS RZ, [RZ] ;  /* 0x00000000fffff984 */ /* 0x000fe20000000800 */
[----:B------:R-:W-:Y:S01]  /*f610*/  @!PT LDS RZ, [RZ] ;  /* 0x00000000fffff984 */ /* 0x000fe20000000800 */
[----:B------:R3:W-:Y:S01]  /*f620*/  LDGSTS.E.BYPASS.LTC128B.128 [R214+0x4080], [R2.64], !P3 ;  /* 0x0408000002d67fae */ /* 0x0007e2000d901d4a */
[----:B------:R-:W-:Y:S02]  /*f630*/  SHF.L.U64.HI R23, R231, 0x1, R243 ;  /* 0x00000001e7177819 */ /* 0x000fe400000102f3 */
[----:B------:R-:W-:Y:S02]  /*f640*/  SHF.L.U64.HI R28, R230, 0x1, R242 ;  /* 0x00000001e61c7819 */ /* 0x000fe400000102f2 */
[----:B------:R-:W-:Y:S02]  /*f650*/  LOP3.LUT P1, RZ, R213, 0x800, RZ, 0xc0, !PT ;  /* 0x00000800d5ff7812 */ /* 0x000fe4000782c0ff */
[----:B---3--:R-:W-:Y:S05]  /*f660*/  IADD3 R2, P0, R0, R11, RZ ;  /* 0x0000000b00027210 */ /* 0x008fea0007f1e0ff */
[----:B------:R-:W-:Y:S05]  /*f670*/  IMAD.X R3, R4, 0x1, R29, P0 ;  /* 0x0000000104037824 */ /* 0x000fea00000e061d */
[----:B------:R3:W-:Y:S01]  /*f680*/  LDGSTS.E.BYPASS.LTC128B.128 [R214+0x5880], [R2.64], !P2 ;  /* 0x0588000002d67fae */ /* 0x0007e2000d101d4a */
[----:B------:R-:W-:Y:S02]  /*f690*/  ISETP.GE.AND P2, PT, R21, c[0x0][0x1d4], PT ;  /* 0x0000750015007a0c */ /* 0x000fe40003f46270 */
[----:B------:R-:W-:Y:S02]  /*f6a0*/  IADD3 R21, R215, 0xc0, RZ ;  /* 0x000000c0d7157810 */ /* 0x000fe40007ffe0ff */
[----:B---3--:R-:W-:Y:S05]  /*f6b0*/  IADD3 R2, P0, R0, R14, RZ ;  /* 0x0000000e00027210 */ /* 0x008fea0007f1e0ff */
[----:B------:R-:W-:Y:S05]  /*f6c0*/  IMAD.X R3, R4, 0x1, R23, P0 ;  /* 0x0000000104037824 */ /* 0x000fea00000e0617 */
[----:B------:R3:W-:Y:S01]  /*f6d0*/  LDGSTS.E.BYPASS.LTC128B.128 [R214+0x7080], [R2.64], !P2 ;  /* 0x0708000002d67fae */ /* 0x0007e2000d101d4a */
[----:B------:R-:W-:Y:S02]  /*f6e0*/  ISETP.GE.AND P2, PT, R21, c[0x0][0x1d4], PT ;  /* 0x0000750015007a0c */ /* 0x000fe40003f46270 */
[----:B---3--:R-:W-:Y:S05]  /*f6f0*/  IADD3 R2, P0, R0, R22, RZ ;  /* 0x0000001600027210 */ /* 0x008fea0007f1e0ff */
[----:B------:R-:W-:Y:S06]  /*f700*/  IMAD.X R3, R4, 0x1, R28, P0 ;  /* 0x0000000104037824 */ /* 0x000fec00000e061c */
[----:B------:R3:W-:Y:S01]  /*f710*/  LDGSTS.E.BYPASS.LTC128B.128 [R214+0x8880], [R2.64], !P2 ;  /* 0x0888000002d67fae */ /* 0x0007e2000d101d4a */
[----:B------:R-:W-:-:S05]  /*f720*/  @P1 BRA `(.L_x_2386) ;  /* 0x0000019000001947 */ /* 0x000fca0003800000 */
[----:B------:R-:W-:-:S05]  /*f730*/  BRA.DIV ~URZ, `(.L_x_2389) ;  /* 0x000116b27f007947 */ /* 0x000fca000b800000 */
[----:B------:R3:W4:Y:S04]  /*f740*/  SHFL.IDX PT, R4, R8, 0x1, 0x181f ;  /* 0x00381f0008047f89 */ /* 0x00072800000e0000 */
[----:B------:R3:W2:Y:S02]  /*f750*/  SHFL.IDX PT, R0, R9, 0x1, 0x181f ;  /* 0x00381f0009007f89 */ /* 0x0006a400000e0000 */
.L_x_2533:
[----:B--2---:R-:W-:Y:S02]  /*f760*/  IADD3 R20, P0, R0, R20, RZ ;  /* 0x0000001400147210 */ /* 0x004fe40007f1e0ff */
[C---:B------:R-:W-:Y:S02]  /*f770*/  IADD3 R216, R215.reuse, 0x40, RZ ;  /* 0x00000040d7d87810 */ /* 0x040fe40007ffe0ff */
[C---:B------:R-:W-:Y:S01]  /*f780*/  ISETP.GE.AND P4, PT, R215.reuse, c[0x0][0x1d4], PT ;  /* 0x00007500d7007a0c */ /* 0x040fe20003f86270 */
[----:B----4-:R-:W-:Y:S01]  /*f790*/  IMAD.X R21, R4, 0x1, R10, P0 ;  /* 0x0000000104157824 */ /* 0x010fe200000e060a */
[----:B------:R-:W-:Y:S02]  /*f7a0*/  ISETP.GE.AND P3, PT, R216, c[0x0][0x1d4], PT ;  /* 0x00007500d8007a0c */ /* 0x000fe40003f66270 */
[----:B------:R-:W-:Y:S02]  /*f7b0*/  IADD3 R31, R215, 0x80, RZ ;  /* 0x00000080d71f7810 */ /* 0x000fe40007ffe0ff */
[----:B------:R-:W-:Y:S02]  /*f7c0*/  IADD3 R10, P0, R0, R11, RZ ;  /* 0x0000000b000a7210 */ /* 0x000fe40007f1e0ff */
[----:B------:R-:W-:Y:S02]  /*f7d0*/  ISETP.GE.AND P2, PT, R31, c[0x0][0x1d4], PT ;  /* 0x000075001f007a0c */ /* 0x000fe40003f46270 */
[----:B------:R-:W-:Y:S01]  /*f7e0*/  IADD3 R30, R215, 0xc0, RZ ;  /* 0x000000c0d71e7810 */ /* 0x000fe20007ffe0ff */
[----:B------:R-:W-:Y:S01]  /*f7f0*/  IMAD.X R11, R4, 0x1, R29, P0 ;  /* 0x00000001040b7824 */ /* 0x000fe200000e061d */
[----:B---3--:R-:W-:Y:S01]  /*f800*/  IADD3 R8, P0, R0, R14, RZ ;  /* 0x0000000e00087210 */ /* 0x008fe20007f1e0ff */
[----:B------:R-:W-:Y:S01]  /*f810*/  @!PT LDS RZ, [RZ] ;  /* 0x00000000fffff984 */ /* 0x000fe20000000800 */
[----:B------:R-:W-:Y:S01]  /*f820*/  @!PT LDS RZ, [RZ] ;  /* 0x00000000fffff984 */ /* 0x000fe20000000800 */
[----:B------:R-:W-:Y:S01]  /*f830*/  @!PT LDS RZ, [RZ] ;  /* 0x00000000fffff984 */ /* 0x000fe20000000800 */
[----:B------:R2:W-:Y:S01]  /*f840*/  LDGSTS.E.BYPASS.LTC128B.128 [R214+0x5080], [R20.64], !P4 ;  /* 0x0508000014d67fae */ /* 0x0005e2000e101d4a */
[----:B------:R-:W-:Y:S03]  /*f850*/  ISETP.GE.AND P1, PT, R30, c[0x0][0x1d4], PT ;  /* 0x000075001e007a0c */ /* 0x000fe60003f26270 */
[----:B------:R2:W-:Y:S01]  /*f860*/  LDGSTS.E.BYPASS.LTC128B.128 [R214+0x6880], [R10.64], !P3 ;  /* 0x068800000ad67fae */ /* 0x0005e2000d901d4a */
[----:B------:R-:W-:Y:S01]  /*f870*/  IMAD.X R9, R4, 0x1, R23, P0 ;  /* 0x0000000104097824 */ /* 0x000fe200000e0617 */
[----:B------:R-:W-:Y:S04]  /*f880*/  IADD3 R2, P0, R0, R22, RZ ;  /* 0x0000001600027210 */ /* 0x000fe80007f1e0ff */
[----:B------:R2:W-:Y:S01]  /*f890*/  LDGSTS.E.BYPASS.LTC128B.128 [R214+0x8080], [R8.64], !P2 ;  /* 0x0808000008d67fae */ /* 0x0005e2000d101d4a */
[----:B------:R-:W-:Y:S05]  /*f8a0*/  IMAD.X R3, R4, 0x1, R28, P0 ;  /* 0x0000000104037824 */ /* 0x000fea00000e061c */
[----:B------:R2:W-:Y:S03]  /*f8b0*/  LDGSTS.E.BYPASS.LTC128B.128 [R214+0x9880], [R2.64], !P1 ;  /* 0x0988000002d67fae */ /* 0x0005e6000c901d4a */
.L_x_2386:
[----:B------:R-:W-:Y:S05]  /*f8c0*/  BSYNC B0 ;  /* 0x0000000000007941 */ /* 0x000fea0003800000 */
.L_x_2385:
[----:B------:R-:W0:Y:S01]  /*f8d0*/  LDGDEPBAR ;  /* 0x00000000000079af */ /* 0x000e220000000000 */
[----:B------:R-:W-:Y:S01]  /*f8e0*/  WARPSYNC 0xffffffff ;  /* 0xffffffff00007948 */ /* 0x000fe20003800000 */
[C---:B--234-:R-:W-:Y:S01]  /*f8f0*/  HMMA.16816.F32 R8, R32.reuse, R16, RZ ;  /* 0x000000102008723c */ /* 0x05cfe200000018ff */
[----:B------:R-:W-:Y:S02]  /*f900*/  BSSY B0, `(.L_x_2390) ;  /* 0x0000129000007945 */ /* 0x000fe40003800000 */
[----:B------:R-:W-:Y:S05]  /*f910*/  ISETP.GT.AND P0, PT, R225, R246, PT ;  /* 0x000000f6e100720c */ /* 0x000fea0003f04270 */
[C---:B------:R-:W-:Y:S08]  /*f920*/  HMMA.16816.F32 R16, R32.reuse, R18, RZ ;  /* 0x000000122010723c */ /* 0x040ff000000018ff */
[C---:B------:R-:W-:Y:S08]  /*f930*/  HMMA.16816.F32 R20, R32.reuse, R24, RZ ;  /* 0x000000182014723c */ /* 0x040ff000000018ff */
[C---:B------:R-:W-:Y:S08]  /*f940*/  HMMA.16816.F32 R24, R32.reuse, R26, RZ ;  /* 0x0000001a2018723c */ /* 0x040ff000000018ff */
[C---:B-1----:R-:W-:Y:S08]  /*f950*/  HMMA.16816.F32 R28, R32.reuse, R172, RZ ;  /* 0x000000ac201c723c */ /* 0x042ff000000018ff */
        /* <DEDUP_REMOVED lines=33> */
[----:B------:R-:W-:Y:S07]  /*fb70*/  LDSM.16.M88.4 R180, [R204] ;  /* 0x00000000ccb4783b */ /* 0x000fee0000000200 */
[C---:B--2---:R-:W-:Y:S08]  /*fb80*/  HMMA.16816.F32 R20, R172.reuse, R176, R20 ;  /* 0x000000b0ac14723c */ /* 0x044ff00000001814 */
[C---:B------:R-:W-:Y:S01]  /*fb90*/  HMMA.16816.F32 R24, R172.reuse, R178, R24 ;  /* 0x000000b2ac18723c */ /* 0x040fe20000001818 */
[----:B------:R-:W1:Y:S07]  /*fba0*/  LDSM.16.M88.4 R176, [R198+0x4000] ;  /* 0x00400000c6b0783b */ /* 0x000e6e0000000200 */
[C---:B---3--:R-:W-:Y:S08]  /*fbb0*/  HMMA.16816.F32 R28, R172.reuse, R184, R28 ;  /* 0x000000b8ac1c723c */ /* 0x048ff0000000181c */
[----:B------:R-:W-:Y:S01]  /*fbc0*/  HMMA.16816.F32 R32, R172, R186, R32 ;  /* 0x000000baac20723c */ /* 0x000fe20000001820 */
[----:B------:R-:W2:Y:S07]  /*fbd0*/  LDSM.16.M88.4 R172, [R202] ;  /* 0x00000000caac783b */ /* 0x000eae0000000200 */
[----:B------:R-:W3:Y:S01]  /*fbe0*/  LDSM.16.M88.4 R184, [R203] ;  /* 0x00000000cbb8783b */ /* 0x000ee20000000200 */
        /* <DEDUP_REMOVED lines=118> */
[----:B------:R5:W1:Y:S01]  /*10350*/  MUFU.TANH R179, R16 ;  /* 0x0000001000b37308 */ /* 0x000a620000002400 */
[----:B------:R-:W-:Y:S09]  /*10360*/  FMUL.FTZ R27, R27, c[0x0][0x320] ;  /* 0x0000c8001b1b7a20 */ /* 0x000ff20000410000 */
[----:B------:R1:W1:Y:S01]  /*10370*/  MUFU.TANH R176, R17 ;  /* 0x0000001100b07308 */ /* 0x0002620000002400 */
[----:B----4-:R-:W4:Y:S01]  /*10380*/  LDSM.16.M88.4 R8, [R15+0x5800] ;  /* 0x005800000f08783b */ /* 0x010f220000000200 */
[----:B------:R-:W-:Y:S08]  /*10390*/  DEPBAR.LE SB0, 0x0 ;  /* 0x000080000000791a */ /* 0x000ff00000000000 */
[----:B------:R2:W2:Y:S01]  /*103a0*/  MUFU.TANH R188, R18 ;  /* 0x0000001200bc7308 */ /* 0x0004a20000002400 */
[----:B------:R-:W-:Y:S01]  /*103b0*/  BAR.SYNC.DEFER_BLOCKING 0x0 ;  /* 0x0000000000007b1d */ /* 0x000fe20000010000 */
[----:B-----5:R-:W-:Y:S08]  /*103c0*/  FMUL.FTZ R16, R25, c[0x0][0x320] ;  /* 0x0000c80019107a20 */ /* 0x020ff00000410000 */
[----:B------:R5:W3:Y:S01]  /*103d0*/  MUFU.TANH R183, R19 ;  /* 0x0000001300b77308 */ /* 0x000ae20000002400 */
[----:B-1----:R-:W-:Y:S09]  /*103e0*/  FMUL.FTZ R17, R24, c[0x0][0x320] ;  /* 0x0000c80018117a20 */ /* 0x002ff20000410000 */
[----:B------:R-:W1:Y:S01]  /*103f0*/  MUFU.TANH R178, R26 ;  /* 0x0000001a00b27308 */ /* 0x000e620000002400 */
[----:B--2---:R-:W-:Y:S09]  /*10400*/  FMUL.FTZ R18, R21, c[0x0][0x320] ;  /* 0x0000c80015127a20 */ /* 0x004ff20000410000 */
[----:B------:R2:W1:Y:S01]  /*10410*/  MUFU.TANH R177, R27 ;  /* 0x0000001b00b17308 */ /* 0x0004620000002400 */
[C---:B----4-:R-:W-:Y:S05]  /*10420*/  HMMA.16816.F32 R28, R184.reuse, R8, R28 ;  /* 0x00000008b81c723c */ /* 0x050fea000000181c */
[----:B-----5:R-:W-:Y:S04]  /*10430*/  FMUL.FTZ R19, R20, c[0x0][0x320] ;  /* 0x0000c80014137a20 */ /* 0x020fe80000410000 */
[----:B------:R-:W4:Y:S03]  /*10440*/  MUFU.TANH R18, R18 ;  /* 0x0000001200127308 */ /* 0x000f260000002400 */
[----:B------:R-:W-:Y:S01]  /*10450*/  FMUL.FTZ R20, R22, c[0x0][0x320] ;  /* 0x0000c80016147a20 */ /* 0x000fe20000410000 */
[----:B------:R-:W-:Y:S06]  /*10460*/  HMMA.16816.F32 R32, R184, R10, R32 ;  /* 0x0000000ab820723c */ /* 0x000fec0000001820 */
[----:B------:R-:W1:Y:S06]  /*10470*/  MUFU.TANH R19, R19 ;  /* 0x0000001300137308 */ /* 0x000e6c0000002400 */
[----:B------:R-:W-:Y:S04]  /*10480*/  FMUL.FTZ R28, R28, c[0x0][0x320] ;  /* 0x0000c8001c1c7a20 */ /* 0x000fe80000410000 */
[----:B------:R-:W1:Y:S01]  /*10490*/  MUFU.TANH R20, R20 ;  /* 0x0000001400147308 */ /* 0x000e620000002400 */
[----:B--2---:R-:W-:Y:S02]  /*104a0*/  FMUL.FTZ R27, R29, c[0x0][0x320] ;  /* 0x0000c8001d1b7a20 */ /* 0x004fe40000410000 */
[----:B------:R-:W-:Y:S02]  /*104b0*/  FMUL.FTZ R30, R30, c[0x0][0x320] ;  /* 0x0000c8001e1e7a20 */ /* 0x000fe40000410000 */
[----:B------:R-:W-:Y:S03]  /*104c0*/  FMUL.FTZ R31, R31, c[0x0][0x320] ;  /* 0x0000c8001f1f7a20 */ /* 0x000fe60000410000 */
[----:B------:R-:W-:Y:S02]  /*104d0*/  FMUL.FTZ R26, R32, c[0x0][0x320] ;  /* 0x0000c800201a7a20 */ /* 0x000fe40000410000 */
[----:B------:R-:W-:Y:S01]  /*104e0*/  FMUL.FTZ R25, R33, c[0x0][0x320] ;  /* 0x0000c80021197a20 */ /* 0x000fe20000410000 */
[----:B------:R2:W1:Y:S01]  /*104f0*/  MUFU.TANH R181, R23 ;  /* 0x0000001700b57308 */ /* 0x0004620000002400 */
[----:B------:R-:W-:Y:S02]  /*10500*/  FMUL.FTZ R34, R34, c[0x0][0x320] ;  /* 0x0000c80022227a20 */ /* 0x000fe40000410000 */
[----:B------:R-:W-:Y:S07]  /*10510*/  FMUL.FTZ R35, R35, c[0x0][0x320] ;  /* 0x0000c80023237a20 */ /* 0x000fee0000410000 */
[----:B------:R-:W1:Y:S10]  /*10520*/  MUFU.TANH R17, R17 ;  /* 0x0000001100117308 */ /* 0x000e740000002400 */
[----:B------:R-:W1:Y:S10]  /*10530*/  MUFU.TANH R16, R16 ;  /* 0x0000001000107308 */ /* 0x000e740000002400 */
[----:B------:R-:W1:Y:S10]  /*10540*/  MUFU.TANH R28, R28 ;  /* 0x0000001c001c7308 */ /* 0x000e740000002400 */
[----:B------:R-:W1:Y:S10]  /*10550*/  MUFU.TANH R27, R27 ;  /* 0x0000001b001b7308 */ /* 0x000e740000002400 */
[----:B------:R2:W1:Y:S10]  /*10560*/  MUFU.TANH R175, R30 ;  /* 0x0000001e00af7308 */ /* 0x0004740000002400 */
[----:B------:R2:W1:Y:S10]  /*10570*/  MUFU.TANH R174, R31 ;  /* 0x0000001f00ae7308 */ /* 0x0004740000002400 */
[----:B------:R-:W1:Y:S10]  /*10580*/  MUFU.TANH R26, R26 ;  /* 0x0000001a001a7308 */ /* 0x000e740000002400 */
[----:B------:R-:W1:Y:S10]  /*10590*/  MUFU.TANH R25, R25 ;  /* 0x0000001900197308 */ /* 0x000e740000002400 */
[----:B------:R2:W1:Y:S10]  /*105a0*/  MUFU.TANH R173, R34 ;  /* 0x0000002200ad7308 */ /* 0x0004740000002400 */
[----:B------:R2:W1:Y:S01]  /*105b0*/  MUFU.TANH R172, R35 ;  /* 0x0000002300ac7308 */ /* 0x0004620000002400 */
[----:B------:R-:W-:-:S05]  /*105c0*/  @!P0 BRA `(.L_x_2391) ;  /* 0x000005c000008947 */ /* 0x000fca0003800000 */
[--C-:B---34-:R-:W-:Y:S01]  /*105d0*/  IMAD.IADD R3, R251, 0x1, R241.reuse ;  /* 0x00000001fb037824 */ /* 0x118fe200078e02f1 */
[----:B------:R-:W3:Y:S01]  /*105e0*/  LDL R0, [R1+0x78] ;  /* 0x0000780001007983 */ /* 0x000ee20000100800 */
[----:B------:R-:W-:Y:S03]  /*105f0*/  IMAD.MOV.U32 R224, RZ, RZ, RZ ;  /* 0x000000ffffe07224 */ /* 0x000fe600078e00ff */
[----:B------:R-:W-:Y:S01]  /*10600*/  ISETP.GT.AND P1, PT, R3, 0x2f, PT ;  /* 0x0000002f0300780c */ /* 0x000fe20003f24270 */
[----:B--2---:R-:W2:Y:S06]  /*10610*/  LDL.64 R22, [R1+0x88] ;  /* 0x0000880001167983 */ /* 0x004eac0000100a00 */
[----:B------:R-:W4:Y:S04]  /*10620*/  LDL R4, [R1+0x9c] ;  /* 0x00009c0001047983 */ /* 0x000f280000100800 */
[----:B------:R-:W5:Y:S06]  /*10630*/  LDL.64 R220, [R1+0x80] ;  /* 0x0000800001dc7983 */ /* 0x000f6c0000100a00 */
[----:B------:R-:W2:Y:S01]  /*10640*/  LDL R14, [R1+0x98] ;  /* 0x00009800010e7983 */ /* 0x000ea20000100800 */
[----:B---3--:R-:W-:Y:S02]  /*10650*/  IMAD R2, R225, 0x30, R0 ;  /* 0x00000030e1027824 */ /* 0x008fe400078e0200 */
[----:B------:R-:W-:Y:S03]  /*10660*/  IMAD.MOV.U32 R0, RZ, RZ, 0x1 ;  /* 0x00000001ff007424 */ /* 0x000fe600078e00ff */
[----:B------:R-:W-:Y:S02]  /*10670*/  IADD3 R2, R2, R251, R241 ;  /* 0x000000fb02027210 */ /* 0x000fe40007ffe0f1 */
[----:B------:R-:W-:Y:S02]  /*10680*/  ISETP.NE.AND P0, PT, R0, c[0x0][0x2b8], PT ;  /* 0x0000ae0000007a0c */ /* 0x000fe40003f05270 */
[----:B------:R-:W-:Y:S05]  /*10690*/  IADD3 R2, R2, -0x30, RZ ;  /* 0xffffffd002027810 */ /* 0x000fea0007ffe0ff */
[----:B------:R-:W-:Y:S06]  /*106a0*/  IMAD.MOV.U32 R0, RZ, RZ, R2 ;  /* 0x000000ffff007224 */ /* 0x000fec00078e0002 */
[----:B------:R-:W-:Y:S05]  /*106b0*/  @P0 IMAD.HI.U32 R3, R2, c[0x0][0x2bc], RZ ;  /* 0x0000af0002030a27 */ /* 0x000fea00078e00ff */
[----:B------:R-:W-:Y:S04]  /*106c0*/  @P0 SHF.R.U32.HI R0, RZ, c[0x0][0x2c0], R3 ;  /* 0x0000b000ff000a19 */ /* 0x000fe80000011603 */
[C---:B--2---:R-:W-:Y:S04]  /*106d0*/  @!P1 IADD3 R3, P0, R0.reuse, R22, RZ ;  /* 0x0000001600039210 */ /* 0x044fe80007f1e0ff */
[----:B----4-:R-:W-:Y:S01]  /*106e0*/  @!P1 LEA.HI.X.SX32 R4, R0, R4, 0x1, P0 ;  /* 0x0000000400049211 */ /* 0x010fe200000f0eff */
[----:B------:R-:W-:Y:S01]  /*106f0*/  IMAD.MOV R0, RZ, RZ, -R0 ;  /* 0x000000ffff007224 */ /* 0x000fe200078e0a00 */
[C---:B------:R-:W-:Y:S03]  /*10700*/  @!P1 LEA R8, P0, R3.reuse, c[0x0][0x2a0], 0x2 ;  /* 0x0000a80003089a11 */ /* 0x040fe600078010ff */
[----:B------:R-:W-:Y:S01]  /*10710*/  IMAD R226, R0, c[0x0][0x2b8], R2 ;  /* 0x0000ae0000e27a24 */ /* 0x000fe200078e0202 */
[----:B------:R-:W-:Y:S03]  /*10720*/  @!P1 LEA.HI.X R9, R3, c[0x0][0x2a4], R4, 0x2, P0 ;  /* 0x0000a90003099a11 */ /* 0x000fe600000f1404 */
[----:B------:R-:W-:Y:S01]  /*10730*/  IMAD.WIDE.U32 R2, R226, c[0x0][0x1e0], RZ ;  /* 0x00007800e2027a25 */ /* 0x000fe200078e00ff */
[----:B------:R-:W-:Y:S01]  /*10740*/  SHF.R.S32.HI R0, RZ, 0x1f, R226 ;  /* 0x0000001fff007819 */ /* 0x000fe200000114e2 */
[----:B------:R2:W3:Y:S04]  /*10750*/  @!P1 LDG.E R224, [R8.64] ;  /* 0x0000000a08e09981 */ /* 0x0004e8000c1e1900 */
[----:B------:R-:W-:Y:S04]  /*10760*/  IMAD R0, R0, c[0x0][0x1e0], RZ ;  /* 0x0000780000007a24 */ /* 0x000fe800078e02ff */
[----:B------:R-:W-:Y:S04]  /*10770*/  IMAD R0, R226, c[0x0][0x1e4], R0 ;  /* 0x00007900e2007a24 */ /* 0x000fe800078e0200 */
[----:B------:R-:W-:Y:S01]  /*10780*/  IMAD.IADD R3, R3, 0x1, R0 ;  /* 0x0000000103037824 */ /* 0x000fe200078e0200 */
[----:B--2---:R-:W-:Y:S02]  /*10790*/  IADD3 R8, -R241, 0x30, RZ ;  /* 0x00000030f1087810 */ /* 0x004fe40007ffe1ff */
[----:B---3--:R-:W-:Y:S01]  /*107a0*/  SHF.R.S32.HI R0, RZ, 0x1f, R224 ;  /* 0x0000001fff007819 */ /* 0x008fe200000114e0 */
[----:B------:R-:W-:Y:S04]  /*107b0*/  IMAD.WIDE.U32 R2, R224, c[0x0][0x1f0], R2 ;  /* 0x00007c00e0027a25 */ /* 0x000fe800078e0002 */
[----:B------:R-:W-:Y:S01]  /*107c0*/  IMAD R9, R0, c[0x0][0x1f0], RZ ;  /* 0x00007c0000097a24 */ /* 0x000fe200078e02ff */
[----:B-----5:R-:W-:Y:S03]  /*107d0*/  IADD3 R0, P0, R220, R2, RZ ;  /* 0x00000002dc007210 */ /* 0x020fe60007f1e0ff */
[----:B------:R-:W-:Y:S05]  /*107e0*/  IMAD R9, R224, c[0x0][0x1f4], R9 ;  /* 0x00007d00e0097a24 */ /* 0x000fea00078e0209 */
[----:B------:R-:W-:Y:S02]  /*107f0*/  IADD3.X R9, R14, R3, R9, P0, !PT ;  /* 0x000000030e097210 */ /* 0x000fe400007fe409 */
[C---:B------:R-:W-:Y:S04]  /*10800*/  LEA R14, P0, R0.reuse, c[0x0][0x1c8], 0x1 ;  /* 0x00007200000e7a11 */ /* 0x040fe800078008ff */
[----:B------:R-:W-:Y:S02]  /*10810*/  LEA.HI.X R9, R0, c[0x0][0x1cc], R9, 0x1, P0 ;  /* 0x0000730000097a11 */ /* 0x000fe400000f0c09 */
[----:B------:R-:W-:Y:S01]  /*10820*/  ISETP.GE.AND P0, PT, R8, 0x1, PT ;  /* 0x000000010800780c */ /* 0x000fe20003f06270 */
[----:B------:R-:W-:-:S10]  /*10830*/  BRA.DIV ~URZ, `(.L_x_2392) ;  /* 0x000106827f007947 */ /* 0x000fd4000b800000 */
[----:B------:R2:W3:Y:S02]  /*10840*/  SHFL.IDX PT, R4, R9, RZ, 0x181f ;  /* 0x00181fff09047589 */ /* 0x0004e400000e0000 */
.L_x_2534:
[----:B------:R-:W-:-:S05]  /*10850*/  BRA.DIV ~URZ, `(.L_x_2393) ;  /* 0x000106d27f007947 */ /* 0x000fca000b800000 */
[----:B------:R4:W2:Y:S02]  /*10860*/  SHFL.IDX PT, R0, R14, RZ, 0x181f ;  /* 0x00181fff0e007589 */ /* 0x0008a400000e0000 */
.L_x_2535:
[C---:B------:R-:W-:Y:S02]  /*10870*/  IADD3 R2, R215.reuse, 0x40, RZ ;  /* 0x00000040d7027810 */ /* 0x040fe40007ffe0ff */
[C---:B------:R-:W-:Y:S02]  /*10880*/  ISETP.GE.AND P3, PT, R215.reuse, c[0x0][0x1d4], PT ;  /* 0x00007500d7007a0c */ /* 0x040fe40003f66270 */
[----:B------:R-:W-:Y:S02]  /*10890*/  SHF.R.S32.HI R3, RZ, 0x1f, R215 ;  /* 0x0000001fff037819 */ /* 0x000fe400000114d7 */
[C---:B--2---:R-:W-:Y:S02]  /*108a0*/  @P0 LEA R10, P1, R215.reuse, R0, 0x1 ;  /* 0x00000000d70a0211 */ /* 0x044fe400078208ff */
[----:B------:R-:W-:Y:S02]  /*108b0*/  ISETP.GE.AND P2, PT, R2, c[0x0][0x1d4], PT ;  /* 0x0000750002007a0c */ /* 0x000fe40003f46270 */
[C---:B---3--:R-:W-:Y:S02]  /*108c0*/  @P0 LEA.HI.X R11, R215.reuse, R4, R3, 0x1, P1 ;  /* 0x00000004d70b0211 */ /* 0x048fe400008f0c03 */
[C---:B------:R-:W-:Y:S02]  /*108d0*/  @P0 LEA R2, P1, R232.reuse, R0, 0x1 ;  /* 0x00000000e8020211 */ /* 0x040fe400078208ff */
[C---:B------:R-:W-:Y:S01]  /*108e0*/  IADD3 R22, R215.reuse, 0x80, RZ ;  /* 0x00000080d7167810 */ /* 0x040fe20007ffe0ff */
[----:B------:R-:W-:Y:S01]  /*108f0*/  @!PT LDS RZ, [RZ] ;  /* 0x00000000fffff984 */ /* 0x000fe20000000800 */
[----:B------:R-:W-:Y:S01]  /*10900*/  @!PT LDS RZ, [RZ] ;  /* 0x00000000fffff984 */ /* 0x000fe20000000800 */
[----:B------:R-:W-:Y:S01]  /*10910*/  @!PT LDS RZ, [RZ] ;  /* 0x00000000fffff984 */ /* 0x000fe20000000800 */
[----:B------:R2:W-:Y:S01]  /*10920*/  @P0 LDGSTS.E.BYPASS.LTC128B.128 [R214+0xa080], [R10.64], !P3 ;  /* 0x0a0800000ad60fae */ /* 0x0005e2000d901d4a */
[----:B------:R-:W-:Y:S02]  /*10930*/  @P0 LEA.HI.X R3, R232, R4, R244, 0x1, P1 ;  /* 0x00000004e8030211 */ /* 0x000fe400008f0cf4 */
[----:B------:R-:W-:Y:S02]  /*10940*/  ISETP.GE.AND P3, PT, R22, c[0x0][0x1d4], PT ;  /* 0x0000750016007a0c */ /* 0x000fe40003f66270 */
[----:B------:R-:W-:Y:S01]  /*10950*/  IADD3 R21, R215, 0xc0, RZ ;  /* 0x000000c0d7157810 */ /* 0x000fe20007ffe0ff */
[----:B------:R3:W-:Y:S03]  /*10960*/  @P0 LDGSTS.E.BYPASS.LTC128B.128 [R214+0xb880], [R2.64], !P2 ;  /* 0x0b88000002d60fae */ /* 0x0007e6000d101d4a */
[----:B------:R-:W-:Y:S02]  /*10970*/  ISETP.GE.AND P2, PT, R21, c[0x0][0x1d4], PT ;  /* 0x0000750015007a0c */ /* 0x000fe40003f46270 */
[C---:B---3--:R-:W-:Y:S04]  /*10980*/  @P0 LEA R2, P1, R231.reuse, R0, 0x1 ;  /* 0x00000000e7020211 */ /* 0x048fe800078208ff */
[----:B------:R-:W-:Y:S05]  /*10990*/  @P0 LEA.HI.X R3, R231, R4, R243, 0x1, P1 ;  /* 0x00000004e7030211 */ /* 0x000fea00008f0cf3 */
[----:B------:R3:W-:Y:S02]  /*109a0*/  @P0 LDGSTS.E.BYPASS.LTC128B.128 [R214+0xd080], [R2.64], !P3 ;  /* 0x0d08000002d60fae */ /* 0x0007e4000d901d4a */
[C---:B---3--:R-:W-:Y:S04]  /*109b0*/  @P0 LEA R2, P1, R230.reuse, R0, 0x1 ;  /* 0x00000000e6020211 */ /* 0x048fe800078208ff */
[----:B------:R-:W-:Y:S05]  /*109c0*/  @P0 LEA.HI.X R3, R230, R4, R242, 0x1, P1 ;  /* 0x00000004e6030211 */ /* 0x000fea00008f0cf2 */
[----:B------:R2:W-:Y:S01]  /*109d0*/  @P0 LDGSTS.E.BYPASS.LTC128B.128 [R214+0xe880], [R2.64], !P2 ;  /* 0x0e88000002d60fae */ /* 0x0005e2000d101d4a */
[----:B------:R-:W-:Y:S01]  /*109e0*/  ISETP.GE.AND P0, PT, R8, 0x21, PT ;  /* 0x000000210800780c */ /* 0x000fe20003f06270 */
[----:B------:R-:W-:-:S06]  /*109f0*/  BRA.DIV ~URZ, `(.L_x_2394) ;  /* 0x000105a27f007947 */ /* 0x000fcc000b800000 */
[----:B------:R3:W2:Y:S04]  /*10a00*/  SHFL.IDX PT, R4, R9, 0x1, 0x181f ;  /* 0x00381f0009047f89 */ /* 0x0006a800000e0000 */
[----:B------:R3:W4:Y:S02]  /*10a10*/  SHFL.IDX PT, R0, R14, 0x1, 0x181f ;  /* 0x00381f000e007f89 */ /* 0x00072400000e0000 */
.L_x_2536:
[C---:B--2---:R-:W-:Y:S02]  /*10a20*/  IADD3 R2, R215.reuse, 0x40, RZ ;  /* 0x00000040d7027810 */ /* 0x044fe40007ffe0ff */
[C---:B------:R-:W-:Y:S02]  /*10a30*/  ISETP.GE.AND P3, PT, R215.reuse, c[0x0][0x1d4], PT ;  /* 0x00007500d7007a0c */ /* 0x040fe40003f66270 */
[----:B------:R-:W-:Y:S02]  /*10a40*/  SHF.R.S32.HI R3, RZ, 0x1f, R215 ;  /* 0x0000001fff037819 */ /* 0x000fe400000114d7 */
[C---:B----4-:R-:W-:Y:S02]  /*10a50*/  @P0 LEA R8, P1, R215.reuse, R0, 0x1 ;  /* 0x00000000d7080211 */ /* 0x050fe400078208ff */
[----:B------:R-:W-:Y:S02]  /*10a60*/  ISETP.GE.AND P2, PT, R2, c[0x0][0x1d4], PT ;  /* 0x0000750002007a0c */ /* 0x000fe40003f46270 */
[C---:B---3--:R-:W-:Y:S02]  /*10a70*/  @P0 LEA.HI.X R9, R215.reuse, R4, R3, 0x1, P1 ;  /* 0x00000004d7090211 */ /* 0x048fe400008f0c03 */
[C---:B------:R-:W-:Y:S02]  /*10a80*/  @P0 LEA R2, P1, R232.reuse, R0, 0x1 ;  /* 0x00000000e8020211 */ /* 0x040fe400078208ff */
[----:B------:R-:W-:Y:S01]  /*10a90*/  IADD3 R11, R215, 0x80, RZ ;  /* 0x00000080d70b7810 */ /* 0x000fe20007ffe0ff */
        /* <DEDUP_REMOVED lines=14> */
[----:B------:R2:W-:Y:S04]  /*10b80*/  @P0 LDGSTS.E.BYPASS.LTC128B.128 [R214+0xf880], [R2.64], !P2 ;  /* 0x0f88000002d60fae */ /* 0x0005e8000d101d4a */
.L_x_2391:
[----:B---34-:R-:W-:Y:S05]  /*10b90*/  BSYNC B0 ;  /* 0x0000000000007941 */ /* 0x018fea0003800000 */
.L_x_2390:
[----:B------:R-:W3:Y:S01]  /*10ba0*/  LDL R0, [R1+0x94] ;  /* 0x0000940001007983 */ /* 0x000ee20000100800 */
[----:B------:R-:W-:Y:S03]  /*10bb0*/  IMAD R4, R225, -0x30, RZ ;  /* 0xffffffd0e1047824 */ /* 0x000fe600078e02ff */
[----:B--2---:R-:W3:Y:S01]  /*10bc0*/  LDL R8, [R1+0x4] ;  /* 0x0000040001087983 */ /* 0x004ee20000100800 */
[----:B------:R-:W-:Y:S03]  /*10bd0*/  IMAD.IADD R11, R4, 0x1, -R247 ;  /* 0x00000001040b7824 */ /* 0x000fe600078e0af7 */
[----:B------:R-:W2:Y:S04]  /*10be0*/  LDL R3, [R1+0x90] ;  /* 0x0000900001037983 */ /* 0x000ea80000100800 */
[----:B------:R-:W2:Y:S04]  /*10bf0*/  LDL R2, [R1+0x7c] ;  /* 0x00007c0001027983 */ /* 0x000ea80000100800 */
[----:B------:R-:W0:Y:S01]  /*10c00*/  LDGDEPBAR ;  /* 0x00000000000079af */ /* 0x000e220000000000 */
[----:B---3--:R-:W-:Y:S02]  /*10c10*/  IMAD R8, R8, 0x80, R0 ;  /* 0x0000008008087824 */ /* 0x008fe400078e0200 */
[----:B------:R-:W-:Y:S05]  /*10c20*/  IMAD.MOV.U32 R0, RZ, RZ, 0x1 ;  /* 0x00000001ff007424 */ /* 0x000fea00078e00ff */
[----:B------:R-:W-:Y:S02]  /*10c30*/  ISETP.NE.AND P0, PT, R0, c[0x0][0x2c4], PT ;  /* 0x0000b10000007a0c */ /* 0x000fe40003f05270 */
[----:B--2---:R-:W-:Y:S02]  /*10c40*/  IADD3 R8, R2, R8, R3 ;  /* 0x0000000802087210 */ /* 0x004fe40007ffe003 */
[----:B------:R-:W-:Y:S09]  /*10c50*/  LOP3.LUT R2, RZ, c[0x0][0x324], RZ, 0x33, !PT ;  /* 0x0000c900ff027a12 */ /* 0x000ff200078e33ff */
[----:B------:R-:W-:Y:S05]  /*10c60*/  @P0 IMAD.HI.U32 R0, R8, c[0x0][0x2c8], RZ ;  /* 0x0000b20008000a27 */ /* 0x000fea00078e00ff */
[----:B------:R-:W-:Y:S02]  /*10c70*/  @P0 SHF.R.U32.HI R8, RZ, c[0x0][0x2cc], R0 ;  /* 0x0000b300ff080a19 */ /* 0x000fe40000011600 */
[----:B------:R-:W-:Y:S04]  /*10c80*/  IADD3 R0, -R247, 0x1, R4 ;  /* 0x00000001f7007810 */ /* 0x000fe80007ffe104 */
[----:B------:R-:W-:Y:S04]  /*10c90*/  IADD3 R0, -R240, R0, R5 ;  /* 0x00000000f0007210 */ /* 0x000fe80007ffe105 */
[----:B------:R-:W-:Y:S01]  /*10ca0*/  IADD3 R10, R0, c[0x0][0x328], RZ ;  /* 0x0000ca00000a7a10 */ /* 0x000fe20007ffe0ff */
[----:B------:R-:W-:Y:S01]  /*10cb0*/  IMAD.IADD R9, R2, 0x1, R0 ;  /* 0x0000000102097824 */ /* 0x000fe200078e0200 */
[----:B------:R-:W-:-:S05]  /*10cc0*/  BRA.DIV ~URZ, `(.L_x_2395) ;  /* 0x000103a27f007947 */ /* 0x000fca000b800000 */
[----:B------:R2:W3:Y:S02]  /*10cd0*/  SHFL.IDX PT, R3, R8, RZ, 0x1c1f ;  /* 0x001c1fff08037589 */ /* 0x0004e400000e0000 */
.L_x_2537:
[----:B------:R-:W-:Y:S01]  /*10ce0*/  ISETP.LE.AND P0, PT, R218, c[0x0][0x32c], PT ;  /* 0x0000cb00da007a0c */ /* 0x000fe20003f03270 */
[----:B---3--:R-:W-:Y:S01]  /*10cf0*/  IMAD.IADD R2, R10, 0x1, R3 ;  /* 0x000000010a027824 */ /* 0x008fe200078e0203 */
        /* <DEDUP_REMOVED lines=15> */
.L_x_2398:
[----:B------:R-:W-:Y:S04]  /*10df0*/  MOV R14, 0x1 ;  /* 0x00000001000e7802 */ /* 0x000fe80000000f00 */
[----:B------:R-:W-:Y:S11]  /*10e00*/  ISETP.NE.AND P0, PT, R14, c[0x0][0x32c], PT ;  /* 0x0000cb000e007a0c */ /* 0x000ff60003f05270 */
[----:B------:R-:W-:Y:S02]  /*10e10*/  @!UPT UIADD3 URZ, URZ, URZ, URZ ;  /* 0x0000003f3f3ff290 */ /* 0x000fe4000fffe03f */
[----:B------:R-:W-:Y:S05]  /*10e20*/  @P0 IMAD.HI.U32 R14, R3, c[0x0][0x330], RZ ;  /* 0x0000cc00030e0a27 */ /* 0x000fea00078e00ff */
[----:B------:R-:W-:Y:S02]  /*10e30*/  @P0 SHF.R.U32.HI R3, RZ, c[0x0][0x334], R14 ;  /* 0x0000cd00ff030a19 */ /* 0x000fe4000001160e */
.L_x_2399:
[----:B------:R-:W-:Y:S05]  /*10e40*/  BSYNC B0 ;  /* 0x0000000000007941 */ /* 0x000fea0003800000 */
.L_x_2397:
[----:B------:R-:W-:Y:S05]  /*10e50*/  IMAD R3, R3, c[0x0][0x32c], R11 ;  /* 0x0000cb0003037a24 */ /* 0x000fea00078e020b */
[----:B------:R-:W-:Y:S02]  /*10e60*/  IMNMX R0, R0, R3, !PT ;  /* 0x0000000300007217 */ /* 0x000fe40007800200 */
[----:B------:R-:W-:Y:S04]  /*10e70*/  IADD3 R3, R3, c[0x0][0x32c], RZ ;  /* 0x0000cb0003037a10 */ /* 0x000fe80007ffe0ff */
[----:B------:R-:W-:Y:S02]  /*10e80*/  IMNMX R2, R2, R3, PT ;  /* 0x0000000302027217 */ /* 0x000fe40003800200 */
.L_x_2396:
[C---:B------:R-:W-:Y:S02]  /*10e90*/  ISETP.GE.AND P0, PT, R4.reuse, 0x2, PT ;  /* 0x000000020400780c */ /* 0x040fe40003f06270 */
[C---:B------:R-:W-:Y:S02]  /*10ea0*/  ISETP.GE.AND P1, PT, R4.reuse, 0x9, PT ;  /* 0x000000090400780c */ /* 0x040fe40003f26270 */
[----:B------:R-:W-:Y:S02]  /*10eb0*/  LOP3.LUT R213, R213, 0xffffffef, RZ, 0xc0, !PT ;  /* 0xffffffefd5d57812 */ /* 0x000fe400078ec0ff */
[C---:B------:R-:W-:Y:S02]  /*10ec0*/  ISETP.GE.AND P6, PT, R4.reuse, 0x19, PT ;  /* 0x000000190400780c */ /* 0x040fe40003fc6270 */
[C---:B------:R-:W-:Y:S02]  /*10ed0*/  ISETP.GE.AND P5, PT, R4.reuse, 0x1a, PT ;  /* 0x0000001a0400780c */ /* 0x040fe40003fa6270 */
[C---:B------:R-:W-:Y:S02]  /*10ee0*/  ISETP.GE.AND P4, PT, R4.reuse, 0x21, PT ;  /* 0x000000210400780c */ /* 0x040fe40003f86270 */
[----:B------:R-:W-:Y:S02]  /*10ef0*/  ISETP.GE.AND P3, PT, R4, 0x22, PT ;  /* 0x000000220400780c */ /* 0x000fe40003f66270 */
[----:B------:R-:W-:Y:S02]  /*10f00*/  @P0 LOP3.LUT R213, R213, 0x10, RZ, 0xfc, !PT ;  /* 0x00000010d5d50812 */ /* 0x000fe400078efcff */
[----:B------:R-:W-:Y:S02]  /*10f10*/  ISETP.GT.AND P0, PT, R0, 0x1, !P0 ;  /* 0x000000010000780c */ /* 0x000fe40004704270 */
[----:B------:R-:W-:Y:S02]  /*10f20*/  LOP3.LUT R213, R213, 0xfffffff7, RZ, 0xc0, !PT ;  /* 0xfffffff7d5d57812 */ /* 0x000fe400078ec0ff */
[----:B------:R-:W-:Y:S02]  /*10f30*/  ISETP.LT.OR P0, PT, R2, 0x2, P0 ;  /* 0x000000020200780c */ /* 0x000fe40000701670 */
[----:B------:R-:W-:Y:S02]  /*10f40*/  @P1 LOP3.LUT R213, R213, 0x8, RZ, 0xfc, !PT ;  /* 0x00000008d5d51812 */ /* 0x000fe400078efcff */
[----:B------:R-:W-:Y:S02]  /*10f50*/  FSEL R35, R180, -INF , !P0 ;  /* 0xff800000b4237808 */ /* 0x000fe40004000000 */
[----:B------:R-:W-:Y:S02]  /*10f60*/  ISETP.GT.AND P0, PT, R0, 0x8, !P1 ;  /* 0x000000080000780c */ /* 0x000fe40004f04270 */
[----:B------:R-:W-:Y:S02]  /*10f70*/  ISETP.GE.AND P1, PT, R4, 0xa, PT ;  /* 0x0000000a0400780c */ /* 0x000fe40003f26270 */
[----:B------:R-:W-:Y:S02]  /*10f80*/  ISETP.LT.OR P0, PT, R2, 0x9, P0 ;  /* 0x000000090200780c */ /* 0x000fe40000701670 */
[----:B------:R-:W-:Y:S02]  /*10f90*/  LOP3.LUT R213, R213, 0xfffffffb, RZ, 0xc0, !PT ;  /* 0xfffffffbd5d57812 */ /* 0x000fe400078ec0ff */
[----:B------:R-:W-:Y:S02]  /*10fa0*/  FSEL R34, R179, -INF , !P0 ;  /* 0xff800000b3227808 */ /* 0x000fe40004000000 */
[----:B------:R-:W-:Y:S02]  /*10fb0*/  ISETP.GT.AND P0, PT, R0, 0x9, !P1 ;  /* 0x000000090000780c */ /* 0x000fe40004f04270 */
[----:B------:R-:W-:Y:S02]  /*10fc0*/  ISETP.GE.AND P2, PT, R4, 0x29, PT ;  /* 0x000000290400780c */ /* 0x000fe40003f46270 */
[----:B------:R-:W-:Y:S02]  /*10fd0*/  ISETP.LT.OR P0, PT, R2, 0xa, P0 ;  /* 0x0000000a0200780c */ /* 0x000fe40000701670 */
[----:B------:R-:W-:Y:S02]  /*10fe0*/  @P1 LOP3.LUT R213, R213, 0x4, RZ, 0xfc, !PT ;  /* 0x00000004d5d51812 */ /* 0x000fe400078efcff */
[----:B------:R-:W-:Y:S02]  /*10ff0*/  ISETP.GE.AND P1, PT, R4, 0x11, PT ;  /* 0x000000110400780c */ /* 0x000fe40003f26270 */
[----:B------:R-:W-:Y:S02]  /*11000*/  FSEL R33, R176, -INF , !P0 ;  /* 0xff800000b0217808 */ /* 0x000fe40004000000 */
[----:B------:R-:W-:Y:S02]  /*11010*/  LOP3.LUT R213, R213, 0xfffffffd, RZ, 0xc0, !PT ;  /* 0xfffffffdd5d57812 */ /* 0x000fe400078ec0ff */
[----:B------:R-:W-:Y:S04]  /*11020*/  ISETP.GT.AND P0, PT, R0, 0x10, !P1 ;  /* 0x000000100000780c */ /* 0x000fe80004f04270 */
[----:B------:R-:W-:Y:S03]  /*11030*/  ISETP.LT.OR P0, PT, R2, 0x11, P0 ;  /* 0x000000110200780c */ /* 0x000fe60000701670 */
[----:B------:R-:W-:Y:S02]  /*11040*/  @P1 LOP3.LUT R213, R213, 0x2, RZ, 0xfc, !PT ;  /* 0x00000002d5d51812 */ /* 0x000fe400078efcff */
[----:B------:R-:W-:Y:S02]  /*11050*/  ISETP.GE.AND P1, PT, R4, 0x12, PT ;  /* 0x000000120400780c */ /* 0x000fe40003f26270 */
[----:B-1----:R-:W-:Y:S02]  /*11060*/  FSEL R32, R19, -INF , !P0 ;  /* 0xff80000013207808 */ /* 0x002fe40004000000 */
        /* <DEDUP_REMOVED lines=22> */
[----:B------:R-:W-:Y:S04]  /*111d0*/  ISETP.GT.AND P0, PT, R0, RZ, !P1 ;  /* 0x000000ff0000720c */ /* 0x000fe80004f04270 */
[----:B------:R-:W-:Y:S04]  /*111e0*/  ISETP.LT.OR P0, PT, R2, 0x1, P0 ;  /* 0x000000010200780c */ /* 0x000fe80000701670 */
[----:B------:R-:W-:Y:S02]  /*111f0*/  FSEL R24, R182, -INF , !P0 ;  /* 0xff800000b6187808 */ /* 0x000fe40004000000 */
[----:B------:R-:W-:Y:S11]  /*11200*/  ISETP.GE.AND P0, PT, R4, 0x2a, PT ;  /* 0x0000002a0400780c */ /* 0x000ff60003f06270 */
[----:B------:R-:W-:Y:S02]  /*11210*/  @!UPT UIADD3 URZ, URZ, URZ, URZ ;  /* 0x0000003f3f3ff290 */ /* 0x000fe4000fffe03f */
[----:B------:R-:W-:Y:S02]  /*11220*/  @P0 LOP3.LUT R213, R213, 0x20, RZ, 0xfc, !PT ;  /* 0x00000020d5d50812 */ /* 0x000fe400078efcff */
[----:B------:R-:W-:Y:S04]  /*11230*/  ISETP.GT.AND P0, PT, R0, 0x29, !P0 ;  /* 0x000000290000780c */ /* 0x000fe80004704270 */
[----:B------:R-:W-:Y:S04]  /*11240*/  ISETP.LT.OR P0, PT, R2, 0x2a, P0 ;  /* 0x0000002a0200780c */ /* 0x000fe80000701670 */
[----:B------:R-:W-:Y:S01]  /*11250*/  FSEL R25, R25, -INF , !P0 ;  /* 0xff80000019197808 */ /* 0x000fe20004000000 */
[----:B------:R-:W-:-:S06]  /*11260*/  BRA.DIV ~URZ, `(.L_x_2400) ;  /* 0x0000fe727f007947 */ /* 0x000fcc000b800000 */
[----:B------:R1:W3:Y:S02]  /*11270*/  SHFL.IDX PT, R3, R8, 0x1, 0x1c1f ;  /* 0x003c1f0008037f89 */ /* 0x0002e400000e0000 */
.L_x_2538:
        /* <DEDUP_REMOVED lines=17> */
.L_x_2403:
[----:B------:R-:W-:Y:S04]  /*11390*/  MOV R4, 0x1 ;  /* 0x0000000100047802 */ /* 0x000fe80000000f00 */
[----:B------:R-:W-:Y:S11]  /*113a0*/  ISETP.NE.AND P0, PT, R4, c[0x0][0x32c], PT ;  /* 0x0000cb0004007a0c */ /* 0x000ff60003f05270 */
[----:B------:R-:W-:Y:S02]  /*113b0*/  @!UPT UIADD3 URZ, URZ, URZ, URZ ;  /* 0x0000003f3f3ff290 */ /* 0x000fe4000fffe03f */
[----:B------:R-:W-:Y:S05]  /*113c0*/  @P0 IMAD.HI.U32 R4, R3, c[0x0][0x330], RZ ;  /* 0x0000cc0003040a27 */ /* 0x000fea00078e00ff */
[----:B------:R-:W-:Y:S02]  /*113d0*/  @P0 SHF.R.U32.HI R3, RZ, c[0x0][0x334], R4 ;  /* 0x0000cd00ff030a19 */ /* 0x000fe40000011604 */
.L_x_2404:
[----:B------:R-:W-:Y:S05]  /*113e0*/  BSYNC B0 ;  /* 0x0000000000007941 */ /* 0x000fea0003800000 */
.L_x_2402:
[----:B------:R-:W-:Y:S05]  /*113f0*/  IMAD R3, R3, c[0x0][0x32c], R11 ;  /* 0x0000cb0003037a24 */ /* 0x000fea00078e020b */
[----:B------:R-:W-:Y:S02]  /*11400*/  IMNMX R0, R0, R3, !PT ;  /* 0x0000000300007217 */ /* 0x000fe40007800200 */
[----:B------:R-:W-:Y:S04]  /*11410*/  IADD3 R3, R3, c[0x0][0x32c], RZ ;  /* 0x0000cb0003037a10 */ /* 0x000fe80007ffe0ff */
[----:B------:R-:W-:Y:S02]  /*11420*/  IMNMX R2, R2, R3, PT ;  /* 0x0000000302027217 */ /* 0x000fe40003800200 */
.L_x_2401:
[----:B------:R-:W-:Y:S02]  /*11430*/  ISETP.GT.AND P0, PT, R0, RZ, !P1 ;  /* 0x000000ff0000720c */ /* 0x000fe40004f04270 */
[C---:B------:R-:W-:Y:S02]  /*11440*/  LOP3.LUT P1, RZ, R213.reuse, 0x1, RZ, 0xc0, !PT ;  /* 0x00000001d5ff7812 */ /* 0x040fe4000782c0ff */
[----:B------:R-:W-:Y:S04]  /*11450*/  ISETP.LT.OR P0, PT, R2, 0x1, P0 ;  /* 0x000000010200780c */ /* 0x000fe80000701670 */
[----:B------:R-:W-:Y:S02]  /*11460*/  FSEL R9, R190, -INF , !P0 ;  /* 0xff800000be097808 */ /* 0x000fe40004000000 */
[----:B------:R-:W-:Y:S02]  /*11470*/  LOP3.LUT P0, RZ, R213, 0x10, RZ, 0xc0, !PT ;  /* 0x00000010d5ff7812 */ /* 0x000fe4000780c0ff */
[----:B-12---:R-:W-:Y:S02]  /*11480*/  FMNMX.FTZ R8, R9, R6, !PT ;  /* 0x0000000609087209 */ /* 0x006fe40007810000 */
[----:B------:R-:W-:Y:S04]  /*11490*/  ISETP.GT.AND P0, PT, R0, 0x1, !P0 ;  /* 0x000000010000780c */ /* 0x000fe80004704270 */
[----:B------:R-:W-:Y:S04]  /*114a0*/  ISETP.LT.OR P0, PT, R2, 0x2, P0 ;  /* 0x000000020200780c */ /* 0x000fe80000701670 */
[----:B------:R-:W-:Y:S02]  /*114b0*/  FSEL R23, R189, -INF , !P0 ;  /* 0xff800000bd177808 */ /* 0x000fe40004000000 */
[----:B------:R-:W-:Y:S02]  /*114c0*/  LOP3.LUT P0, RZ, R213, 0x8, RZ, 0xc0, !PT ;  /* 0x00000008d5ff7812 */ /* 0x000fe4000780c0ff */
[----:B------:R-:W-:Y:S02]  /*114d0*/  FMNMX.FTZ R8, R23, R8, !PT ;  /* 0x0000000817087209 */ /* 0x000fe40007810000 */
        /* <DEDUP_REMOVED lines=13> */
[----:B------:R-:W-:Y:S02]  /*115b0*/  ISETP.GT.AND P0, PT, R0, 0x11, !P1 ;  /* 0x000000110000780c */ /* 0x000fe40004f04270 */
[----:B------:R-:W-:Y:S02]  /*115c0*/  LOP3.LUT P1, RZ, R213, 0x20, RZ, 0xc0, !PT ;  /* 0x00000020d5ff7812 */ /* 0x000fe4000782c0ff */
[----:B------:R-:W-:Y:S02]  /*115d0*/  ISETP.LT.OR P0, PT, R2, 0x12, P0 ;  /* 0x000000120200780c */ /* 0x000fe40000701670 */
[----:B------:R-:W-:Y:S02]  /*115e0*/  FMNMX.FTZ R8, R20, R8, !PT ;  /* 0x0000000814087209 */ /* 0x000fe40007810000 */
[----:B------:R-:W-:Y:S02]  /*115f0*/  FSEL R19, R181, -INF , !P0 ;  /* 0xff800000b5137808 */ /* 0x000fe40004000000 */
[----:B------:R-:W-:Y:S02]  /*11600*/  ISETP.GT.AND P0, PT, R0, 0x18, !P6 ;  /* 0x000000180000780c */ /* 0x000fe40007704270 */
[----:B------:R-:W-:Y:S02]  /*11610*/  FMNMX.FTZ R8, R19, R8, !PT ;  /* 0x0000000813087209 */ /* 0x000fe40007810000 */
[----:B------:R-:W-:Y:S04]  /*11620*/  ISETP.LT.OR P0, PT, R2, 0x19, P0 ;  /* 0x000000190200780c */ /* 0x000fe80000701670 */
        /* <DEDUP_REMOVED lines=19> */
[----:B------:R-:W-:Y:S02]  /*11760*/  ISETP.LT.OR P0, PT, R2, 0x2a, P0 ;  /* 0x0000002a0200780c */ /* 0x000fe40000701670 */
[----:B------:R-:W-:Y:S02]  /*11770*/  FMNMX.FTZ R0, R35, R0, !PT ;  /* 0x0000000023007209 */ /* 0x000fe40007810000 */
[----:B------:R-:W-:Y:S02]  /*11780*/  FSEL R10, R172, -INF , !P0 ;  /* 0xff800000ac0a7808 */ /* 0x000fe40004000000 */
        /* <DEDUP_REMOVED lines=11> */
[----:B------:R-:W-:Y:S01]  /*11840*/  FMNMX.FTZ R0, R25, R0, !PT ;  /* 0x0000000019007209 */ /* 0x000fe20007810000 */
[----:B------:R-:W-:-:S05]  /*11850*/  BRA.DIV ~URZ, `(.L_x_2405) ;  /* 0x0000f8f27f007947 */ /* 0x000fca000b800000 */
[----:B------:R1:W2:Y:S02]  /*11860*/  SHFL.BFLY PT, R2, R0, 0x2, 0x1f ;  /* 0x0c401f0000027f89 */ /* 0x0002a400000e0000 */
.L_x_2539:
[----:B-12---:R-:W-:Y:S01]  /*11870*/  FMNMX.FTZ R0, R0, R2, !PT ;  /* 0x0000000200007209 */ /* 0x006fe20007810000 */
[----:B------:R-:W-:-:S05]  /*11880*/  BRA.DIV ~URZ, `(.L_x_2406) ;  /* 0x0000f9127f007947 */ /* 0x000fca000b800000 */
[----:B------:R-:W1:Y:S02]  /*11890*/  SHFL.BFLY PT, R4, R0, 0x1, 0x1f ;  /* 0x0c201f0000047f89 */ /* 0x000e6400000e0000 */
[----:B-1----:R-:W-:Y:S02]  /*118a0*/  FMNMX.FTZ R4, R0, R4, !PT ;  /* 0x0000000400047209 */ /* 0x002fe40007810000 */
[----:B------:R-:W1:Y:S02]  /*118b0*/  SHFL.BFLY PT, R0, R8, 0x2, 0x1f ;  /* 0x0c401f0008007f89 */ /* 0x000e6400000e0000 */
[----:B-1----:R-:W-:Y:S05]  /*118c0*/  FMNMX.FTZ R0, R8, R0, !PT ;  /* 0x0000000008007209 */ /* 0x002fea0007810000 */
[----:B------:R1:W2:Y:S02]  /*118d0*/  SHFL.BFLY PT, R2, R0, 0x1, 0x1f ;  /* 0x0c201f0000027f89 */ /* 0x0002a400000e0000 */
.L_x_2540:
[----:B------:R-:W-:Y:S01]  /*118e0*/  FSETP.NEU.FTZ.AND P0, PT, R4, -INF , PT ;  /* 0xff8000000400780b */ /* 0x000fe20003f1d000 */
[----:B------:R-:W-:Y:S01]  /*118f0*/  WARPSYNC 0xffffffff ;  /* 0xffffffff00007948 */ /* 0x000fe20003800000 */
[----:B--2---:R-:W-:Y:S01]  /*11900*/  FMNMX.FTZ R3, R2, R0, !PT ;  /* 0x0000000002037209 */ /* 0x004fe20007810000 */
[C---:B------:R-:W-:Y:S01]  /*11910*/  FMUL.FTZ R2, R4.reuse, c[0x0][0x2d0] ;  /* 0x0000b40004027a20 */ /* 0x040fe20000410000 */
[----:B-1----:R-:W-:Y:S04]  /*11920*/  FSEL R0, R4, RZ, P0 ;  /* 0x000000ff04007208 */ /* 0x002fe80000000000 */
[----:B------:R-:W-:Y:S01]  /*11930*/  FSEL R2, R2, RZ, P0 ;  /* 0x000000ff02027208 */ /* 0x000fe20000000000 */
[----:B------:R-:W-:Y:S01]  /*11940*/  FADD.FTZ R0, -R0, R13 ;  /* 0x0000000d00007221 */ /* 0x000fe20000010100 */
[----:B------:R-:W-:Y:S03]  /*11950*/  FSETP.NEU.FTZ.AND P0, PT, R3, -INF , PT ;  /* 0xff8000000300780b */ /* 0x000fe60003f1d000 */
[----:B------:R-:W-:Y:S02]  /*11960*/  FMUL.FTZ R0, R0, c[0x0][0x2d0] ;  /* 0x0000b40000007a20 */ /* 0x000fe40000410000 */
[--C-:B------:R-:W-:Y:S02]  /*11970*/  FFMA.FTZ R24, R24, c[0x0][0x2d0], -R2.reuse ;  /* 0x0000b40018187a23 */ /* 0x100fe40000010802 */
[--C-:B------:R-:W-:Y:S02]  /*11980*/  FFMA.FTZ R35, R35, c[0x0][0x2d0], -R2.reuse ;  /* 0x0000b40023237a23 */ /* 0x100fe40000010802 */
        /* <DEDUP_REMOVED lines=11> */
[----:B------:R-:W-:Y:S01]  /*11a40*/  FFMA.FTZ R33, R33, c[0x0][0x2d0], -R2 ;  /* 0x0000b40021217a23 */ /* 0x000fe20000010802 */
[----:B------:R-:W-:Y:S10]  /*11a50*/  MUFU.EX2 R35, R35 ;  /* 0x0000002300237308 */ /* 0x000ff40000000800 */
[----:B------:R-:W-:Y:S10]  /*11a60*/  MUFU.EX2 R34, R34 ;  /* 0x0000002200227308 */ /* 0x000ff40000000800 */
[----:B------:R-:W1:Y:S02]  /*11a70*/  MUFU.EX2 R33, R33 ;  /* 0x0000002100217308 */ /* 0x000e640000000800 */
[----:B-1----:R-:W-:Y:S01]  /*11a80*/  F2FP.PACK_AB R174, R33, R34 ;  /* 0x0000002221ae723e */ /* 0x002fe200000000ff */
[C---:B------:R-:W-:Y:S01]  /*11a90*/  FFMA.FTZ R2, R0.reuse, R234, R24 ;  /* 0x000000ea00027223 */ /* 0x040fe20000010018 */
[C---:B------:R-:W-:Y:S01]  /*11aa0*/  F2FP.PACK_AB R172, R35.reuse, R24 ;  /* 0x0000001823ac723e */ /* 0x040fe200000000ff */
[C---:B------:R-:W-:Y:S02]  /*11ab0*/  FMUL.FTZ R32, R0.reuse, R148 ;  /* 0x0000009400207220 */ /* 0x040fe40000410000 */
[----:B------:R-:W-:Y:S01]  /*11ac0*/  FADD.FTZ R8, R35, R2 ;  /* 0x0000000223087221 */ /* 0x000fe20000010000 */
[C---:B------:R-:W-:Y:S01]  /*11ad0*/  FSEL R2, R3.reuse, RZ, P0 ;  /* 0x000000ff03027208 */ /* 0x040fe20000000000 */
[----:B------:R-:W-:Y:S02]  /*11ae0*/  FMUL.FTZ R25, R0, R157 ;  /* 0x0000009d00197220 */ /* 0x000fe40000410000 */
[----:B------:R-:W-:Y:S02]  /*11af0*/  FADD.FTZ R8, R34, R8 ;  /* 0x0000000822087221 */ /* 0x000fe40000010000 */
[----:B------:R-:W-:Y:S02]  /*11b00*/  FADD.FTZ R2, -R2, R6 ;  /* 0x0000000602027221 */ /* 0x000fe40000010100 */
[----:B------:R-:W-:Y:S02]  /*11b10*/  FMUL.FTZ R6, R3, c[0x0][0x2d0] ;  /* 0x0000b40003067a20 */ /* 0x000fe40000410000 */
[----:B------:R-:W-:Y:S02]  /*11b20*/  FMUL.FTZ R2, R2, c[0x0][0x2d0] ;  /* 0x0000b40002027a20 */ /* 0x000fe40000410000 */
[----:B------:R-:W-:Y:S01]  /*11b30*/  FADD.FTZ R177, R33, R8 ;  /* 0x0000000821b17221 */ /* 0x000fe20000010000 */
[----:B------:R-:W-:Y:S01]  /*11b40*/  FSEL R6, R6, RZ, P0 ;  /* 0x000000ff06067208 */ /* 0x000fe20000000000 */
[C---:B------:R-:W-:Y:S01]  /*11b50*/  FMUL.FTZ R33, R0.reuse, R149 ;  /* 0x0000009500217220 */ /* 0x040fe20000410000 */
[----:B------:R-:W-:Y:S01]  /*11b60*/  ISETP.GT.AND P0, PT, R225, R217, PT ;  /* 0x000000d9e100720c */ /* 0x000fe20003f04270 */
[----:B------:R-:W1:Y:S01]  /*11b70*/  MUFU.EX2 R2, R2 ;  /* 0x0000000200027308 */ /* 0x000e620000000800 */
[----:B------:R-:W-:Y:S02]  /*11b80*/  FMUL.FTZ R8, R0, R168 ;  /* 0x000000a800087220 */ /* 0x000fe40000410000 */
[--C-:B------:R-:W-:Y:S02]  /*11b90*/  FFMA.FTZ R9, R9, c[0x0][0x2d0], -R6.reuse ;  /* 0x0000b40009097a23 */ /* 0x100fe40000010806 */
[--C-:B------:R-:W-:Y:S02]  /*11ba0*/  FFMA.FTZ R23, R23, c[0x0][0x2d0], -R6.reuse ;  /* 0x0000b40017177a23 */ /* 0x100fe40000010806 */
[--C-:B------:R-:W-:Y:S02]  /*11bb0*/  FFMA.FTZ R13, R22, c[0x0][0x2d0], -R6.reuse ;  /* 0x0000b400160d7a23 */ /* 0x100fe40000010806 */
[--C-:B------:R-:W-:Y:S01]  /*11bc0*/  FFMA.FTZ R173, R21, c[0x0][0x2d0], -R6.reuse ;  /* 0x0000b40015ad7a23 */ /* 0x100fe20000010806 */
[----:B------:R2:W-:Y:S01]  /*11bd0*/  MUFU.EX2 R168, R23 ;  /* 0x0000001700a87308 */ /* 0x0005e20000000800 */
[----:B------:R-:W-:Y:S02]  /*11be0*/  FMUL.FTZ R21, R0, R161 ;  /* 0x000000a100157220 */ /* 0x000fe40000410000 */
[--C-:B------:R-:W-:Y:S02]  /*11bf0*/  FFMA.FTZ R185, R14, c[0x0][0x2d0], -R6.reuse ;  /* 0x0000b4000eb97a23 */ /* 0x100fe40000010806 */
[--C-:B------:R-:W-:Y:S02]  /*11c00*/  FFMA.FTZ R176, R19, c[0x0][0x2d0], -R6.reuse ;  /* 0x0000b40013b07a23 */ /* 0x100fe40000010806 */
[--C-:B------:R-:W-:Y:S02]  /*11c10*/  FFMA.FTZ R179, R18, c[0x0][0x2d0], -R6.reuse ;  /* 0x0000b40012b37a23 */ /* 0x100fe40000010806 */
[--C-:B------:R-:W-:Y:S01]  /*11c20*/  FFMA.FTZ R180, R17, c[0x0][0x2d0], -R6.reuse ;  /* 0x0000b40011b47a23 */ /* 0x100fe20000010806 */
[----:B------:R-:W-:Y:S01]  /*11c30*/  MUFU.EX2 R161, R13 ;  /* 0x0000000d00a17308 */ /* 0x000fe20000000800 */
[--C-:B------:R-:W-:Y:S02]  /*11c40*/  FFMA.FTZ R186, R16, c[0x0][0x2d0], -R6.reuse ;  /* 0x0000b40010ba7a23 */ /* 0x100fe40000010806 */
[--C-:B------:R-:W-:Y:S02]  /*11c50*/  FFMA.FTZ R178, R20, c[0x0][0x2d0], -R6.reuse ;  /* 0x0000b40014b27a23 */ /* 0x100fe40000010806 */
[C---:B-1----:R-:W-:Y:S02]  /*11c60*/  FMUL.FTZ R34, R2.reuse, R150 ;  /* 0x0000009602227220 */ /* 0x042fe40000410000 */
[C---:B------:R-:W-:Y:S02]  /*11c70*/  FMUL.FTZ R35, R2.reuse, R151 ;  /* 0x0000009702237220 */ /* 0x040fe40000410000 */
[----:B------:R-:W1:Y:S01]  /*11c80*/  LDSM.16.MT88.4 R148, [R193] ;  /* 0x00000000c194783b */ /* 0x000e620000004200 */
[----:B------:R3:W4:Y:S01]  /*11c90*/  MUFU.EX2 R14, R9 ;  /* 0x00000009000e7308 */ /* 0x0007220000000800 */
[--C-:B------:R-:W-:Y:S02]  /*11ca0*/  FFMA.FTZ R187, R11, c[0x0][0x2d0], -R6.reuse ;  /* 0x0000b4000bbb7a23 */ /* 0x100fe40000010806 */
[----:B------:R-:W-:Y:S02]  /*11cb0*/  FMUL.FTZ R11, R2, R171 ;  /* 0x000000ab020b7220 */ /* 0x000fe40000410000 */
[----:B------:R-:W-:Y:S02]  /*11cc0*/  FFMA.FTZ R6, R10, c[0x0][0x2d0], -R6 ;  /* 0x0000b4000a067a23 */ /* 0x000fe40000010806 */
[----:B------:R-:W-:Y:S02]  /*11cd0*/  FMUL.FTZ R10, R2, R170 ;  /* 0x000000aa020a7220 */ /* 0x000fe40000410000 */
[C---:B------:R-:W-:Y:S01]  /*11ce0*/  FMUL.FTZ R16, R0.reuse, R164 ;  /* 0x000000a400107220 */ /* 0x040fe20000410000 */
[----:B------:R4:W5:Y:S01]  /*11cf0*/  MUFU.EX2 R216, R173 ;  /* 0x000000ad00d87308 */ /* 0x0009620000000800 */
[----:B------:R-:W-:Y:S02]  /*11d00*/  FMUL.FTZ R17, R0, R165 ;  /* 0x000000a500117220 */ /* 0x000fe40000410000 */
[C---:B------:R-:W-:Y:S02]  /*11d10*/  FMUL.FTZ R18, R2.reuse, R166 ;  /* 0x000000a602127220 */ /* 0x040fe40000410000 */
[----:B------:R-:W-:Y:S02]  /*11d20*/  FMUL.FTZ R19, R2, R167 ;  /* 0x000000a702137220 */ /* 0x000fe40000410000 */
[----:B------:R-:W-:Y:S01]  /*11d30*/  FMUL.FTZ R20, R0, R160 ;  /* 0x000000a000147220 */ /* 0x000fe20000410000 */
[----:B------:R-:W-:Y:S01]  /*11d40*/  LDSM.16.MT88.4 R164, [R193+0x1000] ;  /* 0x00100000c1a4783b */ /* 0x000fe20000004200 */
[C---:B------:R-:W-:Y:S01]  /*11d50*/  FMUL.FTZ R22, R2.reuse, R162 ;  /* 0x000000a202167220 */ /* 0x040fe20000410000 */
[----:B------:R-:W1:Y:S01]  /*11d60*/  MUFU.EX2 R13, R184 ;  /* 0x000000b8000d7308 */ /* 0x000e620000000800 */
[C---:B--2---:R-:W-:Y:S02]  /*11d70*/  FMUL.FTZ R23, R2.reuse, R163 ;  /* 0x000000a302177220 */ /* 0x044fe40000410000 */
[----:B------:R-:W-:Y:S02]  /*11d80*/  FMUL.FTZ R26, R2, R158 ;  /* 0x0000009e021a7220 */ /* 0x000fe40000410000 */
[----:B---3--:R-:W-:Y:S02]  /*11d90*/  FMUL.FTZ R9, R0, R169 ;  /* 0x000000a900097220 */ /* 0x008fe40000410000 */
[----:B------:R-:W-:Y:S02]  /*11da0*/  FMUL.FTZ R27, R2, R159 ;  /* 0x0000009f021b7220 */ /* 0x000fe40000410000 */
[C---:B------:R-:W-:Y:S01]  /*11db0*/  FMUL.FTZ R24, R0.reuse, R156 ;  /* 0x0000009c00187220 */ /* 0x040fe20000410000 */
[----:B------:R-:W-:Y:S01]  /*11dc0*/  MUFU.EX2 R178, R178 ;  /* 0x000000b200b27308 */ /* 0x000fe20000000800 */
[C---:B------:R-:W-:Y:S02]  /*11dd0*/  FMUL.FTZ R28, R0.reuse, R152 ;  /* 0x00000098001c7220 */ /* 0x040fe40000410000 */
[----:B------:R-:W-:Y:S01]  /*11de0*/  FMUL.FTZ R29, R0, R153 ;  /* 0x00000099001d7220 */ /* 0x000fe20000410000 */
[----:B----4-:R-:W-:Y:S01]  /*11df0*/  F2FP.PACK_AB R173, R168, R14 ;  /* 0x0000000ea8ad723e */ /* 0x010fe200000000ff */
[----:B------:R-:W-:Y:S01]  /*11e00*/  FMUL.FTZ R30, R2, R154 ;  /* 0x0000009a021e7220 */ /* 0x000fe20000410000 */
[----:B-----5:R-:W-:Y:S01]  /*11e10*/  F2FP.PACK_AB R175, R216, R161 ;  /* 0x000000a1d8af723e */ /* 0x020fe200000000ff */
[----:B------:R-:W-:Y:S02]  /*11e20*/  FMUL.FTZ R31, R2, R155 ;  /* 0x0000009b021f7220 */ /* 0x000fe40000410000 */
[----:B------:R-:W-:Y:S01]  /*11e30*/  LDSM.16.MT88.4 R152, [R193+0x800] ;  /* 0x00080000c198783b */ /* 0x000fe20000004200 */
[----:B------:R-:W-:Y:S01]  /*11e40*/  MUFU.EX2 R156, R182 ;  /* 0x000000b6009c7308 */ /* 0x000fe20000000800 */
[C---:B------:R-:W-:Y:S02]  /*11e50*/  FMUL.FTZ R36, R0.reuse, R36 ;  /* 0x0000002400247220 */ /* 0x040fe40000410000 */
        /* <DEDUP_REMOVED lines=113> */
[C---:B------:R-:W-:Y:S02]  /*12570*/  FFMA.FTZ R160, R2.reuse, R233, R14 ;  /* 0x000000e902a07223 */ /* 0x040fe4000001000e */
[----:B------:R-:W-:Y:S01]  /*12580*/  MUFU.EX2 R14, R181 ;  /* 0x000000b5000e7308 */ /* 0x000fe20000000800 */
[C---:B------:R-:W-:Y:S02]  /*12590*/  FMUL.FTZ R134, R2.reuse, R134 ;  /* 0x0000008602867220 */ /* 0x040fe40000410000 */
[C---:B------:R-:W-:Y:S02]  /*125a0*/  FMUL.FTZ R135, R2.reuse, R135 ;  /* 0x0000008702877220 */ /* 0x040fe40000410000 */
[C---:B------:R-:W-:Y:S02]  /*125b0*/  FMUL.FTZ R138, R2.reuse, R138 ;  /* 0x0000008a028a7220 */ /* 0x040fe40000410000 */
[----:B------:R-:W-:Y:S02]  /*125c0*/  FMUL.FTZ R139, R2, R139 ;  /* 0x0000008b028b7220 */ /* 0x000fe40000410000 */
[C---:B------:R-:W-:Y:S01]  /*125d0*/  FMUL.FTZ R132, R0.reuse, R132 ;  /* 0x0000008400847220 */ /* 0x040fe20000410000 */
[----:B------:R-:W2:Y:S01]  /*125e0*/  MUFU.EX2 R2, R183 ;  /* 0x000000b700027308 */ /* 0x000ea20000000800 */
[C---:B------:R-:W-:Y:S02]  /*125f0*/  FMUL.FTZ R133, R0.reuse, R133 ;  /* 0x0000008500857220 */ /* 0x040fe40000410000 */
[C---:B------:R-:W-:Y:S01]  /*12600*/  FMUL.FTZ R136, R0.reuse, R136 ;  /* 0x0000008800887220 */ /* 0x040fe20000410000 */
[C---:B-1----:R-:W-:Y:S03]  /*12610*/  HMMA.16816.F32 R52, R172.reuse, R148, R52 ;  /* 0x00000094ac34723c */ /* 0x042fe60000001834 */
[----:B------:R-:W-:Y:S03]  /*12620*/  FMUL.FTZ R137, R0, R137 ;  /* 0x0000008900897220 */ /* 0x000fe60000410000 */
[----:B------:R-:W1:Y:S01]  /*12630*/  MUFU.EX2 R181, R176 ;  /* 0x000000b000b57308 */ /* 0x000e620000000800 */
[----:B------:R-:W-:Y:S01]  /*12640*/  FADD.FTZ R0, R13, R177 ;  /* 0x000000b10d007221 */ /* 0x000fe20000010000 */
[C---:B------:R-:W-:Y:S01]  /*12650*/  HMMA.16816.F32 R56, R172.reuse, R150, R56 ;  /* 0x00000096ac38723c */ /* 0x040fe20000001838 */
[----:B------:R-:W3:Y:S07]  /*12660*/  LDSM.16.MT88.4 R148, [R196+0x1800] ;  /* 0x00180000c494783b */ /* 0x000eee0000004200 */
[----:B------:R-:W-:Y:S01]  /*12670*/  MUFU.EX2 R176, R186 ;  /* 0x000000ba00b07308 */ /* 0x000fe20000000800 */
[----:B--2---:R-:W-:Y:S04]  /*12680*/  FADD.FTZ R0, R2, R0 ;  /* 0x0000000002007221 */ /* 0x004fe80000010000 */
[----:B------:R-:W-:Y:S05]  /*12690*/  FADD.FTZ R0, R156, R0 ;  /* 0x000000009c007221 */ /* 0x000fea0000010000 */
[----:B------:R-:W2:Y:S01]  /*126a0*/  MUFU.EX2 R177, R185 ;  /* 0x000000b900b17308 */ /* 0x000ea20000000800 */
[----:B------:R-:W-:Y:S01]  /*126b0*/  FADD.FTZ R0, R14, R0 ;  /* 0x000000000e007221 */ /* 0x000fe20000010000 */
        /* <DEDUP_REMOVED lines=36> */
[----:B--2---:R-:W-:Y:S05]  /*12900*/  F2FP.PACK_AB R173, R177, R176 ;  /* 0x000000b0b1ad723e */ /* 0x004fea00000000ff */
[C---:B------:R-:W-:Y:S02]  /*12910*/  HMMA.16816.F32 R8, R148.reuse, R152, R8 ;  /* 0x000000989408723c */ /* 0x040fe40000001808 */
[----:B------:R-:W2:Y:S03]  /*12920*/  MUFU.EX2 R13, R189 ;  /* 0x000000bd000d7308 */ /* 0x000ea60000000800 */
[----:B---3--:R-:W-:Y:S03]  /*12930*/  FADD.FTZ R0, R2, R0 ;  /* 0x0000000002007221 */ /* 0x008fe60000010000 */
[C---:B------:R-:W-:Y:S01]  /*12940*/  HMMA.16816.F32 R16, R148.reuse, R154, R16 ;  /* 0x0000009a9410723c */ /* 0x040fe20000001810 */
[----:B------:R-:W3:Y:S03]  /*12950*/  LDSM.16.MT88.4 R152, [R196+0x800] ;  /* 0x00080000c498783b */ /* 0x000ee60000004200 */
[----:B------:R-:W5:Y:S01]  /*12960*/  MUFU.EX2 R174, R188 ;  /* 0x000000bc00ae7308 */ /* 0x000f620000000800 */
[C---:B----4-:R-:W-:Y:S01]  /*12970*/  FADD.FTZ R0, R172.reuse, R0 ;  /* 0x00000000ac007221 */ /* 0x050fe20000010000 */
[----:B------:R-:W-:Y:S01]  /*12980*/  F2FP.PACK_AB R172, R172, R2 ;  /* 0x00000002acac723e */ /* 0x000fe200000000ff */
[----:B------:R-:W-:Y:S07]  /*12990*/  FADD.FTZ R2, R168, R160 ;  /* 0x000000a0a8027221 */ /* 0x000fee0000010000 */
[----:B------:R-:W4:Y:S01]  /*129a0*/  MUFU.EX2 R14, R187 ;  /* 0x000000bb000e7308 */ /* 0x000f220000000800 */
[----:B--2---:R-:W-:Y:S01]  /*129b0*/  FADD.FTZ R0, R13, R0 ;  /* 0x000000000d007221 */ /* 0x004fe20000010000 */
[C---:B-1----:R-:W-:Y:S03]  /*129c0*/  HMMA.16816.F32 R20, R148.reuse, R156, R20 ;  /* 0x0000009c9414723c */ /* 0x042fe60000001814 */
[C---:B-----5:R-:W-:Y:S01]  /*129d0*/  FADD.FTZ R234, R174.reuse, R0 ;  /* 0x00000000aeea7221 */ /* 0x060fe20000010000 */
[----:B------:R-:W-:Y:S04]  /*129e0*/  F2FP.PACK_AB R174, R174, R13 ;  /* 0x0000000daeae723e */ /* 0x000fe800000000ff */
[C---:B------:R-:W-:Y:S01]  /*129f0*/  HMMA.16816.F32 R24, R148.reuse, R158, R24 ;  /* 0x0000009e9418723c */ /* 0x040fe20000001818 */
[----:B------:R-:W1:Y:S03]  /*12a00*/  LDSM.16.MT88.4 R156, [R195+0x800] ;  /* 0x00080000c39c783b */ /* 0x000e660000004200 */
[----:B------:R-:W-:Y:S01]  /*12a10*/  FADD.FTZ R0, R161, R2 ;  /* 0x00000002a1007221 */ /* 0x000fe20000010000 */
[----:B------:R-:W-:Y:S02]  /*12a20*/  MOV R13, R4 ;  /* 0x00000004000d7202 */ /* 0x000fe40000000f00 */
[----:B----4-:R-:W-:Y:S01]  /*12a30*/  F2FP.PACK_AB R175, R6, R14 ;  /* 0x0000000e06af723e */ /* 0x010fe200000000ff */
[----:B------:R-:W-:Y:S01]  /*12a40*/  FADD.FTZ R0, R216, R0 ;  /* 0x00000000d8007221 */ /* 0x000fe20000010000 */
[C---:B---3--:R-:W-:Y:S03]  /*12a50*/  HMMA.16816.F32 R28, R148.reuse, R152, R28 ;  /* 0x00000098941c723c */ /* 0x048fe6000000181c */
[----:B------:R-:W-:Y:S04]  /*12a60*/  FADD.FTZ R0, R178, R0 ;  /* 0x00000000b2007221 */ /* 0x000fe80000010000 */
[----:B------:R-:W-:Y:S01]  /*12a70*/  FADD.FTZ R0, R181, R0 ;  /* 0x00000000b5007221 */ /* 0x000fe20000010000 */
[C---:B------:R-:W-:Y:S01]  /*12a80*/  HMMA.16816.F32 R32, R148.reuse, R154, R32 ;  /* 0x0000009a9420723c */ /* 0x040fe20000001820 */
[----:B------:R-:W2:Y:S03]  /*12a90*/  LDSM.16.MT88.4 R152, [R193+0x2000] ;  /* 0x00200000c198783b */ /* 0x000ea60000004200 */
[----:B------:R-:W-:Y:S04]  /*12aa0*/  FADD.FTZ R0, R179, R0 ;  /* 0x00000000b3007221 */ /* 0x000fe80000010000 */
[----:B------:R-:W-:Y:S04]  /*12ab0*/  FADD.FTZ R0, R180, R0 ;  /* 0x00000000b4007221 */ /* 0x000fe80000010000 */
[----:B------:R-:W-:Y:S04]  /*12ac0*/  FADD.FTZ R0, R176, R0 ;  /* 0x00000000b0007221 */ /* 0x000fe80000010000 */
[----:B------:R-:W-:Y:S04]  /*12ad0*/  FADD.FTZ R0, R177, R0 ;  /* 0x00000000b1007221 */ /* 0x000fe80000010000 */
[----:B------:R-:W-:Y:S01]  /*12ae0*/  FADD.FTZ R0, R14, R0 ;  /* 0x000000000e007221 */ /* 0x000fe20000010000 */
[C---:B-1----:R-:W-:Y:S03]  /*12af0*/  HMMA.16816.F32 R36, R148.reuse, R156, R36 ;  /* 0x0000009c9424723c */ /* 0x042fe60000001824 */
[----:B------:R-:W-:Y:S01]  /*12b00*/  FADD.FTZ R233, R6, R0 ;  /* 0x0000000006e97221 */ /* 0x000fe20000010000 */
[----:B------:R-:W-:Y:S02]  /*12b10*/  IADD3 R0, R225, -0x1, RZ ;  /* 0xffffffffe1007810 */ /* 0x000fe40007ffe0ff */
[----:B------:R-:W-:Y:S02]  /*12b20*/  MOV R6, R3 ;  /* 0x0000000300067202 */ /* 0x000fe40000000f00 */
[C---:B------:R-:W-:Y:S01]  /*12b30*/  HMMA.16816.F32 R40, R148.reuse, R158, R40 ;  /* 0x0000009e9428723c */ /* 0x040fe20000001828 */
[----:B------:R-:W1:Y:S03]  /*12b40*/  LDSM.16.MT88.4 R156, [R194+0x2000] ;  /* 0x00200000c29c783b */ /* 0x000e660000004200 */
[----:B------:R-:W-:Y:S04]  /*12b50*/  MOV R225, R0 ;  /* 0x0000000000e17202 */ /* 0x000fe80000000f00 */
        /* <DEDUP_REMOVED lines=31> */
[C---:B------:R-:W-:Y:S08]  /*12d50*/  HMMA.16816.F32 R128, R148.reuse, R154, R128 ;  /* 0x0000009a9480723c */ /* 0x040ff00000001880 */
        /* <DEDUP_REMOVED lines=49> */
[----:B------:R-:W-:-:S11]  /*13070*/  @P0 BRA `(.L_x_2407) ;  /* 0xffffc2a000000947 */ /* 0x000fd6000383ffff */
[----:B------:R-:W2:Y:S01]  /*13080*/  LDL R2, [R1+0x4] ;  /* 0x0000040001027983 */ /* 0x000ea20000100800 */
[----:B------:R-:W-:Y:S01]  /*13090*/  MOV R225, R0 ;  /* 0x0000000000e17202 */ /* 0x000fe20000000f00 */
[----:B------:R-:W-:-:S02]  /*130a0*/  IMAD.MOV.U32 R6, RZ, RZ, R3 ;  /* 0x000000ffff067224 */ /* 0x000fc400078e0003 */
[----:B------:R-:W-:Y:S01]  /*130b0*/  IMAD.MOV.U32 R13, RZ, RZ, R4 ;  /* 0x000000ffff0d7224 */ /* 0x000fe200078e0004 */
[----:B--2---:R-:W-:-:S07]  /*130c0*/  SHF.L.U32 R0, R2, 0x7, RZ ;  /* 0x0000000702007819 */ /* 0x004fce00000006ff */
.L_x_2384:
[----:B------:R-:W-:Y:S01]  /*130d0*/  IMAD.MOV.U32 R4, RZ, RZ, 0x1 ;  /* 0x00000001ff047424 */ /* 0x000fe200078e00ff */
[----:B------:R-:W-:-:S04]  /*130e0*/  IADD3 R0, R0, 0x7f, RZ ;  /* 0x0000007f00007810 */ /* 0x000fc80007ffe0ff */
[----:B------:R-:W-:-:S13]  /*130f0*/  ISETP.NE.AND P0, PT, R4, c[0x0][0x2c4], PT ;  /* 0x0000b10004007a0c */ /* 0x000fda0003f05270 */
[----:B------:R-:W-:-:S05]  /*13100*/  @P0 IMAD.HI.U32 R2, R0, c[0x0][0x2c8], RZ ;  /* 0x0000b20000020a27 */ /* 0x000fca00078e00ff */
[----:B------:R-:W-:Y:S02]  /*13110*/  @P0 SHF.R.U32.HI R0, RZ, c[0x0][0x2cc], R2 ;  /* 0x0000b300ff000a19 */ /* 0x000fe40000011602 */
[----:B------:R-:W2:Y:S01]  /*13120*/  LDL R2, [R1+0x64] ;  /* 0x0000640001027983 */ /* 0x000ea20000100800 */
[----:B------:R-:W-:Y:S02]  /*13130*/  ISETP.LE.AND P1, PT, R4, c[0x0][0x32c], PT ;  /* 0x0000cb0004007a0c */ /* 0x000fe40003f23270 */
[----:B--2---:R-:W-:Y:S02]  /*13140*/  IADD3 R2, R0, 0x1, R2 ;  /* 0x0000000100027810 */ /* 0x004fe40007ffe002 */
[----:B------:R-:W2:Y:S01]  /*13150*/  LDL R0, [R1+0x58] ;  /* 0x0000580001007983 */ /* 0x000ea20000100800 */
[----:B------:R-:W-:-:S08]  /*13160*/  LOP3.LUT R213, R213, 0xffffefff, RZ, 0xc0, !PT ;  /* 0xffffefffd5d57812 */ /* 0x000fd000078ec0ff */
[----:B------:R-:W-:Y:S01]  /*13170*/  @P1 LOP3.LUT R213, R213, 0x1000, RZ, 0xfc, !PT ;  /* 0x00001000d5d51812 */ /* 0x000fe200078efcff */
[----:B--2---:R-:W-:-:S05]  /*13180*/  IMAD.IADD R0, R2, 0x1, -R0 ;  /* 0x0000000102007824 */ /* 0x004fca00078e0a00 */
[----:B------:R-:W-:Y:S01]  /*13190*/  IADD3 R2, R0, -c[0x0][0x324], RZ ;  /* 0x8000c90000027a10 */ /* 0x000fe20007ffe0ff */
[----:B------:R-:W-:Y:S05]  /*131a0*/  @!P1 BRA `(.L_x_2408) ;  /* 0x000000f000009947 */ /* 0x000fea0003800000 */
[----:B------:R-:W-:Y:S01]  /*131b0*/  ISETP.GT.AND P0, PT, R0, -0x1, PT ;  /* 0xffffffff0000780c */ /* 0x000fe20003f04270 */
[----:B------:R-:W-:-:S12]  /*131c0*/  BSSY B0, `(.L_x_2409) ;  /* 0x000000b000007945 */ /* 0x000fd80003800000 */
[----:B------:R-:W-:Y:S05]  /*131d0*/  @P0 BRA `(.L_x_2410) ;  /* 0x0000006000000947 */ /* 0x000fea0003800000 */
[----:B------:R-:W-:Y:S02]  /*131e0*/  ISETP.NE.AND P0, PT, R4, c[0x0][0x32c], PT ;  /* 0x0000cb0004007a0c */ /* 0x000fe40003f05270 */
[----:B------:R-:W-:-:S11]  /*131f0*/  LOP3.LUT R0, RZ, R0, RZ, 0x33, !PT ;  /* 0x00000000ff007212 */ /* 0x000fd600078e33ff */
[----:B------:R-:W-:-:S05]  /*13200*/  @P0 IMAD.HI.U32 R3, R0, c[0x0][0x330], RZ ;  /* 0x0000cc0000030a27 */ /* 0x000fca00078e00ff */
[----:B------:R-:W-:-:S04]  /*13210*/  @P0 SHF.R.U32.HI R0, RZ, c[0x0][0x334], R3 ;  /* 0x0000cd00ff000a19 */ /* 0x000fc80000011603 */
[----:B------:R-:W-:Y:S01]  /*13220*/  LOP3.LUT R0, RZ, R0, RZ, 0x33, !PT ;  /* 0x00000000ff007212 */ /* 0x000fe200078e33ff */
[----:B------:R-:W-:Y:S05]  /*13230*/  BRA `(.L_x_2411) ;  /* 0x0000003000007947 */ /* 0x000fea0003800000 */
.L_x_2410:
[----:B------:R-:W-:-:S13]  /*13240*/  ISETP.NE.AND P0, PT, R4, c[0x0][0x32c], PT ;  /* 0x0000cb0004007a0c */ /* 0x000fda0003f05270 */
[----:B------:R-:W-:-:S05]  /*13250*/  @P0 IMAD.HI.U32 R3, R0, c[0x0][0x330], RZ ;  /* 0x0000cc0000030a27 */ /* 0x000fca00078e00ff */
[----:B------:R-:W-:Y:S02]  /*13260*/  @P0 SHF.R.U32.HI R0, RZ, c[0x0][0x334], R3 ;  /* 0x0000cd00ff000a19 */ /* 0x000fe40000011603 */
.L_x_2411:
[----:B------:R-:W-:Y:S05]  /*13270*/  BSYNC B0 ;  /* 0x0000000000007941 */ /* 0x000fea0003800000 */
.L_x_2409:
[----:B------:R-:W-:-:S05]  /*13280*/  IMAD R0, R0, c[0x0][0x32c], RZ ;  /* 0x0000cb0000007a24 */ /* 0x000fca00078e02ff */
[----:B------:R-:W-:-:S04]  /*13290*/  IMNMX R2, R2, R0, !PT ;  /* 0x0000000002027217 */ /* 0x000fc80007800200 */
.L_x_2408:
[----:B------:R-:W-:-:S05]  /*132a0*/  IADD3 R2, R2, 0x2f, RZ ;  /* 0x0000002f02027810 */ /* 0x000fca0007ffe0ff */
[----:B------:R-:W-:-:S05]  /*132b0*/  IMAD.HI R2, R2, 0x2aaaaaab, RZ ;  /* 0x2aaaaaab02027827 */ /* 0x000fca00078e02ff */
[----:B------:R-:W-:-:S04]  /*132c0*/  SHF.R.U32.HI R219, RZ, 0x1f, R2 ;  /* 0x0000001fffdb7819 */ /* 0x000fc80000011602 */
[----:B------:R-:W-:-:S04]  /*132d0*/  LEA.HI.SX32 R219, R2, R219, 0x1d ;  /* 0x000000db02db7211 */ /* 0x000fc800078feaff */
[----:B------:R-:W-:-:S04]  /*132e0*/  IMNMX R219, R246, R219, !PT ;  /* 0x000000dbf6db7217 */ /* 0x000fc80007800200 */
[----:B------:R-:W-:-:S13]  /*132f0*/  ISETP.GE.AND P0, PT, R225, R219, PT ;  /* 0x000000dbe100720c */ /* 0x000fda0003f06270 */
[----:B------:R-:W-:Y:S05]  /*13300*/  @!P0 BRA `(.L_x_2412) ;  /* 0x000031e000008947 */ /* 0x000fea0003800000 */
.L_x_2425:
[----:B------:R-:W-:Y:S04]  /*13310*/  DEPBAR.LE SB0, 0x0 ;  /* 0x000080000000791a */ /* 0x000fe80000000000 */
[----:B------:R-:W-:Y:S01]  /*13320*/  WARPSYNC 0xffffffff ;  /* 0xffffffff00007948 */ /* 0x000fe20003800000 */
[----:B------:R-:W-:Y:S01]  /*13330*/  BAR.SYNC.DEFER_BLOCKING 0x0 ;  /* 0x0000000000007b1d */ /* 0x000fe20000010000 */
[----:B------:R-:W-:Y:S02]  /*13340*/  ISETP.GT.AND P0, PT, R246, R225, PT ;  /* 0x000000e1f600720c */ /* 0x000fe40003f04270 */
[----:B------:R-:W-:Y:S03]  /*13350*/  MOV R4, R13 ;  /* 0x0000000d00047202 */ /* 0x000fe60000000f00 */
        /* <DEDUP_REMOVED lines=26> */
.L_x_2541:
[----:B------:R-:W-:-:S05]  /*13500*/  BRA.DIV ~URZ, `(.L_x_2416) ;  /* 0x0000dde27f007947 */ /* 0x000fca000b800000 */
[----:B------:R4:W3:Y:S02]  /*13510*/  SHFL.IDX PT, R0, R10, RZ, 0x181f ;  /* 0x00181fff0a007589 */ /* 0x0008e400000e0000 */
.L_x_2542:
[----:B------:R-:W-:Y:S01]  /*13520*/  SHF.R.S32.HI R2, RZ, 0x1f, R215 ;  /* 0x0000001fff027819 */ /* 0x000fe200000114d7 */
[C---:B------:R-:W-:Y:S01]  /*13530*/  IMAD.SHL.U32 R22, R215.reuse, 0x2, RZ ;  /* 0x00000002d7167824 */ /* 0x040fe200078e00ff */
[C---:B------:R-:W-:Y:S01]  /*13540*/  ISETP.GE.AND P3, PT, R215.reuse, c[0x0][0x1d4], PT ;  /* 0x00007500d7007a0c */ /* 0x040fe20003f66270 */
[----:B------:R-:W-:Y:S01]  /*13550*/  IMAD.SHL.U32 R20, R232, 0x2, RZ ;  /* 0x00000002e8147824 */ /* 0x000fe200078e00ff */
[C---:B------:R-:W-:Y:S02]  /*13560*/  SHF.L.U64.HI R21, R215.reuse, 0x1, R2 ;  /* 0x00000001d7157819 */ /* 0x040fe40000010202 */
        /* <DEDUP_REMOVED lines=12> */
[----:B------:R-:W-:Y:S02]  /*13630*/  IADD3 R23, R215, 0xc0, RZ ;  /* 0x000000c0d7177810 */ /* 0x000fe40007ffe0ff */
[----:B------:R-:W-:Y:S02]  /*13640*/  SHF.L.U64.HI R28, R230, 0x1, R242 ;  /* 0x00000001e61c7819 */ /* 0x000fe400000102f2 */
[----:B------:R-:W-:Y:S02]  /*13650*/  LOP3.LUT P1, RZ, R213, 0x800, RZ, 0xc0, !PT ;  /* 0x00000800d5ff7812 */ /* 0x000fe4000782c0ff */
[----:B---3--:R-:W-:Y:S05]  /*13660*/  IADD3 R2, P0, R0, R20, RZ ;  /* 0x0000001400027210 */ /* 0x008fea0007f1e0ff */
[----:B------:R-:W-:Y:S05]  /*13670*/  IMAD.X R3, R8, 0x1, R30, P0 ;  /* 0x0000000108037824 */ /* 0x000fea00000e061e */
[----:B------:R3:W-:Y:S01]  /*13680*/  LDGSTS.E.BYPASS.LTC128B.128 [R214+0x5880], [R2.64], !P2 ;  /* 0x0588000002d67fae */ /* 0x0007e2000d101d4a */
[----:B------:R-:W-:Y:S01]  /*13690*/  ISETP.GE.AND P2, PT, R14, c[0x0][0x1d4], PT ;  /* 0x000075000e007a0c */ /* 0x000fe20003f46270 */
[----:B------:R-:W-:Y:S01]  /*136a0*/  IMAD.SHL.U32 R14, R230, 0x2, RZ ;  /* 0x00000002e60e7824 */ /* 0x000fe200078e00ff */
[----:B---3--:R-:W-:Y:S05]  /*136b0*/  IADD3 R2, P0, R0, R11, RZ ;  /* 0x0000000b00027210 */ /* 0x008fea0007f1e0ff */
[----:B------:R-:W-:Y:S06]  /*136c0*/  IMAD.X R3, R8, 0x1, R29, P0 ;  /* 0x0000000108037824 */ /* 0x000fec00000e061d */
        /* <DEDUP_REMOVED lines=9> */
.L_x_2543:
        /* <DEDUP_REMOVED lines=8> */
[----:B---3--:R-:W-:Y:S01]  /*137e0*/  IADD3 R9, R215, 0xc0, RZ ;  /* 0x000000c0d7097810 */ /* 0x008fe20007ffe0ff */
[----:B------:R-:W-:Y:S01]  /*137f0*/  IMAD.X R21, R8, 0x1, R30, P0 ;  /* 0x0000000108157824 */ /* 0x000fe200000e061e */
[----:B------:R-:W-:Y:S01]  /*13800*/  IADD3 R10, P0, R0, R11, RZ ;  /* 0x0000000b000a7210 */ /* 0x000fe20007f1e0ff */
        /* <DEDUP_REMOVED lines=11> */
.L_x_2414:
[----:B------:R-:W-:Y:S05]  /*138c0*/  BSYNC B0 ;  /* 0x0000000000007941 */ /* 0x000fea0003800000 */
.L_x_2413:
        /* <DEDUP_REMOVED lines=174> */
[----:B------:R-:W1:Y:S01]  /*143b0*/  MUFU.TANH R181, R18 ;  /* 0x0000001200b57308 */ /* 0x000e620000002400 */
[----:B----4-:R-:W4:Y:S01]  /*143c0*/  LDSM.16.M88.4 R8, [R15+0x5800] ;  /* 0x005800000f08783b */ /* 0x010f220000000200 */
[----:B------:R-:W-:Y:S08]  /*143d0*/  DEPBAR.LE SB0, 0x0 ;  /* 0x000080000000791a */ /* 0x000ff00000000000 */
[----:B------:R-:W1:Y:S01]  /*143e0*/  MUFU.TANH R179, R19 ;  /* 0x0000001300b37308 */ /* 0x000e620000002400 */
[----:B------:R-:W-:Y:S09]  /*143f0*/  BAR.SYNC.DEFER_BLOCKING 0x0 ;  /* 0x0000000000007b1d */ /* 0x000ff20000010000 */
[----:B------:R-:W1:Y:S10]  /*14400*/  MUFU.TANH R175, R20 ;  /* 0x0000001400af7308 */ /* 0x000e740000002400 */
[----:B------:R5:W1:Y:S10]  /*14410*/  MUFU.TANH R174, R21 ;  /* 0x0000001500ae7308 */ /* 0x000a740000002400 */
[----:B------:R-:W1:Y:S01]  /*14420*/  MUFU.TANH R177, R22 ;  /* 0x0000001600b17308 */ /* 0x000e620000002400 */
[C---:B----4-:R-:W-:Y:S09]  /*14430*/  HMMA.16816.F32 R28, R184.reuse, R8, R28 ;  /* 0x00000008b81c723c */ /* 0x050ff2000000181c */
[----:B------:R4:W1:Y:S01]  /*14440*/  MUFU.TANH R176, R23 ;  /* 0x0000001700b07308 */ /* 0x0008620000002400 */
[----:B------:R-:W-:Y:S09]  /*14450*/  HMMA.16816.F32 R32, R184, R10, R32 ;  /* 0x0000000ab820723c */ /* 0x000ff20000001820 */
[----:B------:R1:W1:Y:S05]  /*14460*/  MUFU.TANH R172, R24 ;  /* 0x0000001800ac7308 */ /* 0x00026a0000002400 */
[----:B-----5:R-:W-:Y:S05]  /*14470*/  FMUL.FTZ R21, R28, c[0x0][0x320] ;  /* 0x0000c8001c157a20 */ /* 0x020fea0000410000 */
[----:B------:R5:W2:Y:S01]  /*14480*/  MUFU.TANH R173, R26 ;  /* 0x0000001a00ad7308 */ /* 0x000aa20000002400 */
[----:B------:R-:W-:Y:S02]  /*14490*/  FMUL.FTZ R19, R29, c[0x0][0x320] ;  /* 0x0000c8001d137a20 */ /* 0x000fe40000410000 */
[----:B----4-:R-:W-:Y:S02]  /*144a0*/  FMUL.FTZ R23, R31, c[0x0][0x320] ;  /* 0x0000c8001f177a20 */ /* 0x010fe40000410000 */
[----:B------:R-:W-:Y:S02]  /*144b0*/  FMUL.FTZ R18, R32, c[0x0][0x320] ;  /* 0x0000c80020127a20 */ /* 0x000fe40000410000 */
[----:B------:R-:W-:Y:S03]  /*144c0*/  FMUL.FTZ R17, R33, c[0x0][0x320] ;  /* 0x0000c80021117a20 */ /* 0x000fe60000410000 */
[----:B------:R4:W2:Y:S01]  /*144d0*/  MUFU.TANH R180, R16 ;  /* 0x0000001000b47308 */ /* 0x0008a20000002400 */
[----:B------:R-:W-:Y:S02]  /*144e0*/  FMUL.FTZ R22, R34, c[0x0][0x320] ;  /* 0x0000c80022167a20 */ /* 0x000fe40000410000 */
[----:B------:R-:W-:Y:S02]  /*144f0*/  FMUL.FTZ R20, R35, c[0x0][0x320] ;  /* 0x0000c80023147a20 */ /* 0x000fe40000410000 */
[----:B-1----:R-:W-:Y:S05]  /*14500*/  FMUL.FTZ R24, R30, c[0x0][0x320] ;  /* 0x0000c8001e187a20 */ /* 0x002fea0000410000 */
[----:B------:R-:W1:Y:S01]  /*14510*/  MUFU.TANH R25, R25 ;  /* 0x0000001900197308 */ /* 0x000e620000002400 */
[----:B-----5:R-:W-:Y:S09]  /*14520*/  FMUL.FTZ R26, R27, c[0x0][0x320] ;  /* 0x0000c8001b1a7a20 */ /* 0x020ff20000410000 */
        /* <DEDUP_REMOVED lines=9> */
[----:B------:R-:W-:-:S05]  /*145c0*/  @!P0 BRA `(.L_x_2419) ;  /* 0x000005c000008947 */ /* 0x000fca0003800000 */
[--C-:B--234-:R-:W-:Y:S01]  /*145d0*/  IMAD.IADD R3, R251, 0x1, R241.reuse ;  /* 0x00000001fb037824 */ /* 0x11cfe200078e02f1 */
[----:B------:R-:W2:Y:S01]  /*145e0*/  LDL R0, [R1+0x78] ;  /* 0x0000780001007983 */ /* 0x000ea20000100800 */
[----:B------:R-:W-:Y:S03]  /*145f0*/  IMAD.MOV.U32 R224, RZ, RZ, RZ ;  /* 0x000000ffffe07224 */ /* 0x000fe600078e00ff */
[----:B------:R-:W-:Y:S01]  /*14600*/  ISETP.GT.AND P1, PT, R3, 0x2f, PT ;  /* 0x0000002f0300780c */ /* 0x000fe20003f24270 */
[----:B------:R-:W3:Y:S06]  /*14610*/  LDL.64 R190, [R1+0x88] ;  /* 0x0000880001be7983 */ /* 0x000eec0000100a00 */
[----:B------:R-:W4:Y:S04]  /*14620*/  LDL R14, [R1+0x9c] ;  /* 0x00009c00010e7983 */ /* 0x000f280000100800 */
[----:B------:R-:W5:Y:S06]  /*14630*/  LDL.64 R220, [R1+0x80] ;  /* 0x0000800001dc7983 */ /* 0x000f6c0000100a00 */
[----:B------:R-:W3:Y:S01]  /*14640*/  LDL R216, [R1+0x98] ;  /* 0x0000980001d87983 */ /* 0x000ee20000100800 */
[----:B--2---:R-:W-:Y:S02]  /*14650*/  IMAD R2, R225, 0x30, R0 ;  /* 0x00000030e1027824 */ /* 0x004fe400078e0200 */
[----:B------:R-:W-:Y:S03]  /*14660*/  IMAD.MOV.U32 R0, RZ, RZ, 0x1 ;  /* 0x00000001ff007424 */ /* 0x000fe600078e00ff */
[----:B------:R-:W-:Y:S02]  /*14670*/  IADD3 R2, R2, R251, R241 ;  /* 0x000000fb02027210 */ /* 0x000fe40007ffe0f1 */
[----:B------:R-:W-:Y:S02]  /*14680*/  ISETP.NE.AND P0, PT, R0, c[0x0][0x2b8], PT ;  /* 0x0000ae0000007a0c */ /* 0x000fe40003f05270 */
[----:B------:R-:W-:Y:S05]  /*14690*/  IADD3 R2, R2, -0x30, RZ ;  /* 0xffffffd002027810 */ /* 0x000fea0007ffe0ff */
[----:B------:R-:W-:Y:S06]  /*146a0*/  IMAD.MOV.U32 R0, RZ, RZ, R2 ;  /* 0x000000ffff007224 */ /* 0x000fec00078e0002 */
[----:B------:R-:W-:Y:S05]  /*146b0*/  @P0 IMAD.HI.U32 R3, R2, c[0x0][0x2bc], RZ ;  /* 0x0000af0002030a27 */ /* 0x000fea00078e00ff */
[----:B------:R-:W-:Y:S04]  /*146c0*/  @P0 SHF.R.U32.HI R0, RZ, c[0x0][0x2c0], R3 ;  /* 0x0000b000ff000a19 */ /* 0x000fe80000011603 */
[C---:B---3--:R-:W-:Y:S04]  /*146d0*/  @!P1 IADD3 R3, P0, R0.reuse, R190, RZ ;  /* 0x000000be00039210 */ /* 0x048fe80007f1e0ff */
        /* <DEDUP_REMOVED lines=23> */
.L_x_2544:
[----:B------:R-:W-:-:S05]  /*14850*/  BRA.DIV ~URZ, `(.L_x_2421) ;  /* 0x0000cc427f007947 */ /* 0x000fca000b800000 */
[----:B------:R4:W2:Y:S02]  /*14860*/  SHFL.IDX PT, R0, R16, RZ, 0x181f ;  /* 0x00181fff10007589 */ /* 0x0008a400000e0000 */
.L_x_2545:
        /* <DEDUP_REMOVED lines=27> */
.L_x_2546:
[C---:B--2---:R-:W-:Y:S02]  /*14a20*/  IADD3 R2, R215.reuse, 0x40, RZ ;  /* 0x00000040d7027810 */ /* 0x044fe40007ffe0ff */
[C---:B------:R-:W-:Y:S02]  /*14a30*/  ISETP.GE.AND P3, PT, R215.reuse, c[0x0][0x1d4], PT ;  /* 0x00007500d7007a0c */ /* 0x040fe40003f66270 */
[----:B------:R-:W-:Y:S02]  /*14a40*/  SHF.R.S32.HI R3, RZ, 0x1f, R215 ;  /* 0x0000001fff037819 */ /* 0x000fe400000114d7 */
[C---:B----4-:R-:W-:Y:S02]  /*14a50*/  @P0 LEA R10, P1, R215.reuse, R0, 0x1 ;  /* 0x00000000d70a0211 */ /* 0x050fe400078208ff */
[----:B------:R-:W-:Y:S02]  /*14a60*/  ISETP.GE.AND P2, PT, R2, c[0x0][0x1d4], PT ;  /* 0x0000750002007a0c */ /* 0x000fe40003f46270 */
[C---:B------:R-:W-:Y:S02]  /*14a70*/  @P0 LEA.HI.X R11, R215.reuse, R8, R3, 0x1, P1 ;  /* 0x00000008d70b0211 */ /* 0x040fe400008f0c03 */
[C---:B------:R-:W-:Y:S02]  /*14a80*/  @P0 LEA R2, P1, R232.reuse, R0, 0x1 ;  /* 0x00000000e8020211 */ /* 0x040fe400078208ff */
[C---:B---3--:R-:W-:Y:S01]  /*14a90*/  IADD3 R14, R215.reuse, 0x80, RZ ;  /* 0x00000080d70e7810 */ /* 0x048fe20007ffe0ff */
        /* <DEDUP_REMOVED lines=15> */
.L_x_2419:
[----:B--234-:R-:W-:Y:S05]  /*14b90*/  BSYNC B0 ;  /* 0x0000000000007941 */ /* 0x01cfea0003800000 */
.L_x_2418:
[----:B------:R-:W-:Y:S01]  /*14ba0*/  FMNMX.FTZ R2, R183, R13, !PT ;  /* 0x0000000db7027209 */ /* 0x000fe20007810000 */
        /* <DEDUP_REMOVED lines=26> */
.L_x_2547:
[----:B-12---:R-:W-:Y:S01]  /*14d50*/  FMNMX.FTZ R0, R0, R2, !PT ;  /* 0x0000000200007209 */ /* 0x006fe20007810000 */
[----:B------:R-:W-:-:S05]  /*14d60*/  BRA.DIV ~URZ, `(.L_x_2424) ;  /* 0x0000c8c27f007947 */ /* 0x000fca000b800000 */
[----:B------:R-:W1:Y:S02]  /*14d70*/  SHFL.BFLY PT, R13, R0, 0x1, 0x1f ;  /* 0x0c201f00000d7f89 */ /* 0x000e6400000e0000 */
[----:B-1----:R-:W-:Y:S02]  /*14d80*/  FMNMX.FTZ R13, R0, R13, !PT ;  /* 0x0000000d000d7209 */ /* 0x002fe40007810000 */
[----:B------:R-:W1:Y:S02]  /*14d90*/  SHFL.BFLY PT, R0, R8, 0x2, 0x1f ;  /* 0x0c401f0008007f89 */ /* 0x000e6400000e0000 */
[----:B-1----:R-:W-:Y:S05]  /*14da0*/  FMNMX.FTZ R0, R8, R0, !PT ;  /* 0x0000000008007209 */ /* 0x002fea0007810000 */
[----:B------:R1:W2:Y:S02]  /*14db0*/  SHFL.BFLY PT, R2, R0, 0x1, 0x1f ;  /* 0x0c201f0000027f89 */ /* 0x0002a400000e0000 */
.L_x_2548:
[----:B--2---:R-:W-:Y:S01]  /*14dc0*/  FMNMX.FTZ R3, R2, R0, !PT ;  /* 0x0000000002037209 */ /* 0x004fe20007810000 */
[C---:B-1----:R-:W-:Y:S01]  /*14dd0*/  FADD.FTZ R0, -R13.reuse, R4 ;  /* 0x000000040d007221 */ /* 0x042fe20000010100 */
[----:B------:R-:W-:Y:S01]  /*14de0*/  WARPSYNC 0xffffffff ;  /* 0xffffffff00007948 */ /* 0x000fe20003800000 */
[----:B------:R-:W-:Y:S01]  /*14df0*/  FMUL.FTZ R4, R13, c[0x0][0x2d0] ;  /* 0x0000b4000d047a20 */ /* 0x000fe20000410000 */
        /* <DEDUP_REMOVED lines=16> */
[----:B------:R-:W2:Y:S10]  /*14f00*/  MUFU.EX2 R10, R10 ;  /* 0x0000000a000a7308 */ /* 0x000eb40000000800 */
[----:B------:R3:W4:Y:S10]  /*14f10*/  MUFU.EX2 R14, R9 ;  /* 0x00000009000e7308 */ /* 0x0007340000000800 */
[----:B------:R5:W-:Y:S10]  /*14f20*/  MUFU.EX2 R174, R8 ;  /* 0x0000000800ae7308 */ /* 0x000bf40000000800 */
[----:B------:R-:W-:Y:S01]  /*14f30*/  MUFU.EX2 R4, R4 ;  /* 0x0000000400047308 */ /* 0x000fe20000000800 */
[----:B-1----:R-:W-:Y:S01]  /*14f40*/  FFMA.FTZ R0, R2, R234, R11 ;  /* 0x000000ea02007223 */ /* 0x002fe2000001000b */
[----:B--2---:R-:W-:Y:S01]  /*14f50*/  F2FP.PACK_AB R172, R10, R11 ;  /* 0x0000000b0aac723e */ /* 0x004fe200000000ff */
[----:B------:R-:W-:Y:S02]  /*14f60*/  FMUL.FTZ R32, R2, R148 ;  /* 0x0000009402207220 */ /* 0x000fe40000410000 */
[----:B---3--:R-:W-:Y:S02]  /*14f70*/  FADD.FTZ R9, R10, R0 ;  /* 0x000000000a097221 */ /* 0x008fe40000010000 */
[C---:B------:R-:W-:Y:S02]  /*14f80*/  FADD.FTZ R0, -R3.reuse, R6 ;  /* 0x0000000603007221 */ /* 0x040fe40000010100 */
[----:B------:R-:W-:Y:S02]  /*14f90*/  FMUL.FTZ R33, R2, R149 ;  /* 0x0000009502217220 */ /* 0x000fe40000410000 */
[----:B------:R-:W-:Y:S02]  /*14fa0*/  FMUL.FTZ R0, R0, c[0x0][0x2d0] ;  /* 0x0000b40000007a20 */ /* 0x000fe40000410000 */
[----:B------:R-:W-:Y:S02]  /*14fb0*/  FMUL.FTZ R6, R3, c[0x0][0x2d0] ;  /* 0x0000b40003067a20 */ /* 0x000fe40000410000 */
[----:B------:R-:W-:Y:S02]  /*14fc0*/  FMUL.FTZ R21, R2, R161 ;  /* 0x000000a102157220 */ /* 0x000fe40000410000 */
[----:B------:R-:W1:Y:S01]  /*14fd0*/  MUFU.EX2 R0, R0 ;  /* 0x0000000000007308 */ /* 0x000e620000000800 */
[--C-:B------:R-:W-:Y:S02]  /*14fe0*/  FFMA.FTZ R189, R189, c[0x0][0x2d0], -R6.reuse ;  /* 0x0000b400bdbd7a23 */ /* 0x100fe40000010806 */
[--C-:B-----5:R-:W-:Y:S02]  /*14ff0*/  FFMA.FTZ R8, R188, c[0x0][0x2d0], -R6.reuse ;  /* 0x0000b400bc087a23 */ /* 0x120fe40000010806 */
[--C-:B------:R-:W-:Y:S02]  /*15000*/  FFMA.FTZ R181, R181, c[0x0][0x2d0], -R6.reuse ;  /* 0x0000b400b5b57a23 */ /* 0x100fe40000010806 */
[--C-:B------:R-:W-:Y:S02]  /*15010*/  FFMA.FTZ R179, R179, c[0x0][0x2d0], -R6.reuse ;  /* 0x0000b400b3b37a23 */ /* 0x100fe40000010806 */
[--C-:B------:R-:W-:Y:S01]  /*15020*/  FFMA.FTZ R178, R173, c[0x0][0x2d0], -R6.reuse ;  /* 0x0000b400adb27a23 */ /* 0x100fe20000010806 */
[----:B------:R-:W-:Y:S01]  /*15030*/  MUFU.EX2 R161, R181 ;  /* 0x000000b500a17308 */ /* 0x000fe20000000800 */
[----:B----4-:R-:W-:Y:S02]  /*15040*/  FADD.FTZ R9, R14, R9 ;  /* 0x000000090e097221 */ /* 0x010fe40000010000 */
[--C-:B------:R-:W-:Y:S02]  /*15050*/  FFMA.FTZ R180, R26, c[0x0][0x2d0], -R6.reuse ;  /* 0x0000b4001ab47a23 */ /* 0x100fe40000010806 */
[--C-:B------:R-:W-:Y:S02]  /*15060*/  FFMA.FTZ R177, R177, c[0x0][0x2d0], -R6.reuse ;  /* 0x0000b400b1b17a23 */ /* 0x100fe40000010806 */
[--C-:B------:R-:W-:Y:S02]  /*15070*/  FFMA.FTZ R176, R176, c[0x0][0x2d0], -R6.reuse ;  /* 0x0000b400b0b07a23 */ /* 0x100fe40000010806 */
[--C-:B------:R-:W-:Y:S01]  /*15080*/  FFMA.FTZ R188, R24, c[0x0][0x2d0], -R6.reuse ;  /* 0x0000b40018bc7a23 */ /* 0x100fe20000010806 */
[----:B------:R2:W3:Y:S01]  /*15090*/  MUFU.EX2 R173, R8 ;  /* 0x0000000800ad7308 */ /* 0x0004e20000000800 */
[--C-:B------:R-:W-:Y:S02]  /*150a0*/  FFMA.FTZ R187, R23, c[0x0][0x2d0], -R6.reuse ;  /* 0x0000b40017bb7a23 */ /* 0x100fe40000010806 */
[--C-:B------:R-:W-:Y:S02]  /*150b0*/  FFMA.FTZ R190, R22, c[0x0][0x2d0], -R6.reuse ;  /* 0x0000b40016be7a23 */ /* 0x100fe40000010806 */
[C---:B-1----:R-:W-:Y:S02]  /*150c0*/  FMUL.FTZ R34, R0.reuse, R150 ;  /* 0x0000009600227220 */ /* 0x042fe40000410000 */
[C---:B------:R-:W-:Y:S02]  /*150d0*/  FMUL.FTZ R35, R0.reuse, R151 ;  /* 0x0000009700237220 */ /* 0x040fe40000410000 */
[----:B------:R-:W1:Y:S01]  /*150e0*/  LDSM.16.MT88.4 R148, [R193] ;  /* 0x00000000c194783b */ /* 0x000e620000004200 */
[----:B------:R-:W4:Y:S01]  /*150f0*/  MUFU.EX2 R189, R189 ;  /* 0x000000bd00bd7308 */ /* 0x000f220000000800 */
[C---:B------:R-:W-:Y:S02]  /*15100*/  FMUL.FTZ R10, R0.reuse, R170 ;  /* 0x000000aa000a7220 */ /* 0x040fe40000410000 */
[----:B------:R-:W-:Y:S02]  /*15110*/  FMUL.FTZ R11, R0, R171 ;  /* 0x000000ab000b7220 */ /* 0x000fe40000410000 */
[----:B------:R-:W-:Y:S02]  /*15120*/  FFMA.FTZ R6, R20, c[0x0][0x2d0], -R6 ;  /* 0x0000b40014067a23 */ /* 0x000fe40000010806 */
[----:B------:R-:W-:Y:S02]  /*15130*/  FMUL.FTZ R20, R2, R160 ;  /* 0x000000a002147220 */ /* 0x000fe40000410000 */
[C---:B------:R-:W-:Y:S01]  /*15140*/  FADD.FTZ R186, R174.reuse, R9 ;  /* 0x00000009aeba7221 */ /* 0x040fe20000010000 */
[----:B------:R-:W5:Y:S01]  /*15150*/  MUFU.EX2 R218, R179 ;  /* 0x000000b300da7308 */ /* 0x000f620000000800 */
[----:B------:R-:W-:Y:S01]  /*15160*/  F2FP.PACK_AB R174, R174, R14 ;  /* 0x0000000eaeae723e */ /* 0x000fe200000000ff */
[C---:B------:R-:W-:Y:S02]  /*15170*/  FMUL.FTZ R9, R2.reuse, R169 ;  /* 0x000000a902097220 */ /* 0x040fe40000410000 */
[----:B--2---:R-:W-:Y:S02]  /*15180*/  FMUL.FTZ R8, R2, R168 ;  /* 0x000000a802087220 */ /* 0x004fe40000410000 */
[----:B---3--:R-:W-:Y:S02]  /*15190*/  FFMA.FTZ R160, R0, R233, R173 ;  /* 0x000000e900a07223 */ /* 0x008fe400000100ad */
[C---:B------:R-:W-:Y:S02]  /*151a0*/  FMUL.FTZ R16, R2.reuse, R164 ;  /* 0x000000a402107220 */ /* 0x040fe40000410000 */
[----:B------:R-:W-:Y:S01]  /*151b0*/  FMUL.FTZ R17, R2, R165 ;  /* 0x000000a502117220 */ /* 0x000fe20000410000 */
[----:B------:R-:W2:Y:S01]  /*151c0*/  MUFU.EX2 R14, R185 ;  /* 0x000000b9000e7308 */ /* 0x000ea20000000800 */
[C---:B------:R-:W-:Y:S01]  /*151d0*/  FMUL.FTZ R18, R0.reuse, R166 ;  /* 0x000000a600127220 */ /* 0x040fe20000410000 */
[----:B----4-:R-:W-:Y:S01]  /*151e0*/  F2FP.PACK_AB R173, R189, R173 ;  /* 0x000000adbdad723e */ /* 0x010fe200000000ff */
[C---:B------:R-:W-:Y:S02]  /*151f0*/  FMUL.FTZ R19, R0.reuse, R167 ;  /* 0x000000a700137220 */ /* 0x040fe40000410000 */
[C---:B------:R-:W-:Y:S01]  /*15200*/  FMUL.FTZ R22, R0.reuse, R162 ;  /* 0x000000a200167220 */ /* 0x040fe20000410000 */
[----:B------:R-:W-:Y:S01]  /*15210*/  LDSM.16.MT88.4 R164, [R193+0x1000] ;  /* 0x00100000c1a4783b */ /* 0x000fe20000004200 */
[C---:B------:R-:W-:Y:S02]  /*15220*/  FMUL.FTZ R23, R0.reuse, R163 ;  /* 0x000000a300177220 */ /* 0x040fe40000410000 */
[C---:B------:R-:W-:Y:S01]  /*15230*/  FMUL.FTZ R26, R0.reuse, R158 ;  /* 0x0000009e001a7220 */ /* 0x040fe20000410000 */
[----:B------:R-:W-:Y:S01]  /*15240*/  MUFU.EX2 R179, R177 ;  /* 0x000000b100b37308 */ /* 0x000fe20000000800 */
[----:B------:R-:W-:Y:S01]  /*15250*/  FMUL.FTZ R27, R0, R159 ;  /* 0x0000009f001b7220 */ /* 0x000fe20000410000 */
[----:B-----5:R-:W-:Y:S01]  /*15260*/  F2FP.PACK_AB R175, R218, R161 ;  /* 0x000000a1daaf723e */ /* 0x020fe200000000ff */
[C---:B------:R-:W-:Y:S02]  /*15270*/  FMUL.FTZ R28, R2.reuse, R152 ;  /* 0x00000098021c7220 */ /* 0x040fe40000410000 */
[----:B------:R-:W-:Y:S02]  /*15280*/  FMUL.FTZ R29, R2, R153 ;  /* 0x00000099021d7220 */ /* 0x000fe40000410000 */
[C---:B------:R-:W-:Y:S02]  /*15290*/  FMUL.FTZ R30, R0.reuse, R154 ;  /* 0x0000009a001e7220 */ /* 0x040fe40000410000 */
[C---:B-1----:R-:W-:Y:S01]  /*152a0*/  HMMA.16816.F32 R8, R172.reuse, R148, R8 ;  /* 0x00000094ac08723c */ /* 0x042fe20000001808 */
[----:B------:R-:W-:Y:S04]  /*152b0*/  MUFU.EX2 R181, R176 ;  /* 0x000000b000b57308 */ /* 0x000fe80000000800 */
[----:B------:R-:W-:Y:S02]  /*152c0*/  FMUL.FTZ R31, R0, R155 ;  /* 0x0000009b001f7220 */ /* 0x000fe40000410000 */
[----:B------:R-:W-:Y:S01]  /*152d0*/  LDSM.16.MT88.4 R152, [R193+0x800] ;  /* 0x00080000c198783b */ /* 0x000fe20000004200 */
[C---:B------:R-:W-:Y:S03]  /*152e0*/  HMMA.16816.F32 R16, R172.reuse, R150, R16 ;  /* 0x00000096ac10723c */ /* 0x040fe60000001810 */
[----:B------:R-:W-:Y:S01]  /*152f0*/  MUFU.EX2 R178, R178 ;  /* 0x000000b200b27308 */ /* 0x000fe20000000800 */
[C---:B------:R-:W-:Y:S02]  /*15300*/  FMUL.FTZ R24, R2.reuse, R156 ;  /* 0x0000009c02187220 */ /* 0x040fe40000410000 */
[C---:B------:R-:W-:Y:S01]  /*15310*/  FMUL.FTZ R25, R2.reuse, R157 ;  /* 0x0000009d02197220 */ /* 0x040fe20000410000 */
[----:B------:R-:W1:Y:S01]  /*15320*/  LDSM.16.MT88.4 R148, [R194] ;  /* 0x00000000c294783b */ /* 0x000e620000004200 */
[C---:B------:R-:W-:Y:S04]  /*15330*/  FMUL.FTZ R36, R2.reuse, R36 ;  /* 0x0000002402247220 */ /* 0x040fe80000410000 */
        /* <DEDUP_REMOVED lines=21> */
[C---:B------:R-:W-:Y:S01]  /*15490*/  FMUL.FTZ R54, R0.reuse, R54 ;  /* 0x0000003600367220 */ /* 0x040fe20000410000 */
[C---:B-1----:R-:W-:Y:S03]  /*154a0*/  HMMA.16816.F32 R20, R172.reuse, R148, R20 ;  /* 0x00000094ac14723c */ /* 0x042fe60000001814 */
[----:B------:R-:W-:Y:S02]  /*154b0*/  FMUL.FTZ R55, R0, R55 ;  /* 0x0000003700377220 */ /* 0x000fe40000410000 */
[C---:B------:R-:W-:Y:S01]  /*154c0*/  FMUL.FTZ R56, R2.reuse, R56 ;  /* 0x0000003802387220 */ /* 0x040fe20000410000 */
[----:B------:R-:W-:Y:S01]  /*154d0*/  MUFU.EX2 R177, R187 ;  /* 0x000000bb00b17308 */ /* 0x000fe20000000800 */
[----:B------:R-:W-:Y:S01]  /*154e0*/  FMUL.FTZ R57, R2, R57 ;  /* 0x0000003902397220 */ /* 0x000fe20000410000 */
[C---:B------:R-:W-:Y:S01]  /*154f0*/  HMMA.16816.F32 R24, R172.reuse, R150, R24 ;  /* 0x00000096ac18723c */ /* 0x040fe20000001818 */
[----:B------:R-:W1:Y:S03]  /*15500*/  LDSM.16.MT88.4 R148, [R196] ;  /* 0x00000000c494783b */ /* 0x000e660000004200 */
[C---:B------:R-:W-:Y:S02]  /*15510*/  FMUL.FTZ R58, R0.reuse, R58 ;  /* 0x0000003a003a7220 */ /* 0x040fe40000410000 */
[----:B------:R-:W-:Y:S02]  /*15520*/  FMUL.FTZ R59, R0, R59 ;  /* 0x0000003b003b7220 */ /* 0x000fe40000410000 */
[C---:B------:R-:W-:Y:S01]  /*15530*/  FMUL.FTZ R60, R2.reuse, R60 ;  /* 0x0000003c023c7220 */ /* 0x040fe20000410000 */
[----:B------:R-:W-:Y:S03]  /*15540*/  MUFU.EX2 R6, R6 ;  /* 0x0000000600067308 */ /* 0x000fe60000000800 */
        /* <DEDUP_REMOVED lines=86> */
[C---:B------:R-:W-:Y:S01]  /*15ab0*/  FMUL.FTZ R135, R0.reuse, R135 ;  /* 0x0000008700877220 */ /* 0x040fe20000410000 */
[C---:B-1----:R-:W-:Y:S03]  /*15ac0*/  HMMA.16816.F32 R52, R172.reuse, R148, R52 ;  /* 0x00000094ac34723c */ /* 0x042fe60000001834 */
[C---:B------:R-:W-:Y:S02]  /*15ad0*/  FMUL.FTZ R138, R0.reuse, R138 ;  /* 0x0000008a008a7220 */ /* 0x040fe40000410000 */
[----:B------:R-:W-:Y:S02]  /*15ae0*/  FMUL.FTZ R139, R0, R139 ;  /* 0x0000008b008b7220 */ /* 0x000fe40000410000 */
[----:B--2---:R-:W-:Y:S01]  /*15af0*/  FADD.FTZ R0, R14, R186 ;  /* 0x000000ba0e007221 */ /* 0x004fe20000010000 */
[C---:B------:R-:W-:Y:S01]  /*15b00*/  HMMA.16816.F32 R56, R172.reuse, R150, R56 ;  /* 0x00000096ac38723c */ /* 0x040fe20000001838 */
[----:B------:R-:W1:Y:S03]  /*15b10*/  LDSM.16.MT88.4 R148, [R196+0x1800] ;  /* 0x00180000c494783b */ /* 0x000e660000004200 */
[----:B---3--:R-:W-:Y:S04]  /*15b20*/  FADD.FTZ R0, R2, R0 ;  /* 0x0000000002007221 */ /* 0x008fe80000010000 */
        /* <DEDUP_REMOVED lines=44> */
[----:B------:R-:W5:Y:S01]  /*15df0*/  MUFU.EX2 R14, R190 ;  /* 0x000000be000e7308 */ /* 0x000f620000000800 */
[C---:B---3--:R-:W-:Y:S01]  /*15e00*/  FADD.FTZ R0, R172.reuse, R0 ;  /* 0x00000000ac007221 */ /* 0x048fe20000010000 */
[----:B------:R-:W-:Y:S01]  /*15e10*/  F2FP.PACK_AB R172, R172, R2 ;  /* 0x00000002acac723e */ /* 0x000fe200000000ff */
[----:B------:R-:W-:Y:S02]  /*15e20*/  FADD.FTZ R2, R189, R160 ;  /* 0x000000a0bd027221 */ /* 0x000fe40000010000 */
[----:B----4-:R-:W-:Y:S03]  /*15e30*/  FADD.FTZ R0, R174, R0 ;  /* 0x00000000ae007221 */ /* 0x010fe60000010000 */
[C---:B------:R-:W-:Y:S01]  /*15e40*/  F2FP.PACK_AB R174, R4.reuse, R174 ;  /* 0x000000ae04ae723e */ /* 0x040fe200000000ff */
[C---:B--2---:R-:W-:Y:S03]  /*15e50*/  HMMA.16816.F32 R20, R148.reuse, R156, R20 ;  /* 0x0000009c9414723c */ /* 0x044fe60000001814 */
[----:B------:R-:W-:Y:S02]  /*15e60*/  FADD.FTZ R234, R4, R0 ;  /* 0x0000000004ea7221 */ /* 0x000fe40000010000 */
[----:B------:R-:W-:Y:S01]  /*15e70*/  FADD.FTZ R0, R161, R2 ;  /* 0x00000002a1007221 */ /* 0x000fe20000010000 */
[----:B-----5:R-:W-:Y:S02]  /*15e80*/  F2FP.PACK_AB R175, R6, R14 ;  /* 0x0000000e06af723e */ /* 0x020fe400000000ff */
[C---:B------:R-:W-:Y:S01]  /*15e90*/  HMMA.16816.F32 R24, R148.reuse, R158, R24 ;  /* 0x0000009e9418723c */ /* 0x040fe20000001818 */
[----:B------:R-:W2:Y:S03]  /*15ea0*/  LDSM.16.MT88.4 R156, [R195+0x800] ;  /* 0x00080000c39c783b */ /* 0x000ea60000004200 */
[----:B------:R-:W-:Y:S04]  /*15eb0*/  FADD.FTZ R0, R218, R0 ;  /* 0x00000000da007221 */ /* 0x000fe80000010000 */
[----:B------:R-:W-:Y:S01]  /*15ec0*/  FADD.FTZ R0, R179, R0 ;  /* 0x00000000b3007221 */ /* 0x000fe20000010000 */
[C---:B-1----:R-:W-:Y:S03]  /*15ed0*/  HMMA.16816.F32 R28, R148.reuse, R152, R28 ;  /* 0x00000098941c723c */ /* 0x042fe6000000181c */
[----:B------:R-:W-:Y:S04]  /*15ee0*/  FADD.FTZ R0, R181, R0 ;  /* 0x00000000b5007221 */ /* 0x000fe80000010000 */
[----:B------:R-:W-:Y:S01]  /*15ef0*/  FADD.FTZ R0, R178, R0 ;  /* 0x00000000b2007221 */ /* 0x000fe20000010000 */
[C---:B------:R-:W-:Y:S01]  /*15f00*/  HMMA.16816.F32 R32, R148.reuse, R154, R32 ;  /* 0x0000009a9420723c */ /* 0x040fe20000001820 */
[----:B------:R-:W1:Y:S03]  /*15f10*/  LDSM.16.MT88.4 R152, [R193+0x2000] ;  /* 0x00200000c198783b */ /* 0x000e660000004200 */
[----:B------:R-:W-:Y:S04]  /*15f20*/  FADD.FTZ R0, R180, R0 ;  /* 0x00000000b4007221 */ /* 0x000fe80000010000 */
[----:B------:R-:W-:Y:S04]  /*15f30*/  FADD.FTZ R0, R176, R0 ;  /* 0x00000000b0007221 */ /* 0x000fe80000010000 */
[----:B------:R-:W-:Y:S04]  /*15f40*/  FADD.FTZ R0, R177, R0 ;  /* 0x00000000b1007221 */ /* 0x000fe80000010000 */
[----:B------:R-:W-:Y:S04]  /*15f50*/  FADD.FTZ R0, R14, R0 ;  /* 0x000000000e007221 */ /* 0x000fe80000010000 */
[----:B------:R-:W-:Y:S01]  /*15f60*/  FADD.FTZ R233, R6, R0 ;  /* 0x0000000006e97221 */ /* 0x000fe20000010000 */
[----:B------:R-:W-:Y:S01]  /*15f70*/  IADD3 R0, R225, -0x1, RZ ;  /* 0xffffffffe1007810 */ /* 0x000fe20007ffe0ff */
[C---:B--2---:R-:W-:Y:S03]  /*15f80*/  HMMA.16816.F32 R36, R148.reuse, R156, R36 ;  /* 0x0000009c9424723c */ /* 0x044fe60000001824 */
[----:B------:R-:W-:Y:S02]  /*15f90*/  MOV R225, R0 ;  /* 0x0000000000e17202 */ /* 0x000fe40000000f00 */
[----:B------:R-:W-:Y:S03]  /*15fa0*/  MOV R6, R3 ;  /* 0x0000000300067202 */ /* 0x000fe60000000f00 */
        /* <DEDUP_REMOVED lines=84> */
.L_x_2412:
[----:B------:R-:W-:-:S13]  /*164f0*/  ISETP.GE.AND P0, PT, R225, R246, PT ;  /* 0x000000f6e100720c */ /* 0x000fda0003f06270 */
[----:B------:R-:W-:Y:S05]  /*16500*/  @!P0 BRA `(.L_x_2426) ;  /* 0x00003d9000008947 */ /* 0x000fea0003800000 */
[----:B------:R-:W-:Y:S01]  /*16510*/  IMAD.MOV.U32 R14, RZ, RZ, R6 ;  /* 0x000000ffff0e7224 */ /* 0x000fe200078e0006 */
[----:B------:R-:W-:Y:S02]  /*16520*/  MOV R4, R13 ;  /* 0x0000000d00047202 */ /* 0x000fe40000000f00 */
[----:B------:R-:W-:Y:S02]  /*16530*/  IADD3 R227, -R241, 0x30, RZ ;  /* 0x00000030f1e37810 */ /* 0x000fe40007ffe1ff */
.L_x_2448:
[----:B------:R-:W2:Y:S01]  /*16540*/  LDL.64 R8, [R1+0x70] ;  /* 0x0000700001087983 */ /* 0x000ea20000100a00 */
        /* <DEDUP_REMOVED lines=9> */
[C---:B------:R-:W-:Y:S03]  /*165e0*/  IMAD R6, R224.reuse, c[0x0][0x21c], R6 ;  /* 0x00008700e0067a24 */ /* 0x040fe600078e0206 */
[----:B------:R-:W-:Y:S05]  /*165f0*/  IADD3 R3, R3, R0, RZ ;  /* 0x0000000003037210 */ /* 0x000fea0007ffe0ff */
[----:B------:R-:W-:Y:S01]  /*16600*/  IMAD.WIDE.U32 R2, R224, c[0x0][0x218], R2 ;  /* 0x00008600e0027a25 */ /* 0x000fe200078e0002 */
[----:B------:R1:W3:Y:S04]  /*16610*/  LDSM.16.M88.4 R32, [R197] ;  /* 0x00000000c520783b */ /* 0x0002e80000000200 */
[----:B------:R1:W4:Y:S04]  /*16620*/  LDSM.16.M88.4 R16, [R192] ;  /* 0x00000000c010783b */ /* 0x0003280000000200 */
[----:B------:R1:W1:Y:S04]  /*16630*/  LDSM.16.M88.4 R24, [R192+0x800] ;  /* 0x00080000c018783b */ /* 0x0002680000000200 */
[----:B------:R1:W1:Y:S04]  /*16640*/  LDSM.16.M88.4 R172, [R192+0x1000] ;  /* 0x00100000c0ac783b */ /* 0x0002680000000200 */
[----:B------:R1:W1:Y:S04]  /*16650*/  LDSM.16.M88.4 R176, [R198] ;  /* 0x00000000c6b0783b */ /* 0x0002680000000200 */
[----:B------:R1:W1:Y:S04]  /*16660*/  LDSM.16.M88.4 R180, [R201] ;  /* 0x00000000c9b4783b */ /* 0x0002680000000200 */
[----:B------:R1:W1:Y:S04]  /*16670*/  LDSM.16.M88.4 R184, [R211] ;  /* 0x00000000d3b8783b */ /* 0x0002680000000200 */
[----:B------:R1:W1:Y:S01]  /*16680*/  LDSM.16.M88.4 R188, [R212] ;  /* 0x00000000d4bc783b */ /* 0x0002620000000200 */
[----:B--2---:R-:W-:Y:S04]  /*16690*/  IADD3 R0, P0, R8, R2, RZ ;  /* 0x0000000208007210 */ /* 0x004fe80007f1e0ff */
[----:B------:R-:W-:Y:S02]  /*166a0*/  IADD3.X R6, R252, R3, R6, P0, !PT ;  /* 0x00000003fc067210 */ /* 0x000fe400007fe406 */
[C---:B------:R-:W-:Y:S04]  /*166b0*/  LEA R10, P0, R0.reuse, c[0x0][0x1f8], 0x1 ;  /* 0x00007e00000a7a11 */ /* 0x040fe800078008ff */
[----:B------:R-:W-:Y:S01]  /*166c0*/  LEA.HI.X R6, R0, c[0x0][0x1fc], R6, 0x1, P0 ;  /* 0x00007f0000067a11 */ /* 0x000fe200000f0c06 */
[----:B------:R-:W-:-:S06]  /*166d0*/  BRA.DIV ~URZ, `(.L_x_2427) ;  /* 0x0000b0327f007947 */ /* 0x000fcc000b800000 */
[----:B-1-34-:R1:W2:Y:S02]  /*166e0*/  SHFL.IDX PT, R0, R6, RZ, 0x181f ;  /* 0x00181fff06007589 */ /* 0x01a2a400000e0000 */
.L_x_2549:
[----:B------:R-:W-:Y:S01]  /*166f0*/  SHF.R.S32.HI R3, RZ, 0x1f, R215 ;  /* 0x0000001fff037819 */ /* 0x000fe200000114d7 */
[----:B------:R-:W3:Y:S01]  /*16700*/  SHFL.IDX PT, R2, R10, RZ, 0x181f ;  /* 0x00181fff0a027589 */ /* 0x000ee200000e0000 */
[C---:B------:R-:W-:Y:S01]  /*16710*/  ISETP.GE.AND P3, PT, R215.reuse, c[0x0][0x1d4], PT ;  /* 0x00007500d7007a0c */ /* 0x040fe20003f66270 */
[C---:B------:R-:W-:Y:S01]  /*16720*/  IMAD.SHL.U32 R239, R215.reuse, 0x2, RZ ;  /* 0x00000002d7ef7824 */ /* 0x040fe200078e00ff */
[C---:B------:R-:W-:Y:S01]  /*16730*/  SHF.L.U64.HI R221, R215.reuse, 0x1, R3 ;  /* 0x00000001d7dd7819 */ /* 0x040fe20000010203 */
[C---:B------:R-:W-:Y:S01]  /*16740*/  IMAD.SHL.U32 R220, R232.reuse, 0x2, RZ ;  /* 0x00000002e8dc7824 */ /* 0x040fe200078e00ff */
[----:B------:R-:W-:Y:S01]  /*16750*/  IADD3 R3, R215, 0x40, RZ ;  /* 0x00000040d7037810 */ /* 0x000fe20007ffe0ff */
[----:B------:R-:W-:Y:S01]  /*16760*/  IMAD.SHL.U32 R217, R231, 0x2, RZ ;  /* 0x00000002e7d97824 */ /* 0x000fe200078e00ff */
[----:B------:R-:W-:Y:S01]  /*16770*/  SHF.L.U64.HI R222, R232, 0x1, R244 ;  /* 0x00000001e8de7819 */ /* 0x000fe200000102f4 */
[C---:B------:R-:W-:Y:S01]  /*16780*/  IMAD.SHL.U32 R13, R230.reuse, 0x2, RZ ;  /* 0x00000002e60d7824 */ /* 0x040fe200078e00ff */
[----:B------:R-:W-:Y:S01]  /*16790*/  ISETP.GE.AND P2, PT, R3, c[0x0][0x1d4], PT ;  /* 0x0000750003007a0c */ /* 0x000fe20003f46270 */
[----:B------:R-:W-:Y:S01]  /*167a0*/  BSSY B0, `(.L_x_2428) ;  /* 0x0000031000007945 */ /* 0x000fe20003800000 */
[----:B------:R-:W-:Y:S02]  /*167b0*/  IADD3 R3, R215, 0x80, RZ ;  /* 0x00000080d7037810 */ /* 0x000fe40007ffe0ff */
[----:B------:R-:W-:Y:S02]  /*167c0*/  SHF.L.U64.HI R219, R231, 0x1, R243 ;  /* 0x00000001e7db7819 */ /* 0x000fe400000102f3 */
[----:B------:R-:W-:Y:S02]  /*167d0*/  SHF.L.U64.HI R218, R230, 0x1, R242 ;  /* 0x00000001e6da7819 */ /* 0x000fe400000102f2 */
[----:B------:R-:W-:Y:S02]  /*167e0*/  LOP3.LUT P1, RZ, R213, 0x800, RZ, 0xc0, !PT ;  /* 0x00000800d5ff7812 */ /* 0x000fe4000782c0ff */
[----:B---3--:R-:W-:Y:S05]  /*167f0*/  IADD3 R8, P0, R2, R239, RZ ;  /* 0x000000ef02087210 */ /* 0x008fea0007f1e0ff */
[----:B--2---:R-:W-:Y:S05]  /*16800*/  IMAD.X R9, R0, 0x1, R221, P0 ;  /* 0x0000000100097824 */ /* 0x004fea00000e06dd */
[----:B------:R-:W-:Y:S01]  /*16810*/  @!PT LDS RZ, [RZ] ;  /* 0x00000000fffff984 */ /* 0x000fe20000000800 */
[----:B------:R-:W-:Y:S01]  /*16820*/  @!PT LDS RZ, [RZ] ;  /* 0x00000000fffff984 */ /* 0x000fe20000000800 */
[----:B------:R2:W-:Y:S02]  /*16830*/  LDGSTS.E.BYPASS.LTC128B.128 [R214+0x4080], [R8.64], !P3 ;  /* 0x0408000008d67fae */ /* 0x0005e4000d901d4a */
[----:B--2---:R-:W-:Y:S05]  /*16840*/  IADD3 R8, P0, R2, R220, RZ ;  /* 0x000000dc02087210 */ /* 0x004fea0007f1e0ff */
[----:B------:R-:W-:Y:S05]  /*16850*/  IMAD.X R9, R0, 0x1, R222, P0 ;  /* 0x0000000100097824 */ /* 0x000fea00000e06de */
[----:B------:R2:W-:Y:S01]  /*16860*/  LDGSTS.E.BYPASS.LTC128B.128 [R214+0x5880], [R8.64], !P2 ;  /* 0x0588000008d67fae */ /* 0x0005e2000d101d4a */
[----:B------:R-:W-:Y:S02]  /*16870*/  ISETP.GE.AND P2, PT, R3, c[0x0][0x1d4], PT ;  /* 0x0000750003007a0c */ /* 0x000fe40003f46270 */
[----:B------:R-:W-:Y:S02]  /*16880*/  IADD3 R3, R215, 0xc0, RZ ;  /* 0x000000c0d7037810 */ /* 0x000fe40007ffe0ff */
[----:B--2---:R-:W-:Y:S05]  /*16890*/  IADD3 R8, P0, R2, R217, RZ ;  /* 0x000000d902087210 */ /* 0x004fea0007f1e0ff */
[----:B------:R-:W-:Y:S01]  /*168a0*/  IMAD.X R9, R0, 0x1, R219, P0 ;  /* 0x0000000100097824 */ /* 0x000fe200000e06db */
[----:B------:R-:W-:Y:S04]  /*168b0*/  IADD3 R2, P0, R2, R13, RZ ;  /* 0x0000000d02027210 */ /* 0x000fe80007f1e0ff */
[----:B------:R2:W-:Y:S01]  /*168c0*/  LDGSTS.E.BYPASS.LTC128B.128 [R214+0x7080], [R8.64], !P2 ;  /* 0x0708000008d67fae */ /* 0x0005e2000d101d4a */
[----:B------:R-:W-:Y:S01]  /*168d0*/  ISETP.GE.AND P2, PT, R3, c[0x0][0x1d4], PT ;  /* 0x0000750003007a0c */ /* 0x000fe20003f46270 */
[----:B------:R-:W-:Y:S11]  /*168e0*/  IMAD.X R3, R0, 0x1, R218, P0 ;  /* 0x0000000100037824 */ /* 0x000ff600000e06da */
[----:B------:R-:W-:Y:S01]  /*168f0*/  @!UPT UIADD3 URZ, URZ, URZ, URZ ;  /* 0x0000003f3f3ff290 */ /* 0x000fe2000fffe03f */
[----:B------:R2:W-:Y:S01]  /*16900*/  LDGSTS.E.BYPASS.LTC128B.128 [R214+0x8880], [R2.64], !P2 ;  /* 0x0888000002d67fae */ /* 0x0005e2000d101d4a */
[----:B------:R-:W-:-:S05]  /*16910*/  @P1 BRA `(.L_x_2429) ;  /* 0x0000019000001947 */ /* 0x000fca0003800000 */
[----:B------:R-:W-:-:S05]  /*16920*/  BRA.DIV ~URZ, `(.L_x_2430) ;  /* 0x0000ae527f007947 */ /* 0x000fca000b800000 */
[----:B-1----:R-:W1:Y:S04]  /*16930*/  SHFL.IDX PT, R6, R6, 0x1, 0x181f ;  /* 0x00381f0006067f89 */ /* 0x002e6800000e0000 */
[----:B------:R3:W4:Y:S02]  /*16940*/  SHFL.IDX PT, R0, R10, 0x1, 0x181f ;  /* 0x00381f000a007f89 */ /* 0x00072400000e0000 */
.L_x_2550:
[C---:B--2---:R-:W-:Y:S02]  /*16950*/  IADD3 R2, R215.reuse, 0x40, RZ ;  /* 0x00000040d7027810 */ /* 0x044fe40007ffe0ff */
[C---:B------:R-:W-:Y:S02]  /*16960*/  ISETP.GE.AND P2, PT, R215.reuse, c[0x0][0x1d4], PT ;  /* 0x00007500d7007a0c */ /* 0x040fe40003f46270 */
[----:B----4-:R-:W-:Y:S02]  /*16970*/  IADD3 R8, P0, R0, R239, RZ ;  /* 0x000000ef00087210 */ /* 0x010fe40007f1e0ff */
[----:B------:R-:W-:Y:S02]  /*16980*/  ISETP.GE.AND P1, PT, R2, c[0x0][0x1d4], PT ;  /* 0x0000750002007a0c */ /* 0x000fe40003f26270 */
[C---:B------:R-:W-:Y:S01]  /*16990*/  IADD3 R11, R215.reuse, 0x80, RZ ;  /* 0x00000080d70b7810 */ /* 0x040fe20007ffe0ff */
[----:B-1----:R-:W-:Y:S01]  /*169a0*/  IMAD.X R9, R6, 0x1, R221, P0 ;  /* 0x0000000106097824 */ /* 0x002fe200000e06dd */
[----:B------:R-:W-:Y:S02]  /*169b0*/  IADD3 R2, P0, R0, R220, RZ ;  /* 0x000000dc00027210 */ /* 0x000fe40007f1e0ff */
[----:B---3--:R-:W-:Y:S03]  /*169c0*/  IADD3 R10, R215, 0xc0, RZ ;  /* 0x000000c0d70a7810 */ /* 0x008fe60007ffe0ff */
[----:B------:R-:W-:Y:S01]  /*169d0*/  @!PT LDS RZ, [RZ] ;  /* 0x00000000fffff984 */ /* 0x000fe20000000800 */
[----:B------:R-:W-:Y:S01]  /*169e0*/  @!PT LDS RZ, [RZ] ;  /* 0x00000000fffff984 */ /* 0x000fe20000000800 */
[----:B------:R-:W-:Y:S01]  /*169f0*/  @!PT LDS RZ, [RZ] ;  /* 0x00000000fffff984 */ /* 0x000fe20000000800 */
[----:B------:R1:W-:Y:S01]  /*16a00*/  LDGSTS.E.BYPASS.LTC128B.128 [R214+0x5080], [R8.64], !P2 ;  /* 0x0508000008d67fae */ /* 0x0003e2000d101d4a */
[----:B------:R-:W-:Y:S01]  /*16a10*/  IMAD.X R3, R6, 0x1, R222, P0 ;  /* 0x0000000106037824 */ /* 0x000fe200000e06de */
[----:B------:R-:W-:Y:S04]  /*16a20*/  ISETP.GE.AND P2, PT, R11, c[0x0][0x1d4], PT ;  /* 0x000075000b007a0c */ /* 0x000fe80003f46270 */
[----:B------:R2:W-:Y:S01]  /*16a30*/  LDGSTS.E.BYPASS.LTC128B.128 [R214+0x6880], [R2.64], !P1 ;  /* 0x0688000002d67fae */ /* 0x0005e2000c901d4a */
[----:B------:R-:W-:Y:S02]  /*16a40*/  ISETP.GE.AND P1, PT, R10, c[0x0][0x1d4], PT ;  /* 0x000075000a007a0c */ /* 0x000fe40003f26270 */
[----:B--2---:R-:W-:Y:S05]  /*16a50*/  IADD3 R2, P0, R0, R217, RZ ;  /* 0x000000d900027210 */ /* 0x004fea0007f1e0ff */
[----:B------:R-:W-:Y:S05]  /*16a60*/  IMAD.X R3, R6, 0x1, R219, P0 ;  /* 0x0000000106037824 */ /* 0x000fea00000e06db */
[----:B------:R2:W-:Y:S02]  /*16a70*/  LDGSTS.E.BYPASS.LTC128B.128 [R214+0x8080], [R2.64], !P2 ;  /* 0x0808000002d67fae */ /* 0x0005e4000d101d4a */
[----:B--2---:R-:W-:Y:S05]  /*16a80*/  IADD3 R2, P0, R0, R13, RZ ;  /* 0x0000000d00027210 */ /* 0x004fea0007f1e0ff */
[----:B------:R-:W-:Y:S05]  /*16a90*/  IMAD.X R3, R6, 0x1, R218, P0 ;  /* 0x0000000106037824 */ /* 0x000fea00000e06da */
[----:B------:R1:W-:Y:S03]  /*16aa0*/  LDGSTS.E.BYPASS.LTC128B.128 [R214+0x9880], [R2.64], !P1 ;  /* 0x0988000002d67fae */ /* 0x0003e6000c901d4a */
.L_x_2429:
[----:B------:R-:W-:Y:S05]  /*16ab0*/  BSYNC B0 ;  /* 0x0000000000007941 */ /* 0x000fea0003800000 */
.L_x_2428:
[----:B------:R-:W0:Y:S01]  /*16ac0*/  LDGDEPBAR ;  /* 0x00000000000079af */ /* 0x000e220000000000 */
[----:B------:R-:W-:Y:S01]  /*16ad0*/  WARPSYNC 0xffffffff ;  /* 0xffffffff00007948 */ /* 0x000fe20003800000 */
[C---:B-12---:R-:W-:Y:S01]  /*16ae0*/  HMMA.16816.F32 R8, R32.reuse, R16, RZ ;  /* 0x000000102008723c */ /* 0x046fe200000018ff */
[----:B------:R-:W-:Y:S02]  /*16af0*/  BSSY B0, `(.L_x_2431) ;  /* 0x0000126000007945 */ /* 0x000fe40003800000 */
[----:B------:R-:W-:Y:S05]  /*16b00*/  ISETP.GT.AND P0, PT, R225, R246, PT ;  /* 0x000000f6e100720c */ /* 0x000fea0003f04270 */
[C---:B------:R-:W-:Y:S08]  /*16b10*/  HMMA.16816.F32 R16, R32.reuse, R18, RZ ;  /* 0x000000122010723c */ /* 0x040ff000000018ff */
[C---:B------:R-:W-:Y:S08]  /*16b20*/  HMMA.16816.F32 R20, R32.reuse, R24, RZ ;  /* 0x000000182014723c */ /* 0x040ff000000018ff */
        /* <DEDUP_REMOVED lines=161> */
[----:B------:R-:W-:Y:S03]  /*17540*/  FMUL.FTZ R23, R23, c[0x0][0x320] ;  /* 0x0000c80017177a20 */ /* 0x000fe60000410000 */
        /* <DEDUP_REMOVED lines=9> */
[----:B------:R-:W3:Y:S01]  /*175e0*/  MUFU.TANH R179, R26 ;  /* 0x0000001a00b37308 */ /* 0x000ee20000002400 */
[----:B-1----:R-:W-:Y:S09]  /*175f0*/  FMUL.FTZ R19, R24, c[0x0][0x320] ;  /* 0x0000c80018137a20 */ /* 0x002ff20000410000 */
[----:B------:R1:W1:Y:S01]  /*17600*/  MUFU.TANH R178, R27 ;  /* 0x0000001b00b27308 */ /* 0x0002620000002400 */
[----:B--2---:R-:W-:Y:S09]  /*17610*/  FMUL.FTZ R20, R21, c[0x0][0x320] ;  /* 0x0000c80015147a20 */ /* 0x004ff20000410000 */
[----:B------:R2:W1:Y:S01]  /*17620*/  MUFU.TANH R180, R16 ;  /* 0x0000001000b47308 */ /* 0x0004620000002400 */
[C---:B----4-:R-:W-:Y:S09]  /*17630*/  HMMA.16816.F32 R28, R184.reuse, R8, R28 ;  /* 0x00000008b81c723c */ /* 0x050ff2000000181c */
[----:B------:R2:W4:Y:S01]  /*17640*/  MUFU.TANH R177, R17 ;  /* 0x0000001100b17308 */ /* 0x0005220000002400 */
[----:B------:R-:W-:Y:S09]  /*17650*/  HMMA.16816.F32 R32, R184, R10, R32 ;  /* 0x0000000ab820723c */ /* 0x000ff20000001820 */
[----:B------:R-:W2:Y:S05]  /*17660*/  MUFU.TANH R20, R20 ;  /* 0x0000001400147308 */ /* 0x000eaa0000002400 */
[----:B------:R-:W-:Y:S05]  /*17670*/  FMUL.FTZ R28, R28, c[0x0][0x320] ;  /* 0x0000c8001c1c7a20 */ /* 0x000fea0000410000 */
[----:B------:R2:W2:Y:S01]  /*17680*/  MUFU.TANH R183, R22 ;  /* 0x0000001600b77308 */ /* 0x0004a20000002400 */
[----:B-1----:R-:W-:Y:S02]  /*17690*/  FMUL.FTZ R27, R29, c[0x0][0x320] ;  /* 0x0000c8001d1b7a20 */ /* 0x002fe40000410000 */
        /* <DEDUP_REMOVED lines=18> */
[--C-:B--234-:R-:W-:Y:S01]  /*177c0*/  IMAD.IADD R3, R251, 0x1, R241.reuse ;  /* 0x00000001fb037824 */ /* 0x11cfe200078e02f1 */
[----:B------:R-:W2:Y:S01]  /*177d0*/  LDL R0, [R1+0x78] ;  /* 0x0000780001007983 */ /* 0x000ea20000100800 */
[----:B------:R-:W-:Y:S03]  /*177e0*/  IMAD.MOV.U32 R224, RZ, RZ, RZ ;  /* 0x000000ffffe07224 */ /* 0x000fe600078e00ff */
[----:B-1----:R-:W3:Y:S01]  /*177f0*/  LDL.64 R22, [R1+0x88] ;  /* 0x0000880001167983 */ /* 0x002ee20000100a00 */
[----:B------:R-:W-:Y:S05]  /*17800*/  ISETP.GT.AND P1, PT, R3, 0x2f, PT ;  /* 0x0000002f0300780c */ /* 0x000fea0003f24270 */
        /* <DEDUP_REMOVED lines=26> */
[----:B-----5:R-:W-:Y:S03]  /*179b0*/  IADD3 R0, P0, R16, R2, RZ ;  /* 0x0000000210007210 */ /* 0x020fe60007f1e0ff */
[----:B------:R-:W-:Y:S05]  /*179c0*/  IMAD R10, R224, c[0x0][0x1f4], R10 ;  /* 0x00007d00e00a7a24 */ /* 0x000fea00078e020a */
[----:B------:R-:W-:Y:S02]  /*179d0*/  IADD3.X R10, R235, R3, R10, P0, !PT ;  /* 0x00000003eb0a7210 */ /* 0x000fe400007fe40a */
[C---:B------:R-:W-:Y:S04]  /*179e0*/  LEA R11, P0, R0.reuse, c[0x0][0x1c8], 0x1 ;  /* 0x00007200000b7a11 */ /* 0x040fe800078008ff */
[----:B------:R-:W-:Y:S01]  /*179f0*/  LEA.HI.X R10, R0, c[0x0][0x1cc], R10, 0x1, P0 ;  /* 0x00007300000a7a11 */ /* 0x000fe200000f0c0a */
[----:B------:R-:W-:-:S06]  /*17a00*/  BRA.DIV ~URZ, `(.L_x_2433) ;  /* 0x00009e427f007947 */ /* 0x000fcc000b800000 */
[----:B------:R1:W2:Y:S02]  /*17a10*/  SHFL.IDX PT, R6, R10, RZ, 0x181f ;  /* 0x00181fff0a067589 */ /* 0x0002a400000e0000 */
.L_x_2551:
[----:B------:R-:W-:-:S05]  /*17a20*/  BRA.DIV ~URZ, `(.L_x_2434) ;  /* 0x00009e927f007947 */ /* 0x000fca000b800000 */
[----:B------:R3:W4:Y:S02]  /*17a30*/  SHFL.IDX PT, R0, R11, RZ, 0x181f ;  /* 0x00181fff0b007589 */ /* 0x00072400000e0000 */
.L_x_2552:
[----:B------:R-:W-:Y:S02]  /*17a40*/  ISETP.GE.AND P0, PT, R227, 0x1, PT ;  /* 0x00000001e300780c */ /* 0x000fe40003f06270 */
[C---:B------:R-:W-:Y:S02]  /*17a50*/  IADD3 R2, R215.reuse, 0x40, RZ ;  /* 0x00000040d7027810 */ /* 0x040fe40007ffe0ff */
[C---:B------:R-:W-:Y:S02]  /*17a60*/  ISETP.GE.AND P3, PT, R215.reuse, c[0x0][0x1d4], PT ;  /* 0x00007500d7007a0c */ /* 0x040fe40003f66270 */
[----:B------:R-:W-:Y:S02]  /*17a70*/  ISETP.GE.AND P2, PT, R2, c[0x0][0x1d4], PT ;  /* 0x0000750002007a0c */ /* 0x000fe40003f46270 */
[C---:B------:R-:W-:Y:S02]  /*17a80*/  IADD3 R17, R215.reuse, 0x80, RZ ;  /* 0x00000080d7117810 */ /* 0x040fe40007ffe0ff */
[----:B------:R-:W-:Y:S03]  /*17a90*/  IADD3 R16, R215, 0xc0, RZ ;  /* 0x000000c0d7107810 */ /* 0x000fe60007ffe0ff */
[----:B----4-:R-:W-:Y:S05]  /*17aa0*/  @P0 IADD3 R8, P1, R0, R239, RZ ;  /* 0x000000ef00080210 */ /* 0x010fea0007f3e0ff */
[----:B--2---:R-:W-:Y:S01]  /*17ab0*/  @P0 IMAD.X R9, R6, 0x1, R221, P1 ;  /* 0x0000000106090824 */ /* 0x004fe200008e06dd */
[----:B------:R-:W-:Y:S04]  /*17ac0*/  @P0 IADD3 R2, P1, R0, R220, RZ ;  /* 0x000000dc00020210 */ /* 0x000fe80007f3e0ff */
[----:B------:R-:W-:Y:S01]  /*17ad0*/  @!PT LDS RZ, [RZ] ;  /* 0x00000000fffff984 */ /* 0x000fe20000000800 */
[----:B------:R-:W-:Y:S01]  /*17ae0*/  @!PT LDS RZ, [RZ] ;  /* 0x00000000fffff984 */ /* 0x000fe20000000800 */
[----:B------:R-:W-:Y:S01]  /*17af0*/  @!PT LDS RZ, [RZ] ;  /* 0x00000000fffff984 */ /* 0x000fe20000000800 */
[----:B------:R2:W-:Y:S01]  /*17b00*/  @P0 LDGSTS.E.BYPASS.LTC128B.128 [R214+0xa080], [R8.64], !P3 ;  /* 0x0a08000008d60fae */ /* 0x0005e2000d901d4a */
[----:B------:R-:W-:Y:S01]  /*17b10*/  @P0 IMAD.X R3, R6, 0x1, R222, P1 ;  /* 0x0000000106030824 */ /* 0x000fe200008e06de */
[----:B------:R-:W-:Y:S04]  /*17b20*/  ISETP.GE.AND P3, PT, R17, c[0x0][0x1d4], PT ;  /* 0x0000750011007a0c */ /* 0x000fe80003f66270 */
[----:B------:R4:W-:Y:S01]  /*17b30*/  @P0 LDGSTS.E.BYPASS.LTC128B.128 [R214+0xb880], [R2.64], !P2 ;  /* 0x0b88000002d60fae */ /* 0x0009e2000d101d4a */
[----:B------:R-:W-:Y:S02]  /*17b40*/  ISETP.GE.AND P2, PT, R16, c[0x0][0x1d4], PT ;  /* 0x0000750010007a0c */ /* 0x000fe40003f46270 */
[----:B----4-:R-:W-:Y:S05]  /*17b50*/  @P0 IADD3 R2, P1, R0, R217, RZ ;  /* 0x000000d900020210 */ /* 0x010fea0007f3e0ff */
[----:B------:R-:W-:Y:S05]  /*17b60*/  @P0 IMAD.X R3, R6, 0x1, R219, P1 ;  /* 0x0000000106030824 */ /* 0x000fea00008e06db */
[----:B------:R4:W-:Y:S02]  /*17b70*/  @P0 LDGSTS.E.BYPASS.LTC128B.128 [R214+0xd080], [R2.64], !P3 ;  /* 0x0d08000002d60fae */ /* 0x0009e4000d901d4a */
[----:B----4-:R-:W-:Y:S05]  /*17b80*/  @P0 IADD3 R2, P1, R0, R13, RZ ;  /* 0x0000000d00020210 */ /* 0x010fea0007f3e0ff */
[----:B------:R-:W-:Y:S05]  /*17b90*/  @P0 IMAD.X R3, R6, 0x1, R218, P1 ;  /* 0x0000000106030824 */ /* 0x000fea00008e06da */
[----:B------:R2:W-:Y:S01]  /*17ba0*/  @P0 LDGSTS.E.BYPASS.LTC128B.128 [R214+0xe880], [R2.64], !P2 ;  /* 0x0e88000002d60fae */ /* 0x0005e2000d101d4a */
[----:B------:R-:W-:-:S05]  /*17bb0*/  BRA.DIV ~URZ, `(.L_x_2435) ;  /* 0x00009d727f007947 */ /* 0x000fca000b800000 */
[----:B------:R4:W1:Y:S04]  /*17bc0*/  SHFL.IDX PT, R6, R10, 0x1, 0x181f ;  /* 0x00381f000a067f89 */ /* 0x00086800000e0000 */
[----:B------:R4:W2:Y:S02]  /*17bd0*/  SHFL.IDX PT, R0, R11, 0x1, 0x181f ;  /* 0x00381f000b007f89 */ /* 0x0008a400000e0000 */
.L_x_2553:
[----:B------:R-:W-:Y:S02]  /*17be0*/  ISETP.GE.AND P0, PT, R227, 0x21, PT ;  /* 0x00000021e300780c */ /* 0x000fe40003f06270 */
[C---:B------:R-:W-:Y:S02]  /*17bf0*/  IADD3 R23, R215.reuse, 0x40, RZ ;  /* 0x00000040d7177810 */ /* 0x040fe40007ffe0ff */
[C---:B------:R-:W-:Y:S02]  /*17c00*/  ISETP.GE.AND P5, PT, R215.reuse, c[0x0][0x1d4], PT ;  /* 0x00007500d7007a0c */ /* 0x040fe40003fa6270 */
[----:B------:R-:W-:Y:S02]  /*17c10*/  IADD3 R22, R215, 0x80, RZ ;  /* 0x00000080d7167810 */ /* 0x000fe40007ffe0ff */
[----:B------:R-:W-:Y:S02]  /*17c20*/  ISETP.GE.AND P4, PT, R23, c[0x0][0x1d4], PT ;  /* 0x0000750017007a0c */ /* 0x000fe40003f86270 */
[----:B------:R-:W-:Y:S02]  /*17c30*/  ISETP.GE.AND P3, PT, R22, c[0x0][0x1d4], PT ;  /* 0x0000750016007a0c */ /* 0x000fe40003f66270 */
[----:B------:R-:W-:Y:S02]  /*17c40*/  IADD3 R21, R215, 0xc0, RZ ;  /* 0x000000c0d7157810 */ /* 0x000fe40007ffe0ff */
[----:B--2---:R-:W-:Y:S02]  /*17c50*/  @P0 IADD3 R16, P1, R0, R239, RZ ;  /* 0x000000ef00100210 */ /* 0x004fe40007f3e0ff */
[----:B------:R-:W-:Y:S03]  /*17c60*/  ISETP.GE.AND P2, PT, R21, c[0x0][0x1d4], PT ;  /* 0x0000750015007a0c */ /* 0x000fe60003f46270 */
[----:B-1----:R-:W-:Y:S01]  /*17c70*/  @P0 IMAD.X R17, R6, 0x1, R221, P1 ;  /* 0x0000000106110824 */ /* 0x002fe200008e06dd */
[----:B----4-:R-:W-:Y:S04]  /*17c80*/  @P0 IADD3 R10, P1, R0, R220, RZ ;  /* 0x000000dc000a0210 */ /* 0x010fe80007f3e0ff */
[----:B------:R-:W-:Y:S01]  /*17c90*/  @!PT LDS RZ, [RZ] ;  /* 0x00000000fffff984 */ /* 0x000fe20000000800 */
[----:B------:R-:W-:Y:S01]  /*17ca0*/  @!PT LDS RZ, [RZ] ;  /* 0x00000000fffff984 */ /* 0x000fe20000000800 */
[----:B------:R-:W-:Y:S01]  /*17cb0*/  @!PT LDS RZ, [RZ] ;  /* 0x00000000fffff984 */ /* 0x000fe20000000800 */
[----:B------:R1:W-:Y:S01]  /*17cc0*/  @P0 LDGSTS.E.BYPASS.LTC128B.128 [R214+0xb080], [R16.64], !P5 ;  /* 0x0b08000010d60fae */ /* 0x0003e2000e901d4a */
[----:B---3--:R-:W-:Y:S01]  /*17cd0*/  @P0 IMAD.X R11, R6, 0x1, R222, P1 ;  /* 0x00000001060b0824 */ /* 0x008fe200008e06de */
[----:B------:R-:W-:Y:S04]  /*17ce0*/  @P0 IADD3 R8, P1, R0, R217, RZ ;  /* 0x000000d900080210 */ /* 0x000fe80007f3e0ff */
[----:B------:R1:W-:Y:S01]  /*17cf0*/  @P0 LDGSTS.E.BYPASS.LTC128B.128 [R214+0xc880], [R10.64], !P4 ;  /* 0x0c8800000ad60fae */ /* 0x0003e2000e101d4a */
[----:B------:R-:W-:Y:S01]  /*17d00*/  @P0 IMAD.X R9, R6, 0x1, R219, P1 ;  /* 0x0000000106090824 */ /* 0x000fe200008e06db */
[----:B------:R-:W-:Y:S04]  /*17d10*/  @P0 IADD3 R2, P1, R0, R13, RZ ;  /* 0x0000000d00020210 */ /* 0x000fe80007f3e0ff */
[----:B------:R1:W-:Y:S01]  /*17d20*/  @P0 LDGSTS.E.BYPASS.LTC128B.128 [R214+0xe080], [R8.64], !P3 ;  /* 0x0e08000008d60fae */ /* 0x0003e2000d901d4a */
[----:B------:R-:W-:Y:S05]  /*17d30*/  @P0 IMAD.X R3, R6, 0x1, R218, P1 ;  /* 0x0000000106030824 */ /* 0x000fea00008e06da */
[----:B------:R1:W-:Y:S03]  /*17d40*/  @P0 LDGSTS.E.BYPASS.LTC128B.128 [R214+0xf880], [R2.64], !P2 ;  /* 0x0f88000002d60fae */ /* 0x0003e6000d101d4a */
.L_x_2432:
[----:B--234-:R-:W-:Y:S05]  /*17d50*/  BSYNC B0 ;  /* 0x0000000000007941 */ /* 0x01cfea0003800000 */
.L_x_2431:
[----:B------:R-:W2:Y:S01]  /*17d60*/  LDL R0, [R1+0x94] ;  /* 0x0000940001007983 */ /* 0x000ea20000100800 */
[----:B------:R-:W-:Y:S03]  /*17d70*/  IMAD R6, R225, -0x30, RZ ;  /* 0xffffffd0e1067824 */ /* 0x000fe600078e02ff */
[----:B-1----:R-:W2:Y:S01]  /*17d80*/  LDL R8, [R1+0x4] ;  /* 0x0000040001087983 */ /* 0x002ea20000100800 */
[----:B------:R-:W-:Y:S03]  /*17d90*/  IMAD.IADD R11, R6, 0x1, -R247 ;  /* 0x00000001060b7824 */ /* 0x000fe600078e0af7 */
[----:B------:R-:W3:Y:S04]  /*17da0*/  LDL R3, [R1+0x90] ;  /* 0x0000900001037983 */ /* 0x000ee80000100800 */
[----:B------:R-:W3:Y:S04]  /*17db0*/  LDL R2, [R1+0x7c] ;  /* 0x00007c0001027983 */ /* 0x000ee80000100800 */
[----:B------:R-:W0:Y:S01]  /*17dc0*/  LDGDEPBAR ;  /* 0x00000000000079af */ /* 0x000e220000000000 */
[----:B--2---:R-:W-:Y:S02]  /*17dd0*/  IMAD R8, R8, 0x80, R0 ;  /* 0x0000008008087824 */ /* 0x004fe400078e0200 */
[----:B------:R-:W-:Y:S05]  /*17de0*/  IMAD.MOV.U32 R0, RZ, RZ, 0x1 ;  /* 0x00000001ff007424 */ /* 0x000fea00078e00ff */
[----:B------:R-:W-:Y:S02]  /*17df0*/  ISETP.NE.AND P0, PT, R0, c[0x0][0x2c4], PT ;  /* 0x0000b10000007a0c */ /* 0x000fe40003f05270 */
[----:B---3--:R-:W-:Y:S02]  /*17e00*/  IADD3 R8, R2, R8, R3 ;  /* 0x0000000802087210 */ /* 0x008fe40007ffe003 */
        /* <DEDUP_REMOVED lines=8> */
[----:B------:R1:W2:Y:S02]  /*17e90*/  SHFL.IDX PT, R3, R8, RZ, 0x1c1f ;  /* 0x001c1fff08037589 */ /* 0x0002a400000e0000 */
.L_x_2554:
[----:B--2---:R-:W-:Y:S01]  /*17ea0*/  IADD3 R2, R10, R3, RZ ;  /* 0x000000030a027210 */ /* 0x004fe20007ffe0ff */
[----:B------:R-:W-:Y:S05]  /*17eb0*/  IMAD.MOV.U32 R0, RZ, RZ, 0x1 ;  /* 0x00000001ff007424 */ /* 0x000fea00078e00ff */
[----:B------:R-:W-:Y:S01]  /*17ec0*/  ISETP.LE.AND P0, PT, R0, c[0x0][0x32c], PT ;  /* 0x0000cb0000007a0c */ /* 0x000fe20003f03270 */
        /* <DEDUP_REMOVED lines=16> */
.L_x_2439:
[----:B------:R-:W-:Y:S04]  /*17fd0*/  MOV R13, 0x1 ;  /* 0x00000001000d7802 */ /* 0x000fe80000000f00 */
[----:B------:R-:W-:Y:S11]  /*17fe0*/  ISETP.NE.AND P0, PT, R13, c[0x0][0x32c], PT ;  /* 0x0000cb000d007a0c */ /* 0x000ff60003f05270 */
[----:B------:R-:W-:Y:S02]  /*17ff0*/  @!UPT UIADD3 URZ, URZ, URZ, URZ ;  /* 0x0000003f3f3ff290 */ /* 0x000fe4000fffe03f */
[----:B------:R-:W-:Y:S05]  /*18000*/  @P0 IMAD.HI.U32 R13, R3, c[0x0][0x330], RZ ;  /* 0x0000cc00030d0a27 */ /* 0x000fea00078e00ff */
[----:B------:R-:W-:Y:S02]  /*18010*/  @P0 SHF.R.U32.HI R3, RZ, c[0x0][0x334], R13 ;  /* 0x0000cd00ff030a19 */ /* 0x000fe4000001160d */
.L_x_2440:
[----:B------:R-:W-:Y:S05]  /*18020*/  BSYNC B0 ;  /* 0x0000000000007941 */ /* 0x000fea0003800000 */
.L_x_2438:
[----:B------:R-:W-:Y:S05]  /*18030*/  IMAD R3, R3, c[0x0][0x32c], R11 ;  /* 0x0000cb0003037a24 */ /* 0x000fea00078e020b */
[----:B------:R-:W-:Y:S02]  /*18040*/  IMNMX R0, R0, R3, !PT ;  /* 0x0000000300007217 */ /* 0x000fe40007800200 */
[----:B------:R-:W-:Y:S04]  /*18050*/  IADD3 R3, R3, c[0x0][0x32c], RZ ;  /* 0x0000cb0003037a10 */ /* 0x000fe80007ffe0ff */
[----:B------:R-:W-:Y:S02]  /*18060*/  IMNMX R2, R2, R3, PT ;  /* 0x0000000302027217 */ /* 0x000fe40003800200 */
.L_x_2437:
        /* <DEDUP_REMOVED lines=63> */
.L_x_2555:
[----:B---3--:R-:W-:Y:S01]  /*18460*/  IADD3 R2, R10, R3, RZ ;  /* 0x000000030a027210 */ /* 0x008fe20007ffe0ff */
        /* <DEDUP_REMOVED lines=18> */
.L_x_2444:
[----:B------:R-:W-:Y:S04]  /*18590*/  MOV R6, 0x1 ;  /* 0x0000000100067802 */ /* 0x000fe80000000f00 */
[----:B------:R-:W-:Y:S11]  /*185a0*/  ISETP.NE.AND P0, PT, R6, c[0x0][0x32c], PT ;  /* 0x0000cb0006007a0c */ /* 0x000ff60003f05270 */
[----:B------:R-:W-:Y:S02]  /*185b0*/  @!UPT UIADD3 URZ, URZ, URZ, URZ ;  /* 0x0000003f3f3ff290 */ /* 0x000fe4000fffe03f */
[----:B------:R-:W-:Y:S05]  /*185c0*/  @P0 IMAD.HI.U32 R6, R3, c[0x0][0x330], RZ ;  /* 0x0000cc0003060a27 */ /* 0x000fea00078e00ff */
[----:B------:R-:W-:Y:S02]  /*185d0*/  @P0 SHF.R.U32.HI R3, RZ, c[0x0][0x334], R6 ;  /* 0x0000cd00ff030a19 */ /* 0x000fe40000011606 */
.L_x_2445:
[----:B------:R-:W-:Y:S05]  /*185e0*/  BSYNC B0 ;  /* 0x0000000000007941 */ /* 0x000fea0003800000 */
.L_x_2443:
[----:B------:R-:W-:Y:S05]  /*185f0*/  IMAD R3, R3, c[0x0][0x32c], R11 ;  /* 0x0000cb0003037a24 */ /* 0x000fea00078e020b */
[----:B------:R-:W-:Y:S02]  /*18600*/  IMNMX R0, R0, R3, !PT ;  /* 0x0000000300007217 */ /* 0x000fe40007800200 */
[----:B------:R-:W-:Y:S04]  /*18610*/  IADD3 R3, R3, c[0x0][0x32c], RZ ;  /* 0x0000cb0003037a10 */ /* 0x000fe80007ffe0ff */
[----:B------:R-:W-:Y:S02]  /*18620*/  IMNMX R2, R2, R3, PT ;  /* 0x0000000302027217 */ /* 0x000fe40003800200 */
.L_x_2442:
[----:B------:R-:W-:Y:S02]  /*18630*/  ISETP.GT.AND P0, PT, R0, RZ, !P1 ;  /* 0x000000ff0000720c */ /* 0x000fe40004f04270 */
[C---:B------:R-:W-:Y:S02]  /*18640*/  LOP3.LUT P1, RZ, R213.reuse, 0x1, RZ, 0xc0, !PT ;  /* 0x00000001d5ff7812 */ /* 0x040fe4000782c0ff */
[----:B------:R-:W-:Y:S04]  /*18650*/  ISETP.LT.OR P0, PT, R2, 0x1, P0 ;  /* 0x000000010200780c */ /* 0x000fe80000701670 */
[----:B-12---:R-:W-:Y:S02]  /*18660*/  FSEL R8, R216, -INF , !P0 ;  /* 0xff800000d8087808 */ /* 0x006fe40004000000 */
        /* <DEDUP_REMOVED lines=64> */
.L_x_2556:
[----:B-12---:R-:W-:Y:S01]  /*18a70*/  FMNMX.FTZ R0, R0, R2, !PT ;  /* 0x0000000200007209 */ /* 0x006fe20007810000 */
[----:B------:R-:W-:-:S05]  /*18a80*/  BRA.DIV ~URZ, `(.L_x_2447) ;  /* 0x000090a27f007947 */ /* 0x000fca000b800000 */
[----:B------:R-:W1:Y:S02]  /*18a90*/  SHFL.BFLY PT, R13, R0, 0x1, 0x1f ;  /* 0x0c201f00000d7f89 */ /* 0x000e6400000e0000 */
[----:B-1----:R-:W-:Y:S02]  /*18aa0*/  FMNMX.FTZ R13, R0, R13, !PT ;  /* 0x0000000d000d7209 */ /* 0x002fe40007810000 */
[----:B------:R-:W1:Y:S02]  /*18ab0*/  SHFL.BFLY PT, R0, R6, 0x2, 0x1f ;  /* 0x0c401f0006007f89 */ /* 0x000e6400000e0000 */
[----:B-1----:R-:W-:Y:S05]  /*18ac0*/  FMNMX.FTZ R0, R6, R0, !PT ;  /* 0x0000000006007209 */ /* 0x002fea0007810000 */
[----:B------:R1:W2:Y:S02]  /*18ad0*/  SHFL.BFLY PT, R2, R0, 0x1, 0x1f ;  /* 0x0c201f0000027f89 */ /* 0x0002a400000e0000 */
.L_x_2557:
[C---:B------:R-:W-:Y:S01]  /*18ae0*/  FSETP.NEU.FTZ.AND P0, PT, R13.reuse, -INF , PT ;  /* 0xff8000000d00780b */ /* 0x040fe20003f1d000 */
[----:B------:R-:W-:Y:S01]  /*18af0*/  WARPSYNC 0xffffffff ;  /* 0xffffffff00007948 */ /* 0x000fe20003800000 */
[----:B--2---:R-:W-:Y:S01]  /*18b00*/  FMNMX.FTZ R3, R2, R0, !PT ;  /* 0x0000000002037209 */ /* 0x004fe20007810000 */
[C---:B------:R-:W-:Y:S01]  /*18b10*/  FMUL.FTZ R2, R13.reuse, c[0x0][0x2d0] ;  /* 0x0000b4000d027a20 */ /* 0x040fe20000410000 */
[----:B-1----:R-:W-:Y:S04]  /*18b20*/  FSEL R0, R13, RZ, P0 ;  /* 0x000000ff0d007208 */ /* 0x002fe80000000000 */
[----:B------:R-:W-:Y:S01]  /*18b30*/  FSEL R2, R2, RZ, P0 ;  /* 0x000000ff02027208 */ /* 0x000fe20000000000 */
[----:B------:R-:W-:Y:S01]  /*18b40*/  FADD.FTZ R0, -R0, R4 ;  /* 0x0000000400007221 */ /* 0x000fe20000010100 */
[C---:B------:R-:W-:Y:S01]  /*18b50*/  FSETP.NEU.FTZ.AND P0, PT, R3.reuse, -INF , PT ;  /* 0xff8000000300780b */ /* 0x040fe20003f1d000 */
[----:B------:R-:W-:Y:S02]  /*18b60*/  FMUL.FTZ R4, R3, c[0x0][0x2d0] ;  /* 0x0000b40003047a20 */ /* 0x000fe40000410000 */
[----:B------:R-:W-:Y:S02]  /*18b70*/  FMUL.FTZ R0, R0, c[0x0][0x2d0] ;  /* 0x0000b40000007a20 */ /* 0x000fe40000410000 */
[--C-:B------:R-:W-:Y:S01]  /*18b80*/  FFMA.FTZ R24, R24, c[0x0][0x2d0], -R2.reuse ;  /* 0x0000b40018187a23 */ /* 0x100fe20000010802 */
[----:B------:R-:W-:Y:S01]  /*18b90*/  FSEL R4, R4, RZ, P0 ;  /* 0x000000ff04047208 */ /* 0x000fe20000000000 */
        /* <DEDUP_REMOVED lines=13> */
[----:B------:R-:W2:Y:S01]  /*18c70*/  MUFU.EX2 R35, R35 ;  /* 0x0000002300237308 */ /* 0x000ea20000000800 */
        /* <DEDUP_REMOVED lines=11> */
[----:B------:R-:W3:Y:S10]  /*18d30*/  MUFU.EX2 R33, R33 ;  /* 0x0000002100217308 */ /* 0x000ef40000000800 */
[----:B------:R4:W-:Y:S10]  /*18d40*/  MUFU.EX2 R175, R8 ;  /* 0x0000000800af7308 */ /* 0x0009f40000000800 */
[----:B------:R-:W-:Y:S10]  /*18d50*/  MUFU.EX2 R216, R173 ;  /* 0x000000ad00d87308 */ /* 0x000ff40000000800 */
[----:B------:R-:W-:Y:S10]  /*18d60*/  MUFU.EX2 R178, R178 ;  /* 0x000000b200b27308 */ /* 0x000ff40000000800 */
[----:B------:R-:W-:Y:S10]  /*18d70*/  MUFU.EX2 R179, R179 ;  /* 0x000000b300b37308 */ /* 0x000ff40000000800 */
[----:B------:R-:W-:Y:S01]  /*18d80*/  MUFU.EX2 R180, R180 ;  /* 0x000000b400b47308 */ /* 0x000fe20000000800 */
[C---:B-1----:R-:W-:Y:S01]  /*18d90*/  FFMA.FTZ R2, R0.reuse, R234, R24 ;  /* 0x000000ea00027223 */ /* 0x042fe20000010018 */
[----:B--2---:R-:W-:Y:S01]  /*18da0*/  F2FP.PACK_AB R172, R35, R24 ;  /* 0x0000001823ac723e */ /* 0x004fe200000000ff */
[C---:B------:R-:W-:Y:S01]  /*18db0*/  FMUL.FTZ R32, R0.reuse, R148 ;  /* 0x0000009400207220 */ /* 0x040fe20000410000 */
[----:B---3--:R-:W-:Y:S01]  /*18dc0*/  F2FP.PACK_AB R174, R33, R34 ;  /* 0x0000002221ae723e */ /* 0x008fe200000000ff */
[----:B------:R-:W-:Y:S01]  /*18dd0*/  FADD.FTZ R6, R35, R2 ;  /* 0x0000000223067221 */ /* 0x000fe20000010000 */
[----:B------:R-:W-:Y:S01]  /*18de0*/  FSEL R2, R3, RZ, P0 ;  /* 0x000000ff03027208 */ /* 0x000fe20000000000 */
[----:B----4-:R-:W-:Y:S01]  /*18df0*/  FMUL.FTZ R8, R0, R168 ;  /* 0x000000a800087220 */ /* 0x010fe20000410000 */
[----:B------:R-:W-:Y:S01]  /*18e00*/  ISETP.GT.AND P0, PT, R225, R246, PT ;  /* 0x000000f6e100720c */ /* 0x000fe20003f04270 */
[----:B------:R-:W-:Y:S01]  /*18e10*/  FADD.FTZ R6, R34, R6 ;  /* 0x0000000622067221 */ /* 0x000fe20000010000 */
[----:B------:R-:W1:Y:S01]  /*18e20*/  MUFU.EX2 R168, R23 ;  /* 0x0000001700a87308 */ /* 0x000e620000000800 */
[----:B------:R-:W-:Y:S02]  /*18e30*/  FADD.FTZ R2, -R2, R14 ;  /* 0x0000000e02027221 */ /* 0x000fe40000010100 */
[----:B------:R-:W-:Y:S02]  /*18e40*/  FADD.FTZ R177, R33, R6 ;  /* 0x0000000621b17221 */ /* 0x000fe40000010000 */
[----:B------:R-:W-:Y:S02]  /*18e50*/  FMUL.FTZ R2, R2, c[0x0][0x2d0] ;  /* 0x0000b40002027a20 */ /* 0x000fe40000410000 */
[----:B------:R-:W-:Y:S02]  /*18e60*/  FMUL.FTZ R33, R0, R149 ;  /* 0x0000009500217220 */ /* 0x000fe40000410000 */
[--C-:B------:R-:W-:Y:S01]  /*18e70*/  FFMA.FTZ R14, R22, c[0x0][0x2d0], -R4.reuse ;  /* 0x0000b400160e7a23 */ /* 0x100fe20000010804 */
[----:B------:R-:W-:Y:S01]  /*18e80*/  MUFU.EX2 R6, R184 ;  /* 0x000000b800067308 */ /* 0x000fe20000000800 */
[C---:B------:R-:W-:Y:S02]  /*18e90*/  FMUL.FTZ R21, R0.reuse, R161 ;  /* 0x000000a100157220 */ /* 0x040fe40000410000 */
[C---:B------:R-:W-:Y:S02]  /*18ea0*/  FMUL.FTZ R20, R0.reuse, R160 ;  /* 0x000000a000147220 */ /* 0x040fe40000410000 */
[----:B------:R-:W-:Y:S02]  /*18eb0*/  FFMA.FTZ R4, R9, c[0x0][0x2d0], -R4 ;  /* 0x0000b40009047a23 */ /* 0x000fe40000010804 */
        /* <DEDUP_REMOVED lines=18> */
[C---:B--2---:R-:W-:Y:S02]  /*18fe0*/  FMUL.FTZ R34, R2.reuse, R150 ;  /* 0x0000009602227220 */ /* 0x044fe40000410000 */
[C---:B------:R-:W-:Y:S02]  /*18ff0*/  FMUL.FTZ R35, R2.reuse, R151 ;  /* 0x0000009702237220 */ /* 0x040fe40000410000 */
[----:B------:R-:W2:Y:S01]  /*19000*/  LDSM.16.MT88.4 R148, [R193] ;  /* 0x00000000c194783b */ /* 0x000ea20000004200 */
[C---:B------:R-:W-:Y:S01]  /*19010*/  FMUL.FTZ R10, R2.reuse, R170 ;  /* 0x000000aa020a7220 */ /* 0x040fe20000410000 */
[----:B------:R-:W-:Y:S01]  /*19020*/  MUFU.EX2 R14, R181 ;  /* 0x000000b5000e7308 */ /* 0x000fe20000000800 */
[C---:B------:R-:W-:Y:S02]  /*19030*/  FMUL.FTZ R11, R2.reuse, R171 ;  /* 0x000000ab020b7220 */ /* 0x040fe40000410000 */
[----:B------:R-:W-:Y:S01]  /*19040*/  FFMA.FTZ R160, R2, R233, R175 ;  /* 0x000000e902a07223 */ /* 0x000fe200000100af */
[----:B-1----:R-:W-:Y:S01]  /*19050*/  F2FP.PACK_AB R175, R216, R161 ;  /* 0x000000a1d8af723e */ /* 0x002fe200000000ff */
[C---:B------:R-:W-:Y:S02]  /*19060*/  FMUL.FTZ R18, R2.reuse, R166 ;  /* 0x000000a602127220 */ /* 0x040fe40000410000 */
[C---:B------:R-:W-:Y:S02]  /*19070*/  FMUL.FTZ R19, R2.reuse, R167 ;  /* 0x000000a702137220 */ /* 0x040fe40000410000 */
[----:B------:R-:W-:Y:S01]  /*19080*/  LDSM.16.MT88.4 R164, [R193+0x1000] ;  /* 0x00100000c1a4783b */ /* 0x000fe20000004200 */
[C---:B------:R-:W-:Y:S01]  /*19090*/  FMUL.FTZ R26, R2.reuse, R158 ;  /* 0x0000009e021a7220 */ /* 0x040fe20000410000 */
[----:B------:R-:W-:Y:S01]  /*190a0*/  MUFU.EX2 R181, R176 ;  /* 0x000000b000b57308 */ /* 0x000fe20000000800 */
[C---:B------:R-:W-:Y:S02]  /*190b0*/  FMUL.FTZ R27, R2.reuse, R159 ;  /* 0x0000009f021b7220 */ /* 0x040fe40000410000 */
[C---:B------:R-:W-:Y:S02]  /*190c0*/  FMUL.FTZ R30, R2.reuse, R154 ;  /* 0x0000009a021e7220 */ /* 0x040fe40000410000 */
[C---:B------:R-:W-:Y:S02]  /*190d0*/  FMUL.FTZ R31, R2.reuse, R155 ;  /* 0x0000009b021f7220 */ /* 0x040fe40000410000 */
[----:B------:R-:W-:Y:S01]  /*190e0*/  LDSM.16.MT88.4 R152, [R193+0x800] ;  /* 0x00080000c198783b */ /* 0x000fe20000004200 */
        /* <DEDUP_REMOVED lines=10> */
[----:B------:R-:W-:Y:S02]  /*19190*/  FMUL.FTZ R49, R0, R49 ;  /* 0x0000003100317220 */ /* 0x000fe40000410000 */
[C---:B------:R-:W-:Y:S01]  /*191a0*/  FMUL.FTZ R50, R2.reuse, R50 ;  /* 0x0000003202327220 */ /* 0x040fe20000410000 */
[C---:B--2---:R-:W-:Y:S05]  /*191b0*/  HMMA.16816.F32 R8, R172.reuse, R148, R8 ;  /* 0x00000094ac08723c */ /* 0x044fea0000001808 */
        /* <DEDUP_REMOVED lines=93> */
[C---:B------:R-:W-:Y:S01]  /*19790*/  FMUL.FTZ R135, R2.reuse, R135 ;  /* 0x0000008702877220 */ /* 0x040fe20000410000 */
[C---:B-1----:R-:W-:Y:S03]  /*197a0*/  HMMA.16816.F32 R44, R172.reuse, R148, R44 ;  /* 0x00000094ac2c723c */ /* 0x042fe6000000182c */
[C---:B------:R-:W-:Y:S02]  /*197b0*/  FMUL.FTZ R138, R2.reuse, R138 ;  /* 0x0000008a028a7220 */ /* 0x040fe40000410000 */
[----:B------:R-:W-:Y:S02]  /*197c0*/  FMUL.FTZ R139, R2, R139 ;  /* 0x0000008b028b7220 */ /* 0x000fe40000410000 */
[----:B------:R-:W1:Y:S01]  /*197d0*/  MUFU.EX2 R2, R183 ;  /* 0x000000b700027308 */ /* 0x000e620000000800 */
[C---:B------:R-:W-:Y:S01]  /*197e0*/  HMMA.16816.F32 R48, R172.reuse, R150, R48 ;  /* 0x00000096ac30723c */ /* 0x040fe20000001830 */
[----:B------:R-:W2:Y:S03]  /*197f0*/  LDSM.16.MT88.4 R148, [R194+0x1800] ;  /* 0x00180000c294783b */ /* 0x000ea60000004200 */
[C---:B------:R-:W-:Y:S02]  /*19800*/  FMUL.FTZ R132, R0.reuse, R132 ;  /* 0x0000008400847220 */ /* 0x040fe40000410000 */
[C---:B------:R-:W-:Y:S02]  /*19810*/  FMUL.FTZ R133, R0.reuse, R133 ;  /* 0x0000008500857220 */ /* 0x040fe40000410000 */
[C---:B------:R-:W-:Y:S04]  /*19820*/  FMUL.FTZ R136, R0.reuse, R136 ;  /* 0x0000008800887220 */ /* 0x040fe80000410000 */
[----:B------:R-:W-:Y:S02]  /*19830*/  FMUL.FTZ R137, R0, R137 ;  /* 0x0000008900897220 */ /* 0x000fe40000410000 */
[----:B------:R-:W-:Y:S02]  /*19840*/  FADD.FTZ R0, R6, R177 ;  /* 0x000000b106007221 */ /* 0x000fe40000010000 */
[----:B------:R-:W3:Y:S02]  /*19850*/  MUFU.EX2 R177, R185 ;  /* 0x000000b900b17308 */ /* 0x000ee40000000800 */
        /* <DEDUP_REMOVED lines=42> */
[----:B---3--:R-:W-:Y:S05]  /*19b00*/  F2FP.PACK_AB R173, R177, R176 ;  /* 0x000000b0b1ad723e */ /* 0x008fea00000000ff */
[C---:B------:R-:W-:Y:S02]  /*19b10*/  HMMA.16816.F32 R8, R148.reuse, R152, R8 ;  /* 0x000000989408723c */ /* 0x040fe40000001808 */
[----:B------:R-:W3:Y:S03]  /*19b20*/  MUFU.EX2 R6, R189 ;  /* 0x000000bd00067308 */ /* 0x000ee60000000800 */
[----:B-1----:R-:W-:Y:S03]  /*19b30*/  FADD.FTZ R0, R2, R0 ;  /* 0x0000000002007221 */ /* 0x002fe60000010000 */
[C---:B------:R-:W-:Y:S01]  /*19b40*/  HMMA.16816.F32 R16, R148.reuse, R154, R16 ;  /* 0x0000009a9410723c */ /* 0x040fe20000001810 */
[----:B------:R-:W1:Y:S03]  /*19b50*/  LDSM.16.MT88.4 R152, [R196+0x800] ;  /* 0x00080000c498783b */ /* 0x000e660000004200 */
[----:B------:R-:W5:Y:S01]  /*19b60*/  MUFU.EX2 R174, R188 ;  /* 0x000000bc00ae7308 */ /* 0x000f620000000800 */
[C---:B----4-:R-:W-:Y:S01]  /*19b70*/  FADD.FTZ R0, R172.reuse, R0 ;  /* 0x00000000ac007221 */ /* 0x050fe20000010000 */
[----:B------:R-:W-:Y:S01]  /*19b80*/  F2FP.PACK_AB R172, R172, R2 ;  /* 0x00000002acac723e */ /* 0x000fe200000000ff */
[----:B------:R-:W-:Y:S07]  /*19b90*/  FADD.FTZ R2, R168, R160 ;  /* 0x000000a0a8027221 */ /* 0x000fee0000010000 */
[----:B------:R-:W4:Y:S01]  /*19ba0*/  MUFU.EX2 R14, R187 ;  /* 0x000000bb000e7308 */ /* 0x000f220000000800 */
[----:B---3--:R-:W-:Y:S01]  /*19bb0*/  FADD.FTZ R0, R6, R0 ;  /* 0x0000000006007221 */ /* 0x008fe20000010000 */
[C---:B--2---:R-:W-:Y:S03]  /*19bc0*/  HMMA.16816.F32 R20, R148.reuse, R156, R20 ;  /* 0x0000009c9414723c */ /* 0x044fe60000001814 */
[C---:B-----5:R-:W-:Y:S01]  /*19bd0*/  FADD.FTZ R234, R174.reuse, R0 ;  /* 0x00000000aeea7221 */ /* 0x060fe20000010000 */
[----:B------:R-:W-:Y:S04]  /*19be0*/  F2FP.PACK_AB R174, R174, R6 ;  /* 0x00000006aeae723e */ /* 0x000fe800000000ff */
[C---:B------:R-:W-:Y:S01]  /*19bf0*/  HMMA.16816.F32 R24, R148.reuse, R158, R24 ;  /* 0x0000009e9418723c */ /* 0x040fe20000001818 */
[----:B------:R-:W2:Y:S03]  /*19c00*/  LDSM.16.MT88.4 R156, [R195+0x800] ;  /* 0x00080000c39c783b */ /* 0x000ea60000004200 */
[----:B------:R-:W-:Y:S01]  /*19c10*/  FADD.FTZ R0, R161, R2 ;  /* 0x00000002a1007221 */ /* 0x000fe20000010000 */
[-C--:B------:R-:W-:Y:S02]  /*19c20*/  MOV R6, R3.reuse ;  /* 0x0000000300067202 */ /* 0x080fe40000000f00 */
[----:B----4-:R-:W-:Y:S01]  /*19c30*/  F2FP.PACK_AB R175, R4, R14 ;  /* 0x0000000e04af723e */ /* 0x010fe200000000ff */
        /* <DEDUP_REMOVED lines=11> */
[----:B------:R-:W-:Y:S01]  /*19cf0*/  MOV R14, R3 ;  /* 0x00000003000e7202 */ /* 0x000fe20000000f00 */
[C---:B--2---:R-:W-:Y:S03]  /*19d00*/  HMMA.16816.F32 R36, R148.reuse, R156, R36 ;  /* 0x0000009c9424723c */ /* 0x044fe60000001824 */
[----:B------:R-:W-:Y:S01]  /*19d10*/  FADD.FTZ R233, R4, R0 ;  /* 0x0000000004e97221 */ /* 0x000fe20000010000 */
[----:B------:R-:W-:Y:S02]  /*19d20*/  IADD3 R0, R225, -0x1, RZ ;  /* 0xffffffffe1007810 */ /* 0x000fe40007ffe0ff */
[----:B------:R-:W-:Y:S02]  /*19d30*/  MOV R4, R13 ;  /* 0x0000000d00047202 */ /* 0x000fe40000000f00 */
[C---:B------:R-:W-:Y:S01]  /*19d40*/  HMMA.16816.F32 R40, R148.reuse, R158, R40 ;  /* 0x0000009e9428723c */ /* 0x040fe20000001828 */
[----:B------:R-:W2:Y:S03]  /*19d50*/  LDSM.16.MT88.4 R156, [R194+0x2000] ;  /* 0x00200000c29c783b */ /* 0x000ea60000004200 */
[----:B------:R-:W-:Y:S04]  /*19d60*/  MOV R225, R0 ;  /* 0x0000000000e17202 */ /* 0x000fe80000000f00 */
        /* <DEDUP_REMOVED lines=83> */
.L_x_2426:
[----:B------:R-:W-:Y:S05]  /*1a2a0*/  BRA.DIV ~URZ, `(.L_x_2449) ;  /* 0x000079627f007947 */ /* 0x000fea000b800000 */
[----:B------:R1:W2:Y:S02]  /*1a2b0*/  SHFL.BFLY PT, R4, R234, 0x2, 0x1f ;  /* 0x0c401f00ea047f89 */ /* 0x0002a400000e0000 */
.L_x_2558:
[----:B--2---:R-:W-:Y:S01]  /*1a2c0*/  FADD.FTZ R4, R4, R234 ;  /* 0x000000ea04047221 */ /* 0x004fe20000010000 */
[----:B------:R-:W-:Y:S05]  /*1a2d0*/  BRA.DIV ~URZ, `(.L_x_2450) ;  /* 0x000079927f007947 */ /* 0x000fea000b800000 */
[----:B------:R-:W2:Y:S02]  /*1a2e0*/  SHFL.BFLY PT, R0, R233, 0x2, 0x1f ;  /* 0x0c401f00e9007f89 */ /* 0x000ea400000e0000 */
[----:B--2---:R-:W-:-:S02]  /*1a2f0*/  FADD.FTZ R233, R0, R233 ;  /* 0x000000e900e97221 */ /* 0x004fc40000010000 */
[----:B------:R-:W2:Y:S04]  /*1a300*/  SHFL.BFLY PT, R0, R4, 0x1, 0x1f ;  /* 0x0c201f0004007f89 */ /* 0x000ea800000e0000 */
[----:B------:R3:W4:Y:S01]  /*1a310*/  SHFL.BFLY PT, R3, R233, 0x1, 0x1f ;  /* 0x0c201f00e9037f89 */ /* 0x00072200000e0000 */
[----:B--2---:R-:W-:-:S05]  /*1a320*/  FADD.FTZ R4, R4, R0 ;  /* 0x0000000004047221 */ /* 0x004fca0000010000 */
.L_x_2559:
[----:B------:R-:W-:Y:S01]  /*1a330*/  FSETP.NE.FTZ.AND P1, PT, R4, RZ, PT ;  /* 0x000000ff0400720b */ /* 0x000fe20003f35000 */
[----:B----4-:R-:W-:Y:S01]  /*1a340*/  FADD.FTZ R3, R3, R233 ;  /* 0x000000e903037221 */ /* 0x010fe20000010000 */
[----:B------:R-:W-:Y:S02]  /*1a350*/  MOV R2, RZ ;  /* 0x000000ff00027202 */ /* 0x000fe40000000f00 */
[----:B------:R-:W-:Y:S02]  /*1a360*/  MOV R20, 0xff800000 ;  /* 0xff80000000147802 */ /* 0x000fe40000000f00 */
[----:B------:R-:W-:-:S02]  /*1a370*/  FSETP.NE.FTZ.AND P0, PT, R3, RZ, PT ;  /* 0x000000ff0300720b */ /* 0x000fc40003f15000 */
[----:B------:R-:W-:-:S05]  /*1a380*/  MOV R21, 0xff800000 ;  /* 0xff80000000157802 */ /* 0x000fca0000000f00 */
[----:B------:R-:W2:Y:S01]  /*1a390*/  @P1 MUFU.LG2 R0, R4 ;  /* 0x0000000400001308 */ /* 0x000ea20000000c00 */
[----:B------:R-:W-:-:S07]  /*1a3a0*/  @P1 MOV R5, 0x3f317218 ;  /* 0x3f31721800051802 */ /* 0x000fce0000000f00 */
[----:B------:R2:W4:Y:S02]  /*1a3b0*/  @P1 MUFU.RCP R2, R4 ;  /* 0x0000000400021308 */ /* 0x0005240000001000 */
[----:B--2---:R-:W-:Y:S02]  /*1a3c0*/  @P1 FMUL.FTZ R4, R0, 0.69314718246459960938 ;  /* 0x3f31721800041820 */ /* 0x004fe40000410000 */
[----:B------:R-:W-:Y:S01]  /*1a3d0*/  @P1 FMUL.FTZ R0, R5, c[0x0][0x2d0] ;  /* 0x0000b40005001a20 */ /* 0x000fe20000410000 */
[----:B------:R-:W-:Y:S01]  /*1a3e0*/  @P0 MOV R5, 0x3f317218 ;  /* 0x3f31721800050802 */ /* 0x000fe20000000f00 */
[----:B----4-:R-:W-:Y:S02]  /*1a3f0*/  FMUL.FTZ R168, R2, R168 ;  /* 0x000000a802a87220 */ /* 0x010fe40000410000 */
[----:B------:R-:W-:Y:S01]  /*1a400*/  @P1 FFMA.FTZ R20, R0, R13, R4 ;  /* 0x0000000d00141223 */ /* 0x000fe20000010004 */
[----:B------:R-:W-:Y:S01]  /*1a410*/  MOV R0, RZ ;  /* 0x000000ff00007202 */ /* 0x000fe20000000f00 */
[----:B------:R-:W2:Y:S01]  /*1a420*/  @P0 MUFU.LG2 R4, R3 ;  /* 0x0000000300040308 */ /* 0x000ea20000000c00 */
[----:B------:R-:W-:-:S02]  /*1a430*/  FMUL.FTZ R169, R2, R169 ;  /* 0x000000a902a97220 */ /* 0x000fc40000410000 */
[C---:B------:R-:W-:Y:S02]  /*1a440*/  FMUL.FTZ R164, R2.reuse, R164 ;  /* 0x000000a402a47220 */ /* 0x040fe40000410000 */
[C---:B------:R-:W-:Y:S02]  /*1a450*/  FMUL.FTZ R165, R2.reuse, R165 ;  /* 0x000000a502a57220 */ /* 0x040fe40000410000 */
[C---:B------:R-:W-:Y:S01]  /*1a460*/  FMUL.FTZ R160, R2.reuse, R160 ;  /* 0x000000a002a07220 */ /* 0x040fe20000410000 */
[----:B------:R2:W4:Y:S01]  /*1a470*/  @P0 MUFU.RCP R0, R3 ;  /* 0x0000000300000308 */ /* 0x0005220000001000 */
        /* <DEDUP_REMOVED lines=8> */
[----:B--2---:R-:W-:-:S02]  /*1a500*/  @P0 FMUL.FTZ R3, R4, 0.69314718246459960938 ;  /* 0x3f31721804030820 */ /* 0x004fc40000410000 */
[----:B------:R-:W-:Y:S02]  /*1a510*/  @P0 FMUL.FTZ R4, R5, c[0x0][0x2d0] ;  /* 0x0000b40005040a20 */ /* 0x000fe40000410000 */
[C---:B----4-:R-:W-:Y:S02]  /*1a520*/  FMUL.FTZ R170, R0.reuse, R170 ;  /* 0x000000aa00aa7220 */ /* 0x050fe40000410000 */
        /* <DEDUP_REMOVED lines=62> */
[----:B------:R-:W-:Y:S01]  /*1a910*/  FMUL.FTZ R139, R0, R139 ;  /* 0x0000008b008b7220 */ /* 0x000fe20000410000 */
[----:B------:R-:W-:Y:S01]  /*1a920*/  MOV R0, 0x1 ;  /* 0x0000000100007802 */ /* 0x000fe20000000f00 */
[----:B------:R-:W-:-:S02]  /*1a930*/  @P0 FFMA.FTZ R21, R4, R6, R3 ;  /* 0x0000000604150223 */ /* 0x000fc40000010003 */
        /* <DEDUP_REMOVED lines=51> */
.L_x_2343:
[----:B------:R2:W5:Y:S04]  /*1ac70*/  LDL R6, [R1+0xd4] ;  /* 0x0000d40001067983 */ /* 0x0005680000100800 */
[----:B------:R-:W4:Y:S01]  /*1ac80*/  S2R R2, SR_TID.X ;  /* 0x0000000000027919 */ /* 0x000f220000002100 */
[----:B------:R-:W-:Y:S01]  /*1ac90*/  BSSY B0, `(.L_x_2451) ;  /* 0x0000011000007945 */ /* 0x000fe20003800000 */
[----:B----4-:R-:W-:-:S13]  /*1aca0*/  LOP3.LUT P0, RZ, R2, 0xff, RZ, 0xc0, !PT ;  /* 0x000000ff02ff7812 */ /* 0x010fda000780c0ff */
        /* <DEDUP_REMOVED lines=8> */
[----:B--2---:R2:W4:Y:S04]  /*1ad30*/  @P0 ATOMG.E.ADD.STRONG.GPU PT, R2, [R4.64], R2 ;  /* 0x00000002040209a8 */ /* 0x00452800081ee1ca */
[----:B--2---:R-:W2:Y:S04]  /*1ad40*/  S2R R4, SR_LTMASK ;  /* 0x0000000000047919 */ /* 0x004ea80000003900 */
[----:B----4-:R2:W4:Y:S02]  /*1ad50*/  SHFL.IDX PT, R3, R2, R3, 0x1f ;  /* 0x00001f0302037589 */ /* 0x01052400000e0000 */
[----:B--2---:R-:W-:-:S06]  /*1ad60*/  LOP3.LUT R2, R4, UR4, RZ, 0xc0, !PT ;  /* 0x0000000404027c12 */ /* 0x004fcc000f8ec0ff */
[----:B------:R-:W4:Y:S02]  /*1ad70*/  POPC R2, R2 ;  /* 0x0000000200027309 */ /* 0x000f240000000000 */
[----:B----45:R-:W-:-:S05]  /*1ad80*/  IADD3 R6, R3, c[0x0][0xc], R2 ;  /* 0x0000030003067a10 */ /* 0x030fca0007ffe002 */
[----:B------:R2:W-:Y:S02]  /*1ad90*/  STL [R1+0xd4], R6 ;  /* 0x0000d40601007387 */ /* 0x0005e40000100800 */
.L_x_2452:
[----:B--2---:R-:W-:Y:S05]  /*1ada0*/  BSYNC B0 ;  /* 0x0000000000007941 */ /* 0x004fea0003800000 */
.L_x_2451:
[----:B------:R-:W-:Y:S01]  /*1adb0*/  PRMT R0, R0, 0x9910, RZ ;  /* 0x0000991000007816 */ /* 0x000fe200000000ff */
[----:B------:R-:W-:Y:S01]  /*1adc0*/  BSSY B1, `(.L_x_2453) ;  /* 0x000041a000017945 */ /* 0x000fe20003800000 */
[----:B-----5:R-:W-:Y:S02]  /*1add0*/  IMAD.MOV.U32 R147, RZ, RZ, R6 ;  /* 0x000000ffff937224 */ /* 0x020fe400078e0006 */
[----:B------:R-:W-:-:S13]  /*1ade0*/  ISETP.NE.AND P0, PT, R0, RZ, PT ;  /* 0x000000ff0000720c */ /* 0x000fda0003f05270 */
[----:B------:R-:W-:Y:S05]  /*1adf0*/  @!P0 BRA `(.L_x_2454) ;  /* 0x0000343000008947 */ /* 0x000fea0003800000 */
[----:B------:R-:W2:Y:S04]  /*1ae00*/  LDL R11, [R1+0xb4] ;  /* 0x0000b400010b7983 */ /* 0x000ea80000100800 */
[----:B------:R-:W4:Y:S04]  /*1ae10*/  LDL R6, [R1+0xb8] ;  /* 0x0000b80001067983 */ /* 0x000f280000100800 */
[----:B---3--:R-:W3:Y:S04]  /*1ae20*/  LDL R8, [R1+0xc0] ;  /* 0x0000c00001087983 */ /* 0x008ee80000100800 */
        /* <DEDUP_REMOVED lines=11> */
[----:B--2---:R-:W-:Y:S02]  /*1aee0*/  F2FP.PACK_AB R2, R165, R164 ;  /* 0x000000a4a502723e */ /* 0x004fe400000000ff */
[----:B-1----:R-:W-:-:S03]  /*1aef0*/  F2FP.PACK_AB R0, R167, R166 ;  /* 0x000000a6a700723e */ /* 0x002fc600000000ff */
[----:B----4-:R1:W-:Y:S04]  /*1af00*/  STS [R6], R2 ;  /* 0x0000000206007388 */ /* 0x0103e80000000800 */
[----:B------:R2:W-:Y:S01]  /*1af10*/  STS [R6+0x400], R0 ;  /* 0x0004000006007388 */ /* 0x0005e20000000800 */
[----:B-1----:R-:W-:Y:S02]  /*1af20*/  F2FP.PACK_AB R2, R161, R160 ;  /* 0x000000a0a102723e */ /* 0x002fe400000000ff */
[----:B--2---:R-:W-:-:S03]  /*1af30*/  F2FP.PACK_AB R0, R163, R162 ;  /* 0x000000a2a300723e */ /* 0x004fc600000000ff */
[----:B---3--:R1:W-:Y:S04]  /*1af40*/  STS [R8+0x80], R2 ;  /* 0x0000800208007388 */ /* 0x0083e80000000800 */
        /* <DEDUP_REMOVED lines=138> */
.L_x_2455:
[----:B-1----:R-:W2:Y:S04]  /*1b7f0*/  LDL.LU R4, [R1+0xa8] ;  /* 0x0000a80001047983 */ /* 0x002ea80000300800 */
[----:B------:R-:W3:Y:S04]  /*1b800*/  LDL R23, [R1+0x1e4] ;  /* 0x0001e40001177983 */ /* 0x000ee80000100800 */
[----:B------:R-:W3:Y:S04]  /*1b810*/  LDL R19, [R1+0xa0] ;  /* 0x0000a00001137983 */ /* 0x000ee80000100800 */
[----:B------:R-:W4:Y:S04]  /*1b820*/  LDL R13, [R1+0xd8] ;  /* 0x0000d800010d7983 */ /* 0x000f280000100800 */
[----:B------:R-:W3:Y:S01]  /*1b830*/  LDL R22, [R1+0x1e0] ;  /* 0x0001e00001167983 */ /* 0x000ee20000100800 */
[----:B------:R-:W-:Y:S01]  /*1b840*/  IMAD.MOV.U32 R18, RZ, RZ, 0x368 ;  /* 0x00000368ff127424 */ /* 0x000fe200078e00ff */
[----:B------:R-:W-:-:S04]  /*1b850*/  ISETP.GT.AND P2, PT, R3, 0x1, PT ;  /* 0x000000010300780c */ /* 0x000fc80003f44270 */
[----:B------:R-:W-:-:S04]  /*1b860*/  SEL R18, R18, 0x328, P2 ;  /* 0x0000032812127807 */ /* 0x000fc80001000000 */
[----:B------:R-:W1:Y:S08]  /*1b870*/  LDC.64 R8, c[0x0][R18+0x170] ;  /* 0x00005c0012087b82 */ /* 0x000e700000000a00 */
[----:B------:R-:W2:Y:S01]  /*1b880*/  LDC.64 R14, c[0x0][R18+0x168] ;  /* 0x00005a00120e7b82 */ /* 0x000ea20000000a00 */
[----:B------:R-:W-:-:S04]  /*1b890*/  ISETP.NE.U32.AND P0, PT, RZ, c[0x0][0x500], PT ;  /* 0x00014000ff007a0c */ /* 0x000fc80003f05070 */
[----:B------:R-:W-:Y:S02]  /*1b8a0*/  ISETP.NE.AND.EX P0, PT, RZ, c[0x0][0x504], PT, P0 ;  /* 0x00014100ff007a0c */ /* 0x000fe40003f05300 */
[----:B------:R-:W-:Y:S02]  /*1b8b0*/  SHF.R.S32.HI R3, RZ, 0x1f, R6 ;  /* 0x0000001fff037819 */ /* 0x000fe40000011406 */
[----:B------:R-:W-:Y:S02]  /*1b8c0*/  SEL R0, R6, RZ, !P0 ;  /* 0x000000ff06007207 */ /* 0x000fe40004000000 */
[----:B------:R-:W-:-:S03]  /*1b8d0*/  SEL R5, R3, RZ, !P0 ;  /* 0x000000ff03057207 */ /* 0x000fc60004000000 */
[----:B-1----:R-:W-:-:S04]  /*1b8e0*/  IMAD R3, R9, R0, RZ ;  /* 0x0000000009037224 */ /* 0x002fc800078e02ff */
[C---:B------:R-:W-:Y:S02]  /*1b8f0*/  IMAD R5, R8.reuse, R5, R3 ;  /* 0x0000000508057224 */ /* 0x040fe400078e0203 */
[----:B------:R-:W-:Y:S01]  /*1b900*/  IMAD.WIDE.U32 R8, R8, R0, RZ ;  /* 0x0000000008087225 */ /* 0x000fe200078e00ff */
[----:B-----5:R-:W-:-:S03]  /*1b910*/  SHF.R.S32.HI R6, RZ, 0x1f, R2 ;  /* 0x0000001fff067819 */ /* 0x020fc60000011402 */
[----:B------:R-:W-:Y:S01]  /*1b920*/  IMAD.IADD R5, R9, 0x1, R5 ;  /* 0x0000000109057824 */ /* 0x000fe200078e0205 */
[----:B------:R-:W1:Y:S01]  /*1b930*/  S2R R24, SR_TID.X ;  /* 0x0000000000187919 */ /* 0x000e620000002100 */
[----:B--2---:R-:W-:-:S05]  /*1b940*/  LOP3.LUT R4, R4, 0xffff, RZ, 0xc0, !PT ;  /* 0x0000ffff04047812 */ /* 0x004fca00078ec0ff */
[----:B------:R-:W-:-:S04]  /*1b950*/  IMAD.WIDE.U32 R10, R14, R4, RZ ;  /* 0x000000040e0a7225 */ /* 0x000fc800078e00ff */
[----:B------:R-:W-:Y:S02]  /*1b960*/  IMAD R3, R15, R4, RZ ;  /* 0x000000040f037224 */ /* 0x000fe400078e02ff */
[----:B------:R-:W2:Y:S01]  /*1b970*/  LDC.64 R14, c[0x0][R18+0x178] ;  /* 0x00005e00120e7b82 */ /* 0x000ea20000000a00 */
[----:B------:R-:W-:Y:S01]  /*1b980*/  IADD3 R16, P1, P0, R8, R10, R2 ;  /* 0x0000000a08107210 */ /* 0x000fe2000783e002 */
[----:B------:R-:W-:Y:S02]  /*1b990*/  IMAD.IADD R10, R11, 0x1, R3 ;  /* 0x000000010b0a7824 */ /* 0x000fe400078e0203 */
[----:B------:R-:W-:-:S05]  /*1b9a0*/  IMAD.MOV.U32 R3, RZ, RZ, c[0x0][0x4e8] ;  /* 0x00013a00ff037624 */ /* 0x000fca00078e00ff */
[----:B------:R-:W-:Y:S01]  /*1b9b0*/  ISETP.NE.AND P3, PT, R3, 0x1, PT ;  /* 0x000000010300780c */ /* 0x000fe20003f65270 */
[----:B---3--:R-:W-:Y:S01]  /*1b9c0*/  IMAD.IADD R3, R23, 0x1, R19 ;  /* 0x0000000117037824 */ /* 0x008fe200078e0213 */
[----:B----4-:R-:W-:Y:S02]  /*1b9d0*/  SEL R8, R13, RZ, P2 ;  /* 0x000000ff0d087207 */ /* 0x010fe40001000000 */
[----:B------:R-:W-:Y:S01]  /*1b9e0*/  IADD3.X R13, R5, R10, R6, P1, P0 ;  /* 0x0000000a050d7210 */ /* 0x000fe20000fe0406 */
[----:B------:R-:W-:-:S08]  /*1b9f0*/  IMAD.MOV.U32 R5, RZ, RZ, R3 ;  /* 0x000000ffff057224 */ /* 0x000fd000078e0003 */
[----:B------:R-:W-:-:S05]  /*1ba00*/  @P3 IMAD.HI.U32 R10, R3, c[0x0][0x4ec], RZ ;  /* 0x00013b00030a3a27 */ /* 0x000fca00078e00ff */
[----:B------:R-:W-:Y:S01]  /*1ba10*/  @P3 SHF.R.U32.HI R5, RZ, c[0x0][0x4f0], R10 ;  /* 0x00013c00ff053a19 */ /* 0x000fe2000001160a */
[-C--:B--2---:R-:W-:Y:S02]  /*1ba20*/  IMAD R11, R15, R8.reuse, RZ ;  /* 0x000000080f0b7224 */ /* 0x084fe400078e02ff */
[----:B------:R-:W-:-:S04]  /*1ba30*/  IMAD.WIDE.U32 R8, R14, R8, RZ ;  /* 0x000000080e087225 */ /* 0x000fc800078e00ff */
[----:B------:R-:W-:Y:S01]  /*1ba40*/  IMAD.IADD R11, R9, 0x1, R11 ;  /* 0x00000001090b7824 */ /* 0x000fe200078e020b */
[----:B------:R-:W-:Y:S02]  /*1ba50*/  IADD3 R8, P1, P0, R5, R16, R8 ;  /* 0x0000001005087210 */ /* 0x000fe4000783e008 */
[----:B------:R-:W-:-:S04]  /*1ba60*/  SHF.R.S32.HI R9, RZ, 0x1f, R5 ;  /* 0x0000001fff097819 */ /* 0x000fc80000011405 */
[----:B------:R-:W-:Y:S02]  /*1ba70*/  IADD3.X R9, R9, R13, R11, P1, P0 ;  /* 0x0000000d09097210 */ /* 0x000fe40000fe040b */
[----:B------:R-:W2:Y:S01]  /*1ba80*/  LDC.64 R10, c[0x0][R18+0x160] ;  /* 0x00005800120a7b82 */ /* 0x000ea20000000a00 */
[----:B------:R-:W-:-:S04]  /*1ba90*/  IMAD.MOV R5, RZ, RZ, -R5 ;  /* 0x000000ffff057224 */ /* 0x000fc800078e0a05 */
[----:B------:R-:W-:-:S05]  /*1baa0*/  IMAD R5, R5, c[0x0][0x4e8], R3 ;  /* 0x00013a0005057a24 */ /* 0x000fca00078e0203 */
[----:B------:R-:W-:Y:S02]  /*1bab0*/  SHF.R.S32.HI R13, RZ, 0x1f, R5 ;  /* 0x0000001fff0d7819 */ /* 0x000fe40000011405 */
[----:B-1----:R-:W-:-:S04]  /*1bac0*/  SHF.R.S32.HI R23, RZ, 0x1f, R24 ;  /* 0x0000001fff177819 */ /* 0x002fc80000011418 */
[----:B------:R-:W-:-:S04]  /*1bad0*/  LEA.HI R23, R23, R24, RZ, 0x5 ;  /* 0x0000001817177211 */ /* 0x000fc800078f28ff */
[----:B------:R-:W-:-:S05]  /*1bae0*/  LOP3.LUT R23, R23, 0xffffffe0, RZ, 0xc0, !PT ;  /* 0xffffffe017177812 */ /* 0x000fca00078ec0ff */
[----:B------:R-:W-:Y:S02]  /*1baf0*/  IMAD.IADD R23, R24, 0x1, -R23 ;  /* 0x0000000118177824 */ /* 0x000fe400078e0a17 */
[----:B--2---:R-:W-:-:S04]  /*1bb00*/  IMAD.WIDE.U32 R8, R10, R5, R8 ;  /* 0x000000050a087225 */ /* 0x004fc800078e0008 */
[----:B------:R-:W-:Y:S02]  /*1bb10*/  IMAD R5, R11, R5, RZ ;  /* 0x000000050b057224 */ /* 0x000fe400078e02ff */
[----:B------:R-:W-:Y:S02]  /*1bb20*/  IMAD.MOV.U32 R11, RZ, RZ, c[0x0][0x4a8] ;  /* 0x00012a00ff0b7624 */ /* 0x000fe400078e00ff */
[----:B------:R-:W-:Y:S02]  /*1bb30*/  IMAD R5, R10, R13, R5 ;  /* 0x0000000d0a057224 */ /* 0x000fe400078e0205 */
[----:B------:R-:W-:Y:S01]  /*1bb40*/  IMAD.MOV.U32 R10, RZ, RZ, c[0x0][0x4ac] ;  /* 0x00012b00ff0a7624 */ /* 0x000fe200078e00ff */
[----:B------:R-:W-:Y:S01]  /*1bb50*/  SEL R11, R11, c[0x0][0x450], P2 ;  /* 0x000114000b0b7a07 */ /* 0x000fe20001000000 */
[----:B------:R-:W-:-:S03]  /*1bb60*/  IMAD.IADD R5, R9, 0x1, R5 ;  /* 0x0000000109057824 */ /* 0x000fc600078e0205 */
[----:B------:R-:W-:Y:S02]  /*1bb70*/  SEL R10, R10, c[0x0][0x454], P2 ;  /* 0x000115000a0a7a07 */ /* 0x000fe40001000000 */
[----:B------:R-:W-:-:S04]  /*1bb80*/  LEA R11, P0, R8, R11, 0x2 ;  /* 0x0000000b080b7211 */ /* 0x000fc800078010ff */
[----:B------:R-:W-:Y:S02]  /*1bb90*/  LEA.HI.X R9, R8, R10, R5, 0x2, P0 ;  /* 0x0000000a08097211 */ /* 0x000fe400000f1405 */
[----:B------:R-:W-:Y:S04]  /*1bba0*/  SHFL.IDX PT, R10, R11, RZ, 0x1c1f ;  /* 0x001c1fff0b0a7589 */ /* 0x000fe800000e0000 */
[----:B------:R-:W-:Y:S01]  /*1bbb0*/  SHFL.IDX PT, R8, R11, 0x1, 0x1c1f ;  /* 0x003c1f000b087f89 */ /* 0x000fe200000e0000 */
[----:B------:R-:W-:-:S03]  /*1bbc0*/  IMAD.IADD R13, R22, 0x1, R19 ;  /* 0x00000001160d7824 */ /* 0x000fc600078e0213 */
[----:B------:R-:W1:Y:S04]  /*1bbd0*/  SHFL.IDX PT, R11, R9, RZ, 0x1c1f ;  /* 0x001c1fff090b7589 */ /* 0x000e6800000e0000 */
[----:B------:R-:W2:Y:S01]  /*1bbe0*/  SHFL.IDX PT, R9, R9, 0x1, 0x1c1f ;  /* 0x003c1f0009097f89 */ /* 0x000ea200000e0000 */
[----:B------:R-:W-:Y:S01]  /*1bbf0*/  IMAD R5, R17, c[0x0][0x4e8], RZ ;  /* 0x00013a0011057a24 */ /* 0x000fe200078e02ff */
[----:B------:R-:W-:Y:S02]  /*1bc00*/  LOP3.LUT P0, RZ, R23, 0x3, RZ, 0xc0, !PT ;  /* 0x0000000317ff7812 */ /* 0x000fe4000780c0ff */
[C---:B------:R-:W-:Y:S02]  /*1bc10*/  IADD3 R16, R13.reuse, 0x8, RZ ;  /* 0x000000080d107810 */ /* 0x040fe40007ffe0ff */
[----:B------:R-:W-:-:S02]  /*1bc20*/  ISETP.GE.OR P1, PT, R13, R5, P0 ;  /* 0x000000050d00720c */ /* 0x000fc40000726670 */
[----:B------:R-:W-:-:S11]  /*1bc30*/  ISETP.GE.OR P0, PT, R16, R5, P0 ;  /* 0x000000051000720c */ /* 0x000fd60000706670 */
[----:B-1----:R1:W-:Y:S04]  /*1bc40*/  @!P1 ST.E [R10.64], R20 ;  /* 0x000000140a009985 */ /* 0x0023e8000c10190a */
[----:B--2---:R1:W-:Y:S01]  /*1bc50*/  @!P0 ST.E [R8.64], R21 ;  /* 0x0000001508008985 */ /* 0x0043e2000c10190a */
[----:B------:R-:W-:Y:S05]  /*1bc60*/  @P2 BRA `(.L_x_2456) ;  /* 0x0000093000002947 */ /* 0x000fea0003800000 */
[----:B------:R-:W-:Y:S01]  /*1bc70*/  IMAD R6, R6, c[0x0][0x3a0], RZ ;  /* 0x0000e80006067a24 */ /* 0x000fe200078e02ff */
[----:B------:R-:W-:Y:S01]  /*1bc80*/  SHF.R.S32.HI R5, RZ, 0x1f, R0 ;  /* 0x0000001fff057819 */ /* 0x000fe20000011400 */
[C---:B-1----:R-:W-:Y:S01]  /*1bc90*/  IMAD.WIDE.U32 R8, R2.reuse, c[0x0][0x3a0], RZ ;  /* 0x0000e80002087a25 */ /* 0x042fe200078e00ff */
[----:B------:R1:W2:Y:S03]  /*1bca0*/  LDS.128 R32, [R223+0x80] ;  /* 0x00008000df207984 */ /* 0x0002a60000000c00 */
[----:B------:R-:W-:Y:S01]  /*1bcb0*/  IMAD R2, R2, c[0x0][0x3a4], R6 ;  /* 0x0000e90002027a24 */ /* 0x000fe200078e0206 */
[----:B------:R-:W-:Y:S01]  /*1bcc0*/  LEA R6, R146, R145, 0x5 ;  /* 0x0000009192067211 */ /* 0x000fe200078e28ff */
[----:B------:R1:W3:Y:S03]  /*1bcd0*/  LDS.128 R48, [R223+0x1080] ;  /* 0x00108000df307984 */ /* 0x0002e60000000c00 */
[----:B------:R-:W-:Y:S01]  /*1bce0*/  IADD3 R3, R9, R2, RZ ;  /* 0x0000000209037210 */ /* 0x000fe20007ffe0ff */
[----:B------:R1:W4:Y:S01]  /*1bcf0*/  LDS.128 R64, [R223+0x2080] ;  /* 0x00208000df407984 */ /* 0x0003220000000c00 */
[----:B------:R-:W-:-:S02]  /*1bd00*/  MOV R2, R8 ;  /* 0x0000000800027202 */ /* 0x000fc40000000f00 */
[----:B------:R-:W-:Y:S01]  /*1bd10*/  IADD3 R6, R19, R6, RZ ;  /* 0x0000000613067210 */ /* 0x000fe20007ffe0ff */
[----:B------:R1:W1:Y:S02]  /*1bd20*/  LDS.128 R80, [R223+0x3080] ;  /* 0x00308000df507984 */ /* 0x0002640000000c00 */
[----:B------:R-:W-:Y:S01]  /*1bd30*/  IMAD.WIDE.U32 R8, R4, c[0x0][0x3e8], R2 ;  /* 0x0000fa0004087a25 */ /* 0x000fe200078e0002 */
[----:B------:R-:W-:Y:S01]  /*1bd40*/  MOV R2, R6 ;  /* 0x0000000600027202 */ /* 0x000fe20000000f00 */
[----:B------:R1:W1:Y:S02]  /*1bd50*/  LDS.128 R28, [R223+0x4080] ;  /* 0x00408000df1c7984 */ /* 0x0002640000000c00 */
[----:B------:R-:W-:Y:S02]  /*1bd60*/  @P3 IMAD.HI.U32 R10, R6, c[0x0][0x4ec], RZ ;  /* 0x00013b00060a3a27 */ /* 0x000fe400078e00ff */
[----:B------:R1:W1:Y:S02]  /*1bd70*/  LDS.128 R44, [R223+0x5080] ;  /* 0x00508000df2c7984 */ /* 0x0002640000000c00 */
[----:B------:R-:W-:Y:S01]  /*1bd80*/  IMAD R3, R5, c[0x0][0x3f0], RZ ;  /* 0x0000fc0005037a24 */ /* 0x000fe200078e02ff */
[----:B------:R-:W-:Y:S01]  /*1bd90*/  @P3 SHF.R.U32.HI R2, RZ, c[0x0][0x4f0], R10 ;  /* 0x00013c00ff023a19 */ /* 0x000fe2000001160a */
[----:B------:R-:W-:Y:S01]  /*1bda0*/  IMAD R5, R4, c[0x0][0x3ec], R9 ;  /* 0x0000fb0004057a24 */ /* 0x000fe200078e0209 */
[----:B------:R1:W1:Y:S01]  /*1bdb0*/  LDS.128 R60, [R223+0x6080] ;  /* 0x00608000df3c7984 */ /* 0x0002620000000c00 */
[----:B------:R-:W-:Y:S01]  /*1bdc0*/  MOV R4, R8 ;  /* 0x0000000800047202 */ /* 0x000fe20000000f00 */
[C---:B------:R-:W-:Y:S01]  /*1bdd0*/  IMAD R9, R0.reuse, c[0x0][0x3f4], R3 ;  /* 0x0000fd0000097a24 */ /* 0x040fe200078e0203 */
[----:B------:R-:W-:Y:S01]  /*1bde0*/  SHF.R.S32.HI R3, RZ, 0x1f, R2 ;  /* 0x0000001fff037819 */ /* 0x000fe20000011402 */
[----:B------:R1:W1:Y:S02]  /*1bdf0*/  LDS.128 R76, [R223+0x7080] ;  /* 0x00708000df4c7984 */ /* 0x0002640000000c00 */
[----:B------:R-:W-:Y:S01]  /*1be00*/  IMAD.WIDE.U32 R4, R0, c[0x0][0x3f0], R4 ;  /* 0x0000fc0000047a25 */ /* 0x000fe200078e0004 */
[----:B------:R-:W-:Y:S01]  /*1be10*/  IADD3 R0, -R2, RZ, RZ ;  /* 0x000000ff02007210 */ /* 0x000fe20007ffe1ff */
[----:B------:R1:W1:Y:S02]  /*1be20*/  LDS.128 R24, [R223+0x8080] ;  /* 0x00808000df187984 */ /* 0x0002640000000c00 */
[----:B------:R-:W-:Y:S01]  /*1be30*/  IMAD R3, R3, c[0x0][0x3e0], RZ ;  /* 0x0000f80003037a24 */ /* 0x000fe200078e02ff */
[----:B------:R-:W-:Y:S01]  /*1be40*/  IADD3 R5, R5, R9, RZ ;  /* 0x0000000905057210 */ /* 0x000fe20007ffe0ff */
[----:B------:R1:W1:Y:S01]  /*1be50*/  LDS.128 R40, [R223+0x9080] ;  /* 0x00908000df287984 */ /* 0x0002620000000c00 */
[----:B------:R-:W-:-:S02]  /*1be60*/  IMAD R0, R0, c[0x0][0x4e8], R6 ;  /* 0x00013a0000007a24 */ /* 0x000fc400078e0206 */
[C---:B------:R-:W-:Y:S01]  /*1be70*/  IMAD R6, R2.reuse, c[0x0][0x3e4], R3 ;  /* 0x0000f90002067a24 */ /* 0x040fe200078e0203 */
[----:B------:R1:W1:Y:S01]  /*1be80*/  LDS.128 R56, [R223+0xa080] ;  /* 0x00a08000df387984 */ /* 0x0002620000000c00 */
[----:B------:R-:W-:Y:S01]  /*1be90*/  IMAD.WIDE.U32 R2, R2, c[0x0][0x3e0], R4 ;  /* 0x0000f80002027a25 */ /* 0x000fe200078e0004 */
[----:B------:R-:W-:Y:S02]  /*1bea0*/  SHF.R.S32.HI R4, RZ, 0x1f, R0 ;  /* 0x0000001fff047819 */ /* 0x000fe40000011400 */
        /* <DEDUP_REMOVED lines=9> */
[----:B------:R-:W-:Y:S02]  /*1bf40*/  LEA R16, P0, R2, c[0x0][0x380], 0x1 ;  /* 0x0000e00002107a11 */ /* 0x000fe400078008ff */
[----:B------:R1:W1:Y:S02]  /*1bf50*/  LDS.128 R68, [R223+0xf080] ;  /* 0x00f08000df447984 */ /* 0x0002640000000c00 */
[----:B------:R-:W-:-:S04]  /*1bf60*/  IADD3 R0, R3, R0, RZ ;  /* 0x0000000003007210 */ /* 0x000fc80007ffe0ff */
[----:B------:R-:W-:Y:S01]  /*1bf70*/  LEA.HI.X R6, R2, c[0x0][0x384], R0, 0x1, P0 ;  /* 0x0000e10002067a11 */ /* 0x000fe200000f0c00 */
[----:B------:R-:W-:Y:S05]  /*1bf80*/  BRA.DIV ~URZ, `(.L_x_2457) ;  /* 0x00005de27f007947 */ /* 0x000fea000b800000 */
[----:B--234-:R2:W3:Y:S02]  /*1bf90*/  SHFL.IDX PT, R4, R6, RZ, 0x181f ;  /* 0x00181fff06047589 */ /* 0x01c4e400000e0000 */
.L_x_2560:
[----:B------:R-:W-:Y:S05]  /*1bfa0*/  BRA.DIV ~URZ, `(.L_x_2458) ;  /* 0x00005e327f007947 */ /* 0x000fea000b800000 */
[----:B------:R4:W2:Y:S02]  /*1bfb0*/  SHFL.IDX PT, R0, R16, RZ, 0x181f ;  /* 0x00181fff10007589 */ /* 0x0008a400000e0000 */
.L_x_2561:
        /* <DEDUP_REMOVED lines=20> */
.L_x_2460:
[----:B------:R-:W-:Y:S05]  /*1c100*/  BSYNC B0 ;  /* 0x0000000000007941 */ /* 0x000fea0003800000 */
.L_x_2459:
[----:B------:R-:W-:Y:S05]  /*1c110*/  BRA.DIV ~URZ, `(.L_x_2461) ;  /* 0x00005d327f007947 */ /* 0x000fea000b800000 */
[----:B---3--:R3:W4:Y:S04]  /*1c120*/  SHFL.IDX PT, R4, R6, 0x1, 0x181f ;  /* 0x00381f0006047f89 */ /* 0x00872800000e0000 */
[----:B--2---:R3:W2:Y:S02]  /*1c130*/  SHFL.IDX PT, R0, R16, 0x1, 0x181f ;  /* 0x00381f0010007f89 */ /* 0x0046a400000e0000 */
.L_x_2562:
        /* <DEDUP_REMOVED lines=20> */
.L_x_2463:
[----:B------:R-:W-:Y:S05]  /*1c280*/  BSYNC B0 ;  /* 0x0000000000007941 */ /* 0x000fea0003800000 */
.L_x_2462:
[----:B------:R-:W-:Y:S05]  /*1c290*/  BRA.DIV ~URZ, `(.L_x_2464) ;  /* 0x00005c827f007947 */ /* 0x000fea000b800000 */
[----:B----4-:R4:W3:Y:S02]  /*1c2a0*/  SHFL.IDX PT, R4, R6, 0x2, 0x181f ;  /* 0x00581f0006047f89 */ /* 0x0108e400000e0000 */
.L_x_2563:
[----:B------:R-:W-:Y:S05]  /*1c2b0*/  BRA.DIV ~URZ, `(.L_x_2465) ;  /* 0x00005cd27f007947 */ /* 0x000fea000b800000 */
[----:B--2---:R2:W4:Y:S02]  /*1c2c0*/  SHFL.IDX PT, R0, R16, 0x2, 0x181f ;  /* 0x00581f0010007f89 */ /* 0x00452400000e0000 */
.L_x_2564:
        /* <DEDUP_REMOVED lines=20> */
.L_x_2467:
[----:B------:R-:W-:Y:S05]  /*1c410*/  BSYNC B0 ;  /* 0x0000000000007941 */ /* 0x000fea0003800000 */
.L_x_2466:
[----:B------:R-:W-:Y:S05]  /*1c420*/  BRA.DIV ~URZ, `(.L_x_2468) ;  /* 0x00005bd27f007947 */ /* 0x000fea000b800000 */
[----:B---3--:R3:W2:Y:S04]  /*1c430*/  SHFL.IDX PT, R4, R6, 0x3, 0x181f ;  /* 0x00781f0006047f89 */ /* 0x0086a800000e0000 */
[----:B----4-:R3:W4:Y:S02]  /*1c440*/  SHFL.IDX PT, R0, R16, 0x3, 0x181f ;  /* 0x00781f0010007f89 */ /* 0x01072400000e0000 */
.L_x_2565:
        /* <DEDUP_REMOVED lines=21> */
.L_x_2456:
        /* <DEDUP_REMOVED lines=9> */
[----:B------:R-:W-:Y:S01]  /*1c630*/  MOV R4, R8 ;  /* 0x0000000800047202 */ /* 0x000fe20000000f00 */
        /* <DEDUP_REMOVED lines=12> */
[----:B------:R-:W-:-:S05]  /*1c700*/  IADD3 R0, -R0, RZ, RZ ;  /* 0x000000ff00007210 */ /* 0x000fca0007ffe1ff */
[----:B------:R-:W-:Y:S01]  /*1c710*/  IMAD R0, R0, c[0x0][0x4e8], R3 ;  /* 0x00013a0000007a24 */ /* 0x000fe200078e0203 */
        /* <DEDUP_REMOVED lines=11> */
.L_x_2566:
[----:B------:R-:W-:Y:S05]  /*1c7d0*/  BRA.DIV ~URZ, `(.L_x_2471) ;  /* 0x000059627f007947 */ /* 0x000fea000b800000 */
[----:B------:R3:W4:Y:S02]  /*1c7e0*/  SHFL.IDX PT, R0, R6, RZ, 0x1c1f ;  /* 0x001c1fff06007589 */ /* 0x00072400000e0000 */
.L_x_2567:
[----:B------:R-:W-:Y:S01]  /*1c7f0*/  IMAD R17, R17, c[0x0][0x4e8], RZ ;  /* 0x00013a0011117a24 */ /* 0x000fe200078e02ff */
[----:B------:R-:W-:Y:S04]  /*1c800*/  BSSY B0, `(.L_x_2472) ;  /* 0x00000cb000007945 */ /* 0x000fe80003800000 */
        /* <DEDUP_REMOVED lines=27> */
[----:B------:R-:W-:Y:S01]  /*1c9c0*/  @!P0 IMAD.MOV.U32 R3, RZ, RZ, R4 ;  /* 0x000000ffff038224 */ /* 0x000fe200078e0004 */
[----:B----4-:R-:W-:-:S03]  /*1c9d0*/  ISETP.GE.AND P2, PT, R11, c[0x0][0x3c8], PT ;  /* 0x0000f2000b007a0c */ /* 0x010fc60003f46270 */
[----:B------:R-:W-:Y:S02]  /*1c9e0*/  @!P0 IMAD.WIDE R2, R9, 0x4, R2 ;  /* 0x0000000409028825 */ /* 0x000fe400078e0202 */
[----:B------:R-:W3:Y:S04]  /*1c9f0*/  LDL R9, [R1+0x1c8] ;  /* 0x0001c80001097983 */ /* 0x000ee80000100800 */
[----:B------:R4:W-:Y:S02]  /*1ca00*/  @!P0 ST.E.64 [R2.64], R168 ;  /* 0x000000a802008985 */ /* 0x0009e4000c101b0a */
[----:B----4-:R-:W-:-:S04]  /*1ca10*/  @!P1 LEA R2, P0, R19, R0, 0x2 ;  /* 0x0000000013029211 */ /* 0x010fc800078010ff */
[----:B--2---:R-:W-:Y:S02]  /*1ca20*/  @!P1 LEA.HI.X R3, R19, R4, R21, 0x2, P0 ;  /* 0x0000000413039211 */ /* 0x004fe400000f1415 */
[----:B------:R-:W2:Y:S04]  /*1ca30*/  LDL R21, [R1+0x1c4] ;  /* 0x0001c40001157983 */ /* 0x000ea80000100800 */
[----:B------:R4:W-:Y:S04]  /*1ca40*/  @!P1 ST.E.64 [R2.64], R164 ;  /* 0x000000a402009985 */ /* 0x0009e8000c101b0a */
[----:B------:R-:W5:Y:S01]  /*1ca50*/  LDL R19, [R1+0x13c] ;  /* 0x00013c0001137983 */ /* 0x000f620000100800 */
[----:B----4-:R-:W-:-:S04]  /*1ca60*/  @!P2 LEA R2, P0, R11, R0, 0x2 ;  /* 0x000000000b02a211 */ /* 0x010fc800078010ff */
[----:B------:R-:W-:Y:S02]  /*1ca70*/  @!P2 LEA.HI.X R3, R11, R4, R23, 0x2, P0 ;  /* 0x000000040b03a211 */ /* 0x000fe400000f1417 */
[----:B------:R-:W4:Y:S01]  /*1ca80*/  LDL R11, [R1+0x1c0] ;  /* 0x0001c000010b7983 */ /* 0x000f220000100800 */
[----:B------:R-:W-:-:S03]  /*1ca90*/  ISETP.GE.AND P1, PT, R14, c[0x0][0x3c8], PT ;  /* 0x0000f2000e007a0c */ /* 0x000fc60003f26270 */
[----:B------:R1:W-:Y:S01]  /*1caa0*/  @!P2 ST.E.64 [R2.64], R160 ;  /* 0x000000a00200a985 */ /* 0x0003e2000c101b0a */
[----:B------:R-:W-:Y:S02]  /*1cab0*/  ISETP.GE.AND P2, PT, R15, c[0x0][0x3c8], PT ;  /* 0x0000f2000f007a0c */ /* 0x000fe40003f46270 */
[----:B------:R-:W-:Y:S01]  /*1cac0*/  ISETP.GE.AND P4, PT, R20, c[0x0][0x3c8], PT ;  /* 0x0000f20014007a0c */ /* 0x000fe20003f86270 */
[----:B------:R-:W4:Y:S01]  /*1cad0*/  LDL R23, [R1+0x120] ;  /* 0x0001200001177983 */ /* 0x000f220000100800 */
[----:B------:R-:W-:-:S05]  /*1cae0*/  ISETP.GE.AND P3, PT, R10, c[0x0][0x3c8], PT ;  /* 0x0000f2000a007a0c */ /* 0x000fca0003f66270 */
[----:B-1----:R-:W-:-:S04]  /*1caf0*/  @!P1 LEA R2, P0, R14, R0, 0x2 ;  /* 0x000000000e029211 */ /* 0x002fc800078010ff */
[----:B------:R-:W-:Y:S02]  /*1cb00*/  @!P1 LEA.HI.X R3, R14, R4, R22, 0x2, P0 ;  /* 0x000000040e039211 */ /* 0x000fe400000f1416 */
[----:B------:R-:W4:Y:S04]  /*1cb10*/  LDL R14, [R1+0x130] ;  /* 0x00013000010e7983 */ /* 0x000f280000100800 */
[----:B------:R1:W-:Y:S01]  /*1cb20*/  @!P1 ST.E.64 [R2.64], R156 ;  /* 0x0000009c02009985 */ /* 0x0003e2000c101b0a */
[----:B------:R-:W-:-:S03]  /*1cb30*/  ISETP.GE.AND P1, PT, R8, c[0x0][0x3c8], PT ;  /* 0x0000f20008007a0c */ /* 0x000fc60003f26270 */
[----:B------:R-:W4:Y:S01]  /*1cb40*/  LDL R22, [R1+0x12c] ;  /* 0x00012c0001167983 */ /* 0x000f220000100800 */
[----:B-1----:R-:W-:-:S04]  /*1cb50*/  @!P2 LEA R2, P0, R15, R0, 0x2 ;  /* 0x000000000f02a211 */ /* 0x002fc800078010ff */
[----:B------:R-:W-:Y:S02]  /*1cb60*/  @!P2 LEA.HI.X R3, R15, R4, R18, 0x2, P0 ;  /* 0x000000040f03a211 */ /* 0x000fe400000f1412 */
[----:B------:R-:W4:Y:S04]  /*1cb70*/  LDL R18, [R1+0xe0] ;  /* 0x0000e00001127983 */ /* 0x000f280000100800 */
[----:B------:R1:W-:Y:S01]  /*1cb80*/  @!P2 ST.E.64 [R2.64], R152 ;  /* 0x000000980200a985 */ /* 0x0003e2000c101b0a */
[----:B------:R-:W-:-:S03]  /*1cb90*/  ISETP.GE.AND P2, PT, R28, c[0x0][0x3c8], PT ;  /* 0x0000f2001c007a0c */ /* 0x000fc60003f46270 */
[----:B------:R-:W4:Y:S01]  /*1cba0*/  LDL R15, [R1+0x1b0] ;  /* 0x0001b000010f7983 */ /* 0x000f220000100800 */
[----:B-1----:R-:W-:-:S04]  /*1cbb0*/  @!P1 LEA R2, P0, R8, R0, 0x2 ;  /* 0x0000000008029211 */ /* 0x002fc800078010ff */
[----:B---3--:R-:W-:Y:S02]  /*1cbc0*/  @!P1 LEA.HI.X R3, R8, R4, R9, 0x2, P0 ;  /* 0x0000000408039211 */ /* 0x008fe400000f1409 */
[----:B------:R-:W-:-:S03]  /*1cbd0*/  @!P4 LEA R8, P0, R20, R0, 0x2 ;  /* 0x000000001408c211 */ /* 0x000fc600078010ff */
[----:B------:R1:W-:Y:S02]  /*1cbe0*/  @!P1 ST.E.64 [R2.64], R148 ;  /* 0x0000009402009985 */ /* 0x0003e4000c101b0a */
[----:B-1----:R-:W-:Y:S02]  /*1cbf0*/  @!P3 LEA R2, P5, R10, R0, 0x2 ;  /* 0x000000000a02b211 */ /* 0x002fe400078a10ff */
[----:B--2---:R-:W-:Y:S02]  /*1cc00*/  @!P4 LEA.HI.X R9, R20, R4, R21, 0x2, P0 ;  /* 0x000000041409c211 */ /* 0x004fe400000f1415 */
[----:B------:R-:W2:Y:S04]  /*1cc10*/  LDL R20, [R1+0x124] ;  /* 0x0001240001147983 */ /* 0x000ea80000100800 */
[----:B------:R1:W-:Y:S04]  /*1cc20*/  @!P4 ST.E.64 [R8.64], R36 ;  /* 0x000000240800c985 */ /* 0x0003e8000c101b0a */
[----:B------:R-:W3:Y:S01]  /*1cc30*/  LDL R21, [R1+0x1a8] ;  /* 0x0001a80001157983 */ /* 0x000ee20000100800 */
[----:B-----5:R-:W-:-:S02]  /*1cc40*/  ISETP.GE.AND P1, PT, R19, c[0x0][0x3c8], PT ;  /* 0x0000f20013007a0c */ /* 0x020fc40003f26270 */
[----:B------:R-:W-:Y:S02]  /*1cc50*/  ISETP.GE.AND P0, PT, R13, c[0x0][0x3c8], PT ;  /* 0x0000f2000d007a0c */ /* 0x000fe40003f06270 */
[----:B----4-:R-:W-:-:S05]  /*1cc60*/  @!P3 LEA.HI.X R3, R10, R4, R11, 0x2, P5 ;  /* 0x000000040a03b211 */ /* 0x010fca00028f140b */
[----:B------:R4:W-:Y:S01]  /*1cc70*/  @!P3 ST.E.64 [R2.64], R40 ;  /* 0x000000280200b985 */ /* 0x0009e2000c101b0a */
[----:B------:R-:W-:-:S04]  /*1cc80*/  @!P2 LEA R10, P3, R28, R0, 0x2 ;  /* 0x000000001c0aa211 */ /* 0x000fc800078610ff */
[----:B------:R-:W-:Y:S02]  /*1cc90*/  @!P2 LEA.HI.X R11, R28, R4, R30, 0x2, P3 ;  /* 0x000000041c0ba211 */ /* 0x000fe400018f141e */
[----:B------:R-:W5:Y:S01]  /*1cca0*/  LDL R28, [R1+0x1a4] ;  /* 0x0001a400011c7983 */ /* 0x000f620000100800 */
[----:B-1----:R-:W-:Y:S02]  /*1ccb0*/  @!P1 LEA R8, P4, R19, R0, 0x2 ;  /* 0x0000000013089211 */ /* 0x002fe400078810ff */
[----:B------:R-:W-:Y:S01]  /*1ccc0*/  ISETP.GE.AND P6, PT, R25, c[0x0][0x3c8], PT ;  /* 0x0000f20019007a0c */ /* 0x000fe20003fc6270 */
[----:B------:R-:W5:Y:S01]  /*1ccd0*/  LDL R30, [R1+0x17c] ;  /* 0x00017c00011e7983 */ /* 0x000f620000100800 */
[----:B------:R-:W-:-:S03]  /*1cce0*/  @!P1 LEA.HI.X R9, R19, R4, R27, 0x2, P4 ;  /* 0x0000000413099211 */ /* 0x000fc600020f141b */
[----:B------:R-:W5:Y:S01]  /*1ccf0*/  LDL R27, [R1+0x1a0] ;  /* 0x0001a000011b7983 */ /* 0x000f620000100800 */
[----:B----4-:R-:W-:-:S03]  /*1cd00*/  @!P0 LEA R2, P3, R13, R0, 0x2 ;  /* 0x000000000d028211 */ /* 0x010fc600078610ff */
[----:B------:R-:W-:Y:S01]  /*1cd10*/  @!P2 ST.E.64 [R10.64], R44 ;  /* 0x0000002c0a00a985 */ /* 0x000fe2000c101b0a */
[----:B------:R-:W-:-:S03]  /*1cd20*/  @!P0 LEA.HI.X R3, R13, R4, R24, 0x2, P3 ;  /* 0x000000040d038211 */ /* 0x000fc600018f1418 */
[----:B------:R-:W4:Y:S04]  /*1cd30*/  LDL R19, [R1+0x11c] ;  /* 0x00011c0001137983 */ /* 0x000f280000100800 */
[----:B------:R-:W4:Y:S01]  /*1cd40*/  LDL R24, [R1+0x19c] ;  /* 0x00019c0001187983 */ /* 0x000f220000100800 */
[----:B------:R-:W-:-:S03]  /*1cd50*/  ISETP.GE.AND P5, PT, R14, c[0x0][0x3c8], PT ;  /* 0x0000f2000e007a0c */ /* 0x000fc60003fa6270 */
[----:B------:R1:W-:Y:S01]  /*1cd60*/  @!P1 ST.E.64 [R8.64], R48 ;  /* 0x0000003008009985 */ /* 0x0003e2000c101b0a */
[----:B------:R-:W-:-:S03]  /*1cd70*/  ISETP.GE.AND P4, PT, R22, c[0x0][0x3c8], PT ;  /* 0x0000f20016007a0c */ /* 0x000fc60003f86270 */
[----:B------:R1:W-:Y:S04]  /*1cd80*/  @!P0 ST.E.64 [R2.64], R52 ;  /* 0x0000003402008985 */ /* 0x0003e8000c101b0a */
[----:B------:R-:W4:Y:S01]  /*1cd90*/  LDL R13, [R1+0x118] ;  /* 0x00011800010d7983 */ /* 0x000f220000100800 */
[----:B------:R-:W-:Y:S02]  /*1cda0*/  ISETP.GE.AND P2, PT, R18, c[0x0][0x3c8], PT ;  /* 0x0000f20012007a0c */ /* 0x000fe40003f46270 */
[----:B-1----:R-:W-:-:S04]  /*1cdb0*/  @!P6 LEA R8, P1, R25, R0, 0x2 ;  /* 0x000000001908e211 */ /* 0x002fc800078210ff */
[----:B------:R-:W-:Y:S02]  /*1cdc0*/  @!P6 LEA.HI.X R9, R25, R4, R29, 0x2, P1 ;  /* 0x000000041909e211 */ /* 0x000fe400008f141d */
[C---:B------:R-:W-:Y:S01]  /*1cdd0*/  ISETP.GE.AND P1, PT, R18.reuse, c[0x0][0x3c8], PT ;  /* 0x0000f20012007a0c */ /* 0x040fe20003f26270 */
[----:B------:R-:W4:Y:S04]  /*1cde0*/  LDL R25, [R1+0x198] ;  /* 0x0001980001197983 */ /* 0x000f280000100800 */
[C---:B------:R-:W-:Y:S01]  /*1cdf0*/  @!P2 LEA R10, P0, R18.reuse, R0, 0x2 ;  /* 0x00000000120aa211 */ /* 0x040fe200078010ff */
[----:B------:R-:W4:Y:S03]  /*1ce00*/  LDL R29, [R1+0x108] ;  /* 0x00010800011d7983 */ /* 0x000f260000100800 */
[----:B------:R-:W-:-:S02]  /*1ce10*/  @!P2 LEA.HI.X R11, R18, R4, R15, 0x2, P0 ;  /* 0x00000004120ba211 */ /* 0x000fc400000f140f */
[----:B------:R-:W-:Y:S01]  /*1ce20*/  @!P5 LEA R2, P0, R14, R0, 0x2 ;  /* 0x000000000e02d211 */ /* 0x000fe200078010ff */
[----:B------:R-:W4:Y:S04]  /*1ce30*/  LDL R15, [R1+0x114] ;  /* 0x00011400010f7983 */ /* 0x000f280000100800 */
[----:B------:R-:W-:Y:S01]  /*1ce40*/  @!P1 ST.E.64 [R10.64], R56 ;  /* 0x000000380a009985 */ /* 0x000fe2000c101b0a */
[----:B------:R-:W-:-:S03]  /*1ce50*/  ISETP.GE.AND P3, PT, R26, c[0x0][0x3c8], PT ;  /* 0x0000f2001a007a0c */ /* 0x000fc60003f66270 */
[----:B------:R1:W-:Y:S04]  /*1ce60*/  @!P6 ST.E.64 [R8.64], R60 ;  /* 0x0000003c0800e985 */ /* 0x0003e8000c101b0a */
[----:B------:R-:W4:Y:S06]  /*1ce70*/  LDL R18, [R1+0x110] ;  /* 0x0001100001127983 */ /* 0x000f2c0000100800 */
[----:B-1----:R-:W-:-:S02]  /*1ce80*/  @!P3 LEA R8, P6, R26, R0, 0x2 ;  /* 0x000000001a08b211 */ /* 0x002fc400078c10ff */
[----:B--2---:R-:W-:Y:S02]  /*1ce90*/  ISETP.GE.AND P2, PT, R20, c[0x0][0x3c8], PT ;  /* 0x0000f20014007a0c */ /* 0x004fe40003f46270 */
[----:B---3--:R-:W-:Y:S02]  /*1cea0*/  @!P5 LEA.HI.X R3, R14, R4, R21, 0x2, P0 ;  /* 0x000000040e03d211 */ /* 0x008fe400000f1415 */
[-C--:B------:R-:W-:Y:S01]  /*1ceb0*/  @!P4 LEA R10, P0, R22, R0.reuse, 0x2 ;  /* 0x00000000160ac211 */ /* 0x080fe200078010ff */
[----:B------:R-:W2:Y:S04]  /*1cec0*/  LDL R21, [R1+0x194] ;  /* 0x0001940001157983 */ /* 0x000ea80000100800 */
[----:B------:R1:W-:Y:S04]  /*1ced0*/  @!P5 ST.E.64 [R2.64], R64 ;  /* 0x000000400200d985 */ /* 0x0003e8000c101b0a */
[----:B------:R-:W3:Y:S01]  /*1cee0*/  LDL R14, [R1+0x190] ;  /* 0x00019000010e7983 */ /* 0x000ee20000100800 */
[----:B-1----:R-:W-:-:S02]  /*1cef0*/  @!P2 LEA R2, P1, R20, R0, 0x2 ;  /* 0x000000001402a211 */ /* 0x002fc400078210ff */
[----:B-----5:R-:W-:Y:S02]  /*1cf00*/  @!P4 LEA.HI.X R11, R22, R4, R28, 0x2, P0 ;  /* 0x00000004160bc211 */ /* 0x020fe400000f141c */
[----:B------:R-:W5:Y:S09]  /*1cf10*/  LDL R22, [R1+0xdc] ;  /* 0x0000dc0001167983 */ /* 0x000f720000100800 */
[----:B------:R-:W-:-:S02]  /*1cf20*/  P2R R3, PR, RZ, 0x2 ;  /* 0x00000002ff037803 */ /* 0x000fc40000000000 */
[----:B------:R-:W-:Y:S01]  /*1cf30*/  @!P3 LEA.HI.X R9, R26, R4, R27, 0x2, P6 ;  /* 0x000000041a09b211 */ /* 0x000fe200030f141b */
[----:B------:R-:W5:Y:S01]  /*1cf40*/  LDL R28, [R1+0x178] ;  /* 0x00017800011c7983 */ /* 0x000f620000100800 */
[----:B------:R-:W-:-:S03]  /*1cf50*/  ISETP.NE.AND P6, PT, R3, RZ, PT ;  /* 0x000000ff0300720c */ /* 0x000fc60003fc5270 */
[----:B------:R-:W5:Y:S01]  /*1cf60*/  LDL R26, [R1+0x18c] ;  /* 0x00018c00011a7983 */ /* 0x000f620000100800 */
[----:B------:R-:W-:-:S03]  /*1cf70*/  ISETP.GE.AND P5, PT, R23, c[0x0][0x3c8], PT ;  /* 0x0000f20017007a0c */ /* 0x000fc60003fa6270 */
[----:B------:R-:W5:Y:S01]  /*1cf80*/  LDL R27, [R1+0x104] ;  /* 0x00010400011b7983 */ /* 0x000f620000100800 */
[----:B----4-:R-:W-:-:S03]  /*1cf90*/  @!P2 LEA.HI.X R3, R20, R4, R24, 0x2, P6 ;  /* 0x000000041403a211 */ /* 0x010fc600030f1418 */
[----:B------:R-:W4:Y:S04]  /*1cfa0*/  LDL R24, [R1+0x188] ;  /* 0x0001880001187983 */ /* 0x000f280000100800 */
[----:B------:R-:W4:Y:S01]  /*1cfb0*/  LDL R20, [R1+0x184] ;  /* 0x0001840001147983 */ /* 0x000f220000100800 */
[----:B------:R-:W-:Y:S02]  /*1cfc0*/  ISETP.GE.AND P1, PT, R19, c[0x0][0x3c8], PT ;  /* 0x0000f20013007a0c */ /* 0x000fe40003f26270 */
[----:B------:R-:W-:Y:S01]  /*1cfd0*/  ISETP.GE.AND P0, PT, R13, c[0x0][0x3c8], PT ;  /* 0x0000f2000d007a0c */ /* 0x000fe20003f06270 */
[----:B------:R1:W-:Y:S04]  /*1cfe0*/  @!P4 ST.E.64 [R10.64], R68 ;  /* 0x000000440a00c985 */ /* 0x0003e8000c101b0a */
[----:B------:R1:W-:Y:S04]  /*1cff0*/  @!P3 ST.E.64 [R8.64], R72 ;  /* 0x000000480800b985 */ /* 0x0003e8000c101b0a */
[----:B------:R1:W-:Y:S02]  /*1d000*/  @!P2 ST.E.64 [R2.64], R76 ;  /* 0x0000004c0200a985 */ /* 0x0003e4000c101b0a */
[----:B-1----:R-:W-:-:S02]  /*1d010*/  @!P5 LEA R10, P2, R23, R0, 0x2 ;  /* 0x00000000170ad211 */ /* 0x002fc400078410ff */
[----:B------:R-:W-:Y:S02]  /*1d020*/  @!P1 LEA R8, P3, R19, R0, 0x2 ;  /* 0x0000000013089211 */ /* 0x000fe400078610ff */
[----:B------:R-:W-:Y:S02]  /*1d030*/  @!P5 LEA.HI.X R11, R23, R4, R25, 0x2, P2 ;  /* 0x00000004170bd211 */ /* 0x000fe400010f1419 */
[----:B------:R-:W-:Y:S01]  /*1d040*/  @!P0 LEA R2, P2, R13, R0, 0x2 ;  /* 0x000000000d028211 */ /* 0x000fe200078410ff */
[----:B------:R-:W4:Y:S01]  /*1d050*/  LDL R25, [R1+0x100] ;  /* 0x0001000001197983 */ /* 0x000f220000100800 */
[----:B------:R-:W-:-:S03]  /*1d060*/  ISETP.GE.AND P6, PT, R15, c[0x0][0x3c8], PT ;  /* 0x0000f2000f007a0c */ /* 0x000fc60003fc6270 */
[----:B------:R-:W-:Y:S04]  /*1d070*/  @!P5 ST.E.64 [R10.64], R80 ;  /* 0x000000500a00d985 */ /* 0x000fe8000c101b0a */
[----:B------:R-:W4:Y:S01]  /*1d080*/  LDL R23, [R1+0xf8] ;  /* 0x0000f80001177983 */ /* 0x000f220000100800 */
[----:B------:R-:W-:Y:S02]  /*1d090*/  ISETP.GE.AND P4, PT, R18, c[0x0][0x3c8], PT ;  /* 0x0000f20012007a0c */ /* 0x000fe40003f86270 */
[-C--:B--2---:R-:W-:Y:S02]  /*1d0a0*/  @!P1 LEA.HI.X R9, R19, R4.reuse, R21, 0x2, P3 ;  /* 0x0000000413099211 */ /* 0x084fe400018f1415 */
[----:B------:R-:W2:Y:S01]  /*1d0b0*/  LDL R21, [R1+0xf4] ;  /* 0x0000f40001157983 */ /* 0x000ea20000100800 */
[----:B---3--:R-:W-:-:S03]  /*1d0c0*/  @!P0 LEA.HI.X R3, R13, R4, R14, 0x2, P2 ;  /* 0x000000040d038211 */ /* 0x008fc600010f140e */
[----:B------:R-:W3:Y:S04]  /*1d0d0*/  LDL R19, [R1+0xf0] ;  /* 0x0000f00001137983 */ /* 0x000ee80000100800 */
[----:B------:R-:W2:Y:S04]  /*1d0e0*/  LDL R14, [R1+0xfc] ;  /* 0x0000fc00010e7983 */ /* 0x000ea80000100800 */
[----:B------:R1:W-:Y:S04]  /*1d0f0*/  @!P1 ST.E.64 [R8.64], R84 ;  /* 0x0000005408009985 */ /* 0x0003e8000c101b0a */
[----:B------:R4:W-:Y:S04]  /*1d100*/  @!P0 ST.E.64 [R2.64], R88 ;  /* 0x0000005802008985 */ /* 0x0009e8000c101b0a */
[----:B------:R-:W3:Y:S01]  /*1d110*/  LDL R13, [R1+0xec] ;  /* 0x0000ec00010d7983 */ /* 0x000ee20000100800 */
[----:B-----5:R-:W-:-:S02]  /*1d120*/  ISETP.GE.AND P3, PT, R22, c[0x0][0x3c8], PT ;  /* 0x0000f20016007a0c */ /* 0x020fc40003f66270 */
[----:B-1----:R-:W-:-:S11]  /*1d130*/  @!P6 LEA R8, P5, R15, R0, 0x2 ;  /* 0x000000000f08e211 */ /* 0x002fd600078a10ff */
[----:B------:R-:W-:-:S04]  /*1d140*/  @!P3 LEA R10, P0, R22, R0, 0x2 ;  /* 0x00000000160ab211 */ /* 0x000fc800078010ff */
[-C--:B------:R-:W-:Y:S02]  /*1d150*/  @!P3 LEA.HI.X R11, R22, R4.reuse, R26, 0x2, P0 ;  /* 0x00000004160bb211 */ /* 0x080fe400000f141a */
[----:B------:R-:W5:Y:S01]  /*1d160*/  LDL R26, [R1+0x174] ;  /* 0x00017400011a7983 */ /* 0x000f620000100800 */
[----:B----4-:R-:W-:-:S03]  /*1d170*/  @!P6 LEA.HI.X R9, R15, R4, R24, 0x2, P5 ;  /* 0x000000040f09e211 */ /* 0x010fc600028f1418 */
[----:B------:R-:W4:Y:S01]  /*1d180*/  LDL R15, [R1+0x170] ;  /* 0x00017000010f7983 */ /* 0x000f220000100800 */
[----:B------:R-:W-:-:S03]  /*1d190*/  @!P4 LEA R2, P3, R18, R0, 0x2 ;  /* 0x000000001202c211 */ /* 0x000fc600078610ff */
[----:B------:R-:W4:Y:S01]  /*1d1a0*/  LDL R24, [R1+0x16c] ;  /* 0x00016c0001187983 */ /* 0x000f220000100800 */
[----:B------:R-:W-:Y:S02]  /*1d1b0*/  ISETP.GE.AND P5, PT, R22, c[0x0][0x3c8], PT ;  /* 0x0000f20016007a0c */ /* 0x000fe40003fa6270 */
[----:B------:R-:W-:Y:S01]  /*1d1c0*/  @!P4 LEA.HI.X R3, R18, R4, R20, 0x2, P3 ;  /* 0x000000041203c211 */ /* 0x000fe200018f1414 */
[----:B------:R-:W4:Y:S04]  /*1d1d0*/  LDL R22, [R1+0x168] ;  /* 0x0001680001167983 */ /* 0x000f280000100800 */
[----:B------:R-:W4:Y:S04]  /*1d1e0*/  LDL R20, [R1+0x164] ;  /* 0x0001640001147983 */ /* 0x000f280000100800 */
[----:B------:R-:W4:Y:S01]  /*1d1f0*/  LDL R18, [R1+0x160] ;  /* 0x0001600001127983 */ /* 0x000f220000100800 */
[----:B------:R-:W-:-:S03]  /*1d200*/  ISETP.GE.AND P1, PT, R29, c[0x0][0x3c8], PT ;  /* 0x0000f2001d007a0c */ /* 0x000fc60003f26270 */
[----:B------:R-:W-:Y:S01]  /*1d210*/  @!P5 ST.E.64 [R10.64], R92 ;  /* 0x0000005c0a00d985 */ /* 0x000fe2000c101b0a */
[----:B------:R-:W-:-:S03]  /*1d220*/  ISETP.GE.AND P2, PT, R31, c[0x0][0x3c8], PT ;  /* 0x0000f2001f007a0c */ /* 0x000fc60003f46270 */
[----:B------:R1:W-:Y:S04]  /*1d230*/  @!P6 ST.E.64 [R8.64], R96 ;  /* 0x000000600800e985 */ /* 0x0003e8000c101b0a */
[----:B------:R1:W-:Y:S01]  /*1d240*/  @!P4 ST.E.64 [R2.64], R100 ;  /* 0x000000640200c985 */ /* 0x0003e2000c101b0a */
[----:B------:R-:W-:Y:S02]  /*1d250*/  ISETP.GE.AND P0, PT, R27, c[0x0][0x3c8], PT ;  /* 0x0000f2001b007a0c */ /* 0x000fe40003f06270 */
[----:B-1----:R-:W-:-:S03]  /*1d260*/  @!P1 LEA R8, P4, R29, R0, 0x2 ;  /* 0x000000001d089211 */ /* 0x002fc600078810ff */
[----:B------:R-:W-:Y:S02]  /*1d270*/  @!P2 LEA R10, P3, R31, R0, 0x2 ;  /* 0x000000001f0aa211 */ /* 0x000fe400078610ff */
[----:B------:R-:W-:Y:S02]  /*1d280*/  ISETP.GE.AND P5, PT, R25, c[0x0][0x3c8], PT ;  /* 0x0000f20019007a0c */ /* 0x000fe40003fa6270 */
[----:B------:R-:W-:-:S04]  /*1d290*/  @!P2 LEA.HI.X R11, R31, R4, R32, 0x2, P3 ;  /* 0x000000041f0ba211 */ /* 0x000fc800018f1420 */
[----:B------:R-:W-:Y:S02]  /*1d2a0*/  @!P0 LEA R2, P6, R27, R0, 0x2 ;  /* 0x000000001b028211 */ /* 0x000fe400078c10ff */
[----:B------:R-:W-:-:S04]  /*1d2b0*/  P2R R3, PR, RZ, 0x10 ;  /* 0x00000010ff037803 */ /* 0x000fc80000000000 */
[----:B------:R-:W-:Y:S02]  /*1d2c0*/  ISETP.NE.AND P3, PT, R3, RZ, PT ;  /* 0x000000ff0300720c */ /* 0x000fe40003f65270 */
[-C--:B------:R-:W-:Y:S02]  /*1d2d0*/  @!P0 LEA.HI.X R3, R27, R4.reuse, R28, 0x2, P6 ;  /* 0x000000041b038211 */ /* 0x080fe400030f141c */
[----:B------:R-:W-:Y:S01]  /*1d2e0*/  @!P1 LEA.HI.X R9, R29, R4, R30, 0x2, P3 ;  /* 0x000000041d099211 */ /* 0x000fe200018f141e */
[----:B------:R-:W-:Y:S01]  /*1d2f0*/  @!P2 ST.E.64 [R10.64], R104 ;  /* 0x000000680a00a985 */ /* 0x000fe2000c101b0a */
[----:B------:R-:W-:-:S03]  /*1d300*/  ISETP.GE.AND P3, PT, R23, c[0x0][0x3c8], PT ;  /* 0x0000f20017007a0c */ /* 0x000fc60003f66270 */
[----:B------:R1:W-:Y:S04]  /*1d310*/  @!P1 ST.E.64 [R8.64], R108 ;  /* 0x0000006c08009985 */ /* 0x0003e8000c101b0a */
[----:B------:R2:W-:Y:S01]  /*1d320*/  @!P0 ST.E.64 [R2.64], R112 ;  /* 0x0000007002008985 */ /* 0x0005e2000c101b0a */
[----:B-1----:R-:W-:Y:S02]  /*1d330*/  @!P5 LEA R8, P0, R25, R0, 0x2 ;  /* 0x000000001908d211 */ /* 0x002fe400078010ff */
[----:B--2---:R-:W-:-:S13]  /*1d340*/  ISETP.GE.AND P4, PT, R14, c[0x0][0x3c8], PT ;  /* 0x0000f2000e007a0c */ /* 0x004fda0003f86270 */
[----:B------:R-:W-:Y:S02]  /*1d350*/  @!P4 LEA R2, P6, R14, R0, 0x2 ;  /* 0x000000000e02c211 */ /* 0x000fe400078c10ff */
[----:B------:R-:W-:Y:S02]  /*1d360*/  ISETP.GE.AND P2, PT, R21, c[0x0][0x3c8], PT ;  /* 0x0000f20015007a0c */ /* 0x000fe40003f46270 */
[----:B---3--:R-:W-:Y:S02]  /*1d370*/  ISETP.GE.AND P1, PT, R19, c[0x0][0x3c8], PT ;  /* 0x0000f20013007a0c */ /* 0x008fe40003f26270 */
[----:B-----5:R-:W-:-:S05]  /*1d380*/  @!P5 LEA.HI.X R9, R25, R4, R26, 0x2, P0 ;  /* 0x000000041909d211 */ /* 0x020fca00000f141a */
[----:B------:R-:W-:Y:S01]  /*1d390*/  @!P5 ST.E.64 [R8.64], R116 ;  /* 0x000000740800d985 */ /* 0x000fe2000c101b0a */
[----:B----4-:R-:W-:Y:S02]  /*1d3a0*/  @!P4 LEA.HI.X R3, R14, R4, R15, 0x2, P6 ;  /* 0x000000040e03c211 */ /* 0x010fe400030f140f */
[-C--:B------:R-:W-:Y:S02]  /*1d3b0*/  @!P3 LEA R14, P5, R23, R0.reuse, 0x2 ;  /* 0x00000000170eb211 */ /* 0x080fe400078a10ff */
[----:B------:R-:W-:Y:S01]  /*1d3c0*/  ISETP.GE.AND P0, PT, R13, c[0x0][0x3c8], PT ;  /* 0x0000f2000d007a0c */ /* 0x000fe20003f06270 */
[----:B------:R1:W-:Y:S01]  /*1d3d0*/  @!P4 ST.E.64 [R2.64], R120 ;  /* 0x000000780200c985 */ /* 0x0003e2000c101b0a */
[----:B------:R-:W-:-:S04]  /*1d3e0*/  @!P2 LEA R10, P6, R21, R0, 0x2 ;  /* 0x00000000150aa211 */ /* 0x000fc800078c10ff */
[----:B------:R-:W-:-:S05]  /*1d3f0*/  @!P2 LEA.HI.X R11, R21, R4, R22, 0x2, P6 ;  /* 0x00000004150ba211 */ /* 0x000fca00030f1416 */
[----:B-1----:R-:W-:-:S04]  /*1d400*/  P2R R2, PR, RZ, 0x20 ;  /* 0x00000020ff027803 */ /* 0x002fc80000000000 */
[----:B------:R-:W-:Y:S02]  /*1d410*/  ISETP.NE.AND P4, PT, R2, RZ, PT ;  /* 0x000000ff0200720c */ /* 0x000fe40003f85270 */
[----:B------:R-:W-:Y:S02]  /*1d420*/  @!P1 LEA R8, P5, R19, R0, 0x2 ;  /* 0x0000000013089211 */ /* 0x000fe400078a10ff */
[----:B------:R-:W-:Y:S02]  /*1d430*/  @!P3 LEA.HI.X R15, R23, R4, R24, 0x2, P4 ;  /* 0x00000004170fb211 */ /* 0x000fe400020f1418 */
[----:B------:R-:W-:Y:S02]  /*1d440*/  @!P0 LEA R2, P4, R13, R0, 0x2 ;  /* 0x000000000d028211 */ /* 0x000fe400078810ff */
[-C--:B------:R-:W-:Y:S02]  /*1d450*/  @!P1 LEA.HI.X R9, R19, R4.reuse, R20, 0x2, P5 ;  /* 0x0000000413099211 */ /* 0x080fe400028f1414 */
[----:B------:R-:W-:Y:S01]  /*1d460*/  @!P0 LEA.HI.X R3, R13, R4, R18, 0x2, P4 ;  /* 0x000000040d038211 */ /* 0x000fe200020f1412 */
[----:B------:R1:W-:Y:S04]  /*1d470*/  @!P3 ST.E.64 [R14.64], R124 ;  /* 0x0000007c0e00b985 */ /* 0x0003e8000c101b0a */
[----:B------:R1:W-:Y:S04]  /*1d480*/  @!P2 ST.E.64 [R10.64], R128 ;  /* 0x000000800a00a985 */ /* 0x0003e8000c101b0a */
[----:B------:R1:W-:Y:S04]  /*1d490*/  @!P1 ST.E.64 [R8.64], R132 ;  /* 0x0000008408009985 */ /* 0x0003e8000c101b0a */
[----:B------:R1:W-:Y:S02]  /*1d4a0*/  @!P0 ST.E.64 [R2.64], R136 ;  /* 0x0000008802008985 */ /* 0x0003e4000c101b0a */
.L_x_2473:
[----:B------:R-:W-:Y:S05]  /*1d4b0*/  BSYNC B0 ;  /* 0x0000000000007941 */ /* 0x000fea0003800000 */
.L_x_2472:
[----:B------:R-:W-:Y:S05]  /*1d4c0*/  BRA.DIV ~URZ, `(.L_x_2474) ;  /* 0x00004ce27f007947 */ /* 0x000fea000b800000 */
[----:B--2---:R2:W1:Y:S04]  /*1d4d0*/  SHFL.IDX PT, R4, R5, 0x1, 0x1c1f ;  /* 0x003c1f0005047f89 */ /* 0x00446800000e0000 */
[----:B----4-:R2:W4:Y:S02]  /*1d4e0*/  SHFL.IDX PT, R0, R6, 0x1, 0x1c1f ;  /* 0x003c1f0006007f89 */ /* 0x01052400000e0000 */
.L_x_2568:
[----:B------:R-:W-:-:S13]  /*1d4f0*/  ISETP.GE.AND P0, PT, R16, R17, PT ;  /* 0x000000111000720c */ /* 0x000fda0003f06270 */
[----:B------:R-:W-:Y:S05]  /*1d500*/  @P0 BRA `(.L_x_2469) ;  /* 0x00001a5000000947 */ /* 0x000fea0003800000 */
[----:B-1----:R-:W5:Y:S04]  /*1d510*/  LDL R8, [R1+0x158] ;  /* 0x0001580001087983 */ /* 0x002f680000100800 */
[----:B--23--:R-:W2:Y:S04]  /*1d520*/  LDL R6, [R1+0x154] ;  /* 0x0001540001067983 */ /* 0x00cea80000100800 */
[----:B------:R-:W3:Y:S04]  /*1d530*/  LDL R23, [R1+0x150] ;  /* 0x0001500001177983 */ /* 0x000ee80000100800 */
        /* <DEDUP_REMOVED lines=25> */
[C---:B------:R-:W-:Y:S02]  /*1d6d0*/  @!P2 LEA R10, P3, R6.reuse, R0, 0x2 ;  /* 0x00000000060aa211 */ /* 0x040fe400078610ff */
        /* <DEDUP_REMOVED lines=181> */
.L_x_2454:
[----:B------:R-:W2:Y:S01]  /*1e230*/  LDL R8, [R1+0xac] ;  /* 0x0000ac0001087983 */ /* 0x000ea20000100800 */
[----:B------:R-:W-:Y:S02]  /*1e240*/  ISETP.NE.U32.AND P0, PT, RZ, c[0x0][0x508], PT ;  /* 0x00014200ff007a0c */ /* 0x000fe40003f05070 */
[----:B------:R-:W-:Y:S01]  /*1e250*/  ISETP.NE.U32.AND P2, PT, RZ, c[0x0][0x500], PT ;  /* 0x00014000ff007a0c */ /* 0x000fe20003f45070 */
[----:B------:R-:W4:Y:S01]  /*1e260*/  LDL.LU R6, [R1+0xb0] ;  /* 0x0000b00001067983 */ /* 0x000f220000300800 */
[----:B------:R-:W-:Y:S02]  /*1e270*/  ISETP.NE.AND.EX P0, PT, RZ, c[0x0][0x50c], PT, P0 ;  /* 0x00014300ff007a0c */ /* 0x000fe40003f05300 */
[----:B------:R-:W-:Y:S01]  /*1e280*/  ISETP.NE.AND.EX P2, PT, RZ, c[0x0][0x504], PT, P2 ;  /* 0x00014100ff007a0c */ /* 0x000fe20003f45320 */
[----:B------:R-:W-:Y:S02]  /*1e290*/  IMAD.MOV.U32 R4, RZ, RZ, 0x4 ;  /* 0x00000004ff047424 */ /* 0x000fe400078e00ff */
[----:B------:R-:W-:-:S02]  /*1e2a0*/  IMAD.MOV.U32 R21, RZ, RZ, c[0x0][0x388] ;  /* 0x0000e200ff157624 */ /* 0x000fc400078e00ff */
[----:B------:R-:W-:Y:S02]  /*1e2b0*/  IMAD.MOV.U32 R0, RZ, RZ, RZ ;  /* 0x000000ffff007224 */ /* 0x000fe400078e00ff */
[----:B--2---:R-:W-:-:S04]  /*1e2c0*/  IMAD.WIDE R2, R8, R4, c[0x0][0x500] ;  /* 0x0001400008027625 */ /* 0x004fc800078e0204 */
[----:B------:R-:W-:Y:S02]  /*1e2d0*/  @P0 IMAD.WIDE R4, R8, R4, c[0x0][0x508] ;  /* 0x0001420008040625 */ /* 0x000fe400078e0204 */
[----:B------:R2:W5:Y:S04]  /*1e2e0*/  @P2 LDG.E R0, [R2.64] ;  /* 0x0000000a02002981 */ /* 0x000568000c1e1900 */
[----:B------:R2:W5:Y:S01]  /*1e2f0*/  @P0 LDG.E R21, [R4.64] ;  /* 0x0000000a04150981 */ /* 0x000562000c1e1900 */
[----:B----4-:R-:W-:-:S04]  /*1e300*/  ISETP.NE.AND P1, PT, R6, RZ, PT ;  /* 0x000000ff0600720c */ /* 0x010fc80003f25270 */
[----:B------:R-:W-:Y:S01]  /*1e310*/  SEL R22, R6, c[0x0][0x3d4], P1 ;  /* 0x0000f50006167a07 */ /* 0x000fe20000800000 */
[----:B------:R-:W-:Y:S05]  /*1e320*/  @P0 BRA `(.L_x_2475) ;  /* 0x0000004000000947 */ /* 0x000fea0003800000 */
[----:B------:R-:W-:Y:S05]  /*1e330*/  @!P2 BRA `(.L_x_2475) ;  /* 0x000000300000a947 */ /* 0x000fea0003800000 */
[----:B--2---:R2:W4:Y:S04]  /*1e340*/  LDG.E R4, [R2.64] ;  /* 0x0000000a02047981 */ /* 0x004528000c1e1900 */
[----:B--2---:R-:W4:Y:S02]  /*1e350*/  LDG.E R2, [R2.64+0x4] ;  /* 0x0000040a02027981 */ /* 0x004f24000c1e1900 */
[----:B----45:R-:W-:Y:S02]  /*1e360*/  IADD3 R21, -R4, R2, RZ ;  /* 0x0000000204157210 */ /* 0x030fe40007ffe1ff */
.L_x_2475:
[----:B--2---:R-:W2:Y:S01]  /*1e370*/  LDL.LU R3, [R1+0xa8] ;  /* 0x0000a80001037983 */ /* 0x004ea20000300800 */
[----:B------:R-:W-:Y:S01]  /*1e380*/  SHF.R.S32.HI R2, RZ, 0x1f, R8 ;  /* 0x0000001fff027819 */ /* 0x000fe20000011408 */
[----:B------:R-:W-:Y:S01]  /*1e390*/  BSSY B0, `(.L_x_2476) ;  /* 0x0000039000007945 */ /* 0x000fe20003800000 */
[----:B-----5:R-:W-:Y:S01]  /*1e3a0*/  SHF.R.S32.HI R20, RZ, 0x1f, R0 ;  /* 0x0000001fff147819 */ /* 0x020fe20000011400 */
[----:B------:R-:W4:Y:S01]  /*1e3b0*/  S2R R4, SR_TID.X ;  /* 0x0000000000047919 */ /* 0x000f220000002100 */
[----:B------:R-:W-:-:S02]  /*1e3c0*/  SEL R13, R8, RZ, !P2 ;  /* 0x000000ff080d7207 */ /* 0x000fc40005000000 */
[----:B------:R-:W-:Y:S02]  /*1e3d0*/  SEL R23, R2, RZ, !P2 ;  /* 0x000000ff02177207 */ /* 0x000fe40005000000 */
[----:B----4-:R-:W-:Y:S02]  /*1e3e0*/  ISETP.GT.AND P0, PT, R4, 0x7f, PT ;  /* 0x0000007f0400780c */ /* 0x010fe40003f04270 */
        /* <DEDUP_REMOVED lines=11> */
[----:B------:R4:W5:Y:S08]  /*1e4a0*/  LDC.64 R10, c[0x0][R2+0x170] ;  /* 0x00005c00020a7b82 */ /* 0x0009700000000a00 */
[----:B------:R4:W1:Y:S08]  /*1e4b0*/  LDC.64 R8, c[0x0][R2+0x168] ;  /* 0x00005a0002087b82 */ /* 0x0008700000000a00 */
[----:B------:R4:W3:Y:S08]  /*1e4c0*/  LDC.64 R16, c[0x0][R2+0x178] ;  /* 0x00005e0002107b82 */ /* 0x0008f00000000a00 */
[----:B------:R4:W2:Y:S02]  /*1e4d0*/  LDC.64 R14, c[0x0][R2+0x160] ;  /* 0x00005800020e7b82 */ /* 0x0008a40000000a00 */
[----:B----4-:R-:W-:-:S02]  /*1e4e0*/  IMAD.MOV.U32 R2, RZ, RZ, c[0x0][0x4e8] ;  /* 0x00013a00ff027624 */ /* 0x010fc400078e00ff */
[-C--:B-----5:R-:W-:Y:S02]  /*1e4f0*/  IMAD R3, R11, R13.reuse, RZ ;  /* 0x0000000d0b037224 */ /* 0x0a0fe400078e02ff */
[----:B------:R-:W-:Y:S01]  /*1e500*/  IMAD.WIDE.U32 R4, R10, R13, RZ ;  /* 0x0000000d0a047225 */ /* 0x000fe200078e00ff */
[----:B------:R-:W-:Y:S02]  /*1e510*/  ISETP.NE.AND P0, PT, R2, 0x1, PT ;  /* 0x000000010200780c */ /* 0x000fe40003f05270 */
[----:B------:R-:W-:Y:S01]  /*1e520*/  MOV R2, R18 ;  /* 0x0000001200027202 */ /* 0x000fe20000000f00 */
[----:B------:R-:W-:Y:S02]  /*1e530*/  IMAD R10, R10, R23, R3 ;  /* 0x000000170a0a7224 */ /* 0x000fe400078e0203 */
[-C--:B-1----:R-:W-:Y:S02]  /*1e540*/  IMAD R11, R9, R6.reuse, RZ ;  /* 0x00000006090b7224 */ /* 0x082fe400078e02ff */
[----:B------:R-:W-:-:S04]  /*1e550*/  IMAD.WIDE.U32 R8, R8, R6, RZ ;  /* 0x0000000608087225 */ /* 0x000fc800078e00ff */
[----:B------:R-:W-:Y:S01]  /*1e560*/  IMAD.IADD R11, R9, 0x1, R11 ;  /* 0x00000001090b7824 */ /* 0x000fe200078e020b */
[----:B------:R-:W-:Y:S01]  /*1e570*/  IADD3 R9, R5, R10, RZ ;  /* 0x0000000a05097210 */ /* 0x000fe20007ffe0ff */
[----:B------:R-:W-:-:S05]  /*1e580*/  @P0 IMAD.HI.U32 R19, R18, c[0x0][0x4ec], RZ ;  /* 0x00013b0012130a27 */ /* 0x000fca00078e00ff */
[----:B------:R-:W-:Y:S02]  /*1e590*/  @P0 SHF.R.U32.HI R2, RZ, c[0x0][0x4f0], R19 ;  /* 0x00013c00ff020a19 */ /* 0x000fe40000011613 */
[----:B------:R-:W-:-:S03]  /*1e5a0*/  IADD3 R19, P1, P0, R4, R8, R0 ;  /* 0x0000000804137210 */ /* 0x000fc6000783e000 */
[----:B------:R-:W-:Y:S01]  /*1e5b0*/  IMAD.MOV R8, RZ, RZ, -R2 ;  /* 0x000000ffff087224 */ /* 0x000fe200078e0a02 */
[----:B------:R-:W-:Y:S02]  /*1e5c0*/  IADD3.X R11, R9, R11, R20, P1, P0 ;  /* 0x0000000b090b7210 */ /* 0x000fe40000fe0414 */
[----:B--2---:R-:W-:-:S05]  /*1e5d0*/  SEL R3, R24, RZ, P2 ;  /* 0x000000ff18037207 */ /* 0x004fca0001000000 */
[-C--:B---3--:R-:W-:Y:S02]  /*1e5e0*/  IMAD R10, R17, R3.reuse, RZ ;  /* 0x00000003110a7224 */ /* 0x088fe400078e02ff */
[----:B------:R-:W-:-:S04]  /*1e5f0*/  IMAD.WIDE.U32 R4, R16, R3, RZ ;  /* 0x0000000310047225 */ /* 0x000fc800078e00ff */
[----:B------:R-:W-:Y:S01]  /*1e600*/  IMAD R3, R8, c[0x0][0x4e8], R18 ;  /* 0x00013a0008037a24 */ /* 0x000fe200078e0212 */
[----:B------:R-:W-:Y:S02]  /*1e610*/  IADD3 R9, R5, R10, RZ ;  /* 0x0000000a05097210 */ /* 0x000fe40007ffe0ff */
[----:B------:R-:W-:Y:S02]  /*1e620*/  IADD3 R4, P1, P0, R2, R19, R4 ;  /* 0x0000001302047210 */ /* 0x000fe4000783e004 */
[----:B------:R-:W-:Y:S01]  /*1e630*/  SHF.R.S32.HI R5, RZ, 0x1f, R2 ;  /* 0x0000001fff057819 */ /* 0x000fe20000011402 */
[----:B------:R-:W-:Y:S01]  /*1e640*/  IMAD R2, R15, R3, RZ ;  /* 0x000000030f027224 */ /* 0x000fe200078e02ff */
[----:B------:R-:W-:Y:S02]  /*1e650*/  SHF.R.S32.HI R8, RZ, 0x1f, R3 ;  /* 0x0000001fff087819 */ /* 0x000fe40000011403 */
[----:B------:R-:W-:Y:S01]  /*1e660*/  IADD3.X R5, R5, R11, R9, P1, P0 ;  /* 0x0000000b05057210 */ /* 0x000fe20000fe0409 */
[----:B------:R-:W-:-:S02]  /*1e670*/  IMAD.MOV.U32 R9, RZ, RZ, c[0x0][0x4a8] ;  /* 0x00012a00ff097624 */ /* 0x000fc400078e00ff */
        /* <DEDUP_REMOVED lines=10> */
.L_x_2477:
[----:B------:R-:W-:Y:S05]  /*1e720*/  BSYNC B0 ;  /* 0x0000000000007941 */ /* 0x000fea0003800000 */
.L_x_2476:
[----:B------:R-:W-:-:S13]  /*1e730*/  ISETP.GT.AND P0, PT, R22, 0x1, PT ;  /* 0x000000011600780c */ /* 0x000fda0003f04270 */
[----:B------:R-:W-:Y:S05]  /*1e740*/  @P0 BRA `(.L_x_2469) ;  /* 0x0000081000000947 */ /* 0x000fea0003800000 */
[----:B------:R-:W2:Y:S01]  /*1e750*/  LDL.LU R9, [R1+0xa0] ;  /* 0x0000a00001097983 */ /* 0x000ea20000300800 */
[----:B-1----:R-:W-:Y:S01]  /*1e760*/  MOV R2, c[0x0][0x4e8] ;  /* 0x00013a0000027a02 */ /* 0x002fe20000000f00 */
[----:B------:R-:W-:Y:S02]  /*1e770*/  IMAD R4, R20, c[0x0][0x3a0], RZ ;  /* 0x0000e80014047a24 */ /* 0x000fe400078e02ff */
[----:B------:R-:W-:Y:S01]  /*1e780*/  IMAD R5, R23, c[0x0][0x3f0], RZ ;  /* 0x0000fc0017057a24 */ /* 0x000fe200078e02ff */
[----:B------:R-:W-:Y:S01]  /*1e790*/  ISETP.NE.AND P0, PT, R2, 0x1, PT ;  /* 0x000000010200780c */ /* 0x000fe20003f05270 */
[----:B------:R-:W-:-:S04]  /*1e7a0*/  IMAD.WIDE.U32 R2, R0, c[0x0][0x3a0], RZ ;  /* 0x0000e80000027a25 */ /* 0x000fc800078e00ff */
[----:B------:R-:W-:Y:S01]  /*1e7b0*/  IMAD R0, R0, c[0x0][0x3a4], R4 ;  /* 0x0000e90000007a24 */ /* 0x000fe200078e0204 */
[----:B------:R-:W-:-:S04]  /*1e7c0*/  LEA R4, R146, R145, 0x5 ;  /* 0x0000009192047211 */ /* 0x000fc800078e28ff */
[----:B------:R-:W-:-:S05]  /*1e7d0*/  IADD3 R3, R3, R0, RZ ;  /* 0x0000000003037210 */ /* 0x000fca0007ffe0ff */
[----:B------:R-:W-:-:S04]  /*1e7e0*/  IMAD.WIDE.U32 R2, R6, c[0x0][0x3e8], R2 ;  /* 0x0000fa0006027a25 */ /* 0x000fc800078e0002 */
[----:B------:R-:W-:-:S04]  /*1e7f0*/  IMAD R3, R6, c[0x0][0x3ec], R3 ;  /* 0x0000fb0006037a24 */ /* 0x000fc800078e0203 */
[----:B------:R-:W-:Y:S01]  /*1e800*/  IMAD.WIDE.U32 R2, R13, c[0x0][0x3f0], R2 ;  /* 0x0000fc000d027a25 */ /* 0x000fe200078e0002 */
[----:B--2---:R-:W-:-:S04]  /*1e810*/  IADD3 R4, R9, R4, RZ ;  /* 0x0000000409047210 */ /* 0x004fc80007ffe0ff */
[----:B------:R-:W-:Y:S01]  /*1e820*/  MOV R0, R4 ;  /* 0x0000000400007202 */ /* 0x000fe20000000f00 */
[----:B------:R-:W-:-:S05]  /*1e830*/  @P0 IMAD.HI.U32 R8, R4, c[0x0][0x4ec], RZ ;  /* 0x00013b0004080a27 */ /* 0x000fca00078e00ff */
[----:B------:R-:W-:Y:S01]  /*1e840*/  @P0 SHF.R.U32.HI R0, RZ, c[0x0][0x4f0], R8 ;  /* 0x00013c00ff000a19 */ /* 0x000fe20000011608 */
[----:B------:R-:W-:Y:S01]  /*1e850*/  IMAD R8, R13, c[0x0][0x3f4], R5 ;  /* 0x0000fd000d087a24 */ /* 0x000fe200078e0205 */
[----:B------:R-:W-:Y:S02]  /*1e860*/  IADD3 R13, R145, R9, RZ ;  /* 0x00000009910d7210 */ /* 0x000fe40007ffe0ff */
[----:B------:R-:W-:Y:S02]  /*1e870*/  SHF.R.S32.HI R6, RZ, 0x1f, R0 ;  /* 0x0000001fff067819 */ /* 0x000fe40000011400 */
[----:B------:R-:W-:Y:S02]  /*1e880*/  IADD3 R5, -R0, RZ, RZ ;  /* 0x000000ff00057210 */ /* 0x000fe40007ffe1ff */
[----:B------:R-:W-:Y:S01]  /*1e890*/  IADD3 R3, R3, R8, RZ ;  /* 0x0000000803037210 */ /* 0x000fe20007ffe0ff */
[----:B------:R-:W-:Y:S02]  /*1e8a0*/  IMAD R6, R6, c[0x0][0x3e0], RZ ;  /* 0x0000f80006067a24 */ /* 0x000fe400078e02ff */
[----:B------:R-:W-:-:S02]  /*1e8b0*/  IMAD R4, R5, c[0x0][0x4e8], R4 ;  /* 0x00013a0005047a24 */ /* 0x000fc400078e0204 */
        /* <DEDUP_REMOVED lines=12> */
.L_x_2569:
[----:B------:R-:W-:Y:S05]  /*1e980*/  BRA.DIV ~URZ, `(.L_x_2479) ;  /* 0x000039627f007947 */ /* 0x000fea000b800000 */
[----:B------:R4:W1:Y:S02]  /*1e990*/  SHFL.IDX PT, R0, R16, RZ, 0x181f ;  /* 0x00181fff10007589 */ /* 0x00086400000e0000 */
.L_x_2570:
        /* <DEDUP_REMOVED lines=20> */
.L_x_2481:
[----:B------:R-:W-:Y:S05]  /*1eae0*/  BSYNC B0 ;  /* 0x0000000000007941 */ /* 0x000fea0003800000 */
.L_x_2480:
[----:B------:R-:W-:Y:S05]  /*1eaf0*/  BRA.DIV ~URZ, `(.L_x_2482) ;  /* 0x000038627f007947 */ /* 0x000fea000b800000 */
[----:B--2---:R2:W3:Y:S04]  /*1eb00*/  SHFL.IDX PT, R4, R5, 0x1, 0x181f ;  /* 0x00381f0005047f89 */ /* 0x0044e800000e0000 */
[----:B-1----:R2:W1:Y:S02]  /*1eb10*/  SHFL.IDX PT, R0, R16, 0x1, 0x181f ;  /* 0x00381f0010007f89 */ /* 0x00246400000e0000 */
.L_x_2571:
        /* <DEDUP_REMOVED lines=20> */
.L_x_2484:
[----:B------:R-:W-:Y:S05]  /*1ec60*/  BSYNC B0 ;  /* 0x0000000000007941 */ /* 0x000fea0003800000 */
.L_x_2483:
[----:B------:R-:W-:Y:S05]  /*1ec70*/  BRA.DIV ~URZ, `(.L_x_2485) ;  /* 0x000037b27f007947 */ /* 0x000fea000b800000 */
[----:B---3--:R3:W2:Y:S02]  /*1ec80*/  SHFL.IDX PT, R4, R5, 0x2, 0x181f ;  /* 0x00581f0005047f89 */ /* 0x0086a400000e0000 */
.L_x_2572:
[----:B------:R-:W-:Y:S05]  /*1ec90*/  BRA.DIV ~URZ, `(.L_x_2486) ;  /* 0x000038027f007947 */ /* 0x000fea000b800000 */
[----:B-1----:R1:W3:Y:S02]  /*1eca0*/  SHFL.IDX PT, R0, R16, 0x2, 0x181f ;  /* 0x00581f0010007f89 */ /* 0x0022e400000e0000 */
.L_x_2573:
        /* <DEDUP_REMOVED lines=8> */
[-C--:B---3--:R-:W-:Y:S02]  /*1ed30*/  @!P3 LEA R14, P4, R140, R0.reuse, 0x1 ;  /* 0x000000008c0eb211 */ /* 0x088fe400078808ff */
        /* <DEDUP_REMOVED lines=11> */
.L_x_2488:
[----:B------:R-:W-:Y:S05]  /*1edf0*/  BSYNC B0 ;  /* 0x0000000000007941 */ /* 0x000fea0003800000 */
.L_x_2487:
[----:B------:R-:W-:Y:S05]  /*1ee00*/  BRA.DIV ~URZ, `(.L_x_2489) ;  /* 0x000037027f007947 */ /* 0x000fea000b800000 */
[----:B--2---:R2:W1:Y:S04]  /*1ee10*/  SHFL.IDX PT, R4, R5, 0x3, 0x181f ;  /* 0x00781f0005047f89 */ /* 0x00446800000e0000 */
[----:B---3--:R2:W3:Y:S02]  /*1ee20*/  SHFL.IDX PT, R0, R16, 0x3, 0x181f ;  /* 0x00781f0010007f89 */ /* 0x0084e400000e0000 */
.L_x_2574:
[----:B------:R-:W-:-:S04]  /*1ee30*/  IADD3 R13, R13, 0x60, RZ ;  /* 0x000000600d0d7810 */ /* 0x000fc80007ffe0ff */
        /* <DEDUP_REMOVED lines=18> */
.L_x_2469:
[----:B------:R-:W-:Y:S05]  /*1ef60*/  BSYNC B1 ;  /* 0x0000000000017941 */ /* 0x000fea0003800000 */
.L_x_2453:
[----:B-1----:R1:W5:Y:S01]  /*1ef70*/  LDL R11, [R1+0xac] ;  /* 0x0000ac00010b7983 */ /* 0x0023620000100800 */
[----:B------:R-:W-:-:S13]  /*1ef80*/  ISETP.NE.AND P0, PT, RZ, UR8, PT ;  /* 0x00000008ff007c0c */ /* 0x000fda000bf05270 */
[----:B------:R-:W-:Y:S01]  /*1ef90*/  @P0 WARPSYNC 0xffffffff ;  /* 0xffffffff00000948 */ /* 0x000fe20003800000 */
[----:B------:R-:W-:Y:S06]  /*1efa0*/  @P0 BAR.SYNC.DEFER_BLOCKING 0x5, 0x100 ;  /* 0x0144000000000b1d */ /* 0x000fec0000010000 */
[----:B-----5:R-:W5:Y:S02]  /*1efb0*/  @P0 LDS.128 R8, [0x20080] ;  /* 0x02008000ff080984 */ /* 0x020f640000000c00 */
[----:B-----5:R-:W-:Y:S01]  /*1efc0*/  IMAD.MOV.U32 R2, RZ, RZ, R8 ;  /* 0x000000ffff027224 */ /* 0x020fe200078e0008 */
[----:B---34-:R-:W-:Y:S01]  /*1efd0*/  MOV R0, R9 ;  /* 0x0000000900007202 */ /* 0x018fe20000000f00 */
[----:B------:R1:W-:Y:S04]  /*1efe0*/  @P0 STL.64 [R1+0xa8], R10 ;  /* 0x0000a80a01000387 */ /* 0x0003e80000100a00 */
[----:B------:R1:W-:Y:S04]  /*1eff0*/  @P0 STL [R1+0x15c], R0 ;  /* 0x00015c0001000387 */ /* 0x0003e80000100800 */
[----:B------:R1:W-:Y:S04]  /*1f000*/  @P0 STL [R1+0xd4], R2 ;  /* 0x0000d40201000387 */ /* 0x0003e80000100800 */
[----:B------:R-:W-:Y:S06]  /*1f010*/  @P0 BAR.ARV 0x4, 0x100 ;  /* 0x0104000000000b1d */ /* 0x000fec0000002000 */
[----:B------:R-:W-:Y:S05]  /*1f020*/  @P0 BRA `(.L_x_2490) ;  /* 0x0000106000000947 */ /* 0x000fea0003800000 */
[----:B-1----:R-:W1:Y:S01]  /*1f030*/  S2R R0, SR_TID.X ;  /* 0x0000000000007919 */ /* 0x002e620000002100 */
[----:B------:R-:W-:Y:S01]  /*1f040*/  IMAD.MOV.U32 R8, RZ, RZ, RZ ;  /* 0x000000ffff087224 */ /* 0x000fe200078e00ff */
[----:B-1----:R-:W-:-:S04]  /*1f050*/  LOP3.LUT R14, R0, 0x1f, RZ, 0xc0, !PT ;  /* 0x0000001f000e7812 */ /* 0x002fc800078ec0ff */
[----:B------:R-:W-:Y:S01]  /*1f060*/  ISETP.NE.AND P6, PT, R14, 0x1f, PT ;  /* 0x0000001f0e00780c */ /* 0x000fe20003fc5270 */
[----:B------:R-:W-:Y:S10]  /*1f070*/  BRA.DIV ~URZ, `(.L_x_2491) ;  /* 0x000035627f007947 */ /* 0x000ff4000b800000 */
[----:B------:R1:W3:Y:S02]  /*1f080*/  SHFL.IDX PT, R10, R147, RZ, 0x1f ;  /* 0x00001fff930a7589 */ /* 0x0002e400000e0000 */
.L_x_2575:
[----:B------:R-:W-:Y:S05]  /*1f090*/  BRA.DIV ~URZ, `(.L_x_2492) ;  /* 0x000035b27f007947 */ /* 0x000fea000b800000 */
[----:B------:R4:W1:Y:S02]  /*1f0a0*/  SHFL.IDX PT, R9, R147, 0x1, 0x1f ;  /* 0x00201f0093097f89 */ /* 0x00086400000e0000 */
.L_x_2576:
[----:B------:R-:W5:Y:S01]  /*1f0b0*/  LDL R0, [R1+0xac] ;  /* 0x0000ac0001007983 */ /* 0x000f620000100800 */
[----:B--2---:R-:W-:Y:S02]  /*1f0c0*/  IMAD.MOV.U32 R6, RZ, RZ, RZ ;  /* 0x000000ffff067224 */ /* 0x004fe400078e00ff */
[----:B-----5:R-:W-:-:S05]  /*1f0d0*/  IMAD.IADD R0, R0, 0x1, R14 ;  /* 0x0000000100007824 */ /* 0x020fca00078e020e */
[----:B------:R-:W-:-:S13]  /*1f0e0*/  ISETP.GE.OR P0, PT, R0, c[0x0][0x53c], !P6 ;  /* 0x00014f0000007a0c */ /* 0x000fda0007706670 */
[----:B------:R-:W-:Y:S01]  /*1f0f0*/  @!P0 MOV R2, 0x4 ;  /* 0x0000000400028802 */ /* 0x000fe20000000f00 */
[----:B------:R-:W-:-:S04]  /*1f100*/  @!P0 IMAD.MOV.U32 R4, RZ, RZ, 0x4 ;  /* 0x00000004ff048424 */ /* 0x000fc800078e00ff */
        /* <DEDUP_REMOVED lines=12> */
[----:B------:R2:W4:Y:S02]  /*1f1d0*/  SHFL.UP PT, R4, R0, 0x1, RZ ;  /* 0x0420000000047989 */ /* 0x00052400000e00ff */
.L_x_2577:
[----:B----4-:R-:W-:-:S04]  /*1f1e0*/  SEL R4, R4, RZ, P5 ;  /* 0x000000ff04047207 */ /* 0x010fc80002800000 */
[----:B--2---:R-:W-:Y:S01]  /*1f1f0*/  IADD3 R0, R0, R4, RZ ;  /* 0x0000000400007210 */ /* 0x004fe20007ffe0ff */
[----:B------:R-:W-:Y:S05]  /*1f200*/  BRA.DIV ~URZ, `(.L_x_2494) ;  /* 0x000034f27f007947 */ /* 0x000fea000b800000 */
        /* <DEDUP_REMOVED lines=12> */
[----:B------:R2:W4:Y:S02]  /*1f2d0*/  SHFL.IDX PT, R0, R4, 0x1f, 0x1f ;  /* 0x03e01f0004007f89 */ /* 0x00052400000e0000 */
.L_x_2578:
[----:B----4-:R-:W-:Y:S01]  /*1f2e0*/  IMAD R0, R0, c[0x0][0x538], RZ ;  /* 0x00014e0000007a24 */ /* 0x010fe200078e02ff */
[----:B------:R-:W-:Y:S04]  /*1f2f0*/  BSSY B1, `(.L_x_2495) ;  /* 0x00000cc000017945 */ /* 0x000fe80003800000 */
[----:B-1----:R-:W-:-:S04]  /*1f300*/  IADD3 R9, R0, R9, RZ ;  /* 0x0000000900097210 */ /* 0x002fc80007ffe0ff */
[----:B---3--:R-:W-:-:S13]  /*1f310*/  ISETP.GT.AND P0, PT, R9, R10, PT ;  /* 0x0000000a0900720c */ /* 0x008fda0003f04270 */
[----:B------:R-:W-:Y:S05]  /*1f320*/  @P0 BRA `(.L_x_2496) ;  /* 0x0000026000000947 */ /* 0x000fea0003800000 */
.L_x_2500:
[----:B------:R-:W3:Y:S02]  /*1f330*/  LDL.LU R0, [R1+0xac] ;  /* 0x0000ac0001007983 */ /* 0x000ee40000300800 */
[----:B---3--:R-:W-:-:S04]  /*1f340*/  IADD3 R0, R0, 0x1f, RZ ;  /* 0x0000001f00007810 */ /* 0x008fc80007ffe0ff */
[----:B------:R-:W-:-:S13]  /*1f350*/  ISETP.GE.AND P0, PT, R0, c[0x0][0x53c], PT ;  /* 0x00014f0000007a0c */ /* 0x000fda0003f06270 */
[----:B------:R-:W-:Y:S05]  /*1f360*/  @P0 BRA `(.L_x_2497) ;  /* 0x00000bf000000947 */ /* 0x000fea0003800000 */
[----:B------:R1:W-:Y:S01]  /*1f370*/  STL [R1+0xac], R0 ;  /* 0x0000ac0001007387 */ /* 0x0003e20000100800 */
[----:B------:R-:W-:Y:S02]  /*1f380*/  MOV R6, RZ ;  /* 0x000000ff00067202 */ /* 0x000fe40000000f00 */
[----:B------:R-:W-:Y:S02]  /*1f390*/  MOV R8, RZ ;  /* 0x000000ff00087202 */ /* 0x000fe40000000f00 */
[----:B-1----:R-:W-:-:S04]  /*1f3a0*/  IADD3 R0, R0, R14, RZ ;  /* 0x0000000e00007210 */ /* 0x002fc80007ffe0ff */
[----:B------:R-:W-:-:S13]  /*1f3b0*/  ISETP.GE.OR P0, PT, R0, c[0x0][0x53c], !P6 ;  /* 0x00014f0000007a0c */ /* 0x000fda0007706670 */
[----:B--2---:R-:W-:Y:S02]  /*1f3c0*/  @!P0 MOV R4, 0x4 ;  /* 0x0000000400048802 */ /* 0x004fe40000000f00 */
        /* <DEDUP_REMOVED lines=8> */
.L_x_2579:
        /* <DEDUP_REMOVED lines=16> */
.L_x_2580:
[----:B--2---:R-:W-:-:S05]  /*1f550*/  IMAD R0, R0, c[0x0][0x538], RZ ;  /* 0x00014e0000007a24 */ /* 0x004fca00078e02ff */
[----:B------:R-:W-:-:S04]  /*1f560*/  IADD3 R9, R0, R9, RZ ;  /* 0x0000000900097210 */ /* 0x000fc80007ffe0ff */
[----:B------:R-:W-:-:S13]  /*1f570*/  ISETP.GT.AND P0, PT, R9, R10, PT ;  /* 0x0000000a0900720c */ /* 0x000fda0003f04270 */
[----:B-1----:R-:W-:Y:S05]  /*1f580*/  @!P0 BRA `(.L_x_2500) ;  /* 0xfffffda000008947 */ /* 0x002fea000383ffff */
.L_x_2496:
[----:B------:R-:W-:-:S05]  /*1f590*/  IADD3 R9, -R0, R9, RZ ;  /* 0x0000000900097210 */ /* 0x000fca0007ffe1ff */
[----:B------:R-:W-:-:S05]  /*1f5a0*/  IMAD R0, R4, c[0x0][0x538], R9 ;  /* 0x00014e0004007a24 */ /* 0x000fca00078e0209 */
[----:B------:R-:W-:Y:S01]  /*1f5b0*/  ISETP.GT.AND P0, PT, R0, R10, PT ;  /* 0x0000000a0000720c */ /* 0x000fe20003f04270 */
[----:B------:R-:W-:-:S12]  /*1f5c0*/  BRA.DIV ~URZ, `(.L_x_2501) ;  /* 0x000034e27f007947 */ /* 0x000fd8000b800000 */
[----:B------:R-:W-:-:S03]  /*1f5d0*/  VOTE.ANY R5, PT, !P0 ;  /* 0x0000000000057806 */ /* 0x000fc600040e0100 */
.L_x_2581:
[----:B------:R-:W3:Y:S01]  /*1f5e0*/  LDL.LU R2, [R1+0xac] ;  /* 0x0000ac0001027983 */ /* 0x000ee20000300800 */
[----:B------:R-:W3:Y:S02]  /*1f5f0*/  POPC R0, R5 ;  /* 0x0000000500007309 */ /* 0x000ee40000000000 */
[----:B---3--:R-:W-:-:S05]  /*1f600*/  IADD3 R2, R0, R2, RZ ;  /* 0x0000000200027210 */ /* 0x008fca0007ffe0ff */
[----:B------:R1:W-:Y:S01]  /*1f610*/  STL [R1+0xac], R2 ;  /* 0x0000ac0201007387 */ /* 0x0003e20000100800 */
[----:B------:R-:W-:Y:S05]  /*1f620*/  BRA.DIV ~URZ, `(.L_x_2502) ;  /* 0x000034d27f007947 */ /* 0x000fea000b800000 */
[----:B------:R3:W4:Y:S04]  /*1f630*/  SHFL.IDX PT, R6, R6, R0, 0x1f ;  /* 0x00001f0006067589 */ /* 0x00072800000e0000 */
[----:B------:R3:W1:Y:S02]  /*1f640*/  SHFL.IDX PT, R8, R8, R0, 0x1f ;  /* 0x00001f0008087589 */ /* 0x00066400000e0000 */
.L_x_2582:
[----:B------:R-:W-:Y:S01]  /*1f650*/  ISETP.NE.AND P0, PT, R5, RZ, PT ;  /* 0x000000ff0500720c */ /* 0x000fe20003f05270 */
[----:B------:R-:W-:-:S12]  /*1f660*/  BSSY B0, `(.L_x_2503) ;  /* 0x0000005000007945 */ /* 0x000fd80003800000 */
[----:B------:R-:W-:Y:S05]  /*1f670*/  @!P0 BRA `(.L_x_2504) ;  /* 0x0000003000008947 */ /* 0x000fea0003800000 */
[----:B---3--:R-:W-:Y:S01]  /*1f680*/  IADD3 R0, R0, -0x1, RZ ;  /* 0xffffffff00007810 */ /* 0x008fe20007ffe0ff */
[----:B------:R-:W-:Y:S05]  /*1f690*/  BRA.DIV ~URZ, `(.L_x_2505) ;  /* 0x000035327f007947 */ /* 0x000fea000b800000 */
[----:B------:R3:W2:Y:S02]  /*1f6a0*/  SHFL.IDX PT, R11, R4, R0, 0x1f ;  /* 0x00001f00040b7589 */ /* 0x0006a400000e0000 */
.L_x_2504:
[----:B------:R-:W-:Y:S05]  /*1f6b0*/  BSYNC B0 ;  /* 0x0000000000007941 */ /* 0x000fea0003800000 */
.L_x_2503:
[----:B--23--:R-:W-:Y:S01]  /*1f6c0*/  IMAD R0, R11, c[0x0][0x538], R9 ;  /* 0x00014e000b007a24 */ /* 0x00cfe200078e0209 */
[----:B-1----:R-:W-:Y:S01]  /*1f6d0*/  ISETP.NE.AND P0, PT, R8, 0x1, PT ;  /* 0x000000010800780c */ /* 0x002fe20003f05270 */
[----:B------:R-:W-:Y:S03]  /*1f6e0*/  BSSY B0, `(.L_x_2506) ;  /* 0x0000083000007945 */ /* 0x000fe60003800000 */
[----:B------:R1:W-:Y:S01]  /*1f6f0*/  STL [R1+0xd4], R0 ;  /* 0x0000d40001007387 */ /* 0x0003e20000100800 */
[----:B------:R-:W-:-:S08]  /*1f700*/  IADD3 R9, -R0, R10, RZ ;  /* 0x0000000a00097210 */ /* 0x000fd00007ffe1ff */
[----:B------:R-:W-:Y:S05]  /*1f710*/  @!P0 BRA `(.L_x_2507) ;  /* 0x000003e000008947 */ /* 0x000fea0003800000 */
[----:B----4-:R-:W-:Y:S02]  /*1f720*/  IABS R4, R6 ;  /* 0x0000000600047213 */ /* 0x010fe40000000000 */
[----:B------:R-:W-:Y:S02]  /*1f730*/  IABS R5, R8 ;  /* 0x0000000800057213 */ /* 0x000fe40000000000 */
[----:B------:R-:W2:Y:S01]  /*1f740*/  I2F.RP R2, R4 ;  /* 0x0000000400027306 */ /* 0x000ea20000209400 */
[----:B------:R-:W-:-:S07]  /*1f750*/  IABS R11, R6 ;  /* 0x00000006000b7213 */ /* 0x000fce0000000000 */
[----:B------:R-:W-:Y:S08]  /*1f760*/  I2F.RP R13, R5 ;  /* 0x00000005000d7306 */ /* 0x000ff00000209400 */
[----:B--2---:R-:W2:Y:S02]  /*1f770*/  MUFU.RCP R2, R2 ;  /* 0x0000000200027308 */ /* 0x004ea40000001000 */
[----:B--2---:R-:W-:-:S06]  /*1f780*/  IADD3 R2, R2, 0xffffffe, RZ ;  /* 0x0ffffffe02027810 */ /* 0x004fcc0007ffe0ff */
[----:B------:R-:W2:Y:S02]  /*1f790*/  F2I.FTZ.U32.TRUNC.NTZ R3, R2 ;  /* 0x0000000200037305 */ /* 0x000ea4000021f000 */
[----:B-12---:R-:W-:Y:S02]  /*1f7a0*/  IMAD.MOV R0, RZ, RZ, -R3 ;  /* 0x000000ffff007224 */ /* 0x006fe400078e0a03 */
[----:B------:R-:W-:Y:S02]  /*1f7b0*/  IMAD.MOV.U32 R2, RZ, RZ, RZ ;  /* 0x000000ffff027224 */ /* 0x000fe400078e00ff */
[----:B------:R-:W-:Y:S01]  /*1f7c0*/  IMAD.MOV.U32 R10, RZ, RZ, R0 ;  /* 0x000000ffff0a7224 */ /* 0x000fe200078e0000 */
[----:B------:R-:W-:-:S03]  /*1f7d0*/  IABS R0, R9 ;  /* 0x0000000900007213 */ /* 0x000fc60000000000 */
[----:B------:R-:W-:-:S04]  /*1f7e0*/  IMAD R10, R10, R4, RZ ;  /* 0x000000040a0a7224 */ /* 0x000fc800078e02ff */
[----:B------:R-:W-:-:S04]  /*1f7f0*/  IMAD.HI.U32 R10, R3, R10, R2 ;  /* 0x0000000a030a7227 */ /* 0x000fc800078e0002 */
[----:B------:R-:W-:Y:S02]  /*1f800*/  IMAD.MOV.U32 R2, RZ, RZ, R0 ;  /* 0x000000ffff027224 */ /* 0x000fe400078e0000 */
[----:B------:R-:W-:-:S05]  /*1f810*/  IMAD.MOV R0, RZ, RZ, -R11 ;  /* 0x000000ffff007224 */ /* 0x000fca00078e0a0b */
[----:B------:R-:W-:Y:S01]  /*1f820*/  MOV R3, R0 ;  /* 0x0000000000037202 */ /* 0x000fe20000000f00 */
        /* <DEDUP_REMOVED lines=45> */
.L_x_2507:
[----:B-1----:R-:W2:Y:S01]  /*1fb00*/  LDL R0, [R1+0xac] ;  /* 0x0000ac0001007983 */ /* 0x002ea20000100800 */
[----:B------:R-:W-:-:S04]  /*1fb10*/  IMAD.MOV.U32 R4, RZ, RZ, 0x4 ;  /* 0x00000004ff047424 */ /* 0x000fc800078e00ff */
[----:B--2---:R-:W-:-:S06]  /*1fb20*/  IMAD.WIDE R4, R0, R4, c[0x0][0x590] ;  /* 0x0001640000047625 */ /* 0x004fcc00078e0204 */
[----:B------:R-:W2:Y:S01]  /*1fb30*/  LDG.E R4, [R4.64] ;  /* 0x0000000a04047981 */ /* 0x000ea2000c1e1900 */
[----:B------:R-:W-:Y:S01]  /*1fb40*/  IABS R8, R9 ;  /* 0x0000000900087213 */ /* 0x000fe20000000000 */
[----:B--2-4-:R-:W-:-:S05]  /*1fb50*/  IMAD R10, R4, R6, RZ ;  /* 0x00000006040a7224 */ /* 0x014fca00078e02ff */
[-C--:B------:R-:W-:Y:S02]  /*1fb60*/  IABS R5, R10.reuse ;  /* 0x0000000a00057213 */ /* 0x080fe40000000000 */
[----:B------:R-:W-:Y:S02]  /*1fb70*/  IABS R11, R10 ;  /* 0x0000000a000b7213 */ /* 0x000fe40000000000 */
[----:B------:R-:W1:Y:S08]  /*1fb80*/  I2F.RP R2, R5 ;  /* 0x0000000500027306 */ /* 0x000e700000209400 */
[----:B-1----:R-:W1:Y:S02]  /*1fb90*/  MUFU.RCP R2, R2 ;  /* 0x0000000200027308 */ /* 0x002e640000001000 */
[----:B-1----:R-:W-:-:S06]  /*1fba0*/  IADD3 R2, R2, 0xffffffe, RZ ;  /* 0x0ffffffe02027810 */ /* 0x002fcc0007ffe0ff */
[----:B------:R-:W1:Y:S02]  /*1fbb0*/  F2I.FTZ.U32.TRUNC.NTZ R3, R2 ;  /* 0x0000000200037305 */ /* 0x000e64000021f000 */
[----:B-1----:R-:W-:Y:S02]  /*1fbc0*/  IMAD.MOV R0, RZ, RZ, -R3 ;  /* 0x000000ffff007224 */ /* 0x002fe400078e0a03 */
[----:B------:R-:W-:Y:S02]  /*1fbd0*/  IMAD.MOV.U32 R2, RZ, RZ, RZ ;  /* 0x000000ffff027224 */ /* 0x000fe400078e00ff */
[----:B------:R-:W-:-:S04]  /*1fbe0*/  IMAD R0, R0, R5, RZ ;  /* 0x0000000500007224 */ /* 0x000fc800078e02ff */
        /* <DEDUP_REMOVED lines=12> */
[----:B------:R-:W-:-:S04]  /*1fcb0*/  IMAD.MOV.U32 R2, RZ, RZ, R0 ;  /* 0x000000ffff027224 */ /* 0x000fc800078e0000 */
[----:B------:R-:W-:Y:S01]  /*1fcc0*/  @!P1 IMAD.MOV R2, RZ, RZ, -R2 ;  /* 0x000000ffff029224 */ /* 0x000fe200078e0a02 */
[----:B------:R-:W-:-:S05]  /*1fcd0*/  @!P0 LOP3.LUT R2, RZ, R10, RZ, 0x33, !PT ;  /* 0x0000000aff028212 */ /* 0x000fca00078e33ff */
[----:B------:R-:W-:Y:S02]  /*1fce0*/  IMAD R11, R4, R2, RZ ;  /* 0x00000002040b7224 */ /* 0x000fe400078e02ff */
[----:B------:R-:W-:-:S03]  /*1fcf0*/  IMAD.MOV R2, RZ, RZ, -R2 ;  /* 0x000000ffff027224 */ /* 0x000fc600078e0a02 */
[----:B------:R-:W-:Y:S01]  /*1fd00*/  IADD3 R0, -R11, c[0x0][0x538], RZ ;  /* 0x00014e000b007a10 */ /* 0x000fe20007ffe1ff */
[----:B------:R-:W-:Y:S02]  /*1fd10*/  IMAD R9, R10, R2, R9 ;  /* 0x000000020a097224 */ /* 0x000fe400078e0209 */
[----:B------:R-:W-:Y:S01]  /*1fd20*/  IMAD.MOV.U32 R2, RZ, RZ, RZ ;  /* 0x000000ffff027224 */ /* 0x000fe200078e00ff */
[----:B------:R-:W-:-:S04]  /*1fd30*/  IMNMX R0, R4, R0, PT ;  /* 0x0000000004007217 */ /* 0x000fc80003800200 */
[-C--:B------:R-:W-:Y:S02]  /*1fd40*/  IABS R4, R0.reuse ;  /* 0x0000000000047213 */ /* 0x080fe40000000000 */
[----:B------:R-:W-:Y:S02]  /*1fd50*/  IABS R10, R0 ;  /* 0x00000000000a7213 */ /* 0x000fe40000000000 */
[----:B------:R-:W1:Y:S08]  /*1fd60*/  I2F.RP R3, R4 ;  /* 0x0000000400037306 */ /* 0x000e700000209400 */
[----:B-1----:R-:W1:Y:S02]  /*1fd70*/  MUFU.RCP R3, R3 ;  /* 0x0000000300037308 */ /* 0x002e640000001000 */
[----:B-1----:R-:W-:-:S06]  /*1fd80*/  IADD3 R3, R3, 0xffffffe, RZ ;  /* 0x0ffffffe03037810 */ /* 0x002fcc0007ffe0ff */
[----:B------:R-:W1:Y:S02]  /*1fd90*/  F2I.FTZ.U32.TRUNC.NTZ R3, R3 ;  /* 0x0000000300037305 */ /* 0x000e64000021f000 */
[----:B-1----:R-:W-:-:S05]  /*1fda0*/  IADD3 R5, RZ, -R3, RZ ;  /* 0x80000003ff057210 */ /* 0x002fca0007ffe0ff */
[----:B------:R-:W-:Y:S01]  /*1fdb0*/  IMAD.MOV.U32 R8, RZ, RZ, R5 ;  /* 0x000000ffff087224 */ /* 0x000fe200078e0005 */
        /* <DEDUP_REMOVED lines=21> */
.L_x_2508:
[----:B------:R-:W-:Y:S05]  /*1ff10*/  BSYNC B0 ;  /* 0x0000000000007941 */ /* 0x000fea0003800000 */
.L_x_2506:
[----:B------:R-:W-:-:S04]  /*1ff20*/  LOP3.LUT R2, RZ, R2, RZ, 0x33, !PT ;  /* 0x00000002ff027212 */ /* 0x000fc800078e33ff */
[----:B-1----:R-:W-:-:S05]  /*1ff30*/  IADD3 R0, R2, R6, RZ ;  /* 0x0000000602007210 */ /* 0x002fca0007ffe0ff */
[----:B------:R1:W-:Y:S01]  /*1ff40*/  STL [R1+0x15c], R0 ;  /* 0x00015c0001007387 */ /* 0x0003e20000100800 */
[----:B------:R-:W-:Y:S05]  /*1ff50*/  BRA `(.L_x_2509) ;  /* 0x0000005000007947 */ /* 0x000fea0003800000 */
.L_x_2497:
[----:B------:R-:W-:Y:S01]  /*1ff60*/  MOV R0, c[0x0][0x53c] ;  /* 0x00014f0000007a02 */ /* 0x000fe20000000f00 */
[----:B------:R1:W-:Y:S04]  /*1ff70*/  STL [R1+0xd4], R10 ;  /* 0x0000d40a01007387 */ /* 0x0003e80000100800 */
[----:B------:R1:W-:Y:S04]  /*1ff80*/  STL [R1+0x15c], RZ ;  /* 0x00015cff01007387 */ /* 0x0003e80000100800 */
[----:B------:R1:W-:Y:S04]  /*1ff90*/  STL [R1+0xa8], RZ ;  /* 0x0000a8ff01007387 */ /* 0x0003e80000100800 */
[----:B------:R1:W-:Y:S02]  /*1ffa0*/  STL [R1+0xac], R0 ;  /* 0x0000ac0001007387 */ /* 0x0003e40000100800 */
.L_x_2509:
[----:B------:R-:W-:Y:S05]  /*1ffb0*/  BSYNC B1 ;  /* 0x0000000000017941 */ /* 0x000fea0003800000 */
.L_x_2495:
[----:B-1----:R-:W3:Y:S04]  /*1ffc0*/  LDL R0, [R1+0xd4] ;  /* 0x0000d40001007983 */ /* 0x002ee80000100800 */
[----:B--2---:R-:W2:Y:S04]  /*1ffd0*/  LDL R4, [R1+0x15c] ;  /* 0x00015c0001047983 */ /* 0x004ea80000100800 */
[----:B------:R-:W4:Y:S04]  /*1ffe0*/  LDL R3, [R1+0xa8] ;  /* 0x0000a80001037983 */ /* 0x000f280000100800 */
[----:B------:R-:W5:Y:S01]  /*1fff0*/  LDL R2, [R1+0xac] ;  /* 0x0000ac0001027983 */ /* 0x000f620000100800 */
[----:B------:R-:W-:Y:S03]  /*20000*/  WARPSYNC 0xffffffff ;  /* 0xffffffff00007948 */ /* 0x000fe60003800000 */
[----:B------:R-:W-:Y:S01]  /*20010*/  BAR.SYNC.DEFER_BLOCKING 0x4, 0x100 ;  /* 0x0104000000007b1d */ /* 0x000fe20000010000 */
[----:B------:R-:W-:-:S02]  /*20020*/  ISETP.NE.AND P0, PT, R14, RZ, PT ;  /* 0x000000ff0e00720c */ /* 0x000fc40003f05270 */
[----:B---3--:R-:W-:Y:S01]  /*20030*/  MOV R8, R0 ;  /* 0x0000000000087202 */ /* 0x008fe20000000f00 */
[----:B--2---:R-:W-:Y:S02]  /*20040*/  IMAD.MOV.U32 R9, RZ, RZ, R4 ;  /* 0x000000ffff097224 */ /* 0x004fe400078e0004 */
[----:B----4-:R-:W-:Y:S01]  /*20050*/  IMAD.MOV.U32 R10, RZ, RZ, R3 ;  /* 0x000000ffff0a7224 */ /* 0x010fe200078e0003 */
[----:B-----5:R-:W-:-:S07]  /*20060*/  MOV R11, R2 ;  /* 0x00000002000b7202 */ /* 0x020fce0000000f00 */
[----:B------:R1:W-:Y:S04]  /*20070*/  @!P0 STS.128 [0x20080], R8 ;  /* 0x02008008ff008388 */ /* 0x0003e80000000c00 */
[----:B------:R-:W-:Y:S06]  /*20080*/  BAR.ARV 0x5, 0x100 ;  /* 0x0144000000007b1d */ /* 0x000fec0000002000 */
.L_x_2490:
[----:B-1----:R-:W3:Y:S02]  /*20090*/  LDL R0, [R1+0xac] ;  /* 0x0000ac0001007983 */ /* 0x002ee40000100800 */
[----:B---3--:R-:W-:-:S13]  /*200a0*/  ISETP.GE.AND P0, PT, R0, c[0x0][0x53c], PT ;  /* 0x00014f0000007a0c */ /* 0x008fda0003f06270 */
[----:B--2---:R-:W-:Y:S01]  /*200b0*/  @P0 CALL.REL.NOINC `(.L_x_2510) ;  /* 0x0000001000000944 */ /* 0x004fe20003c00000 */
[----:B------:R-:W-:Y:S05]  /*200c0*/  BRA `(.L_x_2511) ;  /* 0xfffe214000007947 */ /* 0x000fea000383ffff */
.L_x_2510:
[----:B------:R-:W-:Y:S05]  /*200d0*/  EXIT ;  /* 0x000000000000794d */ /* 0x000fea0003800000 */
.L_x_2266:
[----:B------:R-:W-:Y:S01]  /*200e0*/  IMAD.MOV.U32 R0, RZ, RZ, R5 ;  /* 0x000000ffff007224 */ /* 0x000fe200078e0005 */
[----:B------:R-:W-:Y:S02]  /*200f0*/  MOV R3, 0x1 ;  /* 0x0000000100037802 */ /* 0x000fe40000000f00 */
[----:B------:R-:W-:Y:S02]  /*20100*/  MOV R2, 0x20120 ;  /* 0x0002012000027802 */ /* 0x000fe40000000f00 */
[----:B------:R-:W-:Y:S05]  /*20110*/  CALL.REL.NOINC `($__internal_41_$__cuda_sm70_shflsync_up_p) ;  /* 0x0000d1c000007944 */ /* 0x000fea0003c00000 */
[----:B------:R-:W-:Y:S01]  /*20120*/  MOV R0, R4 ;  /* 0x0000000400007202 */ /* 0x000fe20000000f00 */
[----:B------:R-:W-:Y:S05]  /*20130*/  BRA `(.L_x_2512) ;  /* 0xfffe03a000007947 */ /* 0x000fea000383ffff */
.L_x_2267:
[----:B------:R-:W-:Y:S01]  /*20140*/  IMAD.MOV.U32 R0, RZ, RZ, R5 ;  /* 0x000000ffff007224 */ /* 0x000fe200078e0005 */
[----:B------:R-:W-:Y:S02]  /*20150*/  MOV R3, 0x2 ;  /* 0x0000000200037802 */ /* 0x000fe40000000f00 */
[----:B------:R-:W-:Y:S02]  /*20160*/  MOV R2, 0x20180 ;  /* 0x0002018000027802 */ /* 0x000fe40000000f00 */
[----:B------:R-:W-:Y:S05]  /*20170*/  CALL.REL.NOINC `($__internal_41_$__cuda_sm70_shflsync_up_p) ;  /* 0x0000d16000007944 */ /* 0x000fea0003c00000 */
[----:B------:R-:W-:Y:S01]  /*20180*/  SEL R4, R4, RZ, P4 ;  /* 0x000000ff04047207 */ /* 0x000fe20002000000 */
[----:B------:R-:W-:Y:S01]  /*20190*/  IMAD.MOV.U32 R3, RZ, RZ, 0x4 ;  /* 0x00000004ff037424 */ /* 0x000fe200078e00ff */
[----:B------:R-:W-:-:S03]  /*201a0*/  MOV R2, 0x201d0 ;  /* 0x000201d000027802 */ /* 0x000fc60000000f00 */
[----:B------:R-:W-:Y:S02]  /*201b0*/  IMAD.IADD R0, R5, 0x1, R4 ;  /* 0x0000000105007824 */ /* 0x000fe400078e0204 */
        /* <DEDUP_REMOVED lines=13> */
[----:B------:R-:W-:Y:S02]  /*20290*/  MOV R236, 0x1f ;  /* 0x0000001f00ec7802 */ /* 0x000fe40000000f00 */
[----:B------:R-:W-:Y:S01]  /*202a0*/  MOV R3, 0x202e0 ;  /* 0x000202e000037802 */ /* 0x000fe20000000f00 */
[----:B------:R-:W-:-:S04]  /*202b0*/  IMAD.IADD R4, R0, 0x1, R4 ;  /* 0x0000000100047824 */ /* 0x000fc800078e0204 */
[----:B------:R-:W-:Y:S02]  /*202c0*/  IMAD.MOV.U32 R235, RZ, RZ, R4 ;  /* 0x000000ffffeb7224 */ /* 0x000fe400078e0004 */
[----:B------:R-:W-:Y:S05]  /*202d0*/  CALL.REL.NOINC `($__internal_40_$__cuda_sm70_shflsync_idx_p) ;  /* 0x0000cfa000007944 */ /* 0x000fea0003c00000 */
[----:B------:R-:W-:Y:S01]  /*202e0*/  MOV R0, R237 ;  /* 0x000000ed00007202 */ /* 0x000fe20000000f00 */
[----:B------:R-:W-:Y:S05]  /*202f0*/  BRA `(.L_x_2513) ;  /* 0xfffe02e000007947 */ /* 0x000fea000383ffff */
.L_x_2269:
[----:B------:R-:W-:Y:S02]  /*20300*/  SEL R0, RZ, 0x1, P0 ;  /* 0x00000001ff007807 */ /* 0x000fe40000000000 */
[----:B------:R-:W-:Y:S02]  /*20310*/  MOV R2, 0x20330 ;  /* 0x0002033000027802 */ /* 0x000fe40000000f00 */
[----:B------:R-:W-:Y:S05]  /*20320*/  CALL.REL.NOINC `($__internal_42_$__cuda_sm70_votesync_ballot) ;  /* 0x0000d01000007944 */ /* 0x000fea0003c00000 */
[----:B------:R-:W-:Y:S01]  /*20330*/  MOV R7, R0 ;  /* 0x0000000000077202 */ /* 0x000fe20000000f00 */
[----:B------:R-:W-:Y:S05]  /*20340*/  BRA `(.L_x_2514) ;  /* 0xfffe032000007947 */ /* 0x000fea000383ffff */
.L_x_2270:
[----:B------:R-:W-:Y:S01]  /*20350*/  IMAD.MOV.U32 R235, RZ, RZ, R9 ;  /* 0x000000ffffeb7224 */ /* 0x000fe200078e0009 */
[----:B-1----:R-:W-:Y:S01]  /*20360*/  MOV R2, R0 ;  /* 0x0000000000027202 */ /* 0x002fe20000000f00 */
[----:B------:R-:W-:Y:S01]  /*20370*/  IMAD.MOV.U32 R236, RZ, RZ, 0x1f ;  /* 0x0000001fffec7424 */ /* 0x000fe200078e00ff */
[----:B------:R-:W-:Y:S02]  /*20380*/  MOV R3, 0x203a0 ;  /* 0x000203a000037802 */ /* 0x000fe40000000f00 */
[----:B------:R-:W-:Y:S05]  /*20390*/  CALL.REL.NOINC `($__internal_40_$__cuda_sm70_shflsync_idx_p) ;  /* 0x0000cee000007944 */ /* 0x000fea0003c00000 */
[----:B------:R-:W-:Y:S01]  /*203a0*/  IMAD.MOV.U32 R12, RZ, RZ, R237 ;  /* 0x000000ffff0c7224 */ /* 0x000fe200078e00ed */
[----:B------:R-:W-:Y:S01]  /*203b0*/  MOV R235, R8 ;  /* 0x0000000800eb7202 */ /* 0x000fe20000000f00 */
[----:B------:R-:W-:Y:S01]  /*203c0*/  IMAD.MOV.U32 R5, RZ, RZ, RZ ;  /* 0x000000ffff057224 */ /* 0x000fe200078e00ff */
[----:B------:R-:W-:Y:S01]  /*203d0*/  MOV R2, R0 ;  /* 0x0000000000027202 */ /* 0x000fe20000000f00 */
[----:B------:R-:W-:Y:S01]  /*203e0*/  IMAD.MOV.U32 R236, RZ, RZ, 0x1f ;  /* 0x0000001fffec7424 */ /* 0x000fe200078e00ff */
[----:B------:R-:W-:-:S02]  /*203f0*/  MOV R3, 0x20410 ;  /* 0x0002041000037802 */ /* 0x000fc40000000f00 */
[----:B------:R-:W-:Y:S05]  /*20400*/  CALL.REL.NOINC `($__internal_40_$__cuda_sm70_shflsync_idx_p) ;  /* 0x0000ce7000007944 */ /* 0x000fea0003c00000 */
[----:B------:R-:W-:Y:S01]  /*20410*/  MOV R9, R237 ;  /* 0x000000ed00097202 */ /* 0x000fe20000000f00 */
[----:B------:R-:W-:Y:S05]  /*20420*/  BRA `(.L_x_2515) ;  /* 0xfffe02b000007947 */ /* 0x000fea000383ffff */
.L_x_2273:
[----:B------:R-:W-:Y:S01]  /*20430*/  IMAD.MOV.U32 R235, RZ, RZ, R4 ;  /* 0x000000ffffeb7224 */ /* 0x000fe200078e0004 */
[----:B-1----:R-:W-:Y:S01]  /*20440*/  MOV R2, R0 ;  /* 0x0000000000027202 */ /* 0x002fe20000000f00 */
[----:B------:R-:W-:Y:S01]  /*20450*/  IMAD.MOV.U32 R236, RZ, RZ, 0x1f ;  /* 0x0000001fffec7424 */ /* 0x000fe200078e00ff */
[----:B------:R-:W-:-:S02]  /*20460*/  MOV R3, 0x20480 ;  /* 0x0002048000037802 */ /* 0x000fc40000000f00 */
[----:B---34-:R-:W-:Y:S05]  /*20470*/  CALL.REL.NOINC `($__internal_40_$__cuda_sm70_shflsync_idx_p) ;  /* 0x0000ce0000007944 */ /* 0x018fea0003c00000 */
[----:B------:R-:W-:Y:S01]  /*20480*/  MOV R5, R237 ;  /* 0x000000ed00057202 */ /* 0x000fe20000000f00 */
[----:B------:R-:W-:Y:S05]  /*20490*/  BRA `(.L_x_2272) ;  /* 0xfffe02a000007947 */ /* 0x000fea000383ffff */
.L_x_2344:
[----:B-1----:R-:W-:Y:S01]  /*204a0*/  IMAD.MOV.U32 R235, RZ, RZ, R13 ;  /* 0x000000ffffeb7224 */ /* 0x002fe200078e000d */
[----:B------:R-:W-:Y:S01]  /*204b0*/  MOV R2, RZ ;  /* 0x000000ff00027202 */ /* 0x000fe20000000f00 */
[----:B------:R-:W-:Y:S01]  /*204c0*/  IMAD.MOV.U32 R236, RZ, RZ, 0x181f ;  /* 0x0000181fffec7424 */ /* 0x000fe200078e00ff */
[----:B------:R-:W-:-:S02]  /*204d0*/  MOV R3, 0x204f0 ;  /* 0x000204f000037802 */ /* 0x000fc40000000f00 */
[----:B-----5:R-:W-:Y:S05]  /*204e0*/  CALL.REL.NOINC `($__internal_40_$__cuda_sm70_shflsync_idx_p) ;  /* 0x0000cd9000007944 */ /* 0x020fea0003c00000 */
[----:B------:R-:W-:Y:S01]  /*204f0*/  MOV R4, R237 ;  /* 0x000000ed00047202 */ /* 0x000fe20000000f00 */
[----:B------:R-:W-:Y:S05]  /*20500*/  BRA `(.L_x_2516) ;  /* 0xfffea40000007947 */ /* 0x000fea000383ffff */
.L_x_2345:
[----:B------:R-:W-:Y:S01]  /*20510*/  IMAD.MOV.U32 R235, RZ, RZ, R17 ;  /* 0x000000ffffeb7224 */ /* 0x000fe200078e0011 */
[----:B------:R-:W-:Y:S01]  /*20520*/  MOV R2, RZ ;  /* 0x000000ff00027202 */ /* 0x000fe20000000f00 */
[----:B------:R-:W-:Y:S01]  /*20530*/  IMAD.MOV.U32 R236, RZ, RZ, 0x181f ;  /* 0x0000181fffec7424 */ /* 0x000fe200078e00ff */
[----:B------:R-:W-:-:S02]  /*20540*/  MOV R3, 0x20560 ;  /* 0x0002056000037802 */ /* 0x000fc40000000f00 */
[----:B-12--5:R-:W-:Y:S05]  /*20550*/  CALL.REL.NOINC `($__internal_40_$__cuda_sm70_shflsync_idx_p) ;  /* 0x0000cd2000007944 */ /* 0x026fea0003c00000 */
[----:B------:R-:W-:Y:S01]  /*20560*/  MOV R0, R237 ;  /* 0x000000ed00007202 */ /* 0x000fe20000000f00 */
[----:B------:R-:W-:Y:S05]  /*20570*/  BRA `(.L_x_2517) ;  /* 0xfffea3b000007947 */ /* 0x000fea000383ffff */
.L_x_2348:
[----:B------:R-:W-:Y:S01]  /*20580*/  IMAD.MOV.U32 R235, RZ, RZ, R13 ;  /* 0x000000ffffeb7224 */ /* 0x000fe200078e000d */
[----:B--2---:R-:W-:Y:S01]  /*20590*/  MOV R2, 0x1 ;  /* 0x0000000100027802 */ /* 0x004fe20000000f00 */
[----:B------:R-:W-:Y:S01]  /*205a0*/  IMAD.MOV.U32 R236, RZ, RZ, 0x181f ;  /* 0x0000181fffec7424 */ /* 0x000fe200078e00ff */
[----:B------:R-:W-:-:S02]  /*205b0*/  MOV R3, 0x205d0 ;  /* 0x000205d000037802 */ /* 0x000fc40000000f00 */
[----:B-1-345:R-:W-:Y:S05]  /*205c0*/  CALL.REL.NOINC `($__internal_40_$__cuda_sm70_shflsync_idx_p) ;  /* 0x0000ccb000007944 */ /* 0x03afea0003c00000 */
[----:B------:R-:W-:Y:S01]  /*205d0*/  IMAD.MOV.U32 R4, RZ, RZ, R237 ;  /* 0x000000ffff047224 */ /* 0x000fe200078e00ed */
[----:B------:R-:W-:Y:S01]  /*205e0*/  MOV R2, 0x1 ;  /* 0x0000000100027802 */ /* 0x000fe20000000f00 */
[----:B------:R-:W-:Y:S01]  /*205f0*/  IMAD.MOV.U32 R235, RZ, RZ, R17 ;  /* 0x000000ffffeb7224 */ /* 0x000fe200078e0011 */
[----:B------:R-:W-:-:S02]  /*20600*/  MOV R236, 0x181f ;  /* 0x0000181f00ec7802 */ /* 0x000fc40000000f00 */
[----:B------:R-:W-:Y:S02]  /*20610*/  MOV R3, 0x20630 ;  /* 0x0002063000037802 */ /* 0x000fe40000000f00 */
[----:B------:R-:W-:Y:S05]  /*20620*/  CALL.REL.NOINC `($__internal_40_$__cuda_sm70_shflsync_idx_p) ;  /* 0x0000cc5000007944 */ /* 0x000fea0003c00000 */
[----:B------:R-:W-:Y:S01]  /*20630*/  MOV R0, R237 ;  /* 0x000000ed00007202 */ /* 0x000fe20000000f00 */
[----:B------:R-:W-:Y:S05]  /*20640*/  BRA `(.L_x_2518) ;  /* 0xfffea46000007947 */ /* 0x000fea000383ffff */
.L_x_2351:
[----:B------:R-:W-:Y:S01]  /*20650*/  IMAD.MOV.U32 R235, RZ, RZ, R13 ;  /* 0x000000ffffeb7224 */ /* 0x000fe200078e000d */
[----:B-1----:R-:W-:Y:S01]  /*20660*/  MOV R2, 0x2 ;  /* 0x0000000200027802 */ /* 0x002fe20000000f00 */
[----:B------:R-:W-:Y:S01]  /*20670*/  IMAD.MOV.U32 R236, RZ, RZ, 0x181f ;  /* 0x0000181fffec7424 */ /* 0x000fe200078e00ff */
[----:B------:R-:W-:Y:S02]  /*20680*/  MOV R3, 0x206a0 ;  /* 0x000206a000037802 */ /* 0x000fe40000000f00 */
[----:B--2345:R-:W-:Y:S05]  /*20690*/  CALL.REL.NOINC `($__internal_40_$__cuda_sm70_shflsync_idx_p) ;  /* 0x0000cbe000007944 */ /* 0x03cfea0003c00000 */
[----:B------:R-:W-:Y:S01]  /*206a0*/  MOV R4, R237 ;  /* 0x000000ed00047202 */ /* 0x000fe20000000f00 */
[----:B------:R-:W-:Y:S05]  /*206b0*/  BRA `(.L_x_2519) ;  /* 0xfffea56000007947 */ /* 0x000fea000383ffff */
.L_x_2352:
[----:B------:R-:W-:Y:S01]  /*206c0*/  IMAD.MOV.U32 R235, RZ, RZ, R17 ;  /* 0x000000ffffeb7224 */ /* 0x000fe200078e0011 */
[----:B------:R-:W-:Y:S01]  /*206d0*/  MOV R2, 0x2 ;  /* 0x0000000200027802 */ /* 0x000fe20000000f00 */
[----:B------:R-:W-:Y:S01]  /*206e0*/  IMAD.MOV.U32 R236, RZ, RZ, 0x181f ;  /* 0x0000181fffec7424 */ /* 0x000fe200078e00ff */
[----:B------:R-:W-:Y:S02]  /*206f0*/  MOV R3, 0x20710 ;  /* 0x0002071000037802 */ /* 0x000fe40000000f00 */
[----:B-12345:R-:W-:Y:S05]  /*20700*/  CALL.REL.NOINC `($__internal_40_$__cuda_sm70_shflsync_idx_p) ;  /* 0x0000cb7000007944 */ /* 0x03efea0003c00000 */
[----:B------:R-:W-:Y:S01]  /*20710*/  MOV R0, R237 ;  /* 0x000000ed00007202 */ /* 0x000fe20000000f00 */
[----:B------:R-:W-:Y:S05]  /*20720*/  BRA `(.L_x_2520) ;  /* 0xfffea51000007947 */ /* 0x000fea000383ffff */
.L_x_2355:
[----:B------:R-:W-:Y:S01]  /*20730*/  IMAD.MOV.U32 R235, RZ, RZ, R13 ;  /* 0x000000ffffeb7224 */ /* 0x000fe200078e000d */
[----:B-1----:R-:W-:Y:S01]  /*20740*/  MOV R2, 0x3 ;  /* 0x0000000300027802 */ /* 0x002fe20000000f00 */
[----:B------:R-:W-:Y:S01]  /*20750*/  IMAD.MOV.U32 R236, RZ, RZ, 0x181f ;  /* 0x0000181fffec7424 */ /* 0x000fe200078e00ff */
[----:B------:R-:W-:-:S02]  /*20760*/  MOV R3, 0x20780 ;  /* 0x0002078000037802 */ /* 0x000fc40000000f00 */
[----:B--2345:R-:W-:Y:S05]  /*20770*/  CALL.REL.NOINC `($__internal_40_$__cuda_sm70_shflsync_idx_p) ;  /* 0x0000cb0000007944 */ /* 0x03cfea0003c00000 */
        /* <DEDUP_REMOVED lines=8> */
.L_x_2357:
[----:B------:R-:W-:Y:S01]  /*20800*/  IMAD.MOV.U32 R235, RZ, RZ, R4 ;  /* 0x000000ffffeb7224 */ /* 0x000fe200078e0004 */
[----:B------:R-:W-:Y:S01]  /*20810*/  MOV R2, RZ ;  /* 0x000000ff00027202 */ /* 0x000fe20000000f00 */
[----:B------:R-:W-:Y:S01]  /*20820*/  IMAD.MOV.U32 R236, RZ, RZ, 0x181f ;  /* 0x0000181fffec7424 */ /* 0x000fe200078e00ff */
[----:B------:R-:W-:Y:S02]  /*20830*/  MOV R3, 0x20850 ;  /* 0x0002085000037802 */ /* 0x000fe40000000f00 */
[----:B-1234-:R-:W-:Y:S05]  /*20840*/  CALL.REL.NOINC `($__internal_40_$__cuda_sm70_shflsync_idx_p) ;  /* 0x0000ca3000007944 */ /* 0x01efea0003c00000 */
[----:B------:R-:W-:Y:S01]  /*20850*/  MOV R3, R237 ;  /* 0x000000ed00037202 */ /* 0x000fe20000000f00 */
[----:B------:R-:W-:Y:S05]  /*20860*/  BRA `(.L_x_2522) ;  /* 0xfffeb1a000007947 */ /* 0x000fea000383ffff */
.L_x_2360:
[----:B------:R-:W-:Y:S01]  /*20870*/  IMAD.MOV.U32 R235, RZ, RZ, R4 ;  /* 0x000000ffffeb7224 */ /* 0x000fe200078e0004 */
[----:B------:R-:W-:Y:S01]  /*20880*/  MOV R2, 0x1 ;  /* 0x0000000100027802 */ /* 0x000fe20000000f00 */
[----:B------:R-:W-:Y:S01]  /*20890*/  IMAD.MOV.U32 R236, RZ, RZ, 0x181f ;  /* 0x0000181fffec7424 */ /* 0x000fe200078e00ff */
[----:B------:R-:W-:Y:S02]  /*208a0*/  MOV R3, 0x208c0 ;  /* 0x000208c000037802 */ /* 0x000fe40000000f00 */
[----:B-1-3--:R-:W-:Y:S05]  /*208b0*/  CALL.REL.NOINC `($__internal_40_$__cuda_sm70_shflsync_idx_p) ;  /* 0x0000c9c000007944 */ /* 0x00afea0003c00000 */
        /* <DEDUP_REMOVED lines=8> */
.L_x_2363:
[----:B------:R-:W-:Y:S01]  /*20940*/  IMAD.MOV.U32 R235, RZ, RZ, R6 ;  /* 0x000000ffffeb7224 */ /* 0x000fe200078e0006 */
[----:B------:R-:W-:Y:S01]  /*20950*/  MOV R2, RZ ;  /* 0x000000ff00027202 */ /* 0x000fe20000000f00 */
[----:B------:R-:W-:Y:S01]  /*20960*/  IMAD.MOV.U32 R236, RZ, RZ, 0x181f ;  /* 0x0000181fffec7424 */ /* 0x000fe200078e00ff */
[----:B------:R-:W-:Y:S02]  /*20970*/  MOV R3, 0x20990 ;  /* 0x0002099000037802 */ /* 0x000fe40000000f00 */
[----:B-1----:R-:W-:Y:S05]  /*20980*/  CALL.REL.NOINC `($__internal_40_$__cuda_sm70_shflsync_idx_p) ;  /* 0x0000c8f000007944 */ /* 0x002fea0003c00000 */
[----:B------:R-:W-:Y:S01]  /*20990*/  MOV R4, R237 ;  /* 0x000000ed00047202 */ /* 0x000fe20000000f00 */
[----:B------:R-:W-:Y:S05]  /*209a0*/  BRA `(.L_x_2524) ;  /* 0xfffec3f000007947 */ /* 0x000fea000383ffff */
.L_x_2364:
[----:B------:R-:W-:Y:S01]  /*209b0*/  IMAD.MOV.U32 R235, RZ, RZ, R13 ;  /* 0x000000ffffeb7224 */ /* 0x000fe200078e000d */
[----:B------:R-:W-:Y:S01]  /*209c0*/  MOV R2, RZ ;  /* 0x000000ff00027202 */ /* 0x000fe20000000f00 */
[----:B------:R-:W-:Y:S01]  /*209d0*/  IMAD.MOV.U32 R236, RZ, RZ, 0x181f ;  /* 0x0000181fffec7424 */ /* 0x000fe200078e00ff */
[----:B------:R-:W-:Y:S02]  /*209e0*/  MOV R3, 0x20a00 ;  /* 0x00020a0000037802 */ /* 0x000fe40000000f00 */
[----:B-123--:R-:W-:Y:S05]  /*209f0*/  CALL.REL.NOINC `($__internal_40_$__cuda_sm70_shflsync_idx_p) ;  /* 0x0000c88000007944 */ /* 0x00efea0003c00000 */
[----:B------:R-:W-:Y:S01]  /*20a00*/  MOV R0, R237 ;  /* 0x000000ed00007202 */ /* 0x000fe20000000f00 */
[----:B------:R-:W-:Y:S05]  /*20a10*/  BRA `(.L_x_2525) ;  /* 0xfffec3a000007947 */ /* 0x000fea000383ffff */
.L_x_2367:
[----:B------:R-:W-:Y:S01]  /*20a20*/  IMAD.MOV.U32 R235, RZ, RZ, R6 ;  /* 0x000000ffffeb7224 */ /* 0x000fe200078e0006 */
[----:B--2---:R-:W-:Y:S01]  /*20a30*/  MOV R2, 0x1 ;  /* 0x0000000100027802 */ /* 0x004fe20000000f00 */
[----:B------:R-:W-:Y:S01]  /*20a40*/  IMAD.MOV.U32 R236, RZ, RZ, 0x181f ;  /* 0x0000181fffec7424 */ /* 0x000fe200078e00ff */
[----:B------:R-:W-:-:S02]  /*20a50*/  MOV R3, 0x20a70 ;  /* 0x00020a7000037802 */ /* 0x000fc40000000f00 */
[----:B-1-34-:R-:W-:Y:S05]  /*20a60*/  CALL.REL.NOINC `($__internal_40_$__cuda_sm70_shflsync_idx_p) ;  /* 0x0000c81000007944 */ /* 0x01afea0003c00000 */
        /* <DEDUP_REMOVED lines=8> */
.L_x_2368:
[----:B------:R-:W-:Y:S01]  /*20af0*/  IMAD.MOV.U32 R235, RZ, RZ, R4 ;  /* 0x000000ffffeb7224 */ /* 0x000fe200078e0004 */
[----:B------:R-:W-:Y:S01]  /*20b00*/  MOV R2, RZ ;  /* 0x000000ff00027202 */ /* 0x000fe20000000f00 */
[----:B------:R-:W-:Y:S01]  /*20b10*/  IMAD.MOV.U32 R236, RZ, RZ, 0x1c1f ;  /* 0x00001c1fffec7424 */ /* 0x000fe200078e00ff */
[----:B------:R-:W-:Y:S02]  /*20b20*/  MOV R3, 0x20b40 ;  /* 0x00020b4000037802 */ /* 0x000fe40000000f00 */
[----:B-1----:R-:W-:Y:S05]  /*20b30*/  CALL.REL.NOINC `($__internal_40_$__cuda_sm70_shflsync_idx_p) ;  /* 0x0000c74000007944 */ /* 0x002fea0003c00000 */
[----:B------:R-:W-:Y:S01]  /*20b40*/  MOV R3, R237 ;  /* 0x000000ed00037202 */ /* 0x000fe20000000f00 */
[----:B------:R-:W-:Y:S05]  /*20b50*/  BRA `(.L_x_2527) ;  /* 0xfffec89000007947 */ /* 0x000fea000383ffff */
.L_x_2373:
[----:B------:R-:W-:Y:S01]  /*20b60*/  IMAD.MOV.U32 R235, RZ, RZ, R4 ;  /* 0x000000ffffeb7224 */ /* 0x000fe200078e0004 */
[----:B------:R-:W-:Y:S01]  /*20b70*/  MOV R2, 0x1 ;  /* 0x0000000100027802 */ /* 0x000fe20000000f00 */
[----:B------:R-:W-:Y:S01]  /*20b80*/  IMAD.MOV.U32 R236, RZ, RZ, 0x1c1f ;  /* 0x00001c1fffec7424 */ /* 0x000fe200078e00ff */
[----:B------:R-:W-:Y:S02]  /*20b90*/  MOV R3, 0x20bb0 ;  /* 0x00020bb000037802 */ /* 0x000fe40000000f00 */
[----:B--2---:R-:W-:Y:S05]  /*20ba0*/  CALL.REL.NOINC `($__internal_40_$__cuda_sm70_shflsync_idx_p) ;  /* 0x0000c6d000007944 */ /* 0x004fea0003c00000 */
[----:B------:R-:W-:Y:S01]  /*20bb0*/  MOV R3, R237 ;  /* 0x000000ed00037202 */ /* 0x000fe20000000f00 */
[----:B------:R-:W-:Y:S05]  /*20bc0*/  BRA `(.L_x_2528) ;  /* 0xfffecda000007947 */ /* 0x000fea000383ffff */
.L_x_2378:
[----:B------:R-:W-:Y:S01]  /*20bd0*/  IMAD.MOV.U32 R0, RZ, RZ, R13 ;  /* 0x000000ffff007224 */ /* 0x000fe200078e000d */
[----:B------:R-:W-:-:S02]  /*20be0*/  MOV R3, 0x2 ;  /* 0x0000000200037802 */ /* 0x000fc40000000f00 */
[----:B------:R-:W-:Y:S02]  /*20bf0*/  MOV R2, 0x20c10 ;  /* 0x00020c1000027802 */ /* 0x000fe40000000f00 */
[----:B------:R-:W-:Y:S05]  /*20c00*/  CALL.REL.NOINC `($__internal_39_$__cuda_sm70_shflsync_bfly_p) ;  /* 0x0000c61000007944 */ /* 0x000fea0003c00000 */
[----:B------:R-:W-:Y:S05]  /*20c10*/  BRA `(.L_x_2529) ;  /* 0xfffed30000007947 */ /* 0x000fea000383ffff */
.L_x_2379:
[----:B------:R-:W-:Y:S01]  /*20c20*/  IMAD.MOV.U32 R0, RZ, RZ, R13 ;  /* 0x000000ffff007224 */ /* 0x000fe200078e000d */
[----:B------:R-:W-:Y:S02]  /*20c30*/  MOV R3, 0x1 ;  /* 0x0000000100037802 */ /* 0x000fe40000000f00 */
[----:B------:R-:W-:Y:S02]  /*20c40*/  MOV R2, 0x20c60 ;  /* 0x00020c6000027802 */ /* 0x000fe40000000f00 */
[----:B------:R-:W-:Y:S05]  /*20c50*/  CALL.REL.NOINC `($__internal_39_$__cuda_sm70_shflsync_bfly_p) ;  /* 0x0000c5c000007944 */ /* 0x000fea0003c00000 */
[----:B------:R-:W-:Y:S01]  /*20c60*/  FMNMX.FTZ R13, R13, R184, !PT ;  /* 0x000000b80d0d7209 */ /* 0x000fe20007810000 */
[----:B------:R-:W-:Y:S01]  /*20c70*/  IMAD.MOV.U32 R0, RZ, RZ, R6 ;  /* 0x000000ffff007224 */ /* 0x000fe200078e0006 */
[----:B------:R-:W-:Y:S01]  /*20c80*/  MOV R2, 0x20cb0 ;  /* 0x00020cb000027802 */ /* 0x000fe20000000f00 */
[----:B------:R-:W-:Y:S02]  /*20c90*/  IMAD.MOV.U32 R3, RZ, RZ, 0x2 ;  /* 0x00000002ff037424 */ /* 0x000fe400078e00ff */
[----:B------:R-:W-:Y:S05]  /*20ca0*/  CALL.REL.NOINC `($__internal_39_$__cuda_sm70_shflsync_bfly_p) ;  /* 0x0000c57000007944 */ /* 0x000fea0003c00000 */
[----:B------:R-:W-:Y:S01]  /*20cb0*/  FMNMX.FTZ R6, R6, R184, !PT ;  /* 0x000000b806067209 */ /* 0x000fe20007810000 */
[----:B------:R-:W-:Y:S01]  /*20cc0*/  IMAD.MOV.U32 R3, RZ, RZ, 0x1 ;  /* 0x00000001ff037424 */ /* 0x000fe200078e00ff */
[----:B------:R-:W-:-:S03]  /*20cd0*/  MOV R2, 0x20d00 ;  /* 0x00020d0000027802 */ /* 0x000fc60000000f00 */
[----:B------:R-:W-:Y:S02]  /*20ce0*/  IMAD.MOV.U32 R0, RZ, RZ, R6 ;  /* 0x000000ffff007224 */ /* 0x000fe400078e0006 */
[----:B------:R-:W-:Y:S05]  /*20cf0*/  CALL.REL.NOINC `($__internal_39_$__cuda_sm70_shflsync_bfly_p) ;  /* 0x0000c52000007944 */ /* 0x000fea0003c00000 */
[----:B------:R-:W-:Y:S05]  /*20d00*/  BRA `(.L_x_2530) ;  /* 0xfffed28000007947 */ /* 0x000fea000383ffff */
.L_x_2387:
[----:B------:R-:W-:Y:S01]  /*20d10*/  MOV R2, RZ ;  /* 0x000000ff00027202 */ /* 0x000fe20000000f00 */
[----:B------:R-:W-:Y:S01]  /*20d20*/  IMAD.MOV.U32 R235, RZ, RZ, R8 ;  /* 0x000000ffffeb7224 */ /* 0x000fe200078e0008 */
[----:B------:R-:W-:Y:S01]  /*20d30*/  MOV R3, 0x20d60 ;  /* 0x00020d6000037802 */ /* 0x000fe20000000f00 */
[----:B------:R-:W-:Y:S02]  /*20d40*/  IMAD.MOV.U32 R236, RZ, RZ, 0x181f ;  /* 0x0000181fffec7424 */ /* 0x000fe400078e00ff */
[----:B-1234-:R-:W-:Y:S05]  /*20d50*/  CALL.REL.NOINC `($__internal_40_$__cuda_sm70_shflsync_idx_p) ;  /* 0x0000c52000007944 */ /* 0x01efea0003c00000 */
[----:B------:R-:W-:Y:S01]  /*20d60*/  MOV R4, R237 ;  /* 0x000000ed00047202 */ /* 0x000fe20000000f00 */
[----:B------:R-:W-:-:S05]  /*20d70*/  BRA `(.L_x_2531) ;  /* 0xfffee78000007947 */ /* 0x000fca000383ffff */
.L_x_2388:
[----:B------:R-:W-:Y:S01]  /*20d80*/  MOV R2, RZ ;  /* 0x000000ff00027202 */ /* 0x000fe20000000f00 */
[----:B------:R-:W-:Y:S01]  /*20d90*/  IMAD.MOV.U32 R235, RZ, RZ, R9 ;  /* 0x000000ffffeb7224 */ /* 0x000fe200078e0009 */
[----:B------:R-:W-:Y:S01]  /*20da0*/  MOV R3, 0x20dd0 ;  /* 0x00020dd000037802 */ /* 0x000fe20000000f00 */
[----:B------:R-:W-:Y:S02]  /*20db0*/  IMAD.MOV.U32 R236, RZ, RZ, 0x181f ;  /* 0x0000181fffec7424 */ /* 0x000fe400078e00ff */
[----:B-1234-:R-:W-:Y:S05]  /*20dc0*/  CALL.REL.NOINC `($__internal_40_$__cuda_sm70_shflsync_idx_p) ;  /* 0x0000c4b000007944 */ /* 0x01efea0003c00000 */
[----:B------:R-:W-:Y:S01]  /*20dd0*/  MOV R0, R237 ;  /* 0x000000ed00007202 */ /* 0x000fe20000000f00 */
[----:B------:R-:W-:-:S05]  /*20de0*/  BRA `(.L_x_2532) ;  /* 0xfffee73000007947 */ /* 0x000fca000383ffff */
.L_x_2389:
[----:B---3--:R-:W-:Y:S01]  /*20df0*/  MOV R2, 0x1 ;  /* 0x0000000100027802 */ /* 0x008fe20000000f00 */
[----:B------:R-:W-:Y:S01]  /*20e00*/  IMAD.MOV.U32 R235, RZ, RZ, R8 ;  /* 0x000000ffffeb7224 */ /* 0x000fe200078e0008 */
[----:B------:R-:W-:Y:S01]  /*20e10*/  MOV R3, 0x20e40 ;  /* 0x00020e4000037802 */ /* 0x000fe20000000f00 */
[----:B------:R-:W-:Y:S02]  /*20e20*/  IMAD.MOV.U32 R236, RZ, RZ, 0x181f ;  /* 0x0000181fffec7424 */ /* 0x000fe400078e00ff */
[----:B-12-4-:R-:W-:Y:S05]  /*20e30*/  CALL.REL.NOINC `($__internal_40_$__cuda_sm70_shflsync_idx_p) ;  /* 0x0000c44000007944 */ /* 0x016fea0003c00000 */
[----:B------:R-:W-:Y:S01]  /*20e40*/  MOV R2, 0x1 ;  /* 0x0000000100027802 */ /* 0x000fe20000000f00 */
[----:B------:R-:W-:Y:S01]  /*20e50*/  IMAD.MOV.U32 R4, RZ, RZ, R237 ;  /* 0x000000ffff047224 */ /* 0x000fe200078e00ed */
[----:B------:R-:W-:Y:S01]  /*20e60*/  MOV R236, 0x181f ;  /* 0x0000181f00ec7802 */ /* 0x000fe20000000f00 */
[----:B------:R-:W-:Y:S01]  /*20e70*/  IMAD.MOV.U32 R235, RZ, RZ, R9 ;  /* 0x000000ffffeb7224 */ /* 0x000fe200078e0009 */
[----:B------:R-:W-:Y:S02]  /*20e80*/  MOV R3, 0x20ea0 ;  /* 0x00020ea000037802 */ /* 0x000fe40000000f00 */
[----:B------:R-:W-:Y:S05]  /*20e90*/  CALL.REL.NOINC `($__internal_40_$__cuda_sm70_shflsync_idx_p) ;  /* 0x0000c3e000007944 */ /* 0x000fea0003c00000 */
[----:B------:R-:W-:Y:S01]  /*20ea0*/  MOV R0, R237 ;  /* 0x000000ed00007202 */ /* 0x000fe20000000f00 */
[----:B------:R-:W-:-:S05]  /*20eb0*/  BRA `(.L_x_2533) ;  /* 0xfffee8a000007947 */ /* 0x000fca000383ffff */
.L_x_2392:
[----:B------:R-:W-:Y:S01]  /*20ec0*/  MOV R2, RZ ;  /* 0x000000ff00027202 */ /* 0x000fe20000000f00 */
[----:B------:R-:W-:Y:S01]  /*20ed0*/  IMAD.MOV.U32 R235, RZ, RZ, R9 ;  /* 0x000000ffffeb7224 */ /* 0x000fe200078e0009 */
[----:B------:R-:W-:Y:S01]  /*20ee0*/  MOV R3, 0x20f10 ;  /* 0x00020f1000037802 */ /* 0x000fe20000000f00 */
[----:B------:R-:W-:Y:S02]  /*20ef0*/  IMAD.MOV.U32 R236, RZ, RZ, 0x181f ;  /* 0x0000181fffec7424 */ /* 0x000fe400078e00ff */
[----:B-1----:R-:W-:Y:S05]  /*20f00*/  CALL.REL.NOINC `($__internal_40_$__cuda_sm70_shflsync_idx_p) ;  /* 0x0000c37000007944 */ /* 0x002fea0003c00000 */
[----:B------:R-:W-:Y:S01]  /*20f10*/  MOV R4, R237 ;  /* 0x000000ed00047202 */ /* 0x000fe20000000f00 */
[----:B------:R-:W-:-:S05]  /*20f20*/  BRA `(.L_x_2534) ;  /* 0xfffef92000007947 */ /* 0x000fca000383ffff */
.L_x_2393:
[----:B------:R-:W-:Y:S01]  /*20f30*/  MOV R2, RZ ;  /* 0x000000ff00027202 */ /* 0x000fe20000000f00 */
[----:B------:R-:W-:Y:S01]  /*20f40*/  IMAD.MOV.U32 R235, RZ, RZ, R14 ;  /* 0x000000ffffeb7224 */ /* 0x000fe200078e000e */
[----:B------:R-:W-:Y:S01]  /*20f50*/  MOV R3, 0x20f80 ;  /* 0x00020f8000037802 */ /* 0x000fe20000000f00 */
[----:B------:R-:W-:Y:S02]  /*20f60*/  IMAD.MOV.U32 R236, RZ, RZ, 0x181f ;  /* 0x0000181fffec7424 */ /* 0x000fe400078e00ff */
[----:B-123--:R-:W-:Y:S05]  /*20f70*/  CALL.REL.NOINC `($__internal_40_$__cuda_sm70_shflsync_idx_p) ;  /* 0x0000c30000007944 */ /* 0x00efea0003c00000 */
[----:B------:R-:W-:Y:S01]  /*20f80*/  MOV R0, R237 ;  /* 0x000000ed00007202 */ /* 0x000fe20000000f00 */
[----:B------:R-:W-:-:S05]  /*20f90*/  BRA `(.L_x_2535) ;  /* 0xfffef8d000007947 */ /* 0x000fca000383ffff */
.L_x_2394:
[----:B--2---:R-:W-:Y:S01]  /*20fa0*/  MOV R2, 0x1 ;  /* 0x0000000100027802 */ /* 0x004fe20000000f00 */
[----:B------:R-:W-:Y:S01]  /*20fb0*/  IMAD.MOV.U32 R235, RZ, RZ, R9 ;  /* 0x000000ffffeb7224 */ /* 0x000fe200078e0009 */
[----:B------:R-:W-:Y:S01]  /*20fc0*/  MOV R3, 0x20ff0 ;  /* 0x00020ff000037802 */ /* 0x000fe20000000f00 */
[----:B------:R-:W-:Y:S03]  /*20fd0*/  IMAD.MOV.U32 R236, RZ, RZ, 0x181f ;  /* 0x0000181fffec7424 */ /* 0x000fe600078e00ff */
[----:B-1--4-:R-:W-:Y:S05]  /*20fe0*/  CALL.REL.NOINC `($__internal_40_$__cuda_sm70_shflsync_idx_p) ;  /* 0x0000c29000007944 */ /* 0x012fea0003c00000 */
        /* <DEDUP_REMOVED lines=8> */
.L_x_2395:
[----:B------:R-:W-:Y:S01]  /*21070*/  MOV R2, RZ ;  /* 0x000000ff00027202 */ /* 0x000fe20000000f00 */
[----:B------:R-:W-:Y:S01]  /*21080*/  IMAD.MOV.U32 R235, RZ, RZ, R8 ;  /* 0x000000ffffeb7224 */ /* 0x000fe200078e0008 */
[----:B------:R-:W-:Y:S01]  /*21090*/  MOV R3, 0x210c0 ;  /* 0x000210c000037802 */ /* 0x000fe20000000f00 */
[----:B------:R-:W-:Y:S02]  /*210a0*/  IMAD.MOV.U32 R236, RZ, RZ, 0x1c1f ;  /* 0x00001c1fffec7424 */ /* 0x000fe400078e00ff */
[----:B-1----:R-:W-:Y:S05]  /*210b0*/  CALL.REL.NOINC `($__internal_40_$__cuda_sm70_shflsync_idx_p) ;  /* 0x0000c1c000007944 */ /* 0x002fea0003c00000 */
[----:B------:R-:W-:Y:S01]  /*210c0*/  MOV R3, R237 ;  /* 0x000000ed00037202 */ /* 0x000fe20000000f00 */
[----:B------:R-:W-:-:S05]  /*210d0*/  BRA `(.L_x_2537) ;  /* 0xfffefc0000007947 */ /* 0x000fca000383ffff */
.L_x_2400:
[----:B------:R-:W-:Y:S01]  /*210e0*/  MOV R2, 0x1 ;  /* 0x0000000100027802 */ /* 0x000fe20000000f00 */
[----:B------:R-:W-:Y:S01]  /*210f0*/  IMAD.MOV.U32 R235, RZ, RZ, R8 ;  /* 0x000000ffffeb7224 */ /* 0x000fe200078e0008 */
[----:B------:R-:W-:Y:S01]  /*21100*/  MOV R3, 0x21130 ;  /* 0x0002113000037802 */ /* 0x000fe20000000f00 */
[----:B------:R-:W-:Y:S02]  /*21110*/  IMAD.MOV.U32 R236, RZ, RZ, 0x1c1f ;  /* 0x00001c1fffec7424 */ /* 0x000fe400078e00ff */
[----:B--2---:R-:W-:Y:S05]  /*21120*/  CALL.REL.NOINC `($__internal_40_$__cuda_sm70_shflsync_idx_p) ;  /* 0x0000c15000007944 */ /* 0x004fea0003c00000 */
[----:B------:R-:W-:Y:S01]  /*21130*/  MOV R3, R237 ;  /* 0x000000ed00037202 */ /* 0x000fe20000000f00 */
[----:B------:R-:W-:-:S05]  /*21140*/  BRA `(.L_x_2538) ;  /* 0xffff013000007947 */ /* 0x000fca000383ffff */
.L_x_2405:
[----:B------:R-:W-:Y:S02]  /*21150*/  MOV R3, 0x2 ;  /* 0x0000000200037802 */ /* 0x000fe40000000f00 */
[----:B------:R-:W-:Y:S02]  /*21160*/  MOV R2, 0x21180 ;  /* 0x0002118000027802 */ /* 0x000fe40000000f00 */
[----:B------:R-:W-:Y:S05]  /*21170*/  CALL.REL.NOINC `($__internal_39_$__cuda_sm70_shflsync_bfly_p) ;  /* 0x0000c0a000007944 */ /* 0x000fea0003c00000 */
[----:B------:R-:W-:Y:S01]  /*21180*/  MOV R2, R184 ;  /* 0x000000b800027202 */ /* 0x000fe20000000f00 */
[----:B------:R-:W-:-:S05]  /*21190*/  BRA `(.L_x_2539) ;  /* 0xffff06d000007947 */ /* 0x000fca000383ffff */
.L_x_2406:
[----:B------:R-:W-:Y:S02]  /*211a0*/  MOV R3, 0x1 ;  /* 0x0000000100037802 */ /* 0x000fe40000000f00 */
[----:B------:R-:W-:Y:S02]  /*211b0*/  MOV R2, 0x211d0 ;  /* 0x000211d000027802 */ /* 0x000fe40000000f00 */
[----:B------:R-:W-:Y:S05]  /*211c0*/  CALL.REL.NOINC `($__internal_39_$__cuda_sm70_shflsync_bfly_p) ;  /* 0x0000c05000007944 */ /* 0x000fea0003c00000 */
[----:B------:R-:W-:Y:S01]  /*211d0*/  IMAD.MOV.U32 R3, RZ, RZ, 0x2 ;  /* 0x00000002ff037424 */ /* 0x000fe200078e00ff */
[----:B------:R-:W-:Y:S01]  /*211e0*/  FMNMX.FTZ R4, R0, R184, !PT ;  /* 0x000000b800047209 */ /* 0x000fe20007810000 */
[----:B------:R-:W-:Y:S01]  /*211f0*/  IMAD.MOV.U32 R0, RZ, RZ, R8 ;  /* 0x000000ffff007224 */ /* 0x000fe200078e0008 */
[----:B------:R-:W-:Y:S02]  /*21200*/  MOV R2, 0x21220 ;  /* 0x0002122000027802 */ /* 0x000fe40000000f00 */
[----:B------:R-:W-:Y:S05]  /*21210*/  CALL.REL.NOINC `($__internal_39_$__cuda_sm70_shflsync_bfly_p) ;  /* 0x0000c00000007944 */ /* 0x000fea0003c00000 */
[----:B------:R-:W-:Y:S01]  /*21220*/  FMNMX.FTZ R0, R8, R184, !PT ;  /* 0x000000b808007209 */ /* 0x000fe20007810000 */
[----:B------:R-:W-:Y:S01]  /*21230*/  IMAD.MOV.U32 R3, RZ, RZ, 0x1 ;  /* 0x00000001ff037424 */ /* 0x000fe200078e00ff */
[----:B------:R-:W-:Y:S02]  /*21240*/  MOV R2, 0x21260 ;  /* 0x0002126000027802 */ /* 0x000fe40000000f00 */
[----:B------:R-:W-:Y:S05]  /*21250*/  CALL.REL.NOINC `($__internal_39_$__cuda_sm70_shflsync_bfly_p) ;  /* 0x0000bfc000007944 */ /* 0x000fea0003c00000 */
[----:B------:R-:W-:Y:S01]  /*21260*/  MOV R2, R184 ;  /* 0x000000b800027202 */ /* 0x000fe20000000f00 */
[----:B------:R-:W-:-:S05]  /*21270*/  BRA `(.L_x_2540) ;  /* 0xffff066000007947 */ /* 0x000fca000383ffff */
.L_x_2415:
[----:B------:R-:W-:Y:S01]  /*21280*/  MOV R2, RZ ;  /* 0x000000ff00027202 */ /* 0x000fe20000000f00 */
[----:B------:R-:W-:Y:S01]  /*21290*/  IMAD.MOV.U32 R235, RZ, RZ, R9 ;  /* 0x000000ffffeb7224 */ /* 0x000fe200078e0009 */
[----:B------:R-:W-:Y:S01]  /*212a0*/  MOV R3, 0x212d0 ;  /* 0x000212d000037802 */ /* 0x000fe20000000f00 */
[----:B------:R-:W-:Y:S02]  /*212b0*/  IMAD.MOV.U32 R236, RZ, RZ, 0x181f ;  /* 0x0000181fffec7424 */ /* 0x000fe400078e00ff */
[----:B-1234-:R-:W-:Y:S05]  /*212c0*/  CALL.REL.NOINC `($__internal_40_$__cuda_sm70_shflsync_idx_p) ;  /* 0x0000bfb000007944 */ /* 0x01efea0003c00000 */
[----:B------:R-:W-:Y:S01]  /*212d0*/  MOV R8, R237 ;  /* 0x000000ed00087202 */ /* 0x000fe20000000f00 */
[----:B------:R-:W-:-:S05]  /*212e0*/  BRA `(.L_x_2541) ;  /* 0xffff221000007947 */ /* 0x000fca000383ffff */
.L_x_2416:
[----:B------:R-:W-:Y:S01]  /*212f0*/  MOV R2, RZ ;  /* 0x000000ff00027202 */ /* 0x000fe20000000f00 */
[----:B------:R-:W-:Y:S01]  /*21300*/  IMAD.MOV.U32 R235, RZ, RZ, R10 ;  /* 0x000000ffffeb7224 */ /* 0x000fe200078e000a */
[----:B------:R-:W-:Y:S01]  /*21310*/  MOV R3, 0x21340 ;  /* 0x0002134000037802 */ /* 0x000fe20000000f00 */
[----:B------:R-:W-:Y:S02]  /*21320*/  IMAD.MOV.U32 R236, RZ, RZ, 0x181f ;  /* 0x0000181fffec7424 */ /* 0x000fe400078e00ff */
[----:B-1234-:R-:W-:Y:S05]  /*21330*/  CALL.REL.NOINC `($__internal_40_$__cuda_sm70_shflsync_idx_p) ;  /* 0x0000bf4000007944 */ /* 0x01efea0003c00000 */
[----:B------:R-:W-:Y:S01]  /*21340*/  MOV R0, R237 ;  /* 0x000000ed00007202 */ /* 0x000fe20000000f00 */
[----:B------:R-:W-:-:S05]  /*21350*/  BRA `(.L_x_2542) ;  /* 0xffff21c000007947 */ /* 0x000fca000383ffff */
.L_x_2417:
        /* <DEDUP_REMOVED lines=13> */
.L_x_2420:
[----:B------:R-:W-:Y:S01]  /*21430*/  MOV R2, RZ ;  /* 0x000000ff00027202 */ /* 0x000fe20000000f00 */
[----:B------:R-:W-:Y:S01]  /*21440*/  IMAD.MOV.U32 R235, RZ, RZ, R14 ;  /* 0x000000ffffeb7224 */ /* 0x000fe200078e000e */
[----:B------:R-:W-:Y:S01]  /*21450*/  MOV R3, 0x21480 ;  /* 0x0002148000037802 */ /* 0x000fe20000000f00 */
[----:B------:R-:W-:Y:S02]  /*21460*/  IMAD.MOV.U32 R236, RZ, RZ, 0x181f ;  /* 0x0000181fffec7424 */ /* 0x000fe400078e00ff */
[----:B-1----:R-:W-:Y:S05]  /*21470*/  CALL.REL.NOINC `($__internal_40_$__cuda_sm70_shflsync_idx_p) ;  /* 0x0000be0000007944 */ /* 0x002fea0003c00000 */
[----:B------:R-:W-:Y:S01]  /*21480*/  MOV R8, R237 ;  /* 0x000000ed00087202 */ /* 0x000fe20000000f00 */
[----:B------:R-:W-:-:S05]  /*21490*/  BRA `(.L_x_2544) ;  /* 0xffff33b000007947 */ /* 0x000fca000383ffff */
.L_x_2421:
[----:B------:R-:W-:Y:S01]  /*214a0*/  MOV R2, RZ ;  /* 0x000000ff00027202 */ /* 0x000fe20000000f00 */
[----:B------:R-:W-:Y:S01]  /*214b0*/  IMAD.MOV.U32 R235, RZ, RZ, R16 ;  /* 0x000000ffffeb7224 */ /* 0x000fe200078e0010 */
[----:B------:R-:W-:Y:S01]  /*214c0*/  MOV R3, 0x214f0 ;  /* 0x000214f000037802 */ /* 0x000fe20000000f00 */
[----:B------:R-:W-:Y:S02]  /*214d0*/  IMAD.MOV.U32 R236, RZ, RZ, 0x181f ;  /* 0x0000181fffec7424 */ /* 0x000fe400078e00ff */
[----:B-123--:R-:W-:Y:S05]  /*214e0*/  CALL.REL.NOINC `($__internal_40_$__cuda_sm70_shflsync_idx_p) ;  /* 0x0000bd9000007944 */ /* 0x00efea0003c00000 */
[----:B------:R-:W-:Y:S01]  /*214f0*/  MOV R0, R237 ;  /* 0x000000ed00007202 */ /* 0x000fe20000000f00 */
[----:B------:R-:W-:-:S05]  /*21500*/  BRA `(.L_x_2545) ;  /* 0xffff336000007947 */ /* 0x000fca000383ffff */
.L_x_2422:
        /* <DEDUP_REMOVED lines=13> */
.L_x_2423:
[----:B------:R-:W-:Y:S02]  /*215e0*/  MOV R3, 0x2 ;  /* 0x0000000200037802 */ /* 0x000fe40000000f00 */
[----:B------:R-:W-:Y:S02]  /*215f0*/  MOV R2, 0x21610 ;  /* 0x0002161000027802 */ /* 0x000fe40000000f00 */
[----:B------:R-:W-:Y:S05]  /*21600*/  CALL.REL.NOINC `($__internal_39_$__cuda_sm70_shflsync_bfly_p) ;  /* 0x0000bc1000007944 */ /* 0x000fea0003c00000 */
[----:B------:R-:W-:Y:S01]  /*21610*/  MOV R2, R184 ;  /* 0x000000b800027202 */ /* 0x000fe20000000f00 */
[----:B------:R-:W-:-:S05]  /*21620*/  BRA `(.L_x_2547) ;  /* 0xffff372000007947 */ /* 0x000fca000383ffff */
.L_x_2424:
        /* <DEDUP_REMOVED lines=14> */
.L_x_2427:
[----:B-1-34-:R-:W-:Y:S01]  /*21710*/  MOV R2, RZ ;  /* 0x000000ff00027202 */ /* 0x01afe20000000f00 */
[----:B------:R-:W-:Y:S01]  /*21720*/  IMAD.MOV.U32 R235, RZ, RZ, R6 ;  /* 0x000000ffffeb7224 */ /* 0x000fe200078e0006 */
[----:B------:R-:W-:Y:S01]  /*21730*/  MOV R3, 0x21760 ;  /* 0x0002176000037802 */ /* 0x000fe20000000f00 */
[----:B------:R-:W-:Y:S02]  /*21740*/  IMAD.MOV.U32 R236, RZ, RZ, 0x181f ;  /* 0x0000181fffec7424 */ /* 0x000fe400078e00ff */
[----:B------:R-:W-:Y:S05]  /*21750*/  CALL.REL.NOINC `($__internal_40_$__cuda_sm70_shflsync_idx_p) ;  /* 0x0000bb2000007944 */ /* 0x000fea0003c00000 */
[----:B------:R-:W-:Y:S01]  /*21760*/  MOV R0, R237 ;  /* 0x000000ed00007202 */ /* 0x000fe20000000f00 */
[----:B------:R-:W-:-:S05]  /*21770*/  BRA `(.L_x_2549) ;  /* 0xffff4f7000007947 */ /* 0x000fca000383ffff */
.L_x_2430:
[----:B--2---:R-:W-:Y:S01]  /*21780*/  MOV R2, 0x1 ;  /* 0x0000000100027802 */ /* 0x004fe20000000f00 */
[----:B------:R-:W-:Y:S01]  /*21790*/  IMAD.MOV.U32 R235, RZ, RZ, R6 ;  /* 0x000000ffffeb7224 */ /* 0x000fe200078e0006 */
[----:B------:R-:W-:Y:S01]  /*217a0*/  MOV R3, 0x217d0 ;  /* 0x000217d000037802 */ /* 0x000fe20000000f00 */
[----:B------:R-:W-:Y:S02]  /*217b0*/  IMAD.MOV.U32 R236, RZ, RZ, 0x181f ;  /* 0x0000181fffec7424 */ /* 0x000fe400078e00ff */
[----:B-1----:R-:W-:Y:S05]  /*217c0*/  CALL.REL.NOINC `($__internal_40_$__cuda_sm70_shflsync_idx_p) ;  /* 0x0000bab000007944 */ /* 0x002fea0003c00000 */
        /* <DEDUP_REMOVED lines=8> */
.L_x_2433:
[----:B------:R-:W-:Y:S01]  /*21850*/  MOV R2, RZ ;  /* 0x000000ff00027202 */ /* 0x000fe20000000f00 */
[----:B------:R-:W-:Y:S01]  /*21860*/  IMAD.MOV.U32 R235, RZ, RZ, R10 ;  /* 0x000000ffffeb7224 */ /* 0x000fe200078e000a */
[----:B------:R-:W-:Y:S01]  /*21870*/  MOV R3, 0x218a0 ;  /* 0x000218a000037802 */ /* 0x000fe20000000f00 */
[----:B------:R-:W-:Y:S02]  /*21880*/  IMAD.MOV.U32 R236, RZ, RZ, 0x181f ;  /* 0x0000181fffec7424 */ /* 0x000fe400078e00ff */
[----:B------:R-:W-:Y:S05]  /*21890*/  CALL.REL.NOINC `($__internal_40_$__cuda_sm70_shflsync_idx_p) ;  /* 0x0000b9e000007944 */ /* 0x000fea0003c00000 */
[----:B------:R-:W-:Y:S01]  /*218a0*/  MOV R6, R237 ;  /* 0x000000ed00067202 */ /* 0x000fe20000000f00 */
[----:B------:R-:W-:-:S05]  /*218b0*/  BRA `(.L_x_2551) ;  /* 0xffff616000007947 */ /* 0x000fca000383ffff */
.L_x_2434:
[----:B------:R-:W-:Y:S01]  /*218c0*/  MOV R2, RZ ;  /* 0x000000ff00027202 */ /* 0x000fe20000000f00 */
[----:B------:R-:W-:Y:S01]  /*218d0*/  IMAD.MOV.U32 R235, RZ, RZ, R11 ;  /* 0x000000ffffeb7224 */ /* 0x000fe200078e000b */
[----:B------:R-:W-:Y:S01]  /*218e0*/  MOV R3, 0x21910 ;  /* 0x0002191000037802 */ /* 0x000fe20000000f00 */
[----:B------:R-:W-:Y:S02]  /*218f0*/  IMAD.MOV.U32 R236, RZ, RZ, 0x181f ;  /* 0x0000181fffec7424 */ /* 0x000fe400078e00ff */
[----:B-12---:R-:W-:Y:S05]  /*21900*/  CALL.REL.NOINC `($__internal_40_$__cuda_sm70_shflsync_idx_p) ;  /* 0x0000b97000007944 */ /* 0x006fea0003c00000 */
[----:B------:R-:W-:Y:S01]  /*21910*/  MOV R0, R237 ;  /* 0x000000ed00007202 */ /* 0x000fe20000000f00 */
[----:B------:R-:W-:-:S05]  /*21920*/  BRA `(.L_x_2552) ;  /* 0xffff611000007947 */ /* 0x000fca000383ffff */
.L_x_2435:
[----:B--2---:R-:W-:Y:S01]  /*21930*/  MOV R2, 0x1 ;  /* 0x0000000100027802 */ /* 0x004fe20000000f00 */
[----:B------:R-:W-:Y:S01]  /*21940*/  IMAD.MOV.U32 R235, RZ, RZ, R10 ;  /* 0x000000ffffeb7224 */ /* 0x000fe200078e000a */
[----:B------:R-:W-:Y:S01]  /*21950*/  MOV R3, 0x21980 ;  /* 0x0002198000037802 */ /* 0x000fe20000000f00 */
[----:B------:R-:W-:Y:S02]  /*21960*/  IMAD.MOV.U32 R236, RZ, RZ, 0x181f ;  /* 0x0000181fffec7424 */ /* 0x000fe400078e00ff */
[----:B-1-3--:R-:W-:Y:S05]  /*21970*/  CALL.REL.NOINC `($__internal_40_$__cuda_sm70_shflsync_idx_p) ;  /* 0x0000b90000007944 */ /* 0x00afea0003c00000 */
        /* <DEDUP_REMOVED lines=8> */
.L_x_2436:
[----:B------:R-:W-:Y:S01]  /*21a00*/  MOV R2, RZ ;  /* 0x000000ff00027202 */ /* 0x000fe20000000f00 */
[----:B------:R-:W-:Y:S01]  /*21a10*/  IMAD.MOV.U32 R235, RZ, RZ, R8 ;  /* 0x000000ffffeb7224 */ /* 0x000fe200078e0008 */
[----:B------:R-:W-:Y:S01]  /*21a20*/  MOV R3, 0x21a50 ;  /* 0x00021a5000037802 */ /* 0x000fe20000000f00 */
[----:B------:R-:W-:Y:S02]  /*21a30*/  IMAD.MOV.U32 R236, RZ, RZ, 0x1c1f ;  /* 0x00001c1fffec7424 */ /* 0x000fe400078e00ff */
[----:B------:R-:W-:Y:S05]  /*21a40*/  CALL.REL.NOINC `($__internal_40_$__cuda_sm70_shflsync_idx_p) ;  /* 0x0000b83000007944 */ /* 0x000fea0003c00000 */
[----:B------:R-:W-:Y:S01]  /*21a50*/  MOV R3, R237 ;  /* 0x000000ed00037202 */ /* 0x000fe20000000f00 */
[----:B------:R-:W-:-:S05]  /*21a60*/  BRA `(.L_x_2554) ;  /* 0xffff643000007947 */ /* 0x000fca000383ffff */
.L_x_2441:
[----:B------:R-:W-:Y:S01]  /*21a70*/  MOV R2, 0x1 ;  /* 0x0000000100027802 */ /* 0x000fe20000000f00 */
[----:B------:R-:W-:Y:S01]  /*21a80*/  IMAD.MOV.U32 R235, RZ, RZ, R8 ;  /* 0x000000ffffeb7224 */ /* 0x000fe200078e0008 */
[----:B------:R-:W-:Y:S01]  /*21a90*/  MOV R3, 0x21ac0 ;  /* 0x00021ac000037802 */ /* 0x000fe20000000f00 */
[----:B------:R-:W-:Y:S02]  /*21aa0*/  IMAD.MOV.U32 R236, RZ, RZ, 0x1c1f ;  /* 0x00001c1fffec7424 */ /* 0x000fe400078e00ff */
[----:B-1----:R-:W-:Y:S05]  /*21ab0*/  CALL.REL.NOINC `($__internal_40_$__cuda_sm70_shflsync_idx_p) ;  /* 0x0000b7c000007944 */ /* 0x002fea0003c00000 */
[----:B------:R-:W-:Y:S01]  /*21ac0*/  MOV R3, R237 ;  /* 0x000000ed00037202 */ /* 0x000fe20000000f00 */
[----:B------:R-:W-:-:S05]  /*21ad0*/  BRA `(.L_x_2555) ;  /* 0xffff698000007947 */ /* 0x000fca000383ffff */
.L_x_2446:
[----:B------:R-:W-:Y:S02]  /*21ae0*/  MOV R3, 0x2 ;  /* 0x0000000200037802 */ /* 0x000fe40000000f00 */
[----:B------:R-:W-:Y:S02]  /*21af0*/  MOV R2, 0x21b10 ;  /* 0x00021b1000027802 */ /* 0x000fe40000000f00 */
[----:B------:R-:W-:Y:S05]  /*21b00*/  CALL.REL.NOINC `($__internal_39_$__cuda_sm70_shflsync_bfly_p) ;  /* 0x0000b71000007944 */ /* 0x000fea0003c00000 */
[----:B------:R-:W-:Y:S01]  /*21b10*/  MOV R2, R184 ;  /* 0x000000b800027202 */ /* 0x000fe20000000f00 */
[----:B------:R-:W-:-:S05]  /*21b20*/  BRA `(.L_x_2556) ;  /* 0xffff6f4000007947 */ /* 0x000fca000383ffff */
.L_x_2447:
        /* <DEDUP_REMOVED lines=14> */
.L_x_2449:
[----:B------:R-:W-:Y:S01]  /*21c10*/  IMAD.MOV.U32 R0, RZ, RZ, R234 ;  /* 0x000000ffff007224 */ /* 0x000fe200078e00ea */
[----:B------:R-:W-:-:S02]  /*21c20*/  MOV R3, 0x2 ;  /* 0x0000000200037802 */ /* 0x000fc40000000f00 */
[----:B------:R-:W-:Y:S02]  /*21c30*/  MOV R2, 0x21c50 ;  /* 0x00021c5000027802 */ /* 0x000fe40000000f00 */
[----:B------:R-:W-:Y:S05]  /*21c40*/  CALL.REL.NOINC `($__internal_39_$__cuda_sm70_shflsync_bfly_p) ;  /* 0x0000b5d000007944 */ /* 0x000fea0003c00000 */
[----:B------:R-:W-:Y:S01]  /*21c50*/  MOV R4, R184 ;  /* 0x000000b800047202 */ /* 0x000fe20000000f00 */
[----:B------:R-:W-:Y:S05]  /*21c60*/  BRA `(.L_x_2558) ;  /* 0xffff865000007947 */ /* 0x000fea000383ffff */
.L_x_2450:
[----:B------:R-:W-:Y:S01]  /*21c70*/  IMAD.MOV.U32 R0, RZ, RZ, R4 ;  /* 0x000000ffff007224 */ /* 0x000fe200078e0004 */
[----:B------:R-:W-:Y:S02]  /*21c80*/  MOV R3, 0x1 ;  /* 0x0000000100037802 */ /* 0x000fe40000000f00 */
[----:B------:R-:W-:Y:S02]  /*21c90*/  MOV R2, 0x21cb0 ;  /* 0x00021cb000027802 */ /* 0x000fe40000000f00 */
[----:B-1----:R-:W-:Y:S05]  /*21ca0*/  CALL.REL.NOINC `($__internal_39_$__cuda_sm70_shflsync_bfly_p) ;  /* 0x0000b57000007944 */ /* 0x002fea0003c00000 */
[----:B------:R-:W-:Y:S01]  /*21cb0*/  FADD.FTZ R4, R4, R184 ;  /* 0x000000b804047221 */ /* 0x000fe20000010000 */
[----:B------:R-:W-:Y:S02]  /*21cc0*/  MOV R0, R233 ;  /* 0x000000e900007202 */ /* 0x000fe40000000f00 */
[----:B------:R-:W-:Y:S02]  /*21cd0*/  MOV R3, 0x2 ;  /* 0x0000000200037802 */ /* 0x000fe40000000f00 */
[----:B------:R-:W-:Y:S02]  /*21ce0*/  MOV R2, 0x21d00 ;  /* 0x00021d0000027802 */ /* 0x000fe40000000f00 */
[----:B------:R-:W-:Y:S05]  /*21cf0*/  CALL.REL.NOINC `($__internal_39_$__cuda_sm70_shflsync_bfly_p) ;  /* 0x0000b52000007944 */ /* 0x000fea0003c00000 */
[----:B------:R-:W-:Y:S01]  /*21d00*/  FADD.FTZ R233, R233, R184 ;  /* 0x000000b8e9e97221 */ /* 0x000fe20000010000 */
[----:B------:R-:W-:-:S02]  /*21d10*/  MOV R3, 0x1 ;  /* 0x0000000100037802 */ /* 0x000fc40000000f00 */
[----:B------:R-:W-:Y:S02]  /*21d20*/  MOV R2, 0x21d50 ;  /* 0x00021d5000027802 */ /* 0x000fe40000000f00 */
[----:B------:R-:W-:Y:S02]  /*21d30*/  MOV R0, R233 ;  /* 0x000000e900007202 */ /* 0x000fe40000000f00 */
[----:B------:R-:W-:Y:S05]  /*21d40*/  CALL.REL.NOINC `($__internal_39_$__cuda_sm70_shflsync_bfly_p) ;  /* 0x0000b4d000007944 */ /* 0x000fea0003c00000 */
[----:B------:R-:W-:Y:S01]  /*21d50*/  MOV R3, R184 ;  /* 0x000000b800037202 */ /* 0x000fe20000000f00 */
[----:B------:R-:W-:Y:S05]  /*21d60*/  BRA `(.L_x_2559) ;  /* 0xffff85c000007947 */ /* 0x000fea000383ffff */
.L_x_2457:
[----:B--234-:R-:W-:Y:S01]  /*21d70*/  IMAD.MOV.U32 R235, RZ, RZ, R6 ;  /* 0x000000ffffeb7224 */ /* 0x01cfe200078e0006 */
[----:B------:R-:W-:Y:S01]  /*21d80*/  MOV R2, RZ ;  /* 0x000000ff00027202 */ /* 0x000fe20000000f00 */
[----:B------:R-:W-:Y:S01]  /*21d90*/  IMAD.MOV.U32 R236, RZ, RZ, 0x181f ;  /* 0x0000181fffec7424 */ /* 0x000fe200078e00ff */
[----:B------:R-:W-:Y:S02]  /*21da0*/  MOV R3, 0x21dc0 ;  /* 0x00021dc000037802 */ /* 0x000fe40000000f00 */
[----:B-1----:R-:W-:Y:S05]  /*21db0*/  CALL.REL.NOINC `($__internal_40_$__cuda_sm70_shflsync_idx_p) ;  /* 0x0000b4c000007944 */ /* 0x002fea0003c00000 */
[----:B------:R-:W-:Y:S01]  /*21dc0*/  MOV R4, R237 ;  /* 0x000000ed00047202 */ /* 0x000fe20000000f00 */
[----:B------:R-:W-:Y:S05]  /*21dd0*/  BRA `(.L_x_2560) ;  /* 0xffffa1c000007947 */ /* 0x000fea000383ffff */
.L_x_2458:
[----:B------:R-:W-:Y:S01]  /*21de0*/  IMAD.MOV.U32 R235, RZ, RZ, R16 ;  /* 0x000000ffffeb7224 */ /* 0x000fe200078e0010 */
[----:B------:R-:W-:Y:S01]  /*21df0*/  MOV R2, RZ ;  /* 0x000000ff00027202 */ /* 0x000fe20000000f00 */
[----:B------:R-:W-:Y:S01]  /*21e00*/  IMAD.MOV.U32 R236, RZ, RZ, 0x181f ;  /* 0x0000181fffec7424 */ /* 0x000fe200078e00ff */
[----:B------:R-:W-:-:S02]  /*21e10*/  MOV R3, 0x21e30 ;  /* 0x00021e3000037802 */ /* 0x000fc40000000f00 */
[----:B-123--:R-:W-:Y:S05]  /*21e20*/  CALL.REL.NOINC `($__internal_40_$__cuda_sm70_shflsync_idx_p) ;  /* 0x0000b45000007944 */ /* 0x00efea0003c00000 */
[----:B------:R-:W-:Y:S01]  /*21e30*/  MOV R0, R237 ;  /* 0x000000ed00007202 */ /* 0x000fe20000000f00 */
[----:B------:R-:W-:Y:S05]  /*21e40*/  BRA `(.L_x_2561) ;  /* 0xffffa17000007947 */ /* 0x000fea000383ffff */
.L_x_2461:
        /* <DEDUP_REMOVED lines=13> */
.L_x_2464:
[----:B------:R-:W-:Y:S01]  /*21f20*/  IMAD.MOV.U32 R235, RZ, RZ, R6 ;  /* 0x000000ffffeb7224 */ /* 0x000fe200078e0006 */
[----:B--2---:R-:W-:Y:S01]  /*21f30*/  MOV R2, 0x2 ;  /* 0x0000000200027802 */ /* 0x004fe20000000f00 */
[----:B------:R-:W-:Y:S01]  /*21f40*/  IMAD.MOV.U32 R236, RZ, RZ, 0x181f ;  /* 0x0000181fffec7424 */ /* 0x000fe200078e00ff */
[----:B------:R-:W-:Y:S02]  /*21f50*/  MOV R3, 0x21f70 ;  /* 0x00021f7000037802 */ /* 0x000fe40000000f00 */
[----:B-1-34-:R-:W-:Y:S05]  /*21f60*/  CALL.REL.NOINC `($__internal_40_$__cuda_sm70_shflsync_idx_p) ;  /* 0x0000b31000007944 */ /* 0x01afea0003c00000 */
[----:B------:R-:W-:Y:S01]  /*21f70*/  MOV R4, R237 ;  /* 0x000000ed00047202 */ /* 0x000fe20000000f00 */
[----:B------:R-:W-:Y:S05]  /*21f80*/  BRA `(.L_x_2563) ;  /* 0xffffa32000007947 */ /* 0x000fea000383ffff */
.L_x_2465:
[----:B------:R-:W-:Y:S01]  /*21f90*/  IMAD.MOV.U32 R235, RZ, RZ, R16 ;  /* 0x000000ffffeb7224 */ /* 0x000fe200078e0010 */
[----:B--2---:R-:W-:Y:S01]  /*21fa0*/  MOV R2, 0x2 ;  /* 0x0000000200027802 */ /* 0x004fe20000000f00 */
[----:B------:R-:W-:Y:S01]  /*21fb0*/  IMAD.MOV.U32 R236, RZ, RZ, 0x181f ;  /* 0x0000181fffec7424 */ /* 0x000fe200078e00ff */
[----:B------:R-:W-:Y:S02]  /*21fc0*/  MOV R3, 0x21fe0 ;  /* 0x00021fe000037802 */ /* 0x000fe40000000f00 */
[----:B-1-34-:R-:W-:Y:S05]  /*21fd0*/  CALL.REL.NOINC `($__internal_40_$__cuda_sm70_shflsync_idx_p) ;  /* 0x0000b2a000007944 */ /* 0x01afea0003c00000 */
[----:B------:R-:W-:Y:S01]  /*21fe0*/  MOV R0, R237 ;  /* 0x000000ed00007202 */ /* 0x000fe20000000f00 */
[----:B------:R-:W-:Y:S05]  /*21ff0*/  BRA `(.L_x_2564) ;  /* 0xffffa2d000007947 */ /* 0x000fea000383ffff */
.L_x_2468:
[----:B------:R-:W-:Y:S01]  /*22000*/  IMAD.MOV.U32 R235, RZ, RZ, R6 ;  /* 0x000000ffffeb7224 */ /* 0x000fe200078e0006 */
[----:B---3--:R-:W-:Y:S01]  /*22010*/  MOV R2, 0x3 ;  /* 0x0000000300027802 */ /* 0x008fe20000000f00 */
        /* <DEDUP_REMOVED lines=11> */
.L_x_2470:
[----:B------:R-:W-:Y:S01]  /*220d0*/  IMAD.MOV.U32 R235, RZ, RZ, R5 ;  /* 0x000000ffffeb7224 */ /* 0x000fe200078e0005 */
[----:B------:R-:W-:Y:S01]  /*220e0*/  MOV R2, RZ ;  /* 0x000000ff00027202 */ /* 0x000fe20000000f00 */
[----:B------:R-:W-:Y:S01]  /*220f0*/  IMAD.MOV.U32 R236, RZ, RZ, 0x1c1f ;  /* 0x00001c1fffec7424 */ /* 0x000fe200078e00ff */
[----:B------:R-:W-:Y:S02]  /*22100*/  MOV R3, 0x22120 ;  /* 0x0002212000037802 */ /* 0x000fe40000000f00 */
[----:B------:R-:W-:Y:S05]  /*22110*/  CALL.REL.NOINC `($__internal_40_$__cuda_sm70_shflsync_idx_p) ;  /* 0x0000b16000007944 */ /* 0x000fea0003c00000 */
[----:B------:R-:W-:Y:S01]  /*22120*/  MOV R4, R237 ;  /* 0x000000ed00047202 */ /* 0x000fe20000000f00 */
[----:B------:R-:W-:Y:S05]  /*22130*/  BRA `(.L_x_2566) ;  /* 0xffffa69000007947 */ /* 0x000fea000383ffff */
.L_x_2471:
[----:B------:R-:W-:Y:S01]  /*22140*/  IMAD.MOV.U32 R235, RZ, RZ, R6 ;  /* 0x000000ffffeb7224 */ /* 0x000fe200078e0006 */
[----:B------:R-:W-:Y:S01]  /*22150*/  MOV R2, RZ ;  /* 0x000000ff00027202 */ /* 0x000fe20000000f00 */
[----:B------:R-:W-:Y:S01]  /*22160*/  IMAD.MOV.U32 R236, RZ, RZ, 0x1c1f ;  /* 0x00001c1fffec7424 */ /* 0x000fe200078e00ff */
[----:B------:R-:W-:Y:S02]  /*22170*/  MOV R3, 0x22190 ;  /* 0x0002219000037802 */ /* 0x000fe40000000f00 */
[----:B-12---:R-:W-:Y:S05]  /*22180*/  CALL.REL.NOINC `($__internal_40_$__cuda_sm70_shflsync_idx_p) ;  /* 0x0000b0f000007944 */ /* 0x006fea0003c00000 */
[----:B------:R-:W-:Y:S01]  /*22190*/  MOV R0, R237 ;  /* 0x000000ed00007202 */ /* 0x000fe20000000f00 */
[----:B------:R-:W-:Y:S05]  /*221a0*/  BRA `(.L_x_2567) ;  /* 0xffffa64000007947 */ /* 0x000fea000383ffff */
.L_x_2474:
[----:B------:R-:W-:Y:S01]  /*221b0*/  IMAD.MOV.U32 R235, RZ, RZ, R5 ;  /* 0x000000ffffeb7224 */ /* 0x000fe200078e0005 */
[----:B-1----:R-:W-:Y:S01]  /*221c0*/  MOV R2, 0x1 ;  /* 0x0000000100027802 */ /* 0x002fe20000000f00 */
[----:B------:R-:W-:Y:S01]  /*221d0*/  IMAD.MOV.U32 R236, RZ, RZ, 0x1c1f ;  /* 0x00001c1fffec7424 */ /* 0x000fe200078e00ff */
[----:B------:R-:W-:-:S02]  /*221e0*/  MOV R3, 0x22200 ;  /* 0x0002220000037802 */ /* 0x000fc40000000f00 */
[----:B--234-:R-:W-:Y:S05]  /*221f0*/  CALL.REL.NOINC `($__internal_40_$__cuda_sm70_shflsync_idx_p) ;  /* 0x0000b08000007944 */ /* 0x01cfea0003c00000 */
        /* <DEDUP_REMOVED lines=8> */
.L_x_2478:
[----:B------:R-:W-:Y:S01]  /*22280*/  IMAD.MOV.U32 R235, RZ, RZ, R5 ;  /* 0x000000ffffeb7224 */ /* 0x000fe200078e0005 */
[----:B------:R-:W-:Y:S01]  /*22290*/  MOV R2, RZ ;  /* 0x000000ff00027202 */ /* 0x000fe20000000f00 */
[----:B------:R-:W-:Y:S01]  /*222a0*/  IMAD.MOV.U32 R236, RZ, RZ, 0x181f ;  /* 0x0000181fffec7424 */ /* 0x000fe200078e00ff */
[----:B------:R-:W-:Y:S02]  /*222b0*/  MOV R3, 0x222d0 ;  /* 0x000222d000037802 */ /* 0x000fe40000000f00 */
[----:B---3--:R-:W-:Y:S05]  /*222c0*/  CALL.REL.NOINC `($__internal_40_$__cuda_sm70_shflsync_idx_p) ;  /* 0x0000afb000007944 */ /* 0x008fea0003c00000 */
[----:B------:R-:W-:Y:S01]  /*222d0*/  MOV R4, R237 ;  /* 0x000000ed00047202 */ /* 0x000fe20000000f00 */
[----:B------:R-:W-:Y:S05]  /*222e0*/  BRA `(.L_x_2569) ;  /* 0xffffc69000007947 */ /* 0x000fea000383ffff */
.L_x_2479:
[----:B------:R-:W-:Y:S01]  /*222f0*/  IMAD.MOV.U32 R235, RZ, RZ, R16 ;  /* 0x000000ffffeb7224 */ /* 0x000fe200078e0010 */
[----:B------:R-:W-:Y:S01]  /*22300*/  MOV R2, RZ ;  /* 0x000000ff00027202 */ /* 0x000fe20000000f00 */
[----:B------:R-:W-:Y:S01]  /*22310*/  IMAD.MOV.U32 R236, RZ, RZ, 0x181f ;  /* 0x0000181fffec7424 */ /* 0x000fe200078e00ff */
[----:B------:R-:W-:Y:S02]  /*22320*/  MOV R3, 0x22340 ;  /* 0x0002234000037802 */ /* 0x000fe40000000f00 */
[----:B-123--:R-:W-:Y:S05]  /*22330*/  CALL.REL.NOINC `($__internal_40_$__cuda_sm70_shflsync_idx_p) ;  /* 0x0000af4000007944 */ /* 0x00efea0003c00000 */
[----:B------:R-:W-:Y:S01]  /*22340*/  MOV R0, R237 ;  /* 0x000000ed00007202 */ /* 0x000fe20000000f00 */
[----:B------:R-:W-:Y:S05]  /*22350*/  BRA `(.L_x_2570) ;  /* 0xffffc64000007947 */ /* 0x000fea000383ffff */
.L_x_2482:
        /* <DEDUP_REMOVED lines=13> */
.L_x_2485:
[----:B------:R-:W-:Y:S01]  /*22430*/  IMAD.MOV.U32 R235, RZ, RZ, R5 ;  /* 0x000000ffffeb7224 */ /* 0x000fe200078e0005 */
[----:B-1----:R-:W-:Y:S01]  /*22440*/  MOV R2, 0x2 ;  /* 0x0000000200027802 */ /* 0x002fe20000000f00 */
[----:B------:R-:W-:Y:S01]  /*22450*/  IMAD.MOV.U32 R236, RZ, RZ, 0x181f ;  /* 0x0000181fffec7424 */ /* 0x000fe200078e00ff */
[----:B------:R-:W-:Y:S02]  /*22460*/  MOV R3, 0x22480 ;  /* 0x0002248000037802 */ /* 0x000fe40000000f00 */
[----:B--234-:R-:W-:Y:S05]  /*22470*/  CALL.REL.NOINC `($__internal_40_$__cuda_sm70_shflsync_idx_p) ;  /* 0x0000ae0000007944 */ /* 0x01cfea0003c00000 */
[----:B------:R-:W-:Y:S01]  /*22480*/  MOV R4, R237 ;  /* 0x000000ed00047202 */ /* 0x000fe20000000f00 */
[----:B------:R-:W-:Y:S05]  /*22490*/  BRA `(.L_x_2572) ;  /* 0xffffc7f000007947 */ /* 0x000fea000383ffff */
.L_x_2486:
[----:B------:R-:W-:Y:S01]  /*224a0*/  IMAD.MOV.U32 R235, RZ, RZ, R16 ;  /* 0x000000ffffeb7224 */ /* 0x000fe200078e0010 */
[----:B-1----:R-:W-:Y:S01]  /*224b0*/  MOV R2, 0x2 ;  /* 0x0000000200027802 */ /* 0x002fe20000000f00 */
[----:B------:R-:W-:Y:S01]  /*224c0*/  IMAD.MOV.U32 R236, RZ, RZ, 0x181f ;  /* 0x0000181fffec7424 */ /* 0x000fe200078e00ff */
[----:B------:R-:W-:Y:S02]  /*224d0*/  MOV R3, 0x224f0 ;  /* 0x000224f000037802 */ /* 0x000fe40000000f00 */
[----:B--234-:R-:W-:Y:S05]  /*224e0*/  CALL.REL.NOINC `($__internal_40_$__cuda_sm70_shflsync_idx_p) ;  /* 0x0000ad9000007944 */ /* 0x01cfea0003c00000 */
[----:B------:R-:W-:Y:S01]  /*224f0*/  MOV R0, R237 ;  /* 0x000000ed00007202 */ /* 0x000fe20000000f00 */
[----:B------:R-:W-:Y:S05]  /*22500*/  BRA `(.L_x_2573) ;  /* 0xffffc7a000007947 */ /* 0x000fea000383ffff */
.L_x_2489:
        /* <DEDUP_REMOVED lines=13> */
.L_x_2491:
[----:B------:R-:W-:Y:S01]  /*225e0*/  IMAD.MOV.U32 R235, RZ, RZ, R147 ;  /* 0x000000ffffeb7224 */ /* 0x000fe200078e0093 */
[----:B------:R-:W-:Y:S01]  /*225f0*/  MOV R2, RZ ;  /* 0x000000ff00027202 */ /* 0x000fe20000000f00 */
[----:B------:R-:W-:Y:S01]  /*22600*/  IMAD.MOV.U32 R236, RZ, RZ, 0x1f ;  /* 0x0000001fffec7424 */ /* 0x000fe200078e00ff */
[----:B------:R-:W-:Y:S02]  /*22610*/  MOV R3, 0x22630 ;  /* 0x0002263000037802 */ /* 0x000fe40000000f00 */
[----:B--2---:R-:W-:Y:S05]  /*22620*/  CALL.REL.NOINC `($__internal_40_$__cuda_sm70_shflsync_idx_p) ;  /* 0x0000ac5000007944 */ /* 0x004fea0003c00000 */
[----:B------:R-:W-:Y:S01]  /*22630*/  MOV R10, R237 ;  /* 0x000000ed000a7202 */ /* 0x000fe20000000f00 */
[----:B------:R-:W-:Y:S05]  /*22640*/  BRA `(.L_x_2575) ;  /* 0xffffca4000007947 */ /* 0x000fea000383ffff */
.L_x_2492:
[----:B------:R-:W-:Y:S01]  /*22650*/  IMAD.MOV.U32 R235, RZ, RZ, R147 ;  /* 0x000000ffffeb7224 */ /* 0x000fe200078e0093 */
[----:B------:R-:W-:Y:S01]  /*22660*/  MOV R2, 0x1 ;  /* 0x0000000100027802 */ /* 0x000fe20000000f00 */
[----:B------:R-:W-:Y:S01]  /*22670*/  IMAD.MOV.U32 R236, RZ, RZ, 0x1f ;  /* 0x0000001fffec7424 */ /* 0x000fe200078e00ff */
[----:B------:R-:W-:Y:S02]  /*22680*/  MOV R3, 0x226a0 ;  /* 0x000226a000037802 */ /* 0x000fe40000000f00 */
[----:B-123--:R-:W-:Y:S05]  /*22690*/  CALL.REL.NOINC `($__internal_40_$__cuda_sm70_shflsync_idx_p) ;  /* 0x0000abe000007944 */ /* 0x00efea0003c00000 */
[----:B------:R-:W-:Y:S01]  /*226a0*/  MOV R9, R237 ;  /* 0x000000ed00097202 */ /* 0x000fe20000000f00 */
[----:B------:R-:W-:Y:S05]  /*226b0*/  BRA `(.L_x_2576) ;  /* 0xffffc9f000007947 */ /* 0x000fea000383ffff */
.L_x_2493:
[----:B------:R-:W-:Y:S02]  /*226c0*/  MOV R3, 0x1 ;  /* 0x0000000100037802 */ /* 0x000fe40000000f00 */
[----:B------:R-:W-:-:S02]  /*226d0*/  MOV R2, 0x226f0 ;  /* 0x000226f000027802 */ /* 0x000fc40000000f00 */
[----:B-1-34-:R-:W-:Y:S05]  /*226e0*/  CALL.REL.NOINC `($__internal_41_$__cuda_sm70_shflsync_up_p) ;  /* 0x0000abf000007944 */ /* 0x01afea0003c00000 */
[----:B------:R-:W-:Y:S05]  /*226f0*/  BRA `(.L_x_2577) ;  /* 0xffffcae000007947 */ /* 0x000fea000383ffff */
.L_x_2494:
[----:B------:R-:W-:Y:S02]  /*22700*/  MOV R3, 0x2 ;  /* 0x0000000200037802 */ /* 0x000fe40000000f00 */
[----:B------:R-:W-:-:S02]  /*22710*/  MOV R2, 0x22730 ;  /* 0x0002273000027802 */ /* 0x000fc40000000f00 */
[----:B-1-3--:R-:W-:Y:S05]  /*22720*/  CALL.REL.NOINC `($__internal_41_$__cuda_sm70_shflsync_up_p) ;  /* 0x0000abb000007944 */ /* 0x00afea0003c00000 */
        /* <DEDUP_REMOVED lines=24> */
.L_x_2498:
[----:B------:R-:W-:Y:S02]  /*228b0*/  MOV R3, 0x1 ;  /* 0x0000000100037802 */ /* 0x000fe40000000f00 */
[----:B------:R-:W-:Y:S02]  /*228c0*/  MOV R2, 0x228e0 ;  /* 0x000228e000027802 */ /* 0x000fe40000000f00 */
[----:B------:R-:W-:Y:S05]  /*228d0*/  CALL.REL.NOINC `($__internal_41_$__cuda_sm70_shflsync_up_p) ;  /* 0x0000aa0000007944 */ /* 0x000fea0003c00000 */
[----:B------:R-:W-:Y:S01]  /*228e0*/  MOV R2, R4 ;  /* 0x0000000400027202 */ /* 0x000fe20000000f00 */
[----:B------:R-:W-:Y:S05]  /*228f0*/  BRA `(.L_x_2579) ;  /* 0xffffcb5000007947 */ /* 0x000fea000383ffff */
.L_x_2499:
        /* <DEDUP_REMOVED lines=27> */
.L_x_2501:
[----:B------:R-:W-:Y:S02]  /*22ab0*/  SEL R0, RZ, 0x1, P0 ;  /* 0x00000001ff007807 */ /* 0x000fe40000000000 */
[----:B------:R-:W-:Y:S02]  /*22ac0*/  MOV R2, 0x22ae0 ;  /* 0x00022ae000027802 */ /* 0x000fe40000000f00 */
[----:B--2---:R-:W-:Y:S05]  /*22ad0*/  CALL.REL.NOINC `($__internal_42_$__cuda_sm70_votesync_ballot) ;  /* 0x0000a86000007944 */ /* 0x004fea0003c00000 */
[----:B------:R-:W-:Y:S01]  /*22ae0*/  MOV R5, R0 ;  /* 0x0000000000057202 */ /* 0x000fe20000000f00 */
[----:B------:R-:W-:Y:S05]  /*22af0*/  BRA `(.L_x_2581) ;  /* 0xffffcae000007947 */ /* 0x000fea000383ffff */
.L_x_2502:
[----:B------:R-:W-:Y:S01]  /*22b00*/  IMAD.MOV.U32 R235, RZ, RZ, R6 ;  /* 0x000000ffffeb7224 */ /* 0x000fe200078e0006 */
[----:B-1----:R-:W-:Y:S01]  /*22b10*/  MOV R2, R0 ;  /* 0x0000000000027202 */ /* 0x002fe20000000f00 */
[----:B------:R-:W-:Y:S01]  /*22b20*/  IMAD.MOV.U32 R236, RZ, RZ, 0x1f ;  /* 0x0000001fffec7424 */ /* 0x000fe200078e00ff */
[----:B------:R-:W-:Y:S02]  /*22b30*/  MOV R3, 0x22b50 ;  /* 0x00022b5000037802 */ /* 0x000fe40000000f00 */
[----:B--2---:R-:W-:Y:S05]  /*22b40*/  CALL.REL.NOINC `($__internal_40_$__cuda_sm70_shflsync_idx_p) ;  /* 0x0000a73000007944 */ /* 0x004fea0003c00000 */
[----:B------:R-:W-:Y:S01]  /*22b50*/  IMAD.MOV.U32 R6, RZ, RZ, R237 ;  /* 0x000000ffff067224 */ /* 0x000fe200078e00ed */
[----:B------:R-:W-:Y:S01]  /*22b60*/  MOV R2, R0 ;  /* 0x0000000000027202 */ /* 0x000fe20000000f00 */
[----:B------:R-:W-:Y:S01]  /*22b70*/  IMAD.MOV.U32 R235, RZ, RZ, R8 ;  /* 0x000000ffffeb7224 */ /* 0x000fe200078e0008 */
[----:B------:R-:W-:-:S02]  /*22b80*/  MOV R236, 0x1f ;  /* 0x0000001f00ec7802 */ /* 0x000fc40000000f00 */
[----:B------:R-:W-:Y:S02]  /*22b90*/  MOV R3, 0x22bb0 ;  /* 0x00022bb000037802 */ /* 0x000fe40000000f00 */
[----:B------:R-:W-:Y:S05]  /*22ba0*/  CALL.REL.NOINC `($__internal_40_$__cuda_sm70_shflsync_idx_p) ;  /* 0x0000a6d000007944 */ /* 0x000fea0003c00000 */
[----:B------:R-:W-:Y:S01]  /*22bb0*/  MOV R8, R237 ;  /* 0x000000ed00087202 */ /* 0x000fe20000000f00 */
[----:B------:R-:W-:Y:S05]  /*22bc0*/  BRA `(.L_x_2582) ;  /* 0xffffca8000007947 */ /* 0x000fea000383ffff */
.L_x_2505:
[----:B------:R-:W-:Y:S01]  /*22bd0*/  IMAD.MOV.U32 R235, RZ, RZ, R4 ;  /* 0x000000ffffeb7224 */ /* 0x000fe200078e0004 */
[----:B-1----:R-:W-:Y:S01]  /*22be0*/  MOV R2, R0 ;  /* 0x0000000000027202 */ /* 0x002fe20000000f00 */
[----:B------:R-:W-:Y:S01]  /*22bf0*/  IMAD.MOV.U32 R236, RZ, RZ, 0x1f ;  /* 0x0000001fffec7424 */ /* 0x000fe200078e00ff */
[----:B------:R-:W-:Y:S02]  /*22c00*/  MOV R3, 0x22c20 ;  /* 0x00022c2000037802 */ /* 0x000fe40000000f00 */
[----:B--2-4-:R-:W-:Y:S05]  /*22c10*/  CALL.REL.NOINC `($__internal_40_$__cuda_sm70_shflsync_idx_p) ;  /* 0x0000a66000007944 */ /* 0x014fea0003c00000 */
[----:B------:R-:W-:Y:S01]  /*22c20*/  MOV R11, R237 ;  /* 0x000000ed000b7202 */ /* 0x000fe20000000f00 */
[----:B------:R-:W-:Y:S05]  /*22c30*/  BRA `(.L_x_2504) ;  /* 0xffffca7000007947 */ /* 0x000fea000383ffff */
        .type           $_ZN7cutlass13device_kernelIN5flash19enable_sm80_to_sm89INS1_16FlashAttnFwdSm80INS1_25CollectiveMainloopFwdSm80ILi8ELi1ELb0EN4cute5tupleIJNS5_1CILi128EEENS7_ILi48EEENS7_ILi256EEEEEELi256ENS_6half_tEfNS_4arch4Sm80ELb0ELb1ELb1ELb1ELb1ELb1ELb1ELb1EEENS1_21CollectiveEpilogueFwdINS6_IJS8_SA_S9_EEENS6_IJNS7_ILi1EEESI_SI_EEESC_SE_Li256ELb1ELb1ELb1ELb0EEENS1_36VarlenDynamicPersistentTileSchedulerILi128ELi48ELi256ELi256ELb1ELb1ELb0ELb1ELb0ELb1EEEEEEEEEvNT_6ParamsE$_ZZN5flash25CollectiveMainloopFwdSm80ILi8ELi1ELb0EN4cute5tupleIJNS1_1CILi128EEENS3_ILi48EEENS3_ILi256EEEEEELi256EN7cutlass6half_tEfNS8_4arch4Sm80ELb0ELb1ELb1ELb1ELb1ELb1ELb1ELb1EE3mmaINS_16FlashAttnFwdSm80ISC_NS_21CollectiveEpilogueFwdINS2_IJS4_S6_S5_EEENS2_IJNS3_ILi1EEESH_SH_EEES9_SB_Li256ELb1ELb1ELb1ELb0EEENS_36VarlenDynamicPersistentTileSchedulerILi128ELi48ELi256ELi256ELb1ELb1ELb0ELb1ELb0ELb1EEEE13SharedStorageENS1_6TensorINS1_11ArrayEngineIfLm128EEENS1_6LayoutINS2_IJNS2_IJNS3_ILi2EEESS_EEESH_NS3_ILi32EEEEEENS2_IJNS2_IJSH_SS_EEENS3_ILi0EEENS3_ILi4EEEEEEEEEENS_7SoftmaxILi2ELi0EEEEEbRKNSC_6ParamsERT0_RT1_iRKNS_16SeqlenInfoQKNewKILb1ELb1EEENS2_IJiiiiEEERT_ENKUlvE_clEv,@function
        .size           $_ZN7cutlass13device_kernelIN5flash19enable_sm80_to_sm89INS1_16FlashAttnFwdSm80INS1_25CollectiveMainloopFwdSm80ILi8ELi1ELb0EN4cute5tupleIJNS5_1CILi128EEENS7_ILi48EEENS7_ILi256EEEEEELi256ENS_6half_tEfNS_4arch4Sm80ELb0ELb1ELb1ELb1ELb1ELb1ELb1ELb1EEENS1_21CollectiveEpilogueFwdINS6_IJS8_SA_S9_EEENS6_IJNS7_ILi1EEESI_SI_EEESC_SE_Li256ELb1ELb1ELb1ELb0EEENS1_36VarlenDynamicPersistentTileSchedulerILi128ELi48ELi256ELi256ELb1ELb1ELb0ELb1ELb0ELb1EEEEEEEEEvNT_6ParamsE$_ZZN5flash25CollectiveMainloopFwdSm80ILi8ELi1ELb0EN4cute5tupleIJNS1_1CILi128EEENS3_ILi48EEENS3_ILi256EEEEEELi256EN7cutlass6half_tEfNS8_4arch4Sm80ELb0ELb1ELb1ELb1ELb1ELb1ELb1ELb1EE3mmaINS_16FlashAttnFwdSm80ISC_NS_21CollectiveEpilogueFwdINS2_IJS4_S6_S5_EEENS2_IJNS3_ILi1EEESH_SH_EEES9_SB_Li256ELb1ELb1ELb1ELb0EEENS_36VarlenDynamicPersistentTileSchedulerILi128ELi48ELi256ELi256ELb1ELb1ELb0ELb1ELb0ELb1EEEE13SharedStorageENS1_6TensorINS1_11ArrayEngineIfLm128EEENS1_6LayoutINS2_IJNS2_IJNS3_ILi2EEESS_EEESH_NS3_ILi32EEEEEENS2_IJNS2_IJSH_SS_EEENS3_ILi0EEENS3_ILi4EEEEEEEEEENS_7SoftmaxILi2ELi0EEEEEbRKNSC_6ParamsERT0_RT1_iRKNS_16SeqlenInfoQKNewKILb1ELb1EEENS2_IJiiiiEEERT_ENKUlvE_clEv,($__internal_39_$__cuda_sm70_shflsync_bfly_p - $_ZN7cutlass13device_kernelIN5flash19enable_sm80_to_sm89INS1_16FlashAttnFwdSm80INS1_25CollectiveMainloopFwdSm80ILi8ELi1ELb0EN4cute5tupleIJNS5_1CILi128EEENS7_ILi48EEENS7_ILi256EEEEEELi256ENS_6half_tEfNS_4arch4Sm80ELb0ELb1ELb1ELb1ELb1ELb1ELb1ELb1EEENS1_21CollectiveEpilogueFwdINS6_IJS8_SA_S9_EEENS6_IJNS7_ILi1EEESI_SI_EEESC_SE_Li256ELb1ELb1ELb1ELb0EEENS1_36VarlenDynamicPersistentTileSchedulerILi128ELi48ELi256ELi256ELb1ELb1ELb0ELb1ELb0ELb1EEEEEEEEEvNT_6ParamsE$_ZZN5flash25CollectiveMainloopFwdSm80ILi8ELi1ELb0EN4cute5tupleIJNS1_1CILi128EEENS3_ILi48EEENS3_ILi256EEEEEELi256EN7cutlass6half_tEfNS8_4arch4Sm80ELb0ELb1ELb1ELb1ELb1ELb1ELb1ELb1EE3mmaINS_16FlashAttnFwdSm80ISC_NS_21CollectiveEpilogueFwdINS2_IJS4_S6_S5_EEENS2_IJNS3_ILi1EEESH_SH_EEES9_SB_Li256ELb1ELb1ELb1ELb0EEENS_36VarlenDynamicPersistentTileSchedulerILi128ELi48ELi256ELi256ELb1ELb1ELb0ELb1ELb0ELb1EEEE13SharedStorageENS1_6TensorINS1_11ArrayEngineIfLm128EEENS1_6LayoutINS2_IJNS2_IJNS3_ILi2EEESS_EEESH_NS3_ILi32EEEEEENS2_IJNS2_IJSH_SS_EEENS3_ILi0EEENS3_ILi4EEEEEEEEEENS_7SoftmaxILi2ELi0EEEEEbRKNSC_6ParamsERT0_RT1_iRKNS_16SeqlenInfoQKNewKILb1ELb1EEENS2_IJiiiiEEERT_ENKUlvE_clEv)
$_ZN7cutlass13device_kernelIN5flash19enable_sm80_to_sm89INS1_16FlashAttnFwdSm80INS1_25CollectiveMainloopFwdSm80ILi8ELi1ELb0EN4cute5tupleIJNS5_1CILi128EEENS7_ILi48EEENS7_ILi256EEEEEELi256ENS_6half_tEfNS_4arch4Sm80ELb0ELb1ELb1ELb1ELb1ELb1ELb1ELb1EEENS1_21CollectiveEpilogueFwdINS6_IJS8_SA_S9_EEENS6_IJNS7_ILi1EEESI_SI_EEESC_SE_Li256ELb1ELb1ELb1ELb0EEENS1_36VarlenDynamicPersistentTileSchedulerILi128ELi48ELi256ELi256ELb1ELb1ELb0ELb1ELb0ELb1EEEEEEEEEvNT_6ParamsE$_ZZN5flash25CollectiveMainloopFwdSm80ILi8ELi1ELb0EN4cute5tupleIJNS1_1CILi128EEENS3_ILi48EEENS3_ILi256EEEEEELi256EN7cutlass6half_tEfNS8_4arch4Sm80ELb0ELb1ELb1ELb1ELb1ELb1ELb1ELb1EE3mmaINS_16FlashAttnFwdSm80ISC_NS_21CollectiveEpilogueFwdINS2_IJS4_S6_S5_EEENS2_IJNS3_ILi1EEESH_SH_EEES9_SB_Li256ELb1ELb1ELb1ELb0EEENS_36VarlenDynamicPersistentTileSchedulerILi128ELi48ELi256ELi256ELb1ELb1ELb0ELb1ELb0ELb1EEEE13SharedStorageENS1_6TensorINS1_11ArrayEngineIfLm128EEENS1_6LayoutINS2_IJNS2_IJNS3_ILi2EEESS_EEESH_NS3_ILi32EEEEEENS2_IJNS2_IJSH_SS_EEENS3_ILi0EEENS3_ILi4EEEEEEEEEENS_7SoftmaxILi2ELi0EEEEEbRKNSC_6ParamsERT0_RT1_iRKNS_16SeqlenInfoQKNewKILb1ELb1EEENS2_IJiiiiEEERT_ENKUlvE_clEv:
[----:B------:R-:W-:-:S05]  /*22c40*/  IADD3 R16, R92, -c[0x0][0x20], RZ ;  /* 0x800008005c107a10 */ /* 0x000fca0007ffe0ff */
[----:B------:R-:W2:Y:S01]  /*22c50*/  LDL.64 R10, [R16] ;  /* 0x00000000100a7983 */ /* 0x000ea20000100a00 */
[----:B------:R-:W-:-:S03]  /*22c60*/  ULDC.64 UR4, c[0x0][0x118] ;  /* 0x0000460000047ab9 */ /* 0x000fc60000000a00 */
[----:B--2---:R-:W2:Y:S02]  /*22c70*/  LD.E R0, [R10.64+0x11c] ;  /* 0x00011c040a007980 */ /* 0x004ea4000c101900 */
[----:B--2---:R-:W-:-:S13]  /*22c80*/  ISETP.GT.AND P0, PT, R0, RZ, PT ;  /* 0x000000ff0000720c */ /* 0x004fda0003f04270 */
[----:B------:R-:W-:Y:S05]  /*22c90*/  @P0 BRA `(.L_x_2583) ;  /* 0x0000004000000947 */ /* 0x000fea0003800000 */
[----:B------:R-:W-:Y:S01]  /*22ca0*/  MOV R2, R138 ;  /* 0x0000008a00027202 */ /* 0x000fe20000000f00 */
[----:B------:R-:W-:-:S04]  /*22cb0*/  DEPBAR.LE SB0, 0x1 ;  /* 0x000080400000791a */ /* 0x000fc80000000000 */
[----:B------:R-:W-:-:S04]  /*22cc0*/  MOV R3, 0x0 ;  /* 0x0000000000037802 */ /* 0x000fc80000000f00 */
[----:B------:R-:W-:Y:S05]  /*22cd0*/  RET.REL.NODEC R2 `(_ZN7cutlass13device_kernelIN5flash19enable_sm80_to_sm89INS1_16FlashAttnFwdSm80INS1_25CollectiveMainloopFwdSm80ILi8ELi1ELb0EN4cute5tupleIJNS5_1CILi128EEENS7_ILi48EEENS7_ILi256EEEEEELi256ENS_6half_tEfNS_4arch4Sm80ELb0ELb1ELb1ELb1ELb1ELb1ELb1ELb1EEENS1_21CollectiveEpilogueFwdINS6_IJS8_SA_S9_EEENS6_IJNS7_ILi1EEESI_SI_EEESC_SE_Li256ELb1ELb1ELb1ELb0EEENS1_36VarlenDynamicPersistentTileSchedulerILi128ELi48ELi256ELi256ELb1ELb1ELb0ELb1ELb0ELb1EEEEEEEEEvNT_6ParamsE) ;  /* 0xfffdd32002007950 */ /* 0x000fea0003c3ffff */
.L_x_2583:
[----:B------:R1:W2:Y:S04]  /*22ce0*/  LDL.64 R8, [R16+0x8] ;  /* 0x0000080010087983 */ /* 0x0002a80000100a00 */
[----:B------:R1:W3:Y:S04]  /*22cf0*/  LDL.64 R2, [R16+0x20] ;  /* 0x0000200010027983 */ /* 0x0002e80000100a00 */
[----:B------:R1:W4:Y:S04]  /*22d00*/  LDL.64 R14, [R16+0x18] ;  /* 0x00001800100e7983 */ /* 0x0003280000100a00 */
[----:B------:R-:W4:Y:S04]  /*22d10*/  LD.E.U8 R19, [R10.64+0x138] ;  /* 0x000138040a137980 */ /* 0x000f28000c101100 */
[----:B------:R2:W5:Y:S04]  /*22d20*/  LD.E R13, [R10.64+0x164] ;  /* 0x000164040a0d7980 */ /* 0x000568000c101900 */
[----:B-1----:R-:W4:Y:S04]  /*22d30*/  LDL.64 R16, [R16+0x10] ;  /* 0x0000100010107983 */ /* 0x002f280000100a00 */
[----:B--2---:R1:W2:Y:S04]  /*22d40*/  LD.E R22, [R8.64] ;  /* 0x0000000408167980 */ /* 0x0042a8000c101900 */
[----:B---3--:R3:W2:Y:S04]  /*22d50*/  LD.E R76, [R2.64] ;  /* 0x00000004024c7980 */ /* 0x0086a8000c101900 */
[----:B----4-:R4:W2:Y:S04]  /*22d60*/  LD.E R6, [R14.64+0x20] ;  /* 0x000020040e067980 */ /* 0x0108a8000c101900 */
[----:B-1----:R1:W5:Y:S04]  /*22d70*/  LD.E.64 R8, [R10.64+0x120] ;  /* 0x000120040a087980 */ /* 0x002368000c101b00 */
[----:B---3--:R1:W5:Y:S04]  /*22d80*/  LD.E.64 R2, [R10.64+0x130] ;  /* 0x000130040a027980 */ /* 0x008368000c101b00 */
[----:B------:R3:W5:Y:S04]  /*22d90*/  LD.E R23, [R16.64] ;  /* 0x0000000410177980 */ /* 0x000768000c101900 */
[----:B----4-:R1:W5:Y:S04]  /*22da0*/  LD.E.64 R14, [R10.64+0x110] ;  /* 0x000110040a0e7980 */ /* 0x010368000c101b00 */
[----:B---3--:R1:W5:Y:S01]  /*22db0*/  LD.E.64 R16, [R10.64+0x128] ;  /* 0x000128040a107980 */ /* 0x008362000c101b00 */
[----:B------:R-:W-:-:S02]  /*22dc0*/  ISETP.NE.AND P0, PT, R19, RZ, PT ;  /* 0x000000ff1300720c */ /* 0x000fc40003f05270 */
[----:B--2---:R-:W-:-:S04]  /*22dd0*/  SHF.R.S32.HI R4, RZ, 0x1f, R22 ;  /* 0x0000001fff047819 */ /* 0x004fc80000011416 */
[----:B------:R-:W-:-:S04]  /*22de0*/  LEA.HI R4, R4, R22, RZ, 0x3 ;  /* 0x0000001604047211 */ /* 0x000fc800078f18ff */
[----:B------:R-:W-:Y:S02]  /*22df0*/  LOP3.LUT R18, R4, 0xfffffff8, RZ, 0xc0, !PT ;  /* 0xfffffff804127812 */ /* 0x000fe400078ec0ff */
[----:B------:R-:W-:-:S03]  /*22e00*/  SHF.R.S32.HI R93, RZ, 0x3, R4 ;  /* 0x00000003ff5d7819 */ /* 0x000fc60000011404 */
[----:B------:R-:W-:Y:S02]  /*22e10*/  IMAD.IADD R39, R22, 0x1, -R18 ;  /* 0x0000000116277824 */ /* 0x000fe400078e0a12 */
[----:B------:R-:W-:Y:S01]  /*22e20*/  IMAD R57, R76, 0x80, R93 ;  /* 0x000000804c397824 */ /* 0x000fe200078e025d */
[----:B------:R-:W-:Y:S01]  /*22e30*/  SHF.R.S32.HI R24, RZ, 0x1f, R6 ;  /* 0x0000001fff187819 */ /* 0x000fe20000011406 */
[C---:B------:R-:W-:Y:S02]  /*22e40*/  IMAD.SHL.U32 R56, R39.reuse, 0x8, RZ ;  /* 0x0000000827387824 */ /* 0x040fe400078e00ff */
[----:B------:R-:W-:Y:S01]  /*22e50*/  IMAD R4, R39, 0x20, R57 ;  /* 0x0000002027047824 */ /* 0x000fe200078e0239 */
[----:B------:R-:W-:Y:S05]  /*22e60*/  @!P0 BRA `(.L_x_2584) ;  /* 0x00004a1000008947 */ /* 0x000fea0003800000 */
[----:B-1---5:R-:W-:-:S13]  /*22e70*/  ISETP.NE.AND P0, PT, R13, 0x1, PT ;  /* 0x000000010d00780c */ /* 0x022fda0003f05270 */
[----:B------:R1:W2:Y:S04]  /*22e80*/  @P0 LD.E R18, [R10.64+0x168] ;  /* 0x000168040a120980 */ /* 0x0002a8000c101900 */
[----:B-1----:R2:W3:Y:S02]  /*22e90*/  @P0 LD.E R10, [R10.64+0x16c] ;  /* 0x00016c040a0a0980 */ /* 0x0024e4000c101900 */
[----:B--2---:R-:W-:-:S05]  /*22ea0*/  @P0 IMAD.HI.U32 R11, R4, R18, RZ ;  /* 0x00000012040b0227 */ /* 0x004fca00078e00ff */
[----:B---3--:R-:W-:-:S04]  /*22eb0*/  @P0 SHF.R.U32.HI R4, RZ, R10, R11 ;  /* 0x0000000aff040219 */ /* 0x008fc8000001160b */
[----:B------:R-:W-:Y:S01]  /*22ec0*/  SHF.R.S32.HI R18, RZ, 0x1f, R4 ;  /* 0x0000001fff127819 */ /* 0x000fe20000011404 */
[-C--:B------:R-:W-:Y:S02]  /*22ed0*/  IMAD R20, R9, R4.reuse, RZ ;  /* 0x0000000409147224 */ /* 0x080fe400078e02ff */
[-C--:B------:R-:W-:Y:S02]  /*22ee0*/  IMAD R19, R3, R4.reuse, RZ ;  /* 0x0000000403137224 */ /* 0x080fe400078e02ff */
[----:B------:R-:W-:-:S04]  /*22ef0*/  IMAD.WIDE.U32 R10, R8, R4, RZ ;  /* 0x00000004080a7225 */ /* 0x000fc800078e00ff */
[-C--:B------:R-:W-:Y:S02]  /*22f00*/  IMAD R21, R8, R18.reuse, R20 ;  /* 0x0000001208157224 */ /* 0x080fe400078e0214 */
[C---:B------:R-:W-:Y:S02]  /*22f10*/  IMAD R20, R2.reuse, R18, R19 ;  /* 0x0000001202147224 */ /* 0x040fe400078e0213 */
[----:B------:R-:W-:Y:S01]  /*22f20*/  IMAD.WIDE.U32 R18, R2, R4, RZ ;  /* 0x0000000402127225 */ /* 0x000fe200078e00ff */
[----:B------:R-:W-:-:S03]  /*22f30*/  IADD3 R11, R11, R21, RZ ;  /* 0x000000150b0b7210 */ /* 0x000fc60007ffe0ff */
[----:B------:R-:W-:Y:S01]  /*22f40*/  IMAD R4, R9, R6, RZ ;  /* 0x0000000609047224 */ /* 0x000fe200078e02ff */
[----:B------:R-:W-:Y:S01]  /*22f50*/  IADD3 R9, R19, R20, RZ ;  /* 0x0000001413097210 */ /* 0x000fe20007ffe0ff */
[----:B------:R-:W-:-:S04]  /*22f60*/  IMAD.WIDE.U32 R10, R6, R8, R10 ;  /* 0x00000008060a7225 */ /* 0x000fc800078e000a */
[----:B------:R-:W-:Y:S01]  /*22f70*/  IMAD R4, R8, R24, R4 ;  /* 0x0000001808047224 */ /* 0x000fe200078e0204 */
[----:B------:R-:W-:Y:S01]  /*22f80*/  MOV R8, R18 ;  /* 0x0000001200087202 */ /* 0x000fe20000000f00 */
[----:B------:R-:W-:Y:S01]  /*22f90*/  IMAD R3, R3, R6, RZ ;  /* 0x0000000603037224 */ /* 0x000fe200078e02ff */
[----:B------:R-:W-:-:S03]  /*22fa0*/  LEA R34, P1, R10, R14, 0x1 ;  /* 0x0000000e0a227211 */ /* 0x000fc600078208ff */
[----:B------:R-:W-:-:S04]  /*22fb0*/  IMAD.WIDE.U32 R8, R6, R2, R8 ;  /* 0x0000000206087225 */ /* 0x000fc800078e0008 */
[----:B------:R-:W-:Y:S01]  /*22fc0*/  IMAD R2, R2, R24, R3 ;  /* 0x0000001802027224 */ /* 0x000fe200078e0203 */
[----:B------:R-:W-:Y:S02]  /*22fd0*/  IADD3 R3, R11, R4, RZ ;  /* 0x000000040b037210 */ /* 0x000fe40007ffe0ff */
[----:B------:R-:W-:Y:S02]  /*22fe0*/  LEA R35, P0, R8, R16, 0x1 ;  /* 0x0000001008237211 */ /* 0x000fe400078008ff */
[----:B------:R-:W-:Y:S02]  /*22ff0*/  IADD3 R2, R9, R2, RZ ;  /* 0x0000000209027210 */ /* 0x000fe40007ffe0ff */
[----:B------:R-:W-:Y:S02]  /*23000*/  LEA.HI.X R29, R10, R15, R3, 0x1, P1 ;  /* 0x0000000f0a1d7211 */ /* 0x000fe400008f0c03 */
[----:B------:R-:W-:Y:S02]  /*23010*/  SHF.L.U32 R4, R39, 0x2, RZ ;  /* 0x0000000227047819 */ /* 0x000fe400000006ff */
[----:B------:R-:W-:Y:S01]  /*23020*/  LEA.HI.X R28, R8, R17, R2, 0x1, P0 ;  /* 0x00000011081c7211 */ /* 0x000fe200000f0c02 */
[----:B------:R-:W-:Y:S05]  /*23030*/  BRA.DIV ~URZ, `(.L_x_2585) ;  /* 0x000094a27f007947 */ /* 0x000fea000b800000 */
[----:B------:R1:W2:Y:S02]  /*23040*/  SHFL.IDX PT, R6, R29, RZ, 0x181f ;  /* 0x00181fff1d067589 */ /* 0x0002a400000e0000 */
.L_x_2659:
[----:B------:R-:W-:Y:S05]  /*23050*/  BRA.DIV ~URZ, `(.L_x_2586) ;  /* 0x000094f27f007947 */ /* 0x000fea000b800000 */
[----:B------:R3:W4:Y:S01]  /*23060*/  SHFL.IDX PT, R8, R34, RZ, 0x181f ;  /* 0x00181fff22087589 */ /* 0x00072200000e0000 */
[----:B--2---:R-:W-:-:S03]  /*23070*/  MOV R9, R6 ;  /* 0x0000000600097202 */ /* 0x004fc60000000f00 */
[----:B------:R3:W2:Y:S04]  /*23080*/  SHFL.IDX PT, R10, R28, RZ, 0x181f ;  /* 0x00181fff1c0a7589 */ /* 0x0006a800000e0000 */
[----:B------:R3:W1:Y:S02]  /*23090*/  SHFL.IDX PT, R2, R35, RZ, 0x181f ;  /* 0x00181fff23027589 */ /* 0x00066400000e0000 */
.L_x_2660:
[----:B------:R-:W-:Y:S01]  /*230a0*/  IMAD R23, R23, R13, RZ ;  /* 0x0000000d17177224 */ /* 0x000fe200078e02ff */
[----:B------:R-:W-:Y:S01]  /*230b0*/  BSSY B0, `(.L_x_2587) ;  /* 0x0000035000007945 */ /* 0x000fe20003800000 */
[----:B------:R-:W-:Y:S01]  /*230c0*/  CS2R R58, SRZ ;  /* 0x00000000003a7805 */ /* 0x000fe2000001ff00 */
[----:B------:R-:W-:Y:S01]  /*230d0*/  CS2R R36, SRZ ;  /* 0x0000000000247805 */ /* 0x000fe2000001ff00 */
[----:B------:R-:W-:Y:S01]  /*230e0*/  CS2R R30, SRZ ;  /* 0x00000000001e7805 */ /* 0x000fe2000001ff00 */
[----:B------:R-:W-:Y:S01]  /*230f0*/  ISETP.GE.AND P0, PT, R57, R23, PT ;  /* 0x000000173900720c */ /* 0x000fe20003f06270 */
[----:B------:R-:W-:Y:S01]  /*23100*/  CS2R R24, SRZ ;  /* 0x0000000000187805 */ /* 0x000fe2000001ff00 */
[----:B------:R-:W-:Y:S01]  /*23110*/  CS2R R20, SRZ ;  /* 0x0000000000147805 */ /* 0x000fe2000001ff00 */
[----:B------:R-:W-:Y:S01]  /*23120*/  CS2R R38, SRZ ;  /* 0x0000000000267805 */ /* 0x000fe2000001ff00 */
[----:B------:R-:W-:Y:S01]  /*23130*/  CS2R R32, SRZ ;  /* 0x0000000000207805 */ /* 0x000fe2000001ff00 */
[----:B------:R-:W-:Y:S01]  /*23140*/  CS2R R26, SRZ ;  /* 0x00000000001a7805 */ /* 0x000fe2000001ff00 */
[----:B------:R-:W-:Y:S01]  /*23150*/  CS2R R18, SRZ ;  /* 0x0000000000127805 */ /* 0x000fe2000001ff00 */
[----:B--2---:R-:W-:-:S06]  /*23160*/  MOV R3, R10 ;  /* 0x0000000a00037202 */ /* 0x004fcc0000000f00 */
[----:B------:R-:W-:Y:S05]  /*23170*/  @P0 BRA `(.L_x_2588) ;  /* 0x0000028000000947 */ /* 0x000fea0003800000 */
[C---:B------:R-:W-:Y:S01]  /*23180*/  IADD3 R13, R4.reuse, 0x20, RZ ;  /* 0x00000020040d7810 */ /* 0x040fe20007ffe0ff */
[----:B------:R-:W-:Y:S01]  /*23190*/  CS2R R20, SRZ ;  /* 0x0000000000147805 */ /* 0x000fe2000001ff00 */
[-C--:B------:R-:W-:Y:S01]  /*231a0*/  ISETP.GE.AND P1, PT, R4, R0.reuse, PT ;  /* 0x000000000400720c */ /* 0x080fe20003f26270 */
[----:B------:R-:W-:Y:S01]  /*231b0*/  CS2R R18, SRZ ;  /* 0x0000000000127805 */ /* 0x000fe2000001ff00 */
[----:B------:R-:W-:Y:S01]  /*231c0*/  ISETP.GE.AND P0, PT, R13, R0, PT ;  /* 0x000000000d00720c */ /* 0x000fe20003f06270 */
[----:B------:R-:W-:Y:S01]  /*231d0*/  CS2R R24, SRZ ;  /* 0x0000000000187805 */ /* 0x000fe2000001ff00 */
[----:B------:R-:W-:-:S09]  /*231e0*/  CS2R R26, SRZ ;  /* 0x00000000001a7805 */ /* 0x000fd2000001ff00 */
[C---:B----4-:R-:W-:Y:S02]  /*231f0*/  @!P1 IMAD.WIDE R10, R4.reuse, 0x2, R8 ;  /* 0x00000002040a9825 */ /* 0x050fe400078e0208 */
[----:B------:R-:W-:Y:S02]  /*23200*/  @!P0 SHF.R.S32.HI R6, RZ, 0x1f, R13 ;  /* 0x0000001fff068819 */ /* 0x000fe4000001140d */
[----:B-1----:R-:W-:Y:S01]  /*23210*/  @!P1 IMAD.WIDE R16, R4, 0x2, R2 ;  /* 0x0000000204109825 */ /* 0x002fe200078e0202 */
[----:B------:R1:W5:Y:S01]  /*23220*/  @!P1 LD.E.64 R20, [R10.64] ;  /* 0x000000040a149980 */ /* 0x000362000c101b00 */
[----:B------:R-:W-:-:S03]  /*23230*/  @!P0 LEA.HI R6, R6, R13, RZ, 0x2 ;  /* 0x0000000d06068211 */ /* 0x000fc600078f10ff */
[----:B------:R2:W5:Y:S01]  /*23240*/  @!P1 LD.E.64 R18, [R16.64] ;  /* 0x0000000410129980 */ /* 0x000562000c101b00 */
[----:B------:R-:W-:Y:S02]  /*23250*/  @!P0 LOP3.LUT R6, R6, 0xfffffffc, RZ, 0xc0, !PT ;  /* 0xfffffffc06068812 */ /* 0x000fe400078ec0ff */
[----:B------:R-:W-:-:S03]  /*23260*/  IADD3 R13, R4, 0x40, RZ ;  /* 0x00000040040d7810 */ /* 0x000fc60007ffe0ff */
[----:B------:R-:W-:Y:S01]  /*23270*/  @!P0 IMAD.WIDE R14, R6, 0x2, R8 ;  /* 0x00000002060e8825 */ /* 0x000fe200078e0208 */
[----:B------:R-:W-:-:S04]  /*23280*/  ISETP.GE.AND P1, PT, R13, R0, PT ;  /* 0x000000000d00720c */ /* 0x000fc80003f26270 */
[----:B------:R4:W5:Y:S01]  /*23290*/  @!P0 LD.E.64 R24, [R14.64] ;  /* 0x000000040e188980 */ /* 0x000962000c101b00 */
[----:B-1----:R-:W-:Y:S01]  /*232a0*/  @!P0 IMAD.WIDE R10, R6, 0x2, R2 ;  /* 0x00000002060a8825 */ /* 0x002fe200078e0202 */
[----:B--2---:R-:W-:-:S04]  /*232b0*/  IADD3 R16, R4, 0x60, RZ ;  /* 0x0000006004107810 */ /* 0x004fc80007ffe0ff */
[----:B------:R1:W5:Y:S01]  /*232c0*/  @!P0 LD.E.64 R26, [R10.64] ;  /* 0x000000040a1a8980 */ /* 0x000362000c101b00 */
[----:B------:R-:W-:Y:S01]  /*232d0*/  ISETP.GE.AND P0, PT, R16, R0, PT ;  /* 0x000000001000720c */ /* 0x000fe20003f06270 */
[----:B------:R-:W-:-:S12]  /*232e0*/  CS2R R30, SRZ ;  /* 0x00000000001e7805 */ /* 0x000fd8000001ff00 */
[----:B------:R-:W-:Y:S02]  /*232f0*/  @!P0 SHF.R.S32.HI R6, RZ, 0x1f, R16 ;  /* 0x0000001fff068819 */ /* 0x000fe40000011410 */
[----:B-1----:R-:W-:Y:S02]  /*23300*/  @!P1 SHF.R.S32.HI R10, RZ, 0x1f, R13 ;  /* 0x0000001fff0a9819 */ /* 0x002fe4000001140d */
[----:B------:R-:W-:Y:S02]  /*23310*/  @!P0 LEA.HI R6, R6, R16, RZ, 0x2 ;  /* 0x0000001006068211 */ /* 0x000fe400078f10ff */
[----:B------:R-:W-:Y:S02]  /*23320*/  @!P1 LEA.HI R10, R10, R13, RZ, 0x2 ;  /* 0x0000000d0a0a9211 */ /* 0x000fe400078f10ff */
[----:B------:R-:W-:Y:S02]  /*23330*/  @!P0 LOP3.LUT R6, R6, 0xfffffffc, RZ, 0xc0, !PT ;  /* 0xfffffffc06068812 */ /* 0x000fe400078ec0ff */
[----:B------:R-:W-:Y:S01]  /*23340*/  @!P1 LOP3.LUT R10, R10, 0xfffffffc, RZ, 0xc0, !PT ;  /* 0xfffffffc0a0a9812 */ /* 0x000fe200078ec0ff */
[----:B------:R-:W-:Y:S01]  /*23350*/  CS2R R36, SRZ ;  /* 0x0000000000247805 */ /* 0x000fe2000001ff00 */
[----:B------:R-:W-:Y:S01]  /*23360*/  CS2R R32, SRZ ;  /* 0x0000000000207805 */ /* 0x000fe2000001ff00 */
[----:B------:R-:W-:-:S02]  /*23370*/  CS2R R38, SRZ ;  /* 0x0000000000267805 */ /* 0x000fc4000001ff00 */
[----:B----4-:R-:W-:-:S04]  /*23380*/  @!P1 IMAD.WIDE R14, R10, 0x2, R8 ;  /* 0x000000020a0e9825 */ /* 0x010fc800078e0208 */
[----:B------:R-:W-:Y:S01]  /*23390*/  @!P1 IMAD.WIDE R10, R10, 0x2, R2 ;  /* 0x000000020a0a9825 */ /* 0x000fe200078e0202 */
[----:B------:R1:W5:Y:S03]  /*233a0*/  @!P1 LD.E.64 R30, [R14.64] ;  /* 0x000000040e1e9980 */ /* 0x000366000c101b00 */
[C---:B------:R-:W-:Y:S01]  /*233b0*/  @!P0 IMAD.WIDE R8, R6.reuse, 0x2, R8 ;  /* 0x0000000206088825 */ /* 0x040fe200078e0208 */
[----:B------:R1:W5:Y:S03]  /*233c0*/  @!P1 LD.E.64 R32, [R10.64] ;  /* 0x000000040a209980 */ /* 0x000366000c101b00 */
[----:B------:R-:W-:Y:S01]  /*233d0*/  @!P0 IMAD.WIDE R2, R6, 0x2, R2 ;  /* 0x0000000206028825 */ /* 0x000fe200078e0202 */
[----:B------:R1:W5:Y:S04]  /*233e0*/  @!P0 LD.E.64 R36, [R8.64] ;  /* 0x0000000408248980 */ /* 0x000368000c101b00 */
[----:B------:R1:W5:Y:S02]  /*233f0*/  @!P0 LD.E.64 R38, [R2.64] ;  /* 0x0000000402268980 */ /* 0x000364000c101b00 */
.L_x_2588:
[----:B------:R-:W-:Y:S05]  /*23400*/  BSYNC B0 ;  /* 0x0000000000007941 */ /* 0x000fea0003800000 */
.L_x_2587:
[----:B-1--45:R-:W-:Y:S02]  /*23410*/  IMAD.MOV.U32 R8, RZ, RZ, R36 ;  /* 0x000000ffff087224 */ /* 0x032fe400078e0024 */
[----:B------:R-:W-:-:S02]  /*23420*/  IMAD.MOV.U32 R3, RZ, RZ, R30 ;  /* 0x000000ffff037224 */ /* 0x000fc400078e001e */
        /* <DEDUP_REMOVED lines=9> */
[----:B------:R-:W-:-:S04]  /*234c0*/  MOV R6, R25 ;  /* 0x0000001900067202 */ /* 0x000fc80000000f00 */
        /* <DEDUP_REMOVED lines=12> */
[----:B------:R-:W-:-:S02]  /*23590*/  PRMT R96, R6, 0x7610, R96 ;  /* 0x0000761006607816 */ /* 0x000fc40000000060 */
[----:B------:R-:W-:Y:S02]  /*235a0*/  MOV R6, R27 ;  /* 0x0000001b00067202 */ /* 0x000fe40000000f00 */
[----:B------:R-:W-:Y:S02]  /*235b0*/  PRMT R85, R3, 0x5410, R2 ;  /* 0x0000541003557816 */ /* 0x000fe40000000002 */
[----:B------:R-:W-:Y:S01]  /*235c0*/  PRMT R87, R8, 0x5410, R6 ;  /* 0x0000541008577816 */ /* 0x000fe20000000006 */
[----:B------:R-:W-:Y:S05]  /*235d0*/  BRA.DIV ~URZ, `(.L_x_2589) ;  /* 0x000090b27f007947 */ /* 0x000fea000b800000 */
[----:B------:R1:W2:Y:S04]  /*235e0*/  SHFL.IDX PT, R9, R29, 0x1, 0x181f ;  /* 0x00381f001d097f89 */ /* 0x0002a800000e0000 */
[----:B------:R1:W4:Y:S04]  /*235f0*/  SHFL.IDX PT, R8, R34, 0x1, 0x181f ;  /* 0x00381f0022087f89 */ /* 0x00032800000e0000 */
[----:B------:R1:W3:Y:S04]  /*23600*/  SHFL.IDX PT, R6, R28, 0x1, 0x181f ;  /* 0x00381f001c067f89 */ /* 0x0002e800000e0000 */
[----:B------:R1:W1:Y:S02]  /*23610*/  SHFL.IDX PT, R2, R35, 0x1, 0x181f ;  /* 0x00381f0023027f89 */ /* 0x00026400000e0000 */
.L_x_2661:
[----:B------:R-:W-:Y:S01]  /*23620*/  IADD3 R3, R57, 0x20, RZ ;  /* 0x0000002039037810 */ /* 0x000fe20007ffe0ff */
[----:B------:R-:W-:Y:S01]  /*23630*/  BSSY B0, `(.L_x_2590) ;  /* 0x0000033000007945 */ /* 0x000fe20003800000 */
        /* <DEDUP_REMOVED lines=8> */
[----:B---3--:R-:W-:-:S07]  /*236c0*/  IMAD.MOV.U32 R3, RZ, RZ, R6 ;  /* 0x000000ffff037224 */ /* 0x008fce00078e0006 */
        /* <DEDUP_REMOVED lines=8> */
[C---:B--2-4-:R-:W-:Y:S02]  /*23750*/  @!P1 IMAD.WIDE R10, R4.reuse, 0x2, R8 ;  /* 0x00000002040a9825 */ /* 0x054fe400078e0208 */
        /* <DEDUP_REMOVED lines=24> */
[----:B---3--:R-:W-:-:S04]  /*238e0*/  @!P1 IMAD.WIDE R14, R10, 0x2, R8 ;  /* 0x000000020a0e9825 */ /* 0x008fc800078e0208 */
[----:B------:R-:W-:Y:S01]  /*238f0*/  @!P1 IMAD.WIDE R10, R10, 0x2, R2 ;  /* 0x000000020a0a9825 */ /* 0x000fe200078e0202 */
[----:B------:R1:W5:Y:S03]  /*23900*/  @!P1 LD.E.64 R48, [R14.64] ;  /* 0x000000040e309980 */ /* 0x000366000c101b00 */
[C---:B------:R-:W-:Y:S01]  /*23910*/  @!P0 IMAD.WIDE R8, R6.reuse, 0x2, R8 ;  /* 0x0000000206088825 */ /* 0x040fe200078e0208 */
[----:B------:R1:W5:Y:S03]  /*23920*/  @!P1 LD.E.64 R50, [R10.64] ;  /* 0x000000040a329980 */ /* 0x000366000c101b00 */
[----:B------:R-:W-:Y:S01]  /*23930*/  @!P0 IMAD.WIDE R2, R6, 0x2, R2 ;  /* 0x0000000206028825 */ /* 0x000fe200078e0202 */
[----:B------:R1:W5:Y:S04]  /*23940*/  @!P0 LD.E.64 R58, [R8.64] ;  /* 0x00000004083a8980 */ /* 0x000368000c101b00 */
[----:B------:R1:W5:Y:S02]  /*23950*/  @!P0 LD.E.64 R52, [R2.64] ;  /* 0x0000000402348980 */ /* 0x000364000c101b00 */
.L_x_2591:
[----:B------:R-:W-:Y:S05]  /*23960*/  BSYNC B0 ;  /* 0x0000000000007941 */ /* 0x000fea0003800000 */
.L_x_2590:
        /* <DEDUP_REMOVED lines=30> */
[----:B------:R-:W-:Y:S02]  /*23b50*/  PRMT R91, R3, 0x7610, R91 ;  /* 0x00007610035b7816 */ /* 0x000fe4000000005b */
[----:B------:R-:W-:Y:S01]  /*23b60*/  PRMT R94, R2, 0x7610, R94 ;  /* 0x00007610025e7816 */ /* 0x000fe2000000005e */
[----:B------:R-:W-:Y:S05]  /*23b70*/  BRA.DIV ~URZ, `(.L_x_2592) ;  /* 0x00008cb27f007947 */ /* 0x000fea000b800000 */
[----:B------:R1:W3:Y:S02]  /*23b80*/  SHFL.IDX PT, R6, R29, 0x2, 0x181f ;  /* 0x00581f001d067f89 */ /* 0x0002e400000e0000 */
.L_x_2662:
[----:B------:R-:W-:Y:S05]  /*23b90*/  BRA.DIV ~URZ, `(.L_x_2593) ;  /* 0x00008d027f007947 */ /* 0x000fea000b800000 */
[----:B------:R4:W1:Y:S01]  /*23ba0*/  SHFL.IDX PT, R8, R34, 0x2, 0x181f ;  /* 0x00581f0022087f89 */ /* 0x00086200000e0000 */
[----:B--23--:R-:W-:-:S03]  /*23bb0*/  MOV R9, R6 ;  /* 0x0000000600097202 */ /* 0x00cfc60000000f00 */
[----:B------:R4:W2:Y:S04]  /*23bc0*/  SHFL.IDX PT, R10, R28, 0x2, 0x181f ;  /* 0x00581f001c0a7f89 */ /* 0x0008a800000e0000 */
[----:B------:R4:W3:Y:S02]  /*23bd0*/  SHFL.IDX PT, R2, R35, 0x2, 0x181f ;  /* 0x00581f0023027f89 */ /* 0x0008e400000e0000 */
.L_x_2663:
        /* <DEDUP_REMOVED lines=11> */
[----:B--2---:R-:W-:-:S06]  /*23c90*/  IMAD.MOV.U32 R3, RZ, RZ, R10 ;  /* 0x000000ffff037224 */ /* 0x004fcc00078e000a */
        /* <DEDUP_REMOVED lines=8> */
[C---:B-1----:R-:W-:Y:S02]  /*23d20*/  @!P1 IMAD.WIDE R10, R4.reuse, 0x2, R8 ;  /* 0x00000002040a9825 */ /* 0x042fe400078e0208 */
[----:B------:R-:W-:Y:S02]  /*23d30*/  @!P0 SHF.R.S32.HI R6, RZ, 0x1f, R13 ;  /* 0x0000001fff068819 */ /* 0x000fe4000001140d */
[----:B---3--:R-:W-:Y:S01]  /*23d40*/  @!P1 IMAD.WIDE R16, R4, 0x2, R2 ;  /* 0x0000000204109825 */ /* 0x008fe200078e0202 */
        /* <DEDUP_REMOVED lines=30> */
.L_x_2595:
[----:B------:R-:W-:Y:S05]  /*23f30*/  BSYNC B0 ;  /* 0x0000000000007941 */ /* 0x000fea0003800000 */
.L_x_2594:
[----:B-1---5:R-:W-:Y:S01]  /*23f40*/  IMAD.MOV.U32 R3, RZ, RZ, R68 ;  /* 0x000000ffff037224 */ /* 0x022fe200078e0044 */
[----:B------:R-:W-:Y:S01]  /*23f50*/  CS2R R82, SRZ ;  /* 0x0000000000527805 */ /* 0x000fe2000001ff00 */
[----:B---3--:R-:W-:-:S02]  /*23f60*/  IMAD.MOV.U32 R2, RZ, RZ, R69 ;  /* 0x000000ffff027224 */ /* 0x008fc400078e0045 */
        /* <DEDUP_REMOVED lines=23> */
[----:B------:R-:W-:Y:S01]  /*240e0*/  SHF.R.S32.HI R6, RZ, 0x1f, R22 ;  /* 0x0000001fff067819 */ /* 0x000fe20000011416 */
[----:B------:R-:W-:Y:S01]  /*240f0*/  IMAD.SHL.U32 R76, R76, 0x80, RZ ;  /* 0x000000804c4c7824 */ /* 0x000fe200078e00ff */
[----:B------:R-:W-:Y:S01]  /*24100*/  PRMT R106, R3, 0x7610, R106 ;  /* 0x00007610036a7816 */ /* 0x000fe2000000006a */
[----:B------:R-:W-:Y:S01]  /*24110*/  IMAD.MOV.U32 R3, RZ, RZ, R54 ;  /* 0x000000ffff037224 */ /* 0x000fe200078e0036 */
[----:B------:R-:W-:Y:S01]  /*24120*/  PRMT R107, R2, 0x7610, R107 ;  /* 0x00007610026b7816 */ /* 0x000fe2000000006b */
[----:B------:R-:W-:Y:S01]  /*24130*/  IMAD.MOV.U32 R2, RZ, RZ, R55 ;  /* 0x000000ffff027224 */ /* 0x000fe200078e0037 */
[----:B------:R-:W-:-:S02]  /*24140*/  PRMT R101, R101, 0x5410, R8 ;  /* 0x0000541065657816 */ /* 0x000fc40000000008 */
[----:B------:R-:W-:Y:S02]  /*24150*/  LEA.HI R6, R6, R22, RZ, 0x3 ;  /* 0x0000001606067211 */ /* 0x000fe400078f18ff */
[----:B------:R-:W-:Y:S02]  /*24160*/  PRMT R101, R3, 0x7610, R101 ;  /* 0x0000761003657816 */ /* 0x000fe40000000065 */
[----:B------:R-:W-:Y:S02]  /*24170*/  LEA.HI.SX32 R6, R6, R76, 0x1d ;  /* 0x0000004c06067211 */ /* 0x000fe400078feaff */
[----:B------:R-:W-:Y:S01]  /*24180*/  PRMT R102, R2, 0x7610, R102 ;  /* 0x0000761002667816 */ /* 0x000fe20000000066 */
[----:B------:R-:W-:Y:S05]  /*24190*/  BRA.DIV ~URZ, `(.L_x_2596) ;  /* 0x000088427f007947 */ /* 0x000fea000b800000 */
[----:B------:R1:W2:Y:S02]  /*241a0*/  SHFL.IDX PT, R9, R29, 0x3, 0x181f ;  /* 0x00781f001d097f89 */ /* 0x0002a400000e0000 */
.L_x_2664:
[----:B------:R-:W-:Y:S05]  /*241b0*/  BRA.DIV ~URZ, `(.L_x_2597) ;  /* 0x000088927f007947 */ /* 0x000fea000b800000 */
[----:B------:R3:W1:Y:S04]  /*241c0*/  SHFL.IDX PT, R8, R34, 0x3, 0x181f ;  /* 0x00781f0022087f89 */ /* 0x00066800000e0000 */
[----:B------:R3:W4:Y:S04]  /*241d0*/  SHFL.IDX PT, R10, R28, 0x3, 0x181f ;  /* 0x00781f001c0a7f89 */ /* 0x00072800000e0000 */
[----:B------:R3:W2:Y:S02]  /*241e0*/  SHFL.IDX PT, R2, R35, 0x3, 0x181f ;  /* 0x00781f0023027f89 */ /* 0x0006a400000e0000 */
.L_x_2665:
[----:B------:R-:W-:Y:S01]  /*241f0*/  IADD3 R6, R6, 0x60, RZ ;  /* 0x0000006006067810 */ /* 0x000fe20007ffe0ff */
[----:B------:R-:W-:Y:S01]  /*24200*/  BSSY B0, `(.L_x_2598) ;  /* 0x0000033000007945 */ /* 0x000fe20003800000 */
[----:B----4-:R-:W-:Y:S01]  /*24210*/  IMAD.MOV.U32 R3, RZ, RZ, R10 ;  /* 0x000000ffff037224 */ /* 0x010fe200078e000a */
[----:B------:R-:W-:Y:S01]  /*24220*/  CS2R R78, SRZ ;  /* 0x00000000004e7805 */ /* 0x000fe2000001ff00 */
[----:B------:R-:W-:Y:S01]  /*24230*/  ISETP.GE.AND P0, PT, R6, R23, PT ;  /* 0x000000170600720c */ /* 0x000fe20003f06270 */
[----:B------:R-:W-:Y:S01]  /*24240*/  CS2R R74, SRZ ;  /* 0x00000000004a7805 */ /* 0x000fe2000001ff00 */
[----:B---3--:R-:W-:Y:S01]  /*24250*/  CS2R R34, SRZ ;  /* 0x0000000000227805 */ /* 0x008fe2000001ff00 */
[----:B------:R-:W-:Y:S01]  /*24260*/  CS2R R80, SRZ ;  /* 0x0000000000507805 */ /* 0x000fe2000001ff00 */
[----:B------:R-:W-:Y:S01]  /*24270*/  CS2R R76, SRZ ;  /* 0x00000000004c7805 */ /* 0x000fe2000001ff00 */
[----:B------:R-:W-:Y:S01]  /*24280*/  CS2R R72, SRZ ;  /* 0x0000000000487805 */ /* 0x000fe2000001ff00 */
[----:B-1----:R-:W-:-:S07]  /*24290*/  CS2R R28, SRZ ;  /* 0x00000000001c7805 */ /* 0x002fce000001ff00 */
[----:B------:R-:W-:Y:S05]  /*242a0*/  @P0 BRA `(.L_x_2599) ;  /* 0x0000028000000947 */ /* 0x000fea0003800000 */
[C---:B------:R-:W-:Y:S01]  /*242b0*/  IADD3 R13, R4.reuse, 0x20, RZ ;  /* 0x00000020040d7810 */ /* 0x040fe20007ffe0ff */
[----:B------:R-:W-:Y:S01]  /*242c0*/  CS2R R34, SRZ ;  /* 0x0000000000227805 */ /* 0x000fe2000001ff00 */
[-C--:B------:R-:W-:Y:S02]  /*242d0*/  ISETP.GE.AND P0, PT, R4, R0.reuse, PT ;  /* 0x000000000400720c */ /* 0x080fe40003f06270 */
[----:B------:R-:W-:Y:S01]  /*242e0*/  ISETP.GE.AND P2, PT, R13, R0, PT ;  /* 0x000000000d00720c */ /* 0x000fe20003f46270 */
[----:B------:R-:W-:-:S10]  /*242f0*/  CS2R R28, SRZ ;  /* 0x00000000001c7805 */ /* 0x000fd4000001ff00 */
[----:B--2---:R-:W-:Y:S02]  /*24300*/  @!P0 IMAD.WIDE R10, R4, 0x2, R8 ;  /* 0x00000002040a8825 */ /* 0x004fe400078e0208 */
[----:B------:R-:W-:-:S03]  /*24310*/  @!P2 SHF.R.S32.HI R6, RZ, 0x1f, R13 ;  /* 0x0000001fff06a819 */ /* 0x000fc6000001140d */
[----:B------:R1:W5:Y:S01]  /*24320*/  @!P0 LD.E.64 R34, [R10.64] ;  /* 0x000000040a228980 */ /* 0x000362000c101b00 */
[----:B------:R-:W-:Y:S02]  /*24330*/  @!P2 LEA.HI R6, R6, R13, RZ, 0x2 ;  /* 0x0000000d0606a211 */ /* 0x000fe400078f10ff */
[----:B------:R-:W-:Y:S02]  /*24340*/  IADD3 R13, R4, 0x40, RZ ;  /* 0x00000040040d7810 */ /* 0x000fe40007ffe0ff */
[----:B------:R-:W-:Y:S02]  /*24350*/  @!P2 LOP3.LUT R6, R6, 0xfffffffc, RZ, 0xc0, !PT ;  /* 0xfffffffc0606a812 */ /* 0x000fe400078ec0ff */
[----:B------:R-:W-:Y:S01]  /*24360*/  ISETP.GE.AND P1, PT, R13, R0, PT ;  /* 0x000000000d00720c */ /* 0x000fe20003f26270 */
[----:B------:R-:W-:Y:S01]  /*24370*/  CS2R R74, SRZ ;  /* 0x00000000004a7805 */ /* 0x000fe2000001ff00 */
[----:B-1----:R-:W-:-:S05]  /*24380*/  @!P0 IMAD.WIDE R10, R4, 0x2, R2 ;  /* 0x00000002040a8825 */ /* 0x002fca00078e0202 */
[----:B------:R1:W5:Y:S01]  /*24390*/  @!P0 LD.E.64 R28, [R10.64] ;  /* 0x000000040a1c8980 */ /* 0x000362000c101b00 */
[----:B------:R-:W-:Y:S01]  /*243a0*/  CS2R R72, SRZ ;  /* 0x0000000000487805 */ /* 0x000fe2000001ff00 */
[----:B------:R-:W-:Y:S01]  /*243b0*/  CS2R R78, SRZ ;  /* 0x00000000004e7805 */ /* 0x000fe2000001ff00 */
[----:B-1----:R-:W-:-:S05]  /*243c0*/  @!P2 IMAD.WIDE R10, R6, 0x2, R8 ;  /* 0x00000002060aa825 */ /* 0x002fca00078e0208 */
[----:B------:R1:W5:Y:S02]  /*243d0*/  @!P2 LD.E.64 R74, [R10.64] ;  /* 0x000000040a4aa980 */ /* 0x000364000c101b00 */
[----:B-1----:R-:W-:Y:S01]  /*243e0*/  @!P2 IMAD.WIDE R10, R6, 0x2, R2 ;  /* 0x00000002060aa825 */ /* 0x002fe200078e0202 */
[----:B------:R-:W-:-:S04]  /*243f0*/  @!P1 SHF.R.S32.HI R6, RZ, 0x1f, R13 ;  /* 0x0000001fff069819 */ /* 0x000fc8000001140d */
[----:B------:R-:W-:Y:S01]  /*24400*/  @!P1 LEA.HI R6, R6, R13, RZ, 0x2 ;  /* 0x0000000d06069211 */ /* 0x000fe200078f10ff */
[----:B------:R1:W5:Y:S01]  /*24410*/  @!P2 LD.E.64 R72, [R10.64] ;  /* 0x000000040a48a980 */ /* 0x000362000c101b00 */
[----:B------:R-:W-:Y:S02]  /*24420*/  IADD3 R13, R4, 0x60, RZ ;  /* 0x00000060040d7810 */ /* 0x000fe40007ffe0ff */
[----:B------:R-:W-:Y:S02]  /*24430*/  @!P1 LOP3.LUT R6, R6, 0xfffffffc, RZ, 0xc0, !PT ;  /* 0xfffffffc06069812 */ /* 0x000fe400078ec0ff */
[----:B------:R-:W-:Y:S01]  /*24440*/  ISETP.GE.AND P0, PT, R13, R0, PT ;  /* 0x000000000d00720c */ /* 0x000fe20003f06270 */
[----:B------:R-:W-:Y:S01]  /*24450*/  CS2R R76, SRZ ;  /* 0x00000000004c7805 */ /* 0x000fe2000001ff00 */
[----:B------:R-:W-:Y:S01]  /*24460*/  CS2R R82, SRZ ;  /* 0x0000000000527805 */ /* 0x000fe2000001ff00 */
[----:B-1----:R-:W-:-:S05]  /*24470*/  @!P1 IMAD.WIDE R10, R6, 0x2, R8 ;  /* 0x00000002060a9825 */ /* 0x002fca00078e0208 */
[----:B------:R1:W5:Y:S01]  /*24480*/  @!P1 LD.E.64 R78, [R10.64] ;  /* 0x000000040a4e9980 */ /* 0x000362000c101b00 */
[----:B------:R-:W-:-:S04]  /*24490*/  CS2R R80, SRZ ;  /* 0x0000000000507805 */ /* 0x000fc8000001ff00 */
[----:B-1----:R-:W-:-:S04]  /*244a0*/  @!P0 SHF.R.S32.HI R10, RZ, 0x1f, R13 ;  /* 0x0000001fff0a8819 */ /* 0x002fc8000001140d */
[----:B------:R-:W-:Y:S01]  /*244b0*/  @!P0 LEA.HI R13, R10, R13, RZ, 0x2 ;  /* 0x0000000d0a0d8211 */ /* 0x000fe200078f10ff */
[----:B------:R-:W-:-:S03]  /*244c0*/  @!P1 IMAD.WIDE R10, R6, 0x2, R2 ;  /* 0x00000002060a9825 */ /* 0x000fc600078e0202 */
[----:B------:R-:W-:Y:S02]  /*244d0*/  @!P0 LOP3.LUT R6, R13, 0xfffffffc, RZ, 0xc0, !PT ;  /* 0xfffffffc0d068812 */ /* 0x000fe400078ec0ff */
[----:B------:R1:W5:Y:S03]  /*244e0*/  @!P1 LD.E.64 R76, [R10.64] ;  /* 0x000000040a4c9980 */ /* 0x000366000c101b00 */
[----:B------:R-:W-:-:S04]  /*244f0*/  @!P0 IMAD.WIDE R8, R6, 0x2, R8 ;  /* 0x0000000206088825 */ /* 0x000fc800078e0208 */
[----:B------:R-:W-:Y:S01]  /*24500*/  @!P0 IMAD.WIDE R2, R6, 0x2, R2 ;  /* 0x0000000206028825 */ /* 0x000fe200078e0202 */
[----:B------:R1:W5:Y:S04]  /*24510*/  @!P0 LD.E.64 R82, [R8.64] ;  /* 0x0000000408528980 */ /* 0x000368000c101b00 */
[----:B------:R1:W5:Y:S02]  /*24520*/  @!P0 LD.E.64 R80, [R2.64] ;  /* 0x0000000402508980 */ /* 0x000364000c101b00 */
.L_x_2599:
[----:B------:R-:W-:Y:S05]  /*24530*/  BSYNC B0 ;  /* 0x0000000000007941 */ /* 0x000fea0003800000 */
.L_x_2598:
[----:B-1----:R-:W-:Y:S01]  /*24540*/  IADD3 R8, R92, -c[0x0][0x20], RZ ;  /* 0x800008005c087a10 */ /* 0x002fe20007ffe0ff */
[----:B------:R-:W-:-:S04]  /*24550*/  DEPBAR.LE SB0, 0x1 ;  /* 0x000080400000791a */ /* 0x000fc80000000000 */
[----:B--2---:R1:W2:Y:S04]  /*24560*/  LDL.64 R2, [R8+0x20] ;  /* 0x0000200008027983 */ /* 0x0042a80000100a00 */
[----:B-1----:R-:W3:Y:S01]  /*24570*/  LDL.64 R8, [R8+0x28] ;  /* 0x0000280008087983 */ /* 0x002ee20000100a00 */
[----:B------:R-:W-:Y:S03]  /*24580*/  WARPSYNC 0xffffffff ;  /* 0xffffffff00007948 */ /* 0x000fe60003800000 */
[----:B------:R-:W-:Y:S01]  /*24590*/  BAR.SYNC.DEFER_BLOCKING 0x0 ;  /* 0x0000000000007b1d */ /* 0x000fe20000010000 */
[----:B------:R-:W-:-:S05]  /*245a0*/  SHF.R.S32.HI R6, RZ, 0x1f, R22 ;  /* 0x0000001fff067819 */ /* 0x000fca0000011416 */
[----:B--2---:R1:W2:Y:S04]  /*245b0*/  LD.E R13, [R2.64] ;  /* 0x00000004020d7980 */ /* 0x0042a8000c101900 */
[----:B---3--:R3:W4:Y:S01]  /*245c0*/  LD.E.64 R10, [R8.64] ;  /* 0x00000004080a7980 */ /* 0x008722000c101b00 */
[----:B------:R-:W-:Y:S01]  /*245d0*/  BSSY B1, `(.L_x_2600) ;  /* 0x00000eb000017945 */ /* 0x000fe20003800000 */
[CC--:B-1----:R-:W-:Y:S02]  /*245e0*/  LEA.HI R2, R6.reuse, R22.reuse, RZ, 0x3 ;  /* 0x0000001606027211 */ /* 0x0c2fe400078f18ff */
[----:B------:R-:W-:Y:S02]  /*245f0*/  LEA.HI R6, R6, R22, RZ, 0x6 ;  /* 0x0000001606067211 */ /* 0x000fe400078f30ff */
[----:B------:R-:W-:-:S05]  /*24600*/  LOP3.LUT R2, R2, 0xfffffff8, RZ, 0xc0, !PT ;  /* 0xfffffff802027812 */ /* 0x000fca00078ec0ff */
[----:B------:R-:W-:Y:S02]  /*24610*/  IMAD.IADD R3, R22, 0x1, -R2 ;  /* 0x0000000116037824 */ /* 0x000fe400078e0a02 */
[----:B------:R-:W-:Y:S02]  /*24620*/  IMAD.SHL.U32 R2, R93, 0x40, RZ ;  /* 0x000000405d027824 */ /* 0x000fe400078e00ff */
[----:B------:R-:W-:-:S03]  /*24630*/  IMAD.SHL.U32 R3, R3, 0x8, RZ ;  /* 0x0000000803037824 */ /* 0x000fc600078e00ff */
[----:B------:R-:W-:-:S04]  /*24640*/  LOP3.LUT R2, R2, 0x1c0, RZ, 0xc0, !PT ;  /* 0x000001c002027812 */ /* 0x000fc800078ec0ff */
[----:B------:R-:W-:Y:S02]  /*24650*/  LOP3.LUT R3, R2, 0x38, R3, 0xf8, !PT ;  /* 0x0000003802037812 */ /* 0x000fe400078ef803 */
[----:B---3--:R-:W-:Y:S01]  /*24660*/  SHF.R.U32.HI R8, RZ, 0x3, R2 ;  /* 0x00000003ff087819 */ /* 0x008fe20000011602 */
[----:B------:R-:W-:-:S03]  /*24670*/  IMAD.SHL.U32 R2, R6, 0x8, RZ ;  /* 0x0000000806027824 */ /* 0x000fc600078e00ff */
[----:B------:R-:W-:Y:S01]  /*24680*/  LOP3.LUT R8, R3, R8, RZ, 0x3c, !PT ;  /* 0x0000000803087212 */ /* 0x000fe200078e3cff */
[----:B-----5:R-:W-:-:S03]  /*24690*/  IMAD.MOV.U32 R3, RZ, RZ, R82 ;  /* 0x000000ffff037224 */ /* 0x020fc600078e0052 */
[----:B------:R-:W-:Y:S01]  /*246a0*/  LOP3.LUT R8, R8, 0xfffffe00, R2, 0xf8, !PT ;  /* 0xfffffe0008087812 */ /* 0x000fe200078ef802 */
[----:B------:R-:W-:Y:S01]  /*246b0*/  IMAD.MOV.U32 R2, RZ, RZ, R83 ;  /* 0x000000ffff027224 */ /* 0x000fe200078e0053 */
[----:B------:R-:W-:Y:S01]  /*246c0*/  PRMT R117, R117, 0x5410, R3 ;  /* 0x0000541075757816 */ /* 0x000fe20000000003 */
[----:B------:R-:W-:-:S03]  /*246d0*/  IMAD.MOV.U32 R3, RZ, RZ, R78 ;  /* 0x000000ffff037224 */ /* 0x000fc600078e004e */
[----:B------:R-:W-:Y:S01]  /*246e0*/  PRMT R118, R118, 0x5410, R2 ;  /* 0x0000541076767816 */ /* 0x000fe20000000002 */
        /* <DEDUP_REMOVED lines=13> */
[----:B------:R-:W-:-:S04]  /*247c0*/  PRMT R117, R3, 0x7610, R117 ;  /* 0x0000761003757816 */ /* 0x000fc80000000075 */
[----:B------:R-:W-:Y:S01]  /*247d0*/  PRMT R118, R2, 0x7610, R118 ;  /* 0x0000761002767816 */ /* 0x000fe20000000076 */
[----:B------:R-:W-:-:S05]  /*247e0*/  IMAD.MOV.U32 R2, RZ, RZ, R76 ;  /* 0x000000ffff027224 */ /* 0x000fca00078e004c */
        /* <DEDUP_REMOVED lines=11> */
[----:B--2---:R-:W-:-:S05]  /*248a0*/  IMAD R13, R13, -0x80, R23 ;  /* 0xffffff800d0d7824 */ /* 0x004fca00078e0217 */
[----:B------:R-:W-:-:S04]  /*248b0*/  IMNMX R84, R13, 0x80, PT ;  /* 0x000000800d547817 */ /* 0x000fc80003800200 */
[----:B------:R-:W-:Y:S01]  /*248c0*/  ISETP.GE.AND P0, PT, R93, R84, PT ;  /* 0x000000545d00720c */ /* 0x000fe20003f06270 */
[----:B----4-:R-:W-:-:S12]  /*248d0*/  IMAD.WIDE.U32 R8, R8, 0x2, R10 ;  /* 0x0000000208087825 */ /* 0x010fd800078e000a */
[----:B------:R-:W-:Y:S05]  /*248e0*/  @P0 BRA `(.L_x_2601) ;  /* 0x00000b9000000947 */ /* 0x000fea0003800000 */
[----:B------:R-:W-:Y:S01]  /*248f0*/  ISETP.GE.AND P0, PT, R4, R0, PT ;  /* 0x000000000400720c */ /* 0x000fe20003f06270 */
[----:B------:R-:W-:-:S12]  /*24900*/  BSSY B0, `(.L_x_2602) ;  /* 0x000002c000007945 */ /* 0x000fd80003800000 */
[----:B------:R-:W-:Y:S05]  /*24910*/  @P0 BRA `(.L_x_2603) ;  /* 0x000002a000000947 */ /* 0x000fea0003800000 */
[--C-:B------:R-:W-:Y:S02]  /*24920*/  SHF.R.U64 R11, R18, 0x10, R19.reuse ;  /* 0x00000010120b7819 */ /* 0x100fe40000001213 */
[----:B------:R-:W-:Y:S02]  /*24930*/  SHF.R.U32.HI R2, RZ, 0x10, R19 ;  /* 0x00000010ff027819 */ /* 0x000fe40000011613 */
[----:B------:R-:W2:Y:S01]  /*24940*/  LD.E.128 R16, [R8.64] ;  /* 0x0000000408107980 */ /* 0x000ea2000c101d00 */
[--C-:B------:R-:W-:Y:S02]  /*24950*/  SHF.R.U32.HI R6, RZ, 0x10, R21.reuse ;  /* 0x00000010ff067819 */ /* 0x100fe40000011615 */
[----:B------:R-:W-:Y:S01]  /*24960*/  HADD2.F32 R10, -RZ, R2.H0_H0 ;  /* 0x20000002ff0a7230 */ /* 0x000fe20000004100 */
[----:B------:R-:W-:Y:S01]  /*24970*/  SHF.R.U64 R13, R20, 0x10, R21 ;  /* 0x00000010140d7819 */ /* 0x000fe20000001215 */
[----:B------:R-:W-:-:S04]  /*24980*/  HADD2.F32 R11, -RZ, R11.H0_H0 ;  /* 0x2000000bff0b7230 */ /* 0x000fc80000004100 */
[----:B------:R-:W-:Y:S02]  /*24990*/  HADD2.F32 R13, -RZ, R13.H0_H0 ;  /* 0x2000000dff0d7230 */ /* 0x000fe40000004100 */
[--C-:B--2---:R-:W-:Y:S02]  /*249a0*/  HADD2.F32 R2, -RZ, R19.reuse.H1_H1 ;  /* 0x30000013ff027230 */ /* 0x104fe40000004100 */
[----:B------:R-:W-:Y:S02]  /*249b0*/  HADD2.F32 R3, -RZ, R19.H0_H0 ;  /* 0x20000013ff037230 */ /* 0x000fe40000004100 */
[----:B------:R-:W-:Y:S01]  /*249c0*/  HADD2.F32 R19, -RZ, R6.H0_H0 ;  /* 0x20000006ff137230 */ /* 0x000fe20000004100 */
[----:B------:R-:W-:-:S04]  /*249d0*/  FMUL.FTZ R6, R2, R10 ;  /* 0x0000000a02067220 */ /* 0x000fc80000410000 */
[-C--:B------:R-:W-:Y:S02]  /*249e0*/  FFMA.FTZ R6, R3, R19.reuse, -R6 ;  /* 0x0000001303067223 */ /* 0x080fe40000010806 */
[----:B------:R-:W-:-:S04]  /*249f0*/  FMUL.FTZ R19, R2, R19 ;  /* 0x0000001302137220 */ /* 0x000fc80000410000 */
[----:B------:R-:W-:Y:S01]  /*24a00*/  FFMA.FTZ R19, R3, R10, R19 ;  /* 0x0000000a03137223 */ /* 0x000fe20000010013 */
[----:B------:R-:W-:-:S04]  /*24a10*/  HADD2.F32 R2, -RZ, R85.H0_H0 ;  /* 0x20000055ff027230 */ /* 0x000fc80000004100 */
[----:B------:R-:W-:Y:S01]  /*24a20*/  F2FP.PACK_AB R19, R19, R6 ;  /* 0x000000061313723e */ /* 0x000fe200000000ff */
[----:B------:R-:W-:Y:S02]  /*24a30*/  HADD2.F32 R6, -RZ, R16.H1_H1 ;  /* 0x30000010ff067230 */ /* 0x000fe40000004100 */
[----:B------:R-:W-:Y:S02]  /*24a40*/  HADD2.F32 R3, -RZ, R86.H0_H0 ;  /* 0x20000056ff037230 */ /* 0x000fe40000004100 */
[----:B------:R-:W-:Y:S01]  /*24a50*/  HADD2.F32 R10, -RZ, R16.H0_H0 ;  /* 0x20000010ff0a7230 */ /* 0x000fe20000004100 */
[----:B------:R-:W-:-:S04]  /*24a60*/  FMUL.FTZ R14, R6, R2 ;  /* 0x00000002060e7220 */ /* 0x000fc80000410000 */
[-C--:B------:R-:W-:Y:S02]  /*24a70*/  FFMA.FTZ R15, R10, R3.reuse, -R14 ;  /* 0x000000030a0f7223 */ /* 0x080fe4000001080e */
[----:B------:R-:W-:Y:S01]  /*24a80*/  FMUL.FTZ R3, R6, R3 ;  /* 0x0000000306037220 */ /* 0x000fe20000410000 */
[----:B------:R-:W-:-:S03]  /*24a90*/  HADD2.F32 R6, -RZ, R18.H1_H1 ;  /* 0x30000012ff067230 */ /* 0x000fc60000004100 */
[----:B------:R-:W-:Y:S01]  /*24aa0*/  FFMA.FTZ R16, R10, R2, R3 ;  /* 0x000000020a107223 */ /* 0x000fe20000010003 */
[----:B------:R-:W-:Y:S02]  /*24ab0*/  HADD2.F32 R3, -RZ, R86.H1_H1 ;  /* 0x30000056ff037230 */ /* 0x000fe40000004100 */
[----:B------:R-:W-:Y:S02]  /*24ac0*/  HADD2.F32 R2, -RZ, R85.H1_H1 ;  /* 0x30000055ff027230 */ /* 0x000fe40000004100 */
[----:B------:R-:W-:Y:S01]  /*24ad0*/  HADD2.F32 R10, -RZ, R18.H0_H0 ;  /* 0x20000012ff0a7230 */ /* 0x000fe20000004100 */
[CC--:B------:R-:W-:Y:S02]  /*24ae0*/  FMUL.FTZ R18, R6.reuse, R3.reuse ;  /* 0x0000000306127220 */ /* 0x0c0fe40000410000 */
[-C--:B------:R-:W-:Y:S02]  /*24af0*/  FMUL.FTZ R14, R6, R2.reuse ;  /* 0x00000002060e7220 */ /* 0x080fe40000410000 */
[C---:B------:R-:W-:Y:S01]  /*24b00*/  FFMA.FTZ R18, R10.reuse, R2, R18 ;  /* 0x000000020a127223 */ /* 0x040fe20000010012 */
[--C-:B------:R-:W-:Y:S01]  /*24b10*/  HADD2.F32 R2, -RZ, R17.reuse.H1_H1 ;  /* 0x30000011ff027230 */ /* 0x100fe20000004100 */
[----:B------:R-:W-:Y:S01]  /*24b20*/  FFMA.FTZ R14, R10, R3, -R14 ;  /* 0x000000030a0e7223 */ /* 0x000fe2000001080e */
[----:B------:R-:W-:-:S03]  /*24b30*/  HADD2.F32 R3, -RZ, R17.H0_H0 ;  /* 0x20000011ff037230 */ /* 0x000fc60000004100 */
[C---:B------:R-:W-:Y:S02]  /*24b40*/  FMUL.FTZ R6, R2.reuse, R11 ;  /* 0x0000000b02067220 */ /* 0x040fe40000410000 */
[-C--:B------:R-:W-:Y:S02]  /*24b50*/  FMUL.FTZ R17, R2, R13.reuse ;  /* 0x0000000d02117220 */ /* 0x080fe40000410000 */
[C---:B------:R-:W-:Y:S02]  /*24b60*/  FFMA.FTZ R6, R3.reuse, R13, -R6 ;  /* 0x0000000d03067223 */ /* 0x040fe40000010806 */
[----:B------:R-:W-:Y:S01]  /*24b70*/  FFMA.FTZ R17, R3, R11, R17 ;  /* 0x0000000b03117223 */ /* 0x000fe20000010011 */
[----:B------:R-:W-:Y:S02]  /*24b80*/  F2FP.PACK_AB R18, R18, R14 ;  /* 0x0000000e1212723e */ /* 0x000fe400000000ff */
[----:B------:R-:W-:Y:S02]  /*24b90*/  F2FP.PACK_AB R16, R16, R15 ;  /* 0x0000000f1010723e */ /* 0x000fe400000000ff */
[----:B------:R-:W-:-:S05]  /*24ba0*/  F2FP.PACK_AB R17, R17, R6 ;  /* 0x000000061111723e */ /* 0x000fca00000000ff */
[----:B------:R1:W-:Y:S02]  /*24bb0*/  ST.E.128 [R8.64], R16 ;  /* 0x0000001008007985 */ /* 0x0003e4000c101d04 */
.L_x_2603:
[----:B------:R-:W-:Y:S05]  /*24bc0*/  BSYNC B0 ;  /* 0x0000000000007941 */ /* 0x000fea0003800000 */
.L_x_2602:
[----:B------:R-:W-:Y:S01]  /*24bd0*/  IADD3 R2, R4, 0x20, RZ ;  /* 0x0000002004027810 */ /* 0x000fe20007ffe0ff */
[----:B------:R-:W-:Y:S03]  /*24be0*/  BSSY B0, `(.L_x_2604) ;  /* 0x000002d000007945 */ /* 0x000fe60003800000 */
[----:B------:R-:W-:-:S13]  /*24bf0*/  ISETP.GE.AND P0, PT, R2, R0, PT ;  /* 0x000000000200720c */ /* 0x000fda0003f06270 */
[----:B------:R-:W-:Y:S05]  /*24c00*/  @P0 BRA `(.L_x_2605) ;  /* 0x000002a000000947 */ /* 0x000fea0003800000 */
[----:B-1----:R-:W2:Y:S01]  /*24c10*/  LD.E.128 R16, [R8.64+0x4000] ;  /* 0x0040000408107980 */ /* 0x002ea2000c101d00 */
[----:B------:R-:W-:Y:S02]  /*24c20*/  SHF.R.U32.HI R2, RZ, 0x10, R27 ;  /* 0x00000010ff027819 */ /* 0x000fe4000001161b */
[--C-:B------:R-:W-:Y:S02]  /*24c30*/  SHF.R.U32.HI R6, RZ, 0x10, R25.reuse ;  /* 0x00000010ff067819 */ /* 0x100fe40000011619 */
[----:B------:R-:W-:Y:S01]  /*24c40*/  SHF.R.U64 R13, R24, 0x10, R25 ;  /* 0x00000010180d7819 */ /* 0x000fe20000001219 */
[----:B------:R-:W-:Y:S01]  /*24c50*/  HADD2.F32 R10, -RZ, R2.H0_H0 ;  /* 0x20000002ff0a7230 */ /* 0x000fe20000004100 */
[----:B------:R-:W-:-:S03]  /*24c60*/  SHF.R.U64 R11, R26, 0x10, R27 ;  /* 0x000000101a0b7819 */ /* 0x000fc6000000121b */
[----:B------:R-:W-:Y:S02]  /*24c70*/  HADD2.F32 R13, -RZ, R13.H0_H0 ;  /* 0x2000000dff0d7230 */ /* 0x000fe40000004100 */
        /* <DEDUP_REMOVED lines=34> */
[----:B------:R1:W-:Y:S02]  /*24ea0*/  ST.E.128 [R8.64+0x4000], R16 ;  /* 0x0040001008007985 */ /* 0x0003e4000c101d04 */
.L_x_2605:
[----:B------:R-:W-:Y:S05]  /*24eb0*/  BSYNC B0 ;  /* 0x0000000000007941 */ /* 0x000fea0003800000 */
.L_x_2604:
[----:B------:R-:W-:Y:S01]  /*24ec0*/  IADD3 R2, R4, 0x40, RZ ;  /* 0x0000004004027810 */ /* 0x000fe20007ffe0ff */
[----:B------:R-:W-:Y:S03]  /*24ed0*/  BSSY B0, `(.L_x_2606) ;  /* 0x000002d000007945 */ /* 0x000fe60003800000 */
[----:B------:R-:W-:-:S13]  /*24ee0*/  ISETP.GE.AND P0, PT, R2, R0, PT ;  /* 0x000000000200720c */ /* 0x000fda0003f06270 */
[----:B------:R-:W-:Y:S05]  /*24ef0*/  @P0 BRA `(.L_x_2607) ;  /* 0x000002a000000947 */ /* 0x000fea0003800000 */
[----:B-1----:R-:W2:Y:S01]  /*24f00*/  LD.E.128 R16, [R8.64+0x8000] ;  /* 0x0080000408107980 */ /* 0x002ea2000c101d00 */
[----:B------:R-:W-:Y:S02]  /*24f10*/  SHF.R.U32.HI R2, RZ, 0x10, R33 ;  /* 0x00000010ff027819 */ /* 0x000fe40000011621 */
[----:B------:R-:W-:Y:S02]  /*24f20*/  SHF.R.U32.HI R3, RZ, 0x10, R31 ;  /* 0x00000010ff037819 */ /* 0x000fe4000001161f */
[----:B------:R-:W-:Y:S01]  /*24f30*/  SHF.R.U64 R13, R32, 0x10, R33 ;  /* 0x00000010200d7819 */ /* 0x000fe20000001221 */
[----:B------:R-:W-:Y:S02]  /*24f40*/  HADD2.F32 R2, -RZ, R2.H0_H0 ;  /* 0x20000002ff027230 */ /* 0x000fe40000004100 */
[----:B------:R-:W-:Y:S02]  /*24f50*/  HADD2.F32 R3, -RZ, R3.H0_H0 ;  /* 0x20000003ff037230 */ /* 0x000fe40000004100 */
[----:B------:R-:W-:-:S02]  /*24f60*/  HADD2.F32 R13, -RZ, R13.H0_H0 ;  /* 0x2000000dff0d7230 */ /* 0x000fc40000004100 */
[--C-:B--2---:R-:W-:Y:S02]  /*24f70*/  HADD2.F32 R6, -RZ, R19.reuse.H1_H1 ;  /* 0x30000013ff067230 */ /* 0x104fe40000004100 */
[----:B------:R-:W-:-:S03]  /*24f80*/  HADD2.F32 R10, -RZ, R19.H0_H0 ;  /* 0x20000013ff0a7230 */ /* 0x000fc60000004100 */
[CC--:B------:R-:W-:Y:S02]  /*24f90*/  FMUL.FTZ R11, R6.reuse, R2.reuse ;  /* 0x00000002060b7220 */ /* 0x0c0fe40000410000 */
[-C--:B------:R-:W-:Y:S02]  /*24fa0*/  FMUL.FTZ R6, R6, R3.reuse ;  /* 0x0000000306067220 */ /* 0x080fe40000410000 */
[C---:B------:R-:W-:Y:S01]  /*24fb0*/  FFMA.FTZ R14, R10.reuse, R3, -R11 ;  /* 0x000000030a0e7223 */ /* 0x040fe2000001080b */
[--C-:B------:R-:W-:Y:S01]  /*24fc0*/  HADD2.F32 R3, -RZ, R89.reuse.H1_H1 ;  /* 0x30000059ff037230 */ /* 0x100fe20000004100 */
[----:B------:R-:W-:Y:S01]  /*24fd0*/  FFMA.FTZ R19, R10, R2, R6 ;  /* 0x000000020a137223 */ /* 0x000fe20000010006 */
[----:B------:R-:W-:Y:S02]  /*24fe0*/  HADD2.F32 R2, -RZ, R89.H0_H0 ;  /* 0x20000059ff027230 */ /* 0x000fe40000004100 */
[--C-:B------:R-:W-:Y:S02]  /*24ff0*/  HADD2.F32 R6, -RZ, R16.reuse.H1_H1 ;  /* 0x30000010ff067230 */ /* 0x100fe40000004100 */
[----:B------:R-:W-:Y:S01]  /*25000*/  HADD2.F32 R10, -RZ, R16.H0_H0 ;  /* 0x20000010ff0a7230 */ /* 0x000fe20000004100 */
[----:B------:R-:W-:-:S02]  /*25010*/  F2FP.PACK_AB R19, R19, R14 ;  /* 0x0000000e1313723e */ /* 0x000fc400000000ff */
[CC--:B------:R-:W-:Y:S02]  /*25020*/  FMUL.FTZ R11, R6.reuse, R2.reuse ;  /* 0x00000002060b7220 */ /* 0x0c0fe40000410000 */
[-C--:B------:R-:W-:Y:S02]  /*25030*/  FMUL.FTZ R6, R6, R3.reuse ;  /* 0x0000000306067220 */ /* 0x080fe40000410000 */
[C---:B------:R-:W-:Y:S01]  /*25040*/  FFMA.FTZ R20, R10.reuse, R3, -R11 ;  /* 0x000000030a147223 */ /* 0x040fe2000001080b */
[----:B------:R-:W-:Y:S01]  /*25050*/  HADD2.F32 R3, -RZ, R90.H1_H1 ;  /* 0x3000005aff037230 */ /* 0x000fe20000004100 */
[----:B------:R-:W-:Y:S01]  /*25060*/  FFMA.FTZ R16, R10, R2, R6 ;  /* 0x000000020a107223 */ /* 0x000fe20000010006 */
[----:B------:R-:W-:Y:S01]  /*25070*/  HADD2.F32 R6, -RZ, R18.H1_H1 ;  /* 0x30000012ff067230 */ /* 0x000fe20000004100 */
[----:B------:R-:W-:Y:S01]  /*25080*/  SHF.R.U64 R11, R30, 0x10, R31 ;  /* 0x000000101e0b7819 */ /* 0x000fe2000000121f */
[----:B------:R-:W-:Y:S02]  /*25090*/  HADD2.F32 R2, -RZ, R90.H0_H0 ;  /* 0x2000005aff027230 */ /* 0x000fe40000004100 */
[----:B------:R-:W-:Y:S01]  /*250a0*/  HADD2.F32 R10, -RZ, R18.H0_H0 ;  /* 0x20000012ff0a7230 */ /* 0x000fe20000004100 */
[CC--:B------:R-:W-:Y:S01]  /*250b0*/  FMUL.FTZ R18, R6.reuse, R3.reuse ;  /* 0x0000000306127220 */ /* 0x0c0fe20000410000 */
[----:B------:R-:W-:Y:S01]  /*250c0*/  HADD2.F32 R11, -RZ, R11.H0_H0 ;  /* 0x2000000bff0b7230 */ /* 0x000fe20000004100 */
[----:B------:R-:W-:Y:S01]  /*250d0*/  FMUL.FTZ R15, R6, R2 ;  /* 0x00000002060f7220 */ /* 0x000fe20000410000 */
[----:B------:R-:W-:Y:S01]  /*250e0*/  F2FP.PACK_AB R16, R16, R20 ;  /* 0x000000141010723e */ /* 0x000fe200000000ff */
[C---:B------:R-:W-:Y:S01]  /*250f0*/  FFMA.FTZ R18, R10.reuse, R2, R18 ;  /* 0x000000020a127223 */ /* 0x040fe20000010012 */
[--C-:B------:R-:W-:Y:S01]  /*25100*/  HADD2.F32 R2, -RZ, R17.reuse.H1_H1 ;  /* 0x30000011ff027230 */ /* 0x100fe20000004100 */
[----:B------:R-:W-:Y:S01]  /*25110*/  FFMA.FTZ R15, R10, R3, -R15 ;  /* 0x000000030a0f7223 */ /* 0x000fe2000001080f */
[----:B------:R-:W-:-:S03]  /*25120*/  HADD2.F32 R3, -RZ, R17.H0_H0 ;  /* 0x20000011ff037230 */ /* 0x000fc60000004100 */
[----:B------:R-:W-:Y:S01]  /*25130*/  FMUL.FTZ R6, R2, R13 ;  /* 0x0000000d02067220 */ /* 0x000fe20000410000 */
[----:B------:R-:W-:Y:S01]  /*25140*/  F2FP.PACK_AB R18, R18, R15 ;  /* 0x0000000f1212723e */ /* 0x000fe200000000ff */
[-C--:B------:R-:W-:Y:S02]  /*25150*/  FMUL.FTZ R17, R2, R11.reuse ;  /* 0x0000000b02117220 */ /* 0x080fe40000410000 */
[C---:B------:R-:W-:Y:S02]  /*25160*/  FFMA.FTZ R2, R3.reuse, R11, -R6 ;  /* 0x0000000b03027223 */ /* 0x040fe40000010806 */
[----:B------:R-:W-:-:S05]  /*25170*/  FFMA.FTZ R17, R3, R13, R17 ;  /* 0x0000000d03117223 */ /* 0x000fca0000010011 */
[----:B------:R-:W-:-:S05]  /*25180*/  F2FP.PACK_AB R17, R17, R2 ;  /* 0x000000021111723e */ /* 0x000fca00000000ff */
[----:B------:R1:W-:Y:S02]  /*25190*/  ST.E.128 [R8.64+0x8000], R16 ;  /* 0x0080001008007985 */ /* 0x0003e4000c101d04 */
.L_x_2607:
[----:B------:R-:W-:Y:S05]  /*251a0*/  BSYNC B0 ;  /* 0x0000000000007941 */ /* 0x000fea0003800000 */
.L_x_2606:
[----:B------:R-:W-:-:S04]  /*251b0*/  IADD3 R2, R4, 0x60, RZ ;  /* 0x0000006004027810 */ /* 0x000fc80007ffe0ff */
        /* <DEDUP_REMOVED lines=14> */
[----:B------:R-:W-:Y:S01]  /*252a0*/  HADD2.F32 R3, -RZ, R95.H1_H1 ;  /* 0x3000005fff037230 */ /* 0x000fe20000004100 */
[----:B------:R-:W-:Y:S01]  /*252b0*/  FFMA.FTZ R19, R10, R2, R6 ;  /* 0x000000020a137223 */ /* 0x000fe20000010006 */
[----:B------:R-:W-:Y:S02]  /*252c0*/  HADD2.F32 R2, -RZ, R94.H1_H1 ;  /* 0x3000005eff027230 */ /* 0x000fe40000004100 */
        /* <DEDUP_REMOVED lines=27> */
.L_x_2601:
[----:B------:R-:W-:Y:S05]  /*25480*/  BSYNC B1 ;  /* 0x0000000000017941 */ /* 0x000fea0003800000 */
.L_x_2600:
[----:B------:R-:W-:Y:S01]  /*25490*/  IADD3 R2, R93, 0x20, RZ ;  /* 0x000000205d027810 */ /* 0x000fe20007ffe0ff */
[----:B------:R-:W-:Y:S03]  /*254a0*/  BSSY B1, `(.L_x_2608) ;  /* 0x00000bc000017945 */ /* 0x000fe60003800000 */
[----:B------:R-:W-:-:S13]  /*254b0*/  ISETP.GE.AND P0, PT, R2, R84, PT ;  /* 0x000000540200720c */ /* 0x000fda0003f06270 */
[----:B------:R-:W-:Y:S05]  /*254c0*/  @P0 BRA `(.L_x_2609) ;  /* 0x00000b9000000947 */ /* 0x000fea0003800000 */
[----:B------:R-:W-:Y:S01]  /*254d0*/  ISETP.GE.AND P0, PT, R4, R0, PT ;  /* 0x000000000400720c */ /* 0x000fe20003f06270 */
[----:B------:R-:W-:-:S12]  /*254e0*/  BSSY B0, `(.L_x_2610) ;  /* 0x000002c000007945 */ /* 0x000fd80003800000 */
[----:B------:R-:W-:Y:S05]  /*254f0*/  @P0 BRA `(.L_x_2611) ;  /* 0x000002a000000947 */ /* 0x000fea0003800000 */
[----:B-1----:R-:W2:Y:S01]  /*25500*/  LD.E.128 R16, [R8.64+0x1000] ;  /* 0x0010000408107980 */ /* 0x002ea2000c101d00 */
[----:B------:R-:W-:Y:S02]  /*25510*/  SHF.R.U32.HI R2, RZ, 0x10, R41 ;  /* 0x00000010ff027819 */ /* 0x000fe40000011629 */
[--C-:B------:R-:W-:Y:S02]  /*25520*/  SHF.R.U32.HI R3, RZ, 0x10, R43.reuse ;  /* 0x00000010ff037819 */ /* 0x100fe4000001162b */
        /* <DEDUP_REMOVED lines=18> */
[----:B------:R-:W-:Y:S01]  /*25650*/  HADD2.F32 R3, -RZ, R95.H0_H0 ;  /* 0x2000005fff037230 */ /* 0x000fe20000004100 */
        /* <DEDUP_REMOVED lines=20> */
.L_x_2611:
[----:B------:R-:W-:Y:S05]  /*257a0*/  BSYNC B0 ;  /* 0x0000000000007941 */ /* 0x000fea0003800000 */
.L_x_2610:
[----:B------:R-:W-:Y:S01]  /*257b0*/  IADD3 R2, R4, 0x20, RZ ;  /* 0x0000002004027810 */ /* 0x000fe20007ffe0ff */
[----:B------:R-:W-:Y:S03]  /*257c0*/  BSSY B0, `(.L_x_2612) ;  /* 0x000002d000007945 */ /* 0x000fe60003800000 */
[----:B------:R-:W-:-:S13]  /*257d0*/  ISETP.GE.AND P0, PT, R2, R0, PT ;  /* 0x000000000200720c */ /* 0x000fda0003f06270 */
[----:B------:R-:W-:Y:S05]  /*257e0*/  @P0 BRA `(.L_x_2613) ;  /* 0x000002a000000947 */ /* 0x000fea0003800000 */
[----:B-1----:R-:W2:Y:S01]  /*257f0*/  LD.E.128 R16, [R8.64+0x5000] ;  /* 0x0050000408107980 */ /* 0x002ea2000c101d00 */
[----:B------:R-:W-:Y:S01]  /*25800*/  SHF.R.U32.HI R15, RZ, 0x10, R47 ;  /* 0x00000010ff0f7819 */ /* 0x000fe2000001162f */
[----:B------:R-:W-:Y:S01]  /*25810*/  HADD2.F32 R14, -RZ, R97.H0_H0 ;  /* 0x20000061ff0e7230 */ /* 0x000fe20000004100 */
[--C-:B------:R-:W-:Y:S02]  /*25820*/  SHF.R.U32.HI R2, RZ, 0x10, R45.reuse ;  /* 0x00000010ff027819 */ /* 0x100fe4000001162d */
[----:B------:R-:W-:Y:S01]  /*25830*/  SHF.R.U64 R21, R44, 0x10, R45 ;  /* 0x000000102c157819 */ /* 0x000fe2000000122d */
[----:B------:R-:W-:Y:S01]  /*25840*/  HADD2.F32 R15, -RZ, R15.H0_H0 ;  /* 0x2000000fff0f7230 */ /* 0x000fe20000004100 */
[----:B------:R-:W-:Y:S01]  /*25850*/  SHF.R.U64 R22, R46, 0x10, R47 ;  /* 0x000000102e167819 */ /* 0x000fe2000000122f */
[----:B------:R-:W-:Y:S02]  /*25860*/  HADD2.F32 R2, -RZ, R2.H0_H0 ;  /* 0x20000002ff027230 */ /* 0x000fe40000004100 */
[----:B------:R-:W-:-:S02]  /*25870*/  HADD2.F32 R21, -RZ, R21.H0_H0 ;  /* 0x20000015ff157230 */ /* 0x000fc40000004100 */
[----:B------:R-:W-:Y:S02]  /*25880*/  HADD2.F32 R22, -RZ, R22.H0_H0 ;  /* 0x20000016ff167230 */ /* 0x000fe40000004100 */
[--C-:B--2---:R-:W-:Y:S02]  /*25890*/  HADD2.F32 R3, -RZ, R19.reuse.H1_H1 ;  /* 0x30000013ff037230 */ /* 0x104fe40000004100 */
[----:B------:R-:W-:Y:S02]  /*258a0*/  HADD2.F32 R19, -RZ, R19.H0_H0 ;  /* 0x20000013ff137230 */ /* 0x000fe40000004100 */
[----:B------:R-:W-:Y:S01]  /*258b0*/  HADD2.F32 R13, -RZ, R18.H0_H0 ;  /* 0x20000012ff0d7230 */ /* 0x000fe20000004100 */
[CC--:B------:R-:W-:Y:S01]  /*258c0*/  FMUL.FTZ R6, R3.reuse, R15.reuse ;  /* 0x0000000f03067220 */ /* 0x0c0fe20000410000 */
[----:B------:R-:W-:Y:S01]  /*258d0*/  HADD2.F32 R11, -RZ, R17.H0_H0 ;  /* 0x20000011ff0b7230 */ /* 0x000fe20000004100 */
[-C--:B------:R-:W-:Y:S01]  /*258e0*/  FMUL.FTZ R20, R3, R2.reuse ;  /* 0x0000000203147220 */ /* 0x080fe20000410000 */
[--C-:B------:R-:W-:Y:S01]  /*258f0*/  HADD2.F32 R3, -RZ, R16.reuse.H1_H1 ;  /* 0x30000010ff037230 */ /* 0x100fe20000004100 */
[C---:B------:R-:W-:Y:S01]  /*25900*/  FFMA.FTZ R23, R19.reuse, R2, -R6 ;  /* 0x0000000213177223 */ /* 0x040fe20000010806 */
[----:B------:R-:W-:Y:S01]  /*25910*/  HADD2.F32 R2, -RZ, R97.H1_H1 ;  /* 0x30000061ff027230 */ /* 0x000fe20000004100 */
[----:B------:R-:W-:Y:S01]  /*25920*/  FFMA.FTZ R19, R19, R15, R20 ;  /* 0x0000000f13137223 */ /* 0x000fe20000010014 */
[----:B------:R-:W-:-:S02]  /*25930*/  HADD2.F32 R16, -RZ, R16.H0_H0 ;  /* 0x20000010ff107230 */ /* 0x000fc40000004100 */
[----:B------:R-:W-:Y:S01]  /*25940*/  HADD2.F32 R6, -RZ, R18.H1_H1 ;  /* 0x30000012ff067230 */ /* 0x000fe20000004100 */
[C---:B------:R-:W-:Y:S01]  /*25950*/  FMUL.FTZ R18, R3.reuse, R14 ;  /* 0x0000000e03127220 */ /* 0x040fe20000410000 */
[----:B------:R-:W-:Y:S01]  /*25960*/  HADD2.F32 R10, -RZ, R17.H1_H1 ;  /* 0x30000011ff0a7230 */ /* 0x000fe20000004100 */
[-C--:B------:R-:W-:Y:S01]  /*25970*/  FMUL.FTZ R17, R3, R2.reuse ;  /* 0x0000000203117220 */ /* 0x080fe20000410000 */
[--C-:B------:R-:W-:Y:S01]  /*25980*/  HADD2.F32 R3, -RZ, R98.reuse.H1_H1 ;  /* 0x30000062ff037230 */ /* 0x100fe20000004100 */
[C---:B------:R-:W-:Y:S01]  /*25990*/  FFMA.FTZ R15, R16.reuse, R2, -R18 ;  /* 0x00000002100f7223 */ /* 0x040fe20000010812 */
[----:B------:R-:W-:Y:S01]  /*259a0*/  HADD2.F32 R2, -RZ, R98.H0_H0 ;  /* 0x20000062ff027230 */ /* 0x000fe20000004100 */
[----:B------:R-:W-:Y:S01]  /*259b0*/  FFMA.FTZ R16, R16, R14, R17 ;  /* 0x0000000e10107223 */ /* 0x000fe20000010011 */
[----:B------:R-:W-:Y:S01]  /*259c0*/  F2FP.PACK_AB R19, R19, R23 ;  /* 0x000000171313723e */ /* 0x000fe200000000ff */
[C---:B------:R-:W-:Y:S02]  /*259d0*/  FMUL.FTZ R18, R6.reuse, R3 ;  /* 0x0000000306127220 */ /* 0x040fe40000410000 */
[----:B------:R-:W-:Y:S01]  /*259e0*/  FMUL.FTZ R14, R6, R2 ;  /* 0x00000002060e7220 */ /* 0x000fe20000410000 */
[----:B------:R-:W-:Y:S01]  /*259f0*/  F2FP.PACK_AB R16, R16, R15 ;  /* 0x0000000f1010723e */ /* 0x000fe200000000ff */
[----:B------:R-:W-:-:S02]  /*25a00*/  FMUL.FTZ R6, R10, R22 ;  /* 0x000000160a067220 */ /* 0x000fc40000410000 */
[----:B------:R-:W-:Y:S02]  /*25a10*/  FMUL.FTZ R17, R10, R21 ;  /* 0x000000150a117220 */ /* 0x000fe40000410000 */
[C---:B------:R-:W-:Y:S02]  /*25a20*/  FFMA.FTZ R18, R13.reuse, R2, R18 ;  /* 0x000000020d127223 */ /* 0x040fe40000010012 */
[----:B------:R-:W-:Y:S02]  /*25a30*/  FFMA.FTZ R3, R13, R3, -R14 ;  /* 0x000000030d037223 */ /* 0x000fe4000001080e */
[C---:B------:R-:W-:Y:S02]  /*25a40*/  FFMA.FTZ R2, R11.reuse, R21, -R6 ;  /* 0x000000150b027223 */ /* 0x040fe40000010806 */
[----:B------:R-:W-:Y:S01]  /*25a50*/  FFMA.FTZ R17, R11, R22, R17 ;  /* 0x000000160b117223 */ /* 0x000fe20000010011 */
[----:B------:R-:W-:-:S04]  /*25a60*/  F2FP.PACK_AB R18, R18, R3 ;  /* 0x000000031212723e */ /* 0x000fc800000000ff */
[----:B------:R-:W-:-:S05]  /*25a70*/  F2FP.PACK_AB R17, R17, R2 ;  /* 0x000000021111723e */ /* 0x000fca00000000ff */
[----:B------:R1:W-:Y:S02]  /*25a80*/  ST.E.128 [R8.64+0x5000], R16 ;  /* 0x0050001008007985 */ /* 0x0003e4000c101d04 */
.L_x_2613:
[----:B------:R-:W-:Y:S05]  /*25a90*/  BSYNC B0 ;  /* 0x0000000000007941 */ /* 0x000fea0003800000 */
.L_x_2612:
[----:B------:R-:W-:Y:S01]  /*25aa0*/  IADD3 R2, R4, 0x40, RZ ;  /* 0x0000004004027810 */ /* 0x000fe20007ffe0ff */
[----:B------:R-:W-:Y:S03]  /*25ab0*/  BSSY B0, `(.L_x_2614) ;  /* 0x000002d000007945 */ /* 0x000fe60003800000 */
[----:B------:R-:W-:-:S13]  /*25ac0*/  ISETP.GE.AND P0, PT, R2, R0, PT ;  /* 0x000000000200720c */ /* 0x000fda0003f06270 */
[----:B------:R-:W-:Y:S05]  /*25ad0*/  @P0 BRA `(.L_x_2615) ;  /* 0x000002a000000947 */ /* 0x000fea0003800000 */
[----:B-1----:R-:W2:Y:S01]  /*25ae0*/  LD.E.128 R16, [R8.64+0x9000] ;  /* 0x0090000408107980 */ /* 0x002ea2000c101d00 */
[----:B------:R-:W-:Y:S01]  /*25af0*/  SHF.R.U32.HI R6, RZ, 0x10, R49 ;  /* 0x00000010ff067819 */ /* 0x000fe20000011631 */
[--C-:B------:R-:W-:Y:S01]  /*25b00*/  HADD2.F32 R20, -RZ, R99.reuse.H0_H0 ;  /* 0x20000063ff147230 */ /* 0x100fe20000004100 */
[----:B------:R-:W-:Y:S01]  /*25b10*/  SHF.R.U32.HI R10, RZ, 0x10, R51 ;  /* 0x00000010ff0a7819 */ /* 0x000fe20000011633 */
[----:B------:R-:W-:Y:S01]  /*25b20*/  HADD2.F32 R11, -RZ, R99.H1_H1 ;  /* 0x30000063ff0b7230 */ /* 0x000fe20000004100 */
[----:B------:R-:W-:Y:S02]  /*25b30*/  SHF.R.U64 R21, R48, 0x10, R49 ;  /* 0x0000001030157819 */ /* 0x000fe40000001231 */
[----:B------:R-:W-:Y:S01]  /*25b40*/  SHF.R.U64 R22, R50, 0x10, R51 ;  /* 0x0000001032167819 */ /* 0x000fe20000001233 */
[----:B------:R-:W-:Y:S02]  /*25b50*/  HADD2.F32 R24, -RZ, R10.H0_H0 ;  /* 0x2000000aff187230 */ /* 0x000fe40000004100 */
[----:B------:R-:W-:-:S02]  /*25b60*/  HADD2.F32 R21, -RZ, R21.H0_H0 ;  /* 0x20000015ff157230 */ /* 0x000fc40000004100 */
[----:B------:R-:W-:Y:S02]  /*25b70*/  HADD2.F32 R22, -RZ, R22.H0_H0 ;  /* 0x20000016ff167230 */ /* 0x000fe40000004100 */
[--C-:B--2---:R-:W-:Y:S02]  /*25b80*/  HADD2.F32 R15, -RZ, R16.reuse.H0_H0 ;  /* 0x20000010ff0f7230 */ /* 0x104fe40000004100 */
[----:B------:R-:W-:Y:S02]  /*25b90*/  HADD2.F32 R3, -RZ, R16.H1_H1 ;  /* 0x30000010ff037230 */ /* 0x000fe40000004100 */
[--C-:B------:R-:W-:Y:S02]  /*25ba0*/  HADD2.F32 R2, -RZ, R19.reuse.H1_H1 ;  /* 0x30000013ff027230 */ /* 0x100fe40000004100 */
[----:B------:R-:W-:Y:S02]  /*25bb0*/  HADD2.F32 R16, -RZ, R6.H0_H0 ;  /* 0x20000006ff107230 */ /* 0x000fe40000004100 */
[----:B------:R-:W-:Y:S01]  /*25bc0*/  HADD2.F32 R13, -RZ, R19.H0_H0 ;  /* 0x20000013ff0d7230 */ /* 0x000fe20000004100 */
[C---:B------:R-:W-:Y:S01]  /*25bd0*/  FMUL.FTZ R23, R2.reuse, R24 ;  /* 0x0000001802177220 */ /* 0x040fe20000410000 */
[--C-:B------:R-:W-:Y:S01]  /*25be0*/  HADD2.F32 R14, -RZ, R18.reuse.H0_H0 ;  /* 0x20000012ff0e7230 */ /* 0x100fe20000004100 */
[----:B------:R-:W-:Y:S01]  /*25bf0*/  FMUL.FTZ R19, R2, R16 ;  /* 0x0000001002137220 */ /* 0x000fe20000410000 */
[----:B------:R-:W-:Y:S01]  /*25c00*/  HADD2.F32 R18, -RZ, R18.H1_H1 ;  /* 0x30000012ff127230 */ /* 0x000fe20000004100 */
[----:B------:R-:W-:Y:S01]  /*25c10*/  FMUL.FTZ R2, R3, R20 ;  /* 0x0000001403027220 */ /* 0x000fe20000410000 */
[--C-:B------:R-:W-:Y:S01]  /*25c20*/  HADD2.F32 R6, -RZ, R17.reuse.H1_H1 ;  /* 0x30000011ff067230 */ /* 0x100fe20000004100 */
[C---:B------:R-:W-:Y:S01]  /*25c30*/  FFMA.FTZ R23, R13.reuse, R16, -R23 ;  /* 0x000000100d177223 */ /* 0x040fe20000010817 */
[----:B------:R-:W-:Y:S01]  /*25c40*/  HADD2.F32 R10, -RZ, R17.H0_H0 ;  /* 0x20000011ff0a7230 */ /* 0x000fe20000004100 */
[----:B------:R-:W-:-:S02]  /*25c50*/  FFMA.FTZ R19, R13, R24, R19 ;  /* 0x000000180d137223 */ /* 0x000fc40000010013 */
[-C--:B------:R-:W-:Y:S01]  /*25c60*/  FFMA.FTZ R13, R15, R11.reuse, -R2 ;  /* 0x0000000b0f0d7223 */ /* 0x080fe20000010802 */
[--C-:B------:R-:W-:Y:S01]  /*25c70*/  HADD2.F32 R2, -RZ, R100.reuse.H0_H0 ;  /* 0x20000064ff027230 */ /* 0x100fe20000004100 */
[----:B------:R-:W-:Y:S01]  /*25c80*/  FMUL.FTZ R16, R3, R11 ;  /* 0x0000000b03107220 */ /* 0x000fe20000410000 */
[----:B------:R-:W-:Y:S01]  /*25c90*/  HADD2.F32 R3, -RZ, R100.H1_H1 ;  /* 0x30000064ff037230 */ /* 0x000fe20000004100 */
[----:B------:R-:W-:Y:S01]  /*25ca0*/  FMUL.FTZ R11, R6, R22 ;  /* 0x00000016060b7220 */ /* 0x000fe20000410000 */
[----:B------:R-:W-:Y:S01]  /*25cb0*/  F2FP.PACK_AB R19, R19, R23 ;  /* 0x000000171313723e */ /* 0x000fe200000000ff */
[----:B------:R-:W-:Y:S02]  /*25cc0*/  FFMA.FTZ R16, R15, R20, R16 ;  /* 0x000000140f107223 */ /* 0x000fe40000010010 */
[C---:B------:R-:W-:Y:S02]  /*25cd0*/  FMUL.FTZ R15, R18.reuse, R2 ;  /* 0x00000002120f7220 */ /* 0x040fe40000410000 */
[----:B------:R-:W-:Y:S01]  /*25ce0*/  FMUL.FTZ R18, R18, R3 ;  /* 0x0000000312127220 */ /* 0x000fe20000410000 */
[----:B------:R-:W-:Y:S01]  /*25cf0*/  F2FP.PACK_AB R16, R16, R13 ;  /* 0x0000000d1010723e */ /* 0x000fe200000000ff */
[----:B------:R-:W-:-:S02]  /*25d00*/  FMUL.FTZ R17, R6, R21 ;  /* 0x0000001506117220 */ /* 0x000fc40000410000 */
[C---:B------:R-:W-:Y:S02]  /*25d10*/  FFMA.FTZ R18, R14.reuse, R2, R18 ;  /* 0x000000020e127223 */ /* 0x040fe40000010012 */
[----:B------:R-:W-:Y:S02]  /*25d20*/  FFMA.FTZ R3, R14, R3, -R15 ;  /* 0x000000030e037223 */ /* 0x000fe4000001080f */
[C---:B------:R-:W-:Y:S02]  /*25d30*/  FFMA.FTZ R2, R10.reuse, R21, -R11 ;  /* 0x000000150a027223 */ /* 0x040fe4000001080b */
[----:B------:R-:W-:Y:S01]  /*25d40*/  FFMA.FTZ R17, R10, R22, R17 ;  /* 0x000000160a117223 */ /* 0x000fe20000010011 */
[----:B------:R-:W-:-:S04]  /*25d50*/  F2FP.PACK_AB R18, R18, R3 ;  /* 0x000000031212723e */ /* 0x000fc800000000ff */
[----:B------:R-:W-:-:S05]  /*25d60*/  F2FP.PACK_AB R17, R17, R2 ;  /* 0x000000021111723e */ /* 0x000fca00000000ff */
[----:B------:R1:W-:Y:S02]  /*25d70*/  ST.E.128 [R8.64+0x9000], R16 ;  /* 0x0090001008007985 */ /* 0x0003e4000c101d04 */
.L_x_2615:
[----:B------:R-:W-:Y:S05]  /*25d80*/  BSYNC B0 ;  /* 0x0000000000007941 */ /* 0x000fea0003800000 */
.L_x_2614:
[----:B------:R-:W-:-:S04]  /*25d90*/  IADD3 R2, R4, 0x60, RZ ;  /* 0x0000006004027810 */ /* 0x000fc80007ffe0ff */
[----:B------:R-:W-:-:S13]  /*25da0*/  ISETP.GE.AND P0, PT, R2, R0, PT ;  /* 0x000000000200720c */ /* 0x000fda0003f06270 */
[----:B------:R-:W-:Y:S05]  /*25db0*/  @P0 BRA `(.L_x_2609) ;  /* 0x000002a000000947 */ /* 0x000fea0003800000 */
[----:B-1----:R-:W2:Y:S01]  /*25dc0*/  LD.E.128 R16, [R8.64+0xd000] ;  /* 0x00d0000408107980 */ /* 0x002ea2000c101d00 */
[----:B------:R-:W-:Y:S01]  /*25dd0*/  SHF.R.U32.HI R6, RZ, 0x10, R59 ;  /* 0x00000010ff067819 */ /* 0x000fe2000001163b */
[----:B------:R-:W-:Y:S01]  /*25de0*/  HADD2.F32 R20, -RZ, R102.H1_H1 ;  /* 0x30000066ff147230 */ /* 0x000fe20000004100 */
[----:B------:R-:W-:Y:S01]  /*25df0*/  SHF.R.U32.HI R10, RZ, 0x10, R53 ;  /* 0x00000010ff0a7819 */ /* 0x000fe20000011635 */
[----:B------:R-:W-:Y:S01]  /*25e00*/  HADD2.F32 R11, -RZ, R103.H0_H0 ;  /* 0x20000067ff0b7230 */ /* 0x000fe20000004100 */
        /* <DEDUP_REMOVED lines=37> */
.L_x_2609:
[----:B------:R-:W-:Y:S05]  /*26060*/  BSYNC B1 ;  /* 0x0000000000017941 */ /* 0x000fea0003800000 */
.L_x_2608:
        /* <DEDUP_REMOVED lines=32> */
[----:B------:R-:W-:Y:S01]  /*26270*/  HADD2.F32 R2, -RZ, R102.H0_H0 ;  /* 0x20000066ff027230 */ /* 0x000fe20000004100 */
        /* <DEDUP_REMOVED lines=16> */
.L_x_2619:
[----:B------:R-:W-:Y:S05]  /*26380*/  BSYNC B0 ;  /* 0x0000000000007941 */ /* 0x000fea0003800000 */
.L_x_2618:
        /* <DEDUP_REMOVED lines=46> */
.L_x_2621:
[----:B------:R-:W-:Y:S05]  /*26670*/  BSYNC B0 ;  /* 0x0000000000007941 */ /* 0x000fea0003800000 */
.L_x_2620:
        /* <DEDUP_REMOVED lines=29> */
[----:B------:R-:W-:Y:S01]  /*26850*/  HADD2.F32 R2, -RZ, R109.H1_H1 ;  /* 0x3000006dff027230 */ /* 0x000fe20000004100 */
        /* <DEDUP_REMOVED lines=16> */
.L_x_2623:
[----:B------:R-:W-:Y:S05]  /*26960*/  BSYNC B0 ;  /* 0x0000000000007941 */ /* 0x000fea0003800000 */
.L_x_2622:
[----:B------:R-:W-:-:S04]  /*26970*/  IADD3 R2, R4, 0x60, RZ ;  /* 0x0000006004027810 */ /* 0x000fc80007ffe0ff */
[----:B------:R-:W-:-:S13]  /*26980*/  ISETP.GE.AND P0, PT, R2, R0, PT ;  /* 0x000000000200720c */ /* 0x000fda0003f06270 */
[----:B------:R-:W-:Y:S05]  /*26990*/  @P0 BRA `(.L_x_2617) ;  /* 0x000002a000000947 */ /* 0x000fea0003800000 */
[----:B-1----:R-:W2:Y:S01]  /*269a0*/  LD.E.128 R16, [R8.64+0xe000] ;  /* 0x00e0000408107980 */ /* 0x002ea2000c101d00 */
[----:B------:R-:W-:Y:S01]  /*269b0*/  SHF.R.U32.HI R6, RZ, 0x10, R69 ;  /* 0x00000010ff067819 */ /* 0x000fe20000011645 */
[----:B------:R-:W-:Y:S01]  /*269c0*/  HADD2.F32 R20, -RZ, R111.H1_H1 ;  /* 0x3000006fff147230 */ /* 0x000fe20000004100 */
        /* <DEDUP_REMOVED lines=39> */
.L_x_2617:
[----:B------:R-:W-:Y:S05]  /*26c40*/  BSYNC B1 ;  /* 0x0000000000017941 */ /* 0x000fea0003800000 */
.L_x_2616:
[----:B------:R-:W-:Y:S01]  /*26c50*/  IADD3 R2, R93, 0x60, RZ ;  /* 0x000000605d027810 */ /* 0x000fe20007ffe0ff */
[----:B------:R-:W-:-:S03]  /*26c60*/  IMAD.MOV.U32 R3, RZ, RZ, 0x0 ;  /* 0x00000000ff037424 */ /* 0x000fc600078e00ff */
[----:B------:R-:W-:Y:S01]  /*26c70*/  ISETP.GE.AND P0, PT, R2, R84, PT ;  /* 0x000000540200720c */ /* 0x000fe20003f06270 */
[----:B------:R-:W-:-:S12]  /*26c80*/  IMAD.MOV.U32 R2, RZ, RZ, R138 ;  /* 0x000000ffff027224 */ /* 0x000fd800078e008a */
[----:B------:R-:W-:Y:S05]  /*26c90*/  @P0 RET.REL.NODEC R2 `(_ZN7cutlass13device_kernelIN5flash19enable_sm80_to_sm89INS1_16FlashAttnFwdSm80INS1_25CollectiveMainloopFwdSm80ILi8ELi1ELb0EN4cute5tupleIJNS5_1CILi128EEENS7_ILi48EEENS7_ILi256EEEEEELi256ENS_6half_tEfNS_4arch4Sm80ELb0ELb1ELb1ELb1ELb1ELb1ELb1ELb1EEENS1_21CollectiveEpilogueFwdINS6_IJS8_SA_S9_EEENS6_IJNS7_ILi1EEESI_SI_EEESC_SE_Li256ELb1ELb1ELb1ELb0EEENS1_36VarlenDynamicPersistentTileSchedulerILi128ELi48ELi256ELi256ELb1ELb1ELb0ELb1ELb0ELb1EEEEEEEEEvNT_6ParamsE) ;  /* 0xfffd936002000950 */ /* 0x000fea0003c3ffff */
        /* <DEDUP_REMOVED lines=30> */
[----:B------:R-:W-:Y:S01]  /*26e80*/  HADD2.F32 R3, -RZ, R110.H0_H0 ;  /* 0x2000006eff037230 */ /* 0x000fe20000004100 */
        /* <DEDUP_REMOVED lines=14> */
.L_x_2625:
[----:B------:R-:W-:Y:S05]  /*26f70*/  BSYNC B0 ;  /* 0x0000000000007941 */ /* 0x000fea0003800000 */
.L_x_2624:
[----:B------:R-:W-:Y:S01]  /*26f80*/  IADD3 R2, R4, 0x20, RZ ;  /* 0x0000002004027810 */ /* 0x000fe20007ffe0ff */
[----:B------:R-:W-:Y:S03]  /*26f90*/  BSSY B0, `(.L_x_2626) ;  /* 0x000002d000007945 */ /* 0x000fe60003800000 */
[----:B------:R-:W-:-:S13]  /*26fa0*/  ISETP.GE.AND P0, PT, R2, R0, PT ;  /* 0x000000000200720c */ /* 0x000fda0003f06270 */
[----:B------:R-:W-:Y:S05]  /*26fb0*/  @P0 BRA `(.L_x_2627) ;  /* 0x000002a000000947 */ /* 0x000fea0003800000 */
[----:B-1----:R-:W2:Y:S01]  /*26fc0*/  LD.E.128 R16, [R8.64+0x7000] ;  /* 0x0070000408107980 */ /* 0x002ea2000c101d00 */
[----:B------:R-:W-:Y:S01]  /*26fd0*/  SHF.R.U32.HI R6, RZ, 0x10, R75 ;  /* 0x00000010ff067819 */ /* 0x000fe2000001164b */
[----:B------:R-:W-:Y:S01]  /*26fe0*/  HADD2.F32 R20, -RZ, R111.H0_H0 ;  /* 0x2000006fff147230 */ /* 0x000fe20000004100 */
        /* <DEDUP_REMOVED lines=39> */
.L_x_2627:
[----:B------:R-:W-:Y:S05]  /*27260*/  BSYNC B0 ;  /* 0x0000000000007941 */ /* 0x000fea0003800000 */
.L_x_2626:
        /* <DEDUP_REMOVED lines=46> */
.L_x_2629:
[----:B------:R-:W-:Y:S05]  /*27550*/  BSYNC B0 ;  /* 0x0000000000007941 */ /* 0x000fea0003800000 */
.L_x_2628:
[----:B------:R-:W-:Y:S01]  /*27560*/  IADD3 R4, R4, 0x60, RZ ;  /* 0x0000006004047810 */ /* 0x000fe20007ffe0ff */
[----:B------:R-:W-:Y:S02]  /*27570*/  IMAD.MOV.U32 R2, RZ, RZ, R138 ;  /* 0x000000ffff027224 */ /* 0x000fe400078e008a */
[----:B------:R-:W-:Y:S01]  /*27580*/  IMAD.MOV.U32 R3, RZ, RZ, 0x0 ;  /* 0x00000000ff037424 */ /* 0x000fe200078e00ff */
[----:B------:R-:W-:-:S13]  /*27590*/  ISETP.GE.AND P0, PT, R4, R0, PT ;  /* 0x000000000400720c */ /* 0x000fda0003f06270 */
[----:B------:R-:W-:Y:S05]  /*275a0*/  @P0 RET.REL.NODEC R2 `(_ZN7cutlass13device_kernelIN5flash19enable_sm80_to_sm89INS1_16FlashAttnFwdSm80INS1_25CollectiveMainloopFwdSm80ILi8ELi1ELb0EN4cute5tupleIJNS5_1CILi128EEENS7_ILi48EEENS7_ILi256EEEEEELi256ENS_6half_tEfNS_4arch4Sm80ELb0ELb1ELb1ELb1ELb1ELb1ELb1ELb1EEENS1_21CollectiveEpilogueFwdINS6_IJS8_SA_S9_EEENS6_IJNS7_ILi1EEESI_SI_EEESC_SE_Li256ELb1ELb1ELb1ELb0EEENS1_36VarlenDynamicPersistentTileSchedulerILi128ELi48ELi256ELi256ELb1ELb1ELb0ELb1ELb0ELb1EEEEEEEEEvNT_6ParamsE) ;  /* 0xfffd8a5002000950 */ /* 0x000fea0003c3ffff */
        /* <DEDUP_REMOVED lines=12> */
[----:B------:R-:W-:Y:S02]  /*27670*/  HADD2.F32 R0, -RZ, R19.H1_H1 ;  /* 0x30000013ff007230 */ /* 0x000fe40000004100 */
        /* <DEDUP_REMOVED lines=21> */
[----:B------:R-:W-:Y:S01]  /*277d0*/  FMUL.FTZ R17, R3, R15 ;  /* 0x0000000f03117220 */ /* 0x000fe20000410000 */
[----:B------:R-:W-:Y:S01]  /*277e0*/  MOV R3, 0x0 ;  /* 0x0000000000037802 */ /* 0x000fe20000000f00 */
[----:B------:R-:W-:-:S02]  /*277f0*/  FFMA.FTZ R18, R11, R0, R18 ;  /* 0x000000000b127223 */ /* 0x000fc40000010012 */
[----:B------:R-:W-:Y:S02]  /*27800*/  FFMA.FTZ R2, R11, R2, -R13 ;  /* 0x000000020b027223 */ /* 0x000fe4000001080d */
[C---:B------:R-:W-:Y:S02]  /*27810*/  FFMA.FTZ R0, R4.reuse, R15, -R6 ;  /* 0x0000000f04007223 */ /* 0x040fe40000010806 */
[----:B------:R-:W-:Y:S01]  /*27820*/  FFMA.FTZ R17, R4, R20, R17 ;  /* 0x0000001404117223 */ /* 0x000fe20000010011 */
[----:B------:R-:W-:Y:S02]  /*27830*/  F2FP.PACK_AB R18, R18, R2 ;  /* 0x000000021212723e */ /* 0x000fe400000000ff */
[----:B------:R-:W-:Y:S02]  /*27840*/  MOV R2, R138 ;  /* 0x0000008a00027202 */ /* 0x000fe40000000f00 */
[----:B------:R-:W-:-:S05]  /*27850*/  F2FP.PACK_AB R17, R17, R0 ;  /* 0x000000001111723e */ /* 0x000fca00000000ff */
[----:B------:R1:W-:Y:S01]  /*27860*/  ST.E.128 [R8.64+0xf000], R16 ;  /* 0x00f0001008007985 */ /* 0x0003e2000c101d04 */
[----:B------:R-:W-:Y:S05]  /*27870*/  RET.REL.NODEC R2 `(_ZN7cutlass13device_kernelIN5flash19enable_sm80_to_sm89INS1_16FlashAttnFwdSm80INS1_25CollectiveMainloopFwdSm80ILi8ELi1ELb0EN4cute5tupleIJNS5_1CILi128EEENS7_ILi48EEENS7_ILi256EEEEEELi256ENS_6half_tEfNS_4arch4Sm80ELb0ELb1ELb1ELb1ELb1ELb1ELb1ELb1EEENS1_21CollectiveEpilogueFwdINS6_IJS8_SA_S9_EEENS6_IJNS7_ILi1EEESI_SI_EEESC_SE_Li256ELb1ELb1ELb1ELb0EEENS1_36VarlenDynamicPersistentTileSchedulerILi128ELi48ELi256ELi256ELb1ELb1ELb0ELb1ELb0ELb1EEEEEEEEEvNT_6ParamsE) ;  /* 0xfffd878002007950 */ /* 0x000fea0003c3ffff */
.L_x_2584:
[----:B-1---5:R-:W-:-:S13]  /*27880*/  ISETP.NE.AND P0, PT, R13, 0x1, PT ;  /* 0x000000010d00780c */ /* 0x022fda0003f05270 */
[----:B------:R1:W2:Y:S04]  /*27890*/  @P0 LD.E R18, [R10.64+0x168] ;  /* 0x000168040a120980 */ /* 0x0002a8000c101900 */
[----:B-1----:R2:W3:Y:S02]  /*278a0*/  @P0 LD.E R10, [R10.64+0x16c] ;  /* 0x00016c040a0a0980 */ /* 0x0024e4000c101900 */
[----:B--2---:R-:W-:-:S05]  /*278b0*/  @P0 IMAD.HI.U32 R11, R4, R18, RZ ;  /* 0x00000012040b0227 */ /* 0x004fca00078e00ff */
[----:B---3--:R-:W-:-:S04]  /*278c0*/  @P0 SHF.R.U32.HI R4, RZ, R10, R11 ;  /* 0x0000000aff040219 */ /* 0x008fc8000001160b */
[----:B------:R-:W-:Y:S01]  /*278d0*/  SHF.R.S32.HI R10, RZ, 0x1f, R4 ;  /* 0x0000001fff0a7819 */ /* 0x000fe20000011404 */
[-C--:B------:R-:W-:Y:S02]  /*278e0*/  IMAD R20, R9, R4.reuse, RZ ;  /* 0x0000000409147224 */ /* 0x080fe400078e02ff */
[----:B------:R-:W-:Y:S02]  /*278f0*/  IMAD R11, R3, R4, RZ ;  /* 0x00000004030b7224 */ /* 0x000fe400078e02ff */
[-C--:B------:R-:W-:Y:S02]  /*27900*/  IMAD R21, R8, R10.reuse, R20 ;  /* 0x0000000a08157224 */ /* 0x080fe400078e0214 */
[C---:B------:R-:W-:Y:S02]  /*27910*/  IMAD R20, R2.reuse, R10, R11 ;  /* 0x0000000a02147224 */ /* 0x040fe400078e020b */
[----:B------:R-:W-:-:S04]  /*27920*/  IMAD.WIDE.U32 R10, R2, R4, RZ ;  /* 0x00000004020a7225 */ /* 0x000fc800078e00ff */
[----:B------:R-:W-:Y:S01]  /*27930*/  IMAD.WIDE.U32 R18, R8, R4, RZ ;  /* 0x0000000408127225 */ /* 0x000fe200078e00ff */
[----:B------:R-:W-:-:S03]  /*27940*/  IADD3 R11, R11, R20, RZ ;  /* 0x000000140b0b7210 */ /* 0x000fc60007ffe0ff */
[-C--:B------:R-:W-:Y:S01]  /*27950*/  IMAD R9, R9, R6.reuse, RZ ;  /* 0x0000000609097224 */ /* 0x080fe200078e02ff */
[----:B------:R-:W-:Y:S01]  /*27960*/  IADD3 R19, R19, R21, RZ ;  /* 0x0000001513137210 */ /* 0x000fe20007ffe0ff */
[----:B------:R-:W-:Y:S02]  /*27970*/  IMAD R4, R3, R6, RZ ;  /* 0x0000000603047224 */ /* 0x000fe400078e02ff */
[----:B------:R-:W-:-:S04]  /*27980*/  IMAD.WIDE.U32 R10, R6, R2, R10 ;  /* 0x00000002060a7225 */ /* 0x000fc800078e000a */
[----:B------:R-:W-:Y:S01]  /*27990*/  IMAD.WIDE.U32 R18, R6, R8, R18 ;  /* 0x0000000806127225 */ /* 0x000fe200078e0012 */
[----:B------:R-:W-:-:S03]  /*279a0*/  LEA R21, P0, R10, R16, 0x1 ;  /* 0x000000100a157211 */ /* 0x000fc600078008ff */
[----:B------:R-:W-:Y:S01]  /*279b0*/  IMAD R3, R8, R24, R9 ;  /* 0x0000001808037224 */ /* 0x000fe200078e0209 */
[----:B------:R-:W-:Y:S01]  /*279c0*/  LEA R20, P1, R18, R14, 0x1 ;  /* 0x0000000e12147211 */ /* 0x000fe200078208ff */
[----:B------:R-:W-:-:S03]  /*279d0*/  IMAD R2, R2, R24, R4 ;  /* 0x0000001802027224 */ /* 0x000fc600078e0204 */
[----:B------:R-:W-:Y:S02]  /*279e0*/  IADD3 R3, R19, R3, RZ ;  /* 0x0000000313037210 */ /* 0x000fe40007ffe0ff */
[----:B------:R-:W-:Y:S02]  /*279f0*/  IADD3 R2, R11, R2, RZ ;  /* 0x000000020b027210 */ /* 0x000fe40007ffe0ff */
[----:B------:R-:W-:Y:S02]  /*27a00*/  LEA.HI.X R18, R18, R15, R3, 0x1, P1 ;  /* 0x0000000f12127211 */ /* 0x000fe400008f0c03 */
[----:B------:R-:W-:Y:S01]  /*27a10*/  LEA.HI.X R16, R10, R17, R2, 0x1, P0 ;  /* 0x000000110a107211 */ /* 0x000fe200000f0c02 */
[----:B------:R-:W-:Y:S05]  /*27a20*/  BRA.DIV ~URZ, `(.L_x_2630) ;  /* 0x000051527f007947 */ /* 0x000fea000b800000 */
[----:B------:R1:W2:Y:S02]  /*27a30*/  SHFL.IDX PT, R4, R18, RZ, 0x181f ;  /* 0x00181fff12047589 */ /* 0x0002a400000e0000 */
.L_x_2666:
[----:B------:R-:W-:Y:S05]  /*27a40*/  BRA.DIV ~URZ, `(.L_x_2631) ;  /* 0x000051a27f007947 */ /* 0x000fea000b800000 */
[----:B------:R3:W4:Y:S01]  /*27a50*/  SHFL.IDX PT, R8, R20, RZ, 0x181f ;  /* 0x00181fff14087589 */ /* 0x00072200000e0000 */
[----:B--2---:R-:W-:-:S03]  /*27a60*/  MOV R9, R4 ;  /* 0x0000000400097202 */ /* 0x004fc60000000f00 */
[----:B------:R3:W2:Y:S04]  /*27a70*/  SHFL.IDX PT, R6, R16, RZ, 0x181f ;  /* 0x00181fff10067589 */ /* 0x0006a800000e0000 */
[----:B------:R3:W1:Y:S02]  /*27a80*/  SHFL.IDX PT, R2, R21, RZ, 0x181f ;  /* 0x00181fff15027589 */ /* 0x00066400000e0000 */
.L_x_2667:
        /* <DEDUP_REMOVED lines=20> */
[----:B------:R-:W-:Y:S01]  /*27bd0*/  CS2R R28, SRZ ;  /* 0x00000000001c7805 */ /* 0x000fe2000001ff00 */
[----:B------:R-:W-:Y:S01]  /*27be0*/  CS2R R42, SRZ ;  /* 0x00000000002a7805 */ /* 0x000fe2000001ff00 */
[----:B------:R-:W-:Y:S01]  /*27bf0*/  CS2R R40, SRZ ;  /* 0x0000000000287805 */ /* 0x000fe2000001ff00 */
[----:B------:R-:W-:Y:S01]  /*27c00*/  CS2R R46, SRZ ;  /* 0x00000000002e7805 */ /* 0x000fe2000001ff00 */
[----:B------:R-:W-:-:S05]  /*27c10*/  CS2R R44, SRZ ;  /* 0x00000000002c7805 */ /* 0x000fca000001ff00 */
[----:B----4-:R-:W-:Y:S02]  /*27c20*/  @!P1 IMAD.WIDE R14, R56, 0x2, R8 ;  /* 0x00000002380e9825 */ /* 0x010fe400078e0208 */
[----:B------:R-:W-:-:S03]  /*27c30*/  @!P0 SHF.R.S32.HI R4, RZ, 0x1f, R6 ;  /* 0x0000001fff048819 */ /* 0x000fc60000011406 */
[----:B------:R2:W5:Y:S01]  /*27c40*/  @!P1 LD.E.128 R32, [R14.64] ;  /* 0x000000040e209980 */ /* 0x000562000c101d00 */
[----:B------:R-:W-:-:S04]  /*27c50*/  @!P0 LEA.HI R4, R4, R6, RZ, 0x3 ;  /* 0x0000000604048211 */ /* 0x000fc800078f18ff */
[----:B------:R-:W-:-:S05]  /*27c60*/  @!P0 LOP3.LUT R4, R4, 0xfffffff8, RZ, 0xc0, !PT ;  /* 0xfffffff804048812 */ /* 0x000fca00078ec0ff */
[----:B------:R-:W-:-:S04]  /*27c70*/  @!P0 IMAD.WIDE R10, R4, 0x2, R8 ;  /* 0x00000002040a8825 */ /* 0x000fc800078e0208 */
[--C-:B-1----:R-:W-:Y:S01]  /*27c80*/  @!P0 IMAD.WIDE R8, R4, 0x2, R2.reuse ;  /* 0x0000000204088825 */ /* 0x102fe200078e0202 */
[----:B------:R2:W5:Y:S03]  /*27c90*/  @!P0 LD.E.128 R40, [R10.64] ;  /* 0x000000040a288980 */ /* 0x000566000c101d00 */
[----:B------:R-:W-:Y:S01]  /*27ca0*/  @!P1 IMAD.WIDE R2, R56, 0x2, R2 ;  /* 0x0000000238029825 */ /* 0x000fe200078e0202 */
[----:B------:R2:W5:Y:S04]  /*27cb0*/  @!P0 LD.E.128 R44, [R8.64] ;  /* 0x00000004082c8980 */ /* 0x000568000c101d00 */
[----:B------:R2:W5:Y:S02]  /*27cc0*/  @!P1 LD.E.128 R28, [R2.64] ;  /* 0x00000004021c9980 */ /* 0x000564000c101d00 */
.L_x_2633:
[----:B------:R-:W-:Y:S05]  /*27cd0*/  BSYNC B0 ;  /* 0x0000000000007941 */ /* 0x000fea0003800000 */
.L_x_2632:
[----:B-----5:R-:W-:Y:S02]  /*27ce0*/  IMAD.MOV.U32 R6, RZ, RZ, R42 ;  /* 0x000000ffff067224 */ /* 0x020fe400078e002a */
[----:B------:R-:W-:-:S02]  /*27cf0*/  IMAD.MOV.U32 R4, RZ, RZ, R43 ;  /* 0x000000ffff047224 */ /* 0x000fc400078e002b */
[----:B--2---:R-:W-:Y:S01]  /*27d00*/  IMAD.MOV.U32 R3, RZ, RZ, R40 ;  /* 0x000000ffff037224 */ /* 0x004fe200078e0028 */
[----:B------:R-:W-:Y:S01]  /*27d10*/  PRMT R109, R6, 0x7610, R109 ;  /* 0x00007610066d7816 */ /* 0x000fe2000000006d */
[----:B-1----:R-:W-:Y:S01]  /*27d20*/  IMAD.MOV.U32 R2, RZ, RZ, R41 ;  /* 0x000000ffff027224 */ /* 0x002fe200078e0029 */
        /* <DEDUP_REMOVED lines=28> */
[----:B------:R1:W2:Y:S04]  /*27ef0*/  SHFL.IDX PT, R9, R18, 0x1, 0x181f ;  /* 0x00381f0012097f89 */ /* 0x0002a800000e0000 */
[----:B----4-:R1:W4:Y:S04]  /*27f00*/  SHFL.IDX PT, R8, R20, 0x1, 0x181f ;  /* 0x00381f0014087f89 */ /* 0x01032800000e0000 */
[----:B------:R1:W3:Y:S04]  /*27f10*/  SHFL.IDX PT, R4, R16, 0x1, 0x181f ;  /* 0x00381f0010047f89 */ /* 0x0002e800000e0000 */
[----:B------:R1:W1:Y:S02]  /*27f20*/  SHFL.IDX PT, R2, R21, 0x1, 0x181f ;  /* 0x00381f0015027f89 */ /* 0x00026400000e0000 */
.L_x_2668:
        /* <DEDUP_REMOVED lines=23> */
[----:B--2-4-:R-:W-:Y:S02]  /*280a0*/  @!P1 IMAD.WIDE R14, R56, 0x2, R8 ;  /* 0x00000002380e9825 */ /* 0x014fe400078e0208 */
        /* <DEDUP_REMOVED lines=10> */
.L_x_2636:
[----:B------:R-:W-:Y:S05]  /*28150*/  BSYNC B0 ;  /* 0x0000000000007941 */ /* 0x000fea0003800000 */
.L_x_2635:
[----:B--2--5:R-:W-:Y:S02]  /*28160*/  IMAD.MOV.U32 R3, RZ, RZ, R64 ;  /* 0x000000ffff037224 */ /* 0x024fe400078e0040 */
[----:B-1----:R-:W-:-:S02]  /*28170*/  IMAD.MOV.U32 R2, RZ, RZ, R65 ;  /* 0x000000ffff027224 */ /* 0x002fc400078e0041 */
        /* <DEDUP_REMOVED lines=12> */
[----:B------:R-:W-:-:S02]  /*28240*/  IMAD.MOV.U32 R3, RZ, RZ, R60 ;  /* 0x000000ffff037224 */ /* 0x000fc400078e003c */
        /* <DEDUP_REMOVED lines=13> */
[----:B------:R-:W-:Y:S02]  /*28320*/  PRMT R111, R6, 0x5410, R4 ;  /* 0x00005410066f7816 */ /* 0x000fe40000000004 */
[----:B------:R-:W-:Y:S01]  /*28330*/  PRMT R108, R108, 0x5410, R2 ;  /* 0x000054106c6c7816 */ /* 0x000fe20000000002 */
[----:B------:R-:W-:Y:S05]  /*28340*/  BRA.DIV ~URZ, `(.L_x_2637) ;  /* 0x00004b727f007947 */ /* 0x000fea000b800000 */
[----:B------:R1:W2:Y:S02]  /*28350*/  SHFL.IDX PT, R4, R18, 0x2, 0x181f ;  /* 0x00581f0012047f89 */ /* 0x0002a400000e0000 */
.L_x_2669:
[----:B------:R-:W-:Y:S05]  /*28360*/  BRA.DIV ~URZ, `(.L_x_2638) ;  /* 0x00004bc27f007947 */ /* 0x000fea000b800000 */
[----:B----4-:R3:W4:Y:S01]  /*28370*/  SHFL.IDX PT, R8, R20, 0x2, 0x181f ;  /* 0x00581f0014087f89 */ /* 0x01072200000e0000 */
[----:B--2---:R-:W-:-:S03]  /*28380*/  MOV R9, R4 ;  /* 0x0000000400097202 */ /* 0x004fc60000000f00 */
[----:B------:R3:W2:Y:S04]  /*28390*/  SHFL.IDX PT, R6, R16, 0x2, 0x181f ;  /* 0x00581f0010067f89 */ /* 0x0006a800000e0000 */
[----:B------:R3:W1:Y:S02]  /*283a0*/  SHFL.IDX PT, R2, R21, 0x2, 0x181f ;  /* 0x00581f0015027f89 */ /* 0x00066400000e0000 */
.L_x_2670:
        /* <DEDUP_REMOVED lines=21> */
[----:B------:R-:W-:-:S07]  /*28500*/  CS2R R84, SRZ ;  /* 0x0000000000547805 */ /* 0x000fce000001ff00 */
[----:B----4-:R-:W-:Y:S02]  /*28510*/  @!P1 IMAD.WIDE R10, R56, 0x2, R8 ;  /* 0x00000002380a9825 */ /* 0x010fe400078e0208 */
[----:B------:R-:W-:Y:S01]  /*28520*/  @!P0 SHF.R.S32.HI R4, RZ, 0x1f, R6 ;  /* 0x0000001fff048819 */ /* 0x000fe20000011406 */
[----:B------:R-:W-:Y:S02]  /*28530*/  CS2R R82, SRZ ;  /* 0x0000000000527805 */ /* 0x000fe4000001ff00 */
[----:B------:R2:W5:Y:S01]  /*28540*/  @!P1 LD.E.128 R72, [R10.64] ;  /* 0x000000040a489980 */ /* 0x000562000c101d00 */
[----:B------:R-:W-:-:S04]  /*28550*/  @!P0 LEA.HI R4, R4, R6, RZ, 0x3 ;  /* 0x0000000604048211 */ /* 0x000fc800078f18ff */
[----:B------:R-:W-:Y:S01]  /*28560*/  @!P0 LOP3.LUT R4, R4, 0xfffffff8, RZ, 0xc0, !PT ;  /* 0xfffffff804048812 */ /* 0x000fe200078ec0ff */
[----:B------:R-:W-:-:S04]  /*28570*/  CS2R R80, SRZ ;  /* 0x0000000000507805 */ /* 0x000fc8000001ff00 */
[----:B--2---:R-:W-:-:S04]  /*28580*/  @!P0 IMAD.WIDE R10, R4, 0x2, R8 ;  /* 0x00000002040a8825 */ /* 0x004fc800078e0208 */
[--C-:B-1----:R-:W-:Y:S01]  /*28590*/  @!P0 IMAD.WIDE R8, R4, 0x2, R2.reuse ;  /* 0x0000000204088825 */ /* 0x102fe200078e0202 */
[----:B------:R1:W5:Y:S03]  /*285a0*/  @!P0 LD.E.128 R84, [R10.64] ;  /* 0x000000040a548980 */ /* 0x000366000c101d00 */
[----:B------:R-:W-:Y:S01]  /*285b0*/  @!P1 IMAD.WIDE R2, R56, 0x2, R2 ;  /* 0x0000000238029825 */ /* 0x000fe200078e0202 */
[----:B------:R1:W5:Y:S04]  /*285c0*/  @!P0 LD.E.128 R80, [R8.64] ;  /* 0x0000000408508980 */ /* 0x000368000c101d00 */
[----:B------:R1:W5:Y:S02]  /*285d0*/  @!P1 LD.E.128 R68, [R2.64] ;  /* 0x0000000402449980 */ /* 0x000364000c101d00 */
.L_x_2640:
[----:B------:R-:W-:Y:S05]  /*285e0*/  BSYNC B0 ;  /* 0x0000000000007941 */ /* 0x000fea0003800000 */
.L_x_2639:
[----:B-----5:R-:W-:Y:S01]  /*285f0*/  IMAD.MOV.U32 R6, RZ, RZ, R86 ;  /* 0x000000ffff067224 */ /* 0x020fe200078e0056 */
[----:B------:R-:W-:Y:S01]  /*28600*/  CS2R R102, SRZ ;  /* 0x0000000000667805 */ /* 0x000fe2000001ff00 */
[----:B-1----:R-:W-:-:S02]  /*28610*/  IMAD.MOV.U32 R3, RZ, RZ, R84 ;  /* 0x000000ffff037224 */ /* 0x002fc400078e0054 */
[----:B------:R-:W-:Y:S02]  /*28620*/  IMAD.MOV.U32 R2, RZ, RZ, R85 ;  /* 0x000000ffff027224 */ /* 0x000fe400078e0055 */
        /* <DEDUP_REMOVED lines=14> */
[----:B------:R-:W-:Y:S01]  /*28710*/  PRMT R122, R2, 0x7610, R122 ;  /* 0x00007610027a7816 */ /* 0x000fe2000000007a */
[----:B------:R-:W-:Y:S01]  /*28720*/  IMAD.MOV.U32 R2, RZ, RZ, R81 ;  /* 0x000000ffff027224 */ /* 0x000fe200078e0051 */
[----:B------:R-:W-:Y:S01]  /*28730*/  PRMT R120, R6, 0x5410, R4 ;  /* 0x0000541006787816 */ /* 0x000fe20000000004 */
[----:B------:R-:W-:Y:S01]  /*28740*/  IMAD.SHL.U32 R6, R76, 0x80, RZ ;  /* 0x000000804c067824 */ /* 0x000fe200078e00ff */
[----:B------:R-:W-:Y:S01]  /*28750*/  PRMT R124, R3, 0x7610, R124 ;  /* 0x00007610037c7816 */ /* 0x000fe2000000007c */
[----:B------:R-:W-:Y:S01]  /*28760*/  IMAD.MOV.U32 R3, RZ, RZ, R70 ;  /* 0x000000ffff037224 */ /* 0x000fe200078e0046 */
[----:B------:R-:W-:Y:S01]  /*28770*/  PRMT R123, R2, 0x7610, R123 ;  /* 0x00007610027b7816 */ /* 0x000fe2000000007b */
[----:B------:R-:W-:Y:S01]  /*28780*/  IMAD.MOV.U32 R2, RZ, RZ, R71 ;  /* 0x000000ffff027224 */ /* 0x000fe200078e0047 */
[----:B------:R-:W-:-:S02]  /*28790*/  SHF.R.S32.HI R4, RZ, 0x1f, R22 ;  /* 0x0000001fff047819 */ /* 0x000fc40000011416 */
[----:B------:R-:W-:Y:S01]  /*287a0*/  PRMT R118, R118, 0x5410, R3 ;  /* 0x0000541076767816 */ /* 0x000fe20000000003 */
[----:B------:R-:W-:Y:S01]  /*287b0*/  IMAD.MOV.U32 R3, RZ, RZ, R68 ;  /* 0x000000ffff037224 */ /* 0x000fe200078e0044 */
[----:B------:R-:W-:Y:S01]  /*287c0*/  PRMT R119, R119, 0x5410, R2 ;  /* 0x0000541077777816 */ /* 0x000fe20000000002 */
[----:B------:R-:W-:Y:S01]  /*287d0*/  IMAD.MOV.U32 R2, RZ, RZ, R69 ;  /* 0x000000ffff027224 */ /* 0x000fe200078e0045 */
[----:B------:R-:W-:Y:S02]  /*287e0*/  LEA.HI R4, R4, R22, RZ, 0x3 ;  /* 0x0000001604047211 */ /* 0x000fe400078f18ff */
[----:B------:R-:W-:Y:S02]  /*287f0*/  PRMT R118, R3, 0x7610, R118 ;  /* 0x0000761003767816 */ /* 0x000fe40000000076 */
[----:B------:R-:W-:Y:S02]  /*28800*/  LEA.HI.SX32 R10, R4, R6, 0x1d ;  /* 0x00000006040a7211 */ /* 0x000fe400078feaff */
[----:B------:R-:W-:Y:S01]  /*28810*/  PRMT R117, R2, 0x7610, R117 ;  /* 0x0000761002757816 */ /* 0x000fe20000000075 */
[----:B------:R-:W-:Y:S05]  /*28820*/  BRA.DIV ~URZ, `(.L_x_2641) ;  /* 0x000048427f007947 */ /* 0x000fea000b800000 */
[----:B------:R1:W2:Y:S02]  /*28830*/  SHFL.IDX PT, R4, R18, 0x3, 0x181f ;  /* 0x00781f0012047f89 */ /* 0x0002a400000e0000 */
.L_x_2671:
[----:B------:R-:W-:Y:S05]  /*28840*/  BRA.DIV ~URZ, `(.L_x_2642) ;  /* 0x000048927f007947 */ /* 0x000fea000b800000 */
[----:B----4-:R4:W1:Y:S01]  /*28850*/  SHFL.IDX PT, R8, R20, 0x3, 0x181f ;  /* 0x00781f0014087f89 */ /* 0x01086200000e0000 */
[----:B--2---:R-:W-:-:S03]  /*28860*/  MOV R9, R4 ;  /* 0x0000000400097202 */ /* 0x004fc60000000f00 */
[----:B------:R4:W2:Y:S04]  /*28870*/  SHFL.IDX PT, R6, R16, 0x3, 0x181f ;  /* 0x00781f0010067f89 */ /* 0x0008a800000e0000 */
[----:B------:R4:W3:Y:S02]  /*28880*/  SHFL.IDX PT, R2, R21, 0x3, 0x181f ;  /* 0x00781f0015027f89 */ /* 0x0008e400000e0000 */
.L_x_2672:
[----:B------:R-:W-:Y:S01]  /*28890*/  IADD3 R3, R10, 0x60, RZ ;  /* 0x000000600a037810 */ /* 0x000fe20007ffe0ff */
[----:B------:R-:W-:Y:S01]  /*288a0*/  BSSY B0, `(.L_x_2643) ;  /* 0x0000021000007945 */ /* 0x000fe20003800000 */
[----:B------:R-:W-:Y:S01]  /*288b0*/  CS2R R100, SRZ ;  /* 0x0000000000647805 */ /* 0x000fe2000001ff00 */
[----:B------:R-:W-:Y:S01]  /*288c0*/  CS2R R90, SRZ ;  /* 0x00000000005a7805 */ /* 0x000fe2000001ff00 */
[----:B------:R-:W-:Y:S01]  /*288d0*/  ISETP.GE.AND P0, PT, R3, R13, PT ;  /* 0x0000000d0300720c */ /* 0x000fe20003f06270 */
[----:B--2---:R-:W-:Y:S01]  /*288e0*/  IMAD.MOV.U32 R3, RZ, RZ, R6 ;  /* 0x000000ffff037224 */ /* 0x004fe200078e0006 */
[----:B------:R-:W-:Y:S01]  /*288f0*/  CS2R R88, SRZ ;  /* 0x0000000000587805 */ /* 0x000fe2000001ff00 */
[----:B------:R-:W-:Y:S01]  /*28900*/  CS2R R98, SRZ ;  /* 0x0000000000627805 */ /* 0x000fe2000001ff00 */
[----:B------:R-:W-:Y:S01]  /*28910*/  CS2R R96, SRZ ;  /* 0x0000000000607805 */ /* 0x000fe2000001ff00 */
[----:B------:R-:W-:Y:S01]  /*28920*/  CS2R R78, SRZ ;  /* 0x00000000004e7805 */ /* 0x000fe2000001ff00 */
[----:B------:R-:W-:-:S07]  /*28930*/  CS2R R76, SRZ ;  /* 0x00000000004c7805 */ /* 0x000fce000001ff00 */
        /* <DEDUP_REMOVED lines=10> */
[----:B-1----:R-:W-:Y:S02]  /*289e0*/  @!P1 IMAD.WIDE R10, R56, 0x2, R8 ;  /* 0x00000002380a9825 */ /* 0x002fe400078e0208 */
[----:B------:R-:W-:Y:S01]  /*289f0*/  @!P0 SHF.R.S32.HI R4, RZ, 0x1f, R6 ;  /* 0x0000001fff048819 */ /* 0x000fe20000011406 */
[----:B------:R-:W-:Y:S01]  /*28a00*/  CS2R R98, SRZ ;  /* 0x0000000000627805 */ /* 0x000fe2000001ff00 */
[----:B------:R-:W-:Y:S01]  /*28a10*/  CS2R R96, SRZ ;  /* 0x0000000000607805 */ /* 0x000fe2000001ff00 */
[----:B------:R1:W5:Y:S01]  /*28a20*/  @!P1 LD.E.128 R88, [R10.64] ;  /* 0x000000040a589980 */ /* 0x000362000c101d00 */
[----:B------:R-:W-:-:S04]  /*28a30*/  @!P0 LEA.HI R4, R4, R6, RZ, 0x3 ;  /* 0x0000000604048211 */ /* 0x000fc800078f18ff */
[----:B------:R-:W-:-:S05]  /*28a40*/  @!P0 LOP3.LUT R4, R4, 0xfffffff8, RZ, 0xc0, !PT ;  /* 0xfffffff804048812 */ /* 0x000fca00078ec0ff */
[----:B------:R-:W-:-:S05]  /*28a50*/  @!P0 IMAD.WIDE R8, R4, 0x2, R8 ;  /* 0x0000000204088825 */ /* 0x000fca00078e0208 */
[----:B------:R2:W5:Y:S02]  /*28a60*/  @!P0 LD.E.128 R100, [R8.64] ;  /* 0x0000000408648980 */ /* 0x000564000c101d00 */
[----:B--23--:R-:W-:-:S04]  /*28a70*/  @!P1 IMAD.WIDE R8, R56, 0x2, R2 ;  /* 0x0000000238089825 */ /* 0x00cfc800078e0202 */
[----:B------:R-:W-:Y:S01]  /*28a80*/  @!P0 IMAD.WIDE R2, R4, 0x2, R2 ;  /* 0x0000000204028825 */ /* 0x000fe200078e0202 */
[----:B------:R1:W5:Y:S04]  /*28a90*/  @!P1 LD.E.128 R76, [R8.64] ;  /* 0x00000004084c9980 */ /* 0x000368000c101d00 */
[----:B------:R1:W5:Y:S02]  /*28aa0*/  @!P0 LD.E.128 R96, [R2.64] ;  /* 0x0000000402608980 */ /* 0x000364000c101d00 */
.L_x_2644:
[----:B------:R-:W-:Y:S05]  /*28ab0*/  BSYNC B0 ;  /* 0x0000000000007941 */ /* 0x000fea0003800000 */
.L_x_2643:
[----:B------:R-:W-:Y:S01]  /*28ac0*/  IADD3 R6, R92, -c[0x0][0x20], RZ ;  /* 0x800008005c067a10 */ /* 0x000fe20007ffe0ff */
[----:B------:R-:W-:-:S04]  /*28ad0*/  DEPBAR.LE SB0, 0x1 ;  /* 0x000080400000791a */ /* 0x000fc80000000000 */
[----:B-1-3--:R-:W2:Y:S01]  /*28ae0*/  LDL.64 R2, [R6+0x20] ;  /* 0x0000200006027983 */ /* 0x00aea20000100a00 */
[----:B------:R-:W-:Y:S03]  /*28af0*/  WARPSYNC 0xffffffff ;  /* 0xffffffff00007948 */ /* 0x000fe60003800000 */
[----:B------:R-:W-:Y:S06]  /*28b00*/  BAR.SYNC.DEFER_BLOCKING 0x0 ;  /* 0x0000000000007b1d */ /* 0x000fec0000010000 */
[----:B--2---:R1:W2:Y:S02]  /*28b10*/  LD.E R2, [R2.64] ;  /* 0x0000000402027980 */ /* 0x0042a4000c101900 */
[----:B-1---5:R-:W-:-:S05]  /*28b20*/  IMAD.MOV.U32 R3, RZ, RZ, R102 ;  /* 0x000000ffff037224 */ /* 0x022fca00078e0066 */
[----:B------:R-:W-:Y:S01]  /*28b30*/  PRMT R132, R132, 0x5410, R3 ;  /* 0x0000541084847816 */ /* 0x000fe20000000003 */
[----:B------:R-:W-:-:S05]  /*28b40*/  IMAD.MOV.U32 R3, RZ, RZ, R100 ;  /* 0x000000ffff037224 */ /* 0x000fca00078e0064 */
[----:B------:R-:W-:Y:S01]  /*28b50*/  PRMT R132, R3, 0x7610, R132 ;  /* 0x0000761003847816 */ /* 0x000fe20000000084 */
[----:B------:R-:W-:Y:S02]  /*28b60*/  IMAD.MOV.U32 R3, RZ, RZ, R90 ;  /* 0x000000ffff037224 */ /* 0x000fe400078e005a */
[----:B--2---:R-:W-:Y:S02]  /*28b70*/  IMAD R4, R2, -0x80, R13 ;  /* 0xffffff8002047824 */ /* 0x004fe400078e020d */
[----:B------:R-:W-:-:S05]  /*28b80*/  IMAD.MOV.U32 R2, RZ, RZ, R103 ;  /* 0x000000ffff027224 */ /* 0x000fca00078e0067 */
[----:B------:R-:W-:Y:S01]  /*28b90*/  PRMT R130, R130, 0x5410, R2 ;  /* 0x0000541082827816 */ /* 0x000fe20000000002 */
[----:B------:R-:W-:-:S05]  /*28ba0*/  IMAD.MOV.U32 R2, RZ, RZ, R101 ;  /* 0x000000ffff027224 */ /* 0x000fca00078e0065 */
[----:B------:R-:W-:Y:S01]  /*28bb0*/  PRMT R129, R129, 0x5410, R2 ;  /* 0x0000541081817816 */ /* 0x000fe20000000002 */
[----:B------:R-:W-:-:S05]  /*28bc0*/  IMAD.MOV.U32 R2, RZ, RZ, R91 ;  /* 0x000000ffff027224 */ /* 0x000fca00078e005b */
[----:B------:R-:W-:Y:S01]  /*28bd0*/  PRMT R128, R3, 0x5410, R2 ;  /* 0x0000541003807816 */ /* 0x000fe20000000002 */
[----:B------:R-:W-:Y:S02]  /*28be0*/  IMAD.MOV.U32 R2, RZ, RZ, R89 ;  /* 0x000000ffff027224 */ /* 0x000fe400078e0059 */
        /* <DEDUP_REMOVED lines=18> */
[----:B------:R-:W-:Y:S02]  /*28d10*/  PRMT R92, R2, 0x7610, R92 ;  /* 0x00007610025c7816 */ /* 0x000fe4000000005c */
[----:B------:R-:W2:Y:S01]  /*28d20*/  LDL.64 R2, [R6+0x28] ;  /* 0x0000280006027983 */ /* 0x000ea20000100a00 */
[----:B------:R-:W-:-:S04]  /*28d30*/  IMNMX R59, R4, 0x80, PT ;  /* 0x00000080043b7817 */ /* 0x000fc80003800200 */
[----:B------:R-:W-:Y:S01]  /*28d40*/  ISETP.GE.AND P0, PT, R93, R59, PT ;  /* 0x0000003b5d00720c */ /* 0x000fe20003f06270 */
[----:B------:R-:W-:Y:S01]  /*28d50*/  BSSY B1, `(.L_x_2645) ;  /* 0x00000dc000017945 */ /* 0x000fe20003800000 */
[----:B--2---:R1:W5:Y:S11]  /*28d60*/  LD.E.64 R36, [R2.64] ;  /* 0x0000000402247980 */ /* 0x004376000c101b00 */
[----:B------:R-:W-:Y:S05]  /*28d70*/  @P0 BRA `(.L_x_2646) ;  /* 0x00000d9000000947 */ /* 0x000fea0003800000 */
[----:B-1----:R-:W-:Y:S01]  /*28d80*/  SHF.R.S32.HI R2, RZ, 0x1f, R22 ;  /* 0x0000001fff027819 */ /* 0x002fe20000011416 */
[----:B------:R-:W-:Y:S01]  /*28d90*/  BSSY B0, `(.L_x_2647) ;  /* 0x000006b000007945 */ /* 0x000fe20003800000 */
[----:B------:R-:W-:-:S02]  /*28da0*/  ISETP.GE.AND P0, PT, R56, R0, PT ;  /* 0x000000003800720c */ /* 0x000fc40003f06270 */
[----:B------:R-:W-:-:S05]  /*28db0*/  LEA.HI R2, R2, R22, RZ, 0x6 ;  /* 0x0000001602027211 */ /* 0x000fca00078f30ff */
[----:B------:R-:W-:Y:S02]  /*28dc0*/  IMAD.SHL.U32 R3, R2, 0x8, RZ ;  /* 0x0000000802037824 */ /* 0x000fe400078e00ff */
[----:B------:R-:W-:-:S03]  /*28dd0*/  IMAD.SHL.U32 R2, R93, 0x40, RZ ;  /* 0x000000405d027824 */ /* 0x000fc600078e00ff */
[----:B------:R-:W-:Y:S02]  /*28de0*/  LOP3.LUT R14, R3, 0xfffffe00, RZ, 0xc0, !PT ;  /* 0xfffffe00030e7812 */ /* 0x000fe400078ec0ff */
[----:B------:R-:W-:Y:S01]  /*28df0*/  LOP3.LUT R2, R2, 0x1c0, RZ, 0xc0, !PT ;  /* 0x000001c002027812 */ /* 0x000fe200078ec0ff */
[----:B------:R-:W-:Y:S05]  /*28e00*/  @P0 BRA `(.L_x_2648) ;  /* 0x0000063000000947 */ /* 0x000fea0003800000 */
[----:B------:R-:W-:Y:S02]  /*28e10*/  LEA.HI R4, R0, R39, RZ, 0x1d ;  /* 0x0000002700047211 */ /* 0x000fe400078fe8ff */
[----:B------:R-:W-:Y:S02]  /*28e20*/  SHF.R.U32.HI R6, RZ, 0x3, R2 ;  /* 0x00000003ff067819 */ /* 0x000fe40000011602 */
[----:B------:R-:W-:-:S04]  /*28e30*/  SHF.R.S32.HI R3, RZ, 0x1f, R4 ;  /* 0x0000001fff037819 */ /* 0x000fc80000011404 */
[----:B------:R-:W-:Y:S02]  /*28e40*/  LEA.HI R3, R3, R4, RZ, 0x3 ;  /* 0x0000000403037211 */ /* 0x000fe400078f18ff */
[----:B------:R-:W-:Y:S02]  /*28e50*/  SHF.L.U32 R4, R4, 0x3, RZ ;  /* 0x0000000304047819 */ /* 0x000fe400000006ff */
[----:B------:R-:W-:Y:S02]  /*28e60*/  SHF.L.U32 R3, R3, 0xa, RZ ;  /* 0x0000000a03037819 */ /* 0x000fe400000006ff */
[----:B------:R-:W-:Y:S02]  /*28e70*/  LOP3.LUT R4, R2, 0x38, R4, 0xf8, !PT ;  /* 0x0000003802047812 */ /* 0x000fe400078ef804 */
[----:B------:R-:W-:Y:S02]  /*28e80*/  LOP3.LUT R3, R3, 0xffffe000, RZ, 0xc0, !PT ;  /* 0xffffe00003037812 */ /* 0x000fe400078ec0ff */
[----:B------:R-:W-:-:S04]  /*28e90*/  LOP3.LUT R4, R4, R6, RZ, 0x3c, !PT ;  /* 0x0000000604047212 */ /* 0x000fc800078e3cff */
[----:B------:R-:W-:Y:S02]  /*28ea0*/  IADD3 R4, R4, R3, R14 ;  /* 0x0000000304047210 */ /* 0x000fe40007ffe00e */
[----:B------:R-:W-:-:S03]  /*28eb0*/  LOP3.LUT R3, R2, 0x38, R56, 0xf8, !PT ;  /* 0x0000003802037812 */ /* 0x000fc600078ef838 */
[----:B-----5:R-:W-:Y:S01]  /*28ec0*/  IMAD.WIDE.U32 R26, R4, 0x2, R36 ;  /* 0x00000002041a7825 */ /* 0x020fe200078e0024 */
[----:B------:R-:W-:-:S04]  /*28ed0*/  LOP3.LUT R3, R3, R6, RZ, 0x3c, !PT ;  /* 0x0000000603037212 */ /* 0x000fc800078e3cff */
[----:B------:R-:W-:Y:S01]  /*28ee0*/  IADD3 R3, R14, R3, RZ ;  /* 0x000000030e037210 */ /* 0x000fe20007ffe0ff */
[----:B----4-:R-:W2:Y:S04]  /*28ef0*/  LD.E.128 R16, [R26.64] ;  /* 0x000000041a107980 */ /* 0x010ea8000c101d00 */
[----:B------:R-:W-:-:S05]  /*28f00*/  IMAD.WIDE.U32 R24, R3, 0x2, R36 ;  /* 0x0000000203187825 */ /* 0x000fca00078e0024 */
[----:B------:R-:W3:Y:S01]  /*28f10*/  LD.E.128 R20, [R24.64] ;  /* 0x0000000418147980 */ /* 0x000ee2000c101d00 */
[--C-:B------:R-:W-:Y:S02]  /*28f20*/  HADD2.F32 R3, -RZ, R38.reuse.H0_H0 ;  /* 0x20000026ff037230 */ /* 0x100fe40000004100 */
[----:B------:R-:W-:Y:S01]  /*28f30*/  HADD2.F32 R4, -RZ, R38.H1_H1 ;  /* 0x30000026ff047230 */ /* 0x000fe20000004100 */
[----:B------:R-:W-:Y:S02]  /*28f40*/  SHF.R.U64 R11, R28, 0x10, R29 ;  /* 0x000000101c0b7819 */ /* 0x000fe4000000121d */
[----:B------:R-:W-:Y:S02]  /*28f50*/  SHF.R.U64 R13, R32, 0x10, R33 ;  /* 0x00000010200d7819 */ /* 0x000fe40000001221 */
[----:B------:R-:W-:Y:S01]  /*28f60*/  SHF.R.U64 R15, R34, 0x10, R35 ;  /* 0x00000010220f7819 */ /* 0x000fe20000001223 */
[----:B--2---:R-:W-:-:S05]  /*28f70*/  HADD2.F32 R8, -RZ, R17.H0_H0 ;  /* 0x20000011ff087230 */ /* 0x004fca0000004100 */
[----:B------:R-:W-:Y:S01]  /*28f80*/  FMUL.FTZ R6, R8, R3 ;  /* 0x0000000308067220 */ /* 0x000fe20000410000 */
[----:B---3--:R-:W-:-:S05]  /*28f90*/  HADD2.F32 R9, -RZ, R21.H0_H0 ;  /* 0x20000015ff097230 */ /* 0x008fca0000004100 */
[-C--:B------:R-:W-:Y:S02]  /*28fa0*/  FFMA.FTZ R38, R9, R4.reuse, -R6 ;  /* 0x0000000409267223 */ /* 0x080fe40000010806 */
[----:B------:R-:W-:-:S04]  /*28fb0*/  FMUL.FTZ R4, R8, R4 ;  /* 0x0000000408047220 */ /* 0x000fc80000410000 */
[----:B------:R-:W-:Y:S01]  /*28fc0*/  FFMA.FTZ R57, R9, R3, R4 ;  /* 0x0000000309397223 */ /* 0x000fe20000010004 */
[----:B------:R-:W-:Y:S02]  /*28fd0*/  SHF.R.U32.HI R3, RZ, 0x10, R29 ;  /* 0x00000010ff037819 */ /* 0x000fe4000001161d */
[----:B------:R-:W-:-:S03]  /*28fe0*/  SHF.R.U32.HI R4, RZ, 0x10, R33 ;  /* 0x00000010ff047819 */ /* 0x000fc60000011621 */
[----:B------:R-:W-:Y:S02]  /*28ff0*/  HADD2.F32 R9, -RZ, R3.H0_H0 ;  /* 0x20000003ff097230 */ /* 0x000fe40000004100 */
[----:B------:R-:W-:Y:S02]  /*29000*/  HADD2.F32 R3, -RZ, R17.H1_H1 ;  /* 0x30000011ff037230 */ /* 0x000fe40000004100 */
[----:B------:R-:W-:Y:S02]  /*29010*/  HADD2.F32 R8, -RZ, R4.H0_H0 ;  /* 0x20000004ff087230 */ /* 0x000fe40000004100 */
[----:B------:R-:W-:Y:S01]  /*29020*/  HADD2.F32 R4, -RZ, R21.H1_H1 ;  /* 0x30000015ff047230 */ /* 0x000fe20000004100 */
[CC--:B------:R-:W-:Y:S02]  /*29030*/  FMUL.FTZ R6, R3.reuse, R9.reuse ;  /* 0x0000000903067220 */ /* 0x0c0fe40000410000 */
[-C--:B------:R-:W-:Y:S02]  /*29040*/  FMUL.FTZ R3, R3, R8.reuse ;  /* 0x0000000803037220 */ /* 0x080fe40000410000 */
[C---:B------:R-:W-:Y:S01]  /*29050*/  FFMA.FTZ R17, R4.reuse, R8, -R6 ;  /* 0x0000000804117223 */ /* 0x040fe20000010806 */
[----:B------:R-:W-:Y:S01]  /*29060*/  HADD2.F32 R8, -RZ, R19.H0_H0 ;  /* 0x20000013ff087230 */ /* 0x000fe20000004100 */
[----:B------:R-:W-:Y:S01]  /*29070*/  FFMA.FTZ R29, R4, R9, R3 ;  /* 0x00000009041d7223 */ /* 0x000fe20000010003 */
[----:B------:R-:W-:-:S02]  /*29080*/  HADD2.F32 R3, -RZ, R58.H0_H0 ;  /* 0x2000003aff037230 */ /* 0x000fc40000004100 */
[----:B------:R-:W-:Y:S02]  /*29090*/  HADD2.F32 R4, -RZ, R58.H1_H1 ;  /* 0x3000003aff047230 */ /* 0x000fe40000004100 */
[----:B------:R-:W-:Y:S01]  /*290a0*/  HADD2.F32 R9, -RZ, R23.H0_H0 ;  /* 0x20000017ff097230 */ /* 0x000fe20000004100 */
[----:B------:R-:W-:-:S04]  /*290b0*/  FMUL.FTZ R6, R8, R3 ;  /* 0x0000000308067220 */ /* 0x000fc80000410000 */
[-C--:B------:R-:W-:Y:S02]  /*290c0*/  FFMA.FTZ R28, R9, R4.reuse, -R6 ;  /* 0x00000004091c7223 */ /* 0x080fe40000010806 */
[----:B------:R-:W-:-:S04]  /*290d0*/  FMUL.FTZ R4, R8, R4 ;  /* 0x0000000408047220 */ /* 0x000fc80000410000 */
[----:B------:R-:W-:Y:S01]  /*290e0*/  FFMA.FTZ R32, R9, R3, R4 ;  /* 0x0000000309207223 */ /* 0x000fe20000010004 */
[----:B------:R-:W-:Y:S01]  /*290f0*/  SHF.R.U32.HI R3, RZ, 0x10, R31 ;  /* 0x00000010ff037819 */ /* 0x000fe2000001161f */
[----:B------:R-:W-:Y:S01]  /*29100*/  HADD2.F32 R6, -RZ, R19.H1_H1 ;  /* 0x30000013ff067230 */ /* 0x000fe20000004100 */
[----:B------:R-:W-:-:S03]  /*29110*/  SHF.R.U32.HI R4, RZ, 0x10, R35 ;  /* 0x00000010ff047819 */ /* 0x000fc60000011623 */
[----:B------:R-:W-:Y:S02]  /*29120*/  HADD2.F32 R3, -RZ, R3.H0_H0 ;  /* 0x20000003ff037230 */ /* 0x000fe40000004100 */
[----:B------:R-:W-:Y:S02]  /*29130*/  HADD2.F32 R4, -RZ, R4.H0_H0 ;  /* 0x20000004ff047230 */ /* 0x000fe40000004100 */
[----:B------:R-:W-:Y:S01]  /*29140*/  HADD2.F32 R8, -RZ, R23.H1_H1 ;  /* 0x30000017ff087230 */ /* 0x000fe20000004100 */
[----:B------:R-:W-:-:S04]  /*29150*/  FMUL.FTZ R9, R6, R3 ;  /* 0x0000000306097220 */ /* 0x000fc80000410000 */
[-C--:B------:R-:W-:Y:S02]  /*29160*/  FFMA.FTZ R10, R8, R4.reuse, -R9 ;  /* 0x00000004080a7223 */ /* 0x080fe40000010809 */
[----:B------:R-:W-:-:S04]  /*29170*/  FMUL.FTZ R4, R6, R4 ;  /* 0x0000000406047220 */ /* 0x000fc80000410000 */
[----:B------:R-:W-:Y:S01]  /*29180*/  FFMA.FTZ R21, R8, R3, R4 ;  /* 0x0000000308157223 */ /* 0x000fe20000010004 */
[----:B------:R-:W-:Y:S02]  /*29190*/  HADD2.F32 R3, -RZ, R94.H0_H0 ;  /* 0x2000005eff037230 */ /* 0x000fe40000004100 */
[----:B------:R-:W-:Y:S02]  /*291a0*/  HADD2.F32 R8, -RZ, R16.H0_H0 ;  /* 0x20000010ff087230 */ /* 0x000fe40000004100 */
[----:B------:R-:W-:Y:S02]  /*291b0*/  HADD2.F32 R4, -RZ, R94.H1_H1 ;  /* 0x3000005eff047230 */ /* 0x000fe40000004100 */
[----:B------:R-:W-:Y:S01]  /*291c0*/  HADD2.F32 R9, -RZ, R20.H0_H0 ;  /* 0x20000014ff097230 */ /* 0x000fe20000004100 */
[----:B------:R-:W-:-:S04]  /*291d0*/  FMUL.FTZ R6, R8, R3 ;  /* 0x0000000308067220 */ /* 0x000fc80000410000 */
[-C--:B------:R-:W-:Y:S02]  /*291e0*/  FFMA.FTZ R6, R9, R4.reuse, -R6 ;  /* 0x0000000409067223 */ /* 0x080fe40000010806 */
[----:B------:R-:W-:-:S04]  /*291f0*/  FMUL.FTZ R4, R8, R4 ;  /* 0x0000000408047220 */ /* 0x000fc80000410000 */
[----:B------:R-:W-:Y:S01]  /*29200*/  FFMA.FTZ R23, R9, R3, R4 ;  /* 0x0000000309177223 */ /* 0x000fe20000010004 */
[----:B------:R-:W-:Y:S01]  /*29210*/  SHF.R.U64 R3, R30, 0x10, R31 ;  /* 0x000000101e037819 */ /* 0x000fe2000000121f */
[----:B------:R-:W-:Y:S02]  /*29220*/  HADD2.F32 R31, -RZ, R11.H0_H0 ;  /* 0x2000000bff1f7230 */ /* 0x000fe40000004100 */
[----:B------:R-:W-:Y:S02]  /*29230*/  HADD2.F32 R9, -RZ, R16.H1_H1 ;  /* 0x30000010ff097230 */ /* 0x000fe40000004100 */
[----:B------:R-:W-:Y:S02]  /*29240*/  HADD2.F32 R30, -RZ, R13.H0_H0 ;  /* 0x2000000dff1e7230 */ /* 0x000fe40000004100 */
[----:B------:R-:W-:Y:S01]  /*29250*/  HADD2.F32 R13, -RZ, R20.H1_H1 ;  /* 0x30000014ff0d7230 */ /* 0x000fe20000004100 */
[----:B------:R-:W-:-:S04]  /*29260*/  FMUL.FTZ R4, R9, R31 ;  /* 0x0000001f09047220 */ /* 0x000fc80000410000 */
[----:B------:R-:W-:Y:S01]  /*29270*/  FFMA.FTZ R4, R13, R30, -R4 ;  /* 0x0000001e0d047223 */ /* 0x000fe20000010804 */
[----:B------:R-:W-:Y:S01]  /*29280*/  F2FP.PACK_AB R19, R10, R28 ;  /* 0x0000001c0a13723e */ /* 0x000fe200000000ff */
[----:B------:R-:W-:Y:S02]  /*29290*/  HADD2.F32 R28, -RZ, R3.H0_H0 ;  /* 0x20000003ff1c7230 */ /* 0x000fe40000004100 */
[--C-:B------:R-:W-:Y:S01]  /*292a0*/  HADD2.F32 R8, -RZ, R18.reuse.H0_H0 ;  /* 0x20000012ff087230 */ /* 0x100fe20000004100 */
[----:B------:R-:W-:Y:S01]  /*292b0*/  F2FP.PACK_AB R16, R4, R6 ;  /* 0x000000060410723e */ /* 0x000fe200000000ff */
[----:B------:R-:W-:Y:S02]  /*292c0*/  HADD2.F32 R6, -RZ, R18.H1_H1 ;  /* 0x30000012ff067230 */ /* 0x000fe40000004100 */
[----:B------:R-:W-:Y:S02]  /*292d0*/  HADD2.F32 R3, -RZ, R95.H0_H0 ;  /* 0x2000005fff037230 */ /* 0x000fe40000004100 */
[----:B------:R-:W-:-:S02]  /*292e0*/  HADD2.F32 R11, -RZ, R22.H0_H0 ;  /* 0x20000016ff0b7230 */ /* 0x000fc40000004100 */
[----:B------:R-:W-:Y:S01]  /*292f0*/  HADD2.F32 R10, -RZ, R22.H1_H1 ;  /* 0x30000016ff0a7230 */ /* 0x000fe20000004100 */
[----:B------:R-:W-:Y:S01]  /*29300*/  FMUL.FTZ R18, R8, R3 ;  /* 0x0000000308127220 */ /* 0x000fe20000410000 */
[----:B------:R-:W-:Y:S02]  /*29310*/  HADD2.F32 R4, -RZ, R95.H1_H1 ;  /* 0x3000005fff047230 */ /* 0x000fe40000004100 */
[----:B------:R-:W-:Y:S01]  /*29320*/  HADD2.F32 R20, -RZ, R15.H0_H0 ;  /* 0x2000000fff147230 */ /* 0x000fe20000004100 */
[----:B------:R-:W-:Y:S02]  /*29330*/  FMUL.FTZ R15, R6, R28 ;  /* 0x0000001c060f7220 */ /* 0x000fe40000410000 */
[----:B------:R-:W-:Y:S02]  /*29340*/  FFMA.FTZ R18, R11, R4, -R18 ;  /* 0x000000040b127223 */ /* 0x000fe40000010812 */
[----:B------:R-:W-:-:S05]  /*29350*/  FFMA.FTZ R15, R10, R20, -R15 ;  /* 0x000000140a0f7223 */ /* 0x000fca000001080f */
[----:B------:R-:W-:Y:S01]  /*29360*/  F2FP.PACK_AB R18, R15, R18 ;  /* 0x000000120f12723e */ /* 0x000fe200000000ff */
[----:B------:R-:W-:Y:S02]  /*29370*/  FMUL.FTZ R15, R8, R4 ;  /* 0x00000004080f7220 */ /* 0x000fe40000410000 */
[----:B------:R-:W-:Y:S02]  /*29380*/  FMUL.FTZ R4, R9, R30 ;  /* 0x0000001e09047220 */ /* 0x000fe40000410000 */
[----:B------:R-:W-:Y:S02]  /*29390*/  FMUL.FTZ R8, R6, R20 ;  /* 0x0000001406087220 */ /* 0x000fe40000410000 */
[----:B------:R-:W-:Y:S02]  /*293a0*/  FFMA.FTZ R6, R11, R3, R15 ;  /* 0x000000030b067223 */ /* 0x000fe4000001000f */
[----:B------:R-:W-:Y:S02]  /*293b0*/  FFMA.FTZ R4, R13, R31, R4 ;  /* 0x0000001f0d047223 */ /* 0x000fe40000010004 */
[----:B------:R-:W-:Y:S01]  /*293c0*/  FFMA.FTZ R3, R10, R28, R8 ;  /* 0x0000001c0a037223 */ /* 0x000fe20000010008 */
[----:B------:R-:W-:-:S02]  /*293d0*/  F2FP.PACK_AB R17, R17, R38 ;  /* 0x000000261111723e */ /* 0x000fc400000000ff */
[----:B------:R-:W-:Y:S02]  /*293e0*/  F2FP.PACK_AB R9, R29, R57 ;  /* 0x000000391d09723e */ /* 0x000fe400000000ff */
[----:B------:R-:W-:Y:S02]  /*293f0*/  F2FP.PACK_AB R11, R21, R32 ;  /* 0x00000020150b723e */ /* 0x000fe400000000ff */
[----:B------:R-:W-:Y:S02]  /*29400*/  F2FP.PACK_AB R8, R4, R23 ;  /* 0x000000170408723e */ /* 0x000fe400000000ff */
[----:B------:R-:W-:Y:S01]  /*29410*/  F2FP.PACK_AB R10, R3, R6 ;  /* 0x00000006030a723e */ /* 0x000fe200000000ff */
[----:B------:R1:W-:Y:S04]  /*29420*/  ST.E.128 [R24.64], R16 ;  /* 0x0000001018007985 */ /* 0x0003e8000c101d04 */
[----:B------:R1:W-:Y:S02]  /*29430*/  ST.E.128 [R26.64], R8 ;  /* 0x000000081a007985 */ /* 0x0003e4000c101d04 */
.L_x_2648:
[----:B------:R-:W-:Y:S05]  /*29440*/  BSYNC B0 ;  /* 0x0000000000007941 */ /* 0x000fea0003800000 */
.L_x_2647:
[----:B------:R-:W-:-:S04]  /*29450*/  IADD3 R6, R56, 0x40, RZ ;  /* 0x0000004038067810 */ /* 0x000fc80007ffe0ff */
[----:B------:R-:W-:-:S13]  /*29460*/  ISETP.GE.AND P0, PT, R6, R0, PT ;  /* 0x000000000600720c */ /* 0x000fda0003f06270 */
[----:B------:R-:W-:Y:S05]  /*29470*/  @P0 BRA `(.L_x_2646) ;  /* 0x0000069000000947 */ /* 0x000fea0003800000 */
[----:B-1----:R-:W-:-:S04]  /*29480*/  SHF.R.S32.HI R9, RZ, 0x1f, R6 ;  /* 0x0000001fff097819 */ /* 0x002fc80000011406 */
[CC--:B------:R-:W-:Y:S02]  /*29490*/  LEA.HI R4, R9.reuse, R6.reuse, RZ, 0x3 ;  /* 0x0000000609047211 */ /* 0x0c0fe400078f18ff */
[----:B------:R-:W-:Y:S02]  /*294a0*/  LEA.HI R9, R9, R6, RZ, 0x6 ;  /* 0x0000000609097211 */ /* 0x000fe400078f30ff */
[----:B------:R-:W-:-:S04]  /*294b0*/  SHF.R.S32.HI R3, RZ, 0x3, R4 ;  /* 0x00000003ff037819 */ /* 0x000fc80000011404 */
[----:B------:R-:W-:-:S04]  /*294c0*/  LEA.HI R3, R0, R3, RZ, 0x1d ;  /* 0x0000000300037211 */ /* 0x000fc800078fe8ff */
[----:B------:R-:W-:Y:S02]  /*294d0*/  SHF.R.S32.HI R6, RZ, 0x1f, R3 ;  /* 0x0000001fff067819 */ /* 0x000fe40000011403 */
[----:B------:R-:W-:Y:S02]  /*294e0*/  SHF.L.U32 R8, R3, 0x3, RZ ;  /* 0x0000000303087819 */ /* 0x000fe400000006ff */
[----:B------:R-:W-:Y:S02]  /*294f0*/  LEA.HI R3, R6, R3, RZ, 0x3 ;  /* 0x0000000306037211 */ /* 0x000fe400078f18ff */
[C---:B------:R-:W-:Y:S02]  /*29500*/  LOP3.LUT R6, R2.reuse, 0x38, R4, 0xf8, !PT ;  /* 0x0000003802067812 */ /* 0x040fe400078ef804 */
[----:B------:R-:W-:Y:S02]  /*29510*/  LOP3.LUT R4, R2, 0x38, R8, 0xf8, !PT ;  /* 0x0000003802047812 */ /* 0x000fe400078ef808 */
[----:B------:R-:W-:-:S02]  /*29520*/  SHF.R.U32.HI R8, RZ, 0x3, R2 ;  /* 0x00000003ff087819 */ /* 0x000fc40000011602 */
[----:B------:R-:W-:Y:S02]  /*29530*/  SHF.L.U32 R2, R3, 0xa, RZ ;  /* 0x0000000a03027819 */ /* 0x000fe400000006ff */
[----:B------:R-:W-:Y:S02]  /*29540*/  LOP3.LUT R3, R4, R8, RZ, 0x3c, !PT ;  /* 0x0000000804037212 */ /* 0x000fe400078e3cff */
[----:B------:R-:W-:Y:S02]  /*29550*/  LOP3.LUT R2, R2, 0xffffe000, RZ, 0xc0, !PT ;  /* 0xffffe00002027812 */ /* 0x000fe400078ec0ff */
[----:B------:R-:W-:Y:S02]  /*29560*/  SHF.L.U32 R4, R9, 0x7, RZ ;  /* 0x0000000709047819 */ /* 0x000fe400000006ff */
[----:B------:R-:W-:Y:S02]  /*29570*/  IADD3 R3, R3, R2, R14 ;  /* 0x0000000203037210 */ /* 0x000fe40007ffe00e */
[----:B------:R-:W-:-:S02]  /*29580*/  LOP3.LUT R6, R6, R8, RZ, 0x3c, !PT ;  /* 0x0000000806067212 */ /* 0x000fc400078e3cff */
[----:B------:R-:W-:Y:S01]  /*29590*/  LOP3.LUT R2, R4, 0xffffe000, RZ, 0xc0, !PT ;  /* 0xffffe00004027812 */ /* 0x000fe200078ec0ff */
[----:B----45:R-:W-:-:S03]  /*295a0*/  IMAD.WIDE.U32 R20, R3, 0x2, R36 ;  /* 0x0000000203147825 */ /* 0x030fc600078e0024 */
[----:B------:R-:W-:Y:S02]  /*295b0*/  IADD3 R2, R6, R2, R14 ;  /* 0x0000000206027210 */ /* 0x000fe40007ffe00e */
[----:B------:R-:W2:Y:S03]  /*295c0*/  LD.E.128 R8, [R20.64] ;  /* 0x0000000414087980 */ /* 0x000ea6000c101d00 */
[----:B------:R-:W-:-:S05]  /*295d0*/  IMAD.WIDE.U32 R14, R2, 0x2, R36 ;  /* 0x00000002020e7825 */ /* 0x000fca00078e0024 */
[----:B------:R-:W3:Y:S01]  /*295e0*/  LD.E.128 R16, [R14.64] ;  /* 0x000000040e107980 */ /* 0x000ee2000c101d00 */
[--C-:B------:R-:W-:Y:S02]  /*295f0*/  HADD2.F32 R2, -RZ, R105.reuse.H0_H0 ;  /* 0x20000069ff027230 */ /* 0x100fe40000004100 */
[----:B------:R-:W-:Y:S01]  /*29600*/  HADD2.F32 R3, -RZ, R105.H1_H1 ;  /* 0x30000069ff037230 */ /* 0x000fe20000004100 */
[----:B------:R-:W-:Y:S02]  /*29610*/  SHF.R.U64 R22, R44, 0x10, R45 ;  /* 0x000000102c167819 */ /* 0x000fe4000000122d */
[----:B------:R-:W-:-:S03]  /*29620*/  SHF.R.U64 R23, R40, 0x10, R41 ;  /* 0x0000001028177819 */ /* 0x000fc60000001229 */
[----:B------:R-:W-:Y:S02]  /*29630*/  HADD2.F32 R29, -RZ, R22.H0_H0 ;  /* 0x20000016ff1d7230 */ /* 0x000fe40000004100 */
[----:B------:R-:W-:Y:S02]  /*29640*/  HADD2.F32 R28, -RZ, R23.H0_H0 ;  /* 0x20000017ff1c7230 */ /* 0x000fe40000004100 */
        /* <DEDUP_REMOVED lines=34> */
[--C-:B------:R-:W-:Y:S02]  /*29870*/  HADD2.F32 R2, -RZ, R107.reuse.H0_H0 ;  /* 0x2000006bff027230 */ /* 0x100fe40000004100 */
[----:B------:R-:W-:Y:S02]  /*29880*/  HADD2.F32 R6, -RZ, R8.H0_H0 ;  /* 0x20000008ff067230 */ /* 0x000fe40000004100 */
[----:B------:R-:W-:Y:S02]  /*29890*/  HADD2.F32 R3, -RZ, R107.H1_H1 ;  /* 0x3000006bff037230 */ /* 0x000fe40000004100 */
[----:B------:R-:W-:Y:S01]  /*298a0*/  HADD2.F32 R11, -RZ, R16.H0_H0 ;  /* 0x20000010ff0b7230 */ /* 0x000fe20000004100 */
[----:B------:R-:W-:Y:S01]  /*298b0*/  FMUL.FTZ R4, R6, R2 ;  /* 0x0000000206047220 */ /* 0x000fe20000410000 */
[----:B------:R-:W-:-:S03]  /*298c0*/  HADD2.F32 R8, -RZ, R8.H1_H1 ;  /* 0x30000008ff087230 */ /* 0x000fc60000004100 */
[-C--:B------:R-:W-:Y:S02]  /*298d0*/  FFMA.FTZ R4, R11, R3.reuse, -R4 ;  /* 0x000000030b047223 */ /* 0x080fe40000010804 */
[----:B------:R-:W-:-:S04]  /*298e0*/  FMUL.FTZ R3, R6, R3 ;  /* 0x0000000306037220 */ /* 0x000fc80000410000 */
[----:B------:R-:W-:Y:S01]  /*298f0*/  FFMA.FTZ R26, R11, R2, R3 ;  /* 0x000000020b1a7223 */ /* 0x000fe20000010003 */
[----:B------:R-:W-:Y:S01]  /*29900*/  HADD2.F32 R11, -RZ, R16.H1_H1 ;  /* 0x30000010ff0b7230 */ /* 0x000fe20000004100 */
[----:B------:R-:W-:Y:S01]  /*29910*/  FMUL.FTZ R3, R8, R29 ;  /* 0x0000001d08037220 */ /* 0x000fe20000410000 */
[----:B------:R-:W-:-:S03]  /*29920*/  SHF.R.U64 R2, R46, 0x10, R47 ;  /* 0x000000102e027819 */ /* 0x000fc6000000122f */
[----:B------:R-:W-:Y:S01]  /*29930*/  FFMA.FTZ R3, R11, R28, -R3 ;  /* 0x0000001c0b037223 */ /* 0x000fe20000010803 */
[----:B------:R-:W-:Y:S01]  /*29940*/  SHF.R.U64 R13, R42, 0x10, R43 ;  /* 0x000000102a0d7819 */ /* 0x000fe2000000122b */
[----:B------:R-:W-:Y:S02]  /*29950*/  HADD2.F32 R23, -RZ, R2.H0_H0 ;  /* 0x20000002ff177230 */ /* 0x000fe40000004100 */
[--C-:B------:R-:W-:Y:S01]  /*29960*/  HADD2.F32 R6, -RZ, R10.reuse.H0_H0 ;  /* 0x2000000aff067230 */ /* 0x100fe20000004100 */
[----:B------:R-:W-:Y:S01]  /*29970*/  F2FP.PACK_AB R16, R3, R4 ;  /* 0x000000040310723e */ /* 0x000fe200000000ff */
[----:B------:R-:W-:Y:S02]  /*29980*/  HADD2.F32 R4, -RZ, R10.H1_H1 ;  /* 0x3000000aff047230 */ /* 0x000fe40000004100 */
[----:B------:R-:W-:Y:S01]  /*29990*/  HADD2.F32 R2, -RZ, R108.H0_H0 ;  /* 0x2000006cff027230 */ /* 0x000fe20000004100 */
[----:B------:R-:W-:Y:S01]  /*299a0*/  F2FP.PACK_AB R19, R9, R25 ;  /* 0x000000190913723e */ /* 0x000fe200000000ff */
[----:B------:R-:W-:-:S02]  /*299b0*/  HADD2.F32 R10, -RZ, R18.H0_H0 ;  /* 0x20000012ff0a7230 */ /* 0x000fc40000004100 */
[----:B------:R-:W-:Y:S01]  /*299c0*/  HADD2.F32 R9, -RZ, R18.H1_H1 ;  /* 0x30000012ff097230 */ /* 0x000fe20000004100 */
[----:B------:R-:W-:Y:S01]  /*299d0*/  FMUL.FTZ R18, R6, R2 ;  /* 0x0000000206127220 */ /* 0x000fe20000410000 */
[----:B------:R-:W-:Y:S02]  /*299e0*/  HADD2.F32 R3, -RZ, R109.H0_H0 ;  /* 0x2000006dff037230 */ /* 0x000fe40000004100 */
        /* <DEDUP_REMOVED lines=18> */
.L_x_2646:
[----:B------:R-:W-:Y:S05]  /*29b10*/  BSYNC B1 ;  /* 0x0000000000017941 */ /* 0x000fea0003800000 */
.L_x_2645:
[----:B-1----:R-:W-:Y:S01]  /*29b20*/  IADD3 R3, R93, 0x20, RZ ;  /* 0x000000205d037810 */ /* 0x002fe20007ffe0ff */
[----:B------:R-:W-:Y:S03]  /*29b30*/  BSSY B1, `(.L_x_2649) ;  /* 0x00000db000017945 */ /* 0x000fe60003800000 */
[----:B------:R-:W-:-:S13]  /*29b40*/  ISETP.GE.AND P0, PT, R3, R59, PT ;  /* 0x0000003b0300720c */ /* 0x000fda0003f06270 */
[----:B------:R-:W-:Y:S05]  /*29b50*/  @P0 BRA `(.L_x_2650) ;  /* 0x00000d8000000947 */ /* 0x000fea0003800000 */
[----:B------:R-:W-:Y:S01]  /*29b60*/  ISETP.GE.AND P0, PT, R56, R0, PT ;  /* 0x000000003800720c */ /* 0x000fe20003f06270 */
[----:B------:R-:W-:Y:S01]  /*29b70*/  IMAD.SHL.U32 R4, R3, 0x40, RZ ;  /* 0x0000004003047824 */ /* 0x000fe200078e00ff */
[----:B------:R-:W-:Y:S01]  /*29b80*/  SHF.R.S32.HI R2, RZ, 0x1f, R3 ;  /* 0x0000001fff027819 */ /* 0x000fe20000011403 */
[----:B------:R-:W-:Y:S03]  /*29b90*/  BSSY B0, `(.L_x_2651) ;  /* 0x0000069000007945 */ /* 0x000fe60003800000 */
[----:B------:R-:W-:Y:S02]  /*29ba0*/  LEA.HI R3, R2, R3, RZ, 0x3 ;  /* 0x0000000302037211 */ /* 0x000fe400078f18ff */
[----:B------:R-:W-:-:S03]  /*29bb0*/  LOP3.LUT R2, R4, 0x1c0, RZ, 0xc0, !PT ;  /* 0x000001c004027812 */ /* 0x000fc600078ec0ff */
[----:B------:R-:W-:Y:S01]  /*29bc0*/  IMAD.SHL.U32 R3, R3, 0x40, RZ ;  /* 0x0000004003037824 */ /* 0x000fe200078e00ff */
[----:B------:R-:W-:-:S04]  /*29bd0*/  SHF.R.U32.HI R35, RZ, 0x3, R2 ;  /* 0x00000003ff237819 */ /* 0x000fc80000011602 */
[----:B------:R-:W-:Y:S01]  /*29be0*/  LOP3.LUT R13, R3, 0xfffffe00, RZ, 0xc0, !PT ;  /* 0xfffffe00030d7812 */ /* 0x000fe200078ec0ff */
[----:B------:R-:W-:Y:S05]  /*29bf0*/  @P0 BRA `(.L_x_2652) ;  /* 0x0000062000000947 */ /* 0x000fea0003800000 */
[----:B------:R-:W-:-:S04]  /*29c00*/  LEA.HI R4, R0, R39, RZ, 0x1d ;  /* 0x0000002700047211 */ /* 0x000fc800078fe8ff */
        /* <DEDUP_REMOVED lines=15> */
[----:B------:R-:W-:Y:S02]  /*29d00*/  HADD2.F32 R3, -RZ, R108.H1_H1 ;  /* 0x3000006cff037230 */ /* 0x000fe40000004100 */
[----:B------:R-:W-:Y:S01]  /*29d10*/  HADD2.F32 R4, -RZ, R109.H1_H1 ;  /* 0x3000006dff047230 */ /* 0x000fe20000004100 */
[----:B------:R-:W-:Y:S01]  /*29d20*/  SHF.R.U64 R10, R52, 0x10, R53 ;  /* 0x00000010340a7819 */ /* 0x000fe20000001235 */
[----:B--2---:R-:W-:-:S05]  /*29d30*/  HADD2.F32 R6, -RZ, R17.H0_H0 ;  /* 0x20000011ff067230 */ /* 0x004fca0000004100 */
[C---:B------:R-:W-:Y:S02]  /*29d40*/  FMUL.FTZ R8, R6.reuse, R3 ;  /* 0x0000000306087220 */ /* 0x040fe40000410000 */
[----:B------:R-:W-:Y:S01]  /*29d50*/  FMUL.FTZ R6, R6, R4 ;  /* 0x0000000406067220 */ /* 0x000fe20000410000 */
[----:B---3--:R-:W-:-:S05]  /*29d60*/  HADD2.F32 R9, -RZ, R21.H0_H0 ;  /* 0x20000015ff097230 */ /* 0x008fca0000004100 */
[C---:B------:R-:W-:Y:S01]  /*29d70*/  FFMA.FTZ R33, R9.reuse, R3, R6 ;  /* 0x0000000309217223 */ /* 0x040fe20000010006 */
[----:B------:R-:W-:Y:S01]  /*29d80*/  SHF.R.U32.HI R3, RZ, 0x10, R53 ;  /* 0x00000010ff037819 */ /* 0x000fe20000011635 */
[----:B------:R-:W-:Y:S01]  /*29d90*/  FFMA.FTZ R34, R9, R4, -R8 ;  /* 0x0000000409227223 */ /* 0x000fe20000010808 */
[----:B------:R-:W-:Y:S01]  /*29da0*/  SHF.R.U32.HI R4, RZ, 0x10, R49 ;  /* 0x00000010ff047819 */ /* 0x000fe20000011631 */
[----:B------:R-:W-:Y:S02]  /*29db0*/  HADD2.F32 R6, -RZ, R17.H1_H1 ;  /* 0x30000011ff067230 */ /* 0x000fe40000004100 */
[----:B------:R-:W-:Y:S02]  /*29dc0*/  HADD2.F32 R3, -RZ, R3.H0_H0 ;  /* 0x20000003ff037230 */ /* 0x000fe40000004100 */
[----:B------:R-:W-:Y:S02]  /*29dd0*/  HADD2.F32 R4, -RZ, R4.H0_H0 ;  /* 0x20000004ff047230 */ /* 0x000fe40000004100 */
[----:B------:R-:W-:Y:S01]  /*29de0*/  HADD2.F32 R8, -RZ, R21.H1_H1 ;  /* 0x30000015ff087230 */ /* 0x000fe20000004100 */
[----:B------:R-:W-:-:S02]  /*29df0*/  FMUL.FTZ R9, R6, R3 ;  /* 0x0000000306097220 */ /* 0x000fc40000410000 */
[-C--:B------:R-:W-:Y:S02]  /*29e00*/  FMUL.FTZ R6, R6, R4.reuse ;  /* 0x0000000406067220 */ /* 0x080fe40000410000 */
[C---:B------:R-:W-:Y:S02]  /*29e10*/  FFMA.FTZ R26, R8.reuse, R4, -R9 ;  /* 0x00000004081a7223 */ /* 0x040fe40000010809 */
[----:B------:R-:W-:Y:S01]  /*29e20*/  FFMA.FTZ R21, R8, R3, R6 ;  /* 0x0000000308157223 */ /* 0x000fe20000010006 */
[----:B------:R-:W-:Y:S02]  /*29e30*/  HADD2.F32 R3, -RZ, R110.H0_H0 ;  /* 0x2000006eff037230 */ /* 0x000fe40000004100 */
[----:B------:R-:W-:Y:S02]  /*29e40*/  HADD2.F32 R6, -RZ, R16.H0_H0 ;  /* 0x20000010ff067230 */ /* 0x000fe40000004100 */
[----:B------:R-:W-:Y:S02]  /*29e50*/  HADD2.F32 R4, -RZ, R110.H1_H1 ;  /* 0x3000006eff047230 */ /* 0x000fe40000004100 */
[----:B------:R-:W-:Y:S01]  /*29e60*/  HADD2.F32 R9, -RZ, R20.H0_H0 ;  /* 0x20000014ff097230 */ /* 0x000fe20000004100 */
[----:B------:R-:W-:-:S02]  /*29e70*/  FMUL.FTZ R8, R6, R3 ;  /* 0x0000000306087220 */ /* 0x000fc40000410000 */
[-C--:B------:R-:W-:Y:S02]  /*29e80*/  FMUL.FTZ R6, R6, R4.reuse ;  /* 0x0000000406067220 */ /* 0x080fe40000410000 */
[C---:B------:R-:W-:Y:S02]  /*29e90*/  FFMA.FTZ R32, R9.reuse, R4, -R8 ;  /* 0x0000000409207223 */ /* 0x040fe40000010808 */
[----:B------:R-:W-:Y:S01]  /*29ea0*/  FFMA.FTZ R31, R9, R3, R6 ;  /* 0x00000003091f7223 */ /* 0x000fe20000010006 */
[----:B------:R-:W-:Y:S02]  /*29eb0*/  HADD2.F32 R3, -RZ, R111.H0_H0 ;  /* 0x2000006fff037230 */ /* 0x000fe40000004100 */
[----:B------:R-:W-:Y:S02]  /*29ec0*/  HADD2.F32 R6, -RZ, R18.H0_H0 ;  /* 0x20000012ff067230 */ /* 0x000fe40000004100 */
[----:B------:R-:W-:Y:S02]  /*29ed0*/  HADD2.F32 R4, -RZ, R112.H0_H0 ;  /* 0x20000070ff047230 */ /* 0x000fe40000004100 */
[----:B------:R-:W-:Y:S01]  /*29ee0*/  HADD2.F32 R9, -RZ, R22.H0_H0 ;  /* 0x20000016ff097230 */ /* 0x000fe20000004100 */
[----:B------:R-:W-:-:S02]  /*29ef0*/  FMUL.FTZ R8, R6, R3 ;  /* 0x0000000306087220 */ /* 0x000fc40000410000 */
[-C--:B------:R-:W-:Y:S02]  /*29f00*/  FMUL.FTZ R6, R6, R4.reuse ;  /* 0x0000000406067220 */ /* 0x080fe40000410000 */
[C---:B------:R-:W-:Y:S01]  /*29f10*/  FFMA.FTZ R30, R9.reuse, R4, -R8 ;  /* 0x00000004091e7223 */ /* 0x040fe20000010808 */
[----:B------:R-:W-:Y:S01]  /*29f20*/  HADD2.F32 R8, -RZ, R19.H0_H0 ;  /* 0x20000013ff087230 */ /* 0x000fe20000004100 */
[----:B------:R-:W-:Y:S01]  /*29f30*/  FFMA.FTZ R29, R9, R3, R6 ;  /* 0x00000003091d7223 */ /* 0x000fe20000010006 */
[----:B------:R-:W-:Y:S02]  /*29f40*/  HADD2.F32 R3, -RZ, R111.H1_H1 ;  /* 0x3000006fff037230 */ /* 0x000fe40000004100 */
[----:B------:R-:W-:Y:S02]  /*29f50*/  HADD2.F32 R4, -RZ, R112.H1_H1 ;  /* 0x30000070ff047230 */ /* 0x000fe40000004100 */
[----:B------:R-:W-:Y:S01]  /*29f60*/  HADD2.F32 R9, -RZ, R23.H0_H0 ;  /* 0x20000017ff097230 */ /* 0x000fe20000004100 */
[----:B------:R-:W-:-:S04]  /*29f70*/  FMUL.FTZ R6, R8, R3 ;  /* 0x0000000308067220 */ /* 0x000fc80000410000 */
[-C--:B------:R-:W-:Y:S02]  /*29f80*/  FFMA.FTZ R28, R9, R4.reuse, -R6 ;  /* 0x00000004091c7223 */ /* 0x080fe40000010806 */
[----:B------:R-:W-:Y:S01]  /*29f90*/  FMUL.FTZ R4, R8, R4 ;  /* 0x0000000408047220 */ /* 0x000fe20000410000 */
[----:B------:R-:W-:-:S03]  /*29fa0*/  SHF.R.U32.HI R6, RZ, 0x10, R51 ;  /* 0x00000010ff067819 */ /* 0x000fc60000011633 */
[----:B------:R-:W-:Y:S01]  /*29fb0*/  FFMA.FTZ R27, R9, R3, R4 ;  /* 0x00000003091b7223 */ /* 0x000fe20000010004 */
[----:B------:R-:W-:Y:S01]  /*29fc0*/  SHF.R.U32.HI R3, RZ, 0x10, R55 ;  /* 0x00000010ff037819 */ /* 0x000fe20000011637 */
[----:B------:R-:W-:Y:S02]  /*29fd0*/  HADD2.F32 R4, -RZ, R19.H1_H1 ;  /* 0x30000013ff047230 */ /* 0x000fe40000004100 */
[----:B------:R-:W-:Y:S02]  /*29fe0*/  HADD2.F32 R11, -RZ, R6.H0_H0 ;  /* 0x20000006ff0b7230 */ /* 0x000fe40000004100 */
[----:B------:R-:W-:Y:S02]  /*29ff0*/  HADD2.F32 R3, -RZ, R3.H0_H0 ;  /* 0x20000003ff037230 */ /* 0x000fe40000004100 */
[----:B------:R-:W-:Y:S01]  /*2a000*/  HADD2.F32 R6, -RZ, R23.H1_H1 ;  /* 0x30000017ff067230 */ /* 0x000fe20000004100 */
[----:B------:R-:W-:Y:S02]  /*2a010*/  SHF.R.U64 R17, R48, 0x10, R49 ;  /* 0x0000001030117819 */ /* 0x000fe40000001231 */
[----:B------:R-:W-:-:S02]  /*2a020*/  FMUL.FTZ R8, R4, R3 ;  /* 0x0000000304087220 */ /* 0x000fc40000410000 */
[-C--:B------:R-:W-:Y:S02]  /*2a030*/  FMUL.FTZ R4, R4, R11.reuse ;  /* 0x0000000b04047220 */ /* 0x080fe40000410000 */
[C---:B------:R-:W-:Y:S01]  /*2a040*/  FFMA.FTZ R8, R6.reuse, R11, -R8 ;  /* 0x0000000b06087223 */ /* 0x040fe20000010808 */
[----:B------:R-:W-:Y:S01]  /*2a050*/  HADD2.F32 R19, -RZ, R10.H0_H0 ;  /* 0x2000000aff137230 */ /* 0x000fe20000004100 */
[----:B------:R-:W-:Y:S01]  /*2a060*/  FFMA.FTZ R11, R6, R3, R4 ;  /* 0x00000003060b7223 */ /* 0x000fe20000010004 */
[----:B------:R-:W-:Y:S02]  /*2a070*/  HADD2.F32 R3, -RZ, R16.H1_H1 ;  /* 0x30000010ff037230 */ /* 0x000fe40000004100 */
[----:B------:R-:W-:Y:S02]  /*2a080*/  HADD2.F32 R17, -RZ, R17.H0_H0 ;  /* 0x20000011ff117230 */ /* 0x000fe40000004100 */
[----:B------:R-:W-:Y:S01]  /*2a090*/  HADD2.F32 R4, -RZ, R20.H1_H1 ;  /* 0x30000014ff047230 */ /* 0x000fe20000004100 */
[C---:B------:R-:W-:Y:S01]  /*2a0a0*/  FMUL.FTZ R10, R3.reuse, R19 ;  /* 0x00000013030a7220 */ /* 0x040fe20000410000 */
[----:B------:R-:W-:Y:S01]  /*2a0b0*/  SHF.R.U64 R6, R54, 0x10, R55 ;  /* 0x0000001036067819 */ /* 0x000fe20000001237 */
[-C--:B------:R-:W-:Y:S01]  /*2a0c0*/  FMUL.FTZ R3, R3, R17.reuse ;  /* 0x0000001103037220 */ /* 0x080fe20000410000 */
[----:B------:R-:W-:Y:S01]  /*2a0d0*/  SHF.R.U64 R9, R50, 0x10, R51 ;  /* 0x0000001032097819 */ /* 0x000fe20000001233 */
[----:B------:R-:W-:-:S02]  /*2a0e0*/  FFMA.FTZ R16, R4, R17, -R10 ;  /* 0x0000001104107223 */ /* 0x000fc4000001080a */
[----:B------:R-:W-:Y:S01]  /*2a0f0*/  FFMA.FTZ R10, R4, R19, R3 ;  /* 0x00000013040a7223 */ /* 0x000fe20000010003 */
[----:B------:R-:W-:Y:S02]  /*2a100*/  HADD2.F32 R3, -RZ, R18.H1_H1 ;  /* 0x30000012ff037230 */ /* 0x000fe40000004100 */
[----:B------:R-:W-:Y:S02]  /*2a110*/  HADD2.F32 R17, -RZ, R6.H0_H0 ;  /* 0x20000006ff117230 */ /* 0x000fe40000004100 */
[----:B------:R-:W-:Y:S02]  /*2a120*/  HADD2.F32 R9, -RZ, R9.H0_H0 ;  /* 0x20000009ff097230 */ /* 0x000fe40000004100 */
[----:B------:R-:W-:Y:S01]  /*2a130*/  HADD2.F32 R4, -RZ, R22.H1_H1 ;  /* 0x30000016ff047230 */ /* 0x000fe20000004100 */
[C---:B------:R-:W-:Y:S02]  /*2a140*/  FMUL.FTZ R6, R3.reuse, R17 ;  /* 0x0000001103067220 */ /* 0x040fe40000410000 */
[----:B------:R-:W-:-:S02]  /*2a150*/  FMUL.FTZ R3, R3, R9 ;  /* 0x0000000903037220 */ /* 0x000fc40000410000 */
[C---:B------:R-:W-:Y:S02]  /*2a160*/  FFMA.FTZ R6, R4.reuse, R9, -R6 ;  /* 0x0000000904067223 */ /* 0x040fe40000010806 */
[----:B------:R-:W-:Y:S01]  /*2a170*/  FFMA.FTZ R3, R4, R17, R3 ;  /* 0x0000001104037223 */ /* 0x000fe20000010003 */
[----:B------:R-:W-:Y:S02]  /*2a180*/  F2FP.PACK_AB R19, R8, R28 ;  /* 0x0000001c0813723e */ /* 0x000fe400000000ff */
[----:B------:R-:W-:Y:S02]  /*2a190*/  F2FP.PACK_AB R17, R26, R34 ;  /* 0x000000221a11723e */ /* 0x000fe400000000ff */
[----:B------:R-:W-:Y:S02]  /*2a1a0*/  F2FP.PACK_AB R16, R16, R32 ;  /* 0x000000201010723e */ /* 0x000fe400000000ff */
[----:B------:R-:W-:Y:S02]  /*2a1b0*/  F2FP.PACK_AB R8, R10, R31 ;  /* 0x0000001f0a08723e */ /* 0x000fe400000000ff */
[----:B------:R-:W-:-:S02]  /*2a1c0*/  F2FP.PACK_AB R18, R6, R30 ;  /* 0x0000001e0612723e */ /* 0x000fc400000000ff */
[----:B------:R-:W-:Y:S02]  /*2a1d0*/  F2FP.PACK_AB R11, R11, R27 ;  /* 0x0000001b0b0b723e */ /* 0x000fe400000000ff */
[----:B------:R-:W-:Y:S02]  /*2a1e0*/  F2FP.PACK_AB R9, R21, R33 ;  /* 0x000000211509723e */ /* 0x000fe400000000ff */
[----:B------:R-:W-:Y:S01]  /*2a1f0*/  F2FP.PACK_AB R10, R3, R29 ;  /* 0x0000001d030a723e */ /* 0x000fe200000000ff */
[----:B------:R1:W-:Y:S04]  /*2a200*/  ST.E.128 [R14.64], R16 ;  /* 0x000000100e007985 */ /* 0x0003e8000c101d04 */
[----:B------:R1:W-:Y:S02]  /*2a210*/  ST.E.128 [R24.64], R8 ;  /* 0x0000000818007985 */ /* 0x0003e4000c101d04 */
.L_x_2652:
[----:B------:R-:W-:Y:S05]  /*2a220*/  BSYNC B0 ;  /* 0x0000000000007941 */ /* 0x000fea0003800000 */
.L_x_2651:
[----:B-1----:R-:W-:-:S04]  /*2a230*/  IADD3 R9, R56, 0x40, RZ ;  /* 0x0000004038097810 */ /* 0x002fc80007ffe0ff */
[----:B------:R-:W-:-:S13]  /*2a240*/  ISETP.GE.AND P0, PT, R9, R0, PT ;  /* 0x000000000900720c */ /* 0x000fda0003f06270 */
[----:B------:R-:W-:Y:S05]  /*2a250*/  @P0 BRA `(.L_x_2650) ;  /* 0x0000068000000947 */ /* 0x000fea0003800000 */
[----:B------:R-:W-:-:S04]  /*2a260*/  SHF.R.S32.HI R10, RZ, 0x1f, R9 ;  /* 0x0000001fff0a7819 */ /* 0x000fc80000011409 */
        /* <DEDUP_REMOVED lines=8> */
[----:B------:R-:W-:Y:S02]  /*2a2f0*/  SHF.L.U32 R6, R3, 0xa, RZ ;  /* 0x0000000a03067819 */ /* 0x000fe400000006ff */
[----:B------:R-:W-:-:S02]  /*2a300*/  LOP3.LUT R3, R2, 0x38, R4, 0xf8, !PT ;  /* 0x0000003802037812 */ /* 0x000fc400078ef804 */
[-C--:B------:R-:W-:Y:S02]  /*2a310*/  LOP3.LUT R8, R8, R35.reuse, RZ, 0x3c, !PT ;  /* 0x0000002308087212 */ /* 0x080fe400078e3cff */
[----:B------:R-:W-:Y:S02]  /*2a320*/  LOP3.LUT R4, R6, 0xffffe000, RZ, 0xc0, !PT ;  /* 0xffffe00006047812 */ /* 0x000fe400078ec0ff */
[----:B------:R-:W-:Y:S02]  /*2a330*/  SHF.L.U32 R2, R9, 0x7, RZ ;  /* 0x0000000709027819 */ /* 0x000fe400000006ff */
[----:B------:R-:W-:Y:S02]  /*2a340*/  LOP3.LUT R6, R3, R35, RZ, 0x3c, !PT ;  /* 0x0000002303067212 */ /* 0x000fe400078e3cff */
[----:B------:R-:W-:Y:S02]  /*2a350*/  IADD3 R3, R8, R4, R13 ;  /* 0x0000000408037210 */ /* 0x000fe40007ffe00d */
[----:B------:R-:W-:-:S03]  /*2a360*/  LOP3.LUT R2, R2, 0xffffe000, RZ, 0xc0, !PT ;  /* 0xffffe00002027812 */ /* 0x000fc600078ec0ff */
[----:B-----5:R-:W-:Y:S01]  /*2a370*/  IMAD.WIDE.U32 R24, R3, 0x2, R36 ;  /* 0x0000000203187825 */ /* 0x020fe200078e0024 */
[----:B------:R-:W-:-:S04]  /*2a380*/  IADD3 R2, R6, R2, R13 ;  /* 0x0000000206027210 */ /* 0x000fc80007ffe00d */
[----:B----4-:R-:W2:Y:S01]  /*2a390*/  LD.E.128 R16, [R24.64] ;  /* 0x0000000418107980 */ /* 0x010ea2000c101d00 */
[----:B------:R-:W-:-:S05]  /*2a3a0*/  IMAD.WIDE.U32 R14, R2, 0x2, R36 ;  /* 0x00000002020e7825 */ /* 0x000fca00078e0024 */
[----:B------:R-:W3:Y:S01]  /*2a3b0*/  LD.E.128 R20, [R14.64] ;  /* 0x000000040e147980 */ /* 0x000ee2000c101d00 */
[--C-:B------:R-:W-:Y:S02]  /*2a3c0*/  HADD2.F32 R2, -RZ, R113.reuse.H0_H0 ;  /* 0x20000071ff027230 */ /* 0x100fe40000004100 */
[----:B------:R-:W-:Y:S01]  /*2a3d0*/  HADD2.F32 R3, -RZ, R113.H1_H1 ;  /* 0x30000071ff037230 */ /* 0x000fe20000004100 */
[----:B------:R-:W-:Y:S02]  /*2a3e0*/  SHF.R.U64 R26, R64, 0x10, R65 ;  /* 0x00000010401a7819 */ /* 0x000fe40000001241 */
[----:B------:R-:W-:Y:S01]  /*2a3f0*/  SHF.R.U64 R13, R62, 0x10, R63 ;  /* 0x000000103e0d7819 */ /* 0x000fe2000000123f */
[----:B--2---:R-:W-:-:S05]  /*2a400*/  HADD2.F32 R4, -RZ, R17.H0_H0 ;  /* 0x20000011ff047230 */ /* 0x004fca0000004100 */
[C---:B------:R-:W-:Y:S01]  /*2a410*/  FMUL.FTZ R6, R4.reuse, R2 ;  /* 0x0000000204067220 */ /* 0x040fe20000410000 */
[----:B---3--:R-:W-:Y:S01]  /*2a420*/  HADD2.F32 R8, -RZ, R21.H0_H0 ;  /* 0x20000015ff087230 */ /* 0x008fe20000004100 */
[----:B------:R-:W-:-:S04]  /*2a430*/  FMUL.FTZ R4, R4, R3 ;  /* 0x0000000304047220 */ /* 0x000fc80000410000 */
        /* <DEDUP_REMOVED lines=12> */
[--C-:B------:R-:W-:Y:S02]  /*2a500*/  HADD2.F32 R2, -RZ, R114.reuse.H0_H0 ;  /* 0x20000072ff027230 */ /* 0x100fe40000004100 */
[----:B------:R-:W-:Y:S02]  /*2a510*/  HADD2.F32 R4, -RZ, R19.H0_H0 ;  /* 0x20000013ff047230 */ /* 0x000fe40000004100 */
[----:B------:R-:W-:Y:S02]  /*2a520*/  HADD2.F32 R3, -RZ, R114.H1_H1 ;  /* 0x30000072ff037230 */ /* 0x000fe40000004100 */
[----:B------:R-:W-:Y:S01]  /*2a530*/  HADD2.F32 R8, -RZ, R23.H0_H0 ;  /* 0x20000017ff087230 */ /* 0x000fe20000004100 */
[----:B------:R-:W-:-:S02]  /*2a540*/  FMUL.FTZ R6, R4, R2 ;  /* 0x0000000204067220 */ /* 0x000fc40000410000 */
        /* <DEDUP_REMOVED lines=10> */
[-C--:B------:R-:W-:Y:S01]  /*2a5f0*/  FMUL.FTZ R9, R3, R2.reuse ;  /* 0x0000000203097220 */ /* 0x080fe20000410000 */
[--C-:B------:R-:W-:Y:S01]  /*2a600*/  HADD2.F32 R3, -RZ, R115.reuse.H1_H1 ;  /* 0x30000073ff037230 */ /* 0x100fe20000004100 */
[C---:B------:R-:W-:Y:S01]  /*2a610*/  FFMA.FTZ R23, R6.reuse, R2, -R8 ;  /* 0x0000000206177223 */ /* 0x040fe20000010808 */
[----:B------:R-:W-:Y:S01]  /*2a620*/  HADD2.F32 R8, -RZ, R16.H0_H0 ;  /* 0x20000010ff087230 */ /* 0x000fe20000004100 */
[----:B------:R-:W-:Y:S01]  /*2a630*/  FFMA.FTZ R21, R6, R4, R9 ;  /* 0x0000000406157223 */ /* 0x000fe20000010009 */
[----:B------:R-:W-:Y:S02]  /*2a640*/  HADD2.F32 R2, -RZ, R115.H0_H0 ;  /* 0x20000073ff027230 */ /* 0x000fe40000004100 */
[----:B------:R-:W-:Y:S01]  /*2a650*/  HADD2.F32 R9, -RZ, R20.H0_H0 ;  /* 0x20000014ff097230 */ /* 0x000fe20000004100 */
[C---:B------:R-:W-:Y:S01]  /*2a660*/  FMUL.FTZ R4, R8.reuse, R3 ;  /* 0x0000000308047220 */ /* 0x040fe20000410000 */
[----:B------:R-:W-:Y:S01]  /*2a670*/  HADD2.F32 R11, -RZ, R18.H0_H0 ;  /* 0x20000012ff0b7230 */ /* 0x000fe20000004100 */
[----:B------:R-:W-:-:S02]  /*2a680*/  FMUL.FTZ R6, R8, R2 ;  /* 0x0000000208067220 */ /* 0x000fc40000410000 */
[C---:B------:R-:W-:Y:S01]  /*2a690*/  FFMA.FTZ R29, R9.reuse, R2, R4 ;  /* 0x00000002091d7223 */ /* 0x040fe20000010004 */
[--C-:B------:R-:W-:Y:S01]  /*2a6a0*/  HADD2.F32 R2, -RZ, R116.reuse.H0_H0 ;  /* 0x20000074ff027230 */ /* 0x100fe20000004100 */
[----:B------:R-:W-:Y:S01]  /*2a6b0*/  FFMA.FTZ R30, R9, R3, -R6 ;  /* 0x00000003091e7223 */ /* 0x000fe20000010806 */
[----:B------:R-:W-:Y:S01]  /*2a6c0*/  HADD2.F32 R3, -RZ, R116.H1_H1 ;  /* 0x30000074ff037230 */ /* 0x000fe20000004100 */
[----:B------:R-:W-:Y:S01]  /*2a6d0*/  SHF.R.U64 R19, R60, 0x10, R61 ;  /* 0x000000103c137819 */ /* 0x000fe2000000123d */
[----:B------:R-:W-:Y:S01]  /*2a6e0*/  HADD2.F32 R10, -RZ, R20.H1_H1 ;  /* 0x30000014ff0a7230 */ /* 0x000fe20000004100 */
[C---:B------:R-:W-:Y:S01]  /*2a6f0*/  FMUL.FTZ R20, R11.reuse, R2 ;  /* 0x000000020b147220 */ /* 0x040fe20000410000 */
[----:B------:R-:W-:Y:S01]  /*2a700*/  HADD2.F32 R9, -RZ, R22.H0_H0 ;  /* 0x20000016ff097230 */ /* 0x000fe20000004100 */
[----:B------:R-:W-:Y:S01]  /*2a710*/  SHF.R.U64 R17, R66, 0x10, R67 ;  /* 0x0000001042117819 */ /* 0x000fe20000001243 */
[----:B------:R-:W-:Y:S01]  /*2a720*/  HADD2.F32 R4, -RZ, R18.H1_H1 ;  /* 0x30000012ff047230 */ /* 0x000fe20000004100 */
[-C--:B------:R-:W-:Y:S01]  /*2a730*/  FMUL.FTZ R11, R11, R3.reuse ;  /* 0x000000030b0b7220 */ /* 0x080fe20000410000 */
[----:B------:R-:W-:Y:S01]  /*2a740*/  HADD2.F32 R6, -RZ, R16.H1_H1 ;  /* 0x30000010ff067230 */ /* 0x000fe20000004100 */
[----:B------:R-:W-:Y:S01]  /*2a750*/  FFMA.FTZ R18, R9, R3, -R20 ;  /* 0x0000000309127223 */ /* 0x000fe20000010814 */
[----:B------:R-:W-:-:S02]  /*2a760*/  HADD2.F32 R20, -RZ, R19.H0_H0 ;  /* 0x20000013ff147230 */ /* 0x000fc40000004100 */
[----:B------:R-:W-:Y:S02]  /*2a770*/  HADD2.F32 R16, -RZ, R26.H0_H0 ;  /* 0x2000001aff107230 */ /* 0x000fe40000004100 */
[----:B------:R-:W-:Y:S02]  /*2a780*/  HADD2.F32 R19, -RZ, R13.H0_H0 ;  /* 0x2000000dff137230 */ /* 0x000fe40000004100 */
[----:B------:R-:W-:Y:S01]  /*2a790*/  HADD2.F32 R17, -RZ, R17.H0_H0 ;  /* 0x20000011ff117230 */ /* 0x000fe20000004100 */
[----:B------:R-:W-:Y:S01]  /*2a7a0*/  FFMA.FTZ R13, R9, R2, R11 ;  /* 0x00000002090d7223 */ /* 0x000fe2000001000b */
[----:B------:R-:W-:Y:S01]  /*2a7b0*/  HADD2.F32 R8, -RZ, R22.H1_H1 ;  /* 0x30000016ff087230 */ /* 0x000fe20000004100 */
[C---:B------:R-:W-:Y:S02]  /*2a7c0*/  FMUL.FTZ R3, R6.reuse, R20 ;  /* 0x0000001406037220 */ /* 0x040fe40000410000 */
[----:B------:R-:W-:Y:S02]  /*2a7d0*/  FMUL.FTZ R2, R6, R16 ;  /* 0x0000001006027220 */ /* 0x000fe40000410000 */
[----:B------:R-:W-:-:S02]  /*2a7e0*/  FMUL.FTZ R6, R4, R19 ;  /* 0x0000001304067220 */ /* 0x000fc40000410000 */
[-C--:B------:R-:W-:Y:S02]  /*2a7f0*/  FMUL.FTZ R4, R4, R17.reuse ;  /* 0x0000001104047220 */ /* 0x080fe40000410000 */
[----:B------:R-:W-:Y:S02]  /*2a800*/  FFMA.FTZ R3, R10, R16, -R3 ;  /* 0x000000100a037223 */ /* 0x000fe40000010803 */
[----:B------:R-:W-:Y:S02]  /*2a810*/  FFMA.FTZ R6, R8, R17, -R6 ;  /* 0x0000001108067223 */ /* 0x000fe40000010806 */
[----:B------:R-:W-:Y:S02]  /*2a820*/  FFMA.FTZ R2, R10, R20, R2 ;  /* 0x000000140a027223 */ /* 0x000fe40000010002 */
[----:B------:R-:W-:Y:S01]  /*2a830*/  FFMA.FTZ R4, R8, R19, R4 ;  /* 0x0000001308047223 */ /* 0x000fe20000010004 */
[----:B------:R-:W-:Y:S02]  /*2a840*/  F2FP.PACK_AB R17, R28, R34 ;  /* 0x000000221c11723e */ /* 0x000fe400000000ff */
[----:B------:R-:W-:-:S02]  /*2a850*/  F2FP.PACK_AB R19, R23, R32 ;  /* 0x000000201713723e */ /* 0x000fc400000000ff */
[----:B------:R-:W-:Y:S02]  /*2a860*/  F2FP.PACK_AB R16, R3, R30 ;  /* 0x0000001e0310723e */ /* 0x000fe400000000ff */
[----:B------:R-:W-:Y:S02]  /*2a870*/  F2FP.PACK_AB R18, R6, R18 ;  /* 0x000000120612723e */ /* 0x000fe400000000ff */
[----:B------:R-:W-:Y:S02]  /*2a880*/  F2FP.PACK_AB R9, R27, R33 ;  /* 0x000000211b09723e */ /* 0x000fe400000000ff */
[----:B------:R-:W-:Y:S02]  /*2a890*/  F2FP.PACK_AB R11, R21, R31 ;  /* 0x0000001f150b723e */ /* 0x000fe400000000ff */
[----:B------:R-:W-:Y:S02]  /*2a8a0*/  F2FP.PACK_AB R8, R2, R29 ;  /* 0x0000001d0208723e */ /* 0x000fe400000000ff */
[----:B------:R-:W-:Y:S01]  /*2a8b0*/  F2FP.PACK_AB R10, R4, R13 ;  /* 0x0000000d040a723e */ /* 0x000fe200000000ff */
[----:B------:R1:W-:Y:S04]  /*2a8c0*/  ST.E.128 [R14.64], R16 ;  /* 0x000000100e007985 */ /* 0x0003e8000c101d04 */
[----:B------:R1:W-:Y:S02]  /*2a8d0*/  ST.E.128 [R24.64], R8 ;  /* 0x0000000818007985 */ /* 0x0003e4000c101d04 */
.L_x_2650:
[----:B------:R-:W-:Y:S05]  /*2a8e0*/  BSYNC B1 ;  /* 0x0000000000017941 */ /* 0x000fea0003800000 */
.L_x_2649:
[----:B------:R-:W-:Y:S01]  /*2a8f0*/  IADD3 R3, R93, 0x40, RZ ;  /* 0x000000405d037810 */ /* 0x000fe20007ffe0ff */
[----:B------:R-:W-:Y:S03]  /*2a900*/  BSSY B1, `(.L_x_2653) ;  /* 0x00000db000017945 */ /* 0x000fe60003800000 */
[----:B------:R-:W-:-:S13]  /*2a910*/  ISETP.GE.AND P0, PT, R3, R59, PT ;  /* 0x0000003b0300720c */ /* 0x000fda0003f06270 */
[----:B------:R-:W-:Y:S05]  /*2a920*/  @P0 BRA `(.L_x_2654) ;  /* 0x00000d8000000947 */ /* 0x000fea0003800000 */
[----:B------:R-:W-:Y:S01]  /*2a930*/  ISETP.GE.AND P0, PT, R56, R0, PT ;  /* 0x000000003800720c */ /* 0x000fe20003f06270 */
[----:B------:R-:W-:Y:S01]  /*2a940*/  IMAD.SHL.U32 R4, R3, 0x40, RZ ;  /* 0x0000004003047824 */ /* 0x000fe200078e00ff */
[----:B------:R-:W-:Y:S01]  /*2a950*/  SHF.R.S32.HI R2, RZ, 0x1f, R3 ;  /* 0x0000001fff027819 */ /* 0x000fe20000011403 */
[----:B------:R-:W-:Y:S01]  /*2a960*/  BSSY B0, `(.L_x_2655) ;  /* 0x000006a000007945 */ /* 0x000fe20003800000 */
[----:B------:R-:W-:Y:S02]  /*2a970*/  SHF.R.U32.HI R48, RZ, 0x3, R0 ;  /* 0x00000003ff307819 */ /* 0x000fe40000011600 */
[----:B------:R-:W-:Y:S02]  /*2a980*/  LEA.HI R3, R2, R3, RZ, 0x3 ;  /* 0x0000000302037211 */ /* 0x000fe400078f18ff */
[----:B------:R-:W-:-:S03]  /*2a990*/  LOP3.LUT R2, R4, 0x1c0, RZ, 0xc0, !PT ;  /* 0x000001c004027812 */ /* 0x000fc600078ec0ff */
[----:B------:R-:W-:Y:S01]  /*2a9a0*/  IMAD.SHL.U32 R3, R3, 0x40, RZ ;  /* 0x0000004003037824 */ /* 0x000fe200078e00ff */
[----:B------:R-:W-:-:S04]  /*2a9b0*/  SHF.R.U32.HI R49, RZ, 0x3, R2 ;  /* 0x00000003ff317819 */ /* 0x000fc80000011602 */
[----:B------:R-:W-:Y:S01]  /*2a9c0*/  LOP3.LUT R28, R3, 0xfffffe00, RZ, 0xc0, !PT ;  /* 0xfffffe00031c7812 */ /* 0x000fe200078ec0ff */
[----:B------:R-:W-:Y:S05]  /*2a9d0*/  @P0 BRA `(.L_x_2656) ;  /* 0x0000062000000947 */ /* 0x000fea0003800000 */
[----:B------:R-:W-:Y:S02]  /*2a9e0*/  IADD3 R6, R39, R48, RZ ;  /* 0x0000003027067210 */ /* 0x000fe40007ffe0ff */
[----:B------:R-:W-:Y:S02]  /*2a9f0*/  LOP3.LUT R3, R2, 0x38, R56, 0xf8, !PT ;  /* 0x0000003802037812 */ /* 0x000fe400078ef838 */
[----:B-1----:R-:W-:Y:S02]  /*2aa00*/  SHF.R.S32.HI R8, RZ, 0x1f, R6 ;  /* 0x0000001fff087819 */ /* 0x002fe40000011406 */
[----:B------:R-:W-:Y:S02]  /*2aa10*/  LOP3.LUT R4, R3, R49, RZ, 0x3c, !PT ;  /* 0x0000003103047212 */ /* 0x000fe400078e3cff */
[----:B------:R-:W-:Y:S02]  /*2aa20*/  SHF.L.U32 R3, R6, 0x3, RZ ;  /* 0x0000000306037819 */ /* 0x000fe400000006ff */
[----:B------:R-:W-:-:S02]  /*2aa30*/  LEA.HI R6, R8, R6, RZ, 0x3 ;  /* 0x0000000608067211 */ /* 0x000fc400078f18ff */
[----:B------:R-:W-:Y:S02]  /*2aa40*/  IADD3 R8, R28, R4, RZ ;  /* 0x000000041c087210 */ /* 0x000fe40007ffe0ff */
[----:B------:R-:W-:Y:S02]  /*2aa50*/  LOP3.LUT R4, R2, 0x38, R3, 0xf8, !PT ;  /* 0x0000003802047812 */ /* 0x000fe400078ef803 */
[----:B------:R-:W-:Y:S01]  /*2aa60*/  SHF.L.U32 R3, R6, 0xa, RZ ;  /* 0x0000000a06037819 */ /* 0x000fe200000006ff */
[----:B-----5:R-:W-:Y:S01]  /*2aa70*/  IMAD.WIDE.U32 R32, R8, 0x2, R36 ;  /* 0x0000000208207825 */ /* 0x020fe200078e0024 */
[----:B------:R-:W-:Y:S02]  /*2aa80*/  LOP3.LUT R4, R4, R49, RZ, 0x3c, !PT ;  /* 0x0000003104047212 */ /* 0x000fe400078e3cff */
[----:B------:R-:W-:Y:S02]  /*2aa90*/  LOP3.LUT R3, R3, 0xffffe000, RZ, 0xc0, !PT ;  /* 0xffffe00003037812 */ /* 0x000fe400078ec0ff */
[----:B------:R-:W2:Y:S02]  /*2aaa0*/  LD.E.128 R8, [R32.64] ;  /* 0x0000000420087980 */ /* 0x000ea4000c101d00 */
[----:B------:R-:W-:-:S05]  /*2aab0*/  IADD3 R3, R4, R3, R28 ;  /* 0x0000000304037210 */ /* 0x000fca0007ffe01c */
[----:B------:R-:W-:-:S05]  /*2aac0*/  IMAD.WIDE.U32 R30, R3, 0x2, R36 ;  /* 0x00000002031e7825 */ /* 0x000fca00078e0024 */
[----:B----4-:R-:W3:Y:S01]  /*2aad0*/  LD.E.128 R16, [R30.64] ;  /* 0x000000041e107980 */ /* 0x010ee2000c101d00 */
[----:B------:R-:W-:Y:S01]  /*2aae0*/  SHF.R.U32.HI R34, RZ, 0x10, R69 ;  /* 0x00000010ff227819 */ /* 0x000fe20000011645 */
[--C-:B------:R-:W-:Y:S01]  /*2aaf0*/  HADD2.F32 R6, -RZ, R117.reuse.H0_H0 ;  /* 0x20000075ff067230 */ /* 0x100fe20000004100 */
[----:B------:R-:W-:Y:S01]  /*2ab00*/  SHF.R.U32.HI R29, RZ, 0x10, R73 ;  /* 0x00000010ff1d7819 */ /* 0x000fe20000011649 */
[----:B------:R-:W-:Y:S01]  /*2ab10*/  HADD2.F32 R3, -RZ, R117.H1_H1 ;  /* 0x30000075ff037230 */ /* 0x000fe20000004100 */
[----:B------:R-:W-:Y:S02]  /*2ab20*/  SHF.R.U32.HI R38, RZ, 0x10, R71 ;  /* 0x00000010ff267819 */ /* 0x000fe40000011647 */
[----:B------:R-:W-:Y:S02]  /*2ab30*/  SHF.R.U32.HI R35, RZ, 0x10, R75 ;  /* 0x00000010ff237819 */ /* 0x000fe4000001164b */
[----:B------:R-:W-:Y:S02]  /*2ab40*/  SHF.R.U64 R42, R68, 0x10, R69 ;  /* 0x00000010442a7819 */ /* 0x000fe40000001245 */
[----:B------:R-:W-:-:S02]  /*2ab50*/  SHF.R.U64 R43, R70, 0x10, R71 ;  /* 0x00000010462b7819 */ /* 0x000fc40000001247 */
[----:B------:R-:W-:Y:S02]  /*2ab60*/  SHF.R.U64 R40, R72, 0x10, R73 ;  /* 0x0000001048287819 */ /* 0x000fe40000001249 */
[----:B------:R-:W-:Y:S01]  /*2ab70*/  SHF.R.U64 R41, R74, 0x10, R75 ;  /* 0x000000104a297819 */ /* 0x000fe2000000124b */
[--C-:B--2---:R-:W-:Y:S02]  /*2ab80*/  HADD2.F32 R20, -RZ, R9.reuse.H0_H0 ;  /* 0x20000009ff147230 */ /* 0x104fe40000004100 */
[----:B------:R-:W-:Y:S02]  /*2ab90*/  HADD2.F32 R22, -RZ, R9.H1_H1 ;  /* 0x30000009ff167230 */ /* 0x000fe40000004100 */
[--C-:B------:R-:W-:Y:S02]  /*2aba0*/  HADD2.F32 R25, -RZ, R8.reuse.H0_H0 ;  /* 0x20000008ff197230 */ /* 0x100fe40000004100 */
[----:B------:R-:W-:Y:S02]  /*2abb0*/  HADD2.F32 R27, -RZ, R8.H1_H1 ;  /* 0x30000008ff1b7230 */ /* 0x000fe40000004100 */
[----:B------:R-:W-:-:S02]  /*2abc0*/  HADD2.F32 R26, -RZ, R10.H0_H0 ;  /* 0x2000000aff1a7230 */ /* 0x000fc40000004100 */
[----:B------:R-:W-:Y:S02]  /*2abd0*/  HADD2.F32 R23, -RZ, R11.H0_H0 ;  /* 0x2000000bff177230 */ /* 0x000fe40000004100 */
[--C-:B---3--:R-:W-:Y:S02]  /*2abe0*/  HADD2.F32 R4, -RZ, R17.reuse.H0_H0 ;  /* 0x20000011ff047230 */ /* 0x108fe40000004100 */
[--C-:B------:R-:W-:Y:S02]  /*2abf0*/  HADD2.F32 R9, -RZ, R16.reuse.H0_H0 ;  /* 0x20000010ff097230 */ /* 0x100fe40000004100 */
[----:B------:R-:W-:Y:S01]  /*2ac00*/  HADD2.F32 R15, -RZ, R16.H1_H1 ;  /* 0x30000010ff0f7230 */ /* 0x000fe20000004100 */
[CC--:B------:R-:W-:Y:S01]  /*2ac10*/  FMUL.FTZ R16, R4.reuse, R6.reuse ;  /* 0x0000000604107220 */ /* 0x0c0fe20000410000 */
[--C-:B------:R-:W-:Y:S01]  /*2ac20*/  HADD2.F32 R14, -RZ, R18.reuse.H0_H0 ;  /* 0x20000012ff0e7230 */ /* 0x100fe20000004100 */
[-C--:B------:R-:W-:Y:S01]  /*2ac30*/  FMUL.FTZ R4, R4, R3.reuse ;  /* 0x0000000304047220 */ /* 0x080fe20000410000 */
[----:B------:R-:W-:Y:S01]  /*2ac40*/  HADD2.F32 R13, -RZ, R18.H1_H1 ;  /* 0x30000012ff0d7230 */ /* 0x000fe20000004100 */
[C---:B------:R-:W-:Y:S01]  /*2ac50*/  FFMA.FTZ R47, R20.reuse, R3, -R16 ;  /* 0x00000003142f7223 */ /* 0x040fe20000010810 */
[----:B------:R-:W-:Y:S01]  /*2ac60*/  HADD2.F32 R8, -RZ, R17.H1_H1 ;  /* 0x30000011ff087230 */ /* 0x000fe20000004100 */
[----:B------:R-:W-:Y:S01]  /*2ac70*/  FFMA.FTZ R46, R20, R6, R4 ;  /* 0x00000006142e7223 */ /* 0x000fe20000010004 */
[----:B------:R-:W-:-:S02]  /*2ac80*/  HADD2.F32 R18, -RZ, R34.H0_H0 ;  /* 0x20000022ff127230 */ /* 0x000fc40000004100 */
[----:B------:R-:W-:Y:S02]  /*2ac90*/  HADD2.F32 R17, -RZ, R29.H0_H0 ;  /* 0x2000001dff117230 */ /* 0x000fe40000004100 */
[--C-:B------:R-:W-:Y:S01]  /*2aca0*/  HADD2.F32 R3, -RZ, R118.reuse.H0_H0 ;  /* 0x20000076ff037230 */ /* 0x100fe20000004100 */
[C---:B------:R-:W-:Y:S01]  /*2acb0*/  FMUL.FTZ R16, R8.reuse, R18 ;  /* 0x0000001208107220 */ /* 0x040fe20000410000 */
[----:B------:R-:W-:Y:S01]  /*2acc0*/  HADD2.F32 R4, -RZ, R119.H0_H0 ;  /* 0x20000077ff047230 */ /* 0x000fe20000004100 */
[-C--:B------:R-:W-:Y:S01]  /*2acd0*/  FMUL.FTZ R6, R8, R17.reuse ;  /* 0x0000001108067220 */ /* 0x080fe20000410000 */
[----:B------:R-:W-:Y:S01]  /*2ace0*/  HADD2.F32 R8, -RZ, R118.H1_H1 ;  /* 0x30000076ff087230 */ /* 0x000fe20000004100 */
[C---:B------:R-:W-:Y:S01]  /*2acf0*/  FFMA.FTZ R29, R22.reuse, R17, -R16 ;  /* 0x00000011161d7223 */ /* 0x040fe20000010810 */
[----:B------:R-:W-:Y:S01]  /*2ad00*/  HADD2.F32 R21, -RZ, R11.H1_H1 ;  /* 0x3000000bff157230 */ /* 0x000fe20000004100 */
[CC--:B------:R-:W-:Y:S01]  /*2ad10*/  FMUL.FTZ R16, R9.reuse, R3.reuse ;  /* 0x0000000309107220 */ /* 0x0c0fe20000410000 */
[----:B------:R-:W-:Y:S01]  /*2ad20*/  HADD2.F32 R11, -RZ, R19.H0_H0 ;  /* 0x20000013ff0b7230 */ /* 0x000fe20000004100 */
[----:B------:R-:W-:Y:S01]  /*2ad30*/  FMUL.FTZ R9, R9, R4 ;  /* 0x0000000409097220 */ /* 0x000fe20000410000 */
[----:B------:R-:W-:Y:S01]  /*2ad40*/  HADD2.F32 R24, -RZ, R10.H1_H1 ;  /* 0x3000000aff187230 */ /* 0x000fe20000004100 */
[----:B------:R-:W-:Y:S01]  /*2ad50*/  FFMA.FTZ R22, R22, R18, R6 ;  /* 0x0000001216167223 */ /* 0x000fe20000010006 */
[--C-:B------:R-:W-:Y:S01]  /*2ad60*/  HADD2.F32 R6, -RZ, R120.reuse.H0_H0 ;  /* 0x20000078ff067230 */ /* 0x100fe20000004100 */
[C---:B------:R-:W-:Y:S01]  /*2ad70*/  FFMA.FTZ R44, R25.reuse, R3, R9 ;  /* 0x00000003192c7223 */ /* 0x040fe20000010009 */
[----:B------:R-:W-:Y:S01]  /*2ad80*/  HADD2.F32 R3, -RZ, R119.H1_H1 ;  /* 0x30000077ff037230 */ /* 0x000fe20000004100 */
[----:B------:R-:W-:Y:S01]  /*2ad90*/  FFMA.FTZ R45, R25, R4, -R16 ;  /* 0x00000004192d7223 */ /* 0x000fe20000010810 */
[----:B------:R-:W-:Y:S01]  /*2ada0*/  HADD2.F32 R4, -RZ, R120.H1_H1 ;  /* 0x30000078ff047230 */ /* 0x000fe20000004100 */
[C---:B------:R-:W-:Y:S01]  /*2adb0*/  FMUL.FTZ R9, R14.reuse, R8 ;  /* 0x000000080e097220 */ /* 0x040fe20000410000 */
[----:B------:R-:W-:Y:S01]  /*2adc0*/  HADD2.F32 R10, -RZ, R19.H1_H1 ;  /* 0x30000013ff0a7230 */ /* 0x000fe20000004100 */
[-C--:B------:R-:W-:Y:S01]  /*2add0*/  FMUL.FTZ R14, R14, R6.reuse ;  /* 0x000000060e0e7220 */ /* 0x080fe20000410000 */
[----:B------:R-:W-:Y:S01]  /*2ade0*/  HADD2.F32 R34, -RZ, R38.H0_H0 ;  /* 0x20000026ff227230 */ /* 0x000fe20000004100 */
[----:B------:R-:W-:Y:S01]  /*2adf0*/  FFMA.FTZ R25, R26, R6, -R9 ;  /* 0x000000061a197223 */ /* 0x000fe20000010809 */
[----:B------:R-:W-:Y:S01]  /*2ae00*/  HADD2.F32 R16, -RZ, R35.H0_H0 ;  /* 0x20000023ff107230 */ /* 0x000fe20000004100 */
[C---:B------:R-:W-:Y:S01]  /*2ae10*/  FMUL.FTZ R9, R11.reuse, R3 ;  /* 0x000000030b097220 */ /* 0x040fe20000410000 */
[----:B------:R-:W-:Y:S01]  /*2ae20*/  HADD2.F32 R19, -RZ, R42.H0_H0 ;  /* 0x2000002aff137230 */ /* 0x000fe20000004100 */
[----:B------:R-:W-:Y:S01]  /*2ae30*/  FMUL.FTZ R11, R11, R4 ;  /* 0x000000040b0b7220 */ /* 0x000fe20000410000 */
[----:B------:R-:W-:Y:S01]  /*2ae40*/  HADD2.F32 R18, -RZ, R43.H0_H0 ;  /* 0x2000002bff127230 */ /* 0x000fe20000004100 */
[----:B------:R-:W-:Y:S01]  /*2ae50*/  FMUL.FTZ R6, R10, R34 ;  /* 0x000000220a067220 */ /* 0x000fe20000410000 */
[----:B------:R-:W-:Y:S01]  /*2ae60*/  HADD2.F32 R17, -RZ, R40.H0_H0 ;  /* 0x20000028ff117230 */ /* 0x000fe20000004100 */
[----:B------:R-:W-:-:S02]  /*2ae70*/  FFMA.FTZ R20, R26, R8, R14 ;  /* 0x000000081a147223 */ /* 0x000fc4000001000e */
[C---:B------:R-:W-:Y:S02]  /*2ae80*/  FFMA.FTZ R14, R23.reuse, R4, -R9 ;  /* 0x00000004170e7223 */ /* 0x040fe40000010809 */
[----:B------:R-:W-:Y:S02]  /*2ae90*/  FFMA.FTZ R11, R23, R3, R11 ;  /* 0x00000003170b7223 */ /* 0x000fe4000001000b */
[-C--:B------:R-:W-:Y:S02]  /*2aea0*/  FMUL.FTZ R4, R10, R16.reuse ;  /* 0x000000100a047220 */ /* 0x080fe40000410000 */
[----:B------:R-:W-:Y:S01]  /*2aeb0*/  FFMA.FTZ R3, R21, R16, -R6 ;  /* 0x0000001015037223 */ /* 0x000fe20000010806 */
[----:B------:R-:W-:Y:S01]  /*2aec0*/  HADD2.F32 R16, -RZ, R41.H0_H0 ;  /* 0x20000029ff107230 */ /* 0x000fe20000004100 */
[----:B------:R-:W-:Y:S02]  /*2aed0*/  FMUL.FTZ R8, R15, R19 ;  /* 0x000000130f087220 */ /* 0x000fe40000410000 */
[----:B------:R-:W-:-:S02]  /*2aee0*/  FMUL.FTZ R9, R13, R18 ;  /* 0x000000120d097220 */ /* 0x000fc40000410000 */
[-C--:B------:R-:W-:Y:S02]  /*2aef0*/  FMUL.FTZ R6, R15, R17.reuse ;  /* 0x000000110f067220 */ /* 0x080fe40000410000 */
[-C--:B------:R-:W-:Y:S02]  /*2af00*/  FMUL.FTZ R10, R13, R16.reuse ;  /* 0x000000100d0a7220 */ /* 0x080fe40000410000 */
[----:B------:R-:W-:Y:S01]  /*2af10*/  FFMA.FTZ R8, R27, R17, -R8 ;  /* 0x000000111b087223 */ /* 0x000fe20000010808 */
[----:B------:R-:W-:Y:S01]  /*2af20*/  F2FP.PACK_AB R17, R29, R47 ;  /* 0x0000002f1d11723e */ /* 0x000fe200000000ff */
[----:B------:R-:W-:Y:S01]  /*2af30*/  FFMA.FTZ R13, R24, R16, -R9 ;  /* 0x00000010180d7223 */ /* 0x000fe20000010809 */
[----:B------:R-:W-:Y:S01]  /*2af40*/  F2FP.PACK_AB R9, R22, R46 ;  /* 0x0000002e1609723e */ /* 0x000fe200000000ff */
[----:B------:R-:W-:Y:S01]  /*2af50*/  FFMA.FTZ R4, R21, R34, R4 ;  /* 0x0000002215047223 */ /* 0x000fe20000010004 */
[----:B------:R-:W-:Y:S01]  /*2af60*/  F2FP.PACK_AB R16, R8, R45 ;  /* 0x0000002d0810723e */ /* 0x000fe200000000ff */
[----:B------:R-:W-:Y:S01]  /*2af70*/  FFMA.FTZ R6, R27, R19, R6 ;  /* 0x000000131b067223 */ /* 0x000fe20000010006 */
[----:B------:R-:W-:Y:S01]  /*2af80*/  F2FP.PACK_AB R19, R3, R14 ;  /* 0x0000000e0313723e */ /* 0x000fe200000000ff */
[----:B------:R-:W-:Y:S01]  /*2af90*/  FFMA.FTZ R10, R24, R18, R10 ;  /* 0x00000012180a7223 */ /* 0x000fe2000001000a */
[----:B------:R-:W-:-:S02]  /*2afa0*/  F2FP.PACK_AB R18, R13, R25 ;  /* 0x000000190d12723e */ /* 0x000fc400000000ff */
[----:B------:R-:W-:Y:S02]  /*2afb0*/  F2FP.PACK_AB R11, R4, R11 ;  /* 0x0000000b040b723e */ /* 0x000fe400000000ff */
[----:B------:R-:W-:Y:S01]  /*2afc0*/  F2FP.PACK_AB R8, R6, R44 ;  /* 0x0000002c0608723e */ /* 0x000fe200000000ff */
[----:B------:R1:W-:Y:S01]  /*2afd0*/  ST.E.128 [R32.64], R16 ;  /* 0x0000001020007985 */ /* 0x0003e2000c101d04 */
[----:B------:R-:W-:-:S05]  /*2afe0*/  F2FP.PACK_AB R10, R10, R20 ;  /* 0x000000140a0a723e */ /* 0x000fca00000000ff */
[----:B------:R1:W-:Y:S02]  /*2aff0*/  ST.E.128 [R30.64], R8 ;  /* 0x000000081e007985 */ /* 0x0003e4000c101d04 */
.L_x_2656:
[----:B------:R-:W-:Y:S05]  /*2b000*/  BSYNC B0 ;  /* 0x0000000000007941 */ /* 0x000fea0003800000 */
.L_x_2655:
[----:B------:R-:W-:-:S04]  /*2b010*/  IADD3 R4, R56, 0x40, RZ ;  /* 0x0000004038047810 */ /* 0x000fc80007ffe0ff */
[----:B------:R-:W-:-:S13]  /*2b020*/  ISETP.GE.AND P0, PT, R4, R0, PT ;  /* 0x000000000400720c */ /* 0x000fda0003f06270 */
[----:B------:R-:W-:Y:S05]  /*2b030*/  @P0 BRA `(.L_x_2654) ;  /* 0x0000067000000947 */ /* 0x000fea0003800000 */
[----:B------:R-:W-:-:S04]  /*2b040*/  SHF.R.S32.HI R6, RZ, 0x1f, R4 ;  /* 0x0000001fff067819 */ /* 0x000fc80000011404 */
[CC--:B------:R-:W-:Y:S02]  /*2b050*/  LEA.HI R3, R6.reuse, R4.reuse, RZ, 0x6 ;  /* 0x0000000406037211 */ /* 0x0c0fe400078f30ff */
[----:B------:R-:W-:Y:S02]  /*2b060*/  LEA.HI R4, R6, R4, RZ, 0x3 ;  /* 0x0000000406047211 */ /* 0x000fe400078f18ff */
[----:B------:R-:W-:Y:S02]  /*2b070*/  SHF.L.U32 R6, R3, 0x7, RZ ;  /* 0x0000000703067819 */ /* 0x000fe400000006ff */
[----:B------:R-:W-:Y:S02]  /*2b080*/  LEA.HI.SX32 R3, R4, R48, 0x1d ;  /* 0x0000003004037211 */ /* 0x000fe400078feaff */
[----:B-1----:R-:W-:Y:S02]  /*2b090*/  LOP3.LUT R8, R2, 0x38, R4, 0xf8, !PT ;  /* 0x0000003802087812 */ /* 0x002fe400078ef804 */
[----:B------:R-:W-:-:S02]  /*2b0a0*/  SHF.R.S32.HI R4, RZ, 0x1f, R3 ;  /* 0x0000001fff047819 */ /* 0x000fc40000011403 */
[----:B------:R-:W-:Y:S02]  /*2b0b0*/  LOP3.LUT R9, R6, 0xffffe000, RZ, 0xc0, !PT ;  /* 0xffffe00006097812 */ /* 0x000fe400078ec0ff */
[----:B------:R-:W-:Y:S02]  /*2b0c0*/  LOP3.LUT R6, R8, R49, RZ, 0x3c, !PT ;  /* 0x0000003108067212 */ /* 0x000fe400078e3cff */
[----:B------:R-:W-:Y:S02]  /*2b0d0*/  SHF.L.U32 R8, R3, 0x3, RZ ;  /* 0x0000000303087819 */ /* 0x000fe400000006ff */
[----:B------:R-:W-:Y:S02]  /*2b0e0*/  LEA.HI R3, R4, R3, RZ, 0x3 ;  /* 0x0000000304037211 */ /* 0x000fe400078f18ff */
[----:B------:R-:W-:Y:S02]  /*2b0f0*/  LOP3.LUT R4, R2, 0x38, R8, 0xf8, !PT ;  /* 0x0000003802047812 */ /* 0x000fe400078ef808 */
[----:B------:R-:W-:-:S02]  /*2b100*/  SHF.L.U32 R2, R3, 0xa, RZ ;  /* 0x0000000a03027819 */ /* 0x000fc400000006ff */
[----:B------:R-:W-:Y:S02]  /*2b110*/  LOP3.LUT R3, R4, R49, RZ, 0x3c, !PT ;  /* 0x0000003104037212 */ /* 0x000fe400078e3cff */
[----:B------:R-:W-:Y:S02]  /*2b120*/  LOP3.LUT R2, R2, 0xffffe000, RZ, 0xc0, !PT ;  /* 0xffffe00002027812 */ /* 0x000fe400078ec0ff */
[--C-:B------:R-:W-:Y:S02]  /*2b130*/  IADD3 R6, R6, R9, R28.reuse ;  /* 0x0000000906067210 */ /* 0x100fe40007ffe01c */
[----:B------:R-:W-:-:S03]  /*2b140*/  IADD3 R2, R3, R2, R28 ;  /* 0x0000000203027210 */ /* 0x000fc60007ffe01c */
[----:B-----5:R-:W-:-:S04]  /*2b150*/  IMAD.WIDE.U32 R30, R6, 0x2, R36 ;  /* 0x00000002061e7825 */ /* 0x020fc800078e0024 */
[----:B------:R-:W-:Y:S01]  /*2b160*/  IMAD.WIDE.U32 R28, R2, 0x2, R36 ;  /* 0x00000002021c7825 */ /* 0x000fe200078e0024 */
[----:B------:R-:W2:Y:S04]  /*2b170*/  LD.E.128 R8, [R30.64] ;  /* 0x000000041e087980 */ /* 0x000ea8000c101d00 */
[----:B----4-:R-:W3:Y:S01]  /*2b180*/  LD.E.128 R16, [R28.64] ;  /* 0x000000041c107980 */ /* 0x010ee2000c101d00 */
[----:B------:R-:W-:Y:S01]  /*2b190*/  SHF.R.U32.HI R32, RZ, 0x10, R83 ;  /* 0x00000010ff207819 */ /* 0x000fe20000011653 */
[--C-:B------:R-:W-:Y:S01]  /*2b1a0*/  HADD2.F32 R4, -RZ, R122.reuse.H0_H0 ;  /* 0x2000007aff047230 */ /* 0x100fe20000004100 */
[----:B------:R-:W-:Y:S01]  /*2b1b0*/  SHF.R.U32.HI R27, RZ, 0x10, R87 ;  /* 0x00000010ff1b7819 */ /* 0x000fe20000011657 */
[----:B------:R-:W-:Y:S01]  /*2b1c0*/  HADD2.F32 R2, -RZ, R122.H1_H1 ;  /* 0x3000007aff027230 */ /* 0x000fe20000004100 */
[----:B------:R-:W-:-:S02]  /*2b1d0*/  SHF.R.U32.HI R34, RZ, 0x10, R81 ;  /* 0x00000010ff227819 */ /* 0x000fc40000011651 */
[--C-:B------:R-:W-:Y:S02]  /*2b1e0*/  SHF.R.U32.HI R33, RZ, 0x10, R85.reuse ;  /* 0x00000010ff217819 */ /* 0x100fe40000011655 */
[----:B------:R-:W-:Y:S02]  /*2b1f0*/  SHF.R.U64 R35, R84, 0x10, R85 ;  /* 0x0000001054237819 */ /* 0x000fe40000001255 */
[----:B------:R-:W-:Y:S02]  /*2b200*/  SHF.R.U64 R41, R82, 0x10, R83 ;  /* 0x0000001052297819 */ /* 0x000fe40000001253 */
[----:B------:R-:W-:Y:S02]  /*2b210*/  SHF.R.U64 R40, R80, 0x10, R81 ;  /* 0x0000001050287819 */ /* 0x000fe40000001251 */
[----:B------:R-:W-:Y:S01]  /*2b220*/  SHF.R.U64 R38, R86, 0x10, R87 ;  /* 0x0000001056267819 */ /* 0x000fe20000001257 */
[--C-:B--2---:R-:W-:Y:S02]  /*2b230*/  HADD2.F32 R20, -RZ, R11.reuse.H0_H0 ;  /* 0x2000000bff147230 */ /* 0x104fe40000004100 */
[----:B------:R-:W-:-:S02]  /*2b240*/  HADD2.F32 R15, -RZ, R11.H1_H1 ;  /* 0x3000000bff0f7230 */ /* 0x000fc40000004100 */
[----:B---3--:R-:W-:Y:S02]  /*2b250*/  HADD2.F32 R3, -RZ, R19.H0_H0 ;  /* 0x20000013ff037230 */ /* 0x008fe40000004100 */
[--C-:B------:R-:W-:Y:S02]  /*2b260*/  HADD2.F32 R21, -RZ, R9.reuse.H0_H0 ;  /* 0x20000009ff157230 */ /* 0x100fe40000004100 */
[----:B------:R-:W-:Y:S02]  /*2b270*/  HADD2.F32 R25, -RZ, R9.H1_H1 ;  /* 0x30000009ff197230 */ /* 0x000fe40000004100 */
[--C-:B------:R-:W-:Y:S02]  /*2b280*/  HADD2.F32 R14, -RZ, R16.reuse.H0_H0 ;  /* 0x20000010ff0e7230 */ /* 0x100fe40000004100 */
[----:B------:R-:W-:Y:S01]  /*2b290*/  HADD2.F32 R13, -RZ, R16.H1_H1 ;  /* 0x30000010ff0d7230 */ /* 0x000fe20000004100 */
[C---:B------:R-:W-:Y:S01]  /*2b2a0*/  FMUL.FTZ R16, R3.reuse, R4 ;  /* 0x0000000403107220 */ /* 0x040fe20000410000 */
[--C-:B------:R-:W-:Y:S01]  /*2b2b0*/  HADD2.F32 R11, -RZ, R18.reuse.H0_H0 ;  /* 0x20000012ff0b7230 */ /* 0x100fe20000004100 */
[-C--:B------:R-:W-:Y:S01]  /*2b2c0*/  FMUL.FTZ R3, R3, R2.reuse ;  /* 0x0000000203037220 */ /* 0x080fe20000410000 */
[----:B------:R-:W-:Y:S01]  /*2b2d0*/  HADD2.F32 R9, -RZ, R18.H1_H1 ;  /* 0x30000012ff097230 */ /* 0x000fe20000004100 */
[C---:B------:R-:W-:Y:S01]  /*2b2e0*/  FFMA.FTZ R43, R20.reuse, R2, -R16 ;  /* 0x00000002142b7223 */ /* 0x040fe20000010810 */
[----:B------:R-:W-:Y:S01]  /*2b2f0*/  HADD2.F32 R6, -RZ, R19.H1_H1 ;  /* 0x30000013ff067230 */ /* 0x000fe20000004100 */
[----:B------:R-:W-:Y:S01]  /*2b300*/  FFMA.FTZ R42, R20, R4, R3 ;  /* 0x00000004142a7223 */ /* 0x000fe20000010003 */
[----:B------:R-:W-:-:S02]  /*2b310*/  HADD2.F32 R18, -RZ, R32.H0_H0 ;  /* 0x20000020ff127230 */ /* 0x000fc40000004100 */
[--C-:B------:R-:W-:Y:S02]  /*2b320*/  HADD2.F32 R26, -RZ, R8.reuse.H0_H0 ;  /* 0x20000008ff1a7230 */ /* 0x100fe40000004100 */
[----:B------:R-:W-:Y:S01]  /*2b330*/  HADD2.F32 R24, -RZ, R8.H1_H1 ;  /* 0x30000008ff187230 */ /* 0x000fe20000004100 */
[----:B------:R-:W-:Y:S01]  /*2b340*/  FMUL.FTZ R16, R6, R18 ;  /* 0x0000001206107220 */ /* 0x000fe20000410000 */
[--C-:B------:R-:W-:Y:S02]  /*2b350*/  HADD2.F32 R23, -RZ, R10.reuse.H0_H0 ;  /* 0x2000000aff177230 */ /* 0x100fe40000004100 */
[----:B------:R-:W-:Y:S02]  /*2b360*/  HADD2.F32 R22, -RZ, R10.H1_H1 ;  /* 0x3000000aff167230 */ /* 0x000fe40000004100 */
[--C-:B------:R-:W-:Y:S02]  /*2b370*/  HADD2.F32 R8, -RZ, R17.reuse.H0_H0 ;  /* 0x20000011ff087230 */ /* 0x100fe40000004100 */
[----:B------:R-:W-:-:S02]  /*2b380*/  HADD2.F32 R10, -RZ, R17.H1_H1 ;  /* 0x30000011ff0a7230 */ /* 0x000fc40000004100 */
[----:B------:R-:W-:Y:S02]  /*2b390*/  HADD2.F32 R17, -RZ, R27.H0_H0 ;  /* 0x2000001bff117230 */ /* 0x000fe40000004100 */
[--C-:B------:R-:W-:Y:S02]  /*2b3a0*/  HADD2.F32 R2, -RZ, R123.reuse.H0_H0 ;  /* 0x2000007bff027230 */ /* 0x100fe40000004100 */
[----:B------:R-:W-:Y:S01]  /*2b3b0*/  HADD2.F32 R3, -RZ, R123.H1_H1 ;  /* 0x3000007bff037230 */ /* 0x000fe20000004100 */
[-C--:B------:R-:W-:Y:S01]  /*2b3c0*/  FMUL.FTZ R6, R6, R17.reuse ;  /* 0x0000001106067220 */ /* 0x080fe20000410000 */
[----:B------:R-:W-:Y:S01]  /*2b3d0*/  HADD2.F32 R19, -RZ, R40.H0_H0 ;  /* 0x20000028ff137230 */ /* 0x000fe20000004100 */
[----:B------:R-:W-:Y:S01]  /*2b3e0*/  FFMA.FTZ R32, R15, R17, -R16 ;  /* 0x000000110f207223 */ /* 0x000fe20000010810 */
[----:B------:R-:W-:Y:S01]  /*2b3f0*/  HADD2.F32 R17, -RZ, R34.H0_H0 ;  /* 0x20000022ff117230 */ /* 0x000fe20000004100 */
[C---:B------:R-:W-:Y:S02]  /*2b400*/  FMUL.FTZ R16, R8.reuse, R2 ;  /* 0x0000000208107220 */ /* 0x040fe40000410000 */
[----:B------:R-:W-:-:S02]  /*2b410*/  FMUL.FTZ R4, R8, R3 ;  /* 0x0000000308047220 */ /* 0x000fc40000410000 */
[----:B------:R-:W-:Y:S01]  /*2b420*/  FFMA.FTZ R27, R15, R18, R6 ;  /* 0x000000120f1b7223 */ /* 0x000fe20000010006 */
[----:B------:R-:W-:Y:S01]  /*2b430*/  HADD2.F32 R15, -RZ, R33.H0_H0 ;  /* 0x20000021ff0f7230 */ /* 0x000fe20000004100 */
[C---:B------:R-:W-:Y:S01]  /*2b440*/  FFMA.FTZ R34, R21.reuse, R3, -R16 ;  /* 0x0000000315227223 */ /* 0x040fe20000010810 */
[--C-:B------:R-:W-:Y:S01]  /*2b450*/  HADD2.F32 R3, -RZ, R124.reuse.H0_H0 ;  /* 0x2000007cff037230 */ /* 0x100fe20000004100 */
[----:B------:R-:W-:Y:S01]  /*2b460*/  FFMA.FTZ R21, R21, R2, R4 ;  /* 0x0000000215157223 */ /* 0x000fe20000010004 */
[--C-:B------:R-:W-:Y:S01]  /*2b470*/  HADD2.F32 R6, -RZ, R125.reuse.H0_H0 ;  /* 0x2000007dff067230 */ /* 0x100fe20000004100 */
[C---:B------:R-:W-:Y:S01]  /*2b480*/  FMUL.FTZ R2, R10.reuse, R17 ;  /* 0x000000110a027220 */ /* 0x040fe20000410000 */
[----:B------:R-:W-:Y:S01]  /*2b490*/  HADD2.F32 R4, -RZ, R125.H1_H1 ;  /* 0x3000007dff047230 */ /* 0x000fe20000004100 */
[-C--:B------:R-:W-:Y:S02]  /*2b4a0*/  FMUL.FTZ R8, R10, R15.reuse ;  /* 0x0000000f0a087220 */ /* 0x080fe40000410000 */
[----:B------:R-:W-:Y:S01]  /*2b4b0*/  FFMA.FTZ R15, R25, R15, -R2 ;  /* 0x0000000f190f7223 */ /* 0x000fe20000010802 */
[----:B------:R-:W-:Y:S01]  /*2b4c0*/  HADD2.F32 R2, -RZ, R124.H1_H1 ;  /* 0x3000007cff027230 */ /* 0x000fe20000004100 */
[----:B------:R-:W-:-:S02]  /*2b4d0*/  FMUL.FTZ R16, R14, R3 ;  /* 0x000000030e107220 */ /* 0x000fc40000410000 */
[----:B------:R-:W-:Y:S02]  /*2b4e0*/  FMUL.FTZ R14, R14, R6 ;  /* 0x000000060e0e7220 */ /* 0x000fe40000410000 */
[----:B------:R-:W-:Y:S02]  /*2b4f0*/  FMUL.FTZ R10, R11, R2 ;  /* 0x000000020b0a7220 */ /* 0x000fe40000410000 */
[C---:B------:R-:W-:Y:S01]  /*2b500*/  FFMA.FTZ R20, R26.reuse, R6, -R16 ;  /* 0x000000061a147223 */ /* 0x040fe20000010810 */
[----:B------:R-:W-:Y:S01]  /*2b510*/  HADD2.F32 R16, -RZ, R35.H0_H0 ;  /* 0x20000023ff107230 */ /* 0x000fe20000004100 */
[----:B------:R-:W-:Y:S02]  /*2b520*/  FFMA.FTZ R18, R26, R3, R14 ;  /* 0x000000031a127223 */ /* 0x000fe4000001000e */
[----:B------:R-:W-:Y:S01]  /*2b530*/  FFMA.FTZ R8, R25, R17, R8 ;  /* 0x0000001119087223 */ /* 0x000fe20000010008 */
[----:B------:R-:W-:Y:S01]  /*2b540*/  HADD2.F32 R17, -RZ, R41.H0_H0 ;  /* 0x20000029ff117230 */ /* 0x000fe20000004100 */
[-C--:B------:R-:W-:Y:S01]  /*2b550*/  FMUL.FTZ R3, R11, R4.reuse ;  /* 0x000000040b037220 */ /* 0x080fe20000410000 */
[----:B------:R-:W-:Y:S01]  /*2b560*/  HADD2.F32 R11, -RZ, R38.H0_H0 ;  /* 0x20000026ff0b7230 */ /* 0x000fe20000004100 */
[----:B------:R-:W-:-:S02]  /*2b570*/  FFMA.FTZ R14, R23, R4, -R10 ;  /* 0x00000004170e7223 */ /* 0x000fc4000001080a */
[----:B------:R-:W-:Y:S02]  /*2b580*/  FFMA.FTZ R10, R23, R2, R3 ;  /* 0x00000002170a7223 */ /* 0x000fe40000010003 */
[CC--:B------:R-:W-:Y:S02]  /*2b590*/  FMUL.FTZ R2, R13.reuse, R16.reuse ;  /* 0x000000100d027220 */ /* 0x0c0fe40000410000 */
[----:B------:R-:W-:Y:S02]  /*2b5a0*/  FMUL.FTZ R3, R13, R19 ;  /* 0x000000130d037220 */ /* 0x000fe40000410000 */
[C---:B------:R-:W-:Y:S02]  /*2b5b0*/  FMUL.FTZ R6, R9.reuse, R17 ;  /* 0x0000001109067220 */ /* 0x040fe40000410000 */
[----:B------:R-:W-:Y:S01]  /*2b5c0*/  FMUL.FTZ R4, R9, R11 ;  /* 0x0000000b09047220 */ /* 0x000fe20000410000 */
[----:B------:R-:W-:Y:S01]  /*2b5d0*/  F2FP.PACK_AB R9, R8, R21 ;  /* 0x000000150809723e */ /* 0x000fe200000000ff */
[----:B------:R-:W-:Y:S01]  /*2b5e0*/  FFMA.FTZ R2, R24, R19, R2 ;  /* 0x0000001318027223 */ /* 0x000fe20000010002 */
[----:B------:R-:W-:Y:S01]  /*2b5f0*/  F2FP.PACK_AB R19, R32, R43 ;  /* 0x0000002b2013723e */ /* 0x000fe200000000ff */
[----:B------:R-:W-:-:S02]  /*2b600*/  FFMA.FTZ R3, R24, R16, -R3 ;  /* 0x0000001018037223 */ /* 0x000fc40000010803 */
[----:B------:R-:W-:Y:S01]  /*2b610*/  FFMA.FTZ R6, R22, R11, -R6 ;  /* 0x0000000b16067223 */ /* 0x000fe20000010806 */
[----:B------:R-:W-:Y:S01]  /*2b620*/  F2FP.PACK_AB R8, R2, R18 ;  /* 0x000000120208723e */ /* 0x000fe200000000ff */
[----:B------:R-:W-:Y:S01]  /*2b630*/  FFMA.FTZ R4, R22, R17, R4 ;  /* 0x0000001116047223 */ /* 0x000fe20000010004 */
[----:B------:R-:W-:Y:S02]  /*2b640*/  F2FP.PACK_AB R17, R15, R34 ;  /* 0x000000220f11723e */ /* 0x000fe400000000ff */
[----:B------:R-:W-:Y:S02]  /*2b650*/  F2FP.PACK_AB R16, R3, R20 ;  /* 0x000000140310723e */ /* 0x000fe400000000ff */
[----:B------:R-:W-:Y:S02]  /*2b660*/  F2FP.PACK_AB R18, R6, R14 ;  /* 0x0000000e0612723e */ /* 0x000fe400000000ff */
[----:B------:R-:W-:Y:S02]  /*2b670*/  F2FP.PACK_AB R11, R27, R42 ;  /* 0x0000002a1b0b723e */ /* 0x000fe400000000ff */
[----:B------:R-:W-:Y:S01]  /*2b680*/  F2FP.PACK_AB R10, R4, R10 ;  /* 0x0000000a040a723e */ /* 0x000fe200000000ff */
[----:B------:R1:W-:Y:S04]  /*2b690*/  ST.E.128 [R30.64], R16 ;  /* 0x000000101e007985 */ /* 0x0003e8000c101d04 */
[----:B------:R1:W-:Y:S02]  /*2b6a0*/  ST.E.128 [R28.64], R8 ;  /* 0x000000081c007985 */ /* 0x0003e4000c101d04 */
.L_x_2654:
[----:B------:R-:W-:Y:S05]  /*2b6b0*/  BSYNC B1 ;  /* 0x0000000000017941 */ /* 0x000fea0003800000 */
.L_x_2653:
[----:B------:R-:W-:Y:S01]  /*2b6c0*/  IADD3 R4, R93, 0x60, RZ ;  /* 0x000000605d047810 */ /* 0x000fe20007ffe0ff */
[----:B------:R-:W-:-:S02]  /*2b6d0*/  IMAD.MOV.U32 R2, RZ, RZ, R138 ;  /* 0x000000ffff027224 */ /* 0x000fc400078e008a */
[----:B------:R-:W-:Y:S01]  /*2b6e0*/  IMAD.MOV.U32 R3, RZ, RZ, 0x0 ;  /* 0x00000000ff037424 */ /* 0x000fe200078e00ff */
[----:B------:R-:W-:-:S13]  /*2b6f0*/  ISETP.GE.AND P0, PT, R4, R59, PT ;  /* 0x0000003b0400720c */ /* 0x000fda0003f06270 */
[----:B------:R-:W-:Y:S05]  /*2b700*/  @P0 RET.REL.NODEC R2 `(_ZN7cutlass13device_kernelIN5flash19enable_sm80_to_sm89INS1_16FlashAttnFwdSm80INS1_25CollectiveMainloopFwdSm80ILi8ELi1ELb0EN4cute5tupleIJNS5_1CILi128EEENS7_ILi48EEENS7_ILi256EEEEEELi256ENS_6half_tEfNS_4arch4Sm80ELb0ELb1ELb1ELb1ELb1ELb1ELb1ELb1EEENS1_21CollectiveEpilogueFwdINS6_IJS8_SA_S9_EEENS6_IJNS7_ILi1EEESI_SI_EEESC_SE_Li256ELb1ELb1ELb1ELb0EEENS1_36VarlenDynamicPersistentTileSchedulerILi128ELi48ELi256ELi256ELb1ELb1ELb0ELb1ELb0ELb1EEEEEEEEEvNT_6ParamsE) ;  /* 0xfffd48f002000950 */ /* 0x000fea0003c3ffff */
        /* <DEDUP_REMOVED lines=9> */
[----:B-1----:R-:W-:Y:S01]  /*2b7a0*/  LOP3.LUT R28, R2, 0xfffffe00, RZ, 0xc0, !PT ;  /* 0xfffffe00021c7812 */ /* 0x002fe200078ec0ff */
[----:B------:R-:W-:Y:S05]  /*2b7b0*/  @P0 BRA `(.L_x_2658) ;  /* 0x0000062000000947 */ /* 0x000fea0003800000 */
[----:B------:R-:W-:Y:S02]  /*2b7c0*/  IADD3 R6, R39, R35, RZ ;  /* 0x0000002327067210 */ /* 0x000fe40007ffe0ff */
[----:B------:R-:W-:Y:S02]  /*2b7d0*/  LOP3.LUT R2, R4, 0x38, R56, 0xf8, !PT ;  /* 0x0000003804027812 */ /* 0x000fe400078ef838 */
[----:B------:R-:W-:Y:S02]  /*2b7e0*/  SHF.R.S32.HI R8, RZ, 0x1f, R6 ;  /* 0x0000001fff087819 */ /* 0x000fe40000011406 */
        /* <DEDUP_REMOVED lines=48> */
[C---:B------:R-:W-:Y:S01]  /*2baf0*/  FMUL.FTZ R16, R9.reuse, R2 ;  /* 0x0000000209107220 */ /* 0x040fe20000410000 */
[----:B------:R-:W-:Y:S01]  /*2bb00*/  HADD2.F32 R11, -RZ, R19.H0_H0 ;  /* 0x20000013ff0b7230 */ /* 0x000fe20000004100 */
[-C--:B------:R-:W-:Y:S01]  /*2bb10*/  FMUL.FTZ R9, R9, R3.reuse ;  /* 0x0000000309097220 */ /* 0x080fe20000410000 */
        /* <DEDUP_REMOVED lines=44> */
.L_x_2658:
[----:B------:R-:W-:Y:S05]  /*2bde0*/  BSYNC B0 ;  /* 0x0000000000007941 */ /* 0x000fea0003800000 */
.L_x_2657:
[----:B------:R-:W-:Y:S01]  /*2bdf0*/  IADD3 R6, R56, 0x40, RZ ;  /* 0x0000004038067810 */ /* 0x000fe20007ffe0ff */
[----:B------:R-:W-:Y:S02]  /*2be00*/  IMAD.MOV.U32 R2, RZ, RZ, R138 ;  /* 0x000000ffff027224 */ /* 0x000fe400078e008a */
[----:B------:R-:W-:Y:S01]  /*2be10*/  IMAD.MOV.U32 R3, RZ, RZ, 0x0 ;  /* 0x00000000ff037424 */ /* 0x000fe200078e00ff */
[----:B------:R-:W-:-:S13]  /*2be20*/  ISETP.GE.AND P0, PT, R6, R0, PT ;  /* 0x000000000600720c */ /* 0x000fda0003f06270 */
[----:B------:R-:W-:Y:S05]  /*2be30*/  @P0 RET.REL.NODEC R2 `(_ZN7cutlass13device_kernelIN5flash19enable_sm80_to_sm89INS1_16FlashAttnFwdSm80INS1_25CollectiveMainloopFwdSm80ILi8ELi1ELb0EN4cute5tupleIJNS5_1CILi128EEENS7_ILi48EEENS7_ILi256EEEEEELi256ENS_6half_tEfNS_4arch4Sm80ELb0ELb1ELb1ELb1ELb1ELb1ELb1ELb1EEENS1_21CollectiveEpilogueFwdINS6_IJS8_SA_S9_EEENS6_IJNS7_ILi1EEESI_SI_EEESC_SE_Li256ELb1ELb1ELb1ELb0EEENS1_36VarlenDynamicPersistentTileSchedulerILi128ELi48ELi256ELi256ELb1ELb1ELb0ELb1ELb0ELb1EEEEEEEEEvNT_6ParamsE) ;  /* 0xfffd41c002000950 */ /* 0x000fea0003c3ffff */
[----:B------:R-:W-:-:S04]  /*2be40*/  SHF.R.S32.HI R2, RZ, 0x1f, R6 ;  /* 0x0000001fff027819 */ /* 0x000fc80000011406 */
[CC--:B------:R-:W-:Y:S02]  /*2be50*/  LEA.HI R3, R2.reuse, R6.reuse, RZ, 0x6 ;  /* 0x0000000602037211 */ /* 0x0c0fe400078f30ff */
[----:B------:R-:W-:Y:S02]  /*2be60*/  LEA.HI R2, R2, R6, RZ, 0x3 ;  /* 0x0000000602027211 */ /* 0x000fe400078f18ff */
[----:B------:R-:W-:Y:S02]  /*2be70*/  SHF.L.U32 R3, R3, 0x7, RZ ;  /* 0x0000000703037819 */ /* 0x000fe400000006ff */
[----:B------:R-:W-:Y:S02]  /*2be80*/  LEA.HI.SX32 R0, R2, R35, 0x1d ;  /* 0x0000002302007211 */ /* 0x000fe400078feaff */
[----:B------:R-:W-:Y:S02]  /*2be90*/  LOP3.LUT R6, R4, 0x38, R2, 0xf8, !PT ;  /* 0x0000003804067812 */ /* 0x000fe400078ef802 */
[----:B------:R-:W-:-:S02]  /*2bea0*/  SHF.R.S32.HI R2, RZ, 0x1f, R0 ;  /* 0x0000001fff027819 */ /* 0x000fc40000011400 */
[----:B-1----:R-:W-:Y:S02]  /*2beb0*/  LOP3.LUT R8, R3, 0xffffe000, RZ, 0xc0, !PT ;  /* 0xffffe00003087812 */ /* 0x002fe400078ec0ff */
        /* <DEDUP_REMOVED lines=13> */
[--C-:B------:R-:W-:Y:S01]  /*2bf90*/  HADD2.F32 R3, -RZ, R129.reuse.H0_H0 ;  /* 0x20000081ff037230 */ /* 0x100fe20000004100 */
[----:B------:R-:W-:Y:S01]  /*2bfa0*/  SHF.R.U32.HI R29, RZ, 0x10, R97 ;  /* 0x00000010ff1d7819 */ /* 0x000fe20000011661 */
[----:B------:R-:W-:Y:S01]  /*2bfb0*/  HADD2.F32 R0, -RZ, R129.H1_H1 ;  /* 0x30000081ff007230 */ /* 0x000fe20000004100 */
[----:B------:R-:W-:Y:S02]  /*2bfc0*/  SHF.R.U32.HI R31, RZ, 0x10, R99 ;  /* 0x00000010ff1f7819 */ /* 0x000fe40000011663 */
[----:B------:R-:W-:Y:S01]  /*2bfd0*/  SHF.R.U32.HI R28, RZ, 0x10, R101 ;  /* 0x00000010ff1c7819 */ /* 0x000fe20000011665 */
[----:B------:R-:W-:Y:S01]  /*2bfe0*/  HADD2.F32 R29, -RZ, R29.H0_H0 ;  /* 0x2000001dff1d7230 */ /* 0x000fe20000004100 */
[----:B------:R-:W-:Y:S01]  /*2bff0*/  SHF.R.U32.HI R30, RZ, 0x10, R103 ;  /* 0x00000010ff1e7819 */ /* 0x000fe20000011667 */
[----:B------:R-:W-:Y:S01]  /*2c000*/  HADD2.F32 R31, -RZ, R31.H0_H0 ;  /* 0x2000001fff1f7230 */ /* 0x000fe20000004100 */
[----:B------:R-:W-:Y:S01]  /*2c010*/  SHF.R.U64 R34, R96, 0x10, R97 ;  /* 0x0000001060227819 */ /* 0x000fe20000001261 */
[----:B------:R-:W-:Y:S01]  /*2c020*/  HADD2.F32 R28, -RZ, R28.H0_H0 ;  /* 0x2000001cff1c7230 */ /* 0x000fe20000004100 */
[----:B------:R-:W-:Y:S01]  /*2c030*/  SHF.R.U64 R35, R98, 0x10, R99 ;  /* 0x0000001062237819 */ /* 0x000fe20000001263 */
[----:B------:R-:W-:Y:S01]  /*2c040*/  HADD2.F32 R30, -RZ, R30.H0_H0 ;  /* 0x2000001eff1e7230 */ /* 0x000fe20000004100 */
[----:B------:R-:W-:Y:S01]  /*2c050*/  SHF.R.U64 R32, R100, 0x10, R101 ;  /* 0x0000001064207819 */ /* 0x000fe20000001265 */
[----:B------:R-:W-:Y:S01]  /*2c060*/  HADD2.F32 R34, -RZ, R34.H0_H0 ;  /* 0x20000022ff227230 */ /* 0x000fe20000004100 */
[----:B------:R-:W-:Y:S01]  /*2c070*/  SHF.R.U64 R33, R102, 0x10, R103 ;  /* 0x0000001066217819 */ /* 0x000fe20000001267 */
[----:B------:R-:W-:-:S02]  /*2c080*/  HADD2.F32 R35, -RZ, R35.H0_H0 ;  /* 0x20000023ff237230 */ /* 0x000fc40000004100 */
[----:B------:R-:W-:Y:S02]  /*2c090*/  HADD2.F32 R32, -RZ, R32.H0_H0 ;  /* 0x20000020ff207230 */ /* 0x000fe40000004100 */
[----:B------:R-:W-:Y:S02]  /*2c0a0*/  HADD2.F32 R33, -RZ, R33.H0_H0 ;  /* 0x20000021ff217230 */ /* 0x000fe40000004100 */
[----:B--2---:R-:W-:Y:S02]  /*2c0b0*/  HADD2.F32 R15, -RZ, R9.H0_H0 ;  /* 0x20000009ff0f7230 */ /* 0x004fe40000004100 */
[----:B------:R-:W-:Y:S02]  /*2c0c0*/  HADD2.F32 R13, -RZ, R11.H0_H0 ;  /* 0x2000000bff0d7230 */ /* 0x000fe40000004100 */
[--C-:B---3--:R-:W-:Y:S02]  /*2c0d0*/  HADD2.F32 R2, -RZ, R17.reuse.H0_H0 ;  /* 0x20000011ff027230 */ /* 0x108fe40000004100 */
[----:B------:R-:W-:-:S02]  /*2c0e0*/  HADD2.F32 R6, -RZ, R17.H1_H1 ;  /* 0x30000011ff067230 */ /* 0x000fc40000004100 */
[--C-:B------:R-:W-:Y:S01]  /*2c0f0*/  HADD2.F32 R4, -RZ, R19.reuse.H0_H0 ;  /* 0x20000013ff047230 */ /* 0x100fe20000004100 */
[CC--:B------:R-:W-:Y:S01]  /*2c100*/  FMUL.FTZ R17, R2.reuse, R3.reuse ;  /* 0x0000000302117220 */ /* 0x0c0fe20000410000 */
[--C-:B------:R-:W-:Y:S01]  /*2c110*/  HADD2.F32 R23, -RZ, R8.reuse.H0_H0 ;  /* 0x20000008ff177230 */ /* 0x100fe20000004100 */
[-C--:B------:R-:W-:Y:S01]  /*2c120*/  FMUL.FTZ R2, R2, R0.reuse ;  /* 0x0000000002027220 */ /* 0x080fe20000410000 */
[----:B------:R-:W-:Y:S01]  /*2c130*/  HADD2.F32 R21, -RZ, R8.H1_H1 ;  /* 0x30000008ff157230 */ /* 0x000fe20000004100 */
[C---:B------:R-:W-:Y:S01]  /*2c140*/  FFMA.FTZ R37, R15.reuse, R0, -R17 ;  /* 0x000000000f257223 */ /* 0x040fe20000010811 */
[--C-:B------:R-:W-:Y:S01]  /*2c150*/  HADD2.F32 R0, -RZ, R130.reuse.H0_H0 ;  /* 0x20000082ff007230 */ /* 0x100fe20000004100 */
[----:B------:R-:W-:Y:S01]  /*2c160*/  FFMA.FTZ R36, R15, R3, R2 ;  /* 0x000000030f247223 */ /* 0x000fe20000010002 */
[----:B------:R-:W-:Y:S01]  /*2c170*/  HADD2.F32 R2, -RZ, R130.H1_H1 ;  /* 0x30000082ff027230 */ /* 0x000fe20000004100 */
[----:B------:R-:W-:Y:S01]  /*2c180*/  FMUL.FTZ R17, R6, R29 ;  /* 0x0000001d06117220 */ /* 0x000fe20000410000 */
[----:B------:R-:W-:Y:S01]  /*2c190*/  HADD2.F32 R8, -RZ, R19.H1_H1 ;  /* 0x30000013ff087230 */ /* 0x000fe20000004100 */
[C---:B------:R-:W-:Y:S01]  /*2c1a0*/  FMUL.FTZ R3, R4.reuse, R0 ;  /* 0x0000000004037220 */ /* 0x040fe20000410000 */
[----:B------:R-:W-:Y:S01]  /*2c1b0*/  HADD2.F32 R14, -RZ, R9.H1_H1 ;  /* 0x30000009ff0e7230 */ /* 0x000fe20000004100 */
[----:B------:R-:W-:Y:S01]  /*2c1c0*/  FMUL.FTZ R4, R4, R2 ;  /* 0x0000000204047220 */ /* 0x000fe20000410000 */
[----:B------:R-:W-:Y:S01]  /*2c1d0*/  HADD2.F32 R22, -RZ, R11.H1_H1 ;  /* 0x3000000bff167230 */ /* 0x000fe20000004100 */
[----:B------:R-:W-:Y:S01]  /*2c1e0*/  FMUL.FTZ R6, R6, R28 ;  /* 0x0000001c06067220 */ /* 0x000fe20000410000 */
[--C-:B------:R-:W-:Y:S01]  /*2c1f0*/  HADD2.F32 R20, -RZ, R10.reuse.H0_H0 ;  /* 0x2000000aff147230 */ /* 0x100fe20000004100 */
[C---:B------:R-:W-:Y:S01]  /*2c200*/  FFMA.FTZ R15, R13.reuse, R0, R4 ;  /* 0x000000000d0f7223 */ /* 0x040fe20000010004 */
[----:B------:R-:W-:Y:S01]  /*2c210*/  HADD2.F32 R11, -RZ, R10.H1_H1 ;  /* 0x3000000aff0b7230 */ /* 0x000fe20000004100 */
[----:B------:R-:W-:Y:S01]  /*2c220*/  FMUL.FTZ R0, R8, R31 ;  /* 0x0000001f08007220 */ /* 0x000fe20000410000 */
[----:B------:R-:W-:Y:S01]  /*2c230*/  HADD2.F32 R10, -RZ, R16.H0_H0 ;  /* 0x20000010ff0a7230 */ /* 0x000fe20000004100 */
[----:B------:R-:W-:Y:S01]  /*2c240*/  FFMA.FTZ R17, R14, R28, -R17 ;  /* 0x0000001c0e117223 */ /* 0x000fe20000010811 */
[----:B------:R-:W-:Y:S01]  /*2c250*/  HADD2.F32 R9, -RZ, R18.H0_H0 ;  /* 0x20000012ff097230 */ /* 0x000fe20000004100 */
[----:B------:R-:W-:Y:S01]  /*2c260*/  FFMA.FTZ R28, R13, R2, -R3 ;  /* 0x000000020d1c7223 */ /* 0x000fe20000010803 */
[--C-:B------:R-:W-:Y:S01]  /*2c270*/  HADD2.F32 R2, -RZ, R131.reuse.H0_H0 ;  /* 0x20000083ff027230 */ /* 0x100fe20000004100 */
[----:B------:R-:W-:Y:S01]  /*2c280*/  FFMA.FTZ R19, R22, R30, -R0 ;  /* 0x0000001e16137223 */ /* 0x000fe20000010800 */
[----:B------:R-:W-:Y:S01]  /*2c290*/  HADD2.F32 R0, -RZ, R131.H1_H1 ;  /* 0x30000083ff007230 */ /* 0x000fe20000004100 */
[----:B------:R-:W-:Y:S01]  /*2c2a0*/  FFMA.FTZ R14, R14, R29, R6 ;  /* 0x0000001d0e0e7223 */ /* 0x000fe20000010006 */
[--C-:B------:R-:W-:Y:S01]  /*2c2b0*/  HADD2.F32 R4, -RZ, R132.reuse.H0_H0 ;  /* 0x20000084ff047230 */ /* 0x100fe20000004100 */
[C---:B------:R-:W-:Y:S01]  /*2c2c0*/  FMUL.FTZ R13, R10.reuse, R2 ;  /* 0x000000020a0d7220 */ /* 0x040fe20000410000 */
[----:B------:R-:W-:Y:S01]  /*2c2d0*/  HADD2.F32 R3, -RZ, R132.H1_H1 ;  /* 0x30000084ff037230 */ /* 0x000fe20000004100 */
[C---:B------:R-:W-:Y:S01]  /*2c2e0*/  FMUL.FTZ R6, R9.reuse, R0 ;  /* 0x0000000009067220 */ /* 0x040fe20000410000 */
[----:B------:R-:W-:Y:S01]  /*2c2f0*/  HADD2.F32 R16, -RZ, R16.H1_H1 ;  /* 0x30000010ff107230 */ /* 0x000fe20000004100 */
[----:B------:R-:W-:Y:S01]  /*2c300*/  FMUL.FTZ R10, R10, R4 ;  /* 0x000000040a0a7220 */ /* 0x000fe20000410000 */
[----:B------:R-:W-:Y:S01]  /*2c310*/  HADD2.F32 R18, -RZ, R18.H1_H1 ;  /* 0x30000012ff127230 */ /* 0x000fe20000004100 */
[----:B------:R-:W-:Y:S01]  /*2c320*/  FMUL.FTZ R9, R9, R3 ;  /* 0x0000000309097220 */ /* 0x000fe20000410000 */
[----:B------:R-:W-:Y:S01]  /*2c330*/  F2FP.PACK_AB R17, R17, R37 ;  /* 0x000000251111723e */ /* 0x000fe200000000ff */
[----:B------:R-:W-:Y:S01]  /*2c340*/  FMUL.FTZ R8, R8, R30 ;  /* 0x0000001e08087220 */ /* 0x000fe20000410000 */
[----:B------:R-:W-:Y:S01]  /*2c350*/  F2FP.PACK_AB R19, R19, R28 ;  /* 0x0000001c1313723e */ /* 0x000fe200000000ff */
[----:B------:R-:W-:-:S02]  /*2c360*/  FFMA.FTZ R13, R23, R4, -R13 ;  /* 0x00000004170d7223 */ /* 0x000fc4000001080d */
[C---:B------:R-:W-:Y:S02]  /*2c370*/  FFMA.FTZ R3, R20.reuse, R3, -R6 ;  /* 0x0000000314037223 */ /* 0x040fe40000010806 */
[----:B------:R-:W-:Y:S02]  /*2c380*/  FFMA.FTZ R23, R23, R2, R10 ;  /* 0x0000000217177223 */ /* 0x000fe4000001000a */
[----:B------:R-:W-:Y:S01]  /*2c390*/  FFMA.FTZ R20, R20, R0, R9 ;  /* 0x0000000014147223 */ /* 0x000fe20000010009 */
[----:B------:R-:W-:Y:S01]  /*2c3a0*/  F2FP.PACK_AB R9, R14, R36 ;  /* 0x000000240e09723e */ /* 0x000fe200000000ff */
[----:B------:R-:W-:Y:S02]  /*2c3b0*/  FFMA.FTZ R22, R22, R31, R8 ;  /* 0x0000001f16167223 */ /* 0x000fe40000010008 */
[----:B------:R-:W-:Y:S02]  /*2c3c0*/  FMUL.FTZ R0, R18, R35 ;  /* 0x0000002312007220 */ /* 0x000fe40000410000 */
[----:B------:R-:W-:-:S02]  /*2c3d0*/  FMUL.FTZ R2, R16, R34 ;  /* 0x0000002210027220 */ /* 0x000fc40000410000 */
[-C--:B------:R-:W-:Y:S02]  /*2c3e0*/  FMUL.FTZ R10, R18, R33.reuse ;  /* 0x00000021120a7220 */ /* 0x080fe40000410000 */
[-C--:B------:R-:W-:Y:S02]  /*2c3f0*/  FMUL.FTZ R8, R16, R32.reuse ;  /* 0x0000002010087220 */ /* 0x080fe40000410000 */
[----:B------:R-:W-:Y:S02]  /*2c400*/  FFMA.FTZ R18, R11, R33, -R0 ;  /* 0x000000210b127223 */ /* 0x000fe40000010800 */
[----:B------:R-:W-:Y:S01]  /*2c410*/  FFMA.FTZ R16, R21, R32, -R2 ;  /* 0x0000002015107223 */ /* 0x000fe20000010802 */
[----:B------:R-:W-:Y:S01]  /*2c420*/  MOV R2, R138 ;  /* 0x0000008a00027202 */ /* 0x000fe20000000f00 */
[----:B------:R-:W-:Y:S01]  /*2c430*/  FFMA.FTZ R10, R11, R35, R10 ;  /* 0x000000230b0a7223 */ /* 0x000fe2000001000a */
[----:B------:R-:W-:Y:S01]  /*2c440*/  F2FP.PACK_AB R18, R18, R3 ;  /* 0x000000031212723e */ /* 0x000fe200000000ff */
[----:B------:R-:W-:Y:S01]  /*2c450*/  FFMA.FTZ R8, R21, R34, R8 ;  /* 0x0000002215087223 */ /* 0x000fe20000010008 */
[----:B------:R-:W-:-:S02]  /*2c460*/  F2FP.PACK_AB R16, R16, R13 ;  /* 0x0000000d1010723e */ /* 0x000fc400000000ff */
[----:B------:R-:W-:Y:S02]  /*2c470*/  F2FP.PACK_AB R11, R22, R15 ;  /* 0x0000000f160b723e */ /* 0x000fe400000000ff */
[----:B------:R-:W-:Y:S01]  /*2c480*/  F2FP.PACK_AB R10, R10, R20 ;  /* 0x000000140a0a723e */ /* 0x000fe200000000ff */
[----:B------:R1:W-:Y:S01]  /*2c490*/  ST.E.128 [R26.64], R16 ;  /* 0x000000101a007985 */ /* 0x0003e2000c101d04 */
[----:B------:R-:W-:Y:S02]  /*2c4a0*/  F2FP.PACK_AB R8, R8, R23 ;  /* 0x000000170808723e */ /* 0x000fe400000000ff */
[----:B------:R-:W-:-:S03]  /*2c4b0*/  MOV R3, 0x0 ;  /* 0x0000000000037802 */ /* 0x000fc60000000f00 */
[----:B------:R1:W-:Y:S01]  /*2c4c0*/  ST.E.128 [R24.64], R8 ;  /* 0x0000000818007985 */ /* 0x0003e2000c101d04 */
[----:B------:R-:W-:Y:S05]  /*2c4d0*/  RET.REL.NODEC R2 `(_ZN7cutlass13device_kernelIN5flash19enable_sm80_to_sm89INS1_16FlashAttnFwdSm80INS1_25CollectiveMainloopFwdSm80ILi8ELi1ELb0EN4cute5tupleIJNS5_1CILi128EEENS7_ILi48EEENS7_ILi256EEEEEELi256ENS_6half_tEfNS_4arch4Sm80ELb0ELb1ELb1ELb1ELb1ELb1ELb1ELb1EEENS1_21CollectiveEpilogueFwdINS6_IJS8_SA_S9_EEENS6_IJNS7_ILi1EEESI_SI_EEESC_SE_Li256ELb1ELb1ELb1ELb0EEENS1_36VarlenDynamicPersistentTileSchedulerILi128ELi48ELi256ELi256ELb1ELb1ELb0ELb1ELb0ELb1EEEEEEEEEvNT_6ParamsE) ;  /* 0xfffd3b2002007950 */ /* 0x000fea0003c3ffff */
.L_x_2585:
[----:B------:R-:W-:Y:S01]  /*2c4e0*/  IMAD.MOV.U32 R235, RZ, RZ, R29 ;  /* 0x000000ffffeb7224 */ /* 0x000fe200078e001d */
[----:B------:R-:W-:Y:S01]  /*2c4f0*/  MOV R2, RZ ;  /* 0x000000ff00027202 */ /* 0x000fe20000000f00 */
[----:B------:R-:W-:Y:S01]  /*2c500*/  IMAD.MOV.U32 R236, RZ, RZ, 0x181f ;  /* 0x0000181fffec7424 */ /* 0x000fe200078e00ff */
[----:B------:R-:W-:Y:S02]  /*2c510*/  MOV R3, 0x2c530 ;  /* 0x0002c53000037802 */ /* 0x000fe40000000f00 */
[----:B------:R-:W-:Y:S05]  /*2c520*/  CALL.REL.NOINC `($__internal_40_$__cuda_sm70_shflsync_idx_p) ;  /* 0x00000d5000007944 */ /* 0x000fea0003c00000 */
[----:B------:R-:W-:Y:S01]  /*2c530*/  MOV R6, R237 ;  /* 0x000000ed00067202 */ /* 0x000fe20000000f00 */
[----:B------:R-:W-:Y:S05]  /*2c540*/  BRA `(.L_x_2659) ;  /* 0xffff6b0000007947 */ /* 0x000fea000383ffff */
.L_x_2586:
[----:B------:R-:W-:Y:S01]  /*2c550*/  IMAD.MOV.U32 R235, RZ, RZ, R34 ;  /* 0x000000ffffeb7224 */ /* 0x000fe200078e0022 */
[----:B------:R-:W-:Y:S01]  /*2c560*/  MOV R2, RZ ;  /* 0x000000ff00027202 */ /* 0x000fe20000000f00 */
[----:B------:R-:W-:Y:S01]  /*2c570*/  IMAD.MOV.U32 R236, RZ, RZ, 0x181f ;  /* 0x0000181fffec7424 */ /* 0x000fe200078e00ff */
[----:B------:R-:W-:Y:S02]  /*2c580*/  MOV R3, 0x2c5a0 ;  /* 0x0002c5a000037802 */ /* 0x000fe40000000f00 */
[----:B-12---:R-:W-:Y:S05]  /*2c590*/  CALL.REL.NOINC `($__internal_40_$__cuda_sm70_shflsync_idx_p) ;  /* 0x00000ce000007944 */ /* 0x006fea0003c00000 */
[----:B------:R-:W-:Y:S01]  /*2c5a0*/  IMAD.MOV.U32 R235, RZ, RZ, R28 ;  /* 0x000000ffffeb7224 */ /* 0x000fe200078e001c */
[----:B------:R-:W-:Y:S01]  /*2c5b0*/  MOV R2, RZ ;  /* 0x000000ff00027202 */ /* 0x000fe20000000f00 */
[----:B------:R-:W-:Y:S01]  /*2c5c0*/  IMAD.MOV.U32 R236, RZ, RZ, 0x181f ;  /* 0x0000181fffec7424 */ /* 0x000fe200078e00ff */
[----:B------:R-:W-:Y:S01]  /*2c5d0*/  MOV R8, R237 ;  /* 0x000000ed00087202 */ /* 0x000fe20000000f00 */
[----:B------:R-:W-:Y:S01]  /*2c5e0*/  IMAD.MOV.U32 R9, RZ, RZ, R6 ;  /* 0x000000ffff097224 */ /* 0x000fe200078e0006 */
[----:B------:R-:W-:-:S02]  /*2c5f0*/  MOV R3, 0x2c610 ;  /* 0x0002c61000037802 */ /* 0x000fc40000000f00 */
[----:B------:R-:W-:Y:S05]  /*2c600*/  CALL.REL.NOINC `($__internal_40_$__cuda_sm70_shflsync_idx_p) ;  /* 0x00000c7000007944 */ /* 0x000fea0003c00000 */
[----:B------:R-:W-:Y:S01]  /*2c610*/  IMAD.MOV.U32 R10, RZ, RZ, R237 ;  /* 0x000000ffff0a7224 */ /* 0x000fe200078e00ed */
[----:B------:R-:W-:Y:S01]  /*2c620*/  MOV R2, RZ ;  /* 0x000000ff00027202 */ /* 0x000fe20000000f00 */
[----:B------:R-:W-:Y:S01]  /*2c630*/  IMAD.MOV.U32 R235, RZ, RZ, R35 ;  /* 0x000000ffffeb7224 */ /* 0x000fe200078e0023 */
[----:B------:R-:W-:-:S02]  /*2c640*/  MOV R236, 0x181f ;  /* 0x0000181f00ec7802 */ /* 0x000fc40000000f00 */
[----:B------:R-:W-:Y:S02]  /*2c650*/  MOV R3, 0x2c670 ;  /* 0x0002c67000037802 */ /* 0x000fe40000000f00 */
[----:B------:R-:W-:Y:S05]  /*2c660*/  CALL.REL.NOINC `($__internal_40_$__cuda_sm70_shflsync_idx_p) ;  /* 0x00000c1000007944 */ /* 0x000fea0003c00000 */
[----:B------:R-:W-:Y:S01]  /*2c670*/  MOV R2, R237 ;  /* 0x000000ed00027202 */ /* 0x000fe20000000f00 */
[----:B------:R-:W-:Y:S05]  /*2c680*/  BRA `(.L_x_2660) ;  /* 0xffff6a1000007947 */ /* 0x000fea000383ffff */
.L_x_2589:
[----:B------:R-:W-:Y:S01]  /*2c690*/  IMAD.MOV.U32 R235, RZ, RZ, R29 ;  /* 0x000000ffffeb7224 */ /* 0x000fe200078e001d */
[----:B------:R-:W-:Y:S01]  /*2c6a0*/  MOV R2, 0x1 ;  /* 0x0000000100027802 */ /* 0x000fe20000000f00 */
[----:B------:R-:W-:Y:S01]  /*2c6b0*/  IMAD.MOV.U32 R236, RZ, RZ, 0x181f ;  /* 0x0000181fffec7424 */ /* 0x000fe200078e00ff */
[----:B------:R-:W-:Y:S02]  /*2c6c0*/  MOV R3, 0x2c6e0 ;  /* 0x0002c6e000037802 */ /* 0x000fe40000000f00 */
[----:B---3--:R-:W-:Y:S05]  /*2c6d0*/  CALL.REL.NOINC `($__internal_40_$__cuda_sm70_shflsync_idx_p) ;  /* 0x00000ba000007944 */ /* 0x008fea0003c00000 */
[----:B------:R-:W-:Y:S01]  /*2c6e0*/  IMAD.MOV.U32 R6, RZ, RZ, R237 ;  /* 0x000000ffff067224 */ /* 0x000fe200078e00ed */
[----:B------:R-:W-:Y:S01]  /*2c6f0*/  MOV R2, 0x1 ;  /* 0x0000000100027802 */ /* 0x000fe20000000f00 */
[----:B------:R-:W-:Y:S01]  /*2c700*/  IMAD.MOV.U32 R235, RZ, RZ, R34 ;  /* 0x000000ffffeb7224 */ /* 0x000fe200078e0022 */
[----:B------:R-:W-:Y:S02]  /*2c710*/  MOV R236, 0x181f ;  /* 0x0000181f00ec7802 */ /* 0x000fe40000000f00 */
[----:B------:R-:W-:Y:S02]  /*2c720*/  MOV R3, 0x2c740 ;  /* 0x0002c74000037802 */ /* 0x000fe40000000f00 */
[----:B------:R-:W-:Y:S05]  /*2c730*/  CALL.REL.NOINC `($__internal_40_$__cuda_sm70_shflsync_idx_p) ;  /* 0x00000b4000007944 */ /* 0x000fea0003c00000 */
[----:B------:R-:W-:Y:S01]  /*2c740*/  IMAD.MOV.U32 R235, RZ, RZ, R28 ;  /* 0x000000ffffeb7224 */ /* 0x000fe200078e001c */
[----:B------:R-:W-:Y:S01]  /*2c750*/  MOV R2, 0x1 ;  /* 0x0000000100027802 */ /* 0x000fe20000000f00 */
[----:B------:R-:W-:Y:S01]  /*2c760*/  IMAD.MOV.U32 R236, RZ, RZ, 0x181f ;  /* 0x0000181fffec7424 */ /* 0x000fe200078e00ff */
[----:B------:R-:W-:Y:S01]  /*2c770*/  MOV R8, R237 ;  /* 0x000000ed00087202 */ /* 0x000fe20000000f00 */
[----:B------:R-:W-:Y:S01]  /*2c780*/  IMAD.MOV.U32 R9, RZ, RZ, R6 ;  /* 0x000000ffff097224 */ /* 0x000fe200078e0006 */
[----:B------:R-:W-:-:S02]  /*2c790*/  MOV R3, 0x2c7b0 ;  /* 0x0002c7b000037802 */ /* 0x000fc40000000f00 */
[----:B------:R-:W-:Y:S05]  /*2c7a0*/  CALL.REL.NOINC `($__internal_40_$__cuda_sm70_shflsync_idx_p) ;  /* 0x00000ad000007944 */ /* 0x000fea0003c00000 */
        /* <DEDUP_REMOVED lines=8> */
.L_x_2592:
[----:B------:R-:W-:Y:S01]  /*2c830*/  IMAD.MOV.U32 R235, RZ, RZ, R29 ;  /* 0x000000ffffeb7224 */ /* 0x000fe200078e001d */
[----:B------:R-:W-:Y:S01]  /*2c840*/  MOV R2, 0x2 ;  /* 0x0000000200027802 */ /* 0x000fe20000000f00 */
[----:B------:R-:W-:Y:S01]  /*2c850*/  IMAD.MOV.U32 R236, RZ, RZ, 0x181f ;  /* 0x0000181fffec7424 */ /* 0x000fe200078e00ff */
[----:B------:R-:W-:Y:S02]  /*2c860*/  MOV R3, 0x2c880 ;  /* 0x0002c88000037802 */ /* 0x000fe40000000f00 */
[----:B--2---:R-:W-:Y:S05]  /*2c870*/  CALL.REL.NOINC `($__internal_40_$__cuda_sm70_shflsync_idx_p) ;  /* 0x00000a0000007944 */ /* 0x004fea0003c00000 */
[----:B------:R-:W-:Y:S01]  /*2c880*/  MOV R6, R237 ;  /* 0x000000ed00067202 */ /* 0x000fe20000000f00 */
[----:B------:R-:W-:Y:S05]  /*2c890*/  BRA `(.L_x_2662) ;  /* 0xffff72f000007947 */ /* 0x000fea000383ffff */
.L_x_2593:
[----:B------:R-:W-:Y:S01]  /*2c8a0*/  IMAD.MOV.U32 R235, RZ, RZ, R34 ;  /* 0x000000ffffeb7224 */ /* 0x000fe200078e0022 */
[----:B------:R-:W-:Y:S01]  /*2c8b0*/  MOV R2, 0x2 ;  /* 0x0000000200027802 */ /* 0x000fe20000000f00 */
[----:B------:R-:W-:Y:S01]  /*2c8c0*/  IMAD.MOV.U32 R236, RZ, RZ, 0x181f ;  /* 0x0000181fffec7424 */ /* 0x000fe200078e00ff */
[----:B------:R-:W-:Y:S02]  /*2c8d0*/  MOV R3, 0x2c8f0 ;  /* 0x0002c8f000037802 */ /* 0x000fe40000000f00 */
[----:B-123--:R-:W-:Y:S05]  /*2c8e0*/  CALL.REL.NOINC `($__internal_40_$__cuda_sm70_shflsync_idx_p) ;  /* 0x0000099000007944 */ /* 0x00efea0003c00000 */
        /* <DEDUP_REMOVED lines=15> */
.L_x_2596:
[----:B------:R-:W-:Y:S01]  /*2c9e0*/  IMAD.MOV.U32 R235, RZ, RZ, R29 ;  /* 0x000000ffffeb7224 */ /* 0x000fe200078e001d */
[----:B------:R-:W-:Y:S01]  /*2c9f0*/  MOV R2, 0x3 ;  /* 0x0000000300027802 */ /* 0x000fe20000000f00 */
[----:B------:R-:W-:Y:S01]  /*2ca00*/  IMAD.MOV.U32 R236, RZ, RZ, 0x181f ;  /* 0x0000181fffec7424 */ /* 0x000fe200078e00ff */
[----:B------:R-:W-:Y:S02]  /*2ca10*/  MOV R3, 0x2ca30 ;  /* 0x0002ca3000037802 */ /* 0x000fe40000000f00 */
[----:B----4-:R-:W-:Y:S05]  /*2ca20*/  CALL.REL.NOINC `($__internal_40_$__cuda_sm70_shflsync_idx_p) ;  /* 0x0000085000007944 */ /* 0x010fea0003c00000 */
[----:B------:R-:W-:Y:S01]  /*2ca30*/  MOV R9, R237 ;  /* 0x000000ed00097202 */ /* 0x000fe20000000f00 */
[----:B------:R-:W-:Y:S05]  /*2ca40*/  BRA `(.L_x_2664) ;  /* 0xffff776000007947 */ /* 0x000fea000383ffff */
.L_x_2597:
[----:B------:R-:W-:Y:S01]  /*2ca50*/  IMAD.MOV.U32 R235, RZ, RZ, R34 ;  /* 0x000000ffffeb7224 */ /* 0x000fe200078e0022 */
[----:B------:R-:W-:Y:S01]  /*2ca60*/  MOV R2, 0x3 ;  /* 0x0000000300027802 */ /* 0x000fe20000000f00 */
[----:B------:R-:W-:Y:S01]  /*2ca70*/  IMAD.MOV.U32 R236, RZ, RZ, 0x181f ;  /* 0x0000181fffec7424 */ /* 0x000fe200078e00ff */
[----:B------:R-:W-:Y:S02]  /*2ca80*/  MOV R3, 0x2caa0 ;  /* 0x0002caa000037802 */ /* 0x000fe40000000f00 */
[----:B-12-4-:R-:W-:Y:S05]  /*2ca90*/  CALL.REL.NOINC `($__internal_40_$__cuda_sm70_shflsync_idx_p) ;  /* 0x000007e000007944 */ /* 0x016fea0003c00000 */
[----:B------:R-:W-:Y:S01]  /*2caa0*/  IMAD.MOV.U32 R235, RZ, RZ, R28 ;  /* 0x000000ffffeb7224 */ /* 0x000fe200078e001c */
[----:B------:R-:W-:Y:S01]  /*2cab0*/  MOV R236, 0x181f ;  /* 0x0000181f00ec7802 */ /* 0x000fe20000000f00 */
[----:B------:R-:W-:Y:S01]  /*2cac0*/  IMAD.MOV.U32 R2, RZ, RZ, 0x3 ;  /* 0x00000003ff027424 */ /* 0x000fe200078e00ff */
[----:B------:R-:W-:-:S02]  /*2cad0*/  MOV R8, R237 ;  /* 0x000000ed00087202 */ /* 0x000fc40000000f00 */
[----:B------:R-:W-:Y:S02]  /*2cae0*/  MOV R3, 0x2cb00 ;  /* 0x0002cb0000037802 */ /* 0x000fe40000000f00 */
[----:B------:R-:W-:Y:S05]  /*2caf0*/  CALL.REL.NOINC `($__internal_40_$__cuda_sm70_shflsync_idx_p) ;  /* 0x0000078000007944 */ /* 0x000fea0003c00000 */
[----:B------:R-:W-:Y:S01]  /*2cb00*/  IMAD.MOV.U32 R10, RZ, RZ, R237 ;  /* 0x000000ffff0a7224 */ /* 0x000fe200078e00ed */
[----:B------:R-:W-:Y:S01]  /*2cb10*/  MOV R2, 0x3 ;  /* 0x0000000300027802 */ /* 0x000fe20000000f00 */
[----:B------:R-:W-:Y:S01]  /*2cb20*/  IMAD.MOV.U32 R235, RZ, RZ, R35 ;  /* 0x000000ffffeb7224 */ /* 0x000fe200078e0023 */
[----:B------:R-:W-:Y:S02]  /*2cb30*/  MOV R236, 0x181f ;  /* 0x0000181f00ec7802 */ /* 0x000fe40000000f00 */
[----:B------:R-:W-:Y:S02]  /*2cb40*/  MOV R3, 0x2cb60 ;  /* 0x0002cb6000037802 */ /* 0x000fe40000000f00 */
[----:B------:R-:W-:Y:S05]  /*2cb50*/  CALL.REL.NOINC `($__internal_40_$__cuda_sm70_shflsync_idx_p) ;  /* 0x0000072000007944 */ /* 0x000fea0003c00000 */
[----:B------:R-:W-:Y:S01]  /*2cb60*/  MOV R2, R237 ;  /* 0x000000ed00027202 */ /* 0x000fe20000000f00 */
[----:B------:R-:W-:Y:S05]  /*2cb70*/  BRA `(.L_x_2665) ;  /* 0xffff767000007947 */ /* 0x000fea000383ffff */
.L_x_2630:
[----:B------:R-:W-:Y:S01]  /*2cb80*/  IMAD.MOV.U32 R235, RZ, RZ, R18 ;  /* 0x000000ffffeb7224 */ /* 0x000fe200078e0012 */
[----:B------:R-:W-:Y:S01]  /*2cb90*/  MOV R2, RZ ;  /* 0x000000ff00027202 */ /* 0x000fe20000000f00 */
[----:B------:R-:W-:Y:S01]  /*2cba0*/  IMAD.MOV.U32 R236, RZ, RZ, 0x181f ;  /* 0x0000181fffec7424 */ /* 0x000fe200078e00ff */
[----:B------:R-:W-:Y:S02]  /*2cbb0*/  MOV R3, 0x2cbd0 ;  /* 0x0002cbd000037802 */ /* 0x000fe40000000f00 */
[----:B------:R-:W-:Y:S05]  /*2cbc0*/  CALL.REL.NOINC `($__internal_40_$__cuda_sm70_shflsync_idx_p) ;  /* 0x000006b000007944 */ /* 0x000fea0003c00000 */
[----:B------:R-:W-:Y:S01]  /*2cbd0*/  MOV R4, R237 ;  /* 0x000000ed00047202 */ /* 0x000fe20000000f00 */
[----:B------:R-:W-:Y:S05]  /*2cbe0*/  BRA `(.L_x_2666) ;  /* 0xffffae5000007947 */ /* 0x000fea000383ffff */
.L_x_2631:
[----:B------:R-:W-:Y:S01]  /*2cbf0*/  IMAD.MOV.U32 R235, RZ, RZ, R20 ;  /* 0x000000ffffeb7224 */ /* 0x000fe200078e0014 */
[----:B------:R-:W-:Y:S01]  /*2cc00*/  MOV R2, RZ ;  /* 0x000000ff00027202 */ /* 0x000fe20000000f00 */
[----:B------:R-:W-:Y:S01]  /*2cc10*/  IMAD.MOV.U32 R236, RZ, RZ, 0x181f ;  /* 0x0000181fffec7424 */ /* 0x000fe200078e00ff */
[----:B------:R-:W-:-:S02]  /*2cc20*/  MOV R3, 0x2cc40 ;  /* 0x0002cc4000037802 */ /* 0x000fc40000000f00 */
        /* <DEDUP_REMOVED lines=16> */
.L_x_2634:
[----:B------:R-:W-:Y:S01]  /*2cd30*/  IMAD.MOV.U32 R235, RZ, RZ, R18 ;  /* 0x000000ffffeb7224 */ /* 0x000fe200078e0012 */
[----:B------:R-:W-:Y:S01]  /*2cd40*/  MOV R2, 0x1 ;  /* 0x0000000100027802 */ /* 0x000fe20000000f00 */
[----:B------:R-:W-:Y:S01]  /*2cd50*/  IMAD.MOV.U32 R236, RZ, RZ, 0x181f ;  /* 0x0000181fffec7424 */ /* 0x000fe200078e00ff */
[----:B------:R-:W-:Y:S02]  /*2cd60*/  MOV R3, 0x2cd80 ;  /* 0x0002cd8000037802 */ /* 0x000fe40000000f00 */
[----:B---34-:R-:W-:Y:S05]  /*2cd70*/  CALL.REL.NOINC `($__internal_40_$__cuda_sm70_shflsync_idx_p) ;  /* 0x0000050000007944 */ /* 0x018fea0003c00000 */
        /* <DEDUP_REMOVED lines=20> */
.L_x_2637:
[----:B------:R-:W-:Y:S01]  /*2cec0*/  IMAD.MOV.U32 R235, RZ, RZ, R18 ;  /* 0x000000ffffeb7224 */ /* 0x000fe200078e0012 */
[----:B------:R-:W-:Y:S01]  /*2ced0*/  MOV R2, 0x2 ;  /* 0x0000000200027802 */ /* 0x000fe20000000f00 */
[----:B------:R-:W-:Y:S01]  /*2cee0*/  IMAD.MOV.U32 R236, RZ, RZ, 0x181f ;  /* 0x0000181fffec7424 */ /* 0x000fe200078e00ff */
[----:B------:R-:W-:Y:S02]  /*2cef0*/  MOV R3, 0x2cf10 ;  /* 0x0002cf1000037802 */ /* 0x000fe40000000f00 */
[----:B----4-:R-:W-:Y:S05]  /*2cf00*/  CALL.REL.NOINC `($__internal_40_$__cuda_sm70_shflsync_idx_p) ;  /* 0x0000037000007944 */ /* 0x010fea0003c00000 */
[----:B------:R-:W-:Y:S01]  /*2cf10*/  MOV R4, R237 ;  /* 0x000000ed00047202 */ /* 0x000fe20000000f00 */
[----:B------:R-:W-:Y:S05]  /*2cf20*/  BRA `(.L_x_2669) ;  /* 0xffffb43000007947 */ /* 0x000fea000383ffff */
.L_x_2638:
[----:B------:R-:W-:Y:S01]  /*2cf30*/  IMAD.MOV.U32 R235, RZ, RZ, R20 ;  /* 0x000000ffffeb7224 */ /* 0x000fe200078e0014 */
[----:B------:R-:W-:Y:S01]  /*2cf40*/  MOV R2, 0x2 ;  /* 0x0000000200027802 */ /* 0x000fe20000000f00 */
[----:B------:R-:W-:Y:S01]  /*2cf50*/  IMAD.MOV.U32 R236, RZ, RZ, 0x181f ;  /* 0x0000181fffec7424 */ /* 0x000fe200078e00ff */
[----:B------:R-:W-:-:S02]  /*2cf60*/  MOV R3, 0x2cf80 ;  /* 0x0002cf8000037802 */ /* 0x000fc40000000f00 */
[----:B-12-4-:R-:W-:Y:S05]  /*2cf70*/  CALL.REL.NOINC `($__internal_40_$__cuda_sm70_shflsync_idx_p) ;  /* 0x0000030000007944 */ /* 0x016fea0003c00000 */
        /* <DEDUP_REMOVED lines=15> */
.L_x_2641:
[----:B------:R-:W-:Y:S01]  /*2d070*/  IMAD.MOV.U32 R235, RZ, RZ, R18 ;  /* 0x000000ffffeb7224 */ /* 0x000fe200078e0012 */
[----:B------:R-:W-:Y:S01]  /*2d080*/  MOV R2, 0x3 ;  /* 0x0000000300027802 */ /* 0x000fe20000000f00 */
[----:B------:R-:W-:Y:S01]  /*2d090*/  IMAD.MOV.U32 R236, RZ, RZ, 0x181f ;  /* 0x0000181fffec7424 */ /* 0x000fe200078e00ff */
[----:B------:R-:W-:Y:S02]  /*2d0a0*/  MOV R3, 0x2d0c0 ;  /* 0x0002d0c000037802 */ /* 0x000fe40000000f00 */
[----:B---34-:R-:W-:Y:S05]  /*2d0b0*/  CALL.REL.NOINC `($__internal_40_$__cuda_sm70_shflsync_idx_p) ;  /* 0x000001c000007944 */ /* 0x018fea0003c00000 */
[----:B------:R-:W-:Y:S01]  /*2d0c0*/  MOV R4, R237 ;  /* 0x000000ed00047202 */ /* 0x000fe20000000f00 */
[----:B------:R-:W-:Y:S05]  /*2d0d0*/  BRA `(.L_x_2671) ;  /* 0xffffb76000007947 */ /* 0x000fea000383ffff */
.L_x_2642:
[----:B------:R-:W-:Y:S01]  /*2d0e0*/  IMAD.MOV.U32 R235, RZ, RZ, R20 ;  /* 0x000000ffffeb7224 */ /* 0x000fe200078e0014 */
[----:B------:R-:W-:Y:S01]  /*2d0f0*/  MOV R2, 0x3 ;  /* 0x0000000300027802 */ /* 0x000fe20000000f00 */
[----:B------:R-:W-:Y:S01]  /*2d100*/  IMAD.MOV.U32 R236, RZ, RZ, 0x181f ;  /* 0x0000181fffec7424 */ /* 0x000fe200078e00ff */
[----:B------:R-:W-:Y:S02]  /*2d110*/  MOV R3, 0x2d130 ;  /* 0x0002d13000037802 */ /* 0x000fe40000000f00 */
[----:B-1234-:R-:W-:Y:S05]  /*2d120*/  CALL.REL.NOINC `($__internal_40_$__cuda_sm70_shflsync_idx_p) ;  /* 0x0000015000007944 */ /* 0x01efea0003c00000 */
        /* <DEDUP_REMOVED lines=15> */
        .weak           $__internal_39_$__cuda_sm70_shflsync_bfly_p
        .type           $__internal_39_$__cuda_sm70_shflsync_bfly_p,@function
        .size           $__internal_39_$__cuda_sm70_shflsync_bfly_p,($__internal_40_$__cuda_sm70_shflsync_idx_p - $__internal_39_$__cuda_sm70_shflsync_bfly_p)
$__internal_39_$__cuda_sm70_shflsync_bfly_p:
[----:B------:R-:W-:Y:S02]  /*2d220*/  MOV R184, 0x1f ;  /* 0x0000001f00b87802 */ /* 0x000fe40000000f00 */
[----:B------:R-:W-:-:S04]  /*2d230*/  MOV R185, 0xffffffff ;  /* 0xffffffff00b97802 */ /* 0x000fc80000000f00 */
[----:B------:R-:W-:Y:S04]  /*2d240*/  WARPSYNC R185 ;  /* 0x000000b900007348 */ /* 0x000fe80003800000 */
[----:B------:R1:W2:Y:S02]  /*2d250*/  SHFL.BFLY PT, R184, R0, R3, R184 ;  /* 0x0c00000300b87389 */ /* 0x0002a400000e00b8 */
[----:B-1----:R-:W-:-:S04]  /*2d260*/  MOV R3, 0x0 ;  /* 0x0000000000037802 */ /* 0x002fc80000000f00 */
[----:B--2---:R-:W-:Y:S05]  /*2d270*/  RET.REL.NODEC R2 `(_ZN7cutlass13device_kernelIN5flash19enable_sm80_to_sm89INS1_16FlashAttnFwdSm80INS1_25CollectiveMainloopFwdSm80ILi8ELi1ELb0EN4cute5tupleIJNS5_1CILi128EEENS7_ILi48EEENS7_ILi256EEEEEELi256ENS_6half_tEfNS_4arch4Sm80ELb0ELb1ELb1ELb1ELb1ELb1ELb1ELb1EEENS1_21CollectiveEpilogueFwdINS6_IJS8_SA_S9_EEENS6_IJNS7_ILi1EEESI_SI_EEESC_SE_Li256ELb1ELb1ELb1ELb0EEENS1_36VarlenDynamicPersistentTileSchedulerILi128ELi48ELi256ELi256ELb1ELb1ELb0ELb1ELb0ELb1EEEEEEEEEvNT_6ParamsE) ;  /* 0xfffd2d8002007950 */ /* 0x004fea0003c3ffff */
        .weak           $__internal_40_$__cuda_sm70_shflsync_idx_p
        .type           $__internal_40_$__cuda_sm70_shflsync_idx_p,@function
        .size           $__internal_40_$__cuda_sm70_shflsync_idx_p,($__internal_41_$__cuda_sm70_shflsync_up_p - $__internal_40_$__cuda_sm70_shflsync_idx_p)
$__internal_40_$__cuda_sm70_shflsync_idx_p:
[----:B------:R-:W-:-:S04]  /*2d280*/  MOV R237, 0xffffffff ;  /* 0xffffffff00ed7802 */ /* 0x000fc80000000f00 */
[----:B------:R-:W-:Y:S04]  /*2d290*/  WARPSYNC R237 ;  /* 0x000000ed00007348 */ /* 0x000fe80003800000 */
[----:B------:R1:W2:Y:S02]  /*2d2a0*/  SHFL.IDX PT, R237, R235, R2, R236 ;  /* 0x00000002ebed7389 */ /* 0x0002a400000e00ec */
[----:B-1----:R-:W-:Y:S02]  /*2d2b0*/  MOV R2, R3 ;  /* 0x0000000300027202 */ /* 0x002fe40000000f00 */
[----:B------:R-:W-:-:S04]  /*2d2c0*/  MOV R3, 0x0 ;  /* 0x0000000000037802 */ /* 0x000fc80000000f00 */
[----:B--2---:R-:W-:Y:S05]  /*2d2d0*/  RET.REL.NODEC R2 `(_ZN7cutlass13device_kernelIN5flash19enable_sm80_to_sm89INS1_16FlashAttnFwdSm80INS1_25CollectiveMainloopFwdSm80ILi8ELi1ELb0EN4cute5tupleIJNS5_1CILi128EEENS7_ILi48EEENS7_ILi256EEEEEELi256ENS_6half_tEfNS_4arch4Sm80ELb0ELb1ELb1ELb1ELb1ELb1ELb1ELb1EEENS1_21CollectiveEpilogueFwdINS6_IJS8_SA_S9_EEENS6_IJNS7_ILi1EEESI_SI_EEESC_SE_Li256ELb1ELb1ELb1ELb0EEENS1_36VarlenDynamicPersistentTileSchedulerILi128ELi48ELi256ELi256ELb1ELb1ELb0ELb1ELb0ELb1EEEEEEEEEvNT_6ParamsE) ;  /* 0xfffd2d2002007950 */ /* 0x004fea0003c3ffff */
        .weak           $__internal_41_$__cuda_sm70_shflsync_up_p
        .type           $__internal_41_$__cuda_sm70_shflsync_up_p,@function
        .size           $__internal_41_$__cuda_sm70_shflsync_up_p,($__internal_42_$__cuda_sm70_votesync_ballot - $__internal_41_$__cuda_sm70_shflsync_up_p)
$__internal_41_$__cuda_sm70_shflsync_up_p:
[----:B------:R-:W-:Y:S02]  /*2d2e0*/  MOV R4, RZ ;  /* 0x000000ff00047202 */ /* 0x000fe40000000f00 */
[----:B------:R-:W-:-:S04]  /*2d2f0*/  MOV R15, 0xffffffff ;  /* 0xffffffff000f7802 */ /* 0x000fc80000000f00 */
[----:B------:R-:W-:Y:S04]  /*2d300*/  WARPSYNC R15 ;  /* 0x0000000f00007348 */ /* 0x000fe80003800000 */
[----:B------:R1:W2:Y:S02]  /*2d310*/  SHFL.UP PT, R4, R0, R3, R4 ;  /* 0x0400000300047389 */ /* 0x0002a400000e0004 */
[----:B-1----:R-:W-:-:S04]  /*2d320*/  MOV R3, 0x0 ;  /* 0x0000000000037802 */ /* 0x002fc80000000f00 */
[----:B--2---:R-:W-:Y:S05]  /*2d330*/  RET.REL.NODEC R2 `(_ZN7cutlass13device_kernelIN5flash19enable_sm80_to_sm89INS1_16FlashAttnFwdSm80INS1_25CollectiveMainloopFwdSm80ILi8ELi1ELb0EN4cute5tupleIJNS5_1CILi128EEENS7_ILi48EEENS7_ILi256EEEEEELi256ENS_6half_tEfNS_4arch4Sm80ELb0ELb1ELb1ELb1ELb1ELb1ELb1ELb1EEENS1_21CollectiveEpilogueFwdINS6_IJS8_SA_S9_EEENS6_IJNS7_ILi1EEESI_SI_EEESC_SE_Li256ELb1ELb1ELb1ELb0EEENS1_36VarlenDynamicPersistentTileSchedulerILi128ELi48ELi256ELi256ELb1ELb1ELb0ELb1ELb0ELb1EEEEEEEEEvNT_6ParamsE) ;  /* 0xfffd2cc002007950 */ /* 0x004fea0003c3ffff */
        .weak           $__internal_42_$__cuda_sm70_votesync_ballot
        .type           $__internal_42_$__cuda_sm70_votesync_ballot,@function
        .size           $__internal_42_$__cuda_sm70_votesync_ballot,(.L_x_6509 - $__internal_42_$__cuda_sm70_votesync_ballot)
$__internal_42_$__cuda_sm70_votesync_ballot:
[----:B------:R-:W-:Y:S01]  /*2d340*/  ISETP.NE.U32.AND P0, PT, R0, 0x1, PT ;  /* 0x000000010000780c */ /* 0x000fe20003f05070 */
[----:B------:R-:W-:-:S04]  /*2d350*/  IMAD.MOV.U32 R3, RZ, RZ, -0x1 ;  /* 0xffffffffff037424 */ /* 0x000fc800078e00ff */
[----:B------:R-:W-:Y:S08]  /*2d360*/  WARPSYNC R3 ;  /* 0x0000000300007348 */ /* 0x000ff00003800000 */
[----:B------:R-:W-:-:S04]  /*2d370*/  VOTE.ANY R0, PT, !P0 ;  /* 0x0000000000007806 */ /* 0x000fc800040e0100 */
[----:B------:R-:W-:Y:S01]  /*2d380*/  LOP3.LUT R0, R0, R3, RZ, 0xc0, !PT ;  /* 0x0000000300007212 */ /* 0x000fe200078ec0ff */
[----:B------:R-:W-:-:S04]  /*2d390*/  IMAD.MOV.U32 R3, RZ, RZ, 0x0 ;  /* 0x00000000ff037424 */ /* 0x000fc800078e00ff */
[----:B------:R-:W-:Y:S05]  /*2d3a0*/  RET.REL.NODEC R2 `(_ZN7cutlass13device_kernelIN5flash19enable_sm80_to_sm89INS1_16FlashAttnFwdSm80INS1_25CollectiveMainloopFwdSm80ILi8ELi1ELb0EN4cute5tupleIJNS5_1CILi128EEENS7_ILi48EEENS7_ILi256EEEEEELi256ENS_6half_tEfNS_4arch4Sm80ELb0ELb1ELb1ELb1ELb1ELb1ELb1ELb1EEENS1_21CollectiveEpilogueFwdINS6_IJS8_SA_S9_EEENS6_IJNS7_ILi1EEESI_SI_EEESC_SE_Li256ELb1ELb1ELb1ELb0EEENS1_36VarlenDynamicPersistentTileSchedulerILi128ELi48ELi256ELi256ELb1ELb1ELb0ELb1ELb0ELb1EEEEEEEEEvNT_6ParamsE) ;  /* 0xfffd2c5002007950 */ /* 0x000fea0003c3ffff */
.L_x_2673:
        /* <DEDUP_REMOVED lines=13> */
.L_x_6509:


//--------------------- .text._ZN7cutlass13device_kernelIN5flash19enable_sm80_to_sm89INS1_16FlashAttnFwdSm80INS1_25CollectiveMainloopFwdSm80ILi8ELi1ELb0EN4cute5tupleIJNS5_1CILi128EEENS7_ILi96EEENS7_ILi256EEEEEELi256ENS_6half_tEfNS_4arch4Sm80ELb1ELb0ELb1ELb0ELb1ELb0ELb1ELb1EEENS1_21CollectiveEpilogueFwdINS6_IJS8_SA_S9_EEENS6_IJNS7_ILi1EEESI_SI_EEESC_SE_Li256ELb0ELb1ELb1ELb0EEENS1_30DynamicPersistentTileSchedulerILi256ELi256ELb1ELb1ELb0EEEEEEEEEvNT_6ParamsE --------------------------
	.section	.text._ZN7cutlass13device_kernelIN5flash19enable_sm80_to_sm89INS1_16FlashAttnFwdSm80INS1_25CollectiveMainloopFwdSm80ILi8ELi1ELb0EN4cute5tupleIJNS5_1CILi128EEENS7_ILi96EEENS7_ILi256EEEEEELi256ENS_6half_tEfNS_4arch4Sm80ELb1ELb0ELb1ELb0ELb1ELb0ELb1ELb1EEENS1_21CollectiveEpilogueFwdINS6_IJS8_SA_S9_EEENS6_IJNS7_ILi1EEESI_SI_EEESC_SE_Li256ELb0ELb1ELb1ELb0EEENS1_30DynamicPersistentTileSchedulerILi256ELi256ELb1ELb1ELb0EEEEEEEEEvNT_6ParamsE,"ax",@progbits
	.sectioninfo	@"SHI_REGISTERS=255"
	.align	128
.text._ZN7cutlass13device_kernelIN5flash19enable_sm80_to_sm89INS1_16FlashAttnFwdSm80INS1_25CollectiveMainloopFwdSm80ILi8ELi1ELb0EN4cute5tupleIJNS5_1CILi128EEENS7_ILi96EEENS7_ILi256EEEEEELi256ENS_6half_tEfNS_4arch4Sm80ELb1ELb0ELb1ELb0ELb1ELb0ELb1ELb1EEENS1_21CollectiveEpilogueFwdINS6_IJS8_SA_S9_EEENS6_IJNS7_ILi1EEESI_SI_EEESC_SE_Li256ELb0ELb1ELb1ELb0EEENS1_30DynamicPersistentTileSchedulerILi256ELi256ELb1ELb1ELb0EEEEEEEEEvNT_6ParamsE:
        .type           _ZN7cutlass13device_kernelIN5flash19enable_sm80_to_sm89INS1_16FlashAttnFwdSm80INS1_25CollectiveMainloopFwdSm80ILi8ELi1ELb0EN4cute5tupleIJNS5_1CILi128EEENS7_ILi96EEENS7_ILi256EEEEEELi256ENS_6half_tEfNS_4arch4Sm80ELb1ELb0ELb1ELb0ELb1ELb0ELb1ELb1EEENS1_21CollectiveEpilogueFwdINS6_IJS8_SA_S9_EEENS6_IJNS7_ILi1EEESI_SI_EEESC_SE_Li256ELb0ELb1ELb1ELb0EEENS1_30DynamicPersistentTileSchedulerILi256ELi256ELb1ELb1ELb0EEEEEEEEEvNT_6ParamsE,@function
        .size           _ZN7cutlass13device_kernelIN5flash19enable_sm80_to_sm89INS1_16FlashAttnFwdSm80INS1_25CollectiveMainloopFwdSm80ILi8ELi1ELb0EN4cute5tupleIJNS5_1CILi128EEENS7_ILi96EEENS7_ILi256EEEEEELi256ENS_6half_tEfNS_4arch4Sm80ELb1ELb0ELb1ELb0ELb1ELb0ELb1ELb1EEENS1_21CollectiveEpilogueFwdINS6_IJS8_SA_S9_EEENS6_IJNS7_ILi1EEESI_SI_EEESC_SE_Li256ELb0ELb1ELb1ELb0EEENS1_30DynamicPersistentTileSchedulerILi256ELi256ELb1ELb1ELb0EEEEEEEEEvNT_6ParamsE,(.L_x_6515 - _ZN7cutlass13device_kernelIN5flash19enable_sm80_to_sm89INS1_16FlashAttnFwdSm80INS1_25CollectiveMainloopFwdSm80ILi8ELi1ELb0EN4cute5tupleIJNS5_1CILi128EEENS7_ILi96EEENS7_ILi256EEEEEELi256ENS_6half_tEfNS_4arch4Sm80ELb1ELb0ELb1ELb0ELb1ELb0ELb1ELb1EEENS1_21CollectiveEpilogueFwdINS6_IJS8_SA_S9_EEENS6_IJNS7_ILi1EEESI_SI_EEESC_SE_Li256ELb0ELb1ELb1ELb0EEENS1_30DynamicPersistentTileSchedulerILi256ELi256ELb1ELb1ELb0EEEEEEEEEvNT_6ParamsE)
        .other          _ZN7cutlass13device_kernelIN5flash19enable_sm80_to_sm89INS1_16FlashAttnFwdSm80INS1_25CollectiveMainloopFwdSm80ILi8ELi1ELb0EN4cute5tupleIJNS5_1CILi128EEENS7_ILi96EEENS7_ILi256EEEEEELi256ENS_6half_tEfNS_4arch4Sm80ELb1ELb0ELb1ELb0ELb1ELb0ELb1ELb1EEENS1_21CollectiveEpilogueFwdINS6_IJS8_SA_S9_EEENS6_IJNS7_ILi1EEESI_SI_EEESC_SE_Li256ELb0ELb1ELb1ELb0EEENS1_30DynamicPersistentTileSchedulerILi256ELi256ELb1ELb1ELb0EEEEEEEEEvNT_6ParamsE,@"STO_CUDA_ENTRY STV_DEFAULT"
_ZN7cutlass13device_kernelIN5flash19enable_sm80_to_sm89INS1_16FlashAttnFwdSm80INS1_25CollectiveMainloopFwdSm80ILi8ELi1ELb0EN4cute5tupleIJNS5_1CILi128EEENS7_ILi96EEENS7_ILi256EEEEEELi256ENS_6half_tEfNS_4arch4Sm80ELb1ELb0ELb1ELb0ELb1ELb0ELb1ELb1EEENS1_21CollectiveEpilogueFwdINS6_IJS8_SA_S9_EEENS6_IJNS7_ILi1EEESI_SI_EEESC_SE_Li256ELb0ELb1ELb1ELb0EEENS1_30DynamicPersistentTileSchedulerILi256ELi256ELb1ELb1ELb0EEEEEEEEEvNT_6ParamsE:
        /* <DEDUP_REMOVED lines=13> */
[----:B------:R-:W-:Y:S01]  /*00d0*/  ULDC.64 UR6, c[0x0][0x118] ;  /* 0x0000460000067ab9 */ /* 0x000fe20000000a00 */
[----:B------:R-:W-:Y:S01]  /*00e0*/  IMAD.MOV.U32 R220, RZ, RZ, 0x40 ;  /* 0x00000040ffdc7424 */ /* 0x000fe200078e00ff */
[CC--:B------:R-:W-:Y:S02]  /*00f0*/  LEA.HI R6, R14.reuse, R19.reuse, RZ, 0x4 ;  /* 0x000000130e067211 */ /* 0x0c0fe400078f20ff */
[-C--:B------:R-:W-:Y:S02]  /*0100*/  LEA.HI R10, R14, R19.reuse, RZ, 0x3 ;  /* 0x000000130e0a7211 */ /* 0x080fe400078f18ff */
[----:B------:R-:W-:Y:S02]  /*0110*/  LOP3.LUT R2, R6, 0xfffffff0, RZ, 0xc0, !PT ;  /* 0xfffffff006027812 */ /* 0x000fe400078ec0ff */
[----:B------:R-:W-:-:S02]  /*0120*/  LEA.HI R0, R14, R19, RZ, 0x2 ;  /* 0x000000130e007211 */ /* 0x000fc400078f10ff */
[----:B------:R-:W-:Y:S01]  /*0130*/  SHF.R.S32.HI R7, RZ, 0x3, R10 ;  /* 0x00000003ff077819 */ /* 0x000fe2000001140a */
[----:B------:R-:W-:Y:S01]  /*0140*/  IMAD.IADD R5, R19, 0x1, -R2 ;  /* 0x0000000113057824 */ /* 0x000fe200078e0a02 */
[----:B------:R-:W-:Y:S02]  /*0150*/  LOP3.LUT R4, R10, 0xfffffff8, RZ, 0xc0, !PT ;  /* 0xfffffff80a047812 */ /* 0x000fe400078ec0ff */
[----:B------:R-:W-:Y:S01]  /*0160*/  SHF.R.S32.HI R3, RZ, 0x4, R6 ;  /* 0x00000004ff037819 */ /* 0x000fe20000011406 */
[----:B------:R-:W-:Y:S01]  /*0170*/  IMAD.SHL.U32 R2, R7, 0x40, RZ ;  /* 0x0000004007027824 */ /* 0x000fe200078e00ff */
[----:B------:R-:W-:Y:S01]  /*0180*/  LOP3.LUT R0, R0, 0xfffffffc, RZ, 0xc0, !PT ;  /* 0xfffffffc00007812 */ /* 0x000fe200078ec0ff */
[C---:B------:R-:W-:Y:S01]  /*0190*/  IMAD.IADD R8, R19.reuse, 0x1, -R4 ;  /* 0x0000000113087824 */ /* 0x040fe200078e0a04 */
[----:B------:R-:W-:Y:S02]  /*01a0*/  LEA.HI R4, R6, R3, RZ, 0x1 ;  /* 0x0000000306047211 */ /* 0x000fe400078f08ff */
[----:B------:R-:W-:Y:S01]  /*01b0*/  SHF.R.S32.HI R9, RZ, 0x1f, R5 ;  /* 0x0000001fff097819 */ /* 0x000fe20000011405 */
[----:B------:R-:W-:Y:S01]  /*01c0*/  IMAD.IADD R7, R19, 0x1, -R0 ;  /* 0x0000000113077824 */ /* 0x000fe200078e0a00 */
[----:B------:R-:W-:Y:S01]  /*01d0*/  LOP3.LUT R0, R2, 0x1c0, RZ, 0xc0, !PT ;  /* 0x000001c002007812 */ /* 0x000fe200078ec0ff */
[----:B------:R-:W-:Y:S01]  /*01e0*/  IMAD.SHL.U32 R18, R8, 0x8, RZ ;  /* 0x0000000808127824 */ /* 0x000fe200078e00ff */
[----:B------:R-:W-:-:S02]  /*01f0*/  LOP3.LUT R4, R4, 0xfffffffe, RZ, 0xc0, !PT ;  /* 0xfffffffe04047812 */ /* 0x000fc400078ec0ff */
[----:B------:R-:W-:Y:S02]  /*0200*/  SHF.R.U32.HI R6, RZ, 0x3, R0 ;  /* 0x00000003ff067819 */ /* 0x000fe40000011600 */
[----:B------:R-:W-:Y:S01]  /*0210*/  LOP3.LUT R2, R0, 0x38, R18, 0xf8, !PT ;  /* 0x0000003800027812 */ /* 0x000fe200078ef812 */
[----:B------:R-:W-:Y:S01]  /*0220*/  IMAD.IADD R135, R3, 0x1, -R4 ;  /* 0x0000000103877824 */ /* 0x000fe200078e0a04 */
[----:B------:R-:W-:Y:S01]  /*0230*/  LEA.HI R0, R7, R7, RZ, 0x1 ;  /* 0x0000000707007211 */ /* 0x000fe200078f08ff */
[----:B------:R-:W-:Y:S01]  /*0240*/  IMAD.SHL.U32 R3, R8, 0x40, RZ ;  /* 0x0000004008037824 */ /* 0x000fe200078e00ff */
[----:B------:R-:W-:Y:S01]  /*0250*/  LEA.HI R9, R9, R5, RZ, 0x3 ;  /* 0x0000000509097211 */ /* 0x000fe200078f18ff */
[----:B------:R-:W-:Y:S01]  /*0260*/  STL [R1+0xc], R18 ;  /* 0x00000c1201007387 */ /* 0x000fe20000100800 */
[----:B------:R-:W-:Y:S02]  /*0270*/  LOP3.LUT R12, R2, R6, RZ, 0x3c, !PT ;  /* 0x00000006020c7212 */ /* 0x000fe400078e3cff */
[----:B------:R-:W-:-:S02]  /*0280*/  LOP3.LUT R2, R0, 0x1ffffffe, RZ, 0xc0, !PT ;  /* 0x1ffffffe00027812 */ /* 0x000fc400078ec0ff */
[----:B------:R-:W-:Y:S02]  /*0290*/  LOP3.LUT R4, R9, 0xfffffff8, RZ, 0xc0, !PT ;  /* 0xfffffff809047812 */ /* 0x000fe400078ec0ff */
[----:B------:R-:W-:Y:S01]  /*02a0*/  LOP3.LUT R0, R3, 0x1c0, RZ, 0xc0, !PT ;  /* 0x000001c003007812 */ /* 0x000fe200078ec0ff */
[----:B------:R-:W-:Y:S01]  /*02b0*/  IMAD.IADD R13, R7, 0x1, -R2 ;  /* 0x00000001070d7824 */ /* 0x000fe200078e0a02 */
[----:B------:R-:W-:Y:S01]  /*02c0*/  LEA.HI R6, R14, R19, RZ, 0x5 ;  /* 0x000000130e067211 */ /* 0x000fe200078f28ff */
[----:B------:R-:W-:Y:S01]  /*02d0*/  IMAD.IADD R8, R5, 0x1, -R4 ;  /* 0x0000000105087824 */ /* 0x000fe200078e0a04 */
[----:B------:R-:W-:Y:S02]  /*02e0*/  LOP3.LUT R4, R0, 0x8, R10, 0xf8, !PT ;  /* 0x0000000800047812 */ /* 0x000fe400078ef80a */
[----:B------:R-:W-:Y:S02]  /*02f0*/  SHF.R.U32.HI R2, RZ, 0x3, R0 ;  /* 0x00000003ff027819 */ /* 0x000fe40000011600 */
[----:B------:R-:W-:-:S02]  /*0300*/  SHF.R.S32.HI R5, RZ, 0x5, R6 ;  /* 0x00000005ff057819 */ /* 0x000fc40000011406 */
[----:B------:R-:W-:Y:S02]  /*0310*/  SHF.R.S32.HI R0, RZ, 0x1f, R6 ;  /* 0x0000001fff007819 */ /* 0x000fe40000011406 */
[----:B------:R-:W-:Y:S02]  /*0320*/  LOP3.LUT R3, R6, 0xffffffe0, RZ, 0xc0, !PT ;  /* 0xffffffe006037812 */ /* 0x000fe400078ec0ff */
[----:B------:R-:W-:Y:S02]  /*0330*/  LEA.HI R0, R0, R5, RZ, 0x3 ;  /* 0x0000000500007211 */ /* 0x000fe400078f18ff */
[----:B------:R-:W-:Y:S01]  /*0340*/  LOP3.LUT R11, R4, R2, RZ, 0x3c, !PT ;  /* 0x00000002040b7212 */ /* 0x000fe200078e3cff */
        /* <DEDUP_REMOVED lines=9> */
[----:B------:R-:W-:Y:S01]  /*03e0*/  LEA.HI R6, R6, R17, RZ, 0x2 ;  /* 0x0000001106067211 */ /* 0x000fe200078f10ff */
[----:B------:R-:W-:Y:S01]  /*03f0*/  IMAD.SHL.U32 R10, R10, 0x8, RZ ;  /* 0x000000080a0a7824 */ /* 0x000fe200078e00ff */
[----:B------:R-:W-:Y:S01]  /*0400*/  LOP3.LUT R4, R0, 0x8, R4, 0xf8, !PT ;  /* 0x0000000800047812 */ /* 0x000fe200078ef804 */
[----:B------:R-:W-:Y:S01]  /*0410*/  IMAD R135, R135, 0x200, R11 ;  /* 0x0000020087877824 */ /* 0x000fe200078e020b */
[----:B------:R-:W-:-:S02]  /*0420*/  SHF.R.U32.HI R218, RZ, 0x3, R0 ;  /* 0x00000003ffda7819 */ /* 0x000fc40000011600 */
[----:B------:R-:W-:Y:S02]  /*0430*/  LOP3.LUT R2, R2, 0xfffffe00, RZ, 0xc0, !PT ;  /* 0xfffffe0002027812 */ /* 0x000fe400078ec0ff */
[----:B------:R-:W-:Y:S02]  /*0440*/  SHF.R.S32.HI R0, RZ, 0x2, R6 ;  /* 0x00000002ff007819 */ /* 0x000fe40000011406 */
[----:B------:R-:W-:Y:S01]  /*0450*/  LOP3.LUT R218, R4, R218, RZ, 0x3c, !PT ;  /* 0x000000da04da7212 */ /* 0x000fe200078e3cff */
[----:B------:R-:W-:Y:S01]  /*0460*/  IMAD R3, R5, 0x400, R2 ;  /* 0x0000040005037824 */ /* 0x000fe200078e0202 */
[C---:B------:R-:W-:Y:S01]  /*0470*/  IADD3 R5, R18.reuse, 0x40, RZ ;  /* 0x0000004012057810 */ /* 0x040fe20007ffe0ff */
[----:B------:R-:W-:Y:S01]  /*0480*/  IMAD R16, R7, 0x10, R0 ;  /* 0x0000001007107824 */ /* 0x000fe200078e0200 */
[----:B------:R-:W-:Y:S01]  /*0490*/  IADD3 R4, R18, 0x80, RZ ;  /* 0x0000008012047810 */ /* 0x000fe20007ffe0ff */
[----:B------:R-:W-:Y:S01]  /*04a0*/  IMAD.IADD R0, R3, 0x1, R218 ;  /* 0x0000000103007824 */ /* 0x000fe200078e02da */
[----:B------:R-:W-:-:S02]  /*04b0*/  SHF.R.S32.HI R3, RZ, 0x1f, R18 ;  /* 0x0000001fff037819 */ /* 0x000fc40000011412 */
[----:B------:R-:W-:Y:S01]  /*04c0*/  LOP3.LUT R218, R218, R2, RZ, 0xfc, !PT ;  /* 0x00000002dada7212 */ /* 0x000fe200078efcff */
[----:B------:R-:W-:Y:S01]  /*04d0*/  STL [R1+0x194], R16 ;  /* 0x0001941001007387 */ /* 0x000fe20000100800 */
[----:B------:R-:W-:Y:S02]  /*04e0*/  LEA.HI R2, R14, R19, RZ, 0x7 ;  /* 0x000000130e027211 */ /* 0x000fe400078f38ff */
[----:B------:R-:W-:Y:S01]  /*04f0*/  LOP3.LUT R10, R12, 0x7ffffe00, R10, 0xf8, !PT ;  /* 0x7ffffe000c0a7812 */ /* 0x000fe200078ef80a */
[----:B------:R-:W-:Y:S01]  /*0500*/  STL [R1+0x80], R15 ;  /* 0x0000800f01007387 */ /* 0x000fe20000100800 */
[----:B------:R-:W-:Y:S02]  /*0510*/  SHF.R.S32.HI R2, RZ, 0x7, R2 ;  /* 0x00000007ff027819 */ /* 0x000fe40000011402 */
[----:B------:R-:W-:Y:S01]  /*0520*/  LOP3.LUT R2, R6, 0x7ffffffc, RZ, 0xc0, !PT ;  /* 0x7ffffffc06027812 */ /* 0x000fe200078ec0ff */
[----:B------:R1:W-:Y:S01]  /*0530*/  STL [R1+0x10c], R3 ;  /* 0x00010c0301007387 */ /* 0x0003e20000100800 */
[----:B------:R-:W-:Y:S01]  /*0540*/  IMAD.SHL.U32 R251, R10, 0x2, RZ ;  /* 0x000000020afb7824 */ /* 0x000fe200078e00ff */
[----:B------:R-:W-:-:S02]  /*0550*/  R2P PR, R8, 0x6 ;  /* 0x0000000608007804 */ /* 0x000fc40000000000 */
[----:B------:R2:W-:Y:S01]  /*0560*/  STL [R1+0x28], R5 ;  /* 0x0000280501007387 */ /* 0x0005e20000100800 */
[----:B------:R-:W-:Y:S01]  /*0570*/  IMAD.IADD R2, R17, 0x1, -R2 ;  /* 0x0000000111027824 */ /* 0x000fe200078e0a02 */
[----:B------:R-:W-:Y:S02]  /*0580*/  LEA R222, R0, 0x18100, 0x1 ;  /* 0x0001810000de7811 */ /* 0x000fe400078e08ff */
[----:B------:R3:W-:Y:S01]  /*0590*/  STL [R1+0x24], R4 ;  /* 0x0000240401007387 */ /* 0x0007e20000100800 */
[----:B------:R-:W-:Y:S01]  /*05a0*/  IMAD.SHL.U32 R2, R2, 0x2, RZ ;  /* 0x0000000202027824 */ /* 0x000fe200078e00ff */
[----:B------:R-:W-:Y:S02]  /*05b0*/  SEL R219, R219, 0xffffffe0, !P1 ;  /* 0xffffffe0dbdb7807 */ /* 0x000fe40004800000 */
[----:B------:R-:W-:Y:S02]  /*05c0*/  LEA R218, R218, 0x100, 0x1 ;  /* 0x00000100dada7811 */ /* 0x000fe400078e08ff */
[----:B------:R-:W-:Y:S01]  /*05d0*/  IADD3 R33, R2, 0x8, RZ ;  /* 0x0000000802217810 */ /* 0x000fe20007ffe0ff */
[----:B------:R-:W-:Y:S01]  /*05e0*/  IMAD.IADD R223, R222, 0x1, R219 ;  /* 0x00000001dedf7824 */ /* 0x000fe200078e02db */
[C---:B------:R-:W-:Y:S01]  /*05f0*/  IADD3 R32, R2.reuse, 0x10, RZ ;  /* 0x0000001002207810 */ /* 0x040fe20007ffe0ff */
[----:B------:R-:W-:Y:S01]  /*0600*/  IMAD.IADD R219, R219, 0x1, R218 ;  /* 0x00000001dbdb7824 */ /* 0x000fe200078e02da */
[----:B------:R-:W-:-:S02]  /*0610*/  IADD3 R31, R2, 0x18, RZ ;  /* 0x00000018021f7810 */ /* 0x000fc40007ffe0ff */
[C---:B------:R-:W-:Y:S02]  /*0620*/  IADD3 R30, R2.reuse, 0x20, RZ ;  /* 0x00000020021e7810 */ /* 0x040fe40007ffe0ff */
[C---:B------:R-:W-:Y:S02]  /*0630*/  IADD3 R29, R2.reuse, 0x28, RZ ;  /* 0x00000028021d7810 */ /* 0x040fe40007ffe0ff */
[----:B------:R-:W-:Y:S02]  /*0640*/  IADD3 R28, R2, 0x30, RZ ;  /* 0x00000030021c7810 */ /* 0x000fe40007ffe0ff */
[----:B-1----:R-:W-:Y:S02]  /*0650*/  IADD3 R3, R18, 0xc0, RZ ;  /* 0x000000c012037810 */ /* 0x002fe40007ffe0ff */
[----:B------:R-:W-:Y:S02]  /*0660*/  IADD3 R27, R2, 0x38, RZ ;  /* 0x00000038021b7810 */ /* 0x000fe40007ffe0ff */
[----:B--2---:R-:W-:-:S02]  /*0670*/  SHF.R.S32.HI R5, RZ, 0x1f, R5 ;  /* 0x0000001fff057819 */ /* 0x004fc40000011405 */
[C---:B------:R-:W-:Y:S02]  /*0680*/  IADD3 R26, R2.reuse, 0x40, RZ ;  /* 0x00000040021a7810 */ /* 0x040fe40007ffe0ff */
[----:B---3--:R-:W-:Y:S01]  /*0690*/  SHF.R.S32.HI R4, RZ, 0x1f, R4 ;  /* 0x0000001fff047819 */ /* 0x008fe20000011404 */
        /* <DEDUP_REMOVED lines=17> */
[----:B-1----:R-:W-:Y:S02]  /*07b0*/  SHF.R.S32.HI R3, RZ, 0x1f, R3 ;  /* 0x0000001fff037819 */ /* 0x002fe40000011403 */
[C---:B------:R-:W-:Y:S02]  /*07c0*/  IADD3 R9, R2.reuse, 0xc0, RZ ;  /* 0x000000c002097810 */ /* 0x040fe40007ffe0ff */
[C---:B------:R-:W-:Y:S01]  /*07d0*/  IADD3 R8, R2.reuse, 0xc8, RZ ;  /* 0x000000c802087810 */ /* 0x040fe20007ffe0ff */
[----:B------:R1:W-:Y:S01]  /*07e0*/  STL [R1+0x100], R3 ;  /* 0x0001000301007387 */ /* 0x0003e20000100800 */
[----:B------:R-:W-:-:S02]  /*07f0*/  IADD3 R7, R2, 0xd0, RZ ;  /* 0x000000d002077810 */ /* 0x000fc40007ffe0ff */
[C---:B------:R-:W-:Y:S02]  /*0800*/  IADD3 R6, R2.reuse, 0xd8, RZ ;  /* 0x000000d802067810 */ /* 0x040fe40007ffe0ff */
[C---:B------:R-:W-:Y:S02]  /*0810*/  IADD3 R5, R2.reuse, 0xe0, RZ ;  /* 0x000000e002057810 */ /* 0x040fe40007ffe0ff */
[----:B--2---:R-:W-:Y:S02]  /*0820*/  IADD3 R4, R2, 0xe8, RZ ;  /* 0x000000e802047810 */ /* 0x004fe40007ffe0ff */
[----:B------:R-:W-:Y:S02]  /*0830*/  SEL R220, R220, 0xffffffc0, !P2 ;  /* 0xffffffc0dcdc7807 */ /* 0x000fe40005000000 */
[----:B------:R-:W-:-:S03]  /*0840*/  LEA R135, R135, 0xc100, 0x1 ;  /* 0x0000c10087877811 */ /* 0x000fc600078e08ff */
[----:B------:R-:W-:Y:S02]  /*0850*/  IMAD.IADD R225, R222, 0x1, R220 ;  /* 0x00000001dee17824 */ /* 0x000fe400078e02dc */
[C---:B------:R-:W-:Y:S02]  /*0860*/  IMAD.IADD R221, R220.reuse, 0x1, R218 ;  /* 0x00000001dcdd7824 */ /* 0x040fe400078e02da */
[----:B------:R-:W-:Y:S02]  /*0870*/  IMAD.IADD R224, R223, 0x1, R220 ;  /* 0x00000001dfe07824 */ /* 0x000fe400078e02dc */
[----:B------:R-:W-:Y:S02]  /*0880*/  IMAD.IADD R220, R220, 0x1, R219 ;  /* 0x00000001dcdc7824 */ /* 0x000fe400078e02db */
[----:B-1----:R-:W-:Y:S01]  /*0890*/  IMAD R3, R13, 0x8, R16 ;  /* 0x000000080d037824 */ /* 0x002fe200078e0210 */
[----:B------:R-:W-:Y:S02]  /*08a0*/  IADD3 R16, R2, 0x90, RZ ;  /* 0x0000009002107810 */ /* 0x000fe40007ffe0ff */
[----:B------:R-:W-:-:S02]  /*08b0*/  SHF.R.S32.HI R13, RZ, 0x1f, R33 ;  /* 0x0000001fff0d7819 */ /* 0x000fc40000011421 */
[----:B------:R1:W-:Y:S04]  /*08c0*/  STL [R1+0x18c], R3 ;  /* 0x00018c0301007387 */ /* 0x0003e80000100800 */
[----:B------:R2:W-:Y:S04]  /*08d0*/  STL [R1+0x68], R2 ;  /* 0x0000680201007387 */ /* 0x0005e80000100800 */
[----:B------:R-:W-:Y:S04]  /*08e0*/  STL [R1+0xfc], R33 ;  /* 0x0000fc2101007387 */ /* 0x000fe80000100800 */
[----:B------:R3:W-:Y:S04]  /*08f0*/  STL [R1+0xf8], R32 ;  /* 0x0000f82001007387 */ /* 0x0007e80000100800 */
[----:B------:R-:W-:Y:S04]  /*0900*/  STL [R1+0xf4], R31 ;  /* 0x0000f41f01007387 */ /* 0x000fe80000100800 */
[----:B------:R4:W-:Y:S04]  /*0910*/  STL [R1+0xf0], R30 ;  /* 0x0000f01e01007387 */ /* 0x0009e80000100800 */
[----:B------:R-:W-:Y:S01]  /*0920*/  STL [R1+0xec], R29 ;  /* 0x0000ec1d01007387 */ /* 0x000fe20000100800 */
[----:B-1----:R-:W-:-:S03]  /*0930*/  IADD3 R3, R2, 0xf0, RZ ;  /* 0x000000f002037810 */ /* 0x002fc60007ffe0ff */
[----:B------:R1:W-:Y:S01]  /*0940*/  STL [R1+0xe8], R28 ;  /* 0x0000e81c01007387 */ /* 0x0003e20000100800 */
[----:B--2---:R-:W-:-:S03]  /*0950*/  IADD3 R2, R2, 0xf8, RZ ;  /* 0x000000f802027810 */ /* 0x004fc60007ffe0ff */
[----:B------:R2:W-:Y:S01]  /*0960*/  STL [R1+0xe4], R27 ;  /* 0x0000e41b01007387 */ /* 0x0005e20000100800 */
[----:B------:R-:W-:-:S03]  /*0970*/  SHF.R.S32.HI R0, RZ, 0x1f, R2 ;  /* 0x0000001fff007819 */ /* 0x000fc60000011402 */
[----:B------:R-:W-:Y:S01]  /*0980*/  STL [R1+0xe0], R26 ;  /* 0x0000e01a01007387 */ /* 0x000fe20000100800 */
[----:B---3--:R-:W-:-:S03]  /*0990*/  SHF.R.S32.HI R32, RZ, 0x1f, R32 ;  /* 0x0000001fff207819 */ /* 0x008fc60000011420 */
[----:B------:R3:W-:Y:S04]  /*09a0*/  STL [R1+0xdc], R25 ;  /* 0x0000dc1901007387 */ /* 0x0007e80000100800 */
[----:B------:R5:W-:Y:S01]  /*09b0*/  STL [R1+0xd8], R24 ;  /* 0x0000d81801007387 */ /* 0x000be20000100800 */
[----:B----4-:R-:W-:-:S03]  /*09c0*/  SHF.R.S32.HI R30, RZ, 0x1f, R30 ;  /* 0x0000001fff1e7819 */ /* 0x010fc6000001141e */
        /* <DEDUP_REMOVED lines=9> */
[----:B-----5:R-:W-:-:S03]  /*0a60*/  SHF.R.S32.HI R24, RZ, 0x1f, R24 ;  /* 0x0000001fff187819 */ /* 0x020fc60000011418 */
[----:B------:R-:W-:Y:S04]  /*0a70*/  STL [R1+0xbc], R17 ;  /* 0x0000bc1101007387 */ /* 0x000fe80000100800 */
[----:B------:R5:W-:Y:S01]  /*0a80*/  STL [R1+0xb8], R16 ;  /* 0x0000b81001007387 */ /* 0x000be20000100800 */
[----:B----4-:R-:W-:-:S03]  /*0a90*/  SHF.R.S32.HI R22, RZ, 0x1f, R22 ;  /* 0x0000001fff167819 */ /* 0x010fc60000011416 */
[----:B------:R4:W-:Y:S01]  /*0aa0*/  STL [R1+0xb4], R15 ;  /* 0x0000b40f01007387 */ /* 0x0009e20000100800 */
[----:B-1----:R-:W-:-:S03]  /*0ab0*/  SHF.R.S32.HI R21, RZ, 0x1f, R21 ;  /* 0x0000001fff157819 */ /* 0x002fc60000011415 */
[----:B------:R-:W-:Y:S04]  /*0ac0*/  STL [R1+0xb0], R14 ;  /* 0x0000b00e01007387 */ /* 0x000fe80000100800 */
[----:B------:R1:W-:Y:S01]  /*0ad0*/  STL [R1+0xac], R12 ;  /* 0x0000ac0c01007387 */ /* 0x0003e20000100800 */
[----:B--2---:R-:W-:-:S03]  /*0ae0*/  SHF.R.S32.HI R19, RZ, 0x1f, R19 ;  /* 0x0000001fff137819 */ /* 0x004fc60000011413 */
[----:B------:R2:W-:Y:S01]  /*0af0*/  STL [R1+0xa8], R11 ;  /* 0x0000a80b01007387 */ /* 0x0005e20000100800 */
[----:B---3--:R-:W-:-:S03]  /*0b00*/  SHF.R.S32.HI R18, RZ, 0x1f, R18 ;  /* 0x0000001fff127819 */ /* 0x008fc60000011412 */
[----:B------:R3:W-:Y:S04]  /*0b10*/  STL [R1+0xa4], R10 ;  /* 0x0000a40a01007387 */ /* 0x0007e80000100800 */
[----:B------:R3:W-:Y:S01]  /*0b20*/  STL [R1+0xa0], R9 ;  /* 0x0000a00901007387 */ /* 0x0007e20000100800 */
[----:B-----5:R-:W-:-:S03]  /*0b30*/  SHF.R.S32.HI R16, RZ, 0x1f, R16 ;  /* 0x0000001fff107819 */ /* 0x020fc60000011410 */
[----:B------:R5:W-:Y:S01]  /*0b40*/  STL [R1+0x9c], R8 ;  /* 0x00009c0801007387 */ /* 0x000be20000100800 */
[----:B----4-:R-:W-:-:S03]  /*0b50*/  SHF.R.S32.HI R15, RZ, 0x1f, R15 ;  /* 0x0000001fff0f7819 */ /* 0x010fc6000001140f */
[----:B------:R4:W-:Y:S04]  /*0b60*/  STL [R1+0x98], R7 ;  /* 0x0000980701007387 */ /* 0x0009e80000100800 */
[----:B------:R4:W-:Y:S01]  /*0b70*/  STL [R1+0x94], R6 ;  /* 0x0000940601007387 */ /* 0x0009e20000100800 */
[----:B-1----:R-:W-:-:S03]  /*0b80*/  SHF.R.S32.HI R12, RZ, 0x1f, R12 ;  /* 0x0000001fff0c7819 */ /* 0x002fc6000001140c */
[----:B------:R1:W-:Y:S01]  /*0b90*/  STL [R1+0x90], R5 ;  /* 0x0000900501007387 */ /* 0x0003e20000100800 */
[----:B--2---:R-:W-:-:S03]  /*0ba0*/  SHF.R.S32.HI R11, RZ, 0x1f, R11 ;  /* 0x0000001fff0b7819 */ /* 0x004fc6000001140b */
[----:B------:R2:W-:Y:S01]  /*0bb0*/  STL [R1+0x8c], R4 ;  /* 0x00008c0401007387 */ /* 0x0005e20000100800 */
[----:B---3--:R-:W-:-:S03]  /*0bc0*/  SHF.R.S32.HI R10, RZ, 0x1f, R10 ;  /* 0x0000001fff0a7819 */ /* 0x008fc6000001140a */
[----:B------:R3:W-:Y:S01]  /*0bd0*/  STL [R1+0x188], R13 ;  /* 0x0001880d01007387 */ /* 0x0007e20000100800 */
[----:B------:R-:W-:-:S03]  /*0be0*/  SHF.R.S32.HI R9, RZ, 0x1f, R9 ;  /* 0x0000001fff097819 */ /* 0x000fc60000011409 */
[----:B------:R3:W-:Y:S01]  /*0bf0*/  STL [R1+0x88], R3 ;  /* 0x0000880301007387 */ /* 0x0007e20000100800 */
[----:B-----5:R-:W-:-:S03]  /*0c00*/  SHF.R.S32.HI R8, RZ, 0x1f, R8 ;  /* 0x0000001fff087819 */ /* 0x020fc60000011408 */
[----:B------:R-:W-:Y:S01]  /*0c10*/  STL [R1+0x184], R32 ;  /* 0x0001842001007387 */ /* 0x000fe20000100800 */
[----:B----4-:R-:W-:-:S03]  /*0c20*/  SHF.R.S32.HI R7, RZ, 0x1f, R7 ;  /* 0x0000001fff077819 */ /* 0x010fc60000011407 */
[----:B------:R-:W-:Y:S01]  /*0c30*/  STL [R1+0x84], R2 ;  /* 0x0000840201007387 */ /* 0x000fe20000100800 */
[----:B------:R-:W-:Y:S02]  /*0c40*/  SHF.R.S32.HI R6, RZ, 0x1f, R6 ;  /* 0x0000001fff067819 */ /* 0x000fe40000011406 */
[----:B-1----:R-:W-:Y:S02]  /*0c50*/  SHF.R.S32.HI R5, RZ, 0x1f, R5 ;  /* 0x0000001fff057819 */ /* 0x002fe40000011405 */
[----:B--2---:R-:W-:Y:S02]  /*0c60*/  SHF.R.S32.HI R4, RZ, 0x1f, R4 ;  /* 0x0000001fff047819 */ /* 0x004fe40000011404 */
[----:B---3--:R-:W-:Y:S02]  /*0c70*/  SHF.R.S32.HI R13, RZ, 0x1f, R31 ;  /* 0x0000001fff0d7819 */ /* 0x008fe4000001141f */
[----:B------:R-:W-:-:S03]  /*0c80*/  SHF.R.S32.HI R3, RZ, 0x1f, R3 ;  /* 0x0000001fff037819 */ /* 0x000fc60000011403 */
[----:B------:R1:W-:Y:S04]  /*0c90*/  STL [R1+0x180], R13 ;  /* 0x0001800d01007387 */ /* 0x0003e80000100800 */
        /* <DEDUP_REMOVED lines=21> */
[----:B-1----:R-:W-:-:S05]  /*0df0*/  SHF.R.S32.HI R13, RZ, 0x1f, R14 ;  /* 0x0000001fff0d7819 */ /* 0x002fca000001140e */
[----:B------:R2:W-:Y:S04]  /*0e00*/  STL [R1+0x13c], R13 ;  /* 0x00013c0d01007387 */ /* 0x0005e80000100800 */
        /* <DEDUP_REMOVED lines=10> */
[----:B------:R2:W-:Y:S02]  /*0eb0*/  STL [R1+0x110], R0 ;  /* 0x0001100001007387 */ /* 0x0005e40000100800 */
.L_x_2731:
        /* <DEDUP_REMOVED lines=19> */
.L_x_2675:
[----:B------:R-:W-:-:S04]  /*0ff0*/  MOV R0, c[0x0][0x554] ;  /* 0x0001550000007a02 */ /* 0x000fc80000000f00 */
[----:B------:R-:W-:Y:S02]  /*1000*/  ISETP.NE.AND P0, PT, R0, 0x1, PT ;  /* 0x000000010000780c */ /* 0x000fe40003f05270 */
[----:B------:R-:W-:-:S11]  /*1010*/  MOV R0, R2 ;  /* 0x0000000200007202 */ /* 0x000fd60000000f00 */
[----:B------:R-:W-:-:S05]  /*1020*/  @P0 IMAD.HI.U32 R4, R2, c[0x0][0x558], RZ ;  /* 0x0001560002040a27 */ /* 0x000fca00078e00ff */
[----:B------:R-:W-:-:S05]  /*1030*/  @P0 SHF.R.U32.HI R0, RZ, c[0x0][0x55c], R4 ;  /* 0x00015700ff000a19 */ /* 0x000fca0000011604 */
[----:B------:R-:W-:Y:S02]  /*1040*/  IMAD R4, R0, c[0x0][0x554], RZ ;  /* 0x0001550000047a24 */ /* 0x000fe400078e02ff */
.L_x_2676:
[----:B------:R-:W-:Y:S05]  /*1050*/  BSYNC B0 ;  /* 0x0000000000007941 */ /* 0x000fea0003800000 */
.L_x_2674:
[----:B------:R-:W-:Y:S01]  /*1060*/  IMAD.MOV.U32 R5, RZ, RZ, c[0x0][0x548] ;  /* 0x00015200ff057624 */ /* 0x000fe200078e00ff */
[----:B------:R-:W-:Y:S01]  /*1070*/  ISETP.NE.U32.AND P0, PT, RZ, c[0x0][0x370], PT ;  /* 0x0000dc00ff007a0c */ /* 0x000fe20003f05070 */
[----:B------:R-:W2:Y:S01]  /*1080*/  LDL.LU R6, [R1+0x78] ;  /* 0x0000780001067983 */ /* 0x000ea20000300800 */
[----:B------:R-:W-:Y:S01]  /*1090*/  IMAD.IADD R4, R2, 0x1, -R4 ;  /* 0x0000000102047824 */ /* 0x000fe200078e0a04 */
[----:B------:R-:W-:Y:S02]  /*10a0*/  MOV R7, RZ ;  /* 0x000000ff00077202 */ /* 0x000fe40000000f00 */
[----:B------:R-:W-:Y:S01]  /*10b0*/  ISETP.NE.AND P1, PT, R5, 0x1, PT ;  /* 0x000000010500780c */ /* 0x000fe20003f25270 */
[----:B------:R-:W-:Y:S01]  /*10c0*/  IMAD R5, R3, c[0x0][0x554], R4 ;  /* 0x0001550003057a24 */ /* 0x000fe200078e0204 */
[----:B------:R-:W-:-:S03]  /*10d0*/  ISETP.NE.AND.EX P0, PT, RZ, c[0x0][0x374], PT, P0 ;  /* 0x0000dd00ff007a0c */ /* 0x000fc60003f05300 */
[----:B------:R-:W-:-:S08]  /*10e0*/  IMAD.MOV.U32 R11, RZ, RZ, R5 ;  /* 0x000000ffff0b7224 */ /* 0x000fd000078e0005 */
[----:B------:R-:W-:-:S04]  /*10f0*/  @P1 IMAD.HI.U32 R2, R5, c[0x0][0x54c], RZ ;  /* 0x0001530005021a27 */ /* 0x000fc800078e00ff */
[----:B------:R-:W-:Y:S01]  /*1100*/  @P0 IMAD.MOV.U32 R3, RZ, RZ, 0x4 ;  /* 0x00000004ff030424 */ /* 0x000fe200078e00ff */
[----:B------:R-:W-:-:S05]  /*1110*/  @P1 SHF.R.U32.HI R11, RZ, c[0x0][0x550], R2 ;  /* 0x00015400ff0b1a19 */ /* 0x000fca0000011602 */
[----:B------:R-:W-:Y:S01]  /*1120*/  @P0 IMAD.WIDE R2, R11, R3, c[0x0][0x370] ;  /* 0x0000dc000b020625 */ /* 0x000fe200078e0203 */
[----:B------:R-:W-:Y:S04]  /*1130*/  STL [R1+0x6c], R11 ;  /* 0x00006c0b01007387 */ /* 0x000fe80000100800 */
[----:B------:R1:W3:Y:S01]  /*1140*/  @P0 LDG.E R7, [R2.64] ;  /* 0x0000000602070981 */ /* 0x0002e2000c1e1900 */
[----:B------:R-:W-:Y:S01]  /*1150*/  IMAD.MOV.U32 R12, RZ, RZ, R0 ;  /* 0x000000ffff0c7224 */ /* 0x000fe200078e0000 */
[----:B------:R-:W-:Y:S01]  /*1160*/  BSSY B0, `(.L_x_2677) ;  /* 0x0000047000007945 */ /* 0x000fe20003800000 */
[----:B------:R-:W-:-:S05]  /*1170*/  IMAD.MOV.U32 R4, RZ, RZ, c[0x0][0x2c4] ;  /* 0x0000b100ff047624 */ /* 0x000fca00078e00ff */
[----:B------:R-:W-:Y:S01]  /*1180*/  ISETP.NE.AND P3, PT, R4, 0x1, PT ;  /* 0x000000010400780c */ /* 0x000fe20003f65270 */
[----:B------:R-:W-:-:S05]  /*1190*/  IMAD.MOV.U32 R4, RZ, RZ, c[0x0][0x168] ;  /* 0x00005a00ff047624 */ /* 0x000fca00078e00ff */
[----:B------:R-:W-:Y:S01]  /*11a0*/  IADD3 R4, -R4, 0x60, RZ ;  /* 0x0000006004047810 */ /* 0x000fe20007ffe1ff */
[----:B-1----:R-:W-:-:S05]  /*11b0*/  IMAD.MOV.U32 R2, RZ, RZ, c[0x0][0x53c] ;  /* 0x00014f00ff027624 */ /* 0x002fca00078e00ff */
        /* <DEDUP_REMOVED lines=8> */
[----:B------:R-:W-:Y:S01]  /*1240*/  STL [R1+0x74], R12 ;  /* 0x0000740c01007387 */ /* 0x000fe20000100800 */
[----:B------:R-:W-:-:S03]  /*1250*/  IMAD R2, R2, c[0x0][0x1d0], R4 ;  /* 0x0000740002027a24 */ /* 0x000fc600078e0204 */
[----:B------:R-:W-:-:S04]  /*1260*/  SHF.L.U32 R17, R0, 0x7, RZ ;  /* 0x0000000700117819 */ /* 0x000fc800000006ff */
[----:B------:R-:W-:Y:S01]  /*1270*/  IADD3 R0, R17, 0x7f, RZ ;  /* 0x0000007f11007810 */ /* 0x000fe20007ffe0ff */
[----:B------:R-:W-:Y:S04]  /*1280*/  STL [R1+0x7c], R17 ;  /* 0x00007c1101007387 */ /* 0x000fe80000100800 */
[----:B------:R-:W-:-:S05]  /*1290*/  @P3 IMAD.HI.U32 R3, R0, c[0x0][0x2c8], RZ ;  /* 0x0000b20000033a27 */ /* 0x000fca00078e00ff */
[----:B------:R-:W-:Y:S02]  /*12a0*/  @P3 SHF.R.U32.HI R0, RZ, c[0x0][0x2cc], R3 ;  /* 0x0000b300ff003a19 */ /* 0x000fe40000011603 */
[----:B------:R-:W-:-:S03]  /*12b0*/  IADD3 R3, R250, 0x5f, RZ ;  /* 0x0000005ffa037810 */ /* 0x000fc60007ffe0ff */
[----:B------:R-:W-:Y:S02]  /*12c0*/  IMAD.IADD R2, R2, 0x1, R0 ;  /* 0x0000000102027824 */ /* 0x000fe400078e0200 */
[----:B------:R-:W-:-:S04]  /*12d0*/  IMAD.HI R0, R3, 0x2aaaaaab, RZ ;  /* 0x2aaaaaab03007827 */ /* 0x000fc800078e02ff */
[----:B------:R-:W-:Y:S01]  /*12e0*/  IMAD.HI R3, R2, 0x2aaaaaab, RZ ;  /* 0x2aaaaaab02037827 */ /* 0x000fe200078e02ff */
[----:B------:R-:W-:-:S04]  /*12f0*/  SHF.R.U32.HI R2, RZ, 0x1f, R0 ;  /* 0x0000001fff027819 */ /* 0x000fc80000011600 */
[----:B------:R-:W-:Y:S02]  /*1300*/  SHF.R.U32.HI R4, RZ, 0x1f, R3 ;  /* 0x0000001fff047819 */ /* 0x000fe40000011603 */
[----:B------:R-:W-:Y:S02]  /*1310*/  LEA.HI.SX32 R0, R0, R2, 0x1c ;  /* 0x0000000200007211 */ /* 0x000fe400078fe2ff */
[----:B------:R-:W-:Y:S02]  /*1320*/  LEA.HI.SX32 R2, R3, R4, 0x1c ;  /* 0x0000000403027211 */ /* 0x000fe400078fe2ff */
[----:B--2---:R-:W-:-:S04]  /*1330*/  LOP3.LUT R6, R6, 0xfffffffd, RZ, 0xc0, !PT ;  /* 0xfffffffd06067812 */ /* 0x004fc800078ec0ff */
[----:B------:R-:W-:-:S05]  /*1340*/  @P3 LOP3.LUT R6, R6, 0x2, RZ, 0xfc, !PT ;  /* 0x0000000206063812 */ /* 0x000fca00078efcff */
[----:B------:R-:W-:Y:S04]  /*1350*/  STL [R1+0x78], R6 ;  /* 0x0000780601007387 */ /* 0x000fe80000100800 */
[----:B---3--:R1:W-:Y:S02]  /*1360*/  STL [R1+0x3c], R7 ;  /* 0x00003c0701007387 */ /* 0x0083e40000100800 */
[----:B-1----:R-:W-:Y:S01]  /*1370*/  IMNMX R7, R0, R2, PT ;  /* 0x0000000200077217 */ /* 0x002fe20003800200 */
[----:B------:R-:W-:Y:S01]  /*1380*/  IMAD.MOV.U32 R2, RZ, RZ, RZ ;  /* 0x000000ffff027224 */ /* 0x000fe200078e00ff */
[----:B------:R-:W-:Y:S02]  /*1390*/  IADD3 R0, -R11, RZ, RZ ;  /* 0x000000ff0b007210 */ /* 0x000fe40007ffe1ff */
[----:B------:R-:W-:-:S03]  /*13a0*/  ISETP.GE.AND P0, PT, R7, 0x1, PT ;  /* 0x000000010700780c */ /* 0x000fc60003f06270 */
[----:B------:R-:W-:-:S05]  /*13b0*/  IMAD R16, R0, c[0x0][0x548], R5 ;  /* 0x0001520000107a24 */ /* 0x000fca00078e0205 */
[----:B------:R1:W-:Y:S05]  /*13c0*/  STL [R1+0x70], R16 ;  /* 0x0000701001007387 */ /* 0x0003ea0000100800 */
        /* <DEDUP_REMOVED lines=32> */
.L_x_2678:
[----:B------:R-:W-:Y:S05]  /*15d0*/  BSYNC B0 ;  /* 0x0000000000007941 */ /* 0x000fea0003800000 */
.L_x_2677:
[----:B------:R-:W-:Y:S01]  /*15e0*/  LOP3.LUT R0, R12, 0xffff, RZ, 0xc0, !PT ;  /* 0x0000ffff0c007812 */ /* 0x000fe200078ec0ff */
[----:B------:R-:W-:Y:S01]  /*15f0*/  CS2R R128, SRZ ;  /* 0x0000000000807805 */ /* 0x000fe2000001ff00 */
[----:B------:R-:W-:Y:S01]  /*1600*/  CS2R R12, SRZ ;  /* 0x00000000000c7805 */ /* 0x000fe2000001ff00 */
        /* <DEDUP_REMOVED lines=70> */
[----:B--2---:R-:W2:Y:S01]  /*1a70*/  S2R R3, SR_TID.X ;  /* 0x0000000000037919 */ /* 0x004ea20000002100 */
[----:B------:R-:W-:-:S03]  /*1a80*/  ISETP.NE.U32.AND P0, PT, RZ, c[0x0][0x340], PT ;  /* 0x0000d000ff007a0c */ /* 0x000fc60003f05070 */
[----:B------:R-:W3:Y:S01]  /*1a90*/  LDL R12, [R1+0xc] ;  /* 0x00000c00010c7983 */ /* 0x000ee20000100800 */
[----:B------:R-:W-:-:S03]  /*1aa0*/  ISETP.NE.AND.EX P0, PT, RZ, c[0x0][0x344], PT, P0 ;  /* 0x0000d100ff007a0c */ /* 0x000fc60003f05300 */
[----:B------:R-:W4:Y:S04]  /*1ab0*/  LDL R10, [R1+0x28] ;  /* 0x00002800010a7983 */ /* 0x000f280000100800 */
[----:B------:R-:W4:Y:S04]  /*1ac0*/  LDL R9, [R1+0x24] ;  /* 0x0000240001097983 */ /* 0x000f280000100800 */
[----:B------:R-:W4:Y:S02]  /*1ad0*/  LDL R8, [R1+0x20] ;  /* 0x0000200001087983 */ /* 0x000f240000100800 */
[----:B------:R-:W-:Y:S01]  /*1ae0*/  @P0 IMAD.MOV.U32 R2, RZ, RZ, 0x4 ;  /* 0x00000004ff020424 */ /* 0x000fe200078e00ff */
[----:B--2---:R-:W-:-:S02]  /*1af0*/  SHF.R.S32.HI R4, RZ, 0x1f, R3 ;  /* 0x0000001fff047819 */ /* 0x004fc40000011403 */
[----:B------:R-:W-:Y:S02]  /*1b00*/  SHF.R.S32.HI R5, RZ, 0x1f, R3 ;  /* 0x0000001fff057819 */ /* 0x000fe40000011403 */
[-C--:B------:R-:W-:Y:S02]  /*1b10*/  LEA.HI R4, R4, R3.reuse, RZ, 0x3 ;  /* 0x0000000304047211 */ /* 0x080fe400078f18ff */
[----:B------:R-:W-:Y:S02]  /*1b20*/  LEA.HI R5, R5, R3, RZ, 0x3 ;  /* 0x0000000305057211 */ /* 0x000fe400078f18ff */
[----:B------:R-:W-:Y:S02]  /*1b30*/  LOP3.LUT R4, R4, 0xfffffff8, RZ, 0xc0, !PT ;  /* 0xfffffff804047812 */ /* 0x000fe400078ec0ff */
[----:B------:R-:W-:-:S03]  /*1b40*/  SHF.R.S32.HI R5, RZ, 0x3, R5 ;  /* 0x00000003ff057819 */ /* 0x000fc60000011405 */
[----:B------:R-:W-:Y:S02]  /*1b50*/  IMAD.IADD R4, R3, 0x1, -R4 ;  /* 0x0000000103047824 */ /* 0x000fe400078e0a04 */
[----:B------:R-:W-:-:S05]  /*1b60*/  @P0 IMAD.WIDE R2, R11, R2, c[0x0][0x340] ;  /* 0x0000d0000b020625 */ /* 0x000fca00078e0202 */
[----:B------:R2:W5:Y:S01]  /*1b70*/  @P0 LDG.E R14, [R2.64] ;  /* 0x00000006020e0981 */ /* 0x000562000c1e1900 */
[----:B------:R-:W-:Y:S02]  /*1b80*/  SHF.R.S32.HI R15, RZ, 0x1f, R16 ;  /* 0x0000001fff0f7819 */ /* 0x000fe40000011410 */
[----:B------:R-:W-:-:S03]  /*1b90*/  LEA R4, R4, R5, 0x5 ;  /* 0x0000000504047211 */ /* 0x000fc600078e28ff */
[----:B------:R-:W-:Y:S02]  /*1ba0*/  IMAD R0, R15, c[0x0][0x1b8], RZ ;  /* 0x00006e000f007a24 */ /* 0x000fe400078e02ff */
[----:B------:R-:W-:Y:S01]  /*1bb0*/  IMAD.IADD R4, R17, 0x1, R4 ;  /* 0x0000000111047824 */ /* 0x000fe200078e0204 */
[----:B------:R-:W-:Y:S01]  /*1bc0*/  SHF.R.S32.HI R6, RZ, 0x1f, R11 ;  /* 0x0000001fff067819 */ /* 0x000fe2000001140b */
[----:B------:R-:W-:Y:S02]  /*1bd0*/  IMAD R5, R16, c[0x0][0x1bc], R0 ;  /* 0x00006f0010057a24 */ /* 0x000fe400078e0200 */
[----:B------:R-:W-:-:S04]  /*1be0*/  @P3 IMAD.HI.U32 R7, R4, c[0x0][0x2c8], RZ ;  /* 0x0000b20004073a27 */ /* 0x000fc800078e00ff */
[----:B------:R-:W-:Y:S01]  /*1bf0*/  IMAD.MOV.U32 R0, RZ, RZ, R4 ;  /* 0x000000ffff007224 */ /* 0x000fe200078e0004 */
[----:B------:R-:W-:Y:S01]  /*1c00*/  @P3 SHF.R.U32.HI R0, RZ, c[0x0][0x2cc], R7 ;  /* 0x0000b300ff003a19 */ /* 0x000fe20000011607 */
[----:B--2---:R-:W-:-:S05]  /*1c10*/  IMAD.WIDE.U32 R2, R16, c[0x0][0x1b8], RZ ;  /* 0x00006e0010027a25 */ /* 0x004fca00078e00ff */
[----:B------:R-:W-:Y:S01]  /*1c20*/  IADD3 R3, R3, R5, RZ ;  /* 0x0000000503037210 */ /* 0x000fe20007ffe0ff */
[----:B------:R-:W-:Y:S01]  /*1c30*/  IMAD R5, R6, c[0x0][0x1c0], RZ ;  /* 0x0000700006057a24 */ /* 0x000fe200078e02ff */
[----:B------:R-:W-:-:S03]  /*1c40*/  SHF.R.S32.HI R7, RZ, 0x1f, R0 ;  /* 0x0000001fff077819 */ /* 0x000fc60000011400 */
[C---:B------:R-:W-:Y:S02]  /*1c50*/  IMAD R6, R11.reuse, c[0x0][0x1c4], R5 ;  /* 0x000071000b067a24 */ /* 0x040fe400078e0205 */
[----:B------:R-:W-:Y:S02]  /*1c60*/  IMAD.MOV R5, RZ, RZ, -R0 ;  /* 0x000000ffff057224 */ /* 0x000fe400078e0a00 */
[----:B------:R-:W-:-:S04]  /*1c70*/  IMAD.WIDE.U32 R2, R11, c[0x0][0x1c0], R2 ;  /* 0x000070000b027a25 */ /* 0x000fc800078e0002 */
[----:B------:R-:W-:Y:S02]  /*1c80*/  IMAD R4, R5, c[0x0][0x2c4], R4 ;  /* 0x0000b10005047a24 */ /* 0x000fe400078e0204 */
[----:B------:R-:W-:Y:S02]  /*1c90*/  IMAD.IADD R3, R3, 0x1, R6 ;  /* 0x0000000103037824 */ /* 0x000fe400078e0206 */
        /* <DEDUP_REMOVED lines=9> */
[----:B------:R-:W-:Y:S02]  /*1d30*/  LEA R13, P1, R2, c[0x0][0x160], 0x1 ;  /* 0x00005800020d7a11 */ /* 0x000fe400078208ff */
[----:B------:R-:W-:Y:S02]  /*1d40*/  IADD3 R136, R252, -0x1, RZ ;  /* 0xfffffffffc887810 */ /* 0x000fe40007ffe0ff */
[----:B------:R-:W-:Y:S02]  /*1d50*/  LEA.HI.X R5, R2, c[0x0][0x164], R0, 0x1, P1 ;  /* 0x0000590002057a11 */ /* 0x000fe400008f0c00 */
[----:B---3--:R-:W-:Y:S02]  /*1d60*/  ISETP.GE.AND P6, PT, R12, c[0x0][0x198], PT ;  /* 0x000066000c007a0c */ /* 0x008fe40003fc6270 */
[----:B----4-:R-:W-:Y:S02]  /*1d70*/  ISETP.GE.AND P5, PT, R10, c[0x0][0x198], PT ;  /* 0x000066000a007a0c */ /* 0x010fe40003fa6270 */
[----:B------:R-:W-:-:S02]  /*1d80*/  ISETP.GE.AND P4, PT, R9, c[0x0][0x198], PT ;  /* 0x0000660009007a0c */ /* 0x000fc40003f86270 */
[----:B------:R-:W-:Y:S02]  /*1d90*/  ISETP.GE.AND P3, PT, R8, c[0x0][0x198], PT ;  /* 0x0000660008007a0c */ /* 0x000fe40003f66270 */
[----:B------:R-:W-:Y:S01]  /*1da0*/  @!P0 MOV R14, R11 ;  /* 0x0000000b000e8202 */ /* 0x000fe20000000f00 */
[----:B------:R-:W-:Y:S08]  /*1db0*/  BRA.DIV ~URZ, `(.L_x_2680) ;  /* 0x00013c927f007947 */ /* 0x000ff0000b800000 */
[----:B------:R2:W3:Y:S02]  /*1dc0*/  SHFL.IDX PT, R4, R5, RZ, 0x181f ;  /* 0x00181fff05047589 */ /* 0x0004e400000e0000 */
.L_x_2732:
[----:B------:R-:W-:Y:S05]  /*1dd0*/  BRA.DIV ~URZ, `(.L_x_2681) ;  /* 0x00013ce27f007947 */ /* 0x000fea000b800000 */
[----:B------:R4:W1:Y:S02]  /*1de0*/  SHFL.IDX PT, R0, R13, RZ, 0x181f ;  /* 0x00181fff0d007589 */ /* 0x00086400000e0000 */
.L_x_2733:
[----:B--2---:R-:W2:Y:S04]  /*1df0*/  LDL R3, [R1+0x7c] ;  /* 0x00007c0001037983 */ /* 0x004ea80000100800 */
[----:B------:R-:W4:Y:S01]  /*1e00*/  S2R R6, SR_TID.X ;  /* 0x0000000000067919 */ /* 0x000f220000002100 */
[----:B-1----:R-:W-:-:S04]  /*1e10*/  IMAD.MOV.U32 R16, RZ, RZ, c[0x0][0x2c4] ;  /* 0x0000b100ff107624 */ /* 0x002fc800078e00ff */
[----:B------:R-:W-:Y:S01]  /*1e20*/  IMAD R16, R16, c[0x0][0x168], RZ ;  /* 0x00005a0010107a24 */ /* 0x000fe200078e02ff */
[----:B----4-:R-:W-:-:S04]  /*1e30*/  SHF.R.S32.HI R2, RZ, 0x1f, R6 ;  /* 0x0000001fff027819 */ /* 0x010fc80000011406 */
[----:B------:R-:W-:-:S04]  /*1e40*/  LEA.HI R2, R2, R6, RZ, 0x3 ;  /* 0x0000000602027211 */ /* 0x000fc800078f18ff */
[----:B------:R-:W-:Y:S01]  /*1e50*/  SHF.R.S32.HI R2, RZ, 0x3, R2 ;  /* 0x00000003ff027819 */ /* 0x000fe20000011402 */
[----:B------:R-:W-:Y:S04]  /*1e60*/  BSSY B0, `(.L_x_2682) ;  /* 0x000001b000007945 */ /* 0x000fe80003800000 */
[----:B--2---:R-:W-:-:S05]  /*1e70*/  IMAD.IADD R12, R2, 0x1, R3 ;  /* 0x00000001020c7824 */ /* 0x004fca00078e0203 */
[----:B------:R-:W-:-:S13]  /*1e80*/  ISETP.GE.AND P0, PT, R12, R16, PT ;  /* 0x000000100c00720c */ /* 0x000fda0003f06270 */
[----:B------:R-:W-:Y:S05]  /*1e90*/  @P0 BRA `(.L_x_2683) ;  /* 0x0000017000000947 */ /* 0x000fea0003800000 */
        /* <DEDUP_REMOVED lines=8> */
[----:B--2---:R-:W-:-:S02]  /*1f20*/  LEA R10, P0, R6, R0, 0x1 ;  /* 0x00000000060a7211 */ /* 0x004fc400078008ff */
[----:B----4-:R-:W-:Y:S02]  /*1f30*/  LEA R8, P2, R2, R0, 0x1 ;  /* 0x0000000002087211 */ /* 0x010fe400078408ff */
[-C--:B---3--:R-:W-:Y:S02]  /*1f40*/  LEA.HI.X R11, R6, R4.reuse, R7, 0x1, P0 ;  /* 0x00000004060b7211 */ /* 0x088fe400000f0c07 */
[----:B------:R-:W-:-:S03]  /*1f50*/  LEA.HI.X R9, R2, R4, R3, 0x1, P2 ;  /* 0x0000000402097211 */ /* 0x000fc600010f0c03 */
[----:B------:R-:W-:Y:S01]  /*1f60*/  @!PT LDS RZ, [RZ] ;  /* 0x00000000fffff984 */ /* 0x000fe20000000800 */
[----:B------:R-:W-:Y:S01]  /*1f70*/  @!PT LDS RZ, [RZ] ;  /* 0x00000000fffff984 */ /* 0x000fe20000000800 */
[----:B------:R-:W-:Y:S01]  /*1f80*/  @!PT LDS RZ, [RZ] ;  /* 0x00000000fffff984 */ /* 0x000fe20000000800 */
[----:B------:R1:W-:Y:S01]  /*1f90*/  LDGSTS.E.BYPASS.LTC128B.128 [R251+0x18100], [R10.64], !P6 ;  /* 0x181000000afb7fae */ /* 0x0003e2000f101d46 */
[----:B------:R-:W-:-:S03]  /*1fa0*/  LEA R6, P1, R19, R0, 0x1 ;  /* 0x0000000013067211 */ /* 0x000fc600078208ff */
[----:B------:R1:W-:Y:S01]  /*1fb0*/  LDGSTS.E.BYPASS.LTC128B.128 [R251+0x1c100], [R8.64], !P5 ;  /* 0x1c10000008fb7fae */ /* 0x0003e2000e901d46 */
[----:B------:R-:W-:Y:S02]  /*1fc0*/  LEA R2, P0, R17, R0, 0x1 ;  /* 0x0000000011027211 */ /* 0x000fe400078008ff */
[-C--:B------:R-:W-:Y:S02]  /*1fd0*/  LEA.HI.X R7, R19, R4.reuse, R20, 0x1, P1 ;  /* 0x0000000413077211 */ /* 0x080fe400008f0c14 */
[----:B------:R-:W-:-:S03]  /*1fe0*/  LEA.HI.X R3, R17, R4, R18, 0x1, P0 ;  /* 0x0000000411037211 */ /* 0x000fc600000f0c12 */
[----:B------:R1:W-:Y:S04]  /*1ff0*/  LDGSTS.E.BYPASS.LTC128B.128 [R251+0x20100], [R6.64], !P4 ;  /* 0x2010000006fb7fae */ /* 0x0003e8000e101d46 */
[----:B------:R1:W-:Y:S02]  /*2000*/  LDGSTS.E.BYPASS.LTC128B.128 [R251+0x24100], [R2.64], !P3 ;  /* 0x2410000002fb7fae */ /* 0x0003e4000d901d46 */
.L_x_2683:
[----:B------:R-:W-:Y:S05]  /*2010*/  BSYNC B0 ;  /* 0x0000000000007941 */ /* 0x000fea0003800000 */
.L_x_2682:
[----:B------:R-:W-:Y:S05]  /*2020*/  BRA.DIV ~URZ, `(.L_x_2684) ;  /* 0x00013af27f007947 */ /* 0x000fea000b800000 */
[----:B---3--:R2:W3:Y:S04]  /*2030*/  SHFL.IDX PT, R4, R5, 0x1, 0x181f ;  /* 0x00381f0005047f89 */ /* 0x0084e800000e0000 */
[----:B------:R2:W4:Y:S02]  /*2040*/  SHFL.IDX PT, R0, R13, 0x1, 0x181f ;  /* 0x00381f000d007f89 */ /* 0x00052400000e0000 */
.L_x_2734:
[----:B-1----:R-:W-:Y:S01]  /*2050*/  IADD3 R2, R12, 0x20, RZ ;  /* 0x000000200c027810 */ /* 0x002fe20007ffe0ff */
[----:B------:R-:W-:Y:S03]  /*2060*/  BSSY B0, `(.L_x_2685) ;  /* 0x000001a000007945 */ /* 0x000fe60003800000 */
[----:B------:R-:W-:-:S13]  /*2070*/  ISETP.GE.AND P0, PT, R2, R16, PT ;  /* 0x000000100200720c */ /* 0x000fda0003f06270 */
[----:B------:R-:W-:Y:S05]  /*2080*/  @P0 BRA `(.L_x_2686) ;  /* 0x0000017000000947 */ /* 0x000fea0003800000 */
        /* <DEDUP_REMOVED lines=8> */
[----:B--2---:R-:W-:-:S04]  /*2110*/  LEA R10, P0, R6, R0, 0x1 ;  /* 0x00000000060a7211 */ /* 0x004fc800078008ff */
[----:B----4-:R-:W-:Y:S02]  /*2120*/  LEA.HI.X R11, R6, R4, R7, 0x1, P0 ;  /* 0x00000004060b7211 */ /* 0x010fe400000f0c07 */
[----:B---3--:R-:W-:-:S03]  /*2130*/  LEA R8, P2, R3, R0, 0x1 ;  /* 0x0000000003087211 */ /* 0x008fc600078408ff */
[----:B------:R-:W-:Y:S01]  /*2140*/  @!PT LDS RZ, [RZ] ;  /* 0x00000000fffff984 */ /* 0x000fe20000000800 */
[----:B------:R-:W-:Y:S01]  /*2150*/  @!PT LDS RZ, [RZ] ;  /* 0x00000000fffff984 */ /* 0x000fe20000000800 */
[----:B------:R-:W-:Y:S01]  /*2160*/  @!PT LDS RZ, [RZ] ;  /* 0x00000000fffff984 */ /* 0x000fe20000000800 */
[----:B------:R1:W-:Y:S01]  /*2170*/  LDGSTS.E.BYPASS.LTC128B.128 [R251+0x19100], [R10.64], !P6 ;  /* 0x191000000afb7fae */ /* 0x0003e2000f101d46 */
[-C--:B------:R-:W-:Y:S02]  /*2180*/  LEA R6, P1, R19, R0.reuse, 0x1 ;  /* 0x0000000013067211 */ /* 0x080fe400078208ff */
[----:B------:R-:W-:Y:S02]  /*2190*/  LEA R2, P0, R17, R0, 0x1 ;  /* 0x0000000011027211 */ /* 0x000fe400078008ff */
[-C--:B------:R-:W-:Y:S02]  /*21a0*/  LEA.HI.X R9, R3, R4.reuse, R21, 0x1, P2 ;  /* 0x0000000403097211 */ /* 0x080fe400010f0c15 */
[----:B------:R-:W-:-:S03]  /*21b0*/  LEA.HI.X R7, R19, R4, R20, 0x1, P1 ;  /* 0x0000000413077211 */ /* 0x000fc600008f0c14 */
[----:B------:R1:W-:Y:S01]  /*21c0*/  LDGSTS.E.BYPASS.LTC128B.128 [R251+0x1d100], [R8.64], !P5 ;  /* 0x1d10000008fb7fae */ /* 0x0003e2000e901d46 */
[----:B------:R-:W-:-:S03]  /*21d0*/  LEA.HI.X R3, R17, R4, R18, 0x1, P0 ;  /* 0x0000000411037211 */ /* 0x000fc600000f0c12 */
[----:B------:R1:W-:Y:S04]  /*21e0*/  LDGSTS.E.BYPASS.LTC128B.128 [R251+0x21100], [R6.64], !P4 ;  /* 0x2110000006fb7fae */ /* 0x0003e8000e101d46 */
[----:B------:R1:W-:Y:S02]  /*21f0*/  LDGSTS.E.BYPASS.LTC128B.128 [R251+0x25100], [R2.64], !P3 ;  /* 0x2510000002fb7fae */ /* 0x0003e4000d901d46 */
.L_x_2686:
[----:B------:R-:W-:Y:S05]  /*2200*/  BSYNC B0 ;  /* 0x0000000000007941 */ /* 0x000fea0003800000 */
.L_x_2685:
[----:B------:R-:W-:Y:S05]  /*2210*/  BRA.DIV ~URZ, `(.L_x_2687) ;  /* 0x000139c27f007947 */ /* 0x000fea000b800000 */
[----:B---3--:R3:W1:Y:S02]  /*2220*/  SHFL.IDX PT, R4, R5, 0x2, 0x181f ;  /* 0x00581f0005047f89 */ /* 0x00866400000e0000 */
.L_x_2735:
[----:B------:R-:W-:Y:S05]  /*2230*/  BRA.DIV ~URZ, `(.L_x_2688) ;  /* 0x00013a127f007947 */ /* 0x000fea000b800000 */
[----:B----4-:R4:W2:Y:S02]  /*2240*/  SHFL.IDX PT, R0, R13, 0x2, 0x181f ;  /* 0x00581f000d007f89 */ /* 0x0108a400000e0000 */
.L_x_2736:
[----:B-1----:R-:W-:Y:S01]  /*2250*/  IADD3 R2, R12, 0x40, RZ ;  /* 0x000000400c027810 */ /* 0x002fe20007ffe0ff */
[----:B------:R-:W-:Y:S03]  /*2260*/  BSSY B0, `(.L_x_2689) ;  /* 0x000001a000007945 */ /* 0x000fe60003800000 */
[----:B------:R-:W-:-:S13]  /*2270*/  ISETP.GE.AND P0, PT, R2, R16, PT ;  /* 0x000000100200720c */ /* 0x000fda0003f06270 */
[----:B------:R-:W-:Y:S05]  /*2280*/  @P0 BRA `(.L_x_2690) ;  /* 0x0000017000000947 */ /* 0x000fea0003800000 */
        /* <DEDUP_REMOVED lines=8> */
[----:B---3--:R-:W-:-:S04]  /*2310*/  LEA R10, P0, R6, R0, 0x1 ;  /* 0x00000000060a7211 */ /* 0x008fc800078008ff */
[----:B----4-:R-:W-:Y:S02]  /*2320*/  LEA.HI.X R11, R6, R4, R7, 0x1, P0 ;  /* 0x00000004060b7211 */ /* 0x010fe400000f0c07 */
[----:B--2---:R-:W-:-:S03]  /*2330*/  LEA R8, P2, R3, R0, 0x1 ;  /* 0x0000000003087211 */ /* 0x004fc600078408ff */
        /* <DEDUP_REMOVED lines=12> */
.L_x_2690:
[----:B------:R-:W-:Y:S05]  /*2400*/  BSYNC B0 ;  /* 0x0000000000007941 */ /* 0x000fea0003800000 */
.L_x_2689:
[----:B------:R-:W-:Y:S05]  /*2410*/  BRA.DIV ~URZ, `(.L_x_2691) ;  /* 0x000138927f007947 */ /* 0x000fea000b800000 */
[----:B------:R1:W3:Y:S04]  /*2420*/  SHFL.IDX PT, R4, R5, 0x3, 0x181f ;  /* 0x00781f0005047f89 */ /* 0x0002e800000e0000 */
[----:B--2---:R1:W2:Y:S02]  /*2430*/  SHFL.IDX PT, R0, R13, 0x3, 0x181f ;  /* 0x00781f000d007f89 */ /* 0x0042a400000e0000 */
.L_x_2737:
[----:B----4-:R-:W4:Y:S04]  /*2440*/  LDL R20, [R1+0xc] ;  /* 0x00000c0001147983 */ /* 0x010f280000100800 */
[----:B---3--:R-:W3:Y:S04]  /*2450*/  LDL R21, [R1+0x10c] ;  /* 0x00010c0001157983 */ /* 0x008ee80000100800 */
[----:B--2---:R-:W2:Y:S04]  /*2460*/  LDL R30, [R1+0x28] ;  /* 0x00002800011e7983 */ /* 0x004ea80000100800 */
[----:B------:R-:W2:Y:S04]  /*2470*/  LDL R19, [R1+0x108] ;  /* 0x0001080001137983 */ /* 0x000ea80000100800 */
[----:B------:R-:W2:Y:S04]  /*2480*/  LDL R29, [R1+0x24] ;  /* 0x00002400011d7983 */ /* 0x000ea80000100800 */
[----:B------:R-:W2:Y:S04]  /*2490*/  LDL R18, [R1+0x104] ;  /* 0x0001040001127983 */ /* 0x000ea80000100800 */
[----:B------:R-:W2:Y:S04]  /*24a0*/  LDL R28, [R1+0x20] ;  /* 0x00002000011c7983 */ /* 0x000ea80000100800 */
[----:B------:R-:W2:Y:S01]  /*24b0*/  LDL R17, [R1+0x100] ;  /* 0x0001000001117983 */ /* 0x000ea20000100800 */
[----:B-1----:R-:W-:-:S04]  /*24c0*/  IADD3 R2, R12, 0x60, RZ ;  /* 0x000000600c027810 */ /* 0x002fc80007ffe0ff */
[----:B------:R-:W-:Y:S01]  /*24d0*/  ISETP.GE.AND P0, PT, R2, R16, PT ;  /* 0x000000100200720c */ /* 0x000fe20003f06270 */
[----:B------:R-:W1:Y:S01]  /*24e0*/  S2R R5, SR_TID.X ;  /* 0x0000000000057919 */ /* 0x000e620000002100 */
[----:B-----5:R-:W-:-:S05]  /*24f0*/  IMAD.WIDE.U32 R146, R14, c[0x0][0x2b0], RZ ;  /* 0x0000ac000e927a25 */ /* 0x020fca00078e00ff */
[----:B------:R2:W-:Y:S01]  /*2500*/  STL.64 [R1+0x50], R146 ;  /* 0x0000509201007387 */ /* 0x0005e20000100a00 */
[--C-:B-1----:R-:W-:Y:S02]  /*2510*/  SHF.R.S32.HI R22, RZ, 0x1f, R5.reuse ;  /* 0x0000001fff167819 */ /* 0x102fe40000011405 */
[----:B------:R-:W-:Y:S02]  /*2520*/  SHF.R.S32.HI R24, RZ, 0x1f, R5 ;  /* 0x0000001fff187819 */ /* 0x000fe40000011405 */
[-C--:B------:R-:W-:Y:S02]  /*2530*/  LEA.HI R22, R22, R5.reuse, RZ, 0x3 ;  /* 0x0000000516167211 */ /* 0x080fe400078f18ff */
[----:B------:R-:W-:Y:S02]  /*2540*/  LEA.HI R24, R24, R5, RZ, 0x3 ;  /* 0x0000000518187211 */ /* 0x000fe400078f18ff */
[----:B------:R-:W-:Y:S02]  /*2550*/  LOP3.LUT R22, R22, 0xfffffff8, RZ, 0xc0, !PT ;  /* 0xfffffff816167812 */ /* 0x000fe400078ec0ff */
[----:B------:R-:W-:-:S03]  /*2560*/  SHF.R.S32.HI R24, RZ, 0x3, R24 ;  /* 0x00000003ff187819 */ /* 0x000fc60000011418 */
[----:B------:R-:W-:-:S04]  /*2570*/  IMAD.IADD R22, R5, 0x1, -R22 ;  /* 0x0000000105167824 */ /* 0x000fc800078e0a16 */
[----:B------:R-:W-:Y:S01]  /*2580*/  IMAD R133, R22, 0x20, R24 ;  /* 0x0000002016857824 */ /* 0x000fe200078e0218 */
[----:B----4-:R-:W-:-:S04]  /*2590*/  @!P0 LEA R10, P1, R20, R0, 0x1 ;  /* 0x00000000140a8211 */ /* 0x010fc800078208ff */
[----:B---3--:R-:W-:Y:S02]  /*25a0*/  @!P0 LEA.HI.X R11, R20, R4, R21, 0x1, P1 ;  /* 0x00000004140b8211 */ /* 0x008fe400008f0c15 */
[----:B--2---:R-:W-:-:S03]  /*25b0*/  @!P0 LEA R8, P1, R30, R0, 0x1 ;  /* 0x000000001e088211 */ /* 0x004fc600078208ff */
        /* <DEDUP_REMOVED lines=8> */
[----:B------:R-:W-:-:S03]  /*2640*/  @!P0 LEA R2, P1, R28, R0, 0x1 ;  /* 0x000000001c028211 */ /* 0x000fc600078208ff */
[----:B------:R1:W-:Y:S01]  /*2650*/  @!P0 LDGSTS.E.BYPASS.LTC128B.128 [R251+0x23100], [R6.64], !P4 ;  /* 0x2310000006fb8fae */ /* 0x0003e2000e101d46 */
[----:B------:R-:W-:-:S05]  /*2660*/  SHF.R.S32.HI R0, RZ, 0x1f, R14 ;  /* 0x0000001fff007819 */ /* 0x000fca000001140e */
[----:B------:R-:W-:-:S04]  /*2670*/  IMAD R0, R0, c[0x0][0x2b0], RZ ;  /* 0x0000ac0000007a24 */ /* 0x000fc800078e02ff */
[----:B------:R-:W-:-:S04]  /*2680*/  IMAD R0, R14, c[0x0][0x2b4], R0 ;  /* 0x0000ad000e007a24 */ /* 0x000fc800078e0200 */
[----:B------:R-:W-:-:S05]  /*2690*/  IMAD.IADD R144, R147, 0x1, R0 ;  /* 0x0000000193907824 */ /* 0x000fca00078e0200 */
[----:B------:R1:W-:Y:S01]  /*26a0*/  STL [R1+0x60], R144 ;  /* 0x0000609001007387 */ /* 0x0003e20000100800 */
[----:B------:R-:W-:-:S05]  /*26b0*/  @!P0 LEA.HI.X R3, R28, R4, R17, 0x1, P1 ;  /* 0x000000041c038211 */ /* 0x000fca00008f0c11 */
[----:B------:R1:W-:Y:S04]  /*26c0*/  @!P0 LDGSTS.E.BYPASS.LTC128B.128 [R251+0x27100], [R2.64], !P3 ;  /* 0x2710000002fb8fae */ /* 0x0003e8000d901d46 */
[----:B------:R-:W0:Y:S01]  /*26d0*/  LDGDEPBAR ;  /* 0x00000000000079af */ /* 0x000e220000000000 */
[----:B------:R-:W-:Y:S02]  /*26e0*/  WARPSYNC 0xffffffff ;  /* 0xffffffff00007948 */ /* 0x000fe40003800000 */
[----:B------:R-:W2:Y:S04]  /*26f0*/  LDL.LU R5, [R1+0x78] ;  /* 0x0000780001057983 */ /* 0x000ea80000300800 */
[----:B------:R-:W3:Y:S01]  /*2700*/  LDL R145, [R1+0x3c] ;  /* 0x00003c0001917983 */ /* 0x000ee20000100800 */
[----:B-1----:R-:W-:-:S02]  /*2710*/  IMAD.MOV.U32 R6, RZ, RZ, 0x60 ;  /* 0x00000060ff067424 */ /* 0x002fc400078e00ff */
[----:B------:R-:W-:Y:S01]  /*2720*/  IMAD.MOV.U32 R148, RZ, RZ, c[0x0][0x2b8] ;  /* 0x0000ae00ff947624 */ /* 0x000fe200078e00ff */
[----:B------:R-:W4:Y:S01]  /*2730*/  LDL R16, [R1+0x70] ;  /* 0x0000700001107983 */ /* 0x000f220000100800 */
[----:B------:R-:W-:-:S03]  /*2740*/  IMAD R134, R252, R6, -0x60 ;  /* 0xffffffa0fc867424 */ /* 0x000fc600078e0206 */
[----:B------:R-:W-:Y:S01]  /*2750*/  ISETP.NE.AND P1, PT, R148, 0x1, PT ;  /* 0x000000019400780c */ /* 0x000fe20003f25270 */
[----:B------:R-:W-:-:S05]  /*2760*/  IMAD.IADD R2, R133, 0x1, R134 ;  /* 0x0000000185027824 */ /* 0x000fca00078e0286 */
[----:B------:R-:W-:-:S04]  /*2770*/  ISETP.GE.AND P0, PT, R2, R250, PT ;  /* 0x000000fa0200720c */ /* 0x000fc80003f06270 */
[----:B------:R-:W-:Y:S01]  /*2780*/  ISETP.GT.OR P0, PT, R133, 0x5f, P0 ;  /* 0x0000005f8500780c */ /* 0x000fe20000704670 */
[----:B------:R-:W-:Y:S01]  /*2790*/  IMAD.MOV.U32 R14, RZ, RZ, RZ ;  /* 0x000000ffff0e7224 */ /* 0x000fe200078e00ff */
[----:B------:R-:W-:Y:S01]  /*27a0*/  BAR.SYNC.DEFER_BLOCKING 0x0 ;  /* 0x0000000000007b1d */ /* 0x000fe20000010000 */
[----:B---3--:R-:W-:Y:S01]  /*27b0*/  IMAD.IADD R2, R2, 0x1, R145 ;  /* 0x0000000102027824 */ /* 0x008fe200078e0291 */
[----:B--2---:R-:W-:-:S03]  /*27c0*/  LOP3.LUT R5, R5, 0xfffffffe, RZ, 0xc0, !PT ;  /* 0xfffffffe05057812 */ /* 0x004fc600078ec0ff */
[----:B------:R-:W-:Y:S01]  /*27d0*/  @P1 IMAD.HI.U32 R3, R2, c[0x0][0x2bc], RZ ;  /* 0x0000af0002031a27 */ /* 0x000fe200078e00ff */
[----:B------:R-:W-:-:S03]  /*27e0*/  @P1 LOP3.LUT R5, R5, 0x1, RZ, 0xfc, !PT ;  /* 0x0000000105051812 */ /* 0x000fc600078efcff */
[----:B------:R-:W-:Y:S01]  /*27f0*/  IMAD.MOV.U32 R0, RZ, RZ, R2 ;  /* 0x000000ffff007224 */ /* 0x000fe200078e0002 */
[----:B------:R-:W-:Y:S01]  /*2800*/  @P1 SHF.R.U32.HI R0, RZ, c[0x0][0x2c0], R3 ;  /* 0x0000b000ff001a19 */ /* 0x000fe20000011603 */
[----:B------:R1:W-:Y:S03]  /*2810*/  STL [R1+0x78], R5 ;  /* 0x0000780501007387 */ /* 0x0003e60000100800 */
[----:B------:R-:W-:-:S04]  /*2820*/  @!P0 IADD3 R3, P1, R0, R146, RZ ;  /* 0x0000009200038210 */ /* 0x000fc80007f3e0ff */
[----:B-1----:R-:W-:Y:S02]  /*2830*/  @!P0 LEA.HI.X.SX32 R5, R0, R144, 0x1, P1 ;  /* 0x0000009000058211 */ /* 0x002fe400008f0eff */
[----:B------:R-:W-:-:S04]  /*2840*/  @!P0 LEA R4, P1, R3, c[0x0][0x2a0], 0x2 ;  /* 0x0000a80003048a11 */ /* 0x000fc800078210ff */
[----:B------:R-:W-:-:S05]  /*2850*/  @!P0 LEA.HI.X R5, R3, c[0x0][0x2a4], R5, 0x2, P1 ;  /* 0x0000a90003058a11 */ /* 0x000fca00008f1405 */
[----:B------:R1:W2:Y:S01]  /*2860*/  @!P0 LDG.E R14, [R4.64] ;  /* 0x00000006040e8981 */ /* 0x0002a2000c1e1900 */
[----:B------:R-:W-:-:S04]  /*2870*/  IMAD.MOV R0, RZ, RZ, -R0 ;  /* 0x000000ffff007224 */ /* 0x000fc800078e0a00 */
[----:B------:R-:W-:-:S05]  /*2880*/  IMAD R23, R0, c[0x0][0x2b8], R2 ;  /* 0x0000ae0000177a24 */ /* 0x000fca00078e0202 */
[----:B------:R-:W-:Y:S01]  /*2890*/  SHF.R.S32.HI R10, RZ, 0x1f, R23 ;  /* 0x0000001fff0a7819 */ /* 0x000fe20000011417 */
[----:B------:R-:W-:-:S04]  /*28a0*/  IMAD.WIDE.U32 R2, R23, c[0x0][0x1e0], RZ ;  /* 0x0000780017027a25 */ /* 0x000fc800078e00ff */
[----:B------:R-:W-:-:S04]  /*28b0*/  IMAD R0, R10, c[0x0][0x1e0], RZ ;  /* 0x000078000a007a24 */ /* 0x000fc800078e02ff */
[----:B------:R-:W-:-:S04]  /*28c0*/  IMAD R0, R23, c[0x0][0x1e4], R0 ;  /* 0x0000790017007a24 */ /* 0x000fc800078e0200 */
[----:B------:R-:W-:Y:S02]  /*28d0*/  IMAD.IADD R3, R3, 0x1, R0 ;  /* 0x0000000103037824 */ /* 0x000fe400078e0200 */
[----:B------:R-:W-:Y:S02]  /*28e0*/  IMAD R0, R15, c[0x0][0x1e8], RZ ;  /* 0x00007a000f007a24 */ /* 0x000fe400078e02ff */
[----:B----4-:R-:W-:-:S04]  /*28f0*/  IMAD.WIDE.U32 R142, R16, c[0x0][0x1e8], RZ ;  /* 0x00007a00108e7a25 */ /* 0x010fc800078e00ff */
[----:B------:R-:W-:-:S04]  /*2900*/  IMAD R0, R16, c[0x0][0x1ec], R0 ;  /* 0x00007b0010007a24 */ /* 0x000fc800078e0200 */
[----:B------:R-:W-:Y:S02]  /*2910*/  IMAD.IADD R141, R143, 0x1, R0 ;  /* 0x000000018f8d7824 */ /* 0x000fe400078e0200 */
[----:B------:R-:W-:Y:S02]  /*2920*/  IMAD.MOV.U32 R132, RZ, RZ, c[0x0][0x2ac] ;  /* 0x0000ab00ff847624 */ /* 0x000fe400078e00ff */
[----:B-1----:R-:W-:-:S04]  /*2930*/  IMAD R5, R252, -0x60, R6 ;  /* 0xffffffa0fc057824 */ /* 0x002fc800078e0206 */
[----:B------:R-:W-:-:S04]  /*2940*/  IMAD R132, R132, c[0x0][0x1d0], R5 ;  /* 0x0000740084847a24 */ /* 0x000fc800078e0205 */
[----:B------:R-:W-:Y:S02]  /*2950*/  IMAD.IADD R26, R132, 0x1, -R24 ;  /* 0x00000001841a7824 */ /* 0x000fe400078e0a18 */
[----:B------:R-:W-:Y:S01]  /*2960*/  IMAD.WIDE.U32 R24, R16, c[0x0][0x210], RZ ;  /* 0x0000840010187a25 */ /* 0x000fe200078e00ff */
[----:B------:R-:W-:Y:S03]  /*2970*/  STL [R1+0x14], R23 ;  /* 0x0000141701007387 */ /* 0x000fe60000100800 */
[----:B------:R-:W-:Y:S02]  /*2980*/  IMAD.SHL.U32 R138, R30, 0x2, RZ ;  /* 0x000000021e8a7824 */ /* 0x000fe400078e00ff */
[----:B------:R-:W-:Y:S01]  /*2990*/  IMAD.SHL.U32 R139, R29, 0x2, RZ ;  /* 0x000000021d8b7824 */ /* 0x000fe200078e00ff */
[C---:B------:R-:W-:Y:S01]  /*29a0*/  SHF.L.U64.HI R128, R20.reuse, 0x1, R21 ;  /* 0x0000000114807819 */ /* 0x040fe20000010215 */
[----:B------:R-:W-:Y:S01]  /*29b0*/  IMAD.SHL.U32 R137, R20, 0x2, RZ ;  /* 0x0000000214897824 */ /* 0x000fe200078e00ff */
[----:B------:R-:W-:-:S02]  /*29c0*/  SHF.L.U64.HI R129, R30, 0x1, R19 ;  /* 0x000000011e817819 */ /* 0x000fc40000010213 */
[----:B------:R-:W-:Y:S02]  /*29d0*/  SHF.L.U64.HI R130, R29, 0x1, R18 ;  /* 0x000000011d827819 */ /* 0x000fe40000010212 */
[----:B------:R-:W-:Y:S01]  /*29e0*/  IADD3 R226, R135, 0x20, RZ ;  /* 0x0000002087e27810 */ /* 0x000fe20007ffe0ff */
[C---:B------:R-:W-:Y:S01]  /*29f0*/  IMAD.SHL.U32 R140, R28.reuse, 0x2, RZ ;  /* 0x000000021c8c7824 */ /* 0x040fe200078e00ff */
[----:B------:R-:W-:Y:S02]  /*2a00*/  SHF.L.U64.HI R131, R28, 0x1, R17 ;  /* 0x000000011c837819 */ /* 0x000fe40000010211 */
[----:B--2---:R-:W-:Y:S01]  /*2a10*/  SHF.R.S32.HI R12, RZ, 0x1f, R14 ;  /* 0x0000001fff0c7819 */ /* 0x004fe2000001140e */
[----:B------:R-:W-:-:S04]  /*2a20*/  IMAD.WIDE.U32 R2, R14, c[0x0][0x1f0], R2 ;  /* 0x00007c000e027a25 */ /* 0x000fc800078e0002 */
[----:B------:R-:W-:Y:S01]  /*2a30*/  IMAD R4, R12, c[0x0][0x1f0], RZ ;  /* 0x00007c000c047a24 */ /* 0x000fe200078e02ff */
[----:B------:R-:W-:-:S03]  /*2a40*/  IADD3 R0, P0, R2, R142, RZ ;  /* 0x0000008e02007210 */ /* 0x000fc60007f1e0ff */
[----:B------:R-:W-:-:S05]  /*2a50*/  IMAD R4, R14, c[0x0][0x1f4], R4 ;  /* 0x00007d000e047a24 */ /* 0x000fca00078e0204 */
[----:B------:R-:W-:Y:S02]  /*2a60*/  IADD3.X R2, R141, R3, R4, P0, !PT ;  /* 0x000000038d027210 */ /* 0x000fe400007fe404 */
[----:B------:R-:W-:-:S04]  /*2a70*/  LEA R9, P0, R0, c[0x0][0x1c8], 0x1 ;  /* 0x0000720000097a11 */ /* 0x000fc800078008ff */
[----:B------:R-:W-:Y:S02]  /*2a80*/  LEA.HI.X R13, R0, c[0x0][0x1cc], R2, 0x1, P0 ;  /* 0x00007300000d7a11 */ /* 0x000fe400000f0c02 */
[----:B------:R-:W1:Y:S01]  /*2a90*/  SHFL.IDX PT, R0, R9, RZ, 0x181f ;  /* 0x00181fff09007589 */ /* 0x000e6200000e0000 */
[----:B------:R-:W-:-:S03]  /*2aa0*/  ISETP.GE.AND P0, PT, R26, 0x1, PT ;  /* 0x000000011a00780c */ /* 0x000fc60003f06270 */
[----:B------:R-:W2:Y:S04]  /*2ab0*/  SHFL.IDX PT, R2, R13, RZ, 0x181f ;  /* 0x00181fff0d027589 */ /* 0x000ea800000e0000 */
[----:B------:R-:W3:Y:S06]  /*2ac0*/  SHFL.IDX PT, R8, R9, 0x1, 0x181f ;  /* 0x00381f0009087f89 */ /* 0x000eec00000e0000 */
[----:B------:R-:W-:-:S02]  /*2ad0*/  @P0 ISETP.GE.AND P3, PT, R20, c[0x0][0x1d4], PT ;  /* 0x0000750014000a0c */ /* 0x000fc40003f66270 */
[----:B------:R-:W-:Y:S01]  /*2ae0*/  @P0 ISETP.GE.AND P4, PT, R30, c[0x0][0x1d4], PT ;  /* 0x000075001e000a0c */ /* 0x000fe20003f86270 */
[----:B------:R-:W4:Y:S01]  /*2af0*/  SHFL.IDX PT, R11, R13, 0x1, 0x181f ;  /* 0x00381f000d0b7f89 */ /* 0x000f2200000e0000 */
[-C--:B-1----:R-:W-:Y:S02]  /*2b00*/  @P0 LEA R4, P2, R20, R0.reuse, 0x1 ;  /* 0x0000000014040211 */ /* 0x082fe400078408ff */
[----:B------:R-:W-:Y:S02]  /*2b10*/  @P0 LEA R6, P1, R30, R0, 0x1 ;  /* 0x000000001e060211 */ /* 0x000fe400078208ff */
[-C--:B--2---:R-:W-:Y:S02]  /*2b20*/  @P0 LEA.HI.X R5, R20, R2.reuse, R21, 0x1, P2 ;  /* 0x0000000214050211 */ /* 0x084fe400010f0c15 */
[----:B------:R-:W-:Y:S02]  /*2b30*/  @P0 LEA.HI.X R7, R30, R2, R19, 0x1, P1 ;  /* 0x000000021e070211 */ /* 0x000fe400008f0c13 */
[----:B------:R-:W-:Y:S01]  /*2b40*/  ISETP.GE.AND P1, PT, R26, 0x21, PT ;  /* 0x000000211a00780c */ /* 0x000fe20003f26270 */
[----:B------:R1:W-:Y:S01]  /*2b50*/  @P0 LDGSTS.E.BYPASS.LTC128B.128 [R251+0xc100], [R4.64], !P3 ;  /* 0x0c10000004fb0fae */ /* 0x0003e2000d901d46 */
[----:B------:R-:W-:-:S03]  /*2b60*/  @P0 ISETP.GE.AND P5, PT, R29, c[0x0][0x1d4], PT ;  /* 0x000075001d000a0c */ /* 0x000fc60003fa6270 */
[----:B------:R2:W-:Y:S01]  /*2b70*/  @P0 LDGSTS.E.BYPASS.LTC128B.128 [R251+0xf100], [R6.64], !P4 ;  /* 0x0f10000006fb0fae */ /* 0x0005e2000e101d46 */
[----:B------:R-:W-:Y:S02]  /*2b80*/  @P0 ISETP.GE.AND P4, PT, R28, c[0x0][0x1d4], PT ;  /* 0x000075001c000a0c */ /* 0x000fe40003f86270 */
[----:B-1----:R-:W-:-:S04]  /*2b90*/  @P0 LEA R4, P2, R29, R0, 0x1 ;  /* 0x000000001d040211 */ /* 0x002fc800078408ff */
[----:B------:R-:W-:Y:S02]  /*2ba0*/  @P0 LEA.HI.X R5, R29, R2, R18, 0x1, P2 ;  /* 0x000000021d050211 */ /* 0x000fe400010f0c12 */
[----:B--2---:R-:W-:-:S03]  /*2bb0*/  @P0 LEA R6, P2, R28, R0, 0x1 ;  /* 0x000000001c060211 */ /* 0x004fc600078408ff */
[----:B------:R3:W-:Y:S01]  /*2bc0*/  @P0 LDGSTS.E.BYPASS.LTC128B.128 [R251+0x12100], [R4.64], !P5 ;  /* 0x1210000004fb0fae */ /* 0x0007e2000e901d46 */
[----:B------:R-:W-:Y:S02]  /*2bd0*/  @P0 LEA.HI.X R7, R28, R2, R17, 0x1, P2 ;  /* 0x000000021c070211 */ /* 0x000fe400010f0c11 */
[----:B------:R-:W-:Y:S01]  /*2be0*/  @P1 ISETP.GE.AND P2, PT, R20, c[0x0][0x1d4], PT ;  /* 0x0000750014001a0c */ /* 0x000fe20003f46270 */
[----:B------:R-:W-:Y:S02]  /*2bf0*/  IMAD R0, R10, c[0x0][0x208], RZ ;  /* 0x000082000a007a24 */ /* 0x000fe400078e02ff */
[----:B------:R1:W-:Y:S01]  /*2c00*/  @P0 LDGSTS.E.BYPASS.LTC128B.128 [R251+0x15100], [R6.64], !P4 ;  /* 0x1510000006fb0fae */ /* 0x0003e2000e101d46 */
[----:B------:R-:W-:Y:S01]  /*2c10*/  @P1 ISETP.GE.AND P4, PT, R30, c[0x0][0x1d4], PT ;  /* 0x000075001e001a0c */ /* 0x000fe20003f86270 */
[----:B------:R-:W-:Y:S02]  /*2c20*/  IMAD.WIDE.U32 R2, R23, c[0x0][0x208], RZ ;  /* 0x0000820017027a25 */ /* 0x000fe400078e00ff */
[----:B------:R-:W-:Y:S01]  /*2c30*/  SHFL.IDX PT, R10, R13, 0x2, 0x181f ;  /* 0x00581f000d0a7f89 */ /* 0x000fe200000e0000 */
[----:B---3--:R-:W-:-:S04]  /*2c40*/  @P1 LEA R4, P3, R20, R8, 0x1 ;  /* 0x0000000814041211 */ /* 0x008fc800078608ff */
[----:B----4-:R-:W-:Y:S01]  /*2c50*/  @P1 LEA.HI.X R5, R20, R11, R21, 0x1, P3 ;  /* 0x0000000b14051211 */ /* 0x010fe200018f0c15 */
[----:B-1----:R-:W-:Y:S02]  /*2c60*/  IMAD R7, R23, c[0x0][0x20c], R0 ;  /* 0x0000830017077a24 */ /* 0x002fe400078e0200 */
[----:B------:R-:W1:Y:S01]  /*2c70*/  SHFL.IDX PT, R0, R9, 0x2, 0x181f ;  /* 0x00581f0009007f89 */ /* 0x000e6200000e0000 */
[----:B------:R-:W-:-:S03]  /*2c80*/  @P1 LEA R6, P0, R30, R8, 0x1 ;  /* 0x000000081e061211 */ /* 0x000fc600078008ff */
[----:B------:R2:W-:Y:S01]  /*2c90*/  @P1 LDGSTS.E.BYPASS.LTC128B.128 [R251+0xd100], [R4.64], !P2 ;  /* 0x0d10000004fb1fae */ /* 0x0005e2000d101d46 */
[----:B------:R-:W-:Y:S01]  /*2ca0*/  @P1 ISETP.GE.AND P2, PT, R29, c[0x0][0x1d4], PT ;  /* 0x000075001d001a0c */ /* 0x000fe20003f46270 */
[----:B------:R-:W-:Y:S01]  /*2cb0*/  IMAD.IADD R3, R3, 0x1, R7 ;  /* 0x0000000103037824 */ /* 0x000fe200078e0207 */
[----:B------:R-:W-:Y:S02]  /*2cc0*/  @P1 LEA.HI.X R7, R30, R11, R19, 0x1, P0 ;  /* 0x0000000b1e071211 */ /* 0x000fe400000f0c13 */
[----:B------:R-:W-:-:S03]  /*2cd0*/  ISETP.GE.AND P0, PT, R26, 0x41, PT ;  /* 0x000000411a00780c */ /* 0x000fc60003f06270 */
[----:B------:R3:W-:Y:S01]  /*2ce0*/  @P1 LDGSTS.E.BYPASS.LTC128B.128 [R251+0x10100], [R6.64], !P4 ;  /* 0x1010000006fb1fae */ /* 0x0007e2000e101d46 */
[----:B------:R-:W-:Y:S01]  /*2cf0*/  @P1 ISETP.GE.AND P4, PT, R28, c[0x0][0x1d4], PT ;  /* 0x000075001c001a0c */ /* 0x000fe20003f86270 */
[----:B------:R-:W-:Y:S01]  /*2d00*/  IMAD.WIDE.U32 R2, R14, c[0x0][0x218], R2 ;  /* 0x000086000e027a25 */ /* 0x000fe200078e0002 */
[----:B--2---:R-:W-:-:S04]  /*2d10*/  @P1 LEA R4, P3, R29, R8, 0x1 ;  /* 0x000000081d041211 */ /* 0x004fc800078608ff */
[----:B------:R-:W-:Y:S01]  /*2d20*/  @P1 LEA.HI.X R5, R29, R11, R18, 0x1, P3 ;  /* 0x0000000b1d051211 */ /* 0x000fe200018f0c12 */
[----:B---3--:R-:W-:-:S04]  /*2d30*/  IMAD R6, R15, c[0x0][0x210], RZ ;  /* 0x000084000f067a24 */ /* 0x008fc800078e02ff */
[----:B------:R2:W-:Y:S04]  /*2d40*/  @P1 LDGSTS.E.BYPASS.LTC128B.128 [R251+0x13100], [R4.64], !P2 ;  /* 0x1310000004fb1fae */ /* 0x0005e8000d101d46 */
[----:B------:R-:W-:Y:S04]  /*2d50*/  STL [R1+0x10], R14 ;  /* 0x0000100e01007387 */ /* 0x000fe80000100800 */
[----:B------:R-:W-:Y:S01]  /*2d60*/  STL.64 [R1+0x48], R142 ;  /* 0x0000488e01007387 */ /* 0x000fe20000100a00 */
[----:B--2---:R-:W-:Y:S01]  /*2d70*/  IMAD R5, R16, c[0x0][0x214], R6 ;  /* 0x0000850010057a24 */ /* 0x004fe200078e0206 */
[----:B------:R-:W-:Y:S01]  /*2d80*/  @P1 LEA R6, P3, R28, R8, 0x1 ;  /* 0x000000081c061211 */ /* 0x000fe200078608ff */
[----:B------:R-:W-:Y:S01]  /*2d90*/  IMAD R8, R12, c[0x0][0x218], RZ ;  /* 0x000086000c087a24 */ /* 0x000fe200078e02ff */
[----:B-1----:R-:W-:-:S02]  /*2da0*/  @P0 LEA R4, P2, R20, R0, 0x1 ;  /* 0x0000000014040211 */ /* 0x002fc400078408ff */
[----:B------:R-:W-:Y:S02]  /*2db0*/  @P1 LEA.HI.X R7, R28, R11, R17, 0x1, P3 ;  /* 0x0000000b1c071211 */ /* 0x000fe400018f0c11 */
[C---:B------:R-:W-:Y:S01]  /*2dc0*/  @P0 ISETP.GE.AND P3, PT, R20.reuse, c[0x0][0x1d4], PT ;  /* 0x0000750014000a0c */ /* 0x040fe20003f66270 */
[----:B------:R-:W-:Y:S01]  /*2dd0*/  IMAD.IADD R9, R25, 0x1, R5 ;  /* 0x0000000119097824 */ /* 0x000fe200078e0205 */
[----:B------:R-:W-:Y:S01]  /*2de0*/  @P0 LEA.HI.X R5, R20, R10, R21, 0x1, P2 ;  /* 0x0000000a14050211 */ /* 0x000fe200010f0c15 */
[----:B------:R-:W-:Y:S01]  /*2df0*/  IMAD R8, R14, c[0x0][0x21c], R8 ;  /* 0x000087000e087a24 */ /* 0x000fe200078e0208 */
[----:B------:R-:W-:Y:S01]  /*2e00*/  IADD3 R2, P2, R2, R24, RZ ;  /* 0x0000001802027210 */ /* 0x000fe20007f5e0ff */
[----:B------:R1:W-:Y:S03]  /*2e10*/  @P1 LDGSTS.E.BYPASS.LTC128B.128 [R251+0x16100], [R6.64], !P4 ;  /* 0x1610000006fb1fae */ /* 0x0003e6000e101d46 */
[----:B------:R-:W-:Y:S01]  /*2e20*/  IADD3.X R3, R9, R3, R8, P2, !PT ;  /* 0x0000000309037210 */ /* 0x000fe200017fe408 */
[----:B------:R-:W-:Y:S01]  /*2e30*/  STL [R1+0x40], R141 ;  /* 0x0000408d01007387 */ /* 0x000fe20000100800 */
[----:B------:R-:W-:-:S02]  /*2e40*/  @P0 LEA R8, P2, R30, R0, 0x1 ;  /* 0x000000001e080211 */ /* 0x000fc400078408ff */
[----:B------:R-:W-:Y:S01]  /*2e50*/  LEA R13, P1, R2, c[0x0][0x1f8], 0x1 ;  /* 0x00007e00020d7a11 */ /* 0x000fe200078208ff */
[----:B------:R-:W-:Y:S01]  /*2e60*/  STL.64 [R1+0x58], R24 ;  /* 0x0000581801007387 */ /* 0x000fe20000100a00 */
[----:B------:R-:W-:-:S03]  /*2e70*/  @P0 ISETP.GE.AND P4, PT, R30, c[0x0][0x1d4], PT ;  /* 0x000075001e000a0c */ /* 0x000fc60003f86270 */
[----:B------:R2:W-:Y:S01]  /*2e80*/  STL [R1+0x64], R9 ;  /* 0x0000640901007387 */ /* 0x0005e20000100800 */
[----:B------:R-:W-:-:S03]  /*2e90*/  LEA.HI.X R27, R2, c[0x0][0x1fc], R3, 0x1, P1 ;  /* 0x00007f00021b7a11 */ /* 0x000fc600008f0c03 */
[----:B------:R3:W-:Y:S01]  /*2ea0*/  @P0 LDGSTS.E.BYPASS.LTC128B.128 [R251+0xe100], [R4.64], !P3 ;  /* 0x0e10000004fb0fae */ /* 0x0007e2000d901d46 */
[----:B------:R-:W-:-:S03]  /*2eb0*/  @P0 ISETP.GE.AND P1, PT, R28, c[0x0][0x1d4], PT ;  /* 0x000075001c000a0c */ /* 0x000fc60003f26270 */
[----:B------:R-:W-:Y:S04]  /*2ec0*/  SHFL.IDX PT, R12, R13, 0x1, 0x181f ;  /* 0x00381f000d0c7f89 */ /* 0x000fe800000e0000 */
[----:B------:R-:W4:Y:S01]  /*2ed0*/  LDL R149, [R1+0x34] ;  /* 0x0000340001957983 */ /* 0x000f220000100800 */
[----:B-1----:R-:W-:-:S04]  /*2ee0*/  @P0 LEA R6, P3, R29, R0, 0x1 ;  /* 0x000000001d060211 */ /* 0x002fc800078608ff */
[CC--:B------:R-:W-:Y:S02]  /*2ef0*/  @P0 LEA.HI.X R7, R29.reuse, R10.reuse, R18, 0x1, P3 ;  /* 0x0000000a1d070211 */ /* 0x0c0fe400018f0c12 */
[----:B--2---:R-:W-:Y:S02]  /*2f00*/  @P0 LEA.HI.X R9, R30, R10, R19, 0x1, P2 ;  /* 0x0000000a1e090211 */ /* 0x004fe400010f0c13 */
[----:B------:R-:W-:-:S03]  /*2f10*/  @P0 ISETP.GE.AND P2, PT, R29, c[0x0][0x1d4], PT ;  /* 0x000075001d000a0c */ /* 0x000fc60003f46270 */
[----:B------:R1:W-:Y:S01]  /*2f20*/  @P0 LDGSTS.E.BYPASS.LTC128B.128 [R251+0x11100], [R8.64], !P4 ;  /* 0x1110000008fb0fae */ /* 0x0003e2000e101d46 */
[----:B---3--:R-:W-:-:S04]  /*2f30*/  @P0 LEA R4, P3, R28, R0, 0x1 ;  /* 0x000000001c040211 */ /* 0x008fc800078608ff */
[----:B------:R-:W-:-:S05]  /*2f40*/  @P0 LEA.HI.X R5, R28, R10, R17, 0x1, P3 ;  /* 0x0000000a1c050211 */ /* 0x000fca00018f0c11 */
[----:B------:R2:W-:Y:S04]  /*2f50*/  @P0 LDGSTS.E.BYPASS.LTC128B.128 [R251+0x14100], [R6.64], !P2 ;  /* 0x1410000006fb0fae */ /* 0x0005e8000d101d46 */
[----:B------:R2:W-:Y:S04]  /*2f60*/  @P0 LDGSTS.E.BYPASS.LTC128B.128 [R251+0x17100], [R4.64], !P1 ;  /* 0x1710000004fb0fae */ /* 0x0005e8000c901d46 */
[----:B------:R-:W0:Y:S04]  /*2f70*/  LDGDEPBAR ;  /* 0x00000000000079af */ /* 0x000e280000000000 */
[----:B------:R-:W3:Y:S04]  /*2f80*/  SHFL.IDX PT, R0, R13, RZ, 0x181f ;  /* 0x00181fff0d007589 */ /* 0x000ee800000e0000 */
[----:B------:R-:W5:Y:S04]  /*2f90*/  SHFL.IDX PT, R2, R27, RZ, 0x181f ;  /* 0x00181fff1b027589 */ /* 0x000f6800000e0000 */
[----:B------:R-:W1:Y:S01]  /*2fa0*/  SHFL.IDX PT, R3, R27, 0x1, 0x181f ;  /* 0x00381f001b037f89 */ /* 0x000e6200000e0000 */
[----:B------:R-:W-:-:S02]  /*2fb0*/  R2P PR, R22, 0x6 ;  /* 0x0000000616007804 */ /* 0x000fc40000000000 */
[----:B------:R-:W-:Y:S01]  /*2fc0*/  ISETP.GE.AND P5, PT, R20, c[0x0][0x1d4], PT ;  /* 0x0000750014007a0c */ /* 0x000fe20003fa6270 */
[----:B------:R-:W-:-:S04]  /*2fd0*/  DEPBAR.LE SB0, 0x1 ;  /* 0x000080400000791a */ /* 0x000fc80000000000 */
[----:B------:R-:W-:-:S04]  /*2fe0*/  DEPBAR.LE SB0, 0x0 ;  /* 0x000080000000791a */ /* 0x000fc80000000000 */
[----:B------:R-:W-:Y:S01]  /*2ff0*/  BAR.SYNC.DEFER_BLOCKING 0x0 ;  /* 0x0000000000007b1d */ /* 0x000fe20000010000 */
[CC--:B---3--:R-:W-:Y:S02]  /*3000*/  IADD3 R20, P0, R0.reuse, R138.reuse, RZ ;  /* 0x0000008a00147210 */ /* 0x0c8fe40007f1e0ff */
[----:B------:R-:W-:Y:S02]  /*3010*/  IADD3 R18, P4, R0, R139, RZ ;  /* 0x0000008b00127210 */ /* 0x000fe40007f9e0ff */
[----:B------:R-:W-:Y:S01]  /*3020*/  @P1 IADD3 R226, R135, -0x20, RZ ;  /* 0xffffffe087e21810 */ /* 0x000fe20007ffe0ff */
[--C-:B-----5:R-:W-:Y:S01]  /*3030*/  IMAD.X R21, R2, 0x1, R129.reuse, P0 ;  /* 0x0000000102157824 */ /* 0x120fe200000e0681 */
[-C--:B------:R-:W-:Y:S01]  /*3040*/  IADD3 R14, P1, R12, R137.reuse, RZ ;  /* 0x000000890c0e7210 */ /* 0x080fe20007f3e0ff */
[----:B------:R-:W-:Y:S01]  /*3050*/  IMAD.X R19, R2, 0x1, R130, P4 ;  /* 0x0000000102137824 */ /* 0x000fe200020e0682 */
[----:B------:R-:W-:Y:S02]  /*3060*/  IADD3 R24, P0, R12, R138, RZ ;  /* 0x0000008a0c187210 */ /* 0x000fe40007f1e0ff */
[----:B------:R-:W-:Y:S01]  /*3070*/  ISETP.GE.AND P4, PT, R30, c[0x0][0x1d4], PT ;  /* 0x000075001e007a0c */ /* 0x000fe20003f86270 */
[C---:B-1----:R-:W-:Y:S01]  /*3080*/  IMAD.X R15, R3.reuse, 0x1, R128, P1 ;  /* 0x00000001030f7824 */ /* 0x042fe200008e0680 */
[----:B------:R-:W-:Y:S01]  /*3090*/  IADD3 R22, P3, R0, R137, RZ ;  /* 0x0000008900167210 */ /* 0x000fe20007f7e0ff */
[----:B------:R-:W-:Y:S01]  /*30a0*/  IMAD.X R25, R3, 0x1, R129, P0 ;  /* 0x0000000103197824 */ /* 0x000fe200000e0681 */
[----:B------:R-:W-:-:S02]  /*30b0*/  ISETP.LT.OR P1, PT, R26, 0x1, P5 ;  /* 0x000000011a00780c */ /* 0x000fc40002f21670 */
[----:B------:R-:W-:Y:S01]  /*30c0*/  ISETP.LT.OR P0, PT, R26, 0x1, P4 ;  /* 0x000000011a00780c */ /* 0x000fe20002701670 */
[----:B------:R-:W-:Y:S01]  /*30d0*/  IMAD.X R23, R2, 0x1, R128, P3 ;  /* 0x0000000102177824 */ /* 0x000fe200018e0680 */
[----:B------:R-:W-:-:S05]  /*30e0*/  IADD3 R16, P3, R0, R140, RZ ;  /* 0x0000008c00107210 */ /* 0x000fca0007f7e0ff */
[----:B------:R-:W-:Y:S01]  /*30f0*/  IMAD.X R17, R2, 0x1, R131, P3 ;  /* 0x0000000102117824 */ /* 0x000fe200018e0683 */
[----:B------:R-:W-:Y:S01]  /*3100*/  ISETP.GE.AND P3, PT, R29, c[0x0][0x1d4], PT ;  /* 0x000075001d007a0c */ /* 0x000fe20003f66270 */
[----:B------:R-:W-:Y:S04]  /*3110*/  LDSM.16.M88.4 R8, [R222] ;  /* 0x00000000de08783b */ /* 0x000fe80000000200 */
[----:B------:R-:W-:Y:S04]  /*3120*/  LDSM.16.M88.4 R32, [R135] ;  /* 0x000000008720783b */ /* 0x000fe80000000200 */
[----:B------:R-:W-:Y:S04]  /*3130*/  LDSM.16.M88.4 R40, [R135+0x800] ;  /* 0x000800008728783b */ /* 0x000fe80000000200 */
[----:B------:R-:W-:Y:S04]  /*3140*/  LDSM.16.M88.4 R48, [R135+0x1000] ;  /* 0x001000008730783b */ /* 0x000fe80000000200 */
[----:B------:R-:W-:Y:S04]  /*3150*/  LDSM.16.M88.4 R52, [R135+0x1800] ;  /* 0x001800008734783b */ /* 0x000fe80000000200 */
[----:B------:R-:W-:Y:S04]  /*3160*/  LDSM.16.M88.4 R44, [R135+0x2000] ;  /* 0x00200000872c783b */ /* 0x000fe80000000200 */
[----:B------:R-:W-:Y:S04]  /*3170*/  LDSM.16.M88.4 R56, [R135+0x2800] ;  /* 0x002800008738783b */ /* 0x000fe80000000200 */
[----:B--2---:R-:W-:Y:S04]  /*3180*/  LDSM.16.M88.4 R4, [R223] ;  /* 0x00000000df04783b */ /* 0x004fe80000000200 */
[----:B------:R-:W-:Y:S04]  /*3190*/  LDSM.16.M88.4 R92, [R226] ;  /* 0x00000000e25c783b */ /* 0x000fe80000000200 */
[----:B------:R-:W-:Y:S04]  /*31a0*/  LDSM.16.M88.4 R96, [R226+0x800] ;  /* 0x00080000e260783b */ /* 0x000fe80000000200 */
[----:B------:R-:W-:Y:S04]  /*31b0*/  LDSM.16.M88.4 R100, [R226+0x1000] ;  /* 0x00100000e264783b */ /* 0x000fe80000000200 */
[----:B------:R-:W-:Y:S04]  /*31c0*/  LDSM.16.M88.4 R104, [R226+0x1800] ;  /* 0x00180000e268783b */ /* 0x000fe80000000200 */
[----:B------:R-:W-:Y:S04]  /*31d0*/  LDSM.16.M88.4 R108, [R226+0x2000] ;  /* 0x00200000e26c783b */ /* 0x000fe80000000200 */
[----:B------:R-:W-:Y:S04]  /*31e0*/  LDSM.16.M88.4 R112, [R226+0x2800] ;  /* 0x00280000e270783b */ /* 0x000fe80000000200 */
[----:B------:R-:W-:Y:S01]  /*31f0*/  @!PT LDS RZ, [RZ] ;  /* 0x00000000fffff984 */ /* 0x000fe20000000800 */
[----:B------:R-:W-:Y:S01]  /*3200*/  @!PT LDS RZ, [RZ] ;  /* 0x00000000fffff984 */ /* 0x000fe20000000800 */
[----:B------:R-:W-:Y:S01]  /*3210*/  @!PT LDS RZ, [RZ] ;  /* 0x00000000fffff984 */ /* 0x000fe20000000800 */
[----:B------:R1:W-:Y:S04]  /*3220*/  LDGSTS.E.BYPASS.LTC128B.128 [R251+0x100], [R22.64], !P1 ;  /* 0x0010000016fb7fae */ /* 0x0003e8000c901d46 */
[----:B------:R1:W-:Y:S01]  /*3230*/  LDGSTS.E.BYPASS.LTC128B.128 [R251+0x3100], [R20.64], !P0 ;  /* 0x0310000014fb7fae */ /* 0x0003e2000c101d46 */
[----:B------:R-:W-:-:S02]  /*3240*/  ISETP.LT.OR P0, PT, R26, 0x1, P3 ;  /* 0x000000011a00780c */ /* 0x000fc40001f01670 */
[----:B------:R-:W-:-:S11]  /*3250*/  ISETP.GE.AND P1, PT, R28, c[0x0][0x1d4], PT ;  /* 0x000075001c007a0c */ /* 0x000fd60003f26270 */
[----:B------:R2:W-:Y:S01]  /*3260*/  LDGSTS.E.BYPASS.LTC128B.128 [R251+0x6100], [R18.64], !P0 ;  /* 0x0610000012fb7fae */ /* 0x0005e2000c101d46 */
[----:B------:R-:W-:-:S13]  /*3270*/  ISETP.LT.OR P0, PT, R26, 0x1, P1 ;  /* 0x000000011a00780c */ /* 0x000fda0000f01670 */
[----:B------:R3:W-:Y:S04]  /*3280*/  LDGSTS.E.BYPASS.LTC128B.128 [R251+0x9100], [R16.64], !P0 ;  /* 0x0910000010fb7fae */ /* 0x0007e8000c101d46 */
[----:B------:R-:W5:Y:S01]  /*3290*/  SHFL.IDX PT, R0, R13, 0x2, 0x181f ;  /* 0x00581f000d007f89 */ /* 0x000f6200000e0000 */
[----:B---3--:R-:W-:-:S05]  /*32a0*/  IADD3 R16, P0, R12, R139, RZ ;  /* 0x0000008b0c107210 */ /* 0x008fca0007f1e0ff */
[----:B------:R-:W-:Y:S01]  /*32b0*/  IMAD.X R17, R3, 0x1, R130, P0 ;  /* 0x0000000103117824 */ /* 0x000fe200000e0682 */
[----:B------:R-:W-:Y:S01]  /*32c0*/  ISETP.LT.OR P0, PT, R26, 0x21, P5 ;  /* 0x000000211a00780c */ /* 0x000fe20002f01670 */
[----:B------:R-:W3:-:S12]  /*32d0*/  SHFL.IDX PT, R2, R27, 0x2, 0x181f ;  /* 0x00581f001b027f89 */ /* 0x000ed800000e0000 */
[----:B------:R1:W-:Y:S02]  /*32e0*/  LDGSTS.E.BYPASS.LTC128B.128 [R251+0x1100], [R14.64], !P0 ;  /* 0x011000000efb7fae */ /* 0x0003e4000c101d46 */
[----:B-1----:R-:W-:-:S05]  /*32f0*/  IADD3 R14, P0, R12, R140, RZ ;  /* 0x0000008c0c0e7210 */ /* 0x002fca0007f1e0ff */
[----:B------:R-:W-:Y:S01]  /*3300*/  IMAD.X R15, R3, 0x1, R131, P0 ;  /* 0x00000001030f7824 */ /* 0x000fe200000e0683 */
[----:B------:R-:W-:-:S13]  /*3310*/  ISETP.LT.OR P0, PT, R26, 0x21, P4 ;  /* 0x000000211a00780c */ /* 0x000fda0002701670 */
[----:B------:R1:W-:Y:S01]  /*3320*/  LDGSTS.E.BYPASS.LTC128B.128 [R251+0x4100], [R24.64], !P0 ;  /* 0x0410000018fb7fae */ /* 0x0003e2000c101d46 */
[----:B-----5:R-:W-:-:S05]  /*3330*/  IADD3 R12, P0, R0, R137, RZ ;  /* 0x00000089000c7210 */ /* 0x020fca0007f1e0ff */
[----:B---3--:R-:W-:Y:S01]  /*3340*/  IMAD.X R13, R2, 0x1, R128, P0 ;  /* 0x00000001020d7824 */ /* 0x008fe200000e0680 */
[----:B------:R-:W-:-:S13]  /*3350*/  ISETP.LT.OR P0, PT, R26, 0x21, P3 ;  /* 0x000000211a00780c */ /* 0x000fda0001f01670 */
[----:B------:R3:W-:Y:S02]  /*3360*/  LDGSTS.E.BYPASS.LTC128B.128 [R251+0x7100], [R16.64], !P0 ;  /* 0x0710000010fb7fae */ /* 0x0007e4000c101d46 */
[----:B---3--:R-:W-:-:S05]  /*3370*/  IADD3 R16, P0, R0, R138, RZ ;  /* 0x0000008a00107210 */ /* 0x008fca0007f1e0ff */
[----:B------:R-:W-:Y:S01]  /*3380*/  IMAD.X R17, R2, 0x1, R129, P0 ;  /* 0x0000000102117824 */ /* 0x000fe200000e0681 */
[----:B------:R-:W-:-:S13]  /*3390*/  ISETP.LT.OR P0, PT, R26, 0x21, P1 ;  /* 0x000000211a00780c */ /* 0x000fda0000f01670 */
[----:B------:R3:W-:Y:S01]  /*33a0*/  LDGSTS.E.BYPASS.LTC128B.128 [R251+0xa100], [R14.64], !P0 ;  /* 0x0a1000000efb7fae */ /* 0x0007e2000c101d46 */
[C---:B------:R-:W-:Y:S01]  /*33b0*/  ISETP.LT.OR P4, PT, R26.reuse, 0x41, P4 ;  /* 0x000000411a00780c */ /* 0x040fe20002781670 */
[----:B------:R-:W-:Y:S01]  /*33c0*/  IMAD.MOV.U32 R3, RZ, RZ, 0x40 ;  /* 0x00000040ff037424 */ /* 0x000fe200078e00ff */
[C---:B------:R-:W-:Y:S02]  /*33d0*/  ISETP.LT.OR P3, PT, R26.reuse, 0x41, P3 ;  /* 0x000000411a00780c */ /* 0x040fe40001f61670 */
[----:B------:R-:W-:Y:S02]  /*33e0*/  ISETP.LT.OR P1, PT, R26, 0x41, P1 ;  /* 0x000000411a00780c */ /* 0x000fe40000f21670 */
[----:B---3--:R-:W-:-:S05]  /*33f0*/  IADD3 R14, P0, R0, R139, RZ ;  /* 0x0000008b000e7210 */ /* 0x008fca0007f1e0ff */
[----:B------:R-:W-:Y:S01]  /*3400*/  IMAD.X R15, R2, 0x1, R130, P0 ;  /* 0x00000001020f7824 */ /* 0x000fe200000e0682 */
[----:B------:R-:W-:Y:S01]  /*3410*/  ISETP.LT.OR P0, PT, R26, 0x41, P5 ;  /* 0x000000411a00780c */ /* 0x000fe20002f01670 */
[C---:B------:R-:W-:Y:S08]  /*3420*/  HMMA.16816.F32 R28, R8.reuse, R40, RZ ;  /* 0x00000028081c723c */ /* 0x040ff000000018ff */
[C---:B------:R-:W-:Y:S04]  /*3430*/  HMMA.16816.F32 R20, R8.reuse, R42, RZ ;  /* 0x0000002a0814723c */ /* 0x040fe800000018ff */
[----:B------:R3:W-:Y:S04]  /*3440*/  LDGSTS.E.BYPASS.LTC128B.128 [R251+0x2100], [R12.64], !P0 ;  /* 0x021000000cfb7fae */ /* 0x0007e8000c101d46 */
[----:B------:R-:W-:Y:S01]  /*3450*/  HMMA.16816.F32 R40, R8, R48, RZ ;  /* 0x000000300828723c */ /* 0x000fe200000018ff */
[----:B------:R2:W-:Y:S04]  /*3460*/  LDGSTS.E.BYPASS.LTC128B.128 [R251+0x5100], [R16.64], !P4 ;  /* 0x0510000010fb7fae */ /* 0x0005e8000e101d46 */
[----:B------:R5:W-:Y:S01]  /*3470*/  LDGSTS.E.BYPASS.LTC128B.128 [R251+0x8100], [R14.64], !P3 ;  /* 0x081000000efb7fae */ /* 0x000be2000d901d46 */
[----:B---3--:R-:W-:-:S02]  /*3480*/  IADD3 R12, P0, R0, R140, RZ ;  /* 0x0000008c000c7210 */ /* 0x008fc40007f1e0ff */
[----:B------:R-:W-:-:S03]  /*3490*/  SEL R0, R3, 0xffffffc0, !P2 ;  /* 0xffffffc003007807 */ /* 0x000fc60005000000 */
[----:B------:R-:W-:Y:S02]  /*34a0*/  IMAD.X R13, R2, 0x1, R131, P0 ;  /* 0x00000001020d7824 */ /* 0x000fe400000e0683 */
[----:B------:R-:W-:-:S03]  /*34b0*/  IMAD.IADD R217, R135, 0x1, R0 ;  /* 0x0000000187d97824 */ /* 0x000fc600078e0200 */
[----:B------:R5:W-:Y:S04]  /*34c0*/  LDGSTS.E.BYPASS.LTC128B.128 [R251+0xb100], [R12.64], !P1 ;  /* 0x0b1000000cfb7fae */ /* 0x000be8000c901d46 */
[----:B------:R-:W-:Y:S01]  /*34d0*/  LDSM.16.M88.4 R64, [R217+0x1000] ;  /* 0x00100000d940783b */ /* 0x000fe20000000200 */
[C---:B------:R-:W-:Y:S03]  /*34e0*/  HMMA.16816.F32 R36, R8.reuse, R32, RZ ;  /* 0x000000200824723c */ /* 0x040fe600000018ff */
[----:B------:R-:W-:Y:S04]  /*34f0*/  LDSM.16.M88.4 R72, [R217] ;  /* 0x00000000d948783b */ /* 0x000fe80000000200 */
[----:B------:R-:W-:Y:S01]  /*3500*/  LDSM.16.M88.4 R68, [R217+0x800] ;  /* 0x00080000d944783b */ /* 0x000fe20000000200 */
[----:B------:R-:W-:Y:S01]  /*3510*/  HMMA.16816.F32 R32, R8, R34, RZ ;  /* 0x000000220820723c */ /* 0x000fe200000018ff */
[----:B------:R-:W-:-:S02]  /*3520*/  IADD3 R227, R226, 0x9000, RZ ;  /* 0x00009000e2e37810 */ /* 0x000fc40007ffe0ff */
[C---:B------:R-:W-:Y:S01]  /*3530*/  IADD3 R233, R226.reuse, 0x3000, RZ ;  /* 0x00003000e2e97810 */ /* 0x040fe20007ffe0ff */
[----:B------:R-:W-:Y:S04]  /*3540*/  LDSM.16.M88.4 R124, [R217+0x3000] ;  /* 0x00300000d97c783b */ /* 0x000fe80000000200 */
[C---:B------:R-:W-:Y:S01]  /*3550*/  HMMA.16816.F32 R48, R8.reuse, R50, RZ ;  /* 0x000000320830723c */ /* 0x040fe200000018ff */
[C---:B------:R-:W-:Y:S01]  /*3560*/  IADD3 R228, R226.reuse, 0x3800, RZ ;  /* 0x00003800e2e47810 */ /* 0x040fe20007ffe0ff */
[----:B------:R-:W-:Y:S04]  /*3570*/  LDSM.16.M88.4 R116, [R217+0x5800] ;  /* 0x00580000d974783b */ /* 0x000fe80000000200 */
[----:B-----5:R-:W3:Y:S02]  /*3580*/  LDSM.16.M88.4 R12, [R225] ;  /* 0x00000000e10c783b */ /* 0x020ee40000000200 */
[C---:B------:R-:W-:Y:S08]  /*3590*/  HMMA.16816.F32 R60, R8.reuse, R52, RZ ;  /* 0x00000034083c723c */ /* 0x040ff000000018ff */
[C---:B------:R-:W-:Y:S01]  /*35a0*/  HMMA.16816.F32 R80, R8.reuse, R54, RZ ;  /* 0x000000360850723c */ /* 0x040fe200000018ff */
[----:B------:R-:W-:Y:S01]  /*35b0*/  IADD3 R229, R226, 0x4000, RZ ;  /* 0x00004000e2e57810 */ /* 0x000fe20007ffe0ff */
[----:B------:R-:W0:Y:S06]  /*35c0*/  LDGDEPBAR ;  /* 0x00000000000079af */ /* 0x000e2c0000000000 */
[C---:B------:R-:W-:Y:S08]  /*35d0*/  HMMA.16816.F32 R88, R8.reuse, R44, RZ ;  /* 0x0000002c0858723c */ /* 0x040ff000000018ff */
[C---:B------:R-:W-:Y:S08]  /*35e0*/  HMMA.16816.F32 R84, R8.reuse, R46, RZ ;  /* 0x0000002e0854723c */ /* 0x040ff000000018ff */
[C---:B------:R-:W-:Y:S08]  /*35f0*/  HMMA.16816.F32 R76, R8.reuse, R56, RZ ;  /* 0x00000038084c723c */ /* 0x040ff000000018ff */
[----:B-1----:R-:W-:Y:S08]  /*3600*/  HMMA.16816.F32 R24, R8, R58, RZ ;  /* 0x0000003a0818723c */ /* 0x002ff000000018ff */
[C---:B------:R-:W-:Y:S01]  /*3610*/  HMMA.16816.F32 R8, R4.reuse, R100, R40 ;  /* 0x000000640408723c */ /* 0x040fe20000001828 */
[----:B------:R-:W1:Y:S07]  /*3620*/  LDSM.16.M88.4 R40, [R217+0x1800] ;  /* 0x00180000d928783b */ /* 0x000e6e0000000200 */
[C---:B------:R-:W-:Y:S08]  /*3630*/  HMMA.16816.F32 R56, R4.reuse, R92, R36 ;  /* 0x0000005c0438723c */ /* 0x040ff00000001824 */
[C---:B------:R-:W-:Y:S08]  /*3640*/  HMMA.16816.F32 R52, R4.reuse, R94, R32 ;  /* 0x0000005e0434723c */ /* 0x040ff00000001820 */
[C---:B--2---:R-:W-:Y:S08]  /*3650*/  HMMA.16816.F32 R16, R4.reuse, R98, R20 ;  /* 0x000000620410723c */ /* 0x044ff00000001814 */
[C---:B------:R-:W-:Y:S08]  /*3660*/  HMMA.16816.F32 R20, R4.reuse, R102, R48 ;  /* 0x000000660414723c */ /* 0x040ff00000001830 */
[C---:B------:R-:W-:Y:S08]  /*3670*/  HMMA.16816.F32 R44, R4.reuse, R96, R28 ;  /* 0x00000060042c723c */ /* 0x040ff0000000181c */
[C---:B------:R-:W-:Y:S08]  /*3680*/  HMMA.16816.F32 R36, R4.reuse, R104, R60 ;  /* 0x000000680424723c */ /* 0x040ff0000000183c */
[C---:B------:R-:W-:Y:S08]  /*3690*/  HMMA.16816.F32 R32, R4.reuse, R106, R80 ;  /* 0x0000006a0420723c */ /* 0x040ff00000001850 */
[C---:B------:R-:W-:Y:S08]  /*36a0*/  HMMA.16816.F32 R96, R4.reuse, R112, R76 ;  /* 0x000000700460723c */ /* 0x040ff0000000184c */
[----:B------:R-:W-:Y:S01]  /*36b0*/  HMMA.16816.F32 R104, R4, R114, R24 ;  /* 0x000000720468723c */ /* 0x000fe20000001818 */
[----:B------:R-:W2:Y:S07]  /*36c0*/  LDSM.16.M88.4 R24, [R217+0x2000] ;  /* 0x00200000d918783b */ /* 0x000eae0000000200 */
[----:B---3--:R-:W-:Y:S01]  /*36d0*/  HMMA.16816.F32 R76, R12, R64, R8 ;  /* 0x000000400c4c723c */ /* 0x008fe20000001808 */
[----:B------:R-:W3:Y:S01]  /*36e0*/  LDSM.16.M88.4 R8, [R217+0x2800] ;  /* 0x00280000d908783b */ /* 0x000ee20000000200 */
[----:B------:R-:W-:-:S05]  /*36f0*/  IMAD.IADD R216, R227, 0x1, R0 ;  /* 0x00000001e3d87824 */ /* 0x000fca00078e0200 */
[----:B------:R-:W-:Y:S01]  /*3700*/  LDSM.16.M88.4 R48, [R216+-0x7800] ;  /* 0xff880000d830783b */ /* 0x000fe20000000200 */
[----:B------:R-:W-:Y:S08]  /*3710*/  HMMA.16816.F32 R28, R4, R108, R88 ;  /* 0x0000006c041c723c */ /* 0x000ff00000001858 */
[C---:B------:R-:W-:Y:S08]  /*3720*/  HMMA.16816.F32 R100, R12.reuse, R72, R56 ;  /* 0x000000480c64723c */ /* 0x040ff00000001838 */
[----:B------:R-:W-:Y:S01]  /*3730*/  HMMA.16816.F32 R92, R12, R74, R52 ;  /* 0x0000004a0c5c723c */ /* 0x000fe20000001834 */
[----:B------:R-:W-:Y:S07]  /*3740*/  LDSM.16.M88.4 R52, [R216+-0x9000] ;  /* 0xff700000d834783b */ /* 0x000fee0000000200 */
[----:B------:R-:W-:Y:S01]  /*3750*/  HMMA.16816.F32 R84, R4, R110, R84 ;  /* 0x0000006e0454723c */ /* 0x000fe20000001854 */
[----:B------:R-:W5:Y:S04]  /*3760*/  LDSM.16.M88.4 R4, [R224] ;  /* 0x00000000e004783b */ /* 0x000f680000000200 */
[----:B------:R-:W-:Y:S03]  /*3770*/  LDSM.16.M88.4 R108, [R135+0x3800] ;  /* 0x00380000876c783b */ /* 0x000fe60000000200 */
[C---:B------:R-:W-:Y:S01]  /*3780*/  HMMA.16816.F32 R72, R12.reuse, R66, R20 ;  /* 0x000000420c48723c */ /* 0x040fe20000001814 */
[----:B------:R-:W3:Y:S07]  /*3790*/  LDSM.16.M88.4 R64, [R216+-0x8000] ;  /* 0xff800000d840783b */ /* 0x000eee0000000200 */
[C---:B------:R-:W-:Y:S01]  /*37a0*/  HMMA.16816.F32 R88, R12.reuse, R68, R44 ;  /* 0x000000440c58723c */ /* 0x040fe2000000182c */
[----:B------:R-:W-:Y:S07]  /*37b0*/  LDSM.16.M88.4 R44, [R216+-0x7000] ;  /* 0xff900000d82c783b */ /* 0x000fee0000000200 */
[C---:B------:R-:W-:Y:S01]  /*37c0*/  HMMA.16816.F32 R80, R12.reuse, R70, R16 ;  /* 0x000000460c50723c */ /* 0x040fe20000001810 */
[----:B------:R-:W4:Y:S04]  /*37d0*/  LDSM.16.M88.4 R68, [R216+-0x8800] ;  /* 0xff780000d844783b */ /* 0x000f280000000200 */
[----:B------:R-:W-:Y:S03]  /*37e0*/  LDSM.16.M88.4 R16, [R222+0x4000] ;  /* 0x00400000de10783b */ /* 0x000fe60000000200 */
[C---:B-1----:R-:W-:Y:S01]  /*37f0*/  HMMA.16816.F32 R60, R12.reuse, R40, R36 ;  /* 0x000000280c3c723c */ /* 0x042fe20000001824 */
[----:B------:R-:W1:Y:S07]  /*3800*/  LDSM.16.M88.4 R36, [R216+-0x6800] ;  /* 0xff980000d824783b */ /* 0x000e6e0000000200 */
[C---:B------:R-:W-:Y:S08]  /*3810*/  HMMA.16816.F32 R56, R12.reuse, R42, R32 ;  /* 0x0000002a0c38723c */ /* 0x040ff00000001820 */
[C---:B--2---:R-:W-:Y:S08]  /*3820*/  HMMA.16816.F32 R40, R12.reuse, R24, R28 ;  /* 0x000000180c28723c */ /* 0x044ff0000000181c */
[C---:B---3--:R-:W-:Y:S08]  /*3830*/  HMMA.16816.F32 R28, R12.reuse, R8, R96 ;  /* 0x000000080c1c723c */ /* 0x048ff00000001860 */
[C---:B------:R-:W-:Y:S08]  /*3840*/  HMMA.16816.F32 R20, R12.reuse, R10, R104 ;  /* 0x0000000a0c14723c */ /* 0x040ff00000001868 */
[----:B------:R-:W-:Y:S01]  /*3850*/  HMMA.16816.F32 R32, R12, R26, R84 ;  /* 0x0000001a0c20723c */ /* 0x000fe20000001854 */
[----:B------:R-:W2:Y:S07]  /*3860*/  LDSM.16.M88.4 R24, [R135+0x3000] ;  /* 0x003000008718783b */ /* 0x000eae0000000200 */
[C---:B-----5:R-:W-:Y:S08]  /*3870*/  HMMA.16816.F32 R8, R4.reuse, R54, R92 ;  /* 0x000000360408723c */ /* 0x060ff0000000185c */
[C---:B------:R-:W-:Y:S01]  /*3880*/  HMMA.16816.F32 R84, R4.reuse, R64, R76 ;  /* 0x000000400454723c */ /* 0x040fe2000000184c */
[----:B------:R-:W3:Y:S07]  /*3890*/  LDSM.16.M88.4 R76, [R135+0x4000] ;  /* 0x00400000874c783b */ /* 0x000eee0000000200 */
[C---:B------:R-:W-:Y:S08]  /*38a0*/  HMMA.16816.F32 R12, R4.reuse, R52, R100 ;  /* 0x00000034040c723c */ /* 0x040ff00000001864 */
[C---:B------:R-:W-:Y:S08]  /*38b0*/  HMMA.16816.F32 R92, R4.reuse, R48, R60 ;  /* 0x00000030045c723c */ /* 0x040ff0000000183c */
[C---:B------:R-:W-:Y:S01]  /*38c0*/  HMMA.16816.F32 R96, R4.reuse, R50, R56 ;  /* 0x000000320460723c */ /* 0x040fe20000001838 */
[----:B------:R-:W5:Y:S07]  /*38d0*/  LDSM.16.M88.4 R48, [R135+0x4800] ;  /* 0x004800008730783b */ /* 0x000f6e0000000200 */
[C---:B----4-:R-:W-:Y:S08]  /*38e0*/  HMMA.16816.F32 R52, R4.reuse, R68, R88 ;  /* 0x000000440434723c */ /* 0x050ff00000001858 */
[C---:B------:R-:W-:Y:S08]  /*38f0*/  HMMA.16816.F32 R80, R4.reuse, R70, R80 ;  /* 0x000000460450723c */ /* 0x040ff00000001850 */
[C---:B------:R-:W-:Y:S01]  /*3900*/  HMMA.16816.F32 R100, R4.reuse, R44, R40 ;  /* 0x0000002c0464723c */ /* 0x040fe20000001828 */
[----:B------:R-:W4:Y:S07]  /*3910*/  LDSM.16.M88.4 R40, [R135+0x5000] ;  /* 0x005000008728783b */ /* 0x000f2e0000000200 */
[C---:B-1----:R-:W-:Y:S01]  /*3920*/  HMMA.16816.F32 R68, R4.reuse, R36, R28 ;  /* 0x000000240444723c */ /* 0x042fe2000000181c */
[----:B------:R-:W-:Y:S07]  /*3930*/  LDSM.16.M88.4 R28, [R228] ;  /* 0x00000000e41c783b */ /* 0x000fee0000000200 */
[C---:B------:R-:W-:Y:S01]  /*3940*/  HMMA.16816.F32 R56, R4.reuse, R38, R20 ;  /* 0x000000260438723c */ /* 0x040fe20000001814 */
[----:B------:R-:W1:Y:S07]  /*3950*/  LDSM.16.M88.4 R36, [R135+0x5800] ;  /* 0x005800008724783b */ /* 0x000e6e0000000200 */
[----:B------:R-:W-:Y:S01]  /*3960*/  HMMA.16816.F32 R88, R4, R66, R72 ;  /* 0x000000420458723c */ /* 0x000fe20000001848 */
[C---:B------:R-:W-:Y:S01]  /*3970*/  IADD3 R230, R226.reuse, 0x4800, RZ ;  /* 0x00004800e2e67810 */ /* 0x040fe20007ffe0ff */
[----:B------:R-:W-:Y:S01]  /*3980*/  LDSM.16.M88.4 R64, [R229] ;  /* 0x00000000e540783b */ /* 0x000fe20000000200 */
[----:B------:R-:W-:-:S02]  /*3990*/  IADD3 R231, R226, 0x5000, RZ ;  /* 0x00005000e2e77810 */ /* 0x000fc40007ffe0ff */
[C---:B------:R-:W-:Y:S01]  /*39a0*/  IADD3 R232, R226.reuse, 0x5800, RZ ;  /* 0x00005800e2e87810 */ /* 0x040fe20007ffe0ff */
[----:B------:R-:W-:Y:S02]  /*39b0*/  LDSM.16.M88.4 R104, [R230] ;  /* 0x00000000e668783b */ /* 0x000fe40000000200 */
[----:B------:R-:W-:Y:S02]  /*39c0*/  HMMA.16816.F32 R72, R4, R46, R32 ;  /* 0x0000002e0448723c */ /* 0x000fe40000001820 */
[----:B------:R-:W-:Y:S04]  /*39d0*/  LDSM.16.M88.4 R4, [R223+0x4000] ;  /* 0x00400000df04783b */ /* 0x000fe80000000200 */
[----:B------:R-:W1:Y:S02]  /*39e0*/  LDSM.16.M88.4 R32, [R233] ;  /* 0x00000000e920783b */ /* 0x000e640000000200 */
[C---:B--2---:R-:W-:Y:S02]  /*39f0*/  HMMA.16816.F32 R44, R16.reuse, R24, R12 ;  /* 0x00000018102c723c */ /* 0x044fe4000000180c */
[----:B------:R-:W2:Y:S04]  /*3a00*/  LDSM.16.M88.4 R112, [R231] ;  /* 0x00000000e770783b */ /* 0x000ea80000000200 */
[----:B------:R-:W1:Y:S02]  /*3a10*/  LDSM.16.M88.4 R120, [R232] ;  /* 0x00000000e878783b */ /* 0x000e640000000200 */
[C---:B------:R-:W-:Y:S02]  /*3a20*/  HMMA.16816.F32 R24, R16.reuse, R26, R8 ;  /* 0x0000001a1018723c */ /* 0x040fe40000001808 */
[----:B------:R-:W1:Y:S06]  /*3a30*/  LDSM.16.M88.4 R8, [R225+0x4000] ;  /* 0x00400000e108783b */ /* 0x000e6c0000000200 */
[C---:B------:R-:W-:Y:S01]  /*3a40*/  HMMA.16816.F32 R20, R16.reuse, R108, R52 ;  /* 0x0000006c1014723c */ /* 0x040fe20000001834 */
[----:B------:R-:W1:Y:S07]  /*3a50*/  LDSM.16.M88.4 R52, [R217+0x3800] ;  /* 0x00380000d934783b */ /* 0x000e6e0000000200 */
[C---:B------:R-:W-:Y:S01]  /*3a60*/  HMMA.16816.F32 R12, R16.reuse, R110, R80 ;  /* 0x0000006e100c723c */ /* 0x040fe20000001850 */
[----:B------:R-:W-:Y:S07]  /*3a70*/  LDSM.16.M88.4 R108, [R217+0x5000] ;  /* 0x00500000d96c783b */ /* 0x000fee0000000200 */
[C---:B---3--:R-:W-:Y:S08]  /*3a80*/  HMMA.16816.F32 R80, R16.reuse, R78, R88 ;  /* 0x0000004e1050723c */ /* 0x048ff00000001858 */
[C---:B-----5:R-:W-:Y:S08]  /*3a90*/  HMMA.16816.F32 R88, R16.reuse, R48, R92 ;  /* 0x000000301058723c */ /* 0x060ff0000000185c */
[C---:B------:R-:W-:Y:S08]  /*3aa0*/  HMMA.16816.F32 R60, R16.reuse, R76, R84 ;  /* 0x0000004c103c723c */ /* 0x040ff00000001854 */
[C---:B------:R-:W-:Y:S01]  /*3ab0*/  HMMA.16816.F32 R96, R16.reuse, R50, R96 ;  /* 0x000000321060723c */ /* 0x040fe20000001860 */
[----:B------:R-:W3:Y:S07]  /*3ac0*/  LDSM.16.M88.4 R48, [R217+0x4000] ;  /* 0x00400000d930783b */ /* 0x000eee0000000200 */
[C---:B----4-:R-:W-:Y:S08]  /*3ad0*/  HMMA.16816.F32 R92, R16.reuse, R42, R72 ;  /* 0x0000002a105c723c */ /* 0x050ff00000001848 */
[C---:B------:R-:W-:Y:S08]  /*3ae0*/  HMMA.16816.F32 R100, R16.reuse, R40, R100 ;  /* 0x000000281064723c */ /* 0x040ff00000001864 */
[C---:B-1----:R-:W-:Y:S08]  /*3af0*/  HMMA.16816.F32 R84, R16.reuse, R36, R68 ;  /* 0x000000241054723c */ /* 0x042ff00000001844 */
[----:B------:R-:W-:Y:S08]  /*3b00*/  HMMA.16816.F32 R72, R16, R38, R56 ;  /* 0x000000261048723c */ /* 0x000ff00000001838 */
[C---:B------:R-:W-:Y:S01]  /*3b10*/  HMMA.16816.F32 R68, R4.reuse, R32, R44 ;  /* 0x000000200444723c */ /* 0x040fe2000000182c */
[----:B------:R-:W1:Y:S07]  /*3b20*/  LDSM.16.M88.4 R44, [R217+0x4800] ;  /* 0x00480000d92c783b */ /* 0x000e6e0000000200 */
[C---:B------:R-:W-:Y:S08]  /*3b30*/  HMMA.16816.F32 R76, R4.reuse, R34, R24 ;  /* 0x00000022044c723c */ /* 0x040ff00000001818 */
[C---:B------:R-:W-:Y:S08]  /*3b40*/  HMMA.16816.F32 R56, R4.reuse, R28, R20 ;  /* 0x0000001c0438723c */ /* 0x040ff00000001814 */
[C---:B------:R-:W-:Y:S08]  /*3b50*/  HMMA.16816.F32 R40, R4.reuse, R30, R12 ;  /* 0x0000001e0428723c */ /* 0x040ff0000000180c */
[C---:B------:R-:W-:Y:S08]  /*3b60*/  HMMA.16816.F32 R36, R4.reuse, R64, R60 ;  /* 0x000000400424723c */ /* 0x040ff0000000183c */
[C---:B------:R-:W-:Y:S08]  /*3b70*/  HMMA.16816.F32 R32, R4.reuse, R66, R80 ;  /* 0x000000420420723c */ /* 0x040ff00000001850 */
[C---:B------:R-:W-:Y:S08]  /*3b80*/  HMMA.16816.F32 R28, R4.reuse, R104, R88 ;  /* 0x00000068041c723c */ /* 0x040ff00000001858 */
[C---:B------:R-:W-:Y:S08]  /*3b90*/  HMMA.16816.F32 R24, R4.reuse, R106, R96 ;  /* 0x0000006a0418723c */ /* 0x040ff00000001860 */
[C---:B--2---:R-:W-:Y:S08]  /*3ba0*/  HMMA.16816.F32 R20, R4.reuse, R112, R100 ;  /* 0x000000700414723c */ /* 0x044ff00000001864 */
[C---:B------:R-:W-:Y:S01]  /*3bb0*/  HMMA.16816.F32 R16, R4.reuse, R114, R92 ;  /* 0x000000720410723c */ /* 0x040fe2000000185c */
[----:B------:R-:W-:Y:S07]  /*3bc0*/  LDSM.16.M88.4 R112, [R216+-0x5800] ;  /* 0xffa80000d870783b */ /* 0x000fee0000000200 */
[C---:B------:R-:W-:Y:S08]  /*3bd0*/  HMMA.16816.F32 R12, R4.reuse, R120, R84 ;  /* 0x00000078040c723c */ /* 0x040ff00000001854 */
[----:B------:R-:W-:Y:S01]  /*3be0*/  HMMA.16816.F32 R64, R4, R122, R72 ;  /* 0x0000007a0440723c */ /* 0x000fe20000001848 */
[----:B------:R-:W-:Y:S04]  /*3bf0*/  LDSM.16.M88.4 R4, [R224+0x4000] ;  /* 0x00400000e004783b */ /* 0x000fe80000000200 */
[----:B------:R-:W2:Y:S03]  /*3c00*/  LDSM.16.M88.4 R72, [R216+-0x6000] ;  /* 0xffa00000d848783b */ /* 0x000ea60000000200 */
[C---:B------:R-:W-:Y:S01]  /*3c10*/  HMMA.16816.F32 R68, R8.reuse, R124, R68 ;  /* 0x0000007c0844723c */ /* 0x040fe20000001844 */
[C---:B------:R-:W-:Y:S01]  /*3c20*/  IADD3 R239, R226.reuse, 0x6000, RZ ;  /* 0x00006000e2ef7810 */ /* 0x040fe20007ffe0ff */
[----:B------:R-:W-:Y:S06]  /*3c30*/  LDSM.16.M88.4 R120, [R135+0x9000] ;  /* 0x009000008778783b */ /* 0x000fec0000000200 */
[C---:B------:R-:W-:Y:S08]  /*3c40*/  HMMA.16816.F32 R76, R8.reuse, R126, R76 ;  /* 0x0000007e084c723c */ /* 0x040ff0000000184c */
[C---:B------:R-:W-:Y:S01]  /*3c50*/  HMMA.16816.F32 R100, R8.reuse, R52, R56 ;  /* 0x000000340864723c */ /* 0x040fe20000001838 */
[----:B------:R-:W4:Y:S07]  /*3c60*/  LDSM.16.M88.4 R56, [R216+-0x5000] ;  /* 0xffb00000d838783b */ /* 0x000f2e0000000200 */
[C---:B------:R-:W-:Y:S01]  /*3c70*/  HMMA.16816.F32 R104, R8.reuse, R54, R40 ;  /* 0x000000360868723c */ /* 0x040fe20000001828 */
[----:B------:R-:W5:Y:S04]  /*3c80*/  LDSM.16.M88.4 R52, [R216+-0x4800] ;  /* 0xffb80000d834783b */ /* 0x000f680000000200 */
[----:B------:R-:W-:Y:S03]  /*3c90*/  LDSM.16.M88.4 R40, [R216+-0x3800] ;  /* 0xffc80000d828783b */ /* 0x000fe60000000200 */
[C---:B---3--:R-:W-:Y:S08]  /*3ca0*/  HMMA.16816.F32 R96, R8.reuse, R48, R36 ;  /* 0x000000300860723c */ /* 0x048ff00000001824 */
[C---:B------:R-:W-:Y:S01]  /*3cb0*/  HMMA.16816.F32 R92, R8.reuse, R50, R32 ;  /* 0x00000032085c723c */ /* 0x040fe20000001820 */
[----:B------:R-:W-:Y:S07]  /*3cc0*/  LDSM.16.M88.4 R32, [R135+0x6000] ;  /* 0x006000008720783b */ /* 0x000fee0000000200 */
[C---:B-1----:R-:W-:Y:S01]  /*3cd0*/  HMMA.16816.F32 R88, R8.reuse, R44, R28 ;  /* 0x0000002c0858723c */ /* 0x042fe2000000181c */
[----:B------:R-:W-:Y:S07]  /*3ce0*/  LDSM.16.M88.4 R28, [R135+0x6800] ;  /* 0x00680000871c783b */ /* 0x000fee0000000200 */
[C---:B------:R-:W-:Y:S01]  /*3cf0*/  HMMA.16816.F32 R84, R8.reuse, R46, R24 ;  /* 0x0000002e0854723c */ /* 0x040fe20000001818 */
[----:B------:R-:W1:Y:S07]  /*3d00*/  LDSM.16.M88.4 R44, [R216+-0x4000] ;  /* 0xffc00000d82c783b */ /* 0x000e6e0000000200 */
[C---:B------:R-:W-:Y:S01]  /*3d10*/  HMMA.16816.F32 R48, R8.reuse, R116, R12 ;  /* 0x000000740830723c */ /* 0x040fe2000000180c */
[----:B------:R-:W3:Y:S07]  /*3d20*/  LDSM.16.M88.4 R12, [R222+0x8000] ;  /* 0x00800000de0c783b */ /* 0x000eee0000000200 */
[C---:B------:R-:W-:Y:S08]  /*3d30*/  HMMA.16816.F32 R80, R8.reuse, R108, R20 ;  /* 0x0000006c0850723c */ /* 0x040ff00000001814 */
[C---:B------:R-:W-:Y:S08]  /*3d40*/  HMMA.16816.F32 R60, R8.reuse, R110, R16 ;  /* 0x0000006e083c723c */ /* 0x040ff00000001810 */
[----:B------:R-:W-:Y:S01]  /*3d50*/  HMMA.16816.F32 R36, R8, R118, R64 ;  /* 0x000000760824723c */ /* 0x000fe20000001840 */
[C---:B------:R-:W-:Y:S01]  /*3d60*/  IADD3 R234, R226.reuse, 0x6800, RZ ;  /* 0x00006800e2ea7810 */ /* 0x040fe20007ffe0ff */
[----:B------:R-:W-:Y:S06]  /*3d70*/  LDSM.16.M88.4 R116, [R217+0x6000] ;  /* 0x00600000d974783b */ /* 0x000fec0000000200 */
[C---:B--2---:R-:W-:Y:S01]  /*3d80*/  HMMA.16816.F32 R24, R4.reuse, R72, R68 ;  /* 0x000000480418723c */ /* 0x044fe20000001844 */
[----:B------:R-:W2:Y:S07]  /*3d90*/  LDSM.16.M88.4 R68, [R135+0x7000] ;  /* 0x007000008744783b */ /* 0x000eae0000000200 */
[C---:B------:R-:W-:Y:S08]  /*3da0*/  HMMA.16816.F32 R20, R4.reuse, R74, R76 ;  /* 0x0000004a0414723c */ /* 0x040ff0000000184c */
[C---:B------:R-:W-:Y:S01]  /*3db0*/  HMMA.16816.F32 R16, R4.reuse, R112, R100 ;  /* 0x000000700410723c */ /* 0x040fe20000001864 */
[----:B------:R-:W-:Y:S07]  /*3dc0*/  LDSM.16.M88.4 R100, [R135+0x7800] ;  /* 0x007800008764783b */ /* 0x000fee0000000200 */
[C---:B------:R-:W-:Y:S01]  /*3dd0*/  HMMA.16816.F32 R8, R4.reuse, R114, R104 ;  /* 0x000000720408723c */ /* 0x040fe20000001868 */
[C---:B------:R-:W-:Y:S01]  /*3de0*/  IADD3 R235, R226.reuse, 0x7000, RZ ;  /* 0x00007000e2eb7810 */ /* 0x040fe20007ffe0ff */
[----:B------:R-:W-:Y:S06]  /*3df0*/  LDSM.16.M88.4 R112, [R216+-0x3000] ;  /* 0xffd00000d870783b */ /* 0x000fec0000000200 */
[C---:B----4-:R-:W-:Y:S08]  /*3e00*/  HMMA.16816.F32 R64, R4.reuse, R56, R96 ;  /* 0x000000380440723c */ /* 0x050ff00000001860 */
[C---:B------:R-:W-:Y:S01]  /*3e10*/  HMMA.16816.F32 R56, R4.reuse, R58, R92 ;  /* 0x0000003a0438723c */ /* 0x040fe2000000185c */
[----:B------:R-:W4:Y:S07]  /*3e20*/  LDSM.16.M88.4 R92, [R135+0x8000] ;  /* 0x00800000875c783b */ /* 0x000f2e0000000200 */
[C---:B-----5:R-:W-:Y:S08]  /*3e30*/  HMMA.16816.F32 R72, R4.reuse, R52, R88 ;  /* 0x000000340448723c */ /* 0x060ff00000001858 */
[C---:B------:R-:W-:Y:S08]  /*3e40*/  HMMA.16816.F32 R84, R4.reuse, R54, R84 ;  /* 0x000000360454723c */ /* 0x040ff00000001854 */
[C---:B-1----:R-:W-:Y:S08]  /*3e50*/  HMMA.16816.F32 R76, R4.reuse, R44, R80 ;  /* 0x0000002c044c723c */ /* 0x042ff00000001850 */
[C---:B------:R-:W-:Y:S08]  /*3e60*/  HMMA.16816.F32 R96, R4.reuse, R40, R48 ;  /* 0x000000280460723c */ /* 0x040ff00000001830 */
[----:B------:R-:W-:Y:S01]  /*3e70*/  HMMA.16816.F32 R80, R4, R42, R36 ;  /* 0x0000002a0450723c */ /* 0x000fe20000001824 */
[----:B------:R-:W-:Y:S07]  /*3e80*/  LDSM.16.M88.4 R36, [R235] ;  /* 0x00000000eb24783b */ /* 0x000fee0000000200 */
[C---:B---3--:R-:W-:Y:S01]  /*3e90*/  HMMA.16816.F32 R52, R12.reuse, R32, R24 ;  /* 0x000000200c34723c */ /* 0x048fe20000001818 */
[----:B------:R-:W-:Y:S07]  /*3ea0*/  LDSM.16.M88.4 R24, [R234] ;  /* 0x00000000ea18783b */ /* 0x000fee0000000200 */
[C---:B------:R-:W-:Y:S01]  /*3eb0*/  HMMA.16816.F32 R48, R12.reuse, R34, R20 ;  /* 0x000000220c30723c */ /* 0x040fe20000001814 */
[----:B------:R-:W1:Y:S07]  /*3ec0*/  LDSM.16.M88.4 R32, [R135+0x8800] ;  /* 0x008800008720783b */ /* 0x000e6e0000000200 */
[C---:B------:R-:W-:Y:S08]  /*3ed0*/  HMMA.16816.F32 R40, R12.reuse, R28, R16 ;  /* 0x0000001c0c28723c */ /* 0x040ff00000001810 */
[----:B------:R-:W-:Y:S01]  /*3ee0*/  HMMA.16816.F32 R20, R12, R30, R8 ;  /* 0x0000001e0c14723c */ /* 0x000fe20000001808 */
[----:B------:R-:W-:Y:S04]  /*3ef0*/  LDSM.16.M88.4 R8, [R223+0x8000] ;  /* 0x00800000df08783b */ /* 0x000fe80000000200 */
[----:B------:R-:W3:Y:S03]  /*3f00*/  LDSM.16.M88.4 R28, [R239] ;  /* 0x00000000ef1c783b */ /* 0x000ee60000000200 */
[----:B------:R-:W-:Y:S01]  /*3f10*/  HMMA.16816.F32 R88, R4, R46, R60 ;  /* 0x0000002e0458723c */ /* 0x000fe2000000183c */
[C---:B------:R-:W-:Y:S01]  /*3f20*/  IADD3 R236, R226.reuse, 0x7800, RZ ;  /* 0x00007800e2ec7810 */ /* 0x040fe20007ffe0ff */
[----:B------:R-:W-:Y:S06]  /*3f30*/  LDSM.16.M88.4 R4, [R225+0x8000] ;  /* 0x00800000e104783b */ /* 0x000fec0000000200 */
[C---:B--2---:R-:W-:Y:S08]  /*3f40*/  HMMA.16816.F32 R16, R12.reuse, R68, R64 ;  /* 0x000000440c10723c */ /* 0x044ff00000001840 */
[----:B------:R-:W-:Y:S01]  /*3f50*/  HMMA.16816.F32 R44, R12, R70, R56 ;  /* 0x000000460c2c723c */ /* 0x000fe20000001838 */
[----:B------:R-:W2:Y:S01]  /*3f60*/  LDSM.16.M88.4 R68, [R236] ;  /* 0x00000000ec44783b */ /* 0x000ea20000000200 */
[----:B------:R-:W-:-:S06]  /*3f70*/  IADD3 R237, R226, 0x8000, RZ ;  /* 0x00008000e2ed7810 */ /* 0x000fcc0007ffe0ff */
[C---:B----4-:R-:W-:Y:S01]  /*3f80*/  HMMA.16816.F32 R60, R12.reuse, R92, R76 ;  /* 0x0000005c0c3c723c */ /* 0x050fe2000000184c */
[----:B------:R-:W4:Y:S07]  /*3f90*/  LDSM.16.M88.4 R76, [R237] ;  /* 0x00000000ed4c783b */ /* 0x000f2e0000000200 */
[C---:B------:R-:W-:Y:S08]  /*3fa0*/  HMMA.16816.F32 R56, R12.reuse, R94, R88 ;  /* 0x0000005e0c38723c */ /* 0x040ff00000001858 */
[C---:B------:R-:W-:Y:S08]  /*3fb0*/  HMMA.16816.F32 R72, R12.reuse, R100, R72 ;  /* 0x000000640c48723c */ /* 0x040ff00000001848 */
[C---:B------:R-:W-:Y:S01]  /*3fc0*/  HMMA.16816.F32 R64, R12.reuse, R102, R84 ;  /* 0x000000660c40723c */ /* 0x040fe20000001854 */
[C---:B------:R-:W-:Y:S01]  /*3fd0*/  IADD3 R238, R226.reuse, 0x8800, RZ ;  /* 0x00008800e2ee7810 */ /* 0x040fe20007ffe0ff */
[----:B------:R-:W-:Y:S04]  /*3fe0*/  LDSM.16.M88.4 R100, [R217+0x7800] ;  /* 0x00780000d964783b */ /* 0x000fe80000000200 */
[----:B------:R-:W-:Y:S02]  /*3ff0*/  LDSM.16.M88.4 R108, [R238] ;  /* 0x00000000ee6c783b */ /* 0x000fe40000000200 */
[C---:B-1----:R-:W-:Y:S08]  /*4000*/  HMMA.16816.F32 R92, R12.reuse, R32, R96 ;  /* 0x000000200c5c723c */ /* 0x042ff00000001860 */
[----:B------:R-:W-:Y:S01]  /*4010*/  HMMA.16816.F32 R104, R12, R34, R80 ;  /* 0x000000220c68723c */ /* 0x000fe20000001850 */
[----:B------:R-:W-:Y:S04]  /*4020*/  LDSM.16.M88.4 R32, [R217+0x7000] ;  /* 0x00700000d920783b */ /* 0x000fe80000000200 */
[----:B------:R-:W-:Y:S03]  /*4030*/  LDSM.16.M88.4 R80, [R217+0x8800] ;  /* 0x00880000d950783b */ /* 0x000fe60000000200 */
[C---:B---3--:R-:W-:Y:S08]  /*4040*/  HMMA.16816.F32 R12, R8.reuse, R28, R52 ;  /* 0x0000001c080c723c */ /* 0x048ff00000001834 */
[C---:B------:R-:W-:Y:S08]  /*4050*/  HMMA.16816.F32 R52, R8.reuse, R30, R48 ;  /* 0x0000001e0834723c */ /* 0x040ff00000001830 */
[C---:B------:R-:W-:Y:S08]  /*4060*/  HMMA.16816.F32 R48, R8.reuse, R24, R40 ;  /* 0x000000180830723c */ /* 0x040ff00000001828 */
[C---:B------:R-:W-:Y:S01]  /*4070*/  HMMA.16816.F32 R40, R8.reuse, R26, R20 ;  /* 0x0000001a0828723c */ /* 0x040fe20000001814 */
[----:B------:R-:W-:Y:S07]  /*4080*/  LDSM.16.M88.4 R20, [R222+0xc000] ;  /* 0x00c00000de14783b */ /* 0x000fee0000000200 */
[C---:B------:R-:W-:Y:S01]  /*4090*/  HMMA.16816.F32 R28, R8.reuse, R36, R16 ;  /* 0x00000024081c723c */ /* 0x040fe20000001810 */
[----:B------:R-:W-:Y:S07]  /*40a0*/  LDSM.16.M88.4 R16, [R224+0x8000] ;  /* 0x00800000e010783b */ /* 0x000fee0000000200 */
[C---:B------:R-:W-:Y:S01]  /*40b0*/  HMMA.16816.F32 R24, R8.reuse, R38, R44 ;  /* 0x000000260818723c */ /* 0x040fe2000000182c */
[----:B------:R-:W1:Y:S07]  /*40c0*/  LDSM.16.M88.4 R36, [R217+0x6800] ;  /* 0x00680000d924783b */ /* 0x000e6e0000000200 */
[----:B--2---:R-:W-:Y:S01]  /*40d0*/  HMMA.16816.F32 R88, R8, R68, R72 ;  /* 0x000000440858723c */ /* 0x004fe20000001848 */
[----:B------:R-:W2:Y:S07]  /*40e0*/  LDSM.16.M88.4 R72, [R217+0x8000] ;  /* 0x00800000d948783b */ /* 0x000eae0000000200 */
[----:B------:R-:W-:Y:S08]  /*40f0*/  HMMA.16816.F32 R12, R4, R116, R12 ;  /* 0x00000074040c723c */ /* 0x000ff0000000180c */
[----:B------:R-:W-:Y:S08]  /*4100*/  HMMA.16816.F32 R96, R8, R70, R64 ;  /* 0x000000460860723c */ /* 0x000ff00000001840 */
[----:B------:R-:W-:Y:S01]  /*4110*/  HMMA.16816.F32 R44, R4, R118, R52 ;  /* 0x00000076042c723c */ /* 0x000fe20000001834 */
[----:B------:R-:W-:Y:S07]  /*4120*/  LDSM.16.M88.4 R52, [R216+-0x1800] ;  /* 0xffe80000d834783b */ /* 0x000fee0000000200 */
[C---:B----4-:R-:W-:Y:S08]  /*4130*/  HMMA.16816.F32 R84, R8.reuse, R76, R60 ;  /* 0x0000004c0854723c */ /* 0x050ff0000000183c */
[----:B------:R-:W-:Y:S08]  /*4140*/  HMMA.16816.F32 R76, R8, R78, R56 ;  /* 0x0000004e084c723c */ /* 0x000ff00000001838 */
[----:B-1----:R-:W-:Y:S01]  /*4150*/  HMMA.16816.F32 R60, R4, R38, R40 ;  /* 0x00000026043c723c */ /* 0x002fe20000001828 */
[----:B------:R-:W1:Y:S07]  /*4160*/  LDSM.16.M88.4 R40, [R216+-0x2800] ;  /* 0xffd80000d828783b */ /* 0x000e6e0000000200 */
[----:B------:R-:W-:Y:S08]  /*4170*/  HMMA.16816.F32 R68, R8, R108, R92 ;  /* 0x0000006c0844723c */ /* 0x000ff0000000185c */
[----:B------:R-:W-:Y:S01]  /*4180*/  HMMA.16816.F32 R64, R4, R36, R48 ;  /* 0x000000240440723c */ /* 0x000fe20000001830 */
[----:B------:R-:W3:Y:S07]  /*4190*/  LDSM.16.M88.4 R36, [R216+-0x2000] ;  /* 0xffe00000d824783b */ /* 0x000eee0000000200 */
[----:B------:R-:W-:Y:S01]  /*41a0*/  HMMA.16816.F32 R92, R8, R110, R104 ;  /* 0x0000006e085c723c */ /* 0x000fe20000001868 */
[----:B------:R-:W-:Y:S07]  /*41b0*/  LDSM.16.M88.4 R104, [R227] ;  /* 0x00000000e368783b */ /* 0x000fee0000000200 */
[----:B------:R-:W-:Y:S01]  /*41c0*/  HMMA.16816.F32 R8, R16, R112, R12 ;  /* 0x000000701008723c */ /* 0x000fe2000000180c */
[----:B------:R-:W4:Y:S07]  /*41d0*/  LDSM.16.M88.4 R12, [R223+0xc000] ;  /* 0x00c00000df0c783b */ /* 0x000f2e0000000200 */
[C---:B------:R-:W-:Y:S08]  /*41e0*/  HMMA.16816.F32 R56, R4.reuse, R32, R28 ;  /* 0x000000200438723c */ /* 0x040ff0000000181c */
[C---:B------:R-:W-:Y:S08]  /*41f0*/  HMMA.16816.F32 R48, R4.reuse, R34, R24 ;  /* 0x000000220430723c */ /* 0x040ff00000001818 */
[C---:B------:R-:W-:Y:S08]  /*4200*/  HMMA.16816.F32 R32, R4.reuse, R100, R88 ;  /* 0x000000640420723c */ /* 0x040ff00000001858 */
[----:B------:R-:W-:Y:S08]  /*4210*/  HMMA.16816.F32 R88, R4, R102, R96 ;  /* 0x000000660458723c */ /* 0x000ff00000001860 */
[----:B------:R-:W-:Y:S08]  /*4220*/  HMMA.16816.F32 R28, R16, R114, R44 ;  /* 0x00000072101c723c */ /* 0x000ff0000000182c */
[C---:B--2---:R-:W-:Y:S08]  /*4230*/  HMMA.16816.F32 R96, R4.reuse, R72, R84 ;  /* 0x000000480460723c */ /* 0x044ff00000001854 */
[C---:B------:R-:W-:Y:S01]  /*4240*/  HMMA.16816.F32 R72, R4.reuse, R74, R76 ;  /* 0x0000004a0448723c */ /* 0x040fe2000000184c */
[----:B------:R-:W2:Y:S07]  /*4250*/  LDSM.16.M88.4 R76, [R135+0x9800] ;  /* 0x00980000874c783b */ /* 0x000eae0000000200 */
[----:B------:R-:W-:Y:S01]  /*4260*/  HMMA.16816.F32 R108, R4, R80, R68 ;  /* 0x00000050046c723c */ /* 0x000fe20000001844 */
[----:B------:R-:W5:Y:S07]  /*4270*/  LDSM.16.M88.4 R68, [R216+-0x1000] ;  /* 0xfff00000d844783b */ /* 0x000f6e0000000200 */
[----:B------:R-:W-:Y:S01]  /*4280*/  HMMA.16816.F32 R24, R20, R120, R8 ;  /* 0x000000781418723c */ /* 0x000fe20000001808 */
[----:B------:R-:W-:Y:S01]  /*4290*/  LDSM.16.M88.4 R8, [R225+0xc000] ;  /* 0x00c00000e108783b */ /* 0x000fe20000000200 */
[----:B------:R-:W-:-:S06]  /*42a0*/  IADD3 R240, R226, 0x9800, RZ ;  /* 0x00009800e2f07810 */ /* 0x000fcc0007ffe0ff */
[----:B-1----:R-:W-:Y:S08]  /*42b0*/  HMMA.16816.F32 R44, R16, R40, R64 ;  /* 0x00000028102c723c */ /* 0x002ff00000001840 */
[----:B------:R-:W-:Y:S01]  /*42c0*/  HMMA.16816.F32 R112, R4, R82, R92 ;  /* 0x000000520470723c */ /* 0x000fe2000000185c */
[----:B------:R-:W1:Y:S04]  /*42d0*/  LDSM.16.M88.4 R80, [R217+0x9000] ;  /* 0x00900000d950783b */ /* 0x000e680000000200 */
[----:B------:R-:W-:Y:S03]  /*42e0*/  LDSM.16.M88.4 R4, [R224+0xc000] ;  /* 0x00c00000e004783b */ /* 0x000fe60000000200 */
[----:B------:R-:W-:Y:S08]  /*42f0*/  HMMA.16816.F32 R28, R20, R122, R28 ;  /* 0x0000007a141c723c */ /* 0x000ff0000000181c */
[C---:B---3--:R-:W-:Y:S01]  /*4300*/  HMMA.16816.F32 R100, R16.reuse, R36, R56 ;  /* 0x000000241064723c */ /* 0x048fe20000001838 */
[----:B------:R-:W3:Y:S07]  /*4310*/  LDSM.16.M88.4 R56, [R240] ;  /* 0x00000000f038783b */ /* 0x000eee0000000200 */
[----:B------:R-:W-:Y:S01]  /*4320*/  HMMA.16816.F32 R92, R16, R38, R48 ;  /* 0x00000026105c723c */ /* 0x000fe20000001830 */
[----:B------:R-:W1:Y:S04]  /*4330*/  LDSM.16.M88.4 R48, [R216+-0x800] ;  /* 0xfff80000d830783b */ /* 0x000e680000000200 */
[----:B------:R-:W-:Y:S03]  /*4340*/  LDSM.16.M88.4 R36, [R135+0xa000] ;  /* 0x00a000008724783b */ /* 0x000fe60000000200 */
[----:B----4-:R-:W-:Y:S08]  /*4350*/  HMMA.16816.F32 R24, R12, R104, R24 ;  /* 0x000000680c18723c */ /* 0x010ff00000001818 */
[----:B------:R-:W-:Y:S08]  /*4360*/  HMMA.16816.F32 R84, R16, R52, R32 ;  /* 0x000000341054723c */ /* 0x000ff00000001820 */
[----:B--2---:R-:W-:Y:S08]  /*4370*/  HMMA.16816.F32 R32, R20, R76, R44 ;  /* 0x0000004c1420723c */ /* 0x004ff0000000182c */
[----:B------:R-:W-:Y:S01]  /*4380*/  HMMA.16816.F32 R40, R16, R42, R60 ;  /* 0x0000002a1028723c */ /* 0x000fe2000000183c */
[----:B------:R-:W2:Y:S07]  /*4390*/  LDSM.16.M88.4 R60, [R216] ;  /* 0x00000000d83c783b */ /* 0x000eae0000000200 */
[----:B------:R-:W-:Y:S08]  /*43a0*/  HMMA.16816.F32 R28, R12, R106, R28 ;  /* 0x0000006a0c1c723c */ /* 0x000ff0000000181c */
[----:B-----5:R-:W-:Y:S01]  /*43b0*/  HMMA.16816.F32 R104, R16, R70, R72 ;  /* 0x000000461068723c */ /* 0x020fe20000001848 */
[----:B------:R-:W4:Y:S01]  /*43c0*/  LDSM.16.M88.4 R72, [R217+0x9800] ;  /* 0x00980000d948783b */ /* 0x000f220000000200 */
[----:B------:R-:W-:-:S05]  /*43d0*/  IADD3 R241, R226, 0xa000, RZ ;  /* 0x0000a000e2f17810 */ /* 0x000fca0007ffe0ff */
[----:B------:R-:W5:Y:S01]  /*43e0*/  LDSM.16.M88.4 R64, [R241] ;  /* 0x00000000f140783b */ /* 0x000f620000000200 */
[----:B-1----:R-:W-:Y:S08]  /*43f0*/  HMMA.16816.F32 R24, R8, R80, R24 ;  /* 0x000000500818723c */ /* 0x002ff00000001818 */
[----:B---3--:R-:W-:Y:S08]  /*4400*/  HMMA.16816.F32 R32, R12, R56, R32 ;  /* 0x000000380c20723c */ /* 0x008ff00000001820 */
[----:B------:R-:W-:Y:S08]  /*4410*/  HMMA.16816.F32 R40, R20, R78, R40 ;  /* 0x0000004e1428723c */ /* 0x000ff00000001828 */
[----:B------:R-:W-:Y:S08]  /*4420*/  HMMA.16816.F32 R28, R8, R82, R28 ;  /* 0x00000052081c723c */ /* 0x000ff0000000181c */
[C---:B------:R-:W-:Y:S08]  /*4430*/  HMMA.16816.F32 R108, R16.reuse, R48, R108 ;  /* 0x00000030106c723c */ /* 0x040ff0000000186c */
[C---:B------:R-:W-:Y:S01]  /*4440*/  HMMA.16816.F32 R112, R16.reuse, R50, R112 ;  /* 0x000000321070723c */ /* 0x040fe20000001870 */
[----:B------:R-:W1:Y:S07]  /*4450*/  LDSM.16.M88.4 R48, [R216+0x800] ;  /* 0x00080000d830783b */ /* 0x000e6e0000000200 */
[----:B------:R-:W-:Y:S01]  /*4460*/  HMMA.16816.F32 R88, R16, R54, R88 ;  /* 0x000000361058723c */ /* 0x000fe20000001858 */
[----:B------:R-:W3:Y:S07]  /*4470*/  LDSM.16.M88.4 R52, [R135+0xa800] ;  /* 0x00a800008734783b */ /* 0x000eee0000000200 */
[----:B--2---:R-:W-:Y:S08]  /*4480*/  HMMA.16816.F32 R44, R4, R60, R24 ;  /* 0x0000003c042c723c */ /* 0x004ff00000001818 */
[----:B------:R-:W-:Y:S08]  /*4490*/  HMMA.16816.F32 R24, R20, R36, R100 ;  /* 0x000000241418723c */ /* 0x000ff00000001864 */
[----:B------:R-:W-:Y:S08]  /*44a0*/  HMMA.16816.F32 R96, R16, R68, R96 ;  /* 0x000000441060723c */ /* 0x000ff00000001860 */
[----:B------:R-:W-:Y:S08]  /*44b0*/  HMMA.16816.F32 R68, R20, R38, R92 ;  /* 0x000000261444723c */ /* 0x000ff0000000185c */
[----:B----4-:R-:W-:Y:S08]  /*44c0*/  HMMA.16816.F32 R16, R8, R72, R32 ;  /* 0x000000480810723c */ /* 0x010ff00000001820 */
[----:B------:R-:W-:Y:S08]  /*44d0*/  HMMA.16816.F32 R36, R12, R58, R40 ;  /* 0x0000003a0c24723c */ /* 0x000ff00000001828 */
[----:B------:R-:W-:Y:S01]  /*44e0*/  HMMA.16816.F32 R28, R4, R62, R28 ;  /* 0x0000003e041c723c */ /* 0x000fe2000000181c */
[----:B------:R-:W2:Y:S01]  /*44f0*/  LDSM.16.M88.4 R60, [R217+0xa000] ;  /* 0x00a00000d93c783b */ /* 0x000ea20000000200 */
[----:B------:R-:W-:Y:S01]  /*4500*/  FMUL.FTZ R0, R44, c[0x0][0x320] ;  /* 0x0000c8002c007a20 */ /* 0x000fe20000410000 */
[----:B------:R-:W-:-:S02]  /*4510*/  IADD3 R242, R226, 0xa800, RZ ;  /* 0x0000a800e2f27810 */ /* 0x000fc40007ffe0ff */
[----:B------:R-:W4:Y:S01]  /*4520*/  LDSM.16.M88.4 R40, [R135+0xb000] ;  /* 0x00b000008728783b */ /* 0x000f220000000200 */
[----:B------:R3:W2:Y:S02]  /*4530*/  MUFU.TANH R116, R0 ;  /* 0x0000000000747308 */ /* 0x0006a40000002400 */
[----:B-----5:R-:W-:Y:S08]  /*4540*/  HMMA.16816.F32 R24, R12, R64, R24 ;  /* 0x000000400c18723c */ /* 0x020ff00000001818 */
[----:B-1----:R-:W-:Y:S01]  /*4550*/  HMMA.16816.F32 R32, R4, R48, R16 ;  /* 0x000000300420723c */ /* 0x002fe20000001810 */
[----:B---3--:R-:W-:-:S07]  /*4560*/  FMUL.FTZ R0, R45, c[0x0][0x320] ;  /* 0x0000c8002d007a20 */ /* 0x008fce0000410000 */
[----:B------:R-:W-:Y:S01]  /*4570*/  HMMA.16816.F32 R16, R8, R74, R36 ;  /* 0x0000004a0810723c */ /* 0x000fe20000001824 */
[----:B------:R-:W1:Y:S01]  /*4580*/  LDSM.16.M88.4 R36, [R242] ;  /* 0x00000000f224783b */ /* 0x000e620000000200 */
[----:B------:R3:W1:Y:S06]  /*4590*/  MUFU.TANH R95, R0 ;  /* 0x00000000005f7308 */ /* 0x00066c0000002400 */
[C---:B------:R-:W-:Y:S08]  /*45a0*/  HMMA.16816.F32 R84, R20.reuse, R52, R84 ;  /* 0x000000341454723c */ /* 0x040ff00000001854 */
[----:B------:R-:W-:Y:S01]  /*45b0*/  HMMA.16816.F32 R80, R20, R54, R88 ;  /* 0x000000361450723c */ /* 0x000fe20000001858 */
[----:B------:R-:W5:Y:S01]  /*45c0*/  LDSM.16.M88.4 R52, [R216+0x1000] ;  /* 0x00100000d834783b */ /* 0x000f620000000200 */
[----:B---3--:R-:W-:-:S04]  /*45d0*/  FMUL.FTZ R0, R46, c[0x0][0x320] ;  /* 0x0000c8002e007a20 */ /* 0x008fc80000410000 */
[----:B------:R3:W1:Y:S02]  /*45e0*/  MUFU.TANH R121, R0 ;  /* 0x0000000000797308 */ /* 0x0006640000002400 */
[----:B--2---:R-:W-:Y:S01]  /*45f0*/  HMMA.16816.F32 R24, R8, R60, R24 ;  /* 0x0000003c0818723c */ /* 0x004fe20000001818 */
[----:B---3--:R-:W-:-:S05]  /*4600*/  FMUL.FTZ R0, R47, c[0x0][0x320] ;  /* 0x0000c8002f007a20 */ /* 0x008fca0000410000 */
[----:B------:R2:W3:Y:S02]  /*4610*/  MUFU.TANH R120, R0 ;  /* 0x0000000000787308 */ /* 0x0004e40000002400 */
[----:B------:R-:W-:Y:S01]  /*4620*/  HMMA.16816.F32 R44, R12, R66, R68 ;  /* 0x000000420c2c723c */ /* 0x000fe20000001844 */
[----:B------:R-:W-:Y:S01]  /*4630*/  LDSM.16.M88.4 R68, [R135+0xb800] ;  /* 0x00b800008744783b */ /* 0x000fe20000000200 */
[----:B--2---:R-:W-:-:S04]  /*4640*/  FMUL.FTZ R0, R28, c[0x0][0x320] ;  /* 0x0000c8001c007a20 */ /* 0x004fc80000410000 */
[----:B------:R2:W1:Y:S02]  /*4650*/  MUFU.TANH R92, R0 ;  /* 0x00000000005c7308 */ /* 0x0004640000002400 */
[----:B------:R-:W-:Y:S01]  /*4660*/  HMMA.16816.F32 R16, R4, R50, R16 ;  /* 0x000000320410723c */ /* 0x000fe20000001810 */
[----:B------:R-:W1:Y:S01]  /*4670*/  LDSM.16.M88.4 R48, [R217+0xa800] ;  /* 0x00a80000d930783b */ /* 0x000e620000000200 */
[----:B--2---:R-:W-:-:S04]  /*4680*/  FMUL.FTZ R0, R29, c[0x0][0x320] ;  /* 0x0000c8001d007a20 */ /* 0x004fc80000410000 */
[----:B------:R2:W1:Y:S02]  /*4690*/  MUFU.TANH R91, R0 ;  /* 0x00000000005b7308 */ /* 0x0004640000002400 */
[----:B--2---:R-:W-:-:S06]  /*46a0*/  FMUL.FTZ R0, R30, c[0x0][0x320] ;  /* 0x0000c8001e007a20 */ /* 0x004fcc0000410000 */
[----:B------:R2:W1:Y:S01]  /*46b0*/  MUFU.TANH R94, R0 ;  /* 0x00000000005e7308 */ /* 0x0004620000002400 */
[----:B----4-:R-:W-:Y:S01]  /*46c0*/  HMMA.16816.F32 R76, R20, R40, R96 ;  /* 0x00000028144c723c */ /* 0x010fe20000001860 */
[----:B--2---:R-:W-:-:S06]  /*46d0*/  FMUL.FTZ R0, R31, c[0x0][0x320] ;  /* 0x0000c8001f007a20 */ /* 0x004fcc0000410000 */
[----:B------:R2:W4:Y:S01]  /*46e0*/  MUFU.TANH R93, R0 ;  /* 0x00000000005d7308 */ /* 0x0005220000002400 */
[----:B-1----:R-:W-:Y:S01]  /*46f0*/  HMMA.16816.F32 R28, R12, R36, R84 ;  /* 0x000000240c1c723c */ /* 0x002fe20000001854 */
[----:B--2---:R-:W-:-:S06]  /*4700*/  FMUL.FTZ R0, R32, c[0x0][0x320] ;  /* 0x0000c80020007a20 */ /* 0x004fcc0000410000 */
[----:B------:R1:W2:Y:S01]  /*4710*/  MUFU.TANH R89, R0 ;  /* 0x0000000000597308 */ /* 0x0002a20000002400 */
[----:B------:R-:W-:Y:S08]  /*4720*/  HMMA.16816.F32 R64, R20, R42, R104 ;  /* 0x0000002a1440723c */ /* 0x000ff00000001868 */
[----:B-----5:R-:W-:Y:S01]  /*4730*/  HMMA.16816.F32 R40, R4, R52, R24 ;  /* 0x000000340428723c */ /* 0x020fe20000001818 */
[----:B-1----:R-:W-:-:S07]  /*4740*/  FMUL.FTZ R0, R33, c[0x0][0x320] ;  /* 0x0000c80021007a20 */ /* 0x002fce0000410000 */
[----:B------:R-:W-:Y:S01]  /*4750*/  HMMA.16816.F32 R24, R8, R62, R44 ;  /* 0x0000003e0818723c */ /* 0x000fe2000000182c */
[----:B------:R-:W1:Y:S01]  /*4760*/  LDSM.16.M88.4 R60, [R216+0x1800] ;  /* 0x00180000d83c783b */ /* 0x000e620000000200 */
[----:B------:R5:W1:Y:S01]  /*4770*/  MUFU.TANH R88, R0 ;  /* 0x0000000000587308 */ /* 0x000a620000002400 */
[C---:B------:R-:W-:Y:S02]  /*4780*/  IADD3 R243, R226.reuse, 0xb000, RZ ;  /* 0x0000b000e2f37810 */ /* 0x040fe40007ffe0ff */
[----:B------:R-:W-:Y:S01]  /*4790*/  LDSM.16.M88.4 R44, [R217+0xb000] ;  /* 0x00b00000d92c783b */ /* 0x000fe20000000200 */
[----:B------:R-:W-:Y:S02]  /*47a0*/  IADD3 R244, R226, 0xb800, RZ ;  /* 0x0000b800e2f47810 */ /* 0x000fe40007ffe0ff */
[----:B------:R-:W-:Y:S01]  /*47b0*/  HMMA.16816.F32 R36, R12, R38, R80 ;  /* 0x000000260c24723c */ /* 0x000fe20000001850 */
[----:B------:R-:W1:Y:S01]  /*47c0*/  LDSM.16.M88.4 R56, [R243] ;  /* 0x00000000f338783b */ /* 0x000e620000000200 */
[----:B-----5:R-:W-:-:S04]  /*47d0*/  FMUL.FTZ R0, R34, c[0x0][0x320] ;  /* 0x0000c80022007a20 */ /* 0x020fc80000410000 */
[----:B------:R5:W1:Y:S02]  /*47e0*/  MUFU.TANH R90, R0 ;  /* 0x00000000005a7308 */ /* 0x000a640000002400 */
[----:B-----5:R-:W-:-:S06]  /*47f0*/  FMUL.FTZ R0, R35, c[0x0][0x320] ;  /* 0x0000c80023007a20 */ /* 0x020fcc0000410000 */
[----:B------:R5:W1:Y:S01]  /*4800*/  MUFU.TANH R86, R0 ;  /* 0x0000000000567308 */ /* 0x000a620000002400 */
[----:B------:R-:W-:Y:S01]  /*4810*/  HMMA.16816.F32 R32, R8, R48, R28 ;  /* 0x000000300820723c */ /* 0x000fe2000000181c */
[----:B-----5:R-:W-:-:S06]  /*4820*/  FMUL.FTZ R0, R16, c[0x0][0x320] ;  /* 0x0000c80010007a20 */ /* 0x020fcc0000410000 */
[----:B------:R5:W1:Y:S01]  /*4830*/  MUFU.TANH R85, R0 ;  /* 0x0000000000557308 */ /* 0x000a620000002400 */
[----:B------:R-:W-:Y:S01]  /*4840*/  HMMA.16816.F32 R72, R20, R68, R108 ;  /* 0x000000441448723c */ /* 0x000fe2000000186c */
[----:B-----5:R-:W-:-:S06]  /*4850*/  FMUL.FTZ R0, R17, c[0x0][0x320] ;  /* 0x0000c80011007a20 */ /* 0x020fcc0000410000 */
[----:B------:R5:W1:Y:S02]  /*4860*/  MUFU.TANH R84, R0 ;  /* 0x0000000000547308 */ /* 0x000a640000002400 */
[----:B-----5:R-:W-:-:S06]  /*4870*/  FMUL.FTZ R0, R18, c[0x0][0x320] ;  /* 0x0000c80012007a20 */ /* 0x020fcc0000410000 */
[----:B------:R5:W1:Y:S02]  /*4880*/  MUFU.TANH R69, R0 ;  /* 0x0000000000457308 */ /* 0x000a640000002400 */
[----:B-----5:R-:W-:Y:S02]  /*4890*/  FMUL.FTZ R0, R19, c[0x0][0x320] ;  /* 0x0000c80013007a20 */ /* 0x020fe40000410000 */
[----:B------:R-:W-:Y:S01]  /*48a0*/  HMMA.16816.F32 R16, R4, R54, R24 ;  /* 0x000000360410723c */ /* 0x000fe20000001818 */
[----:B------:R-:W5:Y:S03]  /*48b0*/  LDSM.16.M88.4 R52, [R244] ;  /* 0x00000000f434783b */ /* 0x000f660000000200 */
[----:B------:R1:W1:Y:S02]  /*48c0*/  MUFU.TANH R68, R0 ;  /* 0x0000000000447308 */ /* 0x0002640000002400 */
[----:B-1----:R-:W-:-:S06]  /*48d0*/  FMUL.FTZ R0, R40, c[0x0][0x320] ;  /* 0x0000c80028007a20 */ /* 0x002fcc0000410000 */
[----:B------:R1:W1:Y:S01]  /*48e0*/  MUFU.TANH R100, R0 ;  /* 0x0000000000647308 */ /* 0x0002620000002400 */
[----:B------:R-:W-:Y:S01]  /*48f0*/  HMMA.16816.F32 R24, R8, R50, R36 ;  /* 0x000000320818723c */ /* 0x000fe20000001824 */
[----:B------:R-:W-:Y:S01]  /*4900*/  LDSM.16.M88.4 R48, [R216+0x2000] ;  /* 0x00200000d830783b */ /* 0x000fe20000000200 */
[----:B-1----:R-:W-:-:S05]  /*4910*/  FMUL.FTZ R0, R41, c[0x0][0x320] ;  /* 0x0000c80029007a20 */ /* 0x002fca0000410000 */
[----:B------:R1:W1:Y:S01]  /*4920*/  MUFU.TANH R103, R0 ;  /* 0x0000000000677308 */ /* 0x0002620000002400 */
[----:B------:R-:W-:Y:S08]  /*4930*/  HMMA.16816.F32 R20, R20, R70, R112 ;  /* 0x000000461414723c */ /* 0x000ff00000001870 */
[----:B------:R-:W-:Y:S01]  /*4940*/  HMMA.16816.F32 R36, R4, R60, R32 ;  /* 0x0000003c0424723c */ /* 0x000fe20000001820 */
[----:B-1----:R-:W-:-:S04]  /*4950*/  FMUL.FTZ R0, R42, c[0x0][0x320] ;  /* 0x0000c8002a007a20 */ /* 0x002fc80000410000 */
[----:B------:R1:W1:Y:S03]  /*4960*/  MUFU.TANH R105, R0 ;  /* 0x0000000000697308 */ /* 0x0002660000002400 */
[C---:B------:R-:W-:Y:S01]  /*4970*/  HMMA.16816.F32 R32, R12.reuse, R58, R64 ;  /* 0x0000003a0c20723c */ /* 0x040fe20000001840 */
[----:B-1----:R-:W-:Y:S02]  /*4980*/  FMUL.FTZ R0, R43, c[0x0][0x320] ;  /* 0x0000c8002b007a20 */ /* 0x002fe40000410000 */
[----:B------:R-:W1:Y:S02]  /*4990*/  LDSM.16.M88.4 R40, [R217+0xb800] ;  /* 0x00b80000d928783b */ /* 0x000e640000000200 */
[----:B------:R2:W1:Y:S03]  /*49a0*/  MUFU.TANH R104, R0 ;  /* 0x0000000000687308 */ /* 0x0004660000002400 */
[----:B------:R-:W-:Y:S01]  /*49b0*/  HMMA.16816.F32 R28, R12, R56, R76 ;  /* 0x000000380c1c723c */ /* 0x000fe2000000184c */
[----:B--2---:R-:W-:-:S04]  /*49c0*/  FMUL.FTZ R0, R16, c[0x0][0x320] ;  /* 0x0000c80010007a20 */ /* 0x004fc80000410000 */
[----:B------:R2:W1:Y:S03]  /*49d0*/  MUFU.TANH R60, R0 ;  /* 0x00000000003c7308 */ /* 0x0004660000002400 */
[----:B------:R-:W-:Y:S02]  /*49e0*/  FMUL.FTZ R37, R37, c[0x0][0x320] ;  /* 0x0000c80025257a20 */ /* 0x000fe40000410000 */
[----:B------:R-:W-:Y:S02]  /*49f0*/  FMUL.FTZ R38, R38, c[0x0][0x320] ;  /* 0x0000c80026267a20 */ /* 0x000fe40000410000 */
[----:B--2---:R-:W-:-:S04]  /*4a00*/  FMUL.FTZ R0, R17, c[0x0][0x320] ;  /* 0x0000c80011007a20 */ /* 0x004fc80000410000 */
[----:B------:R2:W1:Y:S01]  /*4a10*/  MUFU.TANH R58, R0 ;  /* 0x00000000003a7308 */ /* 0x0004620000002400 */
[----:B------:R-:W-:Y:S02]  /*4a20*/  FMUL.FTZ R39, R39, c[0x0][0x320] ;  /* 0x0000c80027277a20 */ /* 0x000fe40000410000 */
[----:B--2---:R-:W-:-:S05]  /*4a30*/  FMUL.FTZ R0, R18, c[0x0][0x320] ;  /* 0x0000c80012007a20 */ /* 0x004fca0000410000 */
[----:B------:R2:W1:Y:S08]  /*4a40*/  MUFU.TANH R102, R0 ;  /* 0x0000000000667308 */ /* 0x0004700000002400 */
[----:B------:R-:W1:Y:S01]  /*4a50*/  MUFU.TANH R56, R37 ;  /* 0x0000002500387308 */ /* 0x000e620000002400 */
[----:B--2---:R-:W-:Y:S02]  /*4a60*/  FMUL.FTZ R0, R19, c[0x0][0x320] ;  /* 0x0000c80013007a20 */ /* 0x004fe40000410000 */
[C---:B-----5:R-:W-:Y:S05]  /*4a70*/  HMMA.16816.F32 R16, R12.reuse, R52, R72 ;  /* 0x000000340c10723c */ /* 0x060fea0000001848 */
[----:B------:R-:W2:Y:S03]  /*4a80*/  MUFU.TANH R99, R38 ;  /* 0x0000002600637308 */ /* 0x000ea60000002400 */
[----:B------:R-:W-:Y:S05]  /*4a90*/  HMMA.16816.F32 R12, R12, R54, R20 ;  /* 0x000000360c0c723c */ /* 0x000fea0000001814 */
[----:B------:R5:W1:Y:S08]  /*4aa0*/  MUFU.TANH R101, R0 ;  /* 0x0000000000657308 */ /* 0x000a700000002400 */
[----:B------:R1:W1:Y:S01]  /*4ab0*/  MUFU.TANH R98, R39 ;  /* 0x0000002700627308 */ /* 0x0002620000002400 */
[----:B-----5:R-:W-:-:S02]  /*4ac0*/  FMUL.FTZ R0, R36, c[0x0][0x320] ;  /* 0x0000c80024007a20 */ /* 0x020fc40000410000 */
[----:B-1----:R-:W1:Y:S01]  /*4ad0*/  LDSM.16.M88.4 R36, [R216+0x2800] ;  /* 0x00280000d824783b */ /* 0x002e620000000200 */
[C---:B------:R-:W-:Y:S08]  /*4ae0*/  HMMA.16816.F32 R28, R8.reuse, R44, R28 ;  /* 0x0000002c081c723c */ /* 0x040ff0000000181c */
[C---:B------:R-:W-:Y:S08]  /*4af0*/  HMMA.16816.F32 R32, R8.reuse, R46, R32 ;  /* 0x0000002e0820723c */ /* 0x040ff00000001820 */
[----:B------:R-:W-:Y:S08]  /*4b00*/  HMMA.16816.F32 R16, R8, R40, R16 ;  /* 0x000000280810723c */ /* 0x000ff00000001810 */
[----:B------:R-:W-:Y:S01]  /*4b10*/  HMMA.16816.F32 R24, R4, R62, R24 ;  /* 0x0000003e0418723c */ /* 0x000fe20000001818 */
[----:B------:R-:W-:Y:S01]  /*4b20*/  ISETP.GT.AND P0, PT, R136, R149, PT ;  /* 0x000000958800720c */ /* 0x000fe20003f04270 */
[----:B------:R1:W1:Y:S01]  /*4b30*/  MUFU.TANH R57, R0 ;  /* 0x0000000000397308 */ /* 0x0002620000002400 */
[----:B------:R-:W-:-:S05]  /*4b40*/  DEPBAR.LE SB0, 0x0 ;  /* 0x000080000000791a */ /* 0x000fca0000000000 */
[----:B------:R-:W-:Y:S08]  /*4b50*/  HMMA.16816.F32 R8, R8, R42, R12 ;  /* 0x0000002a0808723c */ /* 0x000ff0000000180c */
[C---:B------:R-:W-:Y:S08]  /*4b60*/  HMMA.16816.F32 R28, R4.reuse, R48, R28 ;  /* 0x00000030041c723c */ /* 0x040ff0000000181c */
[C---:B------:R-:W-:Y:S08]  /*4b70*/  HMMA.16816.F32 R20, R4.reuse, R50, R32 ;  /* 0x000000320414723c */ /* 0x040ff00000001820 */
[C---:B-1----:R-:W-:Y:S08]  /*4b80*/  HMMA.16816.F32 R12, R4.reuse, R36, R16 ;  /* 0x00000024040c723c */ /* 0x042ff00000001810 */
[----:B------:R-:W-:Y:S01]  /*4b90*/  HMMA.16816.F32 R4, R4, R38, R8 ;  /* 0x000000260404723c */ /* 0x000fe20000001808 */
        /* <DEDUP_REMOVED lines=42> */
[----:B------:R-:W-:-:S02]  /*4e40*/  ISETP.GT.AND P6, PT, R133, 0x5f, PT ;  /* 0x0000005f8500780c */ /* 0x000fc40003fc4270 */
[C---:B------:R-:W-:Y:S02]  /*4e50*/  IADD3 R249, R226.reuse, 0x2800, RZ ;  /* 0x00002800e2f97810 */ /* 0x040fe40007ffe0ff */
[C---:B------:R-:W-:Y:S02]  /*4e60*/  IADD3 R248, R226.reuse, 0x2000, RZ ;  /* 0x00002000e2f87810 */ /* 0x040fe40007ffe0ff */
[C---:B------:R-:W-:Y:S02]  /*4e70*/  IADD3 R247, R226.reuse, 0x1800, RZ ;  /* 0x00001800e2f77810 */ /* 0x040fe40007ffe0ff */
[C---:B------:R-:W-:Y:S02]  /*4e80*/  IADD3 R246, R226.reuse, 0x1000, RZ ;  /* 0x00001000e2f67810 */ /* 0x040fe40007ffe0ff */
[----:B------:R-:W-:Y:S01]  /*4e90*/  IADD3 R245, R226, 0x800, RZ ;  /* 0x00000800e2f57810 */ /* 0x000fe20007ffe0ff */
[----:B------:R-:W-:Y:S05]  /*4ea0*/  @!P0 BRA `(.L_x_2693) ;  /* 0x0000064000008947 */ /* 0x000fea0003800000 */
[----:B--234-:R-:W-:Y:S01]  /*4eb0*/  ISETP.NE.AND P5, PT, R148, 0x1, PT ;  /* 0x000000019400780c */ /* 0x01cfe20003fa5270 */
[----:B-1----:R-:W-:Y:S01]  /*4ec0*/  IMAD.MOV.U32 R6, RZ, RZ, RZ ;  /* 0x000000ffff067224 */ /* 0x002fe200078e00ff */
[----:B------:R-:W-:-:S04]  /*4ed0*/  IADD3 R2, R133, R134, R145 ;  /* 0x0000008685027210 */ /* 0x000fc80007ffe091 */
[----:B------:R-:W-:-:S05]  /*4ee0*/  IADD3 R2, R2, -0x60, RZ ;  /* 0xffffffa002027810 */ /* 0x000fca0007ffe0ff */
        /* <DEDUP_REMOVED lines=11> */
[----:B------:R-:W-:Y:S01]  /*4fa0*/  SHF.R.S32.HI R0, RZ, 0x1f, R7 ;  /* 0x0000001fff007819 */ /* 0x000fe20000011407 */
[----:B------:R1:W-:Y:S04]  /*4fb0*/  STL [R1+0x14], R7 ;  /* 0x0000140701007387 */ /* 0x0003e80000100800 */
[----:B------:R-:W-:-:S04]  /*4fc0*/  IMAD R0, R0, c[0x0][0x1e0], RZ ;  /* 0x0000780000007a24 */ /* 0x000fc800078e02ff */
[----:B------:R-:W-:-:S04]  /*4fd0*/  IMAD R0, R7, c[0x0][0x1e4], R0 ;  /* 0x0000790007007a24 */ /* 0x000fc800078e0200 */
[----:B------:R-:W-:Y:S01]  /*4fe0*/  IMAD.IADD R3, R3, 0x1, R0 ;  /* 0x0000000103037824 */ /* 0x000fe200078e0200 */
[----:B--2---:R1:W-:Y:S01]  /*4ff0*/  STL [R1+0x10], R6 ;  /* 0x0000100601007387 */ /* 0x0043e20000100800 */
[----:B------:R-:W-:Y:S02]  /*5000*/  SHF.R.S32.HI R0, RZ, 0x1f, R6 ;  /* 0x0000001fff007819 */ /* 0x000fe40000011406 */
        /* <DEDUP_REMOVED lines=8> */
[----:B------:R2:W3:Y:S02]  /*5090*/  SHFL.IDX PT, R4, R5, RZ, 0x181f ;  /* 0x00181fff05047589 */ /* 0x0004e400000e0000 */
.L_x_2738:
[----:B------:R-:W-:Y:S05]  /*50a0*/  BRA.DIV ~URZ, `(.L_x_2695) ;  /* 0x00010d327f007947 */ /* 0x000fea000b800000 */
[----:B-1----:R-:W4:Y:S04]  /*50b0*/  LDL R6, [R1+0xc] ;  /* 0x00000c0001067983 */ /* 0x002f280000100800 */
[----:B------:R-:W5:Y:S04]  /*50c0*/  LDL R39, [R1+0x28] ;  /* 0x0000280001277983 */ /* 0x000f680000100800 */
[----:B--2---:R-:W2:Y:S04]  /*50d0*/  LDL R38, [R1+0x24] ;  /* 0x0000240001267983 */ /* 0x004ea80000100800 */
[----:B---3--:R-:W3:Y:S04]  /*50e0*/  LDL R37, [R1+0x20] ;  /* 0x0000200001257983 */ /* 0x008ee80000100800 */
[----:B------:R-:W1:Y:S04]  /*50f0*/  SHFL.IDX PT, R3, R22, RZ, 0x181f ;  /* 0x00181fff16037589 */ /* 0x000e6800000e0000 */
[----:B------:R-:W1:Y:S04]  /*5100*/  SHFL.IDX PT, R0, R22, 0x1, 0x181f ;  /* 0x00381f0016007f89 */ /* 0x000e6800000e0000 */
[----:B------:R-:W1:Y:S02]  /*5110*/  SHFL.IDX PT, R2, R5, 0x1, 0x181f ;  /* 0x00381f0005027f89 */ /* 0x000e6400000e0000 */
[----:B-1----:R-:W-:-:S02]  /*5120*/  IADD3 R20, P0, R3, R137, RZ ;  /* 0x0000008903147210 */ /* 0x002fc40007f1e0ff */
[C---:B------:R-:W-:Y:S02]  /*5130*/  IADD3 R18, P2, R3.reuse, R138, RZ ;  /* 0x0000008a03127210 */ /* 0x040fe40007f5e0ff */
[C---:B------:R-:W-:Y:S01]  /*5140*/  IADD3 R14, P1, R3.reuse, R140, RZ ;  /* 0x0000008c030e7210 */ /* 0x040fe20007f3e0ff */
[--C-:B------:R-:W-:Y:S01]  /*5150*/  IMAD.X R21, R4, 0x1, R128.reuse, P0 ;  /* 0x0000000104157824 */ /* 0x100fe200000e0680 */
[----:B------:R-:W-:Y:S01]  /*5160*/  IADD3 R12, P0, R0, R137, RZ ;  /* 0x00000089000c7210 */ /* 0x000fe20007f1e0ff */
[C---:B------:R-:W-:Y:S01]  /*5170*/  IMAD.X R19, R4.reuse, 0x1, R129, P2 ;  /* 0x0000000104137824 */ /* 0x040fe200010e0681 */
[-C--:B------:R-:W-:Y:S01]  /*5180*/  IADD3 R16, P4, R3, R139.reuse, RZ ;  /* 0x0000008b03107210 */ /* 0x080fe20007f9e0ff */
[----:B------:R-:W-:Y:S01]  /*5190*/  IMAD.X R15, R4, 0x1, R131, P1 ;  /* 0x00000001040f7824 */ /* 0x000fe200008e0683 */
[----:B------:R-:W-:Y:S01]  /*51a0*/  IADD3 R10, P2, R0, R138, RZ ;  /* 0x0000008a000a7210 */ /* 0x000fe20007f5e0ff */
[----:B------:R-:W-:Y:S01]  /*51b0*/  IMAD.X R13, R2, 0x1, R128, P0 ;  /* 0x00000001020d7824 */ /* 0x000fe200000e0680 */
[----:B------:R-:W-:Y:S01]  /*51c0*/  IADD3 R8, P1, R0, R139, RZ ;  /* 0x0000008b00087210 */ /* 0x000fe20007f3e0ff */
[----:B------:R-:W-:-:S02]  /*51d0*/  IMAD.X R17, R4, 0x1, R130, P4 ;  /* 0x0000000104117824 */ /* 0x000fc400020e0682 */
[C---:B------:R-:W-:Y:S01]  /*51e0*/  IMAD.X R11, R2.reuse, 0x1, R129, P2 ;  /* 0x00000001020b7824 */ /* 0x040fe200010e0681 */
[----:B------:R1:W1:Y:S01]  /*51f0*/  SHFL.IDX PT, R4, R5, 0x2, 0x181f ;  /* 0x00581f0005047f89 */ /* 0x00026200000e0000 */
[----:B------:R-:W-:Y:S01]  /*5200*/  IMAD.X R9, R2, 0x1, R130, P1 ;  /* 0x0000000102097824 */ /* 0x000fe200008e0682 */
[----:B----4-:R-:W-:Y:S02]  /*5210*/  ISETP.GE.AND P3, PT, R6, c[0x0][0x1d4], PT ;  /* 0x0000750006007a0c */ /* 0x010fe40003f66270 */
[----:B------:R-:W-:Y:S02]  /*5220*/  IADD3 R6, P0, R0, R140, RZ ;  /* 0x0000008c00067210 */ /* 0x000fe40007f1e0ff */
[----:B-----5:R-:W-:Y:S01]  /*5230*/  ISETP.GE.AND P2, PT, R39, c[0x0][0x1d4], PT ;  /* 0x0000750027007a0c */ /* 0x020fe20003f46270 */
[----:B------:R4:W1:Y:S02]  /*5240*/  SHFL.IDX PT, R0, R22, 0x2, 0x181f ;  /* 0x00581f0016007f89 */ /* 0x00086400000e0000 */
[----:B------:R-:W-:Y:S01]  /*5250*/  IMAD.X R7, R2, 0x1, R131, P0 ;  /* 0x0000000102077824 */ /* 0x000fe200000e0683 */
[----:B--2---:R-:W-:-:S02]  /*5260*/  ISETP.GE.AND P1, PT, R38, c[0x0][0x1d4], PT ;  /* 0x0000750026007a0c */ /* 0x004fc40003f26270 */
[----:B---3--:R-:W-:-:S03]  /*5270*/  ISETP.GE.AND P0, PT, R37, c[0x0][0x1d4], PT ;  /* 0x0000750025007a0c */ /* 0x008fc60003f06270 */
[----:B------:R4:W-:Y:S04]  /*5280*/  LDGSTS.E.BYPASS.LTC128B.128 [R251+0xc100], [R20.64], !P3 ;  /* 0x0c10000014fb7fae */ /* 0x0009e8000d901d46 */
[----:B------:R4:W-:Y:S04]  /*5290*/  LDGSTS.E.BYPASS.LTC128B.128 [R251+0xf100], [R18.64], !P2 ;  /* 0x0f10000012fb7fae */ /* 0x0009e8000d101d46 */
[----:B------:R4:W-:Y:S04]  /*52a0*/  LDGSTS.E.BYPASS.LTC128B.128 [R251+0x12100], [R16.64], !P1 ;  /* 0x1210000010fb7fae */ /* 0x0009e8000c901d46 */
[----:B------:R2:W-:Y:S04]  /*52b0*/  LDGSTS.E.BYPASS.LTC128B.128 [R251+0x15100], [R14.64], !P0 ;  /* 0x151000000efb7fae */ /* 0x0005e8000c101d46 */
[----:B------:R3:W-:Y:S04]  /*52c0*/  LDGSTS.E.BYPASS.LTC128B.128 [R251+0xd100], [R12.64], !P3 ;  /* 0x0d1000000cfb7fae */ /* 0x0007e8000d901d46 */
[----:B------:R4:W-:Y:S04]  /*52d0*/  LDGSTS.E.BYPASS.LTC128B.128 [R251+0x10100], [R10.64], !P2 ;  /* 0x101000000afb7fae */ /* 0x0009e8000d101d46 */
[----:B------:R4:W-:Y:S04]  /*52e0*/  LDGSTS.E.BYPASS.LTC128B.128 [R251+0x13100], [R8.64], !P1 ;  /* 0x1310000008fb7fae */ /* 0x0009e8000c901d46 */
[----:B------:R5:W-:Y:S01]  /*52f0*/  LDGSTS.E.BYPASS.LTC128B.128 [R251+0x16100], [R6.64], !P0 ;  /* 0x1610000006fb7fae */ /* 0x000be2000c101d46 */
[----:B--2---:R-:W-:-:S02]  /*5300*/  SEL R14, RZ, 0x10, P2 ;  /* 0x00000010ff0e7807 */ /* 0x004fc40001000000 */
[----:B---3--:R-:W-:Y:S02]  /*5310*/  SEL R13, RZ, 0x10, P1 ;  /* 0x00000010ff0d7807 */ /* 0x008fe40000800000 */
[----:B------:R-:W-:Y:S02]  /*5320*/  SEL R12, RZ, 0x10, P0 ;  /* 0x00000010ff0c7807 */ /* 0x000fe40000000000 */
[----:B-----5:R-:W-:-:S04]  /*5330*/  SEL R7, RZ, 0x10, P3 ;  /* 0x00000010ff077807 */ /* 0x020fc80001800000 */
.L_x_2739:
[----:B-1--4-:R-:W-:Y:S02]  /*5340*/  IADD3 R10, -R7, 0x10, RZ ;  /* 0x00000010070a7810 */ /* 0x012fe40007ffe1ff */
[----:B------:R-:W-:Y:S02]  /*5350*/  IADD3 R2, -R14, 0x10, RZ ;  /* 0x000000100e027810 */ /* 0x000fe40007ffe1ff */
[----:B------:R-:W-:Y:S02]  /*5360*/  LOP3.LUT R10, R10, 0xf, RZ, 0xc0, !PT ;  /* 0x0000000f0a0a7812 */ /* 0x000fe400078ec0ff */
[----:B------:R-:W-:-:S02]  /*5370*/  IADD3 R6, -R13, 0x10, RZ ;  /* 0x000000100d067810 */ /* 0x000fc40007ffe1ff */
[----:B------:R-:W-:Y:S02]  /*5380*/  LOP3.LUT R2, R2, 0xf, RZ, 0xc0, !PT ;  /* 0x0000000f02027812 */ /* 0x000fe400078ec0ff */
[-C--:B------:R-:W-:Y:S02]  /*5390*/  IADD3 R10, P1, P0, R10, R0.reuse, R137 ;  /* 0x000000000a0a7210 */ /* 0x080fe4000783e089 */
[----:B------:R-:W-:Y:S02]  /*53a0*/  LOP3.LUT R6, R6, 0xf, RZ, 0xc0, !PT ;  /* 0x0000000f06067812 */ /* 0x000fe400078ec0ff */
[----:B------:R-:W-:Y:S02]  /*53b0*/  IADD3 R3, -R12, 0x10, RZ ;  /* 0x000000100c037810 */ /* 0x000fe40007ffe1ff */
[----:B------:R-:W-:Y:S02]  /*53c0*/  IADD3 R8, P3, P2, R2, R0, R138 ;  /* 0x0000000002087210 */ /* 0x000fe40007a7e08a */
[----:B------:R-:W-:-:S02]  /*53d0*/  IADD3.X R11, RZ, R4, R128, P1, P0 ;  /* 0x00000004ff0b7210 */ /* 0x000fc40000fe0480 */
[----:B------:R-:W-:Y:S02]  /*53e0*/  IADD3 R6, P1, P0, R6, R0, R139 ;  /* 0x0000000006067210 */ /* 0x000fe4000783e08b */
[----:B------:R-:W-:Y:S02]  /*53f0*/  LOP3.LUT R2, R3, 0xf, RZ, 0xc0, !PT ;  /* 0x0000000f03027812 */ /* 0x000fe400078ec0ff */
[-C--:B------:R-:W-:Y:S02]  /*5400*/  IADD3.X R9, RZ, R4.reuse, R129, P3, P2 ;  /* 0x00000004ff097210 */ /* 0x080fe40001fe4481 */
[----:B------:R-:W-:Y:S02]  /*5410*/  ISETP.NE.U32.AND P3, PT, R7, RZ, PT ;  /* 0x000000ff0700720c */ /* 0x000fe40003f65070 */
[----:B------:R-:W-:Y:S02]  /*5420*/  IADD3.X R7, RZ, R4, R130, P1, P0 ;  /* 0x00000004ff077210 */ /* 0x000fe40000fe0482 */
[----:B------:R-:W-:-:S02]  /*5430*/  IADD3 R2, P1, P0, R2, R0, R140 ;  /* 0x0000000002027210 */ /* 0x000fc4000783e08c */
[----:B------:R-:W-:Y:S02]  /*5440*/  ISETP.NE.U32.AND P2, PT, R14, RZ, PT ;  /* 0x000000ff0e00720c */ /* 0x000fe40003f45070 */
[----:B------:R-:W-:Y:S02]  /*5450*/  IADD3.X R3, RZ, R4, R131, P1, P0 ;  /* 0x00000004ff037210 */ /* 0x000fe40000fe0483 */
[----:B------:R-:W-:Y:S02]  /*5460*/  ISETP.NE.U32.AND P1, PT, R13, RZ, PT ;  /* 0x000000ff0d00720c */ /* 0x000fe40003f25070 */
[----:B------:R-:W-:Y:S01]  /*5470*/  ISETP.NE.U32.AND P0, PT, R12, RZ, PT ;  /* 0x000000ff0c00720c */ /* 0x000fe20003f05070 */
[----:B------:R-:W-:Y:S01]  /*5480*/  @!PT LDS RZ, [RZ] ;  /* 0x00000000fffff984 */ /* 0x000fe20000000800 */
[----:B------:R-:W-:Y:S01]  /*5490*/  @!PT LDS RZ, [RZ] ;  /* 0x00000000fffff984 */ /* 0x000fe20000000800 */
[----:B------:R-:W-:Y:S01]  /*54a0*/  @!PT LDS RZ, [RZ] ;  /* 0x00000000fffff984 */ /* 0x000fe20000000800 */
[----:B------:R1:W-:Y:S06]  /*54b0*/  LDGSTS.E.BYPASS.LTC128B.128.ZFILL [R251+0xe100], [R10.64], P3 ;  /* 0x0e1000000afb7fae */ /* 0x0003ec0009941d46 */
[----:B------:R1:W-:Y:S04]  /*54c0*/  LDGSTS.E.BYPASS.LTC128B.128.ZFILL [R251+0x11100], [R8.64], P2 ;  /* 0x1110000008fb7fae */ /* 0x0003e80009141d46 */
[----:B------:R1:W-:Y:S04]  /*54d0*/  LDGSTS.E.BYPASS.LTC128B.128.ZFILL [R251+0x14100], [R6.64], P1 ;  /* 0x1410000006fb7fae */ /* 0x0003e80008941d46 */
[----:B------:R1:W-:Y:S02]  /*54e0*/  LDGSTS.E.BYPASS.LTC128B.128.ZFILL [R251+0x17100], [R2.64], P0 ;  /* 0x1710000002fb7fae */ /* 0x0003e40008141d46 */
.L_x_2693:
[----:B--234-:R-:W-:Y:S05]  /*54f0*/  BSYNC B0 ;  /* 0x0000000000007941 */ /* 0x01cfea0003800000 */
.L_x_2692:
[----:B-1----:R-:W2:Y:S01]  /*5500*/  LDL R3, [R1+0x7c] ;  /* 0x00007c0001037983 */ /* 0x002ea20000100800 */
[----:B------:R-:W-:-:S03]  /*5510*/  IMAD.MOV.U32 R4, RZ, RZ, c[0x0][0x2c4] ;  /* 0x0000b100ff047624 */ /* 0x000fc600078e00ff */
[----:B------:R-:W2:Y:S04]  /*5520*/  LDL R0, [R1+0x18c] ;  /* 0x00018c0001007983 */ /* 0x000ea80000100800 */
[----:B------:R-:W3:Y:S01]  /*5530*/  LDL R2, [R1+0x68] ;  /* 0x0000680001027983 */ /* 0x000ee20000100800 */
[----:B------:R-:W-:-:S03]  /*5540*/  ISETP.NE.AND P0, PT, R4, 0x1, PT ;  /* 0x000000010400780c */ /* 0x000fc60003f05270 */
[----:B------:R-:W0:Y:S01]  /*5550*/  LDGDEPBAR ;  /* 0x00000000000079af */ /* 0x000e220000000000 */
[----:B--2---:R-:W-:-:S05]  /*5560*/  IMAD.IADD R3, R0, 0x1, R3 ;  /* 0x0000000100037824 */ /* 0x004fca00078e0203 */
[----:B------:R1:W-:Y:S04]  /*5570*/  STL [R1+0x30], R3 ;  /* 0x0000300301007387 */ /* 0x0003e80000100800 */
[----:B------:R-:W-:Y:S01]  /*5580*/  @P0 IMAD.HI.U32 R0, R3, c[0x0][0x2c8], RZ ;  /* 0x0000b20003000a27 */ /* 0x000fe200078e00ff */
[----:B---3--:R-:W-:Y:S02]  /*5590*/  IADD3 R5, -R2, 0x1, R132 ;  /* 0x0000000102057810 */ /* 0x008fe40007ffe184 */
[----:B------:R-:W-:Y:S01]  /*55a0*/  MOV R4, R3 ;  /* 0x0000000300047202 */ /* 0x000fe20000000f00 */
[----:B------:R-:W-:Y:S01]  /*55b0*/  IMAD.IADD R6, R132, 0x1, -R2 ;  /* 0x0000000184067824 */ /* 0x000fe200078e0a02 */
[----:B------:R-:W-:Y:S02]  /*55c0*/  @P0 SHF.R.U32.HI R4, RZ, c[0x0][0x2cc], R0 ;  /* 0x0000b300ff040a19 */ /* 0x000fe40000011600 */
[----:B------:R-:W-:Y:S01]  /*55d0*/  IADD3 R5, R5, -c[0x0][0x168], RZ ;  /* 0x80005a0005057a10 */ /* 0x000fe20007ffe0ff */
[----:B------:R-:W-:Y:S05]  /*55e0*/  BRA.DIV ~URZ, `(.L_x_2696) ;  /* 0x00010d127f007947 */ /* 0x000fea000b800000 */
[----:B------:R2:W3:Y:S02]  /*55f0*/  SHFL.IDX PT, R0, R4, RZ, 0x1c1f ;  /* 0x001c1fff04007589 */ /* 0x0004e400000e0000 */
.L_x_2740:
[----:B---3--:R-:W-:-:S05]  /*5600*/  IMAD.IADD R0, R5, 0x1, R0 ;  /* 0x0000000105007824 */ /* 0x008fca00078e0200 */
[----:B------:R-:W-:-:S04]  /*5610*/  IMNMX R0, R6, R0, PT ;  /* 0x0000000006007217 */ /* 0x000fc80003800200 */
[C---:B------:R-:W-:Y:S02]  /*5620*/  ISETP.GT.AND P0, PT, R0.reuse, RZ, PT ;  /* 0x000000ff0000720c */ /* 0x040fe40003f04270 */
[----:B------:R-:W-:Y:S02]  /*5630*/  ISETP.GT.AND P1, PT, R0, 0x1, PT ;  /* 0x000000010000780c */ /* 0x000fe40003f24270 */
[----:B------:R-:W-:Y:S02]  /*5640*/  FSEL R7, R116, -INF , P0 ;  /* 0xff80000074077808 */ /* 0x000fe40000000000 */
[C---:B------:R-:W-:Y:S02]  /*5650*/  ISETP.GT.AND P4, PT, R0.reuse, 0x9, PT ;  /* 0x000000090000780c */ /* 0x040fe40003f84270 */
[----:B------:R-:W-:Y:S02]  /*5660*/  ISETP.GT.AND P0, PT, R0, 0x10, PT ;  /* 0x000000100000780c */ /* 0x000fe40003f04270 */
        /* <DEDUP_REMOVED lines=44> */
[----:B------:R-:W3:Y:S01]  /*5930*/  SHFL.IDX PT, R0, R4, 0x1, 0x1c1f ;  /* 0x003c1f0004007f89 */ /* 0x000ee200000e0000 */
[----:B------:R-:W-:-:S04]  /*5940*/  FMNMX.FTZ R2, R7, R8, !PT ;  /* 0x0000000807027209 */ /* 0x000fc80007810000 */
[----:B------:R-:W-:-:S04]  /*5950*/  FMNMX.FTZ R2, R12, R2, !PT ;  /* 0x000000020c027209 */ /* 0x000fc80007810000 */
[----:B------:R-:W-:-:S04]  /*5960*/  FMNMX.FTZ R2, R14, R2, !PT ;  /* 0x000000020e027209 */ /* 0x000fc80007810000 */
[----:B------:R-:W-:-:S04]  /*5970*/  FMNMX.FTZ R2, R15, R2, !PT ;  /* 0x000000020f027209 */ /* 0x000fc80007810000 */
[----:B------:R-:W-:-:S04]  /*5980*/  FMNMX.FTZ R2, R16, R2, !PT ;  /* 0x0000000210027209 */ /* 0x000fc80007810000 */
[----:B------:R-:W-:Y:S01]  /*5990*/  FMNMX.FTZ R2, R18, R2, !PT ;  /* 0x0000000212027209 */ /* 0x000fe20007810000 */
[----:B---3--:R-:W-:-:S03]  /*59a0*/  IMAD.IADD R0, R5, 0x1, R0 ;  /* 0x0000000105007824 */ /* 0x008fc600078e0200 */
        /* <DEDUP_REMOVED lines=10> */
[----:B-1----:R-:W-:Y:S02]  /*5a50*/  FMNMX.FTZ R3, R5, R6, !PT ;  /* 0x0000000605037209 */ /* 0x002fe40007810000 */
        /* <DEDUP_REMOVED lines=31> */
[C---:B------:R-:W-:Y:S02]  /*5c50*/  ISETP.GT.AND P0, PT, R0.reuse, 0x31, PT ;  /* 0x000000310000780c */ /* 0x040fe40003f04270 */
        /* <DEDUP_REMOVED lines=43> */
[----:B------:R-:W-:Y:S02]  /*5f10*/  FSEL R88, R30, -INF , P0 ;  /* 0xff8000001e587808 */ /* 0x000fe40000000000 */
[----:B------:R-:W-:Y:S02]  /*5f20*/  FMNMX.FTZ R2, R89, R3, !PT ;  /* 0x0000000359027209 */ /* 0x000fe40007810000 */
[----:B------:R-:W1:Y:S02]  /*5f30*/  SHFL.BFLY PT, R3, R0, 0x2, 0x1f ;  /* 0x0c401f0000037f89 */ /* 0x000e6400000e0000 */
[----:B------:R-:W-:-:S05]  /*5f40*/  FMNMX.FTZ R2, R88, R2, !PT ;  /* 0x0000000258027209 */ /* 0x000fca0007810000 */
[----:B------:R-:W3:Y:S01]  /*5f50*/  SHFL.BFLY PT, R24, R2, 0x2, 0x1f ;  /* 0x0c401f0002187f89 */ /* 0x000ee200000e0000 */
[----:B-1----:R-:W-:-:S05]  /*5f60*/  FMNMX.FTZ R0, R3, R0, !PT ;  /* 0x0000000003007209 */ /* 0x002fca0007810000 */
[----:B------:R-:W1:Y:S01]  /*5f70*/  SHFL.BFLY PT, R132, R0, 0x1, 0x1f ;  /* 0x0c201f0000847f89 */ /* 0x000e6200000e0000 */
[----:B---3--:R-:W-:-:S05]  /*5f80*/  FMNMX.FTZ R24, R2, R24, !PT ;  /* 0x0000001802187209 */ /* 0x008fca0007810000 */
[----:B------:R3:W4:Y:S01]  /*5f90*/  SHFL.BFLY PT, R3, R24, 0x1, 0x1f ;  /* 0x0c201f0018037f89 */ /* 0x00072200000e0000 */
[----:B-1----:R-:W-:-:S05]  /*5fa0*/  FMNMX.FTZ R132, R0, R132, !PT ;  /* 0x0000008400847209 */ /* 0x002fca0007810000 */
.L_x_2741:
[C---:B------:R-:W-:Y:S01]  /*5fb0*/  FMUL.FTZ R2, R132.reuse, c[0x0][0x2d0] ;  /* 0x0000b40084027a20 */ /* 0x040fe20000410000 */
[----:B------:R-:W-:Y:S01]  /*5fc0*/  FSETP.NEU.FTZ.AND P0, PT, R132, -INF , PT ;  /* 0xff8000008400780b */ /* 0x000fe20003f1d000 */
[----:B------:R-:W-:Y:S01]  /*5fd0*/  WARPSYNC 0xffffffff ;  /* 0xffffffff00007948 */ /* 0x000fe20003800000 */
[----:B---34-:R-:W-:Y:S01]  /*5fe0*/  FMNMX.FTZ R24, R3, R24, !PT ;  /* 0x0000001803187209 */ /* 0x018fe20007810000 */
[----:B------:R-:W-:Y:S01]  /*5ff0*/  LDSM.16.MT88.4 R36, [R218+0x800] ;  /* 0x00080000da24783b */ /* 0x000fe20000004200 */
[----:B------:R-:W-:Y:S02]  /*6000*/  FSEL R2, R2, RZ, P0 ;  /* 0x000000ff02027208 */ /* 0x000fe40000000000 */
[----:B------:R-:W-:Y:S01]  /*6010*/  FSETP.NEU.FTZ.AND P0, PT, R24, -INF , PT ;  /* 0xff8000001800780b */ /* 0x000fe20003f1d000 */
[----:B------:R-:W-:Y:S02]  /*6020*/  LDSM.16.MT88.4 R32, [R219] ;  /* 0x00000000db20783b */ /* 0x000fe40000004200 */
[----:B------:R-:W-:-:S02]  /*6030*/  FFMA.FTZ R0, R7, c[0x0][0x2d0], -R2 ;  /* 0x0000b40007007a23 */ /* 0x000fc40000010802 */
[--C-:B------:R-:W-:Y:S01]  /*6040*/  FFMA.FTZ R3, R18, c[0x0][0x2d0], -R2.reuse ;  /* 0x0000b40012037a23 */ /* 0x100fe20000010802 */
[----:B------:R-:W-:Y:S01]  /*6050*/  LDSM.16.MT88.4 R60, [R219+0x800] ;  /* 0x00080000db3c783b */ /* 0x000fe20000004200 */
[----:B------:R1:W-:Y:S03]  /*6060*/  MUFU.EX2 R120, R0 ;  /* 0x0000000000787308 */ /* 0x0003e60000000800 */
[----:B------:R-:W-:Y:S04]  /*6070*/  LDSM.16.MT88.4 R72, [R218+0x3000] ;  /* 0x00300000da48783b */ /* 0x000fe80000004200 */
[----:B------:R-:W-:Y:S01]  /*6080*/  LDSM.16.MT88.4 R56, [R220] ;  /* 0x00000000dc38783b */ /* 0x000fe20000004200 */
        /* <DEDUP_REMOVED lines=9> */
[----:B------:R-:W3:Y:S03]  /*6120*/  MUFU.EX2 R134, R3 ;  /* 0x0000000300867308 */ /* 0x000ee60000000800 */
[----:B------:R-:W-:Y:S04]  /*6130*/  LDSM.16.MT88.4 R80, [R219+0x3800] ;  /* 0x00380000db50783b */ /* 0x000fe80000004200 */
[----:B------:R-:W-:Y:S01]  /*6140*/  LDSM.16.MT88.4 R84, [R220+0x3000] ;  /* 0x00300000dc54783b */ /* 0x000fe20000004200 */
[----:B-1----:R-:W-:Y:S01]  /*6150*/  FFMA.FTZ R0, R12, c[0x0][0x2d0], -R2 ;  /* 0x0000b4000c007a23 */ /* 0x002fe20000010802 */
[----:B----4-:R-:W-:-:S03]  /*6160*/  F2FP.PACK_AB R20, R27, R120 ;  /* 0x000000781b14723e */ /* 0x010fc600000000ff */
[----:B------:R1:W-:Y:S01]  /*6170*/  MUFU.EX2 R125, R0 ;  /* 0x00000000007d7308 */ /* 0x0003e20000000800 */
[----:B---3--:R-:W-:Y:S01]  /*6180*/  F2FP.PACK_AB R18, R134, R131 ;  /* 0x000000838612723e */ /* 0x008fe200000000ff */
[----:B-1----:R-:W-:-:S06]  /*6190*/  FFMA.FTZ R0, R14, c[0x0][0x2d0], -R2 ;  /* 0x0000b4000e007a23 */ /* 0x002fcc0000010802 */
[----:B------:R1:W3:Y:S02]  /*61a0*/  MUFU.EX2 R127, R0 ;  /* 0x00000000007f7308 */ /* 0x0002e40000000800 */
[----:B-1----:R-:W-:Y:S01]  /*61b0*/  FFMA.FTZ R0, R15, c[0x0][0x2d0], -R2 ;  /* 0x0000b4000f007a23 */ /* 0x002fe20000010802 */
[----:B---3--:R-:W-:-:S05]  /*61c0*/  F2FP.PACK_AB R22, R127, R125 ;  /* 0x0000007d7f16723e */ /* 0x008fca00000000ff */
[----:B------:R1:W-:Y:S02]  /*61d0*/  MUFU.EX2 R128, R0 ;  /* 0x0000000000807308 */ /* 0x0003e40000000800 */
[----:B-1----:R-:W-:-:S06]  /*61e0*/  FFMA.FTZ R0, R16, c[0x0][0x2d0], -R2 ;  /* 0x0000b40010007a23 */ /* 0x002fcc0000010802 */
[----:B------:R1:W3:Y:S02]  /*61f0*/  MUFU.EX2 R129, R0 ;  /* 0x0000000000817308 */ /* 0x0002e40000000800 */
[----:B-1----:R-:W-:Y:S01]  /*6200*/  FMUL.FTZ R0, R24, c[0x0][0x2d0] ;  /* 0x0000b40018007a20 */ /* 0x002fe20000410000 */
[----:B---3--:R-:W-:-:S04]  /*6210*/  F2FP.PACK_AB R16, R129, R128 ;  /* 0x000000808110723e */ /* 0x008fc800000000ff */
[----:B------:R-:W-:-:S05]  /*6220*/  FSEL R0, R0, RZ, P0 ;  /* 0x000000ff00007208 */ /* 0x000fca0000000000 */
[----:B------:R-:W-:-:S04]  /*6230*/  FFMA.FTZ R3, R5, c[0x0][0x2d0], -R0 ;  /* 0x0000b40005037a23 */ /* 0x000fc80000010800 */
[----:B------:R1:W-:Y:S02]  /*6240*/  MUFU.EX2 R26, R3 ;  /* 0x00000003001a7308 */ /* 0x0003e40000000800 */
[--C-:B-1----:R-:W-:Y:S02]  /*6250*/  FFMA.FTZ R3, R6, c[0x0][0x2d0], -R0.reuse ;  /* 0x0000b40006037a23 */ /* 0x102fe40000010800 */
[----:B--2---:R-:W1:Y:S04]  /*6260*/  LDSM.16.MT88.4 R4, [R218] ;  /* 0x00000000da04783b */ /* 0x004e680000004200 */
        /* <DEDUP_REMOVED lines=9> */
[C---:B-1----:R-:W-:Y:S08]  /*6300*/  HMMA.16816.F32 R28, R20.reuse, R4, RZ ;  /* 0x00000004141c723c */ /* 0x042ff000000018ff */
[----:B------:R-:W-:Y:S01]  /*6310*/  HMMA.16816.F32 R8, R20, R6, RZ ;  /* 0x000000061408723c */ /* 0x000fe200000018ff */
[----:B--2---:R-:W-:-:S02]  /*6320*/  FFMA.FTZ R3, R13, c[0x0][0x2d0], -R0 ;  /* 0x0000b4000d037a23 */ /* 0x004fc40000010800 */
[----:B------:R-:W1:Y:S02]  /*6330*/  LDSM.16.MT88.4 R12, [R221] ;  /* 0x00000000dd0c783b */ /* 0x000e640000004200 */
[----:B------:R2:W3:Y:S03]  /*6340*/  MUFU.EX2 R133, R3 ;  /* 0x0000000300857308 */ /* 0x0004e60000000800 */
[C---:B------:R-:W-:Y:S08]  /*6350*/  HMMA.16816.F32 R4, R20.reuse, R32, RZ ;  /* 0x000000201404723c */ /* 0x040ff000000018ff */
[----:B------:R-:W-:Y:S01]  /*6360*/  HMMA.16816.F32 R52, R20, R34, RZ ;  /* 0x000000221434723c */ /* 0x000fe200000018ff */
[----:B--2---:R-:W-:Y:S01]  /*6370*/  FFMA.FTZ R3, R17, c[0x0][0x2d0], -R0 ;  /* 0x0000b40011037a23 */ /* 0x004fe20000010800 */
[----:B---3--:R-:W-:-:S06]  /*6380*/  F2FP.PACK_AB R17, R133, R130 ;  /* 0x000000828511723e */ /* 0x008fcc00000000ff */
[----:B------:R-:W-:Y:S01]  /*6390*/  HMMA.16816.F32 R32, R20, R56, RZ ;  /* 0x000000381420723c */ /* 0x000fe200000018ff */
[----:B------:R2:W-:Y:S02]  /*63a0*/  MUFU.EX2 R136, R3 ;  /* 0x0000000300887308 */ /* 0x0005e40000000800 */
[----:B--2---:R-:W-:-:S06]  /*63b0*/  FFMA.FTZ R3, R19, c[0x0][0x2d0], -R0 ;  /* 0x0000b40013037a23 */ /* 0x004fcc0000010800 */
[----:B------:R-:W2:Y:S02]  /*63c0*/  MUFU.EX2 R137, R3 ;  /* 0x0000000300897308 */ /* 0x000ea40000000800 */
[----:B--2---:R-:W-:-:S07]  /*63d0*/  F2FP.PACK_AB R19, R137, R136 ;  /* 0x000000888913723e */ /* 0x004fce00000000ff */
[C---:B------:R-:W-:Y:S08]  /*63e0*/  HMMA.16816.F32 R40, R16.reuse, R36, R28 ;  /* 0x000000241028723c */ /* 0x040ff0000000181c */
[C---:B------:R-:W-:Y:S08]  /*63f0*/  HMMA.16816.F32 R8, R16.reuse, R38, R8 ;  /* 0x000000261008723c */ /* 0x040ff00000001808 */
[----:B------:R-:W-:Y:S08]  /*6400*/  HMMA.16816.F32 R4, R16, R60, R4 ;  /* 0x0000003c1004723c */ /* 0x000ff00000001804 */
[----:B------:R-:W-:Y:S01]  /*6410*/  MOV R146, R41 ;  /* 0x0000002900927202 */ /* 0x000fe20000000f00 */
[----:B-1----:R-:W-:Y:S01]  /*6420*/  HMMA.16816.F32 R36, R20, R14, RZ ;  /* 0x0000000e1424723c */ /* 0x002fe200000018ff */
[----:B------:R-:W-:-:S02]  /*6430*/  MOV R145, R42 ;  /* 0x0000002a00917202 */ /* 0x000fc40000000f00 */
[----:B------:R-:W-:Y:S02]  /*6440*/  MOV R144, R43 ;  /* 0x0000002b00907202 */ /* 0x000fe40000000f00 */
[----:B------:R-:W-:Y:S02]  /*6450*/  MOV R143, R40 ;  /* 0x00000028008f7202 */ /* 0x000fe40000000f00 */
[----:B------:R-:W-:Y:S01]  /*6460*/  MOV R142, R9 ;  /* 0x00000009008e7202 */ /* 0x000fe20000000f00 */
[----:B------:R-:W-:Y:S01]  /*6470*/  HMMA.16816.F32 R40, R20, R12, RZ ;  /* 0x0000000c1428723c */ /* 0x000fe200000018ff */
[----:B------:R-:W-:Y:S02]  /*6480*/  MOV R141, R10 ;  /* 0x0000000a008d7202 */ /* 0x000fe40000000f00 */
[----:B------:R-:W-:Y:S02]  /*6490*/  MOV R140, R11 ;  /* 0x0000000b008c7202 */ /* 0x000fe40000000f00 */
[----:B------:R-:W-:-:S02]  /*64a0*/  MOV R139, R8 ;  /* 0x00000008008b7202 */ /* 0x000fc40000000f00 */
[----:B------:R-:W-:Y:S01]  /*64b0*/  MOV R138, R5 ;  /* 0x00000005008a7202 */ /* 0x000fe20000000f00 */
[----:B------:R-:W-:Y:S01]  /*64c0*/  HMMA.16816.F32 R12, R20, R72, RZ ;  /* 0x00000048140c723c */ /* 0x000fe200000018ff */
[----:B------:R-:W-:Y:S02]  /*64d0*/  MOV R123, R6 ;  /* 0x00000006007b7202 */ /* 0x000fe40000000f00 */
[----:B------:R-:W-:Y:S02]  /*64e0*/  MOV R122, R7 ;  /* 0x00000007007a7202 */ /* 0x000fe40000000f00 */
[----:B------:R-:W-:-:S03]  /*64f0*/  MOV R121, R4 ;  /* 0x0000000400797202 */ /* 0x000fc60000000f00 */
[----:B------:R-:W-:Y:S08]  /*6500*/  HMMA.16816.F32 R8, R20, R74, RZ ;  /* 0x0000004a1408723c */ /* 0x000ff000000018ff */
[C---:B------:R-:W-:Y:S01]  /*6510*/  HMMA.16816.F32 R60, R16.reuse, R62, R52 ;  /* 0x0000003e103c723c */ /* 0x040fe20000001834 */
[----:B------:R-:W1:Y:S07]  /*6520*/  LDSM.16.MT88.4 R52, [R221+0x3800] ;  /* 0x00380000dd34783b */ /* 0x000e6e0000004200 */
[----:B------:R-:W-:Y:S01]  /*6530*/  HMMA.16816.F32 R148, R16, R68, R40 ;  /* 0x000000441094723c */ /* 0x000fe20000001828 */
[----:B------:R-:W2:Y:S07]  /*6540*/  LDSM.16.MT88.4 R40, [R218+0x6000] ;  /* 0x00600000da28783b */ /* 0x000eae0000004200 */
[C---:B------:R-:W-:Y:S08]  /*6550*/  HMMA.16816.F32 R4, R20.reuse, R76, RZ ;  /* 0x0000004c1404723c */ /* 0x040ff000000018ff */
[----:B------:R-:W-:Y:S01]  /*6560*/  HMMA.16816.F32 R28, R20, R58, RZ ;  /* 0x0000003a141c723c */ /* 0x000fe200000018ff */
[----:B------:R-:W3:Y:S07]  /*6570*/  LDSM.16.MT88.4 R56, [R220+0x3800] ;  /* 0x00380000dc38783b */ /* 0x000eee0000004200 */
[----:B------:R-:W-:Y:S01]  /*6580*/  HMMA.16816.F32 R208, R16, R44, R12 ;  /* 0x0000002c10d0723c */ /* 0x000fe2000000180c */
[----:B------:R-:W-:-:S02]  /*6590*/  MOV R68, R150 ;  /* 0x0000009600447202 */ /* 0x000fc40000000f00 */
[----:B------:R-:W-:Y:S02]  /*65a0*/  MOV R3, R151 ;  /* 0x0000009700037202 */ /* 0x000fe40000000f00 */
[----:B------:R-:W-:Y:S02]  /*65b0*/  MOV R76, R148 ;  /* 0x00000094004c7202 */ /* 0x000fe40000000f00 */
[----:B------:R-:W-:Y:S01]  /*65c0*/  MOV R77, R149 ;  /* 0x00000095004d7202 */ /* 0x000fe20000000f00 */
[----:B------:R-:W-:Y:S01]  /*65d0*/  HMMA.16816.F32 R188, R16, R46, R8 ;  /* 0x0000002e10bc723c */ /* 0x000fe20000001808 */
[----:B------:R-:W4:Y:S07]  /*65e0*/  LDSM.16.MT88.4 R44, [R219+0x6000] ;  /* 0x00600000db2c783b */ /* 0x000f2e0000004200 */
[C---:B------:R-:W-:Y:S07]  /*65f0*/  HMMA.16816.F32 R12, R20.reuse, R64, RZ ;  /* 0x00000040140c723c */ /* 0x040fee00000018ff */
[----:B------:R-:W-:Y:S01]  /*6600*/  MOV R65, R146 ;  /* 0x0000009200417202 */ /* 0x000fe20000000f00 */
[----:B------:R-:W-:Y:S01]  /*6610*/  HMMA.16816.F32 R8, R20, R66, RZ ;  /* 0x000000421408723c */ /* 0x000fe200000018ff */
[----:B------:R-:W-:-:S06]  /*6620*/  MOV R64, R143 ;  /* 0x0000008f00407202 */ /* 0x000fcc0000000f00 */
[----:B------:R-:W-:Y:S01]  /*6630*/  MOV R66, R145 ;  /* 0x0000009100427202 */ /* 0x000fe20000000f00 */
[----:B------:R-:W-:Y:S01]  /*6640*/  HMMA.16816.F32 R212, R16, R48, R32 ;  /* 0x0000003010d4723c */ /* 0x000fe20000001820 */
[----:B------:R-:W5:Y:S01]  /*6650*/  LDSM.16.MT88.4 R32, [R218+0x6800] ;  /* 0x00680000da20783b */ /* 0x000f620000004200 */
[----:B------:R-:W-:-:S05]  /*6660*/  MOV R67, R144 ;  /* 0x0000009000437202 */ /* 0x000fca0000000f00 */
[--C-:B------:R-:W-:Y:S01]  /*6670*/  FFMA.FTZ R48, R95, c[0x0][0x2d0], -R0.reuse ;  /* 0x0000b4005f307a23 */ /* 0x100fe20000010800 */
[----:B------:R-:W-:Y:S01]  /*6680*/  HMMA.16816.F32 R204, R16, R80, R4 ;  /* 0x0000005010cc723c */ /* 0x000fe20000001804 */
[----:B------:R-:W-:-:S06]  /*6690*/  FFMA.FTZ R49, R94, c[0x0][0x2d0], -R0 ;  /* 0x0000b4005e317a23 */ /* 0x000fcc0000010800 */
[----:B------:R-:W-:Y:S01]  /*66a0*/  MOV R80, R121 ;  /* 0x0000007900507202 */ /* 0x000fe20000000f00 */
[----:B------:R-:W-:Y:S01]  /*66b0*/  HMMA.16816.F32 R4, R20, R84, RZ ;  /* 0x000000541404723c */ /* 0x000fe200000018ff */
[----:B------:R-:W-:-:S06]  /*66c0*/  MOV R81, R138 ;  /* 0x0000008a00517202 */ /* 0x000fcc0000000f00 */
[----:B------:R-:W-:Y:S01]  /*66d0*/  MOV R85, R142 ;  /* 0x0000008e00557202 */ /* 0x000fe20000000f00 */
[----:B------:R-:W-:Y:S01]  /*66e0*/  HMMA.16816.F32 R200, R16, R70, R36 ;  /* 0x0000004610c8723c */ /* 0x000fe20000001824 */
[----:B------:R-:W3:Y:S01]  /*66f0*/  LDSM.16.MT88.4 R36, [R219+0x6800] ;  /* 0x00680000db24783b */ /* 0x000ee20000004200 */
[----:B------:R-:W-:-:S06]  /*6700*/  MOV R84, R139 ;  /* 0x0000008b00547202 */ /* 0x000fcc0000000f00 */
[C---:B-1----:R-:W-:Y:S07]  /*6710*/  HMMA.16816.F32 R184, R16.reuse, R52, R12 ;  /* 0x0000003410b8723c */ /* 0x042fee000000180c */
[--C-:B------:R-:W-:Y:S01]  /*6720*/  FFMA.FTZ R52, R91, c[0x0][0x2d0], -R0.reuse ;  /* 0x0000b4005b347a23 */ /* 0x100fe20000010800 */
[----:B------:R-:W-:Y:S01]  /*6730*/  HMMA.16816.F32 R176, R16, R54, R8 ;  /* 0x0000003610b0723c */ /* 0x000fe20000001808 */
[----:B------:R-:W-:-:S06]  /*6740*/  FFMA.FTZ R53, R90, c[0x0][0x2d0], -R0 ;  /* 0x0000b4005a357a23 */ /* 0x000fcc0000010800 */
[--C-:B------:R-:W-:Y:S01]  /*6750*/  FFMA.FTZ R55, R89, c[0x0][0x2d0], -R0.reuse ;  /* 0x0000b40059377a23 */ /* 0x100fe20000010800 */
[----:B------:R-:W-:Y:S01]  /*6760*/  HMMA.16816.F32 R192, R16, R50, R28 ;  /* 0x0000003210c0723c */ /* 0x000fe2000000181c */
[----:B------:R-:W-:-:S06]  /*6770*/  FFMA.FTZ R54, R88, c[0x0][0x2d0], -R0 ;  /* 0x0000b40058367a23 */ /* 0x000fcc0000010800 */
[--C-:B------:R-:W-:Y:S01]  /*6780*/  FFMA.FTZ R50, R93, c[0x0][0x2d0], -R0.reuse ;  /* 0x0000b4005d327a23 */ /* 0x100fe20000010800 */
[----:B--2---:R-:W-:Y:S01]  /*6790*/  HMMA.16816.F32 R12, R20, R40, RZ ;  /* 0x00000028140c723c */ /* 0x004fe200000018ff */
[----:B------:R-:W-:-:S07]  /*67a0*/  FFMA.FTZ R51, R92, c[0x0][0x2d0], -R0 ;  /* 0x0000b4005c337a23 */ /* 0x000fce0000010800 */
[C---:B------:R-:W-:Y:S01]  /*67b0*/  HMMA.16816.F32 R8, R20.reuse, R42, RZ ;  /* 0x0000002a1408723c */ /* 0x040fe200000018ff */
[----:B------:R-:W1:Y:S07]  /*67c0*/  LDSM.16.MT88.4 R40, [R221+0x6000] ;  /* 0x00600000dd28783b */ /* 0x000e6e0000004200 */
[----:B------:R-:W-:Y:S07]  /*67d0*/  HMMA.16816.F32 R28, R20, R78, RZ ;  /* 0x0000004e141c723c */ /* 0x000fee00000018ff */
[----:B------:R-:W-:Y:S01]  /*67e0*/  MOV R78, R68 ;  /* 0x00000044004e7202 */ /* 0x000fe20000000f00 */
[----:B---3--:R-:W-:Y:S01]  /*67f0*/  HMMA.16816.F32 R180, R16, R56, R4 ;  /* 0x0000003810b4723c */ /* 0x008fe20000001804 */
[----:B------:R-:W-:Y:S01]  /*6800*/  MOV R79, R3 ;  /* 0x00000003004f7202 */ /* 0x000fe20000000f00 */
[----:B------:R-:W-:-:S02]  /*6810*/  FADD.FTZ R3, R120, R27 ;  /* 0x0000001b78037221 */ /* 0x000fc40000010000 */
[----:B------:R-:W-:Y:S02]  /*6820*/  FFMA.FTZ R27, R103, c[0x0][0x2d0], -R2 ;  /* 0x0000b400671b7a23 */ /* 0x000fe40000010802 */
[----:B------:R-:W-:Y:S01]  /*6830*/  FADD.FTZ R3, R125, R3 ;  /* 0x000000037d037221 */ /* 0x000fe20000010000 */
[----:B------:R-:W-:Y:S01]  /*6840*/  MOV R56, R141 ;  /* 0x0000008d00387202 */ /* 0x000fe20000000f00 */
[----:B----4-:R-:W-:Y:S01]  /*6850*/  HMMA.16816.F32 R4, R20, R44, RZ ;  /* 0x0000002c1404723c */ /* 0x010fe200000018ff */
[----:B------:R-:W-:Y:S01]  /*6860*/  MOV R57, R140 ;  /* 0x0000008c00397202 */ /* 0x000fe20000000f00 */
[----:B------:R-:W-:-:S04]  /*6870*/  FADD.FTZ R3, R127, R3 ;  /* 0x000000037f037221 */ /* 0x000fc80000010000 */
[----:B------:R-:W-:Y:S02]  /*6880*/  FADD.FTZ R3, R128, R3 ;  /* 0x0000000380037221 */ /* 0x000fe40000010000 */
[C---:B-----5:R-:W-:Y:S01]  /*6890*/  HMMA.16816.F32 R172, R16.reuse, R32, R12 ;  /* 0x0000002010ac723c */ /* 0x060fe2000000180c */
[----:B------:R-:W2:Y:S01]  /*68a0*/  LDSM.16.MT88.4 R12, [R221+0x6800] ;  /* 0x00680000dd0c783b */ /* 0x000ea20000004200 */
[----:B------:R-:W-:Y:S02]  /*68b0*/  FADD.FTZ R3, R129, R3 ;  /* 0x0000000381037221 */ /* 0x000fe40000010000 */
[--C-:B------:R-:W-:Y:S02]  /*68c0*/  FFMA.FTZ R45, R116, c[0x0][0x2d0], -R2.reuse ;  /* 0x0000b400742d7a23 */ /* 0x100fe40000010802 */
[----:B------:R-:W-:Y:S02]  /*68d0*/  FFMA.FTZ R44, R115, c[0x0][0x2d0], -R2 ;  /* 0x0000b400732c7a23 */ /* 0x000fe40000010802 */
[----:B------:R-:W-:Y:S07]  /*68e0*/  HMMA.16816.F32 R72, R16, R82, R28 ;  /* 0x000000521048723c */ /* 0x000fee000000181c */
[----:B------:R-:W-:Y:S01]  /*68f0*/  MOV R82, R123 ;  /* 0x0000007b00527202 */ /* 0x000fe20000000f00 */
[----:B------:R-:W-:Y:S01]  /*6900*/  HMMA.16816.F32 R28, R20, R86, RZ ;  /* 0x00000056141c723c */ /* 0x000fe200000018ff */
[----:B------:R-:W-:-:S06]  /*6910*/  MOV R83, R122 ;  /* 0x0000007a00537202 */ /* 0x000fcc0000000f00 */
[----:B------:R-:W-:Y:S01]  /*6920*/  MOV R86, R56 ;  /* 0x0000003800567202 */ /* 0x000fe20000000f00 */
[----:B------:R-:W-:Y:S01]  /*6930*/  HMMA.16816.F32 R168, R16, R36, R4 ;  /* 0x0000002410a8723c */ /* 0x000fe20000001804 */
[----:B------:R-:W-:-:S06]  /*6940*/  IMAD.MOV.U32 R87, RZ, RZ, R57 ;  /* 0x000000ffff577224 */ /* 0x000fcc00078e0039 */
[--C-:B------:R-:W-:Y:S01]  /*6950*/  FFMA.FTZ R37, R108, c[0x0][0x2d0], -R2.reuse ;  /* 0x0000b4006c257a23 */ /* 0x100fe20000010802 */
[----:B-1----:R-:W-:Y:S01]  /*6960*/  HMMA.16816.F32 R4, R20, R40, RZ ;  /* 0x000000281404723c */ /* 0x002fe200000018ff */
[----:B------:R-:W-:-:S06]  /*6970*/  FFMA.FTZ R36, R107, c[0x0][0x2d0], -R2 ;  /* 0x0000b4006b247a23 */ /* 0x000fcc0000010802 */
[--C-:B------:R-:W-:Y:S01]  /*6980*/  FFMA.FTZ R41, R112, c[0x0][0x2d0], -R2.reuse ;  /* 0x0000b40070297a23 */ /* 0x100fe20000010802 */
[----:B------:R-:W-:Y:S01]  /*6990*/  HMMA.16816.F32 R160, R16, R34, R8 ;  /* 0x0000002210a0723c */ /* 0x000fe20000001808 */
[----:B------:R-:W-:Y:S01]  /*69a0*/  LDSM.16.MT88.4 R32, [R219+0x9000] ;  /* 0x00900000db20783b */ /* 0x000fe20000004200 */
[----:B------:R-:W-:-:S06]  /*69b0*/  FFMA.FTZ R40, R111, c[0x0][0x2d0], -R2 ;  /* 0x0000b4006f287a23 */ /* 0x000fcc0000010802 */
[----:B------:R-:W-:Y:S01]  /*69c0*/  HMMA.16816.F32 R68, R16, R58, R28 ;  /* 0x0000003a1044723c */ /* 0x000fe2000000181c */
[----:B------:R-:W1:Y:S07]  /*69d0*/  LDSM.16.MT88.4 R28, [R220+0x6000] ;  /* 0x00600000dc1c783b */ /* 0x000e6e0000004200 */
[----:B------:R-:W-:Y:S07]  /*69e0*/  HMMA.16816.F32 R8, R20, R46, RZ ;  /* 0x0000002e1408723c */ /* 0x000fee00000018ff */
[--C-:B------:R-:W-:Y:S01]  /*69f0*/  FFMA.FTZ R46, R97, c[0x0][0x2d0], -R0.reuse ;  /* 0x0000b400612e7a23 */ /* 0x100fe20000010800 */
[----:B--2---:R-:W-:Y:S01]  /*6a00*/  HMMA.16816.F32 R152, R16, R12, R4 ;  /* 0x0000000c1098723c */ /* 0x004fe20000001804 */
[----:B------:R-:W-:-:S06]  /*6a10*/  FFMA.FTZ R47, R96, c[0x0][0x2d0], -R0 ;  /* 0x0000b400602f7a23 */ /* 0x000fcc0000010800 */
[----:B------:R-:W-:Y:S01]  /*6a20*/  FADD.FTZ R12, R26, R25 ;  /* 0x000000191a0c7221 */ /* 0x000fe20000010000 */
[----:B------:R-:W-:Y:S01]  /*6a30*/  HMMA.16816.F32 R4, R20, R42, RZ ;  /* 0x0000002a1404723c */ /* 0x000fe200000018ff */
[--C-:B------:R-:W-:Y:S02]  /*6a40*/  FFMA.FTZ R26, R106, c[0x0][0x2d0], -R2.reuse ;  /* 0x0000b4006a1a7a23 */ /* 0x100fe40000010802 */
[----:B------:R-:W-:-:S04]  /*6a50*/  FFMA.FTZ R25, R119, c[0x0][0x2d0], -R2 ;  /* 0x0000b40077197a23 */ /* 0x000fc80000010802 */
[--C-:B------:R-:W-:Y:S01]  /*6a60*/  FFMA.FTZ R43, R114, c[0x0][0x2d0], -R2.reuse ;  /* 0x0000b400722b7a23 */ /* 0x100fe20000010802 */
[----:B------:R-:W-:Y:S01]  /*6a70*/  HMMA.16816.F32 R148, R16, R38, R8 ;  /* 0x000000261094723c */ /* 0x000fe20000001808 */
[----:B------:R-:W2:Y:S01]  /*6a80*/  LDSM.16.MT88.4 R8, [R220+0x6800] ;  /* 0x00680000dc08783b */ /* 0x000ea20000004200 */
[--C-:B------:R-:W-:Y:S01]  /*6a90*/  FFMA.FTZ R42, R113, c[0x0][0x2d0], -R2.reuse ;  /* 0x0000b400712a7a23 */ /* 0x100fe20000010802 */
[----:B------:R-:W-:Y:S04]  /*6aa0*/  MUFU.EX2 R26, R26 ;  /* 0x0000001a001a7308 */ /* 0x000fe80000000800 */
[--C-:B------:R-:W-:Y:S02]  /*6ab0*/  FFMA.FTZ R39, R110, c[0x0][0x2d0], -R2.reuse ;  /* 0x0000b4006e277a23 */ /* 0x100fe40000010802 */
[----:B------:R-:W-:-:S07]  /*6ac0*/  FFMA.FTZ R38, R109, c[0x0][0x2d0], -R2 ;  /* 0x0000b4006d267a23 */ /* 0x000fce0000010802 */
[----:B------:R-:W-:Y:S08]  /*6ad0*/  HMMA.16816.F32 R120, R16, R14, R4 ;  /* 0x0000000e1078723c */ /* 0x000ff00000001804 */
[----:B-1----:R-:W-:Y:S07]  /*6ae0*/  HMMA.16816.F32 R4, R20, R28, RZ ;  /* 0x0000001c1404723c */ /* 0x002fee00000018ff */
[----:B------:R-:W-:-:S06]  /*6af0*/  FFMA.FTZ R28, R100, c[0x0][0x2d0], -R2 ;  /* 0x0000b400641c7a23 */ /* 0x000fcc0000010802 */
[----:B------:R-:W-:Y:S11]  /*6b00*/  MUFU.EX2 R28, R28 ;  /* 0x0000001c001c7308 */ /* 0x000ff60000000800 */
[----:B--2---:R-:W-:Y:S07]  /*6b10*/  HMMA.16816.F32 R144, R16, R8, R4 ;  /* 0x000000081090723c */ /* 0x004fee0000001804 */
[----:B------:R-:W-:Y:S01]  /*6b20*/  FADD.FTZ R8, R124, R12 ;  /* 0x0000000c7c087221 */ /* 0x000fe20000010000 */
[----:B------:R-:W-:Y:S01]  /*6b30*/  HMMA.16816.F32 R4, R20, R30, RZ ;  /* 0x0000001e1404723c */ /* 0x000fe200000018ff */
[----:B------:R-:W-:Y:S06]  /*6b40*/  LDSM.16.MT88.4 R12, [R218+0x9800] ;  /* 0x00980000da0c783b */ /* 0x000fec0000004200 */
[----:B------:R-:W-:-:S02]  /*6b50*/  FFMA.FTZ R30, R118, c[0x0][0x2d0], -R2 ;  /* 0x0000b400761e7a23 */ /* 0x000fc40000010802 */
[----:B------:R-:W-:Y:S02]  /*6b60*/  FFMA.FTZ R31, R117, c[0x0][0x2d0], -R2 ;  /* 0x0000b400751f7a23 */ /* 0x000fe40000010802 */
[----:B------:R-:W-:-:S04]  /*6b70*/  FADD.FTZ R2, R131, R3 ;  /* 0x0000000383027221 */ /* 0x000fc80000010000 */
[----:B------:R-:W-:-:S09]  /*6b80*/  FADD.FTZ R2, R134, R2 ;  /* 0x0000000286027221 */ /* 0x000fd20000010000 */
[----:B------:R-:W-:Y:S07]  /*6b90*/  HMMA.16816.F32 R156, R16, R10, R4 ;  /* 0x0000000a109c723c */ /* 0x000fee0000001804 */
[----:B------:R-:W-:Y:S02]  /*6ba0*/  FADD.FTZ R4, R126, R8 ;  /* 0x000000087e047221 */ /* 0x000fe40000010000 */
[----:B------:R-:W1:Y:S02]  /*6bb0*/  LDSM.16.MT88.4 R8, [R218+0x9000] ;  /* 0x00900000da08783b */ /* 0x000e640000004200 */
[----:B------:R-:W-:-:S04]  /*6bc0*/  FADD.FTZ R29, R130, R4 ;  /* 0x00000004821d7221 */ /* 0x000fc80000010000 */
[----:B------:R-:W-:-:S04]  /*6bd0*/  FADD.FTZ R3, R133, R29 ;  /* 0x0000001d85037221 */ /* 0x000fc80000010000 */
[----:B------:R-:W-:Y:S01]  /*6be0*/  FADD.FTZ R3, R136, R3 ;  /* 0x0000000388037221 */ /* 0x000fe20000010000 */
[----:B-1----:R-:W-:Y:S01]  /*6bf0*/  HMMA.16816.F32 R4, R20, R8, RZ ;  /* 0x000000081404723c */ /* 0x002fe200000018ff */
[----:B------:R1:W2:Y:S06]  /*6c00*/  MUFU.EX2 R8, R25 ;  /* 0x0000001900087308 */ /* 0x0002ac0000000800 */
[--C-:B------:R-:W-:Y:S02]  /*6c10*/  FFMA.FTZ R9, R105, c[0x0][0x2d0], -R0.reuse ;  /* 0x0000b40069097a23 */ /* 0x100fe40000010800 */
[--C-:B-1----:R-:W-:Y:S11]  /*6c20*/  FFMA.FTZ R25, R98, c[0x0][0x2d0], -R0.reuse ;  /* 0x0000b40062197a23 */ /* 0x102ff60000010800 */
[----:B------:R-:W-:Y:S04]  /*6c30*/  @!UPT UIADD3 URZ, URZ, URZ, URZ ;  /* 0x0000003f3f3ff290 */ /* 0x000fe8000fffe03f */
[----:B------:R-:W-:Y:S01]  /*6c40*/  HMMA.16816.F32 R164, R16, R12, R4 ;  /* 0x0000000c10a4723c */ /* 0x000fe20000001804 */
[----:B------:R-:W1:Y:S06]  /*6c50*/  MUFU.EX2 R12, R27 ;  /* 0x0000001b000c7308 */ /* 0x000e6c0000000800 */
[--C-:B------:R-:W-:Y:S01]  /*6c60*/  FFMA.FTZ R13, R101, c[0x0][0x2d0], -R0.reuse ;  /* 0x0000b400650d7a23 */ /* 0x100fe20000010800 */
[----:B------:R-:W-:Y:S01]  /*6c70*/  HMMA.16816.F32 R4, R20, R10, RZ ;  /* 0x0000000a1404723c */ /* 0x000fe200000018ff */
[----:B------:R-:W-:Y:S06]  /*6c80*/  MUFU.EX2 R27, R45 ;  /* 0x0000002d001b7308 */ /* 0x000fec0000000800 */
[----:B------:R-:W-:-:S02]  /*6c90*/  FFMA.FTZ R10, R104, c[0x0][0x2d0], -R0 ;  /* 0x0000b400680a7a23 */ /* 0x000fc40000010800 */
[----:B------:R-:W-:-:S06]  /*6ca0*/  FFMA.FTZ R11, R102, c[0x0][0x2d0], -R0 ;  /* 0x0000b400660b7a23 */ /* 0x000fcc0000010800 */
[----:B------:R-:W-:Y:S09]  /*6cb0*/  MUFU.EX2 R11, R11 ;  /* 0x0000000b000b7308 */ /* 0x000ff20000000800 */
[----:B------:R-:W-:Y:S01]  /*6cc0*/  HMMA.16816.F32 R196, R16, R14, R4 ;  /* 0x0000000e10c4723c */ /* 0x000fe20000001804 */
[----:B------:R-:W3:Y:S06]  /*6cd0*/  MUFU.EX2 R5, R30 ;  /* 0x0000001e00057308 */ /* 0x000eec0000000800 */
[----:B------:R-:W-:Y:S01]  /*6ce0*/  FFMA.FTZ R15, R99, c[0x0][0x2d0], -R0 ;  /* 0x0000b400630f7a23 */ /* 0x000fe20000010800 */
[----:B--2---:R-:W-:Y:S01]  /*6cf0*/  F2FP.PACK_AB R14, R8, R26 ;  /* 0x0000001a080e723e */ /* 0x004fe200000000ff */
[----:B------:R-:W-:Y:S01]  /*6d00*/  FADD.FTZ R0, R28, R2 ;  /* 0x000000021c007221 */ /* 0x000fe20000010000 */
[----:B------:R2:W4:Y:S01]  /*6d10*/  MUFU.EX2 R4, R31 ;  /* 0x0000001f00047308 */ /* 0x0005220000000800 */
[----:B------:R-:W-:-:S02]  /*6d20*/  FADD.FTZ R2, R137, R3 ;  /* 0x0000000389027221 */ /* 0x000fc40000010000 */
[C---:B-1----:R-:W-:Y:S01]  /*6d30*/  FADD.FTZ R0, R12.reuse, R0 ;  /* 0x000000000c007221 */ /* 0x042fe20000010000 */
[----:B------:R-:W-:-:S03]  /*6d40*/  F2FP.PACK_AB R12, R12, R28 ;  /* 0x0000001c0c0c723e */ /* 0x000fc600000000ff */
[----:B------:R-:W-:Y:S01]  /*6d50*/  FADD.FTZ R0, R26, R0 ;  /* 0x000000001a007221 */ /* 0x000fe20000010000 */
[----:B------:R-:W1:Y:S03]  /*6d60*/  MUFU.EX2 R3, R44 ;  /* 0x0000002c00037308 */ /* 0x000e660000000800 */
[----:B------:R-:W-:-:S04]  /*6d70*/  FADD.FTZ R0, R8, R0 ;  /* 0x0000000008007221 */ /* 0x000fc80000010000 */
[----:B---3--:R-:W-:Y:S01]  /*6d80*/  FADD.FTZ R0, R5, R0 ;  /* 0x0000000005007221 */ /* 0x008fe20000010000 */
[----:B--2---:R-:W2:Y:S01]  /*6d90*/  LDSM.16.MT88.4 R28, [R219+0x9800] ;  /* 0x00980000db1c783b */ /* 0x004ea20000004200 */
[C---:B----4-:R-:W-:Y:S01]  /*6da0*/  F2FP.PACK_AB R8, R4.reuse, R5 ;  /* 0x000000050408723e */ /* 0x050fe200000000ff */
[----:B------:R-:W-:Y:S01]  /*6db0*/  MUFU.EX2 R26, R42 ;  /* 0x0000002a001a7308 */ /* 0x000fe20000000800 */
[----:B------:R-:W-:Y:S02]  /*6dc0*/  FADD.FTZ R0, R4, R0 ;  /* 0x0000000004007221 */ /* 0x000fe40000010000 */
[----:B------:R-:W-:Y:S02]  /*6dd0*/  HMMA.16816.F32 R4, R20, R32, RZ ;  /* 0x000000201404723c */ /* 0x000fe400000018ff */
[----:B------:R-:W-:-:S03]  /*6de0*/  FADD.FTZ R0, R27, R0 ;  /* 0x000000001b007221 */ /* 0x000fc60000010000 */
[----:B------:R-:W-:Y:S01]  /*6df0*/  MUFU.EX2 R32, R41 ;  /* 0x0000002900207308 */ /* 0x000fe20000000800 */
[----:B-1----:R-:W-:-:S07]  /*6e00*/  FADD.FTZ R0, R3, R0 ;  /* 0x0000000003007221 */ /* 0x002fce0000010000 */
[----:B------:R-:W-:Y:S08]  /*6e10*/  MUFU.EX2 R33, R38 ;  /* 0x0000002600217308 */ /* 0x000ff00000000800 */
[----:B------:R-:W-:Y:S03]  /*6e20*/  MUFU.EX2 R41, R37 ;  /* 0x0000002500297308 */ /* 0x000fe60000000800 */
[----:B--2---:R-:W-:Y:S05]  /*6e30*/  HMMA.16816.F32 R140, R16, R28, R4 ;  /* 0x0000001c108c723c */ /* 0x004fea0000001804 */
[----:B------:R-:W1:Y:S03]  /*6e40*/  MUFU.EX2 R28, R43 ;  /* 0x0000002b001c7308 */ /* 0x000e660000000800 */
[----:B------:R-:W-:Y:S05]  /*6e50*/  HMMA.16816.F32 R4, R20, R34, RZ ;  /* 0x000000221404723c */ /* 0x000fea00000018ff */
[----:B------:R-:W2:Y:S08]  /*6e60*/  MUFU.EX2 R29, R40 ;  /* 0x00000028001d7308 */ /* 0x000eb00000000800 */
[----:B------:R-:W3:Y:S01]  /*6e70*/  MUFU.EX2 R34, R39 ;  /* 0x0000002700227308 */ /* 0x000ee20000000800 */
[----:B-1----:R-:W-:-:S04]  /*6e80*/  FADD.FTZ R0, R28, R0 ;  /* 0x000000001c007221 */ /* 0x002fc80000010000 */
[----:B------:R-:W-:-:S03]  /*6e90*/  FADD.FTZ R0, R26, R0 ;  /* 0x000000001a007221 */ /* 0x000fc60000010000 */
[----:B------:R1:W4:Y:S01]  /*6ea0*/  MUFU.EX2 R35, R36 ;  /* 0x0000002400237308 */ /* 0x0003220000000800 */
[----:B------:R-:W-:-:S04]  /*6eb0*/  FADD.FTZ R0, R32, R0 ;  /* 0x0000000020007221 */ /* 0x000fc80000010000 */
[----:B--2---:R-:W-:Y:S01]  /*6ec0*/  FADD.FTZ R0, R29, R0 ;  /* 0x000000001d007221 */ /* 0x004fe20000010000 */
[----:B------:R-:W-:Y:S01]  /*6ed0*/  HMMA.16816.F32 R136, R16, R30, R4 ;  /* 0x0000001e1088723c */ /* 0x000fe20000001804 */
[C---:B---3--:R-:W-:Y:S02]  /*6ee0*/  F2FP.PACK_AB R128, R33.reuse, R34 ;  /* 0x000000222180723e */ /* 0x048fe400000000ff */
[----:B------:R-:W-:Y:S01]  /*6ef0*/  FADD.FTZ R0, R34, R0 ;  /* 0x0000000022007221 */ /* 0x000fe20000010000 */
[----:B------:R-:W2:Y:S03]  /*6f00*/  MUFU.EX2 R40, R9 ;  /* 0x0000000900287308 */ /* 0x000ea60000000800 */
[----:B------:R-:W-:Y:S01]  /*6f10*/  FADD.FTZ R0, R33, R0 ;  /* 0x0000000021007221 */ /* 0x000fe20000010000 */
[----:B------:R-:W-:Y:S01]  /*6f20*/  F2FP.PACK_AB R6, R29, R32 ;  /* 0x000000201d06723e */ /* 0x000fe200000000ff */
[----:B-1----:R-:W1:Y:S02]  /*6f30*/  LDSM.16.MT88.4 R36, [R221+0x9000] ;  /* 0x00900000dd24783b */ /* 0x002e640000004200 */
[----:B------:R-:W-:Y:S01]  /*6f40*/  FADD.FTZ R0, R41, R0 ;  /* 0x0000000029007221 */ /* 0x000fe20000010000 */
[C---:B----4-:R-:W-:Y:S01]  /*6f50*/  F2FP.PACK_AB R130, R35.reuse, R41 ;  /* 0x000000292382723e */ /* 0x050fe200000000ff */
[----:B------:R3:W4:Y:S01]  /*6f60*/  MUFU.EX2 R9, R10 ;  /* 0x0000000a00097308 */ /* 0x0007220000000800 */
[----:B------:R-:W-:Y:S01]  /*6f70*/  F2FP.PACK_AB R4, R26, R28 ;  /* 0x0000001c1a04723e */ /* 0x000fe200000000ff */
[----:B------:R-:W-:-:S02]  /*6f80*/  FADD.FTZ R0, R35, R0 ;  /* 0x0000000023007221 */ /* 0x000fc40000010000 */
[----:B------:R-:W5:Y:S01]  /*6f90*/  LDSM.16.MT88.4 R32, [R221+0x9800] ;  /* 0x00980000dd20783b */ /* 0x000f620000004200 */
[----:B--2---:R-:W-:-:S03]  /*6fa0*/  FADD.FTZ R2, R40, R2 ;  /* 0x0000000228027221 */ /* 0x004fc60000010000 */
[----:B------:R2:W2:Y:S01]  /*6fb0*/  MUFU.EX2 R7, R13 ;  /* 0x0000000d00077308 */ /* 0x0004a20000000800 */
[----:B------:R1:W-:Y:S01]  /*6fc0*/  STL [R1+0x1c], R0 ;  /* 0x00001c0001007387 */ /* 0x0003e20000100800 */
[----:B---3--:R-:W-:-:S06]  /*6fd0*/  F2FP.PACK_AB R10, R3, R27 ;  /* 0x0000001b030a723e */ /* 0x008fcc00000000ff */
[----:B------:R3:W1:Y:S01]  /*6fe0*/  MUFU.EX2 R5, R15 ;  /* 0x0000000f00057308 */ /* 0x0006620000000800 */
[----:B----4-:R-:W-:-:S04]  /*6ff0*/  FADD.FTZ R2, R9, R2 ;  /* 0x0000000209027221 */ /* 0x010fc80000010000 */
[----:B------:R-:W-:Y:S01]  /*7000*/  FADD.FTZ R2, R11, R2 ;  /* 0x000000020b027221 */ /* 0x000fe20000010000 */
[----:B--2---:R-:W-:Y:S02]  /*7010*/  F2FP.PACK_AB R13, R9, R40 ;  /* 0x00000028090d723e */ /* 0x004fe400000000ff */
[----:B------:R-:W2:Y:S01]  /*7020*/  MUFU.EX2 R3, R25 ;  /* 0x0000001900037308 */ /* 0x000ea20000000800 */
[C---:B---3--:R-:W-:Y:S01]  /*7030*/  F2FP.PACK_AB R15, R7.reuse, R11 ;  /* 0x0000000b070f723e */ /* 0x048fe200000000ff */
[----:B-1----:R-:W-:-:S06]  /*7040*/  FADD.FTZ R0, R7, R2 ;  /* 0x0000000207007221 */ /* 0x002fcc0000010000 */
[----:B------:R-:W-:Y:S01]  /*7050*/  MUFU.EX2 R26, R48 ;  /* 0x00000030001a7308 */ /* 0x000fe20000000800 */
[----:B------:R-:W-:Y:S01]  /*7060*/  HMMA.16816.F32 R28, R20, R36, RZ ;  /* 0x00000024141c723c */ /* 0x000fe200000018ff */
[----:B------:R-:W-:Y:S01]  /*7070*/  FADD.FTZ R0, R5, R0 ;  /* 0x0000000005007221 */ /* 0x000fe20000010000 */
[----:B--2---:R-:W-:-:S03]  /*7080*/  F2FP.PACK_AB R9, R3, R5 ;  /* 0x000000050309723e */ /* 0x004fc600000000ff */
[----:B------:R-:W-:Y:S02]  /*7090*/  FADD.FTZ R0, R3, R0 ;  /* 0x0000000003007221 */ /* 0x000fe40000010000 */
[----:B------:R-:W1:Y:S08]  /*70a0*/  MUFU.EX2 R7, R46 ;  /* 0x0000002e00077308 */ /* 0x000e700000000800 */
[----:B------:R-:W2:Y:S08]  /*70b0*/  MUFU.EX2 R5, R47 ;  /* 0x0000002f00057308 */ /* 0x000eb00000000800 */
[----:B------:R-:W3:Y:S01]  /*70c0*/  MUFU.EX2 R25, R49 ;  /* 0x0000003100197308 */ /* 0x000ee20000000800 */
[----:B-1----:R-:W-:Y:S01]  /*70d0*/  FADD.FTZ R0, R7, R0 ;  /* 0x0000000007007221 */ /* 0x002fe20000010000 */
[----:B-----5:R-:W-:Y:S06]  /*70e0*/  HMMA.16816.F32 R124, R16, R32, R28 ;  /* 0x00000020107c723c */ /* 0x020fec000000181c */
[----:B------:R-:W1:Y:S01]  /*70f0*/  MUFU.EX2 R32, R50 ;  /* 0x0000003200207308 */ /* 0x000e620000000800 */
[C---:B--2---:R-:W-:Y:S01]  /*7100*/  FADD.FTZ R0, R5.reuse, R0 ;  /* 0x0000000005007221 */ /* 0x044fe20000010000 */
[----:B------:R-:W-:Y:S01]  /*7110*/  HMMA.16816.F32 R28, R20, R38, RZ ;  /* 0x00000026141c723c */ /* 0x000fe200000018ff */
[----:B------:R-:W-:-:S02]  /*7120*/  F2FP.PACK_AB R11, R5, R7 ;  /* 0x00000007050b723e */ /* 0x000fc400000000ff */
[----:B------:R-:W-:-:S03]  /*7130*/  FADD.FTZ R0, R26, R0 ;  /* 0x000000001a007221 */ /* 0x000fc60000010000 */
[----:B------:R-:W2:Y:S01]  /*7140*/  MUFU.EX2 R27, R51 ;  /* 0x00000033001b7308 */ /* 0x000ea20000000800 */
[C---:B---3--:R-:W-:Y:S01]  /*7150*/  FADD.FTZ R0, R25.reuse, R0 ;  /* 0x0000000019007221 */ /* 0x048fe20000010000 */
[----:B------:R-:W-:-:S03]  /*7160*/  F2FP.PACK_AB R5, R25, R26 ;  /* 0x0000001a1905723e */ /* 0x000fc600000000ff */
[----:B-1----:R-:W-:-:S03]  /*7170*/  FADD.FTZ R0, R32, R0 ;  /* 0x0000000020007221 */ /* 0x002fc60000010000 */
[----:B------:R-:W1:Y:S01]  /*7180*/  MUFU.EX2 R3, R52 ;  /* 0x0000003400037308 */ /* 0x000e620000000800 */
[----:B--2---:R-:W-:-:S07]  /*7190*/  F2FP.PACK_AB R7, R27, R32 ;  /* 0x000000201b07723e */ /* 0x004fce00000000ff */
[----:B------:R-:W2:Y:S02]  /*71a0*/  MUFU.EX2 R2, R53 ;  /* 0x0000003500027308 */ /* 0x000ea40000000800 */
[----:B------:R-:W-:Y:S01]  /*71b0*/  HMMA.16816.F32 R116, R16, R34, R28 ;  /* 0x000000221074723c */ /* 0x000fe2000000181c */
[----:B------:R-:W3:Y:S01]  /*71c0*/  LDSM.16.MT88.4 R28, [R220+0x9000] ;  /* 0x00900000dc1c783b */ /* 0x000ee20000004200 */
[----:B------:R-:W-:-:S04]  /*71d0*/  FADD.FTZ R0, R27, R0 ;  /* 0x000000001b007221 */ /* 0x000fc80000010000 */
[----:B-1----:R-:W-:-:S04]  /*71e0*/  FADD.FTZ R0, R3, R0 ;  /* 0x0000000003007221 */ /* 0x002fc80000010000 */
[C---:B--2---:R-:W-:Y:S01]  /*71f0*/  FADD.FTZ R0, R2.reuse, R0 ;  /* 0x0000000002007221 */ /* 0x044fe20000010000 */
[----:B------:R-:W-:Y:S02]  /*7200*/  F2FP.PACK_AB R129, R2, R3 ;  /* 0x000000030281723e */ /* 0x000fe400000000ff */
[----:B------:R-:W1:Y:S08]  /*7210*/  MUFU.EX2 R3, R55 ;  /* 0x0000003700037308 */ /* 0x000e700000000800 */
[----:B------:R-:W2:Y:S01]  /*7220*/  MUFU.EX2 R2, R54 ;  /* 0x0000003600027308 */ /* 0x000ea20000000800 */
[----:B-1----:R-:W-:Y:S01]  /*7230*/  FADD.FTZ R0, R3, R0 ;  /* 0x0000000003007221 */ /* 0x002fe20000010000 */
[----:B---3--:R-:W-:Y:S03]  /*7240*/  HMMA.16816.F32 R32, R20, R28, RZ ;  /* 0x0000001c1420723c */ /* 0x008fe600000018ff */
[C---:B--2---:R-:W-:Y:S01]  /*7250*/  FADD.FTZ R0, R2.reuse, R0 ;  /* 0x0000000002007221 */ /* 0x044fe20000010000 */
[----:B------:R-:W-:-:S04]  /*7260*/  F2FP.PACK_AB R131, R2, R3 ;  /* 0x000000030283723e */ /* 0x000fc800000000ff */
[----:B------:R-:W-:Y:S01]  /*7270*/  STL [R1+0x2c], R0 ;  /* 0x00002c0001007387 */ /* 0x000fe20000100800 */
[----:B------:R-:W-:Y:S03]  /*7280*/  HMMA.16816.F32 R20, R20, R30, RZ ;  /* 0x0000001e1414723c */ /* 0x000fe600000018ff */
[----:B------:R-:W1:Y:S11]  /*7290*/  LDSM.16.MT88.4 R28, [R220+0x9800] ;  /* 0x00980000dc1c783b */ /* 0x000e760000004200 */
[----:B------:R-:W-:Y:S01]  /*72a0*/  @!UPT UIADD3 URZ, URZ, URZ, URZ ;  /* 0x0000003f3f3ff290 */ /* 0x000fe2000fffe03f */
[C---:B-1----:R-:W-:Y:S09]  /*72b0*/  HMMA.16816.F32 R100, R16.reuse, R28, R32 ;  /* 0x0000001c1064723c */ /* 0x042ff20000001820 */
        /* <DEDUP_REMOVED lines=43> */
[----:B------:R-:W1:Y:S11]  /*7570*/  LDSM.16.MT88.4 R16, [R221+0xa000] ;  /* 0x00a00000dd10783b */ /* 0x000e760000004200 */
[----:B------:R-:W-:Y:S04]  /*7580*/  @!UPT UIADD3 URZ, URZ, URZ, URZ ;  /* 0x0000003f3f3ff290 */ /* 0x000fe8000fffe03f */
[----:B------:R-:W-:Y:S02]  /*7590*/  MOV R25, R140 ;  /* 0x0000008c00197202 */ /* 0x000fe40000000f00 */
[----:B------:R-:W-:Y:S02]  /*75a0*/  MOV R3, R141 ;  /* 0x0000008d00037202 */ /* 0x000fe40000000f00 */
[----:B------:R-:W-:Y:S02]  /*75b0*/  MOV R2, R142 ;  /* 0x0000008e00027202 */ /* 0x000fe40000000f00 */
[----:B------:R-:W-:Y:S01]  /*75c0*/  MOV R0, R143 ;  /* 0x0000008f00007202 */ /* 0x000fe20000000f00 */
[C---:B-1----:R-:W-:Y:S08]  /*75d0*/  HMMA.16816.F32 R208, R12.reuse, R16, R124 ;  /* 0x000000100cd0723c */ /* 0x042ff0000000187c */
[C---:B------:R-:W-:Y:S01]  /*75e0*/  HMMA.16816.F32 R192, R12.reuse, R18, R116 ;  /* 0x000000120cc0723c */ /* 0x040fe20000001874 */
[----:B------:R-:W1:Y:S07]  /*75f0*/  LDSM.16.MT88.4 R16, [R220+0xa000] ;  /* 0x00a00000dc10783b */ /* 0x000e6e0000004200 */
[C---:B-1----:R-:W-:Y:S08]  /*7600*/  HMMA.16816.F32 R140, R12.reuse, R16, R100 ;  /* 0x000000100c8c723c */ /* 0x042ff00000001864 */
[----:B------:R-:W-:Y:S01]  /*7610*/  HMMA.16816.F32 R188, R12, R18, R44 ;  /* 0x000000120cbc723c */ /* 0x000fe2000000182c */
[----:B------:R-:W1:Y:S04]  /*7620*/  LDSM.16.MT88.4 R12, [R218+0x1800] ;  /* 0x00180000da0c783b */ /* 0x000e680000004200 */
[----:B------:R-:W2:Y:S11]  /*7630*/  LDSM.16.MT88.4 R16, [R219+0x1800] ;  /* 0x00180000db10783b */ /* 0x000eb60000004200 */
[----:B------:R-:W-:-:S02]  /*7640*/  MOV R101, R140 ;  /* 0x0000008c00657202 */ /* 0x000fc40000000f00 */
[----:B------:R-:W-:Y:S02]  /*7650*/  MOV R100, R141 ;  /* 0x0000008d00647202 */ /* 0x000fe40000000f00 */
[----:B------:R-:W-:Y:S02]  /*7660*/  MOV R27, R142 ;  /* 0x0000008e001b7202 */ /* 0x000fe40000000f00 */
[----:B------:R-:W-:Y:S01]  /*7670*/  MOV R26, R143 ;  /* 0x0000008f001a7202 */ /* 0x000fe20000000f00 */
        /* <DEDUP_REMOVED lines=8> */
[----:B------:R-:W-:Y:S01]  /*7700*/  HMMA.16816.F32 R176, R8, R14, R36 ;  /* 0x0000000e08b0723c */ /* 0x000fe20000001824 */
[----:B------:R-:W1:Y:S01]  /*7710*/  LDSM.16.MT88.4 R12, [R218+0x4800] ;  /* 0x00480000da0c783b */ /* 0x000e620000004200 */
[----:B------:R-:W-:-:S02]  /*7720*/  MOV R61, R3 ;  /* 0x00000003003d7202 */ /* 0x000fc40000000f00 */
[----:B------:R-:W-:Y:S02]  /*7730*/  MOV R62, R2 ;  /* 0x00000002003e7202 */ /* 0x000fe40000000f00 */
[----:B------:R-:W-:Y:S02]  /*7740*/  MOV R63, R0 ;  /* 0x00000000003f7202 */ /* 0x000fe40000000f00 */
[C---:B--2---:R-:W-:Y:S01]  /*7750*/  HMMA.16816.F32 R160, R8.reuse, R16, R92 ;  /* 0x0000001008a0723c */ /* 0x044fe2000000185c */
[----:B------:R-:W-:Y:S02]  /*7760*/  MOV R36, R101 ;  /* 0x0000006500247202 */ /* 0x000fe40000000f00 */
[----:B------:R-:W-:Y:S02]  /*7770*/  MOV R37, R100 ;  /* 0x0000006400257202 */ /* 0x000fe40000000f00 */
[----:B------:R-:W-:Y:S02]  /*7780*/  MOV R38, R27 ;  /* 0x0000001b00267202 */ /* 0x000fe40000000f00 */
[----:B------:R-:W-:Y:S01]  /*7790*/  MOV R39, R26 ;  /* 0x0000001a00277202 */ /* 0x000fe20000000f00 */
        /* <DEDUP_REMOVED lines=31> */
[----:B------:R-:W2:Y:S11]  /*7990*/  LDSM.16.MT88.4 R16, [R220+0xa800] ;  /* 0x00a80000dc10783b */ /* 0x000eb60000004200 */
[----:B------:R-:W-:Y:S04]  /*79a0*/  @!UPT UIADD3 URZ, URZ, URZ, URZ ;  /* 0x0000003f3f3ff290 */ /* 0x000fe8000fffe03f */
[----:B------:R-:W-:Y:S01]  /*79b0*/  IMAD.MOV.U32 R25, RZ, RZ, R60 ;  /* 0x000000ffff197224 */ /* 0x000fe200078e003c */
[----:B------:R-:W-:Y:S02]  /*79c0*/  MOV R3, R61 ;  /* 0x0000003d00037202 */ /* 0x000fe40000000f00 */
[----:B------:R-:W-:Y:S02]  /*79d0*/  MOV R2, R62 ;  /* 0x0000003e00027202 */ /* 0x000fe40000000f00 */
[----:B------:R-:W-:Y:S02]  /*79e0*/  MOV R0, R63 ;  /* 0x0000003f00007202 */ /* 0x000fe40000000f00 */
[C---:B-1----:R-:W-:Y:S08]  /*79f0*/  HMMA.16816.F32 R60, R8.reuse, R12, R208 ;  /* 0x0000000c083c723c */ /* 0x042ff000000018d0 */
[C---:B------:R-:W-:Y:S01]  /*7a00*/  HMMA.16816.F32 R48, R8.reuse, R14, R192 ;  /* 0x0000000e0830723c */ /* 0x040fe200000018c0 */
[----:B------:R-:W1:Y:S07]  /*7a10*/  LDSM.16.MT88.4 R12, [R218+0x2000] ;  /* 0x00200000da0c783b */ /* 0x000e6e0000004200 */
[C---:B--2---:R-:W-:Y:S08]  /*7a20*/  HMMA.16816.F32 R36, R8.reuse, R16, R36 ;  /* 0x000000100824723c */ /* 0x044ff00000001824 */
[----:B------:R-:W-:Y:S01]  /*7a30*/  HMMA.16816.F32 R20, R8, R18, R188 ;  /* 0x000000120814723c */ /* 0x000fe200000018bc */
[----:B------:R-:W2:Y:S04]  /*7a40*/  LDSM.16.MT88.4 R16, [R219+0x2000] ;  /* 0x00200000db10783b */ /* 0x000ea80000004200 */
[----:B------:R-:W3:Y:S03]  /*7a50*/  LDSM.16.MT88.4 R8, [R220+0x2000] ;  /* 0x00200000dc08783b */ /* 0x000ee60000004200 */
[C---:B-1----:R-:W-:Y:S08]  /*7a60*/  HMMA.16816.F32 R144, R4.reuse, R12, R172 ;  /* 0x0000000c0490723c */ /* 0x042ff000000018ac */
[C---:B------:R-:W-:Y:S01]  /*7a70*/  HMMA.16816.F32 R84, R4.reuse, R14, R152 ;  /* 0x0000000e0454723c */ /* 0x040fe20000001898 */
[----:B------:R-:W1:Y:S06]  /*7a80*/  LDSM.16.MT88.4 R12, [R221+0x2000] ;  /* 0x00200000dd0c783b */ /* 0x000e6c0000004200 */
[----:B------:R-:W-:Y:S01]  /*7a90*/  MOV R155, R0 ;  /* 0x00000000009b7202 */ /* 0x000fe20000000f00 */
[----:B--2---:R-:W-:Y:S01]  /*7aa0*/  HMMA.16816.F32 R172, R4, R16, R204 ;  /* 0x0000001004ac723c */ /* 0x004fe200000018cc */
[----:B------:R-:W-:-:S02]  /*7ab0*/  MOV R153, R3 ;  /* 0x0000000300997202 */ /* 0x000fc40000000f00 */
[----:B------:R-:W-:Y:S02]  /*7ac0*/  MOV R154, R2 ;  /* 0x00000002009a7202 */ /* 0x000fe40000000f00 */
[----:B------:R-:W-:-:S03]  /*7ad0*/  MOV R152, R25 ;  /* 0x0000001900987202 */ /* 0x000fc60000000f00 */
[C---:B------:R-:W-:Y:S01]  /*7ae0*/  HMMA.16816.F32 R88, R4.reuse, R18, R184 ;  /* 0x000000120458723c */ /* 0x040fe200000018b8 */
[----:B------:R-:W2:Y:S07]  /*7af0*/  LDSM.16.MT88.4 R16, [R218+0x5000] ;  /* 0x00500000da10783b */ /* 0x000eae0000004200 */
[C---:B---3--:R-:W-:Y:S01]  /*7b00*/  HMMA.16816.F32 R156, R4.reuse, R8, R160 ;  /* 0x00000008049c723c */ /* 0x048fe200000018a0 */
[----:B------:R-:W-:Y:S07]  /*7b10*/  LDSM.16.MT88.4 R160, [R221+0x2800] ;  /* 0x00280000dda0783b */ /* 0x000fee0000004200 */
[C---:B------:R-:W-:Y:S01]  /*7b20*/  HMMA.16816.F32 R96, R4.reuse, R10, R96 ;  /* 0x0000000a0460723c */ /* 0x040fe20000001860 */
[----:B------:R-:W3:Y:S07]  /*7b30*/  LDSM.16.MT88.4 R8, [R221+0x5000] ;  /* 0x00500000dd08783b */ /* 0x000eee0000004200 */
[C---:B-1----:R-:W-:Y:S08]  /*7b40*/  HMMA.16816.F32 R164, R4.reuse, R12, R180 ;  /* 0x0000000c04a4723c */ /* 0x042ff000000018b4 */
[C---:B------:R-:W-:Y:S01]  /*7b50*/  HMMA.16816.F32 R92, R4.reuse, R14, R176 ;  /* 0x0000000e045c723c */ /* 0x040fe200000018b0 */
[----:B------:R-:W1:Y:S04]  /*7b60*/  LDSM.16.MT88.4 R12, [R219+0x5000] ;  /* 0x00500000db0c783b */ /* 0x000e680000004200 */
[----:B------:R-:W-:Y:S03]  /*7b70*/  LDSM.16.MT88.4 R176, [R218+0x2800] ;  /* 0x00280000dab0783b */ /* 0x000fe60000004200 */
[C---:B--2---:R-:W-:Y:S08]  /*7b80*/  HMMA.16816.F32 R104, R4.reuse, R16, R200 ;  /* 0x000000100468723c */ /* 0x044ff000000018c8 */
[C---:B------:R-:W-:Y:S01]  /*7b90*/  HMMA.16816.F32 R200, R4.reuse, R18, R168 ;  /* 0x0000001204c8723c */ /* 0x040fe200000018a8 */
[----:B------:R-:W2:Y:S07]  /*7ba0*/  LDSM.16.MT88.4 R168, [R219+0x2800] ;  /* 0x00280000dba8783b */ /* 0x000eae0000004200 */
[C---:B---3--:R-:W-:Y:S01]  /*7bb0*/  HMMA.16816.F32 R112, R4.reuse, R8, R136 ;  /* 0x000000080470723c */ /* 0x048fe20000001888 */
[----:B------:R-:W-:Y:S07]  /*7bc0*/  LDSM.16.MT88.4 R136, [R219+0x5800] ;  /* 0x00580000db88783b */ /* 0x000fee0000004200 */
[----:B------:R-:W-:Y:S01]  /*7bd0*/  MOV R0, R107 ;  /* 0x0000006b00007202 */ /* 0x000fe20000000f00 */
[----:B------:R-:W-:Y:S01]  /*7be0*/  HMMA.16816.F32 R116, R4, R10, R116 ;  /* 0x0000000a0474723c */ /* 0x000fe20000001874 */
[----:B------:R-:W-:Y:S01]  /*7bf0*/  MOV R3, R105 ;  /* 0x0000006900037202 */ /* 0x000fe20000000f00 */
[----:B------:R-:W3:Y:S01]  /*7c00*/  LDSM.16.MT88.4 R8, [R219+0x8000] ;  /* 0x00800000db08783b */ /* 0x000ee20000004200 */
[----:B------:R-:W-:-:S02]  /*7c10*/  MOV R16, R104 ;  /* 0x0000006800107202 */ /* 0x000fc40000000f00 */
[----:B------:R-:W-:-:S03]  /*7c20*/  MOV R2, R106 ;  /* 0x0000006a00027202 */ /* 0x000fc60000000f00 */
[C---:B-1----:R-:W-:Y:S07]  /*7c30*/  HMMA.16816.F32 R192, R4.reuse, R12, R148 ;  /* 0x0000000c04c0723c */ /* 0x042fee0000001894 */
[----:B------:R-:W-:Y:S01]  /*7c40*/  MOV R151, R0 ;  /* 0x0000000000977202 */ /* 0x000fe20000000f00 */
[----:B------:R-:W-:Y:S01]  /*7c50*/  HMMA.16816.F32 R184, R4, R14, R140 ;  /* 0x0000000e04b8723c */ /* 0x000fe2000000188c */
[----:B------:R-:W4:Y:S01]  /*7c60*/  LDL R0, [R1+0x7c] ;  /* 0x00007c0001007983 */ /* 0x000f220000100800 */
[----:B------:R-:W-:-:S02]  /*7c70*/  MOV R149, R3 ;  /* 0x0000000300957202 */ /* 0x000fc40000000f00 */
[----:B------:R-:W-:Y:S01]  /*7c80*/  MOV R148, R16 ;  /* 0x0000001000947202 */ /* 0x000fe20000000f00 */
[----:B------:R-:W5:Y:S01]  /*7c90*/  LDL R3, [R1+0x34] ;  /* 0x0000340001037983 */ /* 0x000f620000100800 */
[----:B------:R-:W-:Y:S02]  /*7ca0*/  MOV R150, R2 ;  /* 0x0000000200967202 */ /* 0x000fe40000000f00 */
[C---:B--2---:R-:W-:Y:S01]  /*7cb0*/  HMMA.16816.F32 R172, R128.reuse, R168, R172 ;  /* 0x000000a880ac723c */ /* 0x044fe200000018ac */
[----:B------:R-:W1:Y:S04]  /*7cc0*/  LDSM.16.MT88.4 R16, [R220+0x5000] ;  /* 0x00500000dc10783b */ /* 0x000e680000004200 */
[----:B------:R-:W2:Y:S03]  /*7cd0*/  LDSM.16.MT88.4 R12, [R218+0x8000] ;  /* 0x00800000da0c783b */ /* 0x000ea60000004200 */
[C---:B------:R-:W-:Y:S01]  /*7ce0*/  HMMA.16816.F32 R168, R128.reuse, R170, R88 ;  /* 0x000000aa80a8723c */ /* 0x040fe20000001858 */
[----:B------:R-:W-:Y:S07]  /*7cf0*/  LDSM.16.MT88.4 R88, [R221+0x8800] ;  /* 0x00880000dd58783b */ /* 0x000fee0000004200 */
[----:B------:R-:W-:Y:S08]  /*7d00*/  HMMA.16816.F32 R180, R128, R176, R144 ;  /* 0x000000b080b4723c */ /* 0x000ff00000001890 */
[C---:B---3--:R-:W-:Y:S08]  /*7d10*/  HMMA.16816.F32 R188, R4.reuse, R8, R44 ;  /* 0x0000000804bc723c */ /* 0x048ff0000000182c */
[----:B------:R-:W-:Y:S01]  /*7d20*/  HMMA.16816.F32 R120, R4, R10, R32 ;  /* 0x0000000a0478723c */ /* 0x000fe20000001820 */
[----:B------:R-:W3:Y:S01]  /*7d30*/  LDSM.16.MT88.4 R8, [R218+0xb000] ;  /* 0x00b00000da08783b */ /* 0x000ee20000004200 */
[----:B------:R-:W-:-:S03]  /*7d40*/  MOV R2, c[0x0][0x2c4] ;  /* 0x0000b10000027a02 */ /* 0x000fc60000000f00 */
[----:B------:R-:W-:Y:S01]  /*7d50*/  LDSM.16.MT88.4 R144, [R218+0x5800] ;  /* 0x00580000da90783b */ /* 0x000fe20000004200 */
[----:B------:R-:W-:Y:S02]  /*7d60*/  IADD3 R252, R252, -0x2, RZ ;  /* 0xfffffffefcfc7810 */ /* 0x000fe40007ffe0ff */
[----:B------:R-:W-:Y:S08]  /*7d70*/  HMMA.16816.F32 R164, R128, R160, R164 ;  /* 0x000000a080a4723c */ /* 0x000ff000000018a4 */
[C---:B-1----:R-:W-:Y:S08]  /*7d80*/  HMMA.16816.F32 R124, R4.reuse, R16, R124 ;  /* 0x00000010047c723c */ /* 0x042ff0000000187c */
[C---:B------:R-:W-:Y:S01]  /*7d90*/  HMMA.16816.F32 R100, R4.reuse, R18, R100 ;  /* 0x000000120464723c */ /* 0x040fe20000001864 */
[----:B------:R-:W1:Y:S07]  /*7da0*/  LDSM.16.MT88.4 R16, [R221+0x8000] ;  /* 0x00800000dd10783b */ /* 0x000e6e0000004200 */
[C---:B--2---:R-:W-:Y:S01]  /*7db0*/  HMMA.16816.F32 R212, R4.reuse, R12, R80 ;  /* 0x0000000c04d4723c */ /* 0x044fe20000001850 */
[----:B------:R-:W-:Y:S07]  /*7dc0*/  LDSM.16.MT88.4 R80, [R219+0x8800] ;  /* 0x00880000db50783b */ /* 0x000fee0000004200 */
[C---:B------:R-:W-:Y:S01]  /*7dd0*/  HMMA.16816.F32 R196, R4.reuse, R14, R56 ;  /* 0x0000000e04c4723c */ /* 0x040fe20000001838 */
[----:B------:R-:W2:Y:S04]  /*7de0*/  LDSM.16.MT88.4 R12, [R220+0x8000] ;  /* 0x00800000dc0c783b */ /* 0x000ea80000004200 */
[----:B------:R-:W-:Y:S03]  /*7df0*/  LDSM.16.MT88.4 R56, [R221+0x5800] ;  /* 0x00580000dd38783b */ /* 0x000fe60000004200 */
[C---:B---3--:R-:W-:Y:S08]  /*7e00*/  HMMA.16816.F32 R208, R4.reuse, R8, R40 ;  /* 0x0000000804d0723c */ /* 0x048ff00000001828 */
[----:B------:R-:W-:Y:S01]  /*7e10*/  HMMA.16816.F32 R40, R4, R10, R28 ;  /* 0x0000000a0428723c */ /* 0x000fe2000000181c */
[----:B------:R-:W3:Y:S01]  /*7e20*/  LDSM.16.MT88.4 R8, [R220+0xb000] ;  /* 0x00b00000dc08783b */ /* 0x000ee20000004200 */
[----:B------:R-:W-:-:S06]  /*7e30*/  ISETP.NE.AND P1, PT, R2, 0x1, PT ;  /* 0x000000010200780c */ /* 0x000fcc0003f25270 */
[----:B------:R-:W-:Y:S08]  /*7e40*/  HMMA.16816.F32 R176, R128, R178, R84 ;  /* 0x000000b280b0723c */ /* 0x000ff00000001854 */
[C---:B-1----:R-:W-:Y:S08]  /*7e50*/  HMMA.16816.F32 R108, R4.reuse, R16, R76 ;  /* 0x00000010046c723c */ /* 0x042ff0000000184c */
[C---:B------:R-:W-:Y:S01]  /*7e60*/  HMMA.16816.F32 R104, R4.reuse, R18, R72 ;  /* 0x000000120468723c */ /* 0x040fe20000001848 */
[----:B------:R-:W1:Y:S04]  /*7e70*/  LDSM.16.MT88.4 R16, [R219+0xb000] ;  /* 0x00b00000db10783b */ /* 0x000e680000004200 */
[----:B------:R-:W-:Y:S03]  /*7e80*/  LDSM.16.MT88.4 R72, [R218+0x8800] ;  /* 0x00880000da48783b */ /* 0x000fe60000004200 */
[C---:B--2---:R-:W-:Y:S01]  /*7e90*/  HMMA.16816.F32 R44, R4.reuse, R12, R64 ;  /* 0x0000000c042c723c */ /* 0x044fe20000001840 */
[----:B------:R-:W-:Y:S07]  /*7ea0*/  LDSM.16.MT88.4 R64, [R220+0x5800] ;  /* 0x00580000dc40783b */ /* 0x000fee0000004200 */
[C---:B------:R-:W-:Y:S01]  /*7eb0*/  HMMA.16816.F32 R32, R4.reuse, R14, R52 ;  /* 0x0000000e0420723c */ /* 0x040fe20000001834 */
[----:B------:R-:W-:Y:S07]  /*7ec0*/  LDSM.16.MT88.4 R12, [R221+0xb000] ;  /* 0x00b00000dd0c783b */ /* 0x000fee0000004200 */
[C---:B---3--:R-:W-:Y:S08]  /*7ed0*/  HMMA.16816.F32 R36, R4.reuse, R8, R36 ;  /* 0x000000080424723c */ /* 0x048ff00000001824 */
[----:B------:R-:W-:Y:S08]  /*7ee0*/  HMMA.16816.F32 R20, R4, R10, R20 ;  /* 0x0000000a0414723c */ /* 0x000ff00000001814 */
[----:B------:R-:W-:Y:S08]  /*7ef0*/  HMMA.16816.F32 R160, R128, R162, R92 ;  /* 0x000000a280a0723c */ /* 0x000ff0000000185c */
[----:B-1----:R-:W-:Y:S01]  /*7f00*/  HMMA.16816.F32 R204, R4, R16, R152 ;  /* 0x0000001004cc723c */ /* 0x002fe20000001898 */
[----:B------:R-:W1:Y:S07]  /*7f10*/  LDSM.16.MT88.4 R152, [R220+0x2800] ;  /* 0x00280000dc98783b */ /* 0x000e6e0000004200 */
[C---:B------:R-:W-:Y:S08]  /*7f20*/  HMMA.16816.F32 R76, R128.reuse, R80, R188 ;  /* 0x00000050804c723c */ /* 0x040ff000000018bc */
[----:B------:R-:W-:Y:S08]  /*7f30*/  HMMA.16816.F32 R84, R128, R88, R108 ;  /* 0x000000588054723c */ /* 0x000ff0000000186c */
[----:B------:R-:W-:Y:S08]  /*7f40*/  HMMA.16816.F32 R28, R4, R18, R68 ;  /* 0x00000012041c723c */ /* 0x000ff00000001844 */
[C---:B------:R-:W-:Y:S01]  /*7f50*/  HMMA.16816.F32 R52, R128.reuse, R56, R112 ;  /* 0x000000388034723c */ /* 0x040fe20000001870 */
[----:B------:R-:W-:Y:S07]  /*7f60*/  LDSM.16.MT88.4 R112, [R219+0xb800] ;  /* 0x00b80000db70783b */ /* 0x000fee0000004200 */
[C---:B------:R-:W-:Y:S01]  /*7f70*/  HMMA.16816.F32 R80, R128.reuse, R82, R120 ;  /* 0x000000528050723c */ /* 0x040fe20000001878 */
[----:B------:R-:W-:Y:S07]  /*7f80*/  LDSM.16.MT88.4 R120, [R221+0xb800] ;  /* 0x00b80000dd78783b */ /* 0x000fee0000004200 */
[C---:B-1----:R-:W-:Y:S08]  /*7f90*/  HMMA.16816.F32 R156, R128.reuse, R152, R156 ;  /* 0x00000098809c723c */ /* 0x042ff0000000189c */
[C---:B------:R-:W-:Y:S01]  /*7fa0*/  HMMA.16816.F32 R152, R128.reuse, R154, R96 ;  /* 0x0000009a8098723c */ /* 0x040fe20000001860 */
[----:B------:R-:W1:Y:S07]  /*7fb0*/  LDSM.16.MT88.4 R96, [R220+0x8800] ;  /* 0x00880000dc60783b */ /* 0x000e6e0000004200 */
[----:B------:R-:W-:Y:S01]  /*7fc0*/  HMMA.16816.F32 R88, R128, R90, R104 ;  /* 0x0000005a8058723c */ /* 0x000fe20000001868 */
[----:B------:R-:W2:Y:S07]  /*7fd0*/  LDSM.16.MT88.4 R104, [R218+0xb800] ;  /* 0x00b80000da68783b */ /* 0x000eae0000004200 */
[C---:B------:R-:W-:Y:S08]  /*7fe0*/  HMMA.16816.F32 R16, R4.reuse, R12, R60 ;  /* 0x0000000c0410723c */ /* 0x040ff0000000183c */
[----:B------:R-:W-:Y:S01]  /*7ff0*/  HMMA.16816.F32 R48, R4, R14, R48 ;  /* 0x0000000e0430723c */ /* 0x000fe20000001830 */
[----:B------:R-:W3:Y:S07]  /*8000*/  LDSM.16.MT88.4 R4, [R220+0xb800] ;  /* 0x00b80000dc04783b */ /* 0x000eee0000004200 */
[C---:B------:R-:W-:Y:S08]  /*8010*/  HMMA.16816.F32 R60, R128.reuse, R64, R124 ;  /* 0x00000040803c723c */ /* 0x040ff0000000187c */
[----:B------:R-:W-:Y:S01]  /*8020*/  HMMA.16816.F32 R148, R128, R144, R148 ;  /* 0x000000908094723c */ /* 0x000fe20000001894 */
[----:B----4-:R-:W-:-:S05]  /*8030*/  @P1 IMAD.HI.U32 R2, R0, c[0x0][0x2c8], RZ ;  /* 0x0000b20000021a27 */ /* 0x010fca00078e00ff */
[----:B------:R-:W-:-:S04]  /*8040*/  @P1 SHF.R.U32.HI R0, RZ, c[0x0][0x2cc], R2 ;  /* 0x0000b300ff001a19 */ /* 0x000fc80000011602 */
[----:B------:R-:W-:-:S05]  /*8050*/  IADD3 R0, R0, -c[0x0][0x168], R250 ;  /* 0x80005a0000007a10 */ /* 0x000fca0007ffe0fa */
[----:B------:R-:W-:-:S05]  /*8060*/  IMAD.HI R0, R0, 0x2aaaaaab, RZ ;  /* 0x2aaaaaab00007827 */ /* 0x000fca00078e02ff */
[----:B------:R-:W-:-:S04]  /*8070*/  SHF.R.U32.HI R2, RZ, 0x1f, R0 ;  /* 0x0000001fff027819 */ /* 0x000fc80000011600 */
[----:B------:R-:W-:-:S04]  /*8080*/  LEA.HI.SX32 R0, R0, R2, 0x1c ;  /* 0x0000000200007211 */ /* 0x000fc800078fe2ff */
[----:B-----5:R-:W-:-:S05]  /*8090*/  IMNMX R3, R3, R0, !PT ;  /* 0x0000000003037217 */ /* 0x020fca0007800200 */
[----:B------:R4:W-:Y:S01]  /*80a0*/  STL [R1+0x38], R3 ;  /* 0x0000380301007387 */ /* 0x0009e20000100800 */
[----:B------:R-:W-:Y:S01]  /*80b0*/  ISETP.GE.AND P0, PT, R252, R3, PT ;  /* 0x00000003fc00720c */ /* 0x000fe20003f06270 */
[C---:B------:R-:W-:Y:S08]  /*80c0*/  HMMA.16816.F32 R56, R128.reuse, R58, R116 ;  /* 0x0000003a8038723c */ /* 0x040ff00000001874 */
[C---:B------:R-:W-:Y:S08]  /*80d0*/  HMMA.16816.F32 R64, R128.reuse, R66, R100 ;  /* 0x000000428040723c */ /* 0x040ff00000001864 */
[C---:B------:R-:W-:Y:S08]  /*80e0*/  HMMA.16816.F32 R140, R128.reuse, R136, R192 ;  /* 0x00000088808c723c */ /* 0x040ff000000018c0 */
[C---:B------:R-:W-:Y:S08]  /*80f0*/  HMMA.16816.F32 R68, R128.reuse, R72, R212 ;  /* 0x000000488044723c */ /* 0x040ff000000018d4 */
[C---:B-1----:R-:W-:Y:S08]  /*8100*/  HMMA.16816.F32 R92, R128.reuse, R96, R44 ;  /* 0x00000060805c723c */ /* 0x042ff0000000182c */
[C---:B--2---:R-:W-:Y:S08]  /*8110*/  HMMA.16816.F32 R100, R128.reuse, R104, R208 ;  /* 0x000000688064723c */ /* 0x044ff000000018d0 */
[C---:B------:R-:W-:Y:S08]  /*8120*/  HMMA.16816.F32 R108, R128.reuse, R112, R204 ;  /* 0x00000070806c723c */ /* 0x040ff000000018cc */
        /* <DEDUP_REMOVED lines=8> */
[C---:B---3--:R-:W-:Y:S08]  /*81b0*/  HMMA.16816.F32 R124, R128.reuse, R4, R36 ;  /* 0x00000004807c723c */ /* 0x048ff00000001824 */
[----:B------:R-:W-:Y:S01]  /*81c0*/  HMMA.16816.F32 R128, R128, R6, R20 ;  /* 0x000000068080723c */ /* 0x000fe20000001814 */
[----:B------:R-:W-:Y:S02]  /*81d0*/  @!UPT UIADD3 URZ, URZ, URZ, URZ ;  /* 0x0000003f3f3ff290 */ /* 0x000fe4000fffe03f */
[----:B------:R-:W-:Y:S11]  /*81e0*/  @!P0 BRA `(.L_x_2698) ;  /* 0x00005ba000008947 */ /* 0x000ff60003800000 */
[----:B----4-:R1:W-:Y:S01]  /*81f0*/  STL [R1+0x18], R252 ;  /* 0x000018fc01007387 */ /* 0x0103e20000100800 */
[----:B------:R-:W-:-:S02]  /*8200*/  MOV R134, R24 ;  /* 0x0000001800867202 */ /* 0x000fc40000000f00 */
[----:B------:R-:W-:-:S07]  /*8210*/  MOV R133, R132 ;  /* 0x0000008400857202 */ /* 0x000fce0000000f00 */
.L_x_2709:
[----:B------:R-:W2:Y:S01]  /*8220*/  LDL R2, [R1+0x18] ;  /* 0x0000180001027983 */ /* 0x000ea20000100800 */
[----:B------:R-:W-:Y:S04]  /*8230*/  DEPBAR.LE SB0, 0x0 ;  /* 0x000080000000791a */ /* 0x000fe80000000000 */
[----:B------:R-:W2:Y:S01]  /*8240*/  LDL R0, [R1+0x34] ;  /* 0x0000340001007983 */ /* 0x000ea20000100800 */
[----:B------:R-:W-:Y:S01]  /*8250*/  WARPSYNC 0xffffffff ;  /* 0xffffffff00007948 */ /* 0x000fe20003800000 */
[----:B------:R-:W-:Y:S02]  /*8260*/  BSSY B0, `(.L_x_2699) ;  /* 0x000007c000007945 */ /* 0x000fe40003800000 */
[----:B------:R-:W-:Y:S06]  /*8270*/  BAR.SYNC.DEFER_BLOCKING 0x0 ;  /* 0x0000000000007b1d */ /* 0x000fec0000010000 */
[----:B------:R3:W4:Y:S04]  /*8280*/  LDSM.16.M88.4 R48, [R222] ;  /* 0x00000000de30783b */ /* 0x0007280000000200 */
[----:B------:R3:W1:Y:S04]  /*8290*/  LDSM.16.M88.4 R8, [R135] ;  /* 0x000000008708783b */ /* 0x0006680000000200 */
[----:B------:R3:W1:Y:S04]  /*82a0*/  LDSM.16.M88.4 R16, [R135+0x800] ;  /* 0x000800008710783b */ /* 0x0006680000000200 */
[----:B------:R3:W1:Y:S04]  /*82b0*/  LDSM.16.M88.4 R24, [R135+0x1000] ;  /* 0x001000008718783b */ /* 0x0006680000000200 */
[----:B------:R3:W1:Y:S04]  /*82c0*/  LDSM.16.M88.4 R32, [R135+0x1800] ;  /* 0x001800008720783b */ /* 0x0006680000000200 */
[----:B------:R3:W1:Y:S04]  /*82d0*/  LDSM.16.M88.4 R40, [R135+0x2000] ;  /* 0x002000008728783b */ /* 0x0006680000000200 */
[----:B------:R3:W1:Y:S04]  /*82e0*/  LDSM.16.M88.4 R184, [R135+0x2800] ;  /* 0x0028000087b8783b */ /* 0x0006680000000200 */
[----:B------:R3:W1:Y:S04]  /*82f0*/  LDSM.16.M88.4 R188, [R223] ;  /* 0x00000000dfbc783b */ /* 0x0006680000000200 */
[----:B------:R3:W1:Y:S04]  /*8300*/  LDSM.16.M88.4 R192, [R226] ;  /* 0x00000000e2c0783b */ /* 0x0006680000000200 */
[----:B------:R3:W1:Y:S04]  /*8310*/  LDSM.16.M88.4 R196, [R245] ;  /* 0x00000000f5c4783b */ /* 0x0006680000000200 */
[----:B------:R3:W1:Y:S04]  /*8320*/  LDSM.16.M88.4 R200, [R246] ;  /* 0x00000000f6c8783b */ /* 0x0006680000000200 */
[----:B------:R3:W1:Y:S04]  /*8330*/  LDSM.16.M88.4 R204, [R247] ;  /* 0x00000000f7cc783b */ /* 0x0006680000000200 */
[----:B------:R3:W1:Y:S04]  /*8340*/  LDSM.16.M88.4 R208, [R248] ;  /* 0x00000000f8d0783b */ /* 0x0006680000000200 */
[----:B------:R3:W1:Y:S01]  /*8350*/  LDSM.16.M88.4 R212, [R249] ;  /* 0x00000000f9d4783b */ /* 0x0006620000000200 */
[----:B--2---:R-:W-:Y:S11]  /*8360*/  ISETP.GT.AND P0, PT, R0, R2, PT ;  /* 0x000000020000720c */ /* 0x004ff60003f04270 */
[----:B------:R-:W-:Y:S02]  /*8370*/  @!UPT UIADD3 URZ, URZ, URZ, URZ ;  /* 0x0000003f3f3ff290 */ /* 0x000fe4000fffe03f */
[----:B------:R-:W-:-:S05]  /*8380*/  @P0 BRA `(.L_x_2700) ;  /* 0x0000069000000947 */ /* 0x000fca0003800000 */
[----:B-1-34-:R-:W2:Y:S04]  /*8390*/  LDL R4, [R1+0x14] ;  /* 0x0000140001047983 */ /* 0x01aea80000100800 */
[----:B------:R-:W3:Y:S04]  /*83a0*/  LDL R5, [R1+0x10] ;  /* 0x0000100001057983 */ /* 0x000ee80000100800 */
[----:B------:R-:W4:Y:S04]  /*83b0*/  LDL.64 R28, [R1+0x58] ;  /* 0x00005800011c7983 */ /* 0x000f280000100a00 */
[----:B------:R-:W5:Y:S04]  /*83c0*/  LDL R6, [R1+0x64] ;  /* 0x0000640001067983 */ /* 0x000f680000100800 */
[----:B------:R-:W4:Y:S04]  /*83d0*/  LDL R14, [R1+0x100] ;  /* 0x00010000010e7983 */ /* 0x000f280000100800 */
[----:B------:R-:W4:Y:S04]  /*83e0*/  LDL R22, [R1+0x20] ;  /* 0x0000200001167983 */ /* 0x000f280000100800 */
[----:B------:R-:W5:Y:S04]  /*83f0*/  LDL R13, [R1+0x104] ;  /* 0x00010400010d7983 */ /* 0x000f680000100800 */
[----:B------:R-:W5:Y:S04]  /*8400*/  LDL R21, [R1+0x24] ;  /* 0x0000240001157983 */ /* 0x000f680000100800 */
[----:B------:R-:W5:Y:S04]  /*8410*/  LDL R12, [R1+0x108] ;  /* 0x00010800010c7983 */ /* 0x000f680000100800 */
[----:B------:R-:W5:Y:S04]  /*8420*/  LDL R20, [R1+0x28] ;  /* 0x0000280001147983 */ /* 0x000f680000100800 */
[----:B------:R-:W5:Y:S04]  /*8430*/  LDL R7, [R1+0x10c] ;  /* 0x00010c0001077983 */ /* 0x000f680000100800 */
[----:B------:R-:W5:Y:S01]  /*8440*/  LDL R15, [R1+0xc] ;  /* 0x00000c00010f7983 */ /* 0x000f620000100800 */
[----:B--2---:R-:W-:Y:S01]  /*8450*/  SHF.R.S32.HI R0, RZ, 0x1f, R4 ;  /* 0x0000001fff007819 */ /* 0x004fe20000011404 */
[----:B------:R-:W-:Y:S04]  /*8460*/  IMAD.WIDE.U32 R2, R4, c[0x0][0x208], RZ ;  /* 0x0000820004027a25 */ /* 0x000fe800078e00ff */
[----:B------:R-:W-:Y:S04]  /*8470*/  IMAD R0, R0, c[0x0][0x208], RZ ;  /* 0x0000820000007a24 */ /* 0x000fe800078e02ff */
[----:B------:R-:W-:Y:S01]  /*8480*/  IMAD R0, R4, c[0x0][0x20c], R0 ;  /* 0x0000830004007a24 */ /* 0x000fe200078e0200 */
[----:B---3--:R-:W-:Y:S03]  /*8490*/  SHF.R.S32.HI R4, RZ, 0x1f, R5 ;  /* 0x0000001fff047819 */ /* 0x008fe60000011405 */
[----:B------:R-:W-:Y:S02]  /*84a0*/  IMAD.IADD R3, R3, 0x1, R0 ;  /* 0x0000000103037824 */ /* 0x000fe400078e0200 */
[----:B------:R-:W-:Y:S02]  /*84b0*/  IMAD R0, R4, c[0x0][0x218], RZ ;  /* 0x0000860004007a24 */ /* 0x000fe400078e02ff */
[C---:B------:R-:W-:Y:S01]  /*84c0*/  IMAD.WIDE.U32 R2, R5.reuse, c[0x0][0x218], R2 ;  /* 0x0000860005027a25 */ /* 0x040fe200078e0002 */
[----:B----4-:R-:W-:Y:S03]  /*84d0*/  SHF.L.U64.HI R14, R22, 0x1, R14 ;  /* 0x00000001160e7819 */ /* 0x010fe6000001020e */
[----:B------:R-:W-:Y:S01]  /*84e0*/  IMAD R0, R5, c[0x0][0x21c], R0 ;  /* 0x0000870005007a24 */ /* 0x000fe200078e0200 */
[----:B------:R-:W-:Y:S01]  /*84f0*/  IADD3 R5, P0, R28, R2, RZ ;  /* 0x000000021c057210 */ /* 0x000fe20007f1e0ff */
[----:B------:R-:W-:Y:S03]  /*8500*/  IMAD.SHL.U32 R36, R22, 0x2, RZ ;  /* 0x0000000216247824 */ /* 0x000fe600078e00ff */
[----:B-----5:R-:W-:Y:S02]  /*8510*/  IADD3.X R0, R6, R3, R0, P0, !PT ;  /* 0x0000000306007210 */ /* 0x020fe400007fe400 */
[----:B------:R-:W-:Y:S02]  /*8520*/  LEA R6, P0, R5, c[0x0][0x1f8], 0x1 ;  /* 0x00007e0005067a11 */ /* 0x000fe400078008ff */
        /* <DEDUP_REMOVED lines=8> */
[----:B------:R1:W2:Y:S02]  /*85b0*/  SHFL.IDX PT, R4, R5, RZ, 0x181f ;  /* 0x00181fff05047589 */ /* 0x0002a400000e0000 */
.L_x_2742:
[----:B------:R-:W-:-:S05]  /*85c0*/  BRA.DIV ~URZ, `(.L_x_2702) ;  /* 0x0000e5a27f007947 */ /* 0x000fca000b800000 */
[----:B------:R-:W3:Y:S04]  /*85d0*/  LDL R20, [R1+0xc] ;  /* 0x00000c0001147983 */ /* 0x000ee80000100800 */
[----:B------:R-:W4:Y:S04]  /*85e0*/  LDL R38, [R1+0x28] ;  /* 0x0000280001267983 */ /* 0x000f280000100800 */
[----:B------:R-:W5:Y:S04]  /*85f0*/  LDL R2, [R1+0x24] ;  /* 0x0000240001027983 */ /* 0x000f680000100800 */
[----:B--2---:R-:W2:Y:S04]  /*8600*/  LDL R37, [R1+0x20] ;  /* 0x0000200001257983 */ /* 0x004ea80000100800 */
[----:B------:R-:W1:Y:S04]  /*8610*/  SHFL.IDX PT, R3, R6, RZ, 0x181f ;  /* 0x00181fff06037589 */ /* 0x000e6800000e0000 */
[----:B------:R-:W1:Y:S01]  /*8620*/  SHFL.IDX PT, R0, R6, 0x1, 0x181f ;  /* 0x00381f0006007f89 */ /* 0x000e6200000e0000 */
[----:B--2---:R-:W-:Y:S02]  /*8630*/  ISETP.GE.AND P1, PT, R37, c[0x0][0x1d4], PT ;  /* 0x0000750025007a0c */ /* 0x004fe40003f26270 */
[----:B---3--:R-:W-:Y:S02]  /*8640*/  ISETP.GE.AND P4, PT, R20, c[0x0][0x1d4], PT ;  /* 0x0000750014007a0c */ /* 0x008fe40003f86270 */
[C---:B-1----:R-:W-:Y:S02]  /*8650*/  IADD3 R20, P0, R3.reuse, R29, RZ ;  /* 0x0000001d03147210 */ /* 0x042fe40007f1e0ff */
[----:B----4-:R-:W-:Y:S02]  /*8660*/  ISETP.GE.AND P3, PT, R38, c[0x0][0x1d4], PT ;  /* 0x0000750026007a0c */ /* 0x010fe40003f66270 */
[----:B-----5:R-:W-:Y:S01]  /*8670*/  ISETP.GE.AND P2, PT, R2, c[0x0][0x1d4], PT ;  /* 0x0000750002007a0c */ /* 0x020fe20003f46270 */
[C---:B------:R-:W-:Y:S01]  /*8680*/  IMAD.X R21, R4.reuse, 0x1, R7, P0 ;  /* 0x0000000104157824 */ /* 0x040fe200000e0607 */
[----:B------:R-:W1:Y:S01]  /*8690*/  SHFL.IDX PT, R2, R5, 0x1, 0x181f ;  /* 0x00381f0005027f89 */ /* 0x000e6200000e0000 */
[C---:B------:R-:W-:Y:S02]  /*86a0*/  IADD3 R22, P0, R3.reuse, R30, RZ ;  /* 0x0000001e03167210 */ /* 0x040fe40007f1e0ff */
[----:B------:R-:W-:Y:S02]  /*86b0*/  SEL R15, RZ, 0x10, P4 ;  /* 0x00000010ff0f7807 */ /* 0x000fe40002000000 */
[----:B------:R2:W-:Y:S01]  /*86c0*/  LDGSTS.E.BYPASS.LTC128B.128 [R251+0x100], [R20.64], !P4 ;  /* 0x0010000014fb7fae */ /* 0x0005e2000e101d46 */
[C---:B------:R-:W-:Y:S01]  /*86d0*/  IMAD.X R23, R4.reuse, 0x1, R12, P0 ;  /* 0x0000000104177824 */ /* 0x040fe200000e060c */
[----:B------:R-:W-:Y:S04]  /*86e0*/  SEL R28, RZ, 0x10, P3 ;  /* 0x00000010ff1c7807 */ /* 0x000fe80001800000 */
[----:B------:R3:W-:Y:S01]  /*86f0*/  LDGSTS.E.BYPASS.LTC128B.128 [R251+0x3100], [R22.64], !P3 ;  /* 0x0310000016fb7fae */ /* 0x0007e2000d901d46 */
[C---:B--2---:R-:W-:Y:S05]  /*8700*/  IADD3 R20, P0, R3.reuse, R31, RZ ;  /* 0x0000001f03147210 */ /* 0x044fea0007f1e0ff */
[C---:B------:R-:W-:Y:S01]  /*8710*/  IMAD.X R21, R4.reuse, 0x1, R13, P0 ;  /* 0x0000000104157824 */ /* 0x040fe200000e060d */
[----:B---3--:R-:W-:Y:S04]  /*8720*/  IADD3 R22, P0, R3, R36, RZ ;  /* 0x0000002403167210 */ /* 0x008fe80007f1e0ff */
[----:B------:R2:W-:Y:S01]  /*8730*/  LDGSTS.E.BYPASS.LTC128B.128 [R251+0x6100], [R20.64], !P2 ;  /* 0x0610000014fb7fae */ /* 0x0005e2000d101d46 */
[----:B------:R-:W-:Y:S03]  /*8740*/  IMAD.X R23, R4, 0x1, R14, P0 ;  /* 0x0000000104177824 */ /* 0x000fe600000e060e */
[----:B------:R3:W4:Y:S04]  /*8750*/  SHFL.IDX PT, R4, R5, 0x2, 0x181f ;  /* 0x00581f0005047f89 */ /* 0x00072800000e0000 */
[----:B------:R5:W-:Y:S01]  /*8760*/  LDGSTS.E.BYPASS.LTC128B.128 [R251+0x9100], [R22.64], !P1 ;  /* 0x0910000016fb7fae */ /* 0x000be2000c901d46 */
[----:B--2---:R-:W-:Y:S05]  /*8770*/  IADD3 R20, P0, R0, R29, RZ ;  /* 0x0000001d00147210 */ /* 0x004fea0007f1e0ff */
[----:B-1----:R-:W-:Y:S05]  /*8780*/  IMAD.X R21, R2, 0x1, R7, P0 ;  /* 0x0000000102157824 */ /* 0x002fea00000e0607 */
[----:B------:R1:W-:Y:S02]  /*8790*/  LDGSTS.E.BYPASS.LTC128B.128 [R251+0x1100], [R20.64], !P4 ;  /* 0x0110000014fb7fae */ /* 0x0003e4000e101d46 */
[----:B-1----:R-:W-:Y:S05]  /*87a0*/  IADD3 R20, P0, R0, R30, RZ ;  /* 0x0000001e00147210 */ /* 0x002fea0007f1e0ff */
[----:B------:R-:W-:Y:S01]  /*87b0*/  IMAD.X R21, R2, 0x1, R12, P0 ;  /* 0x0000000102157824 */ /* 0x000fe200000e060c */
[----:B-----5:R-:W-:Y:S04]  /*87c0*/  IADD3 R22, P0, R0, R31, RZ ;  /* 0x0000001f00167210 */ /* 0x020fe80007f1e0ff */
[----:B------:R1:W-:Y:S01]  /*87d0*/  LDGSTS.E.BYPASS.LTC128B.128 [R251+0x4100], [R20.64], !P3 ;  /* 0x0410000014fb7fae */ /* 0x0003e2000d901d46 */
[----:B------:R-:W-:Y:S05]  /*87e0*/  IMAD.X R23, R2, 0x1, R13, P0 ;  /* 0x0000000102177824 */ /* 0x000fea00000e060d */
[----:B------:R2:W-:Y:S01]  /*87f0*/  LDGSTS.E.BYPASS.LTC128B.128 [R251+0x7100], [R22.64], !P2 ;  /* 0x0710000016fb7fae */ /* 0x0005e2000d101d46 */
[----:B-1----:R-:W-:Y:S03]  /*8800*/  IADD3 R20, P0, R0, R36, RZ ;  /* 0x0000002400147210 */ /* 0x002fe60007f1e0ff */
[----:B------:R3:W1:Y:S02]  /*8810*/  SHFL.IDX PT, R0, R6, 0x2, 0x181f ;  /* 0x00581f0006007f89 */ /* 0x00066400000e0000 */
[----:B------:R-:W-:Y:S01]  /*8820*/  IMAD.X R21, R2, 0x1, R14, P0 ;  /* 0x0000000102157824 */ /* 0x000fe200000e060e */
[----:B--2---:R-:W-:Y:S02]  /*8830*/  SEL R23, RZ, 0x10, P2 ;  /* 0x00000010ff177807 */ /* 0x004fe40001000000 */
[----:B------:R-:W-:Y:S02]  /*8840*/  SEL R22, RZ, 0x10, P1 ;  /* 0x00000010ff167807 */ /* 0x000fe40000800000 */
[----:B------:R3:W-:Y:S04]  /*8850*/  LDGSTS.E.BYPASS.LTC128B.128 [R251+0xa100], [R20.64], !P1 ;  /* 0x0a10000014fb7fae */ /* 0x0007e8000c901d46 */
.L_x_2743:
[C---:B----4-:R-:W-:Y:S02]  /*8860*/  ISETP.NE.U32.AND P2, PT, R15.reuse, RZ, PT ;  /* 0x000000ff0f00720c */ /* 0x050fe40003f45070 */
[----:B------:R-:W-:Y:S02]  /*8870*/  IADD3 R15, -R15, 0x10, RZ ;  /* 0x000000100f0f7810 */ /* 0x000fe40007ffe1ff */
[----:B---3--:R-:W-:Y:S02]  /*8880*/  IADD3 R6, -R23, 0x10, RZ ;  /* 0x0000001017067810 */ /* 0x008fe40007ffe1ff */
[----:B------:R-:W-:Y:S02]  /*8890*/  LOP3.LUT R15, R15, 0xf, RZ, 0xc0, !PT ;  /* 0x0000000f0f0f7812 */ /* 0x000fe400078ec0ff */
[----:B------:R-:W-:Y:S02]  /*88a0*/  IADD3 R20, -R28, 0x10, RZ ;  /* 0x000000101c147810 */ /* 0x000fe40007ffe1ff */
[----:B-1----:R-:W-:Y:S02]  /*88b0*/  IADD3 R2, P1, P0, R15, R0, R29 ;  /* 0x000000000f027210 */ /* 0x002fe4000783e01d */
[----:B------:R-:W-:Y:S02]  /*88c0*/  LOP3.LUT R6, R6, 0xf, RZ, 0xc0, !PT ;  /* 0x0000000f06067812 */ /* 0x000fe400078ec0ff */
[----:B------:R-:W-:Y:S02]  /*88d0*/  IADD3.X R3, RZ, R4, R7, P1, P0 ;  /* 0x00000004ff037210 */ /* 0x000fe40000fe0407 */
[----:B------:R-:W-:Y:S03]  /*88e0*/  LOP3.LUT R20, R20, 0xf, RZ, 0xc0, !PT ;  /* 0x0000000f14147812 */ /* 0x000fe600078ec0ff */
[----:B------:R-:W-:Y:S01]  /*88f0*/  @!PT LDS RZ, [RZ] ;  /* 0x00000000fffff984 */ /* 0x000fe20000000800 */
[----:B------:R-:W-:Y:S01]  /*8900*/  @!PT LDS RZ, [RZ] ;  /* 0x00000000fffff984 */ /* 0x000fe20000000800 */
[----:B------:R-:W-:Y:S01]  /*8910*/  @!PT LDS RZ, [RZ] ;  /* 0x00000000fffff984 */ /* 0x000fe20000000800 */
[----:B------:R1:W-:Y:S01]  /*8920*/  LDGSTS.E.BYPASS.LTC128B.128.ZFILL [R251+0x2100], [R2.64], P2 ;  /* 0x0210000002fb7fae */ /* 0x0003e20009141d46 */
[-C--:B------:R-:W-:Y:S02]  /*8930*/  IADD3 R6, P3, P2, R6, R0.reuse, R31 ;  /* 0x0000000006067210 */ /* 0x080fe40007a7e01f */
[----:B------:R-:W-:Y:S02]  /*8940*/  IADD3 R20, P1, P0, R20, R0, R30 ;  /* 0x0000000014147210 */ /* 0x000fe4000783e01e */
[-C--:B------:R-:W-:Y:S02]  /*8950*/  IADD3.X R7, RZ, R4.reuse, R13, P3, P2 ;  /* 0x00000004ff077210 */ /* 0x080fe40001fe440d */
[----:B------:R-:W-:Y:S02]  /*8960*/  ISETP.NE.U32.AND P3, PT, R28, RZ, PT ;  /* 0x000000ff1c00720c */ /* 0x000fe40003f65070 */
[----:B------:R-:W-:Y:S02]  /*8970*/  IADD3.X R21, RZ, R4, R12, P1, P0 ;  /* 0x00000004ff157210 */ /* 0x000fe40000fe040c */
[----:B------:R-:W-:Y:S09]  /*8980*/  ISETP.NE.U32.AND P2, PT, R23, RZ, PT ;  /* 0x000000ff1700720c */ /* 0x000ff20003f45070 */
        /* <DEDUP_REMOVED lines=9> */
.L_x_2700:
[----:B-1-34-:R-:W-:Y:S05]  /*8a20*/  BSYNC B0 ;  /* 0x0000000000007941 */ /* 0x01afea0003800000 */
.L_x_2699:
[----:B------:R-:W0:Y:S01]  /*8a30*/  LDGDEPBAR ;  /* 0x00000000000079af */ /* 0x000e220000000000 */
[----:B------:R-:W-:Y:S01]  /*8a40*/  WARPSYNC 0xffffffff ;  /* 0xffffffff00007948 */ /* 0x000fe20003800000 */
[C---:B--2---:R-:W-:Y:S01]  /*8a50*/  HMMA.16816.F32 R4, R48.reuse, R8, RZ ;  /* 0x000000083004723c */ /* 0x044fe200000018ff */
[----:B------:R-:W-:Y:S07]  /*8a60*/  BSSY B0, `(.L_x_2703) ;  /* 0x0000210000007945 */ /* 0x000fee0003800000 */
        /* <DEDUP_REMOVED lines=29> */
[----:B------:R-:W5:Y:S07]  /*8c40*/  LDSM.16.M88.4 R188, [R217+0x2000] ;  /* 0x00200000d9bc783b */ /* 0x000f6e0000000200 */
        /* <DEDUP_REMOVED lines=8> */
[----:B------:R-:W-:Y:S07]  /*8cd0*/  LDSM.16.M88.4 R200, [R216+-0x8000] ;  /* 0xff800000d8c8783b */ /* 0x000fee0000000200 */
[C---:B----4-:R-:W-:Y:S08]  /*8ce0*/  HMMA.16816.F32 R28, R184.reuse, R204, R28 ;  /* 0x000000ccb81c723c */ /* 0x050ff0000000181c */
[C---:B------:R-:W-:Y:S01]  /*8cf0*/  HMMA.16816.F32 R32, R184.reuse, R206, R32 ;  /* 0x000000ceb820723c */ /* 0x040fe20000001820 */
[----:B------:R-:W-:Y:S07]  /*8d00*/  LDSM.16.M88.4 R204, [R216+-0x7800] ;  /* 0xff880000d8cc783b */ /* 0x000fee0000000200 */
[C---:B-----5:R-:W-:Y:S08]  /*8d10*/  HMMA.16816.F32 R36, R184.reuse, R188, R36 ;  /* 0x000000bcb824723c */ /* 0x060ff00000001824 */
        /* <DEDUP_REMOVED lines=42> */
[----:B------:R-:W2:Y:S08]  /*8fc0*/  LDSM.16.M88.4 R184, [R231] ;  /* 0x00000000e7b8783b */ /* 0x000eb00000000200 */
[----:B------:R-:W3:Y:S01]  /*8fd0*/  LDSM.16.M88.4 R208, [R232] ;  /* 0x00000000e8d0783b */ /* 0x000ee20000000200 */
        /* <DEDUP_REMOVED lines=113> */
[----:B------:R-:W-:Y:S01]  /*96f0*/  LDSM.16.M88.4 R208, [R135+0xa000] ;  /* 0x00a0000087d0783b */ /* 0x000fe20000000200 */
[C---:B-1----:R-:W-:Y:S08]  /*9700*/  HMMA.16816.F32 R4, R188.reuse, R192, R4 ;  /* 0x000000c0bc04723c */ /* 0x042ff00000001804 */
[C---:B------:R-:W-:Y:S01]  /*9710*/  HMMA.16816.F32 R8, R188.reuse, R194, R8 ;  /* 0x000000c2bc08723c */ /* 0x040fe20000001808 */
[----:B------:R-:W1:Y:S07]  /*9720*/  LDSM.16.M88.4 R192, [R216+-0x800] ;  /* 0xfff80000d8c0783b */ /* 0x000e6e0000000200 */
        /* <DEDUP_REMOVED lines=18> */
[----:B------:R-:W-:Y:S07]  /*9850*/  LDSM.16.M88.4 R200, [R223+0xc000] ;  /* 0x00c00000dfc8783b */ /* 0x000fee0000000200 */
[C---:B----4-:R-:W-:Y:S08]  /*9860*/  HMMA.16816.F32 R12, R196.reuse, R204, R12 ;  /* 0x000000ccc40c723c */ /* 0x050ff0000000180c */
[C---:B------:R-:W-:Y:S01]  /*9870*/  HMMA.16816.F32 R16, R196.reuse, R206, R16 ;  /* 0x000000cec410723c */ /* 0x040fe20000001810 */
[----:B------:R-:W4:Y:S07]  /*9880*/  LDSM.16.M88.4 R204, [R227] ;  /* 0x00000000e3cc783b */ /* 0x000f2e0000000200 */
[C---:B------:R-:W-:Y:S08]  /*9890*/  HMMA.16816.F32 R20, R196.reuse, R208, R20 ;  /* 0x000000d0c414723c */ /* 0x040ff00000001814 */
[C---:B------:R-:W-:Y:S01]  /*98a0*/  HMMA.16816.F32 R24, R196.reuse, R210, R24 ;  /* 0x000000d2c418723c */ /* 0x040fe20000001818 */
[----:B------:R-:W5:Y:S07]  /*98b0*/  LDSM.16.M88.4 R208, [R240] ;  /* 0x00000000f0d0783b */ /* 0x000f6e0000000200 */
[C---:B--2---:R-:W-:Y:S08]  /*98c0*/  HMMA.16816.F32 R28, R196.reuse, R184, R28 ;  /* 0x000000b8c41c723c */ /* 0x044ff0000000181c */
[C---:B------:R-:W-:Y:S01]  /*98d0*/  HMMA.16816.F32 R32, R196.reuse, R186, R32 ;  /* 0x000000bac420723c */ /* 0x040fe20000001820 */
[----:B------:R-:W2:Y:S07]  /*98e0*/  LDSM.16.M88.4 R184, [R241] ;  /* 0x00000000f1b8783b */ /* 0x000eae0000000200 */
[C---:B-1----:R-:W-:Y:S08]  /*98f0*/  HMMA.16816.F32 R36, R196.reuse, R188, R36 ;  /* 0x000000bcc424723c */ /* 0x042ff00000001824 */
[C---:B------:R-:W-:Y:S01]  /*9900*/  HMMA.16816.F32 R40, R196.reuse, R190, R40 ;  /* 0x000000bec428723c */ /* 0x040fe20000001828 */
[----:B------:R-:W1:Y:S07]  /*9910*/  LDSM.16.M88.4 R188, [R242] ;  /* 0x00000000f2bc783b */ /* 0x000e6e0000000200 */
[C---:B---3--:R-:W-:Y:S08]  /*9920*/  HMMA.16816.F32 R44, R196.reuse, R192, R44 ;  /* 0x000000c0c42c723c */ /* 0x048ff0000000182c */
[----:B------:R-:W-:Y:S01]  /*9930*/  HMMA.16816.F32 R48, R196, R194, R48 ;  /* 0x000000c2c430723c */ /* 0x000fe20000001830 */
[----:B------:R-:W3:Y:S07]  /*9940*/  LDSM.16.M88.4 R192, [R243] ;  /* 0x00000000f3c0783b */ /* 0x000eee0000000200 */
[C---:B----4-:R-:W-:Y:S01]  /*9950*/  HMMA.16816.F32 R4, R200.reuse, R204, R4 ;  /* 0x000000ccc804723c */ /* 0x050fe20000001804 */
[----:B------:R-:W4:Y:S07]  /*9960*/  LDSM.16.M88.4 R196, [R244] ;  /* 0x00000000f4c4783b */ /* 0x000f2e0000000200 */
[C---:B------:R-:W-:Y:S01]  /*9970*/  HMMA.16816.F32 R8, R200.reuse, R206, R8 ;  /* 0x000000cec808723c */ /* 0x040fe20000001808 */
[----:B------:R-:W-:Y:S07]  /*9980*/  LDSM.16.M88.4 R204, [R225+0xc000] ;  /* 0x00c00000e1cc783b */ /* 0x000fee0000000200 */
[C---:B-----5:R-:W-:Y:S08]  /*9990*/  HMMA.16816.F32 R12, R200.reuse, R208, R12 ;  /* 0x000000d0c80c723c */ /* 0x060ff0000000180c */
[C---:B------:R-:W-:Y:S01]  /*99a0*/  HMMA.16816.F32 R16, R200.reuse, R210, R16 ;  /* 0x000000d2c810723c */ /* 0x040fe20000001810 */
[----:B------:R-:W5:Y:S07]  /*99b0*/  LDSM.16.M88.4 R208, [R217+0x9000] ;  /* 0x00900000d9d0783b */ /* 0x000f6e0000000200 */
[C---:B--2---:R-:W-:Y:S08]  /*99c0*/  HMMA.16816.F32 R20, R200.reuse, R184, R20 ;  /* 0x000000b8c814723c */ /* 0x044ff00000001814 */
[C---:B------:R-:W-:Y:S01]  /*99d0*/  HMMA.16816.F32 R24, R200.reuse, R186, R24 ;  /* 0x000000bac818723c */ /* 0x040fe20000001818 */
[----:B------:R-:W2:Y:S07]  /*99e0*/  LDSM.16.M88.4 R184, [R217+0x9800] ;  /* 0x00980000d9b8783b */ /* 0x000eae0000000200 */
        /* <DEDUP_REMOVED lines=9> */
[C---:B-----5:R-:W-:Y:S01]  /*9a80*/  HMMA.16816.F32 R4, R204.reuse, R208, R4 ;  /* 0x000000d0cc04723c */ /* 0x060fe20000001804 */
[----:B------:R-:W-:Y:S07]  /*9a90*/  LDSM.16.M88.4 R200, [R224+0xc000] ;  /* 0x00c00000e0c8783b */ /* 0x000fee0000000200 */
[C---:B------:R-:W-:Y:S01]  /*9aa0*/  HMMA.16816.F32 R8, R204.reuse, R210, R8 ;  /* 0x000000d2cc08723c */ /* 0x040fe20000001808 */
[----:B------:R-:W-:Y:S07]  /*9ab0*/  LDSM.16.M88.4 R208, [R216] ;  /* 0x00000000d8d0783b */ /* 0x000fee0000000200 */
[C---:B--2---:R-:W-:Y:S08]  /*9ac0*/  HMMA.16816.F32 R12, R204.reuse, R184, R12 ;  /* 0x000000b8cc0c723c */ /* 0x044ff0000000180c */
[C---:B------:R-:W-:Y:S01]  /*9ad0*/  HMMA.16816.F32 R16, R204.reuse, R186, R16 ;  /* 0x000000bacc10723c */ /* 0x040fe20000001810 */
[----:B------:R-:W2:Y:S07]  /*9ae0*/  LDSM.16.M88.4 R184, [R217+0xb800] ;  /* 0x00b80000d9b8783b */ /* 0x000eae0000000200 */
[C---:B-1----:R-:W-:Y:S08]  /*9af0*/  HMMA.16816.F32 R20, R204.reuse, R188, R20 ;  /* 0x000000bccc14723c */ /* 0x042ff00000001814 */
[C---:B------:R-:W-:Y:S08]  /*9b00*/  HMMA.16816.F32 R24, R204.reuse, R190, R24 ;  /* 0x000000becc18723c */ /* 0x040ff00000001818 */
[C---:B---3--:R-:W-:Y:S08]  /*9b10*/  HMMA.16816.F32 R28, R204.reuse, R192, R28 ;  /* 0x000000c0cc1c723c */ /* 0x048ff0000000181c */
[C---:B------:R-:W-:Y:S08]  /*9b20*/  HMMA.16816.F32 R32, R204.reuse, R194, R32 ;  /* 0x000000c2cc20723c */ /* 0x040ff00000001820 */
[C---:B----4-:R-:W-:Y:S08]  /*9b30*/  HMMA.16816.F32 R36, R204.reuse, R196, R36 ;  /* 0x000000c4cc24723c */ /* 0x050ff00000001824 */
        /* <DEDUP_REMOVED lines=19> */
[----:B------:R-:W-:Y:S01]  /*9c70*/  MUFU.TANH R250, R4 ;  /* 0x0000000400fa7308 */ /* 0x000fe20000002400 */
[----:B--2---:R2:W-:Y:S09]  /*9c80*/  STL [R1+0x8], R2 ;  /* 0x0000080201007387 */ /* 0x0045f20000100800 */
[----:B------:R3:W-:Y:S01]  /*9c90*/  MUFU.TANH R215, R5 ;  /* 0x0000000500d77308 */ /* 0x0007e20000002400 */
        /* <DEDUP_REMOVED lines=8> */
[----:B------:R-:W-:Y:S02]  /*9d20*/  FMUL.FTZ R19, R19, c[0x0][0x320] ;  /* 0x0000c80013137a20 */ /* 0x000fe40000410000 */
[----:B------:R-:W-:Y:S01]  /*9d30*/  FMUL.FTZ R16, R16, c[0x0][0x320] ;  /* 0x0000c80010107a20 */ /* 0x000fe20000410000 */
[----:B--2---:R-:W2:Y:S04]  /*9d40*/  LDL R2, [R1+0x18] ;  /* 0x0000180001027983 */ /* 0x004ea80000100800 */
[----:B------:R-:W-:Y:S01]  /*9d50*/  MUFU.TANH R211, R9 ;  /* 0x0000000900d37308 */ /* 0x000fe20000002400 */
[----:B---3--:R-:W3:Y:S09]  /*9d60*/  LDSM.16.M88.4 R4, [R216+0x1000] ;  /* 0x00100000d804783b */ /* 0x008ef20000000200 */
[----:B------:R-:W4:Y:S01]  /*9d70*/  MUFU.TANH R3, R10 ;  /* 0x0000000a00037308 */ /* 0x000f220000002400 */
[----:B-1----:R-:W2:Y:S09]  /*9d80*/  LDL R0, [R1+0x34] ;  /* 0x0000340001007983 */ /* 0x002eb20000100800 */
[----:B------:R1:W1:Y:S10]  /*9d90*/  MUFU.TANH R252, R11 ;  /* 0x0000000b00fc7308 */ /* 0x0002740000002400 */
[----:B------:R-:W2:Y:S01]  /*9da0*/  MUFU.TANH R199, R17 ;  /* 0x0000001100c77308 */ /* 0x000ea20000002400 */
[----:B----4-:R-:W-:Y:S09]  /*9db0*/  STL [R1], R3 ;  /* 0x0000000301007387 */ /* 0x010ff20000100800 */
[----:B------:R-:W4:Y:S01]  /*9dc0*/  MUFU.TANH R210, R18 ;  /* 0x0000001200d27308 */ /* 0x000f220000002400 */
[----:B-1----:R-:W1:Y:S01]  /*9dd0*/  LDSM.16.M88.4 R8, [R216+0x1800] ;  /* 0x00180000d808783b */ /* 0x002e620000000200 */
[C---:B---3--:R-:W-:Y:S08]  /*9de0*/  HMMA.16816.F32 R20, R200.reuse, R4, R20 ;  /* 0x00000004c814723c */ /* 0x048ff00000001814 */
[----:B------:R-:W3:Y:S01]  /*9df0*/  MUFU.TANH R209, R19 ;  /* 0x0000001300d17308 */ /* 0x000ee20000002400 */
[C---:B------:R-:W-:Y:S01]  /*9e00*/  HMMA.16816.F32 R24, R200.reuse, R6, R24 ;  /* 0x00000006c818723c */ /* 0x040fe20000001818 */
[----:B------:R-:W5:Y:S08]  /*9e10*/  LDSM.16.M88.4 R4, [R216+0x2000] ;  /* 0x00200000d804783b */ /* 0x000f700000000200 */
[----:B------:R-:W1:Y:S06]  /*9e20*/  MUFU.TANH R208, R12 ;  /* 0x0000000c00d07308 */ /* 0x000e6c0000002400 */
[----:B------:R-:W-:Y:S04]  /*9e30*/  FMUL.FTZ R20, R20, c[0x0][0x320] ;  /* 0x0000c80014147a20 */ /* 0x000fe80000410000 */
[----:B------:R-:W2:Y:S01]  /*9e40*/  MUFU.TANH R207, R13 ;  /* 0x0000000d00cf7308 */ /* 0x000ea20000002400 */
[----:B------:R-:W-:Y:S02]  /*9e50*/  FMUL.FTZ R21, R21, c[0x0][0x320] ;  /* 0x0000c80015157a20 */ /* 0x000fe40000410000 */
[----:B------:R-:W-:Y:S02]  /*9e60*/  FMUL.FTZ R22, R22, c[0x0][0x320] ;  /* 0x0000c80016167a20 */ /* 0x000fe40000410000 */
[----:B------:R-:W-:Y:S02]  /*9e70*/  FMUL.FTZ R23, R23, c[0x0][0x320] ;  /* 0x0000c80017177a20 */ /* 0x000fe40000410000 */
[----:B------:R-:W-:Y:S02]  /*9e80*/  FMUL.FTZ R24, R24, c[0x0][0x320] ;  /* 0x0000c80018187a20 */ /* 0x000fe40000410000 */
[----:B------:R-:W-:Y:S01]  /*9e90*/  FMUL.FTZ R25, R25, c[0x0][0x320] ;  /* 0x0000c80019197a20 */ /* 0x000fe20000410000 */
[----:B------:R-:W2:Y:S01]  /*9ea0*/  MUFU.TANH R196, R20 ;  /* 0x0000001400c47308 */ /* 0x000ea20000002400 */
[----:B------:R-:W-:Y:S02]  /*9eb0*/  FMUL.FTZ R26, R26, c[0x0][0x320] ;  /* 0x0000c8001a1a7a20 */ /* 0x000fe40000410000 */
[----:B------:R-:W-:Y:S01]  /*9ec0*/  FMUL.FTZ R27, R27, c[0x0][0x320] ;  /* 0x0000c8001b1b7a20 */ /* 0x000fe20000410000 */
[C---:B-1----:R-:W-:Y:S06]  /*9ed0*/  HMMA.16816.F32 R28, R200.reuse, R8, R28 ;  /* 0x00000008c81c723c */ /* 0x042fec000000181c */
[----:B------:R1:W1:Y:S02]  /*9ee0*/  MUFU.TANH R185, R21 ;  /* 0x0000001500b97308 */ /* 0x0002640000002400 */
[C---:B------:R-:W-:Y:S01]  /*9ef0*/  HMMA.16816.F32 R32, R200.reuse, R10, R32 ;  /* 0x0000000ac820723c */ /* 0x040fe20000001820 */
[----:B------:R-:W3:Y:S01]  /*9f00*/  LDSM.16.M88.4 R8, [R216+0x2800] ;  /* 0x00280000d808783b */ /* 0x000ee20000000200 */
[----:B------:R-:W-:Y:S06]  /*9f10*/  DEPBAR.LE SB0, 0x0 ;  /* 0x000080000000791a */ /* 0x000fec0000000000 */
[----:B------:R4:W2:Y:S01]  /*9f20*/  MUFU.TANH R206, R22 ;  /* 0x0000001600ce7308 */ /* 0x0008a20000002400 */
[----:B------:R-:W-:Y:S01]  /*9f30*/  BAR.SYNC.DEFER_BLOCKING 0x0 ;  /* 0x0000000000007b1d */ /* 0x000fe20000010000 */
[C---:B-----5:R-:W-:Y:S06]  /*9f40*/  HMMA.16816.F32 R36, R200.reuse, R4, R36 ;  /* 0x00000004c824723c */ /* 0x060fec0000001824 */
[----:B------:R-:W-:Y:S02]  /*9f50*/  FMUL.FTZ R30, R30, c[0x0][0x320] ;  /* 0x0000c8001e1e7a20 */ /* 0x000fe40000410000 */
[----:B------:R-:W2:Y:S01]  /*9f60*/  MUFU.TANH R214, R14 ;  /* 0x0000000e00d67308 */ /* 0x000ea20000002400 */
[C---:B------:R-:W-:Y:S03]  /*9f70*/  HMMA.16816.F32 R40, R200.reuse, R6, R40 ;  /* 0x00000006c828723c */ /* 0x040fe60000001828 */
[----:B-1----:R-:W-:Y:S02]  /*9f80*/  FMUL.FTZ R21, R29, c[0x0][0x320] ;  /* 0x0000c8001d157a20 */ /* 0x002fe40000410000 */
[----:B------:R-:W-:Y:S02]  /*9f90*/  FMUL.FTZ R34, R34, c[0x0][0x320] ;  /* 0x0000c80022227a20 */ /* 0x000fe40000410000 */
[----:B------:R-:W-:Y:S02]  /*9fa0*/  FMUL.FTZ R35, R35, c[0x0][0x320] ;  /* 0x0000c80023237a20 */ /* 0x000fe40000410000 */
[----:B------:R-:W1:Y:S03]  /*9fb0*/  MUFU.TANH R189, R34 ;  /* 0x0000002200bd7308 */ /* 0x000e660000002400 */
[----:B------:R-:W-:Y:S02]  /*9fc0*/  FMUL.FTZ R20, R32, c[0x0][0x320] ;  /* 0x0000c80020147a20 */ /* 0x000fe40000410000 */
[----:B----4-:R-:W-:Y:S02]  /*9fd0*/  FMUL.FTZ R22, R28, c[0x0][0x320] ;  /* 0x0000c8001c167a20 */ /* 0x010fe40000410000 */
[----:B------:R-:W-:Y:S02]  /*9fe0*/  FMUL.FTZ R38, R38, c[0x0][0x320] ;  /* 0x0000c80026267a20 */ /* 0x000fe40000410000 */
[----:B------:R-:W-:Y:S01]  /*9ff0*/  FMUL.FTZ R39, R39, c[0x0][0x320] ;  /* 0x0000c80027277a20 */ /* 0x000fe20000410000 */
[----:B------:R-:W4:Y:S01]  /*a000*/  MUFU.TANH R188, R35 ;  /* 0x0000002300bc7308 */ /* 0x000f220000002400 */
[----:B------:R-:W-:Y:S01]  /*a010*/  FMUL.FTZ R19, R33, c[0x0][0x320] ;  /* 0x0000c80021137a20 */ /* 0x000fe20000410000 */
[C---:B---3--:R-:W-:Y:S03]  /*a020*/  HMMA.16816.F32 R44, R200.reuse, R8, R44 ;  /* 0x00000008c82c723c */ /* 0x048fe6000000182c */
[----:B------:R-:W-:Y:S02]  /*a030*/  FMUL.FTZ R18, R36, c[0x0][0x320] ;  /* 0x0000c80024127a20 */ /* 0x000fe40000410000 */
[----:B------:R-:W-:Y:S03]  /*a040*/  FMUL.FTZ R17, R37, c[0x0][0x320] ;  /* 0x0000c80025117a20 */ /* 0x000fe60000410000 */
[----:B------:R3:W1:Y:S01]  /*a050*/  MUFU.TANH R187, R38 ;  /* 0x0000002600bb7308 */ /* 0x0006620000002400 */
[----:B------:R-:W-:Y:S03]  /*a060*/  HMMA.16816.F32 R48, R200, R10, R48 ;  /* 0x0000000ac830723c */ /* 0x000fe60000001830 */
[----:B------:R-:W-:Y:S02]  /*a070*/  FMUL.FTZ R31, R31, c[0x0][0x320] ;  /* 0x0000c8001f1f7a20 */ /* 0x000fe40000410000 */
[----:B------:R-:W-:Y:S02]  /*a080*/  FMUL.FTZ R42, R42, c[0x0][0x320] ;  /* 0x0000c8002a2a7a20 */ /* 0x000fe40000410000 */
[----:B------:R-:W-:Y:S02]  /*a090*/  FMUL.FTZ R43, R43, c[0x0][0x320] ;  /* 0x0000c8002b2b7a20 */ /* 0x000fe40000410000 */
[----:B------:R5:W1:Y:S06]  /*a0a0*/  MUFU.TANH R186, R39 ;  /* 0x0000002700ba7308 */ /* 0x000a6c0000002400 */
[----:B------:R-:W-:Y:S02]  /*a0b0*/  FMUL.FTZ R37, R44, c[0x0][0x320] ;  /* 0x0000c8002c257a20 */ /* 0x000fe40000410000 */
[----:B------:R-:W-:Y:S02]  /*a0c0*/  FMUL.FTZ R36, R45, c[0x0][0x320] ;  /* 0x0000c8002d247a20 */ /* 0x000fe40000410000 */
[----:B------:R1:W1:Y:S01]  /*a0d0*/  MUFU.TANH R213, R15 ;  /* 0x0000000f00d57308 */ /* 0x0002620000002400 */
[----:B------:R-:W-:Y:S02]  /*a0e0*/  FMUL.FTZ R46, R46, c[0x0][0x320] ;  /* 0x0000c8002e2e7a20 */ /* 0x000fe40000410000 */
[----:B------:R-:W-:Y:S02]  /*a0f0*/  FMUL.FTZ R47, R47, c[0x0][0x320] ;  /* 0x0000c8002f2f7a20 */ /* 0x000fe40000410000 */
[----:B---3--:R-:W-:Y:S02]  /*a100*/  FMUL.FTZ R38, R41, c[0x0][0x320] ;  /* 0x0000c80029267a20 */ /* 0x008fe40000410000 */
[----:B------:R-:W-:Y:S02]  /*a110*/  FMUL.FTZ R35, R48, c[0x0][0x320] ;  /* 0x0000c80030237a20 */ /* 0x000fe40000410000 */
[----:B------:R-:W-:Y:S01]  /*a120*/  FMUL.FTZ R34, R49, c[0x0][0x320] ;  /* 0x0000c80031227a20 */ /* 0x000fe20000410000 */
[----:B------:R3:W1:Y:S01]  /*a130*/  MUFU.TANH R204, R16 ;  /* 0x0000001000cc7308 */ /* 0x0006620000002400 */
[----:B------:R-:W-:Y:S02]  /*a140*/  FMUL.FTZ R50, R50, c[0x0][0x320] ;  /* 0x0000c80032327a20 */ /* 0x000fe40000410000 */
[----:B------:R-:W-:Y:S02]  /*a150*/  FMUL.FTZ R51, R51, c[0x0][0x320] ;  /* 0x0000c80033337a20 */ /* 0x000fe40000410000 */
[----:B-----5:R-:W-:Y:S05]  /*a160*/  FMUL.FTZ R39, R40, c[0x0][0x320] ;  /* 0x0000c80028277a20 */ /* 0x020fea0000410000 */
[----:B------:R3:W1:Y:S10]  /*a170*/  MUFU.TANH R205, R23 ;  /* 0x0000001700cd7308 */ /* 0x0006740000002400 */
[----:B------:R-:W1:Y:S10]  /*a180*/  MUFU.TANH R24, R24 ;  /* 0x0000001800187308 */ /* 0x000e740000002400 */
[----:B------:R3:W1:Y:S10]  /*a190*/  MUFU.TANH R23, R25 ;  /* 0x0000001900177308 */ /* 0x0006740000002400 */
[----:B------:R3:W1:Y:S10]  /*a1a0*/  MUFU.TANH R198, R26 ;  /* 0x0000001a00c67308 */ /* 0x0006740000002400 */
[----:B------:R3:W1:Y:S10]  /*a1b0*/  MUFU.TANH R197, R27 ;  /* 0x0000001b00c57308 */ /* 0x0006740000002400 */
[----:B------:R-:W1:Y:S10]  /*a1c0*/  MUFU.TANH R22, R22 ;  /* 0x0000001600167308 */ /* 0x000e740000002400 */
[----:B------:R-:W1:Y:S10]  /*a1d0*/  MUFU.TANH R21, R21 ;  /* 0x0000001500157308 */ /* 0x000e740000002400 */
[----:B------:R3:W1:Y:S10]  /*a1e0*/  MUFU.TANH R195, R30 ;  /* 0x0000001e00c37308 */ /* 0x0006740000002400 */
[----:B------:R3:W1:Y:S10]  /*a1f0*/  MUFU.TANH R194, R31 ;  /* 0x0000001f00c27308 */ /* 0x0006740000002400 */
[----:B------:R-:W1:Y:S10]  /*a200*/  MUFU.TANH R20, R20 ;  /* 0x0000001400147308 */ /* 0x000e740000002400 */
[----:B------:R-:W1:Y:S10]  /*a210*/  MUFU.TANH R19, R19 ;  /* 0x0000001300137308 */ /* 0x000e740000002400 */
[----:B------:R-:W1:Y:S10]  /*a220*/  MUFU.TANH R18, R18 ;  /* 0x0000001200127308 */ /* 0x000e740000002400 */
[----:B------:R-:W1:Y:S10]  /*a230*/  MUFU.TANH R17, R17 ;  /* 0x0000001100117308 */ /* 0x000e740000002400 */
[----:B------:R-:W1:Y:S01]  /*a240*/  MUFU.TANH R39, R39 ;  /* 0x0000002700277308 */ /* 0x000e620000002400 */
[----:B--2---:R-:W-:Y:S09]  /*a250*/  ISETP.GT.AND P0, PT, R2, R0, PT ;  /* 0x000000000200720c */ /* 0x004ff20003f04270 */
[----:B------:R-:W2:Y:S10]  /*a260*/  MUFU.TANH R38, R38 ;  /* 0x0000002600267308 */ /* 0x000eb40000002400 */
        /* <DEDUP_REMOVED lines=11> */
[----:B--2-4-:R-:W2:Y:S01]  /*a320*/  LDL R12, [R1+0x3c] ;  /* 0x00003c00010c7983 */ /* 0x014ea20000100800 */
[----:B------:R-:W-:Y:S02]  /*a330*/  IMAD.MOV.U32 R13, RZ, RZ, c[0x0][0x2b8] ;  /* 0x0000ae00ff0d7624 */ /* 0x000fe400078e00ff */
[----:B------:R-:W-:Y:S01]  /*a340*/  IMAD.MOV.U32 R11, RZ, RZ, RZ ;  /* 0x000000ffff0b7224 */ /* 0x000fe200078e00ff */
[----:B------:R-:W4:Y:S02]  /*a350*/  LDL.64 R28, [R1+0x50] ;  /* 0x00005000011c7983 */ /* 0x000f240000100a00 */
[----:B------:R-:W-:Y:S02]  /*a360*/  ISETP.NE.AND P1, PT, R13, 0x1, PT ;  /* 0x000000010d00780c */ /* 0x000fe40003f25270 */
[----:B---3--:R-:W3:Y:S04]  /*a370*/  LDL R16, [R1+0x60] ;  /* 0x0000600001107983 */ /* 0x008ee80000100800 */
[----:B------:R-:W5:Y:S04]  /*a380*/  S2R R14, SR_TID.X ;  /* 0x00000000000e7919 */ /* 0x000f680000002100 */
[----:B------:R-:W3:Y:S04]  /*a390*/  LDL.64 R26, [R1+0x48] ;  /* 0x00004800011a7983 */ /* 0x000ee80000100a00 */
[----:B------:R-:W3:Y:S04]  /*a3a0*/  LDL R6, [R1+0x40] ;  /* 0x0000400001067983 */ /* 0x000ee80000100800 */
[----:B------:R-:W3:Y:S04]  /*a3b0*/  LDL R10, [R1+0x100] ;  /* 0x00010000010a7983 */ /* 0x000ee80000100800 */
[----:B-1----:R-:W3:Y:S04]  /*a3c0*/  LDL R15, [R1+0x20] ;  /* 0x00002000010f7983 */ /* 0x002ee80000100800 */
[----:B------:R-:W3:Y:S01]  /*a3d0*/  LDL R9, [R1+0x104] ;  /* 0x0001040001097983 */ /* 0x000ee20000100800 */
[--C-:B-----5:R-:W-:Y:S03]  /*a3e0*/  SHF.R.S32.HI R0, RZ, 0x1f, R14.reuse ;  /* 0x0000001fff007819 */ /* 0x120fe6000001140e */
        /* <DEDUP_REMOVED lines=8> */
[----:B------:R-:W-:Y:S02]  /*a470*/  IMAD.IADD R0, R14, 0x1, -R0 ;  /* 0x000000010e007824 */ /* 0x000fe400078e0a00 */
[----:B------:R-:W5:Y:S02]  /*a480*/  LDL R14, [R1+0x24] ;  /* 0x00002400010e7983 */ /* 0x000f640000100800 */
[----:B------:R-:W-:Y:S02]  /*a490*/  IMAD R0, R0, 0x20, R3 ;  /* 0x0000002000007824 */ /* 0x000fe400078e0203 */
[----:B--2---:R-:W-:Y:S02]  /*a4a0*/  IMAD R2, R2, 0x60, R12 ;  /* 0x0000006002027824 */ /* 0x004fe400078e020c */
[----:B------:R-:W2:Y:S03]  /*a4b0*/  LDL R12, [R1+0xc] ;  /* 0x00000c00010c7983 */ /* 0x000ea60000100800 */
[----:B------:R-:W-:Y:S05]  /*a4c0*/  IADD3 R2, R2, -0x60, R0 ;  /* 0xffffffa002027810 */ /* 0x000fea0007ffe000 */
[----:B------:R-:W-:Y:S04]  /*a4d0*/  @P1 IMAD.HI.U32 R3, R2, c[0x0][0x2bc], RZ ;  /* 0x0000af0002031a27 */ /* 0x000fe800078e00ff */
[----:B------:R-:W-:Y:S01]  /*a4e0*/  IMAD.MOV.U32 R0, RZ, RZ, R2 ;  /* 0x000000ffff007224 */ /* 0x000fe200078e0002 */
[----:B------:R-:W-:Y:S04]  /*a4f0*/  @P1 SHF.R.U32.HI R0, RZ, c[0x0][0x2c0], R3 ;  /* 0x0000b000ff001a19 */ /* 0x000fe80000011603 */
[C---:B----4-:R-:W-:Y:S04]  /*a500*/  @!P6 IADD3 R3, P0, R0.reuse, R28, RZ ;  /* 0x0000001c0003e210 */ /* 0x050fe80007f1e0ff */
[----:B---3--:R-:W-:Y:S01]  /*a510*/  @!P6 LEA.HI.X.SX32 R5, R0, R16, 0x1, P0 ;  /* 0x000000100005e211 */ /* 0x008fe200000f0eff */
[----:B------:R-:W-:Y:S01]  /*a520*/  IMAD.MOV R0, RZ, RZ, -R0 ;  /* 0x000000ffff007224 */ /* 0x000fe200078e0a00 */
[C---:B------:R-:W-:Y:S03]  /*a530*/  @!P6 LEA R4, P0, R3.reuse, c[0x0][0x2a0], 0x2 ;  /* 0x0000a8000304ea11 */ /* 0x040fe600078010ff */
[----:B------:R-:W-:Y:S01]  /*a540*/  IMAD R16, R0, c[0x0][0x2b8], R2 ;  /* 0x0000ae0000107a24 */ /* 0x000fe200078e0202 */
[----:B------:R-:W-:Y:S01]  /*a550*/  @!P6 LEA.HI.X R5, R3, c[0x0][0x2a4], R5, 0x2, P0 ;  /* 0x0000a9000305ea11 */ /* 0x000fe200000f1405 */
[C---:B------:R-:W-:Y:S01]  /*a560*/  IMAD.SHL.U32 R28, R15.reuse, 0x2, RZ ;  /* 0x000000020f1c7824 */ /* 0x040fe200078e00ff */
[----:B------:R-:W-:Y:S01]  /*a570*/  SHF.L.U64.HI R10, R15, 0x1, R10 ;  /* 0x000000010f0a7819 */ /* 0x000fe2000001020a */
[----:B------:R-:W-:Y:S01]  /*a580*/  IMAD.WIDE.U32 R2, R16, c[0x0][0x1e0], RZ ;  /* 0x0000780010027a25 */ /* 0x000fe200078e00ff */
[----:B------:R-:W-:Y:S01]  /*a590*/  SHF.R.S32.HI R0, RZ, 0x1f, R16 ;  /* 0x0000001fff007819 */ /* 0x000fe20000011410 */
[----:B------:R-:W3:Y:S04]  /*a5a0*/  @!P6 LDG.E R11, [R4.64] ;  /* 0x00000006040be981 */ /* 0x000ee8000c1e1900 */
[----:B------:R-:W-:Y:S01]  /*a5b0*/  IMAD R0, R0, c[0x0][0x1e0], RZ ;  /* 0x0000780000007a24 */ /* 0x000fe200078e02ff */
[----:B------:R1:W-:Y:S01]  /*a5c0*/  STL [R1+0x14], R16 ;  /* 0x0000141001007387 */ /* 0x0003e20000100800 */
[----:B-----5:R-:W-:Y:S02]  /*a5d0*/  SHF.L.U64.HI R8, R13, 0x1, R8 ;  /* 0x000000010d087819 */ /* 0x020fe40000010208 */
[----:B------:R-:W-:Y:S04]  /*a5e0*/  IMAD R0, R16, c[0x0][0x1e4], R0 ;  /* 0x0000790010007a24 */ /* 0x000fe800078e0200 */
[----:B------:R-:W-:Y:S01]  /*a5f0*/  IMAD.IADD R3, R3, 0x1, R0 ;  /* 0x0000000103037824 */ /* 0x000fe200078e0200 */
[C---:B------:R-:W-:Y:S01]  /*a600*/  SHF.L.U64.HI R9, R14.reuse, 0x1, R9 ;  /* 0x000000010e097819 */ /* 0x040fe20000010209 */
[----:B------:R-:W-:Y:S01]  /*a610*/  IMAD.SHL.U32 R27, R14, 0x2, RZ ;  /* 0x000000020e1b7824 */ /* 0x000fe200078e00ff */
[C---:B--2---:R-:W-:Y:S01]  /*a620*/  SHF.L.U64.HI R7, R12.reuse, 0x1, R7 ;  /* 0x000000010c077819 */ /* 0x044fe20000010207 */
[----:B------:R-:W-:Y:S01]  /*a630*/  IMAD.SHL.U32 R25, R12, 0x2, RZ ;  /* 0x000000020c197824 */ /* 0x000fe200078e00ff */
[----:B---3--:R-:W-:Y:S01]  /*a640*/  SHF.R.S32.HI R0, RZ, 0x1f, R11 ;  /* 0x0000001fff007819 */ /* 0x008fe2000001140b */
[----:B------:R-:W-:Y:S01]  /*a650*/  IMAD.WIDE.U32 R2, R11, c[0x0][0x1f0], R2 ;  /* 0x00007c000b027a25 */ /* 0x000fe200078e0002 */
[----:B------:R1:W-:Y:S03]  /*a660*/  STL [R1+0x10], R11 ;  /* 0x0000100b01007387 */ /* 0x0003e60000100800 */
[----:B------:R-:W-:Y:S01]  /*a670*/  IMAD R0, R0, c[0x0][0x1f0], RZ ;  /* 0x00007c0000007a24 */ /* 0x000fe200078e02ff */
[----:B------:R-:W-:Y:S01]  /*a680*/  IADD3 R5, P0, R26, R2, RZ ;  /* 0x000000021a057210 */ /* 0x000fe20007f1e0ff */
[----:B------:R-:W-:Y:S02]  /*a690*/  IMAD.SHL.U32 R26, R13, 0x2, RZ ;  /* 0x000000020d1a7824 */ /* 0x000fe400078e00ff */
[----:B------:R-:W-:Y:S05]  /*a6a0*/  IMAD R0, R11, c[0x0][0x1f4], R0 ;  /* 0x00007d000b007a24 */ /* 0x000fea00078e0200 */
[----:B------:R-:W-:Y:S02]  /*a6b0*/  IADD3.X R2, R6, R3, R0, P0, !PT ;  /* 0x0000000306027210 */ /* 0x000fe400007fe400 */
[C---:B------:R-:W-:Y:S04]  /*a6c0*/  LEA R6, P0, R5.reuse, c[0x0][0x1c8], 0x1 ;  /* 0x0000720005067a11 */ /* 0x040fe800078008ff */
[----:B------:R-:W-:Y:S01]  /*a6d0*/  LEA.HI.X R5, R5, c[0x0][0x1cc], R2, 0x1, P0 ;  /* 0x0000730005057a11 */ /* 0x000fe200000f0c02 */
[----:B------:R-:W-:-:S06]  /*a6e0*/  BRA.DIV ~URZ, `(.L_x_2705) ;  /* 0x0000c9a27f007947 */ /* 0x000fcc000b800000 */
[----:B------:R2:W3:Y:S02]  /*a6f0*/  SHFL.IDX PT, R4, R5, RZ, 0x181f ;  /* 0x00181fff05047589 */ /* 0x0004e400000e0000 */
.L_x_2744:
[----:B------:R-:W-:-:S05]  /*a700*/  BRA.DIV ~URZ, `(.L_x_2706) ;  /* 0x0000c9f27f007947 */ /* 0x000fca000b800000 */
[----:B------:R-:W4:Y:S04]  /*a710*/  LDL R12, [R1+0xc] ;  /* 0x00000c00010c7983 */ /* 0x000f280000100800 */
[----:B------:R-:W5:Y:S04]  /*a720*/  LDL R30, [R1+0x28] ;  /* 0x00002800011e7983 */ /* 0x000f680000100800 */
[----:B--2---:R-:W2:Y:S04]  /*a730*/  LDL R2, [R1+0x24] ;  /* 0x0000240001027983 */ /* 0x004ea80000100800 */
[----:B---3--:R-:W3:Y:S04]  /*a740*/  LDL R29, [R1+0x20] ;  /* 0x00002000011d7983 */ /* 0x008ee80000100800 */
[----:B------:R-:W1:Y:S04]  /*a750*/  SHFL.IDX PT, R3, R6, RZ, 0x181f ;  /* 0x00181fff06037589 */ /* 0x000e6800000e0000 */
[----:B------:R-:W1:Y:S01]  /*a760*/  SHFL.IDX PT, R0, R6, 0x1, 0x181f ;  /* 0x00381f0006007f89 */ /* 0x000e6200000e0000 */
[----:B---3--:R-:W-:Y:S02]  /*a770*/  ISETP.GE.AND P1, PT, R29, c[0x0][0x1d4], PT ;  /* 0x000075001d007a0c */ /* 0x008fe40003f26270 */
[----:B----4-:R-:W-:Y:S02]  /*a780*/  ISETP.GE.AND P4, PT, R12, c[0x0][0x1d4], PT ;  /* 0x000075000c007a0c */ /* 0x010fe40003f86270 */
[C---:B-1----:R-:W-:Y:S02]  /*a790*/  IADD3 R12, P0, R3.reuse, R25, RZ ;  /* 0x00000019030c7210 */ /* 0x042fe40007f1e0ff */
[----:B-----5:R-:W-:Y:S02]  /*a7a0*/  ISETP.GE.AND P3, PT, R30, c[0x0][0x1d4], PT ;  /* 0x000075001e007a0c */ /* 0x020fe40003f66270 */
[----:B--2---:R-:W-:Y:S01]  /*a7b0*/  ISETP.GE.AND P2, PT, R2, c[0x0][0x1d4], PT ;  /* 0x0000750002007a0c */ /* 0x004fe20003f46270 */
        /* <DEDUP_REMOVED lines=30> */
.L_x_2745:
        /* <DEDUP_REMOVED lines=28> */
.L_x_2704:
[----:B--2-4-:R-:W-:Y:S05]  /*ab60*/  BSYNC B0 ;  /* 0x0000000000007941 */ /* 0x014fea0003800000 */
.L_x_2703:
[----:B------:R-:W2:Y:S01]  /*ab70*/  LDL R4, [R1+0x30] ;  /* 0x0000300001047983 */ /* 0x000ea20000100800 */
[----:B------:R-:W-:Y:S03]  /*ab80*/  IMAD.MOV.U32 R0, RZ, RZ, c[0x0][0x2c4] ;  /* 0x0000b100ff007624 */ /* 0x000fe600078e00ff */
[----:B------:R-:W4:Y:S02]  /*ab90*/  LDL R3, [R1+0x18] ;  /* 0x0000180001037983 */ /* 0x000f240000100800 */
[----:B------:R-:W-:Y:S02]  /*aba0*/  ISETP.NE.AND P0, PT, R0, 0x1, PT ;  /* 0x000000010000780c */ /* 0x000fe40003f05270 */
[----:B------:R-:W5:Y:S04]  /*abb0*/  LDL R2, [R1+0x68] ;  /* 0x0000680001027983 */ /* 0x000f680000100800 */
[----:B------:R-:W0:Y:S07]  /*abc0*/  LDGDEPBAR ;  /* 0x00000000000079af */ /* 0x000e2e0000000000 */
[----:B--2---:R-:W-:Y:S04]  /*abd0*/  @P0 IMAD.HI.U32 R0, R4, c[0x0][0x2c8], RZ ;  /* 0x0000b20004000a27 */ /* 0x004fe800078e00ff */
[----:B----4-:R-:W-:Y:S01]  /*abe0*/  IMAD R5, R3, -0x60, RZ ;  /* 0xffffffa003057824 */ /* 0x010fe200078e02ff */
[----:B------:R-:W-:Y:S02]  /*abf0*/  @P0 SHF.R.U32.HI R4, RZ, c[0x0][0x2cc], R0 ;  /* 0x0000b300ff040a19 */ /* 0x000fe40000011600 */
[----:B------:R-:W-:Y:S02]  /*ac00*/  MOV R0, c[0x0][0x2ac] ;  /* 0x0000ab0000007a02 */ /* 0x000fe40000000f00 */
[----:B-----5:R-:W-:Y:S05]  /*ac10*/  IADD3 R5, -R2, 0x1, R5 ;  /* 0x0000000102057810 */ /* 0x020fea0007ffe105 */
[----:B------:R-:W-:Y:S05]  /*ac20*/  IMAD R5, R0, c[0x0][0x1d0], R5 ;  /* 0x0000740000057a24 */ /* 0x000fea00078e0205 */
[----:B------:R-:W-:Y:S01]  /*ac30*/  IADD3 R5, R5, -c[0x0][0x168], RZ ;  /* 0x80005a0005057a10 */ /* 0x000fe20007ffe0ff */
[----:B------:R-:W-:-:S05]  /*ac40*/  BRA.DIV ~URZ, `(.L_x_2707) ;  /* 0x0000c9d27f007947 */ /* 0x000fca000b800000 */
[----:B------:R2:W4:Y:S02]  /*ac50*/  SHFL.IDX PT, R0, R4, RZ, 0x1c1f ;  /* 0x001c1fff04007589 */ /* 0x00052400000e0000 */
.L_x_2746:
[----:B----4-:R-:W-:Y:S05]  /*ac60*/  IMAD.IADD R0, R5, 0x1, R0 ;  /* 0x0000000105007824 */ /* 0x010fea00078e0200 */
[C---:B------:R-:W-:Y:S02]  /*ac70*/  ISETP.GT.AND P0, PT, R0.reuse, RZ, PT ;  /* 0x000000ff0000720c */ /* 0x040fe40003f04270 */
[C---:B------:R-:W-:Y:S02]  /*ac80*/  ISETP.GT.AND P1, PT, R0.reuse, 0x1, PT ;  /* 0x000000010000780c */ /* 0x040fe40003f24270 */
[----:B------:R-:W-:Y:S02]  /*ac90*/  ISETP.GT.AND P4, PT, R0, 0x9, PT ;  /* 0x000000090000780c */ /* 0x000fe40003f84270 */
[----:B------:R-:W-:Y:S02]  /*aca0*/  FSEL R6, R250, -INF , P0 ;  /* 0xff800000fa067808 */ /* 0x000fe40000000000 */
[C---:B------:R-:W-:Y:S02]  /*acb0*/  ISETP.GT.AND P0, PT, R0.reuse, 0x10, PT ;  /* 0x000000100000780c */ /* 0x040fe40003f04270 */
[C---:B------:R-:W-:Y:S02]  /*acc0*/  ISETP.GT.AND P2, PT, R0.reuse, 0x8, PT ;  /* 0x000000080000780c */ /* 0x040fe40003f44270 */
[----:B------:R-:W-:Y:S02]  /*acd0*/  FSEL R33, R215, -INF , P1 ;  /* 0xff800000d7217808 */ /* 0x000fe40000800000 */
[C---:B------:R-:W-:Y:S02]  /*ace0*/  ISETP.GT.AND P1, PT, R0.reuse, 0x11, PT ;  /* 0x000000110000780c */ /* 0x040fe40003f24270 */
[C---:B------:R-:W-:Y:S02]  /*acf0*/  ISETP.GT.AND P3, PT, R0.reuse, 0x18, PT ;  /* 0x000000180000780c */ /* 0x040fe40003f64270 */
[----:B---3--:R-:W-:Y:S02]  /*ad00*/  FSEL R31, R211, -INF , P4 ;  /* 0xff800000d31f7808 */ /* 0x008fe40002000000 */
[----:B------:R-:W-:Y:S02]  /*ad10*/  ISETP.GT.AND P4, PT, R0, 0x19, PT ;  /* 0x000000190000780c */ /* 0x000fe40003f84270 */
[----:B------:R-:W-:Y:S02]  /*ad20*/  FSEL R30, R208, -INF , P0 ;  /* 0xff800000d01e7808 */ /* 0x000fe40000000000 */
[----:B------:R-:W-:Y:S02]  /*ad30*/  ISETP.GT.AND P0, PT, R0, 0x20, PT ;  /* 0x000000200000780c */ /* 0x000fe40003f04270 */
[----:B------:R-:W-:Y:S02]  /*ad40*/  FSEL R32, R212, -INF , P2 ;  /* 0xff800000d4207808 */ /* 0x000fe40001000000 */
[----:B------:R-:W-:Y:S02]  /*ad50*/  FSEL R29, R207, -INF , P1 ;  /* 0xff800000cf1d7808 */ /* 0x000fe40000800000 */
[----:B------:R-:W-:Y:S02]  /*ad60*/  ISETP.GT.AND P2, PT, R0, 0x21, PT ;  /* 0x000000210000780c */ /* 0x000fe40003f44270 */
[----:B-1----:R-:W-:Y:S02]  /*ad70*/  FSEL R28, R204, -INF , P3 ;  /* 0xff800000cc1c7808 */ /* 0x002fe40001800000 */
        /* <DEDUP_REMOVED lines=12> */
[C---:B------:R-:W-:Y:S02]  /*ae40*/  ISETP.GT.AND P2, PT, R0.reuse, 0x40, PT ;  /* 0x000000400000780c */ /* 0x040fe40003f44270 */
[----:B------:R-:W-:Y:S02]  /*ae50*/  FSEL R21, R21, -INF , P0 ;  /* 0xff80000015157808 */ /* 0x000fe40000000000 */
[C---:B------:R-:W-:Y:S02]  /*ae60*/  ISETP.GT.AND P1, PT, R0.reuse, 0x41, PT ;  /* 0x000000410000780c */ /* 0x040fe40003f24270 */
[----:B------:R-:W-:Y:S02]  /*ae70*/  ISETP.GT.AND P0, PT, R0, 0x48, PT ;  /* 0x000000480000780c */ /* 0x000fe40003f04270 */
[----:B------:R-:W-:Y:S02]  /*ae80*/  FSEL R20, R20, -INF , P3 ;  /* 0xff80000014147808 */ /* 0x000fe40001800000 */
[----:B------:R-:W-:Y:S02]  /*ae90*/  FSEL R19, R19, -INF , P4 ;  /* 0xff80000013137808 */ /* 0x000fe40002000000 */
[----:B------:R-:W-:Y:S02]  /*aea0*/  ISETP.GT.AND P4, PT, R0, 0x49, PT ;  /* 0x000000490000780c */ /* 0x000fe40003f84270 */
[----:B------:R-:W-:Y:S02]  /*aeb0*/  FSEL R18, R18, -INF , P2 ;  /* 0xff80000012127808 */ /* 0x000fe40001000000 */
[C---:B------:R-:W-:Y:S02]  /*aec0*/  ISETP.GT.AND P3, PT, R0.reuse, 0x50, PT ;  /* 0x000000500000780c */ /* 0x040fe40003f64270 */
[----:B------:R-:W-:Y:S02]  /*aed0*/  FSEL R17, R17, -INF , P1 ;  /* 0xff80000011117808 */ /* 0x000fe40000800000 */
[C---:B------:R-:W-:Y:S02]  /*aee0*/  ISETP.GT.AND P2, PT, R0.reuse, 0x51, PT ;  /* 0x000000510000780c */ /* 0x040fe40003f44270 */
        /* <DEDUP_REMOVED lines=9> */
[----:B------:R-:W3:Y:S04]  /*af80*/  LDL.LU R196, [R1+0x8] ;  /* 0x0000080001c47983 */ /* 0x000ee80000300800 */
[----:B------:R-:W4:Y:S04]  /*af90*/  LDL.LU R3, [R1+0x4] ;  /* 0x0000040001037983 */ /* 0x000f280000300800 */
[----:B------:R-:W5:Y:S04]  /*afa0*/  LDL.LU R2, [R1] ;  /* 0x0000000001027983 */ /* 0x000f680000300800 */
[----:B------:R-:W1:Y:S02]  /*afb0*/  SHFL.IDX PT, R0, R4, 0x1, 0x1c1f ;  /* 0x003c1f0004007f89 */ /* 0x000e6400000e0000 */
[----:B-1----:R-:W-:Y:S05]  /*afc0*/  IMAD.IADD R0, R5, 0x1, R0 ;  /* 0x0000000105007824 */ /* 0x002fea00078e0200 */
[C---:B------:R-:W-:Y:S02]  /*afd0*/  ISETP.GT.AND P0, PT, R0.reuse, RZ, PT ;  /* 0x000000ff0000720c */ /* 0x040fe40003f04270 */
[C---:B------:R-:W-:Y:S02]  /*afe0*/  ISETP.GT.AND P1, PT, R0.reuse, 0x1, PT ;  /* 0x000000010000780c */ /* 0x040fe40003f24270 */
[C---:B------:R-:W-:Y:S02]  /*aff0*/  ISETP.GT.AND P4, PT, R0.reuse, 0x9, PT ;  /* 0x000000090000780c */ /* 0x040fe40003f84270 */
[C---:B------:R-:W-:Y:S02]  /*b000*/  ISETP.GT.AND P2, PT, R0.reuse, 0x8, PT ;  /* 0x000000080000780c */ /* 0x040fe40003f44270 */
[----:B------:R-:W-:Y:S02]  /*b010*/  ISETP.GT.AND P3, PT, R0, 0x18, PT ;  /* 0x000000180000780c */ /* 0x000fe40003f64270 */
        /* <DEDUP_REMOVED lines=11> */
[----:B------:R-:W-:Y:S02]  /*b0d0*/  FSEL R38, R188, -INF , P4 ;  /* 0xff800000bc267808 */ /* 0x000fe40002000000 */
[C---:B------:R-:W-:Y:S02]  /*b0e0*/  ISETP.GT.AND P4, PT, R0.reuse, 0x49, PT ;  /* 0x000000490000780c */ /* 0x040fe40003f84270 */
[----:B------:R-:W-:Y:S02]  /*b0f0*/  ISETP.GT.AND P3, PT, R0, 0x50, PT ;  /* 0x000000500000780c */ /* 0x000fe40003f64270 */
[----:B------:R-:W-:Y:S02]  /*b100*/  FSEL R34, R132, -INF , P4 ;  /* 0xff80000084227808 */ /* 0x000fe40002000000 */
[----:B------:R-:W-:Y:S02]  /*b110*/  FSEL R10, R193, -INF , P3 ;  /* 0xff800000c10a7808 */ /* 0x000fe40001800000 */
[----:B---3--:R-:W-:Y:S02]  /*b120*/  FSEL R5, R196, -INF , P0 ;  /* 0xff800000c4057808 */ /* 0x008fe40000000000 */
[C---:B------:R-:W-:Y:S02]  /*b130*/  ISETP.GT.AND P0, PT, R0.reuse, 0x10, PT ;  /* 0x000000100000780c */ /* 0x040fe40003f04270 */
[----:B----4-:R-:W-:Y:S02]  /*b140*/  FSEL R185, R3, -INF , P1 ;  /* 0xff80000003b97808 */ /* 0x010fe40000800000 */
[----:B------:R-:W-:Y:S02]  /*b150*/  ISETP.GT.AND P1, PT, R0, 0x11, PT ;  /* 0x000000110000780c */ /* 0x000fe40003f24270 */
[----:B------:R-:W-:Y:S02]  /*b160*/  FSEL R49, R214, -INF , P0 ;  /* 0xff800000d6317808 */ /* 0x000fe40000000000 */
[----:B------:R-:W-:Y:S02]  /*b170*/  ISETP.GT.AND P0, PT, R0, 0x20, PT ;  /* 0x000000200000780c */ /* 0x000fe40003f04270 */
[----:B-----5:R-:W-:Y:S02]  /*b180*/  FSEL R51, R2, -INF , P2 ;  /* 0xff80000002337808 */ /* 0x020fe40001000000 */
[----:B------:R-:W-:Y:S02]  /*b190*/  FSEL R48, R213, -INF , P1 ;  /* 0xff800000d5307808 */ /* 0x000fe40000800000 */
[----:B------:R-:W-:Y:S02]  /*b1a0*/  ISETP.GT.AND P2, PT, R0, 0x21, PT ;  /* 0x000000210000780c */ /* 0x000fe40003f44270 */
[----:B------:R-:W-:Y:S02]  /*b1b0*/  FSEL R45, R206, -INF , P0 ;  /* 0xff800000ce2d7808 */ /* 0x000fe40000000000 */
[C---:B------:R-:W-:Y:S02]  /*b1c0*/  ISETP.GT.AND P1, PT, R0.reuse, 0x30, PT ;  /* 0x000000300000780c */ /* 0x040fe40003f24270 */
[C---:B------:R-:W-:Y:S02]  /*b1d0*/  ISETP.GT.AND P0, PT, R0.reuse, 0x31, PT ;  /* 0x000000310000780c */ /* 0x040fe40003f04270 */
[----:B------:R-:W-:Y:S02]  /*b1e0*/  FSEL R44, R205, -INF , P2 ;  /* 0xff800000cd2c7808 */ /* 0x000fe40001000000 */
[----:B------:R-:W-:Y:S02]  /*b1f0*/  FSEL R41, R195, -INF , P1 ;  /* 0xff800000c3297808 */ /* 0x000fe40000800000 */
[----:B------:R-:W-:Y:S02]  /*b200*/  ISETP.GT.AND P2, PT, R0, 0x40, PT ;  /* 0x000000400000780c */ /* 0x000fe40003f44270 */
        /* <DEDUP_REMOVED lines=62> */
[----:B--2---:R-:W-:Y:S04]  /*b5f0*/  FMNMX.FTZ R4, R8, R0, !PT ;  /* 0x0000000008047209 */ /* 0x004fe80007810000 */
[----:B------:R-:W-:Y:S05]  /*b600*/  FMNMX.FTZ R4, R7, R4, !PT ;  /* 0x0000000407047209 */ /* 0x000fea0007810000 */
[----:B------:R-:W1:Y:S02]  /*b610*/  SHFL.BFLY PT, R0, R4, 0x2, 0x1f ;  /* 0x0c401f0004007f89 */ /* 0x000e6400000e0000 */
[----:B-1----:R-:W-:Y:S06]  /*b620*/  FMNMX.FTZ R4, R4, R0, !PT ;  /* 0x0000000004047209 */ /* 0x002fec0007810000 */
[----:B------:R1:W2:Y:S02]  /*b630*/  SHFL.BFLY PT, R0, R4, 0x1, 0x1f ;  /* 0x0c201f0004007f89 */ /* 0x0002a400000e0000 */
.L_x_2747:
        /* <DEDUP_REMOVED lines=39> */
[----:B------:R-:W-:Y:S02]  /*b8b0*/  FFMA.FTZ R32, R32, c[0x0][0x2d0], -R2 ;  /* 0x0000b40020207a23 */ /* 0x000fe40000010802 */
[--C-:B------:R-:W-:Y:S02]  /*b8c0*/  FFMA.FTZ R133, R51, c[0x0][0x2d0], -R4.reuse ;  /* 0x0000b40033857a23 */ /* 0x100fe40000010804 */
        /* <DEDUP_REMOVED lines=39> */
[C---:B------:R-:W-:Y:S02]  /*bb40*/  FMUL.FTZ R48, R0.reuse, R136 ;  /* 0x0000008800307220 */ /* 0x040fe40000410000 */
[----:B------:R-:W-:Y:S02]  /*bb50*/  FMUL.FTZ R49, R0, R137 ;  /* 0x0000008900317220 */ /* 0x000fe40000410000 */
[----:B------:R-:W-:Y:S02]  /*bb60*/  FADD.FTZ R2, -R2, R134 ;  /* 0x0000008602027221 */ /* 0x000fe40000010100 */
[----:B------:R-:W-:Y:S02]  /*bb70*/  FFMA.FTZ R134, R50, c[0x0][0x2d0], -R4 ;  /* 0x0000b40032867a23 */ /* 0x000fe40000010804 */
[----:B------:R-:W-:Y:S02]  /*bb80*/  FMUL.FTZ R2, R2, c[0x0][0x2d0] ;  /* 0x0000b40002027a20 */ /* 0x000fe40000410000 */
[C---:B------:R-:W-:Y:S01]  /*bb90*/  FMUL.FTZ R21, R0.reuse, R165 ;  /* 0x000000a500157220 */ /* 0x040fe20000410000 */
[----:B------:R-:W-:Y:S01]  /*bba0*/  MOV R165, R28 ;  /* 0x0000001c00a57202 */ /* 0x000fe20000000f00 */
[C---:B------:R-:W-:Y:S02]  /*bbb0*/  FMUL.FTZ R12, R0.reuse, R172 ;  /* 0x000000ac000c7220 */ /* 0x040fe40000410000 */
[----:B------:R-:W1:Y:S01]  /*bbc0*/  MUFU.EX2 R2, R2 ;  /* 0x0000000200027308 */ /* 0x000e620000000800 */
[C---:B------:R-:W-:Y:S01]  /*bbd0*/  FMUL.FTZ R17, R0.reuse, R169 ;  /* 0x000000a900117220 */ /* 0x040fe20000410000 */
[----:B------:R-:W-:Y:S01]  /*bbe0*/  MOV R169, R29 ;  /* 0x0000001d00a97202 */ /* 0x000fe20000000f00 */
[----:B------:R-:W-:Y:S01]  /*bbf0*/  FMUL.FTZ R29, R0, R157 ;  /* 0x0000009d001d7220 */ /* 0x000fe20000410000 */
[----:B------:R-:W-:Y:S01]  /*bc00*/  MOV R157, R165 ;  /* 0x000000a5009d7202 */ /* 0x000fe20000000f00 */
[----:B------:R-:W-:Y:S02]  /*bc10*/  FADD.FTZ R4, R32, R6 ;  /* 0x0000000620047221 */ /* 0x000fe40000010000 */
[C---:B----4-:R-:W-:Y:S01]  /*bc20*/  FMUL.FTZ R5, R0.reuse, R181 ;  /* 0x000000b500057220 */ /* 0x050fe20000410000 */
[----:B------:R-:W-:Y:S01]  /*bc30*/  MOV R181, R18 ;  /* 0x0000001200b57202 */ /* 0x000fe20000000f00 */
[----:B------:R-:W-:Y:S01]  /*bc40*/  FADD.FTZ R188, R31, R4 ;  /* 0x000000041fbc7221 */ /* 0x000fe20000010000 */
[----:B------:R-:W3:Y:S01]  /*bc50*/  MUFU.EX2 R172, R185 ;  /* 0x000000b900ac7308 */ /* 0x000ee20000000800 */
        /* <DEDUP_REMOVED lines=12> */
[----:B------:R-:W-:Y:S01]  /*bd20*/  FMUL.FTZ R24, R0, R160 ;  /* 0x000000a000187220 */ /* 0x000fe20000410000 */
[----:B------:R-:W-:Y:S01]  /*bd30*/  MOV R173, R26 ;  /* 0x0000001a00ad7202 */ /* 0x000fe20000000f00 */
[C---:B-1----:R-:W-:Y:S01]  /*bd40*/  FMUL.FTZ R50, R2.reuse, R138 ;  /* 0x0000008a02327220 */ /* 0x042fe20000410000 */
[----:B------:R-:W-:Y:S01]  /*bd50*/  MOV R160, R30 ;  /* 0x0000001e00a07202 */ /* 0x000fe20000000f00 */
[C---:B------:R-:W-:Y:S02]  /*bd60*/  FMUL.FTZ R51, R2.reuse, R139 ;  /* 0x0000008b02337220 */ /* 0x040fe40000410000 */
[----:B------:R-:W1:Y:S01]  /*bd70*/  LDSM.16.MT88.4 R136, [R218] ;  /* 0x00000000da88783b */ /* 0x000e620000004200 */
[C---:B------:R-:W-:Y:S01]  /*bd80*/  FMUL.FTZ R22, R2.reuse, R166 ;  /* 0x000000a602167220 */ /* 0x040fe20000410000 */
[----:B------:R-:W-:Y:S01]  /*bd90*/  MUFU.EX2 R133, R196 ;  /* 0x000000c400857308 */ /* 0x000fe20000000800 */
[C---:B------:R-:W-:Y:S01]  /*bda0*/  FMUL.FTZ R6, R2.reuse, R182 ;  /* 0x000000b602067220 */ /* 0x040fe20000410000 */
[----:B------:R-:W-:Y:S01]  /*bdb0*/  MOV R182, R173 ;  /* 0x000000ad00b67202 */ /* 0x000fe20000000f00 */
[----:B------:R-:W-:Y:S01]  /*bdc0*/  FMUL.FTZ R7, R2, R183 ;  /* 0x000000b702077220 */ /* 0x000fe20000410000 */
[----:B---3--:R-:W-:Y:S01]  /*bdd0*/  F2FP.PACK_AB R185, R172, R187 ;  /* 0x000000bbacb9723e */ /* 0x008fe200000000ff */
        /* <DEDUP_REMOVED lines=8> */
[----:B------:R-:W-:Y:S01]  /*be60*/  FMUL.FTZ R26, R2, R162 ;  /* 0x000000a2021a7220 */ /* 0x000fe20000410000 */
[----:B------:R-:W-:Y:S01]  /*be70*/  MUFU.EX2 R134, R193 ;  /* 0x000000c100867308 */ /* 0x000fe20000000800 */
[----:B------:R-:W-:Y:S01]  /*be80*/  FMUL.FTZ R28, R0, R156 ;  /* 0x0000009c001c7220 */ /* 0x000fe20000410000 */
[----:B------:R-:W-:Y:S01]  /*be90*/  MOV R156, R27 ;  /* 0x0000001b009c7202 */ /* 0x000fe20000000f00 */
[C---:B------:R-:W-:Y:S02]  /*bea0*/  FMUL.FTZ R27, R2.reuse, R163 ;  /* 0x000000a3021b7220 */ /* 0x040fe40000410000 */
[C---:B------:R-:W-:Y:S02]  /*beb0*/  FMUL.FTZ R30, R2.reuse, R158 ;  /* 0x0000009e021e7220 */ /* 0x040fe40000410000 */
[----:B------:R-:W-:Y:S02]  /*bec0*/  FMUL.FTZ R31, R2, R159 ;  /* 0x0000009f021f7220 */ /* 0x000fe40000410000 */
        /* <DEDUP_REMOVED lines=15> */
[C---:B------:R-:W-:Y:S02]  /*bfc0*/  FMUL.FTZ R44, R0.reuse, R140 ;  /* 0x0000008c002c7220 */ /* 0x040fe40000410000 */
[----:B------:R-:W-:Y:S02]  /*bfd0*/  FMUL.FTZ R45, R0, R141 ;  /* 0x0000008d002d7220 */ /* 0x000fe40000410000 */
[C---:B------:R-:W-:Y:S02]  /*bfe0*/  FMUL.FTZ R46, R2.reuse, R142 ;  /* 0x0000008e022e7220 */ /* 0x040fe40000410000 */
[----:B------:R-:W-:Y:S01]  /*bff0*/  FMUL.FTZ R47, R2, R143 ;  /* 0x0000008f022f7220 */ /* 0x000fe20000410000 */
[----:B------:R-:W-:Y:S01]  /*c000*/  MUFU.EX2 R144, R194 ;  /* 0x000000c200907308 */ /* 0x000fe20000000800 */
[C---:B------:R-:W-:Y:S01]  /*c010*/  FMUL.FTZ R52, R0.reuse, R52 ;  /* 0x0000003400347220 */ /* 0x040fe20000410000 */
[----:B------:R-:W-:Y:S01]  /*c020*/  LDSM.16.MT88.4 R140, [R218+0x800] ;  /* 0x00080000da8c783b */ /* 0x000fe20000004200 */
        /* <DEDUP_REMOVED lines=19> */
[----:B---3--:R-:W-:Y:S01]  /*c160*/  MOV R202, R166 ;  /* 0x000000a600ca7202 */ /* 0x008fe20000000f00 */
        /* <DEDUP_REMOVED lines=24> */
[----:B---3--:R-:W-:Y:S01]  /*c2f0*/  LDSM.16.MT88.4 R176, [R218+0x2800] ;  /* 0x00280000dab0783b */ /* 0x008fe20000004200 */
        /* <DEDUP_REMOVED lines=44> */
[----:B------:R-:W-:Y:S02]  /*c5c0*/  FADD.FTZ R0, R133, R188 ;  /* 0x000000bc85007221 */ /* 0x000fe40000010000 */
[----:B------:R-:W-:Y:S01]  /*c5d0*/  MUFU.EX2 R188, R181 ;  /* 0x000000b500bc7308 */ /* 0x000fe20000000800 */
[----:B--2---:R-:W-:Y:S01]  /*c5e0*/  FFMA.FTZ R164, R2, R164, R187 ;  /* 0x000000a402a47223 */ /* 0x004fe200000100bb */
[----:B------:R-:W-:Y:S08]  /*c5f0*/  F2FP.PACK_AB R187, R166, R165 ;  /* 0x000000a5a6bb723e */ /* 0x000ff000000000ff */
[----:B------:R-:W2:Y:S01]  /*c600*/  MUFU.EX2 R2, R195 ;  /* 0x000000c300027308 */ /* 0x000ea20000000800 */
[C---:B-1----:R-:W-:Y:S09]  /*c610*/  HMMA.16816.F32 R4, R184.reuse, R136, R4 ;  /* 0x00000088b804723c */ /* 0x042ff20000001804 */
[----:B------:R-:W1:Y:S01]  /*c620*/  MUFU.EX2 R195, R192 ;  /* 0x000000c000c37308 */ /* 0x000e620000000800 */
[C---:B------:R-:W-:Y:S01]  /*c630*/  HMMA.16816.F32 R8, R184.reuse, R138, R8 ;  /* 0x0000008ab808723c */ /* 0x040fe20000001808 */
[----:B------:R-:W3:Y:S08]  /*c640*/  LDSM.16.MT88.4 R136, [R219] ;  /* 0x00000000db88783b */ /* 0x000ef00000004200 */
[----:B------:R-:W-:Y:S03]  /*c650*/  MUFU.EX2 R192, R215 ;  /* 0x000000d700c07308 */ /* 0x000fe60000000800 */
[----:B--2---:R-:W-:Y:S04]  /*c660*/  FADD.FTZ R0, R2, R0 ;  /* 0x0000000002007221 */ /* 0x004fe80000010000 */
[----:B------:R-:W-:Y:S04]  /*c670*/  FADD.FTZ R0, R144, R0 ;  /* 0x0000000090007221 */ /* 0x000fe80000010000 */
[----:B------:R-:W-:Y:S01]  /*c680*/  FADD.FTZ R0, R134, R0 ;  /* 0x0000000086007221 */ /* 0x000fe20000010000 */
[C---:B---3--:R-:W-:Y:S08]  /*c690*/  HMMA.16816.F32 R12, R184.reuse, R136, R12 ;  /* 0x00000088b80c723c */ /* 0x048ff0000000180c */
[C---:B------:R-:W-:Y:S01]  /*c6a0*/  HMMA.16816.F32 R16, R184.reuse, R138, R16 ;  /* 0x0000008ab810723c */ /* 0x040fe20000001810 */
[----:B------:R-:W2:Y:S07]  /*c6b0*/  LDSM.16.MT88.4 R136, [R221] ;  /* 0x00000000dd88783b */ /* 0x000eae0000004200 */
[C---:B--2---:R-:W-:Y:S08]  /*c6c0*/  HMMA.16816.F32 R20, R184.reuse, R136, R20 ;  /* 0x00000088b814723c */ /* 0x044ff00000001814 */
[C---:B------:R-:W-:Y:S01]  /*c6d0*/  HMMA.16816.F32 R24, R184.reuse, R138, R24 ;  /* 0x0000008ab818723c */ /* 0x040fe20000001818 */
[----:B------:R-:W2:Y:S07]  /*c6e0*/  LDSM.16.MT88.4 R136, [R220] ;  /* 0x00000000dc88783b */ /* 0x000eae0000004200 */
        /* <DEDUP_REMOVED lines=38> */
[----:B------:R-:W-:Y:S01]  /*c950*/  HMMA.16816.F32 R128, R184, R138, R128 ;  /* 0x0000008ab880723c */ /* 0x000fe20000001880 */
[----:B------:R2:W3:Y:S03]  /*c960*/  MUFU.EX2 R133, R204 ;  /* 0x000000cc00857308 */ /* 0x0004e60000000800 */
[----:B------:R-:W-:Y:S03]  /*c970*/  F2FP.PACK_AB R137, R173, R167 ;  /* 0x000000a7ad89723e */ /* 0x000fe600000000ff */
[----:B------:R-:W-:Y:S02]  /*c980*/  F2FP.PACK_AB R138, R134, R144 ;  /* 0x00000090868a723e */ /* 0x000fe400000000ff */
[----:B------:R-:W4:Y:S02]  /*c990*/  LDSM.16.MT88.4 R144, [R219+0x800] ;  /* 0x00080000db90783b */ /* 0x000f240000004200 */
[----:B------:R-:W5:Y:S01]  /*c9a0*/  MUFU.EX2 R2, R203 ;  /* 0x000000cb00027308 */ /* 0x000f620000000800 */
[----:B-1----:R-:W-:Y:S02]  /*c9b0*/  F2FP.PACK_AB R139, R195, R196 ;  /* 0x000000c4c38b723e */ /* 0x002fe400000000ff */
[----:B------:R-:W-:Y:S05]  /*c9c0*/  F2FP.PACK_AB R185, R189, R190 ;  /* 0x000000bebdb9723e */ /* 0x000fea00000000ff */
[C---:B------:R-:W-:Y:S02]  /*c9d0*/  HMMA.16816.F32 R4, R136.reuse, R140, R4 ;  /* 0x0000008c8804723c */ /* 0x040fe40000001804 */
[----:B------:R-:W-:Y:S03]  /*c9e0*/  MUFU.EX2 R186, R168 ;  /* 0x000000a800ba7308 */ /* 0x000fe60000000800 */
[----:B--2---:R-:W-:Y:S01]  /*c9f0*/  MOV R204, R173 ;  /* 0x000000ad00cc7202 */ /* 0x004fe20000000f00 */
[----:B---3--:R-:W-:Y:S02]  /*ca00*/  FADD.FTZ R0, R133, R0 ;  /* 0x0000000085007221 */ /* 0x008fe40000010000 */
[C---:B------:R-:W-:Y:S01]  /*ca10*/  HMMA.16816.F32 R8, R136.reuse, R142, R8 ;  /* 0x0000008e8808723c */ /* 0x040fe20000001808 */
[----:B------:R-:W1:Y:S03]  /*ca20*/  LDSM.16.MT88.4 R140, [R221+0x800] ;  /* 0x00080000dd8c783b */ /* 0x000e660000004200 */
[----:B------:R-:W-:Y:S01]  /*ca30*/  MUFU.EX2 R184, R160 ;  /* 0x000000a000b87308 */ /* 0x000fe20000000800 */
[----:B-----5:R-:W-:Y:S01]  /*ca40*/  FADD.FTZ R0, R2, R0 ;  /* 0x0000000002007221 */ /* 0x020fe20000010000 */
[----:B------:R-:W-:Y:S03]  /*ca50*/  MOV R203, R167 ;  /* 0x000000a700cb7202 */ /* 0x000fe60000000f00 */
[----:B------:R-:W-:Y:S05]  /*ca60*/  FADD.FTZ R0, R148, R0 ;  /* 0x0000000094007221 */ /* 0x000fea0000010000 */
[----:B------:R-:W2:Y:S01]  /*ca70*/  MUFU.EX2 R134, R201 ;  /* 0x000000c900867308 */ /* 0x000ea20000000800 */
[C---:B----4-:R-:W-:Y:S08]  /*ca80*/  HMMA.16816.F32 R12, R136.reuse, R144, R12 ;  /* 0x00000090880c723c */ /* 0x050ff0000000180c */
[C---:B------:R-:W-:Y:S01]  /*ca90*/  HMMA.16816.F32 R16, R136.reuse, R146, R16 ;  /* 0x000000928810723c */ /* 0x040fe20000001810 */
[----:B------:R-:W3:Y:S03]  /*caa0*/  LDSM.16.MT88.4 R144, [R220+0x800] ;  /* 0x00080000dc90783b */ /* 0x000ee60000004200 */
[C---:B--2---:R-:W-:Y:S04]  /*cab0*/  FADD.FTZ R0, R134.reuse, R0 ;  /* 0x0000000086007221 */ /* 0x044fe80000010000 */
        /* <DEDUP_REMOVED lines=58> */
[----:B------:R-:W-:Y:S04]  /*ce60*/  FADD.FTZ R0, R2, R0 ;  /* 0x0000000002007221 */ /* 0x000fe80000010000 */
[C---:B------:R-:W-:Y:S01]  /*ce70*/  HMMA.16816.F32 R24, R136.reuse, R150, R24 ;  /* 0x000000968818723c */ /* 0x040fe20000001818 */
[----:B------:R-:W1:Y:S03]  /*ce80*/  LDSM.16.MT88.4 R148, [R219+0x4000] ;  /* 0x00400000db94783b */ /* 0x000e660000004200 */
[----:B------:R-:W-:Y:S04]  /*ce90*/  FADD.FTZ R0, R152, R0 ;  /* 0x0000000098007221 */ /* 0x000fe80000010000 */
[C---:B----4-:R-:W-:Y:S04]  /*cea0*/  HMMA.16816.F32 R28, R136.reuse, R140, R28 ;  /* 0x0000008c881c723c */ /* 0x050fe8000000181c */
[C---:B------:R-:W-:Y:S04]  /*ceb0*/  FADD.FTZ R0, R134.reuse, R0 ;  /* 0x0000000086007221 */ /* 0x040fe80000010000 */
        /* <DEDUP_REMOVED lines=39> */
[----:B------:R-:W-:Y:S01]  /*d130*/  F2FP.PACK_AB R136, R2, R133 ;  /* 0x000000850288723e */ /* 0x000fe200000000ff */
[----:B------:R-:W4:Y:S01]  /*d140*/  LDSM.16.MT88.4 R152, [R220+0x1800] ;  /* 0x00180000dc98783b */ /* 0x000f220000004200 */
[----:B------:R-:W-:Y:S01]  /*d150*/  MUFU.EX2 R2, R157 ;  /* 0x0000009d00027308 */ /* 0x000fe20000000800 */
[----:B------:R-:W-:Y:S02]  /*d160*/  F2FP.PACK_AB R137, R205, R206 ;  /* 0x000000cecd89723e */ /* 0x000fe400000000ff */
[----:B------:R-:W-:Y:S07]  /*d170*/  F2FP.PACK_AB R139, R208, R207 ;  /* 0x000000cfd08b723e */ /* 0x000fee00000000ff */
[C---:B--2---:R-:W-:Y:S01]  /*d180*/  HMMA.16816.F32 R4, R136.reuse, R144, R4 ;  /* 0x000000908804723c */ /* 0x044fe20000001804 */
[----:B------:R-:W2:Y:S07]  /*d190*/  MUFU.EX2 R133, R182 ;  /* 0x000000b600857308 */ /* 0x000eae0000000800 */
[C---:B------:R-:W-:Y:S01]  /*d1a0*/  HMMA.16816.F32 R8, R136.reuse, R146, R8 ;  /* 0x000000928808723c */ /* 0x040fe20000001808 */
[----:B------:R-:W5:Y:S02]  /*d1b0*/  LDSM.16.MT88.4 R144, [R218+0x4800] ;  /* 0x00480000da90783b */ /* 0x000f640000004200 */
[----:B------:R-:W4:Y:S05]  /*d1c0*/  MUFU.EX2 R134, R252 ;  /* 0x000000fc00867308 */ /* 0x000f2a0000000800 */
[C---:B-1----:R-:W-:Y:S08]  /*d1d0*/  HMMA.16816.F32 R12, R136.reuse, R148, R12 ;  /* 0x00000094880c723c */ /* 0x042ff0000000180c */
[C---:B------:R-:W-:Y:S01]  /*d1e0*/  HMMA.16816.F32 R16, R136.reuse, R150, R16 ;  /* 0x000000968810723c */ /* 0x040fe20000001810 */
[----:B------:R-:W1:Y:S03]  /*d1f0*/  LDSM.16.MT88.4 R148, [R219+0x4800] ;  /* 0x00480000db94783b */ /* 0x000e660000004200 */
[----:B--2---:R-:W-:Y:S04]  /*d200*/  FADD.FTZ R0, R133, R0 ;  /* 0x0000000085007221 */ /* 0x004fe80000010000 */
[C---:B---3--:R-:W-:Y:S04]  /*d210*/  HMMA.16816.F32 R20, R136.reuse, R140, R20 ;  /* 0x0000008c8814723c */ /* 0x048fe80000001814 */
[----:B------:R-:W-:Y:S04]  /*d220*/  FADD.FTZ R0, R2, R0 ;  /* 0x0000000002007221 */ /* 0x000fe80000010000 */
[C---:B------:R-:W-:Y:S01]  /*d230*/  HMMA.16816.F32 R24, R136.reuse, R142, R24 ;  /* 0x0000008e8818723c */ /* 0x040fe20000001818 */
[----:B------:R-:W2:Y:S03]  /*d240*/  LDSM.16.MT88.4 R140, [R221+0x4800] ;  /* 0x00480000dd8c783b */ /* 0x000ea60000004200 */
[----:B------:R-:W-:Y:S04]  /*d250*/  FADD.FTZ R0, R156, R0 ;  /* 0x000000009c007221 */ /* 0x000fe80000010000 */
[C---:B----4-:R-:W-:Y:S04]  /*d260*/  HMMA.16816.F32 R28, R136.reuse, R152, R28 ;  /* 0x00000098881c723c */ /* 0x050fe8000000181c */
[----:B------:R-:W-:Y:S04]  /*d270*/  FADD.FTZ R0, R134, R0 ;  /* 0x0000000086007221 */ /* 0x000fe80000010000 */
[C---:B------:R-:W-:Y:S01]  /*d280*/  HMMA.16816.F32 R32, R136.reuse, R154, R32 ;  /* 0x0000009a8820723c */ /* 0x040fe20000001820 */
[----:B------:R-:W-:Y:S07]  /*d290*/  LDSM.16.MT88.4 R152, [R218+0x7800] ;  /* 0x00780000da98783b */ /* 0x000fee0000004200 */
[C---:B-----5:R-:W-:Y:S08]  /*d2a0*/  HMMA.16816.F32 R36, R136.reuse, R144, R36 ;  /* 0x000000908824723c */ /* 0x060ff00000001824 */
        /* <DEDUP_REMOVED lines=16> */
[----:B------:R-:W-:Y:S07]  /*d3b0*/  LDSM.16.MT88.4 R148, [R221+0xa800] ;  /* 0x00a80000dd94783b */ /* 0x000fee0000004200 */
        /* <DEDUP_REMOVED lines=15> */
[C---:B--2---:R-:W-:Y:S08]  /*d4b0*/  HMMA.16816.F32 R124, R136.reuse, R144, R124 ;  /* 0x00000090887c723c */ /* 0x044ff0000000187c */
[----:B------:R-:W-:Y:S01]  /*d4c0*/  HMMA.16816.F32 R128, R136, R146, R128 ;  /* 0x000000928880723c */ /* 0x000fe20000001880 */
[----:B------:R-:W2:Y:S06]  /*d4d0*/  LDSM.16.MT88.4 R144, [R220+0x2000] ;  /* 0x00200000dc90783b */ /* 0x000eac0000004200 */
[----:B------:R-:W-:Y:S02]  /*d4e0*/  F2FP.PACK_AB R136, R2, R133 ;  /* 0x000000850288723e */ /* 0x000fe400000000ff */
[----:B------:R-:W-:Y:S01]  /*d4f0*/  F2FP.PACK_AB R138, R134, R156 ;  /* 0x0000009c868a723e */ /* 0x000fe200000000ff */
[----:B------:R4:W-:Y:S01]  /*d500*/  MUFU.EX2 R133, R169 ;  /* 0x000000a900857308 */ /* 0x0009e20000000800 */
[----:B------:R-:W-:Y:S01]  /*d510*/  LDSM.16.MT88.4 R156, [R219+0x5000] ;  /* 0x00500000db9c783b */ /* 0x000fe20000004200 */
[----:B------:R-:W-:Y:S02]  /*d520*/  F2FP.PACK_AB R137, R193, R194 ;  /* 0x000000c2c189723e */ /* 0x000fe400000000ff */
[----:B------:R-:W-:Y:S06]  /*d530*/  F2FP.PACK_AB R139, R191, R192 ;  /* 0x000000c0bf8b723e */ /* 0x000fec00000000ff */
[----:B------:R-:W5:Y:S01]  /*d540*/  MUFU.EX2 R2, R161 ;  /* 0x000000a100027308 */ /* 0x000f620000000800 */
[C---:B-1----:R-:W-:Y:S08]  /*d550*/  HMMA.16816.F32 R4, R136.reuse, R140, R4 ;  /* 0x0000008c8804723c */ /* 0x042ff00000001804 */
[C---:B------:R-:W-:Y:S01]  /*d560*/  HMMA.16816.F32 R8, R136.reuse, R142, R8 ;  /* 0x0000008e8808723c */ /* 0x040fe20000001808 */
[----:B------:R-:W1:Y:S01]  /*d570*/  LDSM.16.MT88.4 R140, [R218+0x5000] ;  /* 0x00500000da8c783b */ /* 0x000e620000004200 */
[----:B------:R-:W2:Y:S06]  /*d580*/  MUFU.EX2 R134, R180 ;  /* 0x000000b400867308 */ /* 0x000eac0000000800 */
[C---:B------:R-:W-:Y:S01]  /*d590*/  HMMA.16816.F32 R12, R136.reuse, R152, R12 ;  /* 0x00000098880c723c */ /* 0x040fe2000000180c */
[----:B----4-:R-:W-:Y:S03]  /*d5a0*/  LDSM.16.MT88.4 R168, [R219+0x2800] ;  /* 0x00280000dba8783b */ /* 0x010fe60000004200 */
[----:B-----5:R-:W-:Y:S04]  /*d5b0*/  FADD.FTZ R0, R2, R0 ;  /* 0x0000000002007221 */ /* 0x020fe80000010000 */
[C---:B------:R-:W-:Y:S01]  /*d5c0*/  HMMA.16816.F32 R16, R136.reuse, R154, R16 ;  /* 0x0000009a8810723c */ /* 0x040fe20000001810 */
[----:B------:R-:W4:Y:S03]  /*d5d0*/  LDSM.16.MT88.4 R152, [R221+0x5000] ;  /* 0x00500000dd98783b */ /* 0x000f260000004200 */
[C---:B------:R-:W-:Y:S01]  /*d5e0*/  FADD.FTZ R0, R184.reuse, R0 ;  /* 0x00000000b8007221 */ /* 0x040fe20000010000 */
[----:B------:R-:W-:Y:S01]  /*d5f0*/  F2FP.PACK_AB R184, R184, R2 ;  /* 0x00000002b8b8723e */ /* 0x000fe200000000ff */
[----:B------:R-:W-:Y:S02]  /*d600*/  FADD.FTZ R2, R172, R164 ;  /* 0x000000a4ac027221 */ /* 0x000fe40000010000 */
[C---:B---3--:R-:W-:Y:S01]  /*d610*/  HMMA.16816.F32 R20, R136.reuse, R148, R20 ;  /* 0x000000948814723c */ /* 0x048fe20000001814 */
[----:B------:R-:W-:Y:S03]  /*d620*/  LDSM.16.MT88.4 R160, [R221+0x2800] ;  /* 0x00280000dda0783b */ /* 0x000fe60000004200 */
[----:B------:R-:W-:Y:S01]  /*d630*/  FADD.FTZ R0, R133, R0 ;  /* 0x0000000085007221 */ /* 0x000fe20000010000 */
[----:B--2---:R-:W-:Y:S03]  /*d640*/  F2FP.PACK_AB R187, R134, R188 ;  /* 0x000000bc86bb723e */ /* 0x004fe600000000ff */
[C---:B------:R-:W-:Y:S01]  /*d650*/  HMMA.16816.F32 R24, R136.reuse, R150, R24 ;  /* 0x000000968818723c */ /* 0x040fe20000001818 */
[----:B------:R-:W2:Y:S03]  /*d660*/  LDSM.16.MT88.4 R148, [R220+0x5000] ;  /* 0x00500000dc94783b */ /* 0x000ea60000004200 */
[C---:B------:R-:W-:Y:S01]  /*d670*/  FADD.FTZ R0, R186.reuse, R0 ;  /* 0x00000000ba007221 */ /* 0x040fe20000010000 */
[----:B------:R-:W-:Y:S02]  /*d680*/  F2FP.PACK_AB R186, R186, R133 ;  /* 0x00000085baba723e */ /* 0x000fe400000000ff */
[----:B------:R-:W-:Y:S01]  /*d690*/  MOV R133, R132 ;  /* 0x0000008400857202 */ /* 0x000fe20000000f00 */
[C---:B------:R-:W-:Y:S01]  /*d6a0*/  HMMA.16816.F32 R28, R136.reuse, R144, R28 ;  /* 0x00000090881c723c */ /* 0x040fe2000000181c */
[----:B------:R3:W-:Y:S07]  /*d6b0*/  STL [R1+0x1c], R0 ;  /* 0x00001c0001007387 */ /* 0x0007ee0000100800 */
[C---:B------:R-:W-:Y:S01]  /*d6c0*/  HMMA.16816.F32 R32, R136.reuse, R146, R32 ;  /* 0x000000928820723c */ /* 0x040fe20000001820 */
[----:B------:R-:W-:Y:S07]  /*d6d0*/  LDSM.16.MT88.4 R144, [R219+0x8000] ;  /* 0x00800000db90783b */ /* 0x000fee0000004200 */
[C---:B-1----:R-:W-:Y:S08]  /*d6e0*/  HMMA.16816.F32 R36, R136.reuse, R140, R36 ;  /* 0x0000008c8824723c */ /* 0x042ff00000001824 */
[C---:B------:R-:W-:Y:S01]  /*d6f0*/  HMMA.16816.F32 R40, R136.reuse, R142, R40 ;  /* 0x0000008e8828723c */ /* 0x040fe20000001828 */
[----:B------:R-:W1:Y:S03]  /*d700*/  LDSM.16.MT88.4 R140, [R218+0x8000] ;  /* 0x00800000da8c783b */ /* 0x000e660000004200 */
[----:B---3--:R-:W-:Y:S04]  /*d710*/  FADD.FTZ R0, R165, R2 ;  /* 0x00000002a5007221 */ /* 0x008fe80000010000 */
[C---:B------:R-:W-:Y:S04]  /*d720*/  HMMA.16816.F32 R44, R136.reuse, R156, R44 ;  /* 0x0000009c882c723c */ /* 0x040fe8000000182c */
[----:B------:R-:W-:Y:S04]  /*d730*/  FADD.FTZ R0, R202, R0 ;  /* 0x00000000ca007221 */ /* 0x000fe80000010000 */
[C---:B------:R-:W-:Y:S01]  /*d740*/  HMMA.16816.F32 R48, R136.reuse, R158, R48 ;  /* 0x0000009e8830723c */ /* 0x040fe20000001830 */
[----:B------:R-:W3:Y:S03]  /*d750*/  LDSM.16.MT88.4 R156, [R221+0x8000] ;  /* 0x00800000dd9c783b */ /* 0x000ee60000004200 */
[----:B------:R-:W-:Y:S04]  /*d760*/  FADD.FTZ R0, R203, R0 ;  /* 0x00000000cb007221 */ /* 0x000fe80000010000 */
        /* <DEDUP_REMOVED lines=8> */
[----:B------:R-:W-:Y:S03]  /*d7f0*/  LDSM.16.MT88.4 R148, [R221+0xb000] ;  /* 0x00b00000dd94783b */ /* 0x000fe60000004200 */
[----:B------:R-:W-:Y:S04]  /*d800*/  FADD.FTZ R0, R198, R0 ;  /* 0x00000000c6007221 */ /* 0x000fe80000010000 */
        /* <DEDUP_REMOVED lines=8> */
[----:B------:R-:W2:Y:S03]  /*d890*/  LDSM.16.MT88.4 R144, [R219+0xb000] ;  /* 0x00b00000db90783b */ /* 0x000ea60000004200 */
[----:B------:R-:W-:Y:S04]  /*d8a0*/  FADD.FTZ R0, R206, R0 ;  /* 0x00000000ce007221 */ /* 0x000fe80000010000 */
[C---:B---3--:R-:W-:Y:S04]  /*d8b0*/  HMMA.16816.F32 R84, R136.reuse, R156, R84 ;  /* 0x0000009c8854723c */ /* 0x048fe80000001854 */
        /* <DEDUP_REMOVED lines=15> */
[C---:B------:R-:W-:Y:S01]  /*d9b0*/  HMMA.16816.F32 R112, R136.reuse, R146, R112 ;  /* 0x000000928870723c */ /* 0x040fe20000001870 */
[----:B------:R-:W1:Y:S03]  /*d9c0*/  LDSM.16.MT88.4 R144, [R218+0x5800] ;  /* 0x00580000da90783b */ /* 0x000e660000004200 */
[----:B------:R-:W-:Y:S04]  /*d9d0*/  FADD.FTZ R0, R190, R0 ;  /* 0x00000000be007221 */ /* 0x000fe80000010000 */
[C---:B------:R-:W-:Y:S04]  /*d9e0*/  HMMA.16816.F32 R116, R136.reuse, R148, R116 ;  /* 0x000000948874723c */ /* 0x040fe80000001874 */
[----:B------:R-:W-:Y:S04]  /*d9f0*/  FADD.FTZ R0, R189, R0 ;  /* 0x00000000bd007221 */ /* 0x000fe80000010000 */
[C---:B------:R-:W-:Y:S04]  /*da00*/  HMMA.16816.F32 R120, R136.reuse, R150, R120 ;  /* 0x000000968878723c */ /* 0x040fe80000001878 */
[----:B------:R-:W-:Y:S04]  /*da10*/  FADD.FTZ R0, R188, R0 ;  /* 0x00000000bc007221 */ /* 0x000fe80000010000 */
[C---:B---3--:R-:W-:Y:S04]  /*da20*/  HMMA.16816.F32 R124, R136.reuse, R156, R124 ;  /* 0x0000009c887c723c */ /* 0x048fe8000000187c */
[----:B------:R-:W-:Y:S01]  /*da30*/  FADD.FTZ R0, R134, R0 ;  /* 0x0000000086007221 */ /* 0x000fe20000010000 */
[-C--:B------:R-:W-:Y:S03]  /*da40*/  MOV R134, R3.reuse ;  /* 0x0000000300867202 */ /* 0x080fe60000000f00 */
[----:B------:R-:W-:Y:S01]  /*da50*/  HMMA.16816.F32 R128, R136, R158, R128 ;  /* 0x0000009e8880723c */ /* 0x000fe20000001880 */
[----:B------:R-:W2:Y:S07]  /*da60*/  LDSM.16.MT88.4 R136, [R219+0x5800] ;  /* 0x00580000db88783b */ /* 0x000eae0000004200 */
[C---:B------:R-:W-:Y:S01]  /*da70*/  HMMA.16816.F32 R180, R184.reuse, R176, R4 ;  /* 0x000000b0b8b4723c */ /* 0x040fe20000001804 */
[----:B------:R-:W3:Y:S07]  /*da80*/  LDSM.16.MT88.4 R4, [R221+0x5800] ;  /* 0x00580000dd04783b */ /* 0x000eee0000004200 */
[C---:B------:R-:W-:Y:S01]  /*da90*/  HMMA.16816.F32 R176, R184.reuse, R178, R8 ;  /* 0x000000b2b8b0723c */ /* 0x040fe20000001808 */
[----:B------:R-:W5:Y:S07]  /*daa0*/  LDSM.16.MT88.4 R8, [R220+0x5800] ;  /* 0x00580000dc08783b */ /* 0x000f6e0000004200 */
[C---:B------:R-:W-:Y:S01]  /*dab0*/  HMMA.16816.F32 R172, R184.reuse, R168, R12 ;  /* 0x000000a8b8ac723c */ /* 0x040fe2000000180c */
[----:B------:R-:W1:Y:S07]  /*dac0*/  LDSM.16.MT88.4 R12, [R218+0x8800] ;  /* 0x00880000da0c783b */ /* 0x000e6e0000004200 */
[C---:B------:R-:W-:Y:S01]  /*dad0*/  HMMA.16816.F32 R168, R184.reuse, R170, R16 ;  /* 0x000000aab8a8723c */ /* 0x040fe20000001810 */
[----:B------:R-:W2:Y:S07]  /*dae0*/  LDSM.16.MT88.4 R16, [R219+0x8800] ;  /* 0x00880000db10783b */ /* 0x000eae0000004200 */
[C---:B------:R-:W-:Y:S01]  /*daf0*/  HMMA.16816.F32 R164, R184.reuse, R160, R20 ;  /* 0x000000a0b8a4723c */ /* 0x040fe20000001814 */
[----:B------:R-:W2:Y:S07]  /*db00*/  LDSM.16.MT88.4 R20, [R221+0x8800] ;  /* 0x00880000dd14783b */ /* 0x000eae0000004200 */
[C---:B------:R-:W-:Y:S01]  /*db10*/  HMMA.16816.F32 R160, R184.reuse, R162, R24 ;  /* 0x000000a2b8a0723c */ /* 0x040fe20000001818 */
[----:B------:R-:W3:Y:S07]  /*db20*/  LDSM.16.MT88.4 R24, [R220+0x8800] ;  /* 0x00880000dc18783b */ /* 0x000eee0000004200 */
[C---:B----4-:R-:W-:Y:S08]  /*db30*/  HMMA.16816.F32 R156, R184.reuse, R152, R28 ;  /* 0x00000098b89c723c */ /* 0x050ff0000000181c */
[C---:B------:R-:W-:Y:S08]  /*db40*/  HMMA.16816.F32 R152, R184.reuse, R154, R32 ;  /* 0x0000009ab898723c */ /* 0x040ff00000001820 */
[C---:B-1----:R-:W-:Y:S08]  /*db50*/  HMMA.16816.F32 R148, R184.reuse, R144, R36 ;  /* 0x00000090b894723c */ /* 0x042ff00000001824 */
[C---:B------:R-:W-:Y:S08]  /*db60*/  HMMA.16816.F32 R144, R184.reuse, R146, R40 ;  /* 0x00000092b890723c */ /* 0x040ff00000001828 */
[C---:B--2---:R-:W-:Y:S08]  /*db70*/  HMMA.16816.F32 R140, R184.reuse, R136, R44 ;  /* 0x00000088b88c723c */ /* 0x044ff0000000182c */
[C---:B------:R-:W-:Y:S08]  /*db80*/  HMMA.16816.F32 R136, R184.reuse, R138, R48 ;  /* 0x0000008ab888723c */ /* 0x040ff00000001830 */
[C---:B---3--:R-:W-:Y:S08]  /*db90*/  HMMA.16816.F32 R52, R184.reuse, R4, R52 ;  /* 0x00000004b834723c */ /* 0x048ff00000001834 */
[C---:B------:R-:W-:Y:S01]  /*dba0*/  HMMA.16816.F32 R56, R184.reuse, R6, R56 ;  /* 0x00000006b838723c */ /* 0x040fe20000001838 */
[----:B------:R-:W1:Y:S07]  /*dbb0*/  LDSM.16.MT88.4 R4, [R218+0xb800] ;  /* 0x00b80000da04783b */ /* 0x000e6e0000004200 */
[C---:B-----5:R-:W-:Y:S08]  /*dbc0*/  HMMA.16816.F32 R60, R184.reuse, R8, R60 ;  /* 0x00000008b83c723c */ /* 0x060ff0000000183c */
[C---:B------:R-:W-:Y:S01]  /*dbd0*/  HMMA.16816.F32 R64, R184.reuse, R10, R64 ;  /* 0x0000000ab840723c */ /* 0x040fe20000001840 */
[----:B------:R-:W2:Y:S07]  /*dbe0*/  LDSM.16.MT88.4 R8, [R219+0xb800] ;  /* 0x00b80000db08783b */ /* 0x000eae0000004200 */
[C---:B------:R-:W-:Y:S08]  /*dbf0*/  HMMA.16816.F32 R68, R184.reuse, R12, R68 ;  /* 0x0000000cb844723c */ /* 0x040ff00000001844 */
[C---:B------:R-:W-:Y:S01]  /*dc00*/  HMMA.16816.F32 R72, R184.reuse, R14, R72 ;  /* 0x0000000eb848723c */ /* 0x040fe20000001848 */
[----:B------:R-:W3:Y:S07]  /*dc10*/  LDSM.16.MT88.4 R12, [R221+0xb800] ;  /* 0x00b80000dd0c783b */ /* 0x000eee0000004200 */
[C---:B------:R-:W-:Y:S01]  /*dc20*/  HMMA.16816.F32 R76, R184.reuse, R16, R76 ;  /* 0x00000010b84c723c */ /* 0x040fe2000000184c */
[----:B------:R-:W4:Y:S04]  /*dc30*/  LDL R16, [R1+0x38] ;  /* 0x0000380001107983 */ /* 0x000f280000100800 */
[----:B------:R-:W5:Y:S03]  /*dc40*/  LDL.LU R2, [R1+0x18] ;  /* 0x0000180001027983 */ /* 0x000f660000300800 */
[C---:B------:R-:W-:Y:S01]  /*dc50*/  HMMA.16816.F32 R80, R184.reuse, R18, R80 ;  /* 0x00000012b850723c */ /* 0x040fe20000001850 */
[----:B------:R-:W-:Y:S07]  /*dc60*/  STL [R1+0x2c], R0 ;  /* 0x00002c0001007387 */ /* 0x000fee0000100800 */
[C---:B------:R-:W-:Y:S08]  /*dc70*/  HMMA.16816.F32 R84, R184.reuse, R20, R84 ;  /* 0x00000014b854723c */ /* 0x040ff00000001854 */
[C---:B------:R-:W-:Y:S08]  /*dc80*/  HMMA.16816.F32 R88, R184.reuse, R22, R88 ;  /* 0x00000016b858723c */ /* 0x040ff00000001858 */
[C---:B------:R-:W-:Y:S07]  /*dc90*/  HMMA.16816.F32 R92, R184.reuse, R24, R92 ;  /* 0x00000018b85c723c */ /* 0x040fee000000185c */
[----:B------:R-:W-:Y:S01]  /*dca0*/  MOV R24, R3 ;  /* 0x0000000300187202 */ /* 0x000fe20000000f00 */
[C---:B------:R-:W-:Y:S08]  /*dcb0*/  HMMA.16816.F32 R96, R184.reuse, R26, R96 ;  /* 0x0000001ab860723c */ /* 0x040ff00000001860 */
[C---:B-1----:R-:W-:Y:S08]  /*dcc0*/  HMMA.16816.F32 R100, R184.reuse, R4, R100 ;  /* 0x00000004b864723c */ /* 0x042ff00000001864 */
[C---:B------:R-:W-:Y:S01]  /*dcd0*/  HMMA.16816.F32 R104, R184.reuse, R6, R104 ;  /* 0x00000006b868723c */ /* 0x040fe20000001868 */
[----:B------:R-:W1:Y:S07]  /*dce0*/  LDSM.16.MT88.4 R4, [R220+0xb800] ;  /* 0x00b80000dc04783b */ /* 0x000e6e0000004200 */
[C---:B--2---:R-:W-:Y:S08]  /*dcf0*/  HMMA.16816.F32 R108, R184.reuse, R8, R108 ;  /* 0x00000008b86c723c */ /* 0x044ff0000000186c */
[C---:B------:R-:W-:Y:S08]  /*dd00*/  HMMA.16816.F32 R112, R184.reuse, R10, R112 ;  /* 0x0000000ab870723c */ /* 0x040ff00000001870 */
[C---:B---3--:R-:W-:Y:S08]  /*dd10*/  HMMA.16816.F32 R116, R184.reuse, R12, R116 ;  /* 0x0000000cb874723c */ /* 0x048ff00000001874 */
[C---:B------:R-:W-:Y:S08]  /*dd20*/  HMMA.16816.F32 R120, R184.reuse, R14, R120 ;  /* 0x0000000eb878723c */ /* 0x040ff00000001878 */
[C---:B-1----:R-:W-:Y:S08]  /*dd30*/  HMMA.16816.F32 R124, R184.reuse, R4, R124 ;  /* 0x00000004b87c723c */ /* 0x042ff0000000187c */
[----:B------:R-:W-:Y:S04]  /*dd40*/  HMMA.16816.F32 R128, R184, R6, R128 ;  /* 0x00000006b880723c */ /* 0x000fe80000001880 */
[C---:B-----5:R-:W-:Y:S02]  /*dd50*/  IADD3 R252, R2.reuse, -0x1, RZ ;  /* 0xffffffff02fc7810 */ /* 0x060fe40007ffe0ff */
[----:B----4-:R-:W-:Y:S03]  /*dd60*/  ISETP.GT.AND P0, PT, R2, R16, PT ;  /* 0x000000100200720c */ /* 0x010fe60003f04270 */
[----:B------:R1:W-:Y:S10]  /*dd70*/  STL [R1+0x18], R252 ;  /* 0x000018fc01007387 */ /* 0x0003f40000100800 */
[----:B-1----:R-:W-:-:S05]  /*dd80*/  @P0 BRA `(.L_x_2709) ;  /* 0xffffa49000000947 */ /* 0x002fca000383ffff */
.L_x_2698:
[----:B----4-:R-:W2:Y:S02]  /*dd90*/  LDL R0, [R1+0x34] ;  /* 0x0000340001007983 */ /* 0x010ea40000100800 */
[----:B--2---:R-:W-:-:S13]  /*dda0*/  ISETP.GE.AND P0, PT, R252, R0, PT ;  /* 0x00000000fc00720c */ /* 0x004fda0003f06270 */
[----:B------:R-:W-:Y:S05]  /*ddb0*/  @!P0 BRA `(.L_x_2710) ;  /* 0x000051c000008947 */ /* 0x000fea0003800000 */
[----:B------:R-:W-:Y:S02]  /*ddc0*/  MOV R134, R24 ;  /* 0x0000001800867202 */ /* 0x000fe40000000f00 */
[----:B------:R-:W-:Y:S02]  /*ddd0*/  MOV R133, R132 ;  /* 0x0000008400857202 */ /* 0x000fe40000000f00 */
.L_x_2717:
[----:B------:R-:W2:Y:S01]  /*dde0*/  LDL R4, [R1+0x14] ;  /* 0x0000140001047983 */ /* 0x000ea20000100800 */
[----:B------:R-:W-:Y:S04]  /*ddf0*/  DEPBAR.LE SB0, 0x0 ;  /* 0x000080000000791a */ /* 0x000fe80000000000 */
[----:B------:R-:W3:Y:S01]  /*de00*/  LDL R6, [R1+0x10] ;  /* 0x0000100001067983 */ /* 0x000ee20000100800 */
[----:B------:R-:W-:Y:S03]  /*de10*/  WARPSYNC 0xffffffff ;  /* 0xffffffff00007948 */ /* 0x000fe60003800000 */
        /* <DEDUP_REMOVED lines=9> */
[----:B------:R-:W-:Y:S06]  /*deb0*/  BAR.SYNC.DEFER_BLOCKING 0x0 ;  /* 0x0000000000007b1d */ /* 0x000fec0000010000 */
[----:B------:R1:W1:Y:S04]  /*dec0*/  LDSM.16.M88.4 R48, [R222] ;  /* 0x00000000de30783b */ /* 0x0002680000000200 */
        /* <DEDUP_REMOVED lines=13> */
[----:B--2---:R-:W-:Y:S01]  /*dfa0*/  SHF.R.S32.HI R0, RZ, 0x1f, R4 ;  /* 0x0000001fff007819 */ /* 0x004fe20000011404 */
[----:B------:R-:W-:Y:S04]  /*dfb0*/  IMAD.WIDE.U32 R2, R4, c[0x0][0x208], RZ ;  /* 0x0000820004027a25 */ /* 0x000fe800078e00ff */
[----:B------:R-:W-:Y:S04]  /*dfc0*/  IMAD R0, R0, c[0x0][0x208], RZ ;  /* 0x0000820000007a24 */ /* 0x000fe800078e02ff */
[----:B------:R-:W-:Y:S02]  /*dfd0*/  IMAD R0, R4, c[0x0][0x20c], R0 ;  /* 0x0000830004007a24 */ /* 0x000fe400078e0200 */
[----:B------:R-:W2:Y:S02]  /*dfe0*/  LDL R4, [R1+0xc] ;  /* 0x00000c0001047983 */ /* 0x000ea40000100800 */
[----:B------:R-:W-:Y:S01]  /*dff0*/  IMAD.IADD R3, R3, 0x1, R0 ;  /* 0x0000000103037824 */ /* 0x000fe200078e0200 */
[----:B---3--:R-:W-:Y:S03]  /*e000*/  SHF.R.S32.HI R0, RZ, 0x1f, R6 ;  /* 0x0000001fff007819 */ /* 0x008fe60000011406 */
[----:B------:R-:W-:Y:S01]  /*e010*/  IMAD.WIDE.U32 R2, R6, c[0x0][0x218], R2 ;  /* 0x0000860006027a25 */ /* 0x000fe200078e0002 */
[C---:B----4-:R-:W-:Y:S03]  /*e020*/  SHF.L.U64.HI R14, R21.reuse, 0x1, R14 ;  /* 0x00000001150e7819 */ /* 0x050fe6000001020e */
[----:B------:R-:W-:Y:S02]  /*e030*/  IMAD R0, R0, c[0x0][0x218], RZ ;  /* 0x0000860000007a24 */ /* 0x000fe400078e02ff */
[----:B------:R-:W-:Y:S02]  /*e040*/  IMAD.SHL.U32 R47, R21, 0x2, RZ ;  /* 0x00000002152f7824 */ /* 0x000fe400078e00ff */
[----:B------:R-:W-:Y:S01]  /*e050*/  IMAD R0, R6, c[0x0][0x21c], R0 ;  /* 0x0000870006007a24 */ /* 0x000fe200078e0200 */
[----:B------:R-:W-:Y:S02]  /*e060*/  IADD3 R6, P0, R22, R2, RZ ;  /* 0x0000000216067210 */ /* 0x000fe40007f1e0ff */
[----:B-----5:R-:W-:Y:S02]  /*e070*/  SHF.L.U64.HI R13, R20, 0x1, R13 ;  /* 0x00000001140d7819 */ /* 0x020fe4000001020d */
[----:B------:R-:W-:Y:S02]  /*e080*/  IADD3.X R2, R5, R3, R0, P0, !PT ;  /* 0x0000000305027210 */ /* 0x000fe400007fe400 */
[----:B------:R-:W-:Y:S02]  /*e090*/  LEA R5, P0, R6, c[0x0][0x1f8], 0x1 ;  /* 0x00007e0006057a11 */ /* 0x000fe400078008ff */
[----:B------:R-:W-:Y:S02]  /*e0a0*/  SHF.L.U32 R46, R20, 0x1, RZ ;  /* 0x00000001142e7819 */ /* 0x000fe400000006ff */
[----:B------:R-:W-:Y:S01]  /*e0b0*/  LEA.HI.X R6, R6, c[0x0][0x1fc], R2, 0x1, P0 ;  /* 0x00007f0006067a11 */ /* 0x000fe200000f0c02 */
[C---:B------:R-:W-:Y:S01]  /*e0c0*/  IMAD.SHL.U32 R39, R15.reuse, 0x2, RZ ;  /* 0x000000020f277824 */ /* 0x040fe200078e00ff */
[----:B------:R-:W-:Y:S02]  /*e0d0*/  SHF.L.U64.HI R12, R15, 0x1, R12 ;  /* 0x000000010f0c7819 */ /* 0x000fe4000001020c */
[C---:B--2---:R-:W-:Y:S02]  /*e0e0*/  SHF.L.U64.HI R7, R4.reuse, 0x1, R7 ;  /* 0x0000000104077819 */ /* 0x044fe40000010207 */
[----:B------:R-:W-:Y:S01]  /*e0f0*/  SHF.L.U32 R37, R4, 0x1, RZ ;  /* 0x0000000104257819 */ /* 0x000fe200000006ff */
[----:B------:R-:W-:-:S05]  /*e100*/  BRA.DIV ~URZ, `(.L_x_2711) ;  /* 0x00009d127f007947 */ /* 0x000fca000b800000 */
[----:B-1----:R1:W2:Y:S02]  /*e110*/  SHFL.IDX PT, R0, R6, RZ, 0x181f ;  /* 0x00181fff06007589 */ /* 0x0022a400000e0000 */
.L_x_2748:
[----:B------:R-:W3:Y:S01]  /*e120*/  LDL R20, [R1+0xc] ;  /* 0x00000c0001147983 */ /* 0x000ee20000100800 */
[----:B------:R-:W-:Y:S05]  /*e130*/  BSSY B0, `(.L_x_2712) ;  /* 0x000023d000007945 */ /* 0x000fea0003800000 */
[----:B------:R-:W4:Y:S06]  /*e140*/  LDL R23, [R1+0x28] ;  /* 0x0000280001177983 */ /* 0x000f2c0000100800 */
[----:B------:R-:W5:Y:S06]  /*e150*/  LDL R22, [R1+0x24] ;  /* 0x0000240001167983 */ /* 0x000f6c0000100800 */
[----:B--2---:R-:W2:Y:S06]  /*e160*/  LDL R15, [R1+0x20] ;  /* 0x00002000010f7983 */ /* 0x004eac0000100800 */
[----:B------:R-:W1:Y:S06]  /*e170*/  SHFL.IDX PT, R2, R5, RZ, 0x181f ;  /* 0x00181fff05027589 */ /* 0x000e6c00000e0000 */
[----:B------:R-:W2:Y:S06]  /*e180*/  SHFL.IDX PT, R3, R5, 0x1, 0x181f ;  /* 0x00381f0005037f89 */ /* 0x000eac00000e0000 */
[----:B------:R-:W2:Y:S01]  /*e190*/  SHFL.IDX PT, R4, R6, 0x1, 0x181f ;  /* 0x00381f0006047f89 */ /* 0x000ea200000e0000 */
[C---:B-1----:R-:W-:Y:S02]  /*e1a0*/  IADD3 R28, P2, R2.reuse, R39, RZ ;  /* 0x00000027021c7210 */ /* 0x042fe40007f5e0ff */
[----:B------:R-:W-:Y:S02]  /*e1b0*/  IADD3 R30, P0, R2, R46, RZ ;  /* 0x0000002e021e7210 */ /* 0x000fe40007f1e0ff */
[C---:B------:R-:W-:Y:S02]  /*e1c0*/  IADD3.X R29, R0.reuse, R12, RZ, P2, !PT ;  /* 0x0000000c001d7210 */ /* 0x040fe400017fe4ff */
[----:B------:R-:W-:Y:S02]  /*e1d0*/  IADD3.X R31, R0, R13, RZ, P0, !PT ;  /* 0x0000000d001f7210 */ /* 0x000fe400007fe4ff */
[----:B---3--:R-:W-:Y:S02]  /*e1e0*/  ISETP.GE.AND P1, PT, R20, c[0x0][0x1d4], PT ;  /* 0x0000750014007a0c */ /* 0x008fe40003f26270 */
[----:B------:R-:W-:Y:S02]  /*e1f0*/  IADD3 R20, P3, R2, R37, RZ ;  /* 0x0000002502147210 */ /* 0x000fe40007f7e0ff */
[----:B------:R-:W-:Y:S02]  /*e200*/  SEL R132, RZ, 0x10, P1 ;  /* 0x00000010ff847807 */ /* 0x000fe40000800000 */
[----:B------:R-:W-:Y:S02]  /*e210*/  IADD3.X R21, R0, R7, RZ, P3, !PT ;  /* 0x0000000700157210 */ /* 0x000fe40001ffe4ff */
[----:B----4-:R-:W-:Y:S02]  /*e220*/  ISETP.GE.AND P5, PT, R23, c[0x0][0x1d4], PT ;  /* 0x0000750017007a0c */ /* 0x010fe40003fa6270 */
[----:B------:R-:W-:Y:S02]  /*e230*/  IADD3 R36, -R132, 0x10, RZ ;  /* 0x0000001084247810 */ /* 0x000fe40007ffe1ff */
[----:B-----5:R-:W-:Y:S01]  /*e240*/  ISETP.GE.AND P4, PT, R22, c[0x0][0x1d4], PT ;  /* 0x0000750016007a0c */ /* 0x020fe20003f86270 */
[----:B------:R1:W-:Y:S01]  /*e250*/  LDGSTS.E.BYPASS.LTC128B.128 [R251+0x100], [R20.64], !P1 ;  /* 0x0010000014fb7fae */ /* 0x0003e2000c901d46 */
[----:B------:R-:W-:Y:S02]  /*e260*/  IADD3 R22, P0, R2, R47, RZ ;  /* 0x0000002f02167210 */ /* 0x000fe40007f1e0ff */
[----:B------:R-:W-:Y:S02]  /*e270*/  SEL R44, RZ, 0x10, P4 ;  /* 0x00000010ff2c7807 */ /* 0x000fe40002000000 */
[----:B--2---:R-:W-:Y:S01]  /*e280*/  ISETP.GE.AND P3, PT, R15, c[0x0][0x1d4], PT ;  /* 0x000075000f007a0c */ /* 0x004fe20003f66270 */
[----:B------:R-:W2:Y:S01]  /*e290*/  SHFL.IDX PT, R2, R5, 0x2, 0x181f ;  /* 0x00581f0005027f89 */ /* 0x000ea200000e0000 */
[----:B------:R-:W-:Y:S02]  /*e2a0*/  IADD3.X R23, R0, R14, RZ, P0, !PT ;  /* 0x0000000e00177210 */ /* 0x000fe400007fe4ff */
[----:B------:R-:W-:Y:S02]  /*e2b0*/  SEL R15, RZ, 0x10, P5 ;  /* 0x00000010ff0f7807 */ /* 0x000fe40002800000 */
[----:B------:R-:W-:Y:S01]  /*e2c0*/  LOP3.LUT R36, R36, 0xf, RZ, 0xc0, !PT ;  /* 0x0000000f24247812 */ /* 0x000fe200078ec0ff */
[----:B------:R3:W-:Y:S01]  /*e2d0*/  LDGSTS.E.BYPASS.LTC128B.128 [R251+0x3100], [R28.64], !P5 ;  /* 0x031000001cfb7fae */ /* 0x0007e2000e901d46 */
[----:B------:R-:W-:Y:S02]  /*e2e0*/  IADD3 R38, -R44, 0x10, RZ ;  /* 0x000000102c267810 */ /* 0x000fe40007ffe1ff */
[----:B------:R-:W-:Y:S02]  /*e2f0*/  SEL R45, RZ, 0x10, P3 ;  /* 0x00000010ff2d7807 */ /* 0x000fe40001800000 */
[----:B------:R-:W-:Y:S01]  /*e300*/  LOP3.LUT R38, R38, 0xf, RZ, 0xc0, !PT ;  /* 0x0000000f26267812 */ /* 0x000fe200078ec0ff */
[----:B------:R4:W-:Y:S01]  /*e310*/  LDGSTS.E.BYPASS.LTC128B.128 [R251+0x6100], [R30.64], !P4 ;  /* 0x061000001efb7fae */ /* 0x0009e2000e101d46 */
[----:B------:R-:W-:Y:S05]  /*e320*/  ISETP.NE.U32.AND P2, PT, R15, RZ, PT ;  /* 0x000000ff0f00720c */ /* 0x000fea0003f45070 */
[----:B------:R5:W-:Y:S01]  /*e330*/  LDGSTS.E.BYPASS.LTC128B.128 [R251+0x9100], [R22.64], !P3 ;  /* 0x0910000016fb7fae */ /* 0x000be2000d901d46 */
[----:B-1----:R-:W-:Y:S05]  /*e340*/  IADD3 R20, P0, R3, R37, RZ ;  /* 0x0000002503147210 */ /* 0x002fea0007f1e0ff */
[----:B------:R-:W1:Y:S01]  /*e350*/  SHFL.IDX PT, R0, R6, 0x2, 0x181f ;  /* 0x00581f0006007f89 */ /* 0x000e6200000e0000 */
[----:B------:R-:W-:Y:S05]  /*e360*/  IADD3.X R21, R4, R7, RZ, P0, !PT ;  /* 0x0000000704157210 */ /* 0x000fea00007fe4ff */
[----:B------:R1:W-:Y:S01]  /*e370*/  LDGSTS.E.BYPASS.LTC128B.128 [R251+0x1100], [R20.64], !P1 ;  /* 0x0110000014fb7fae */ /* 0x0003e2000c901d46 */
[----:B----4-:R-:W-:Y:S04]  /*e380*/  IADD3 R30, -R15, 0x10, RZ ;  /* 0x000000100f1e7810 */ /* 0x010fe80007ffe1ff */
[----:B------:R-:W-:Y:S02]  /*e390*/  LOP3.LUT R30, R30, 0xf, RZ, 0xc0, !PT ;  /* 0x0000000f1e1e7812 */ /* 0x000fe400078ec0ff */
[C---:B-----5:R-:W-:Y:S04]  /*e3a0*/  IADD3 R22, P1, R3.reuse, R46, RZ ;  /* 0x0000002e03167210 */ /* 0x060fe80007f3e0ff */
[C---:B------:R-:W-:Y:S02]  /*e3b0*/  IADD3.X R23, R4.reuse, R13, RZ, P1, !PT ;  /* 0x0000000d04177210 */ /* 0x040fe40000ffe4ff */
[C---:B-1----:R-:W-:Y:S04]  /*e3c0*/  IADD3 R20, P0, R3.reuse, R39, RZ ;  /* 0x0000002703147210 */ /* 0x042fe80007f1e0ff */
[C---:B------:R-:W-:Y:S02]  /*e3d0*/  IADD3.X R21, R4.reuse, R12, RZ, P0, !PT ;  /* 0x0000000c04157210 */ /* 0x040fe400007fe4ff */
[----:B---3--:R-:W-:Y:S02]  /*e3e0*/  IADD3 R28, P0, R3, R47, RZ ;  /* 0x0000002f031c7210 */ /* 0x008fe40007f1e0ff */
[----:B------:R-:W-:Y:S01]  /*e3f0*/  IADD3 R3, -R45, 0x10, RZ ;  /* 0x000000102d037810 */ /* 0x000fe20007ffe1ff */
[----:B------:R1:W-:Y:S01]  /*e400*/  LDGSTS.E.BYPASS.LTC128B.128 [R251+0x4100], [R20.64], !P5 ;  /* 0x0410000014fb7fae */ /* 0x0003e2000e901d46 */
[----:B------:R-:W-:Y:S02]  /*e410*/  IADD3.X R29, R4, R14, RZ, P0, !PT ;  /* 0x0000000e041d7210 */ /* 0x000fe400007fe4ff */
[----:B--2---:R-:W-:Y:S02]  /*e420*/  IADD3 R36, P1, P0, R36, R2, R37 ;  /* 0x0000000224247210 */ /* 0x004fe4000783e025 */
[----:B------:R-:W-:Y:S01]  /*e430*/  LOP3.LUT R3, R3, 0xf, RZ, 0xc0, !PT ;  /* 0x0000000f03037812 */ /* 0x000fe200078ec0ff */
[----:B------:R1:W-:Y:S01]  /*e440*/  LDGSTS.E.BYPASS.LTC128B.128 [R251+0x7100], [R22.64], !P4 ;  /* 0x0710000016fb7fae */ /* 0x0003e2000e101d46 */
[----:B------:R-:W-:Y:S02]  /*e450*/  IADD3.X R37, RZ, R0, R7, P1, P0 ;  /* 0x00000000ff257210 */ /* 0x000fe40000fe0407 */
[C---:B------:R-:W-:Y:S03]  /*e460*/  HMMA.16816.F32 R4, R48.reuse, R8, RZ ;  /* 0x000000083004723c */ /* 0x040fe600000018ff */
[----:B------:R-:W-:Y:S01]  /*e470*/  IADD3 R30, P1, P0, R30, R2, R39 ;  /* 0x000000021e1e7210 */ /* 0x000fe2000783e027 */
[----:B------:R2:W-:Y:S03]  /*e480*/  LDGSTS.E.BYPASS.LTC128B.128 [R251+0xa100], [R28.64], !P3 ;  /* 0x0a1000001cfb7fae */ /* 0x0005e6000d901d46 */
[----:B------:R-:W-:Y:S01]  /*e490*/  IADD3.X R31, RZ, R0, R12, P1, P0 ;  /* 0x00000000ff1f7210 */ /* 0x000fe20000fe040c */
[C---:B------:R-:W-:Y:S01]  /*e4a0*/  HMMA.16816.F32 R8, R48.reuse, R10, RZ ;  /* 0x0000000a3008723c */ /* 0x040fe200000018ff */
[----:B------:R-:W-:Y:S04]  /*e4b0*/  IADD3 R38, P1, P0, R38, R2, R46 ;  /* 0x0000000226267210 */ /* 0x000fe8000783e02e */
[----:B------:R-:W-:Y:S02]  /*e4c0*/  IADD3.X R39, RZ, R0, R13, P1, P0 ;  /* 0x00000000ff277210 */ /* 0x000fe40000fe040d */
[----:B------:R-:W-:Y:S05]  /*e4d0*/  IADD3 R2, P1, P0, R3, R2, R47 ;  /* 0x0000000203027210 */ /* 0x000fea000783e02f */
[----:B------:R-:W-:Y:S02]  /*e4e0*/  IADD3.X R3, RZ, R0, R14, P1, P0 ;  /* 0x00000000ff037210 */ /* 0x000fe40000fe040e */
[C---:B------:R-:W-:Y:S01]  /*e4f0*/  HMMA.16816.F32 R12, R48.reuse, R16, RZ ;  /* 0x00000010300c723c */ /* 0x040fe200000018ff */
[----:B------:R-:W-:Y:S01]  /*e500*/  ISETP.NE.U32.AND P0, PT, R132, RZ, PT ;  /* 0x000000ff8400720c */ /* 0x000fe20003f05070 */
[----:B------:R-:W3:Y:S01]  /*e510*/  LDL R0, [R1+0x34] ;  /* 0x0000340001007983 */ /* 0x000ee20000100800 */
[----:B------:R-:W-:Y:S05]  /*e520*/  ISETP.NE.U32.AND P1, PT, R44, RZ, PT ;  /* 0x000000ff2c00720c */ /* 0x000fea0003f25070 */
[C---:B------:R-:W-:Y:S06]  /*e530*/  HMMA.16816.F32 R16, R48.reuse, R18, RZ ;  /* 0x000000123010723c */ /* 0x040fec00000018ff */
[----:B------:R4:W-:Y:S01]  /*e540*/  LDGSTS.E.BYPASS.LTC128B.128.ZFILL [R251+0x2100], [R36.64], P0 ;  /* 0x0210000024fb7fae */ /* 0x0009e20008141d46 */
[----:B------:R-:W-:Y:S01]  /*e550*/  ISETP.NE.U32.AND P0, PT, R45, RZ, PT ;  /* 0x000000ff2d00720c */ /* 0x000fe20003f05070 */
[C---:B-1----:R-:W-:Y:S04]  /*e560*/  HMMA.16816.F32 R20, R48.reuse, R24, RZ ;  /* 0x000000183014723c */ /* 0x042fe800000018ff */
[----:B------:R2:W-:Y:S04]  /*e570*/  LDGSTS.E.BYPASS.LTC128B.128.ZFILL [R251+0x5100], [R30.64], P2 ;  /* 0x051000001efb7fae */ /* 0x0005e80009141d46 */
[C---:B------:R-:W-:Y:S02]  /*e580*/  HMMA.16816.F32 R24, R48.reuse, R26, RZ ;  /* 0x0000001a3018723c */ /* 0x040fe400000018ff */
[----:B------:R4:W-:Y:S06]  /*e590*/  LDGSTS.E.BYPASS.LTC128B.128.ZFILL [R251+0x8100], [R38.64], P1 ;  /* 0x0810000026fb7fae */ /* 0x0009ec0008941d46 */
[----:B------:R1:W-:Y:S06]  /*e5a0*/  LDGSTS.E.BYPASS.LTC128B.128.ZFILL [R251+0xb100], [R2.64], P0 ;  /* 0x0b10000002fb7fae */ /* 0x0003ec0008141d46 */
[----:B------:R-:W0:Y:S01]  /*e5b0*/  LDGDEPBAR ;  /* 0x00000000000079af */ /* 0x000e220000000000 */
[C---:B--2---:R-:W-:Y:S08]  /*e5c0*/  HMMA.16816.F32 R28, R48.reuse, R32, RZ ;  /* 0x00000020301c723c */ /* 0x044ff000000018ff */
[C---:B------:R-:W-:Y:S08]  /*e5d0*/  HMMA.16816.F32 R32, R48.reuse, R34, RZ ;  /* 0x000000223020723c */ /* 0x040ff000000018ff */
[C---:B----4-:R-:W-:Y:S08]  /*e5e0*/  HMMA.16816.F32 R36, R48.reuse, R40, RZ ;  /* 0x000000283024723c */ /* 0x050ff000000018ff */
[C---:B------:R-:W-:Y:S08]  /*e5f0*/  HMMA.16816.F32 R40, R48.reuse, R42, RZ ;  /* 0x0000002a3028723c */ /* 0x040ff000000018ff */
[C---:B------:R-:W-:Y:S08]  /*e600*/  HMMA.16816.F32 R44, R48.reuse, R184, RZ ;  /* 0x000000b8302c723c */ /* 0x040ff000000018ff */
[----:B------:R-:W-:Y:S01]  /*e610*/  HMMA.16816.F32 R48, R48, R186, RZ ;  /* 0x000000ba3030723c */ /* 0x000fe200000018ff */
[----:B------:R-:W-:Y:S07]  /*e620*/  LDSM.16.M88.4 R184, [R225] ;  /* 0x00000000e1b8783b */ /* 0x000fee0000000200 */
[C---:B------:R-:W-:Y:S08]  /*e630*/  HMMA.16816.F32 R4, R188.reuse, R192, R4 ;  /* 0x000000c0bc04723c */ /* 0x040ff00000001804 */
[C---:B------:R-:W-:Y:S01]  /*e640*/  HMMA.16816.F32 R8, R188.reuse, R194, R8 ;  /* 0x000000c2bc08723c */ /* 0x040fe20000001808 */
[----:B------:R-:W2:Y:S07]  /*e650*/  LDSM.16.M88.4 R192, [R217] ;  /* 0x00000000d9c0783b */ /* 0x000eae0000000200 */
[C---:B------:R-:W-:Y:S08]  /*e660*/  HMMA.16816.F32 R12, R188.reuse, R196, R12 ;  /* 0x000000c4bc0c723c */ /* 0x040ff0000000180c */
[C---:B------:R-:W-:Y:S01]  /*e670*/  HMMA.16816.F32 R16, R188.reuse, R198, R16 ;  /* 0x000000c6bc10723c */ /* 0x040fe20000001810 */
[----:B------:R-:W4:Y:S07]  /*e680*/  LDSM.16.M88.4 R196, [R217+0x800] ;  /* 0x00080000d9c4783b */ /* 0x000f2e0000000200 */
[C---:B------:R-:W-:Y:S08]  /*e690*/  HMMA.16816.F32 R20, R188.reuse, R200, R20 ;  /* 0x000000c8bc14723c */ /* 0x040ff00000001814 */
[C---:B------:R-:W-:Y:S01]  /*e6a0*/  HMMA.16816.F32 R24, R188.reuse, R202, R24 ;  /* 0x000000cabc18723c */ /* 0x040fe20000001818 */
[----:B------:R-:W5:Y:S07]  /*e6b0*/  LDSM.16.M88.4 R200, [R217+0x1000] ;  /* 0x00100000d9c8783b */ /* 0x000f6e0000000200 */
[C---:B------:R-:W-:Y:S08]  /*e6c0*/  HMMA.16816.F32 R28, R188.reuse, R204, R28 ;  /* 0x000000ccbc1c723c */ /* 0x040ff0000000181c */
[C---:B------:R-:W-:Y:S01]  /*e6d0*/  HMMA.16816.F32 R32, R188.reuse, R206, R32 ;  /* 0x000000cebc20723c */ /* 0x040fe20000001820 */
[----:B------:R-:W1:Y:S07]  /*e6e0*/  LDSM.16.M88.4 R204, [R217+0x1800] ;  /* 0x00180000d9cc783b */ /* 0x000e6e0000000200 */
[C---:B------:R-:W-:Y:S08]  /*e6f0*/  HMMA.16816.F32 R36, R188.reuse, R208, R36 ;  /* 0x000000d0bc24723c */ /* 0x040ff00000001824 */
[C---:B------:R-:W-:Y:S01]  /*e700*/  HMMA.16816.F32 R40, R188.reuse, R210, R40 ;  /* 0x000000d2bc28723c */ /* 0x040fe20000001828 */
[----:B------:R-:W-:Y:S07]  /*e710*/  LDSM.16.M88.4 R208, [R217+0x2800] ;  /* 0x00280000d9d0783b */ /* 0x000fee0000000200 */
[C---:B------:R-:W-:Y:S08]  /*e720*/  HMMA.16816.F32 R44, R188.reuse, R212, R44 ;  /* 0x000000d4bc2c723c */ /* 0x040ff0000000182c */
[----:B------:R-:W-:Y:S01]  /*e730*/  HMMA.16816.F32 R48, R188, R214, R48 ;  /* 0x000000d6bc30723c */ /* 0x000fe20000001830 */
[----:B------:R-:W1:Y:S07]  /*e740*/  LDSM.16.M88.4 R188, [R217+0x2000] ;  /* 0x00200000d9bc783b */ /* 0x000e6e0000000200 */
[C---:B--2---:R-:W-:Y:S08]  /*e750*/  HMMA.16816.F32 R4, R184.reuse, R192, R4 ;  /* 0x000000c0b804723c */ /* 0x044ff00000001804 */
[C---:B------:R-:W-:Y:S01]  /*e760*/  HMMA.16816.F32 R8, R184.reuse, R194, R8 ;  /* 0x000000c2b808723c */ /* 0x040fe20000001808 */
[----:B------:R-:W-:Y:S07]  /*e770*/  LDSM.16.M88.4 R192, [R216+-0x9000] ;  /* 0xff700000d8c0783b */ /* 0x000fee0000000200 */
[C---:B----4-:R-:W-:Y:S08]  /*e780*/  HMMA.16816.F32 R12, R184.reuse, R196, R12 ;  /* 0x000000c4b80c723c */ /* 0x050ff0000000180c */
[C---:B------:R-:W-:Y:S01]  /*e790*/  HMMA.16816.F32 R16, R184.reuse, R198, R16 ;  /* 0x000000c6b810723c */ /* 0x040fe20000001810 */
[----:B------:R-:W-:Y:S07]  /*e7a0*/  LDSM.16.M88.4 R196, [R216+-0x8800] ;  /* 0xff780000d8c4783b */ /* 0x000fee0000000200 */
[C---:B-----5:R-:W-:Y:S08]  /*e7b0*/  HMMA.16816.F32 R20, R184.reuse, R200, R20 ;  /* 0x000000c8b814723c */ /* 0x060ff00000001814 */
[C---:B------:R-:W-:Y:S01]  /*e7c0*/  HMMA.16816.F32 R24, R184.reuse, R202, R24 ;  /* 0x000000cab818723c */ /* 0x040fe20000001818 */
[----:B------:R-:W-:Y:S07]  /*e7d0*/  LDSM.16.M88.4 R200, [R216+-0x8000] ;  /* 0xff800000d8c8783b */ /* 0x000fee0000000200 */
[C---:B-1----:R-:W-:Y:S08]  /*e7e0*/  HMMA.16816.F32 R28, R184.reuse, R204, R28 ;  /* 0x000000ccb81c723c */ /* 0x042ff0000000181c */
[C---:B------:R-:W-:Y:S01]  /*e7f0*/  HMMA.16816.F32 R32, R184.reuse, R206, R32 ;  /* 0x000000ceb820723c */ /* 0x040fe20000001820 */
[----:B------:R-:W-:Y:S07]  /*e800*/  LDSM.16.M88.4 R204, [R216+-0x7800] ;  /* 0xff880000d8cc783b */ /* 0x000fee0000000200 */
[C---:B------:R-:W-:Y:S08]  /*e810*/  HMMA.16816.F32 R36, R184.reuse, R188, R36 ;  /* 0x000000bcb824723c */ /* 0x040ff00000001824 */
[C---:B------:R-:W-:Y:S01]  /*e820*/  HMMA.16816.F32 R40, R184.reuse, R190, R40 ;  /* 0x000000beb828723c */ /* 0x040fe20000001828 */
[----:B------:R-:W1:Y:S07]  /*e830*/  LDSM.16.M88.4 R188, [R224] ;  /* 0x00000000e0bc783b */ /* 0x000e6e0000000200 */
[C---:B------:R-:W-:Y:S08]  /*e840*/  HMMA.16816.F32 R44, R184.reuse, R208, R44 ;  /* 0x000000d0b82c723c */ /* 0x040ff0000000182c */
[----:B------:R-:W-:Y:S01]  /*e850*/  HMMA.16816.F32 R48, R184, R210, R48 ;  /* 0x000000d2b830723c */ /* 0x000fe20000001830 */
[----:B------:R-:W2:Y:S06]  /*e860*/  LDSM.16.M88.4 R184, [R216+-0x7000] ;  /* 0xff900000d8b8783b */ /* 0x000eac0000000200 */
[----:B------:R-:W4:Y:S01]  /*e870*/  LDSM.16.M88.4 R208, [R216+-0x6800] ;  /* 0xff980000d8d0783b */ /* 0x000f220000000200 */
[----:B---3--:R-:W-:Y:S01]  /*e880*/  ISETP.GT.AND P0, PT, R252, R0, PT ;  /* 0x00000000fc00720c */ /* 0x008fe20003f04270 */
        /* <DEDUP_REMOVED lines=36> */
[----:B------:R-:W2:Y:S06]  /*ead0*/  LDSM.16.M88.4 R184, [R231] ;  /* 0x00000000e7b8783b */ /* 0x000eac0000000200 */
        /* <DEDUP_REMOVED lines=18> */
[----:B------:R-:W2:Y:S06]  /*ec00*/  LDSM.16.M88.4 R188, [R217+0x5000] ;  /* 0x00500000d9bc783b */ /* 0x000eac0000000200 */
        /* <DEDUP_REMOVED lines=18> */
[----:B------:R-:W2:Y:S06]  /*ed30*/  LDSM.16.M88.4 R184, [R216+-0x4000] ;  /* 0xffc00000d8b8783b */ /* 0x000eac0000000200 */
        /* <DEDUP_REMOVED lines=94> */
[----:B------:R-:W1:Y:S06]  /*f320*/  LDSM.16.M88.4 R188, [R135+0xb000] ;  /* 0x00b0000087bc783b */ /* 0x000e6c0000000200 */
[----:B------:R-:W5:Y:S01]  /*f330*/  LDSM.16.M88.4 R192, [R135+0xb800] ;  /* 0x00b8000087c0783b */ /* 0x000f620000000200 */
        /* <DEDUP_REMOVED lines=15> */
[C---:B-----5:R-:W-:Y:S08]  /*f430*/  HMMA.16816.F32 R44, R196.reuse, R192, R44 ;  /* 0x000000c0c42c723c */ /* 0x060ff0000000182c */
[----:B------:R-:W-:Y:S01]  /*f440*/  HMMA.16816.F32 R48, R196, R194, R48 ;  /* 0x000000c2c430723c */ /* 0x000fe20000001830 */
[----:B------:R-:W5:Y:S06]  /*f450*/  LDSM.16.M88.4 R192, [R243] ;  /* 0x00000000f3c0783b */ /* 0x000f6c0000000200 */
[----:B------:R-:W1:Y:S01]  /*f460*/  LDSM.16.M88.4 R196, [R244] ;  /* 0x00000000f4c4783b */ /* 0x000e620000000200 */
        /* <DEDUP_REMOVED lines=12> */
[C---:B-----5:R-:W-:Y:S08]  /*f530*/  HMMA.16816.F32 R36, R200.reuse, R192, R36 ;  /* 0x000000c0c824723c */ /* 0x060ff00000001824 */
[C---:B------:R-:W-:Y:S01]  /*f540*/  HMMA.16816.F32 R40, R200.reuse, R194, R40 ;  /* 0x000000c2c828723c */ /* 0x040fe20000001828 */
[----:B------:R-:W4:Y:S07]  /*f550*/  LDSM.16.M88.4 R192, [R217+0xa800] ;  /* 0x00a80000d9c0783b */ /* 0x000f2e0000000200 */
[C---:B------:R-:W-:Y:S08]  /*f560*/  HMMA.16816.F32 R44, R200.reuse, R196, R44 ;  /* 0x000000c4c82c723c */ /* 0x040ff0000000182c */
[----:B------:R-:W-:Y:S01]  /*f570*/  HMMA.16816.F32 R48, R200, R198, R48 ;  /* 0x000000c6c830723c */ /* 0x000fe20000001830 */
[----:B------:R-:W5:Y:S06]  /*f580*/  LDSM.16.M88.4 R196, [R217+0xb000] ;  /* 0x00b00000d9c4783b */ /* 0x000f6c0000000200 */
[----:B------:R-:W-:Y:S01]  /*f590*/  LDSM.16.M88.4 R200, [R224+0xc000] ;  /* 0x00c00000e0c8783b */ /* 0x000fe20000000200 */
[C---:B---3--:R-:W-:Y:S08]  /*f5a0*/  HMMA.16816.F32 R4, R204.reuse, R208, R4 ;  /* 0x000000d0cc04723c */ /* 0x048ff00000001804 */
[C---:B------:R-:W-:Y:S01]  /*f5b0*/  HMMA.16816.F32 R8, R204.reuse, R210, R8 ;  /* 0x000000d2cc08723c */ /* 0x040fe20000001808 */
[----:B------:R-:W-:Y:S07]  /*f5c0*/  LDSM.16.M88.4 R208, [R216] ;  /* 0x00000000d8d0783b */ /* 0x000fee0000000200 */
[C---:B--2---:R-:W-:Y:S08]  /*f5d0*/  HMMA.16816.F32 R12, R204.reuse, R184, R12 ;  /* 0x000000b8cc0c723c */ /* 0x044ff0000000180c */
[C---:B------:R-:W-:Y:S01]  /*f5e0*/  HMMA.16816.F32 R16, R204.reuse, R186, R16 ;  /* 0x000000bacc10723c */ /* 0x040fe20000001810 */
[----:B------:R-:W2:Y:S07]  /*f5f0*/  LDSM.16.M88.4 R184, [R217+0xb800] ;  /* 0x00b80000d9b8783b */ /* 0x000eae0000000200 */
[C---:B-1----:R-:W-:Y:S08]  /*f600*/  HMMA.16816.F32 R20, R204.reuse, R188, R20 ;  /* 0x000000bccc14723c */ /* 0x042ff00000001814 */
[C---:B------:R-:W-:Y:S08]  /*f610*/  HMMA.16816.F32 R24, R204.reuse, R190, R24 ;  /* 0x000000becc18723c */ /* 0x040ff00000001818 */
[C---:B----4-:R-:W-:Y:S08]  /*f620*/  HMMA.16816.F32 R28, R204.reuse, R192, R28 ;  /* 0x000000c0cc1c723c */ /* 0x050ff0000000181c */
[C---:B------:R-:W-:Y:S08]  /*f630*/  HMMA.16816.F32 R32, R204.reuse, R194, R32 ;  /* 0x000000c2cc20723c */ /* 0x040ff00000001820 */
[C---:B-----5:R-:W-:Y:S08]  /*f640*/  HMMA.16816.F32 R36, R204.reuse, R196, R36 ;  /* 0x000000c4cc24723c */ /* 0x060ff00000001824 */
        /* <DEDUP_REMOVED lines=29> */
[----:B------:R-:W-:Y:S05]  /*f820*/  FMUL.FTZ R19, R19, c[0x0][0x320] ;  /* 0x0000c80013137a20 */ /* 0x000fea0000410000 */
[----:B------:R-:W1:Y:S01]  /*f830*/  MUFU.TANH R210, R9 ;  /* 0x0000000900d27308 */ /* 0x000e620000002400 */
[----:B----4-:R-:W4:Y:S09]  /*f840*/  LDSM.16.M88.4 R4, [R216+0x1000] ;  /* 0x00100000d804783b */ /* 0x010f320000000200 */
[----:B------:R-:W1:Y:S10]  /*f850*/  MUFU.TANH R215, R10 ;  /* 0x0000000a00d77308 */ /* 0x000e740000002400 */
[----:B------:R5:W1:Y:S10]  /*f860*/  MUFU.TANH R213, R11 ;  /* 0x0000000b00d57308 */ /* 0x000a740000002400 */
[----:B------:R-:W1:Y:S10]  /*f870*/  MUFU.TANH R199, R16 ;  /* 0x0000001000c77308 */ /* 0x000e740000002400 */
[----:B------:R-:W1:Y:S01]  /*f880*/  MUFU.TANH R197, R17 ;  /* 0x0000001100c57308 */ /* 0x000e620000002400 */
[----:B-----5:R-:W5:Y:S01]  /*f890*/  LDSM.16.M88.4 R8, [R216+0x1800] ;  /* 0x00180000d808783b */ /* 0x020f620000000200 */
[C---:B----4-:R-:W-:Y:S08]  /*f8a0*/  HMMA.16816.F32 R20, R200.reuse, R4, R20 ;  /* 0x00000004c814723c */ /* 0x050ff00000001814 */
[----:B------:R-:W4:Y:S01]  /*f8b0*/  MUFU.TANH R204, R18 ;  /* 0x0000001200cc7308 */ /* 0x000f220000002400 */
[C---:B------:R-:W-:Y:S01]  /*f8c0*/  HMMA.16816.F32 R24, R200.reuse, R6, R24 ;  /* 0x00000006c818723c */ /* 0x040fe20000001818 */
[----:B------:R-:W1:Y:S08]  /*f8d0*/  LDSM.16.M88.4 R4, [R216+0x2000] ;  /* 0x00200000d804783b */ /* 0x000e700000000200 */
[----:B------:R-:W1:Y:S06]  /*f8e0*/  MUFU.TANH R198, R19 ;  /* 0x0000001300c67308 */ /* 0x000e6c0000002400 */
[----:B------:R-:W-:Y:S04]  /*f8f0*/  FMUL.FTZ R20, R20, c[0x0][0x320] ;  /* 0x0000c80014147a20 */ /* 0x000fe80000410000 */
[----:B------:R-:W1:Y:S01]  /*f900*/  MUFU.TANH R206, R12 ;  /* 0x0000000c00ce7308 */ /* 0x000e620000002400 */
        /* <DEDUP_REMOVED lines=8> */
[C---:B-----5:R-:W-:Y:S06]  /*f990*/  HMMA.16816.F32 R28, R200.reuse, R8, R28 ;  /* 0x00000008c81c723c */ /* 0x060fec000000181c */
[----:B------:R-:W2:Y:S02]  /*f9a0*/  MUFU.TANH R193, R21 ;  /* 0x0000001500c17308 */ /* 0x000ea40000002400 */
[C---:B------:R-:W-:Y:S01]  /*f9b0*/  HMMA.16816.F32 R32, R200.reuse, R10, R32 ;  /* 0x0000000ac820723c */ /* 0x040fe20000001820 */
[----:B------:R-:W5:Y:S01]  /*f9c0*/  LDSM.16.M88.4 R8, [R216+0x2800] ;  /* 0x00280000d808783b */ /* 0x000f620000000200 */
[----:B------:R-:W-:Y:S06]  /*f9d0*/  DEPBAR.LE SB0, 0x0 ;  /* 0x000080000000791a */ /* 0x000fec0000000000 */
[----:B------:R-:W2:Y:S01]  /*f9e0*/  MUFU.TANH R196, R22 ;  /* 0x0000001600c47308 */ /* 0x000ea20000002400 */
[----:B------:R-:W-:Y:S01]  /*f9f0*/  BAR.SYNC.DEFER_BLOCKING 0x0 ;  /* 0x0000000000007b1d */ /* 0x000fe20000010000 */
[C---:B-1----:R-:W-:Y:S06]  /*fa00*/  HMMA.16816.F32 R36, R200.reuse, R4, R36 ;  /* 0x00000004c824723c */ /* 0x042fec0000001824 */
[----:B------:R-:W-:Y:S02]  /*fa10*/  FMUL.FTZ R28, R28, c[0x0][0x320] ;  /* 0x0000c8001c1c7a20 */ /* 0x000fe40000410000 */
[----:B------:R1:W1:Y:S01]  /*fa20*/  MUFU.TANH R195, R23 ;  /* 0x0000001700c37308 */ /* 0x0002620000002400 */
[C---:B------:R-:W-:Y:S03]  /*fa30*/  HMMA.16816.F32 R40, R200.reuse, R6, R40 ;  /* 0x00000006c828723c */ /* 0x040fe60000001828 */
[----:B------:R-:W-:Y:S02]  /*fa40*/  FMUL.FTZ R29, R29, c[0x0][0x320] ;  /* 0x0000c8001d1d7a20 */ /* 0x000fe40000410000 */
[----:B------:R-:W-:Y:S02]  /*fa50*/  FMUL.FTZ R30, R30, c[0x0][0x320] ;  /* 0x0000c8001e1e7a20 */ /* 0x000fe40000410000 */
[----:B------:R-:W-:Y:S02]  /*fa60*/  FMUL.FTZ R31, R31, c[0x0][0x320] ;  /* 0x0000c8001f1f7a20 */ /* 0x000fe40000410000 */
[----:B------:R2:W2:Y:S03]  /*fa70*/  MUFU.TANH R191, R24 ;  /* 0x0000001800bf7308 */ /* 0x0004a60000002400 */
[----:B------:R-:W-:Y:S07]  /*fa80*/  FMUL.FTZ R32, R32, c[0x0][0x320] ;  /* 0x0000c80020207a20 */ /* 0x000fee0000410000 */
[----:B------:R3:W3:Y:S01]  /*fa90*/  MUFU.TANH R189, R25 ;  /* 0x0000001900bd7308 */ /* 0x0006e20000002400 */
[C---:B-----5:R-:W-:Y:S04]  /*faa0*/  HMMA.16816.F32 R44, R200.reuse, R8, R44 ;  /* 0x00000008c82c723c */ /* 0x060fe8000000182c */
[----:B-1----:R-:W-:Y:S05]  /*fab0*/  FMUL.FTZ R23, R41, c[0x0][0x320] ;  /* 0x0000c80029177a20 */ /* 0x002fea0000410000 */
[----:B------:R1:W1:Y:S01]  /*fac0*/  MUFU.TANH R192, R26 ;  /* 0x0000001a00c07308 */ /* 0x0002620000002400 */
[----:B------:R-:W-:Y:S03]  /*fad0*/  HMMA.16816.F32 R48, R200, R10, R48 ;  /* 0x0000000ac830723c */ /* 0x000fe60000001830 */
[----:B--2---:R-:W-:Y:S06]  /*fae0*/  FMUL.FTZ R24, R40, c[0x0][0x320] ;  /* 0x0000c80028187a20 */ /* 0x004fec0000410000 */
[----:B------:R2:W2:Y:S03]  /*faf0*/  MUFU.TANH R190, R27 ;  /* 0x0000001b00be7308 */ /* 0x0004a60000002400 */
[----:B---3--:R-:W-:Y:S02]  /*fb00*/  FMUL.FTZ R25, R43, c[0x0][0x320] ;  /* 0x0000c8002b197a20 */ /* 0x008fe40000410000 */
[----:B------:R-:W-:Y:S02]  /*fb10*/  FMUL.FTZ R22, R44, c[0x0][0x320] ;  /* 0x0000c8002c167a20 */ /* 0x000fe40000410000 */
[----:B------:R-:W-:Y:S03]  /*fb20*/  FMUL.FTZ R17, R45, c[0x0][0x320] ;  /* 0x0000c8002d117a20 */ /* 0x000fe60000410000 */
[----:B------:R3:W3:Y:S01]  /*fb30*/  MUFU.TANH R186, R28 ;  /* 0x0000001c00ba7308 */ /* 0x0006e20000002400 */
[----:B------:R-:W-:Y:S02]  /*fb40*/  FMUL.FTZ R21, R46, c[0x0][0x320] ;  /* 0x0000c8002e157a20 */ /* 0x000fe40000410000 */
[----:B------:R-:W-:Y:S02]  /*fb50*/  FMUL.FTZ R20, R47, c[0x0][0x320] ;  /* 0x0000c8002f147a20 */ /* 0x000fe40000410000 */
[----:B-1----:R-:W-:Y:S02]  /*fb60*/  FMUL.FTZ R26, R42, c[0x0][0x320] ;  /* 0x0000c8002a1a7a20 */ /* 0x002fe40000410000 */
[----:B------:R-:W-:Y:S02]  /*fb70*/  FMUL.FTZ R16, R48, c[0x0][0x320] ;  /* 0x0000c80030107a20 */ /* 0x000fe40000410000 */
[----:B------:R-:W-:Y:S01]  /*fb80*/  FMUL.FTZ R11, R49, c[0x0][0x320] ;  /* 0x0000c800310b7a20 */ /* 0x000fe20000410000 */
[----:B------:R1:W1:Y:S01]  /*fb90*/  MUFU.TANH R185, R29 ;  /* 0x0000001d00b97308 */ /* 0x0002620000002400 */
[----:B------:R-:W-:Y:S02]  /*fba0*/  FMUL.FTZ R19, R50, c[0x0][0x320] ;  /* 0x0000c80032137a20 */ /* 0x000fe40000410000 */
[----:B------:R-:W-:Y:S02]  /*fbb0*/  FMUL.FTZ R18, R51, c[0x0][0x320] ;  /* 0x0000c80033127a20 */ /* 0x000fe40000410000 */
[----:B--2---:R-:W-:Y:S05]  /*fbc0*/  FMUL.FTZ R27, R37, c[0x0][0x320] ;  /* 0x0000c800251b7a20 */ /* 0x004fea0000410000 */
[----:B------:R2:W2:Y:S01]  /*fbd0*/  MUFU.TANH R188, R30 ;  /* 0x0000001e00bc7308 */ /* 0x0004a20000002400 */
[----:B---3--:R-:W-:Y:S09]  /*fbe0*/  FMUL.FTZ R28, R39, c[0x0][0x320] ;  /* 0x0000c800271c7a20 */ /* 0x008ff20000410000 */
[----:B------:R3:W3:Y:S01]  /*fbf0*/  MUFU.TANH R187, R31 ;  /* 0x0000001f00bb7308 */ /* 0x0006e20000002400 */
[----:B-1----:R-:W-:Y:S09]  /*fc00*/  FMUL.FTZ R29, R38, c[0x0][0x320] ;  /* 0x0000c800261d7a20 */ /* 0x002ff20000410000 */
[----:B------:R1:W1:Y:S01]  /*fc10*/  MUFU.TANH R184, R32 ;  /* 0x0000002000b87308 */ /* 0x0002620000002400 */
[----:B--2---:R-:W-:Y:S09]  /*fc20*/  FMUL.FTZ R30, R36, c[0x0][0x320] ;  /* 0x0000c800241e7a20 */ /* 0x004ff20000410000 */
[----:B------:R2:W2:Y:S01]  /*fc30*/  MUFU.TANH R205, R13 ;  /* 0x0000000d00cd7308 */ /* 0x0004a20000002400 */
[----:B---3--:R-:W-:Y:S02]  /*fc40*/  FMUL.FTZ R31, R33, c[0x0][0x320] ;  /* 0x0000c800211f7a20 */ /* 0x008fe40000410000 */
[----:B------:R-:W-:Y:S07]  /*fc50*/  FMUL.FTZ R33, R34, c[0x0][0x320] ;  /* 0x0000c80022217a20 */ /* 0x000fee0000410000 */
[----:B------:R3:W2:Y:S01]  /*fc60*/  MUFU.TANH R209, R14 ;  /* 0x0000000e00d17308 */ /* 0x0006a20000002400 */
[----:B-1----:R-:W-:Y:S09]  /*fc70*/  FMUL.FTZ R32, R35, c[0x0][0x320] ;  /* 0x0000c80023207a20 */ /* 0x002ff20000410000 */
[----:B------:R3:W1:Y:S10]  /*fc80*/  MUFU.TANH R207, R15 ;  /* 0x0000000f00cf7308 */ /* 0x0006740000002400 */
        /* <DEDUP_REMOVED lines=20> */
[----:B--234-:R-:W2:Y:S01]  /*fdd0*/  LDL R2, [R1+0x3c] ;  /* 0x00003c0001027983 */ /* 0x01cea20000100800 */
[----:B------:R-:W-:Y:S03]  /*fde0*/  IMAD.MOV.U32 R12, RZ, RZ, c[0x0][0x2b8] ;  /* 0x0000ae00ff0c7624 */ /* 0x000fe600078e00ff */
[----:B------:R-:W3:Y:S02]  /*fdf0*/  LDL.64 R36, [R1+0x50] ;  /* 0x0000500001247983 */ /* 0x000ee40000100a00 */
[----:B------:R-:W-:Y:S02]  /*fe00*/  ISETP.NE.AND P2, PT, R12, 0x1, PT ;  /* 0x000000010c00780c */ /* 0x000fe40003f45270 */
[----:B------:R-:W4:Y:S04]  /*fe10*/  LDL R5, [R1+0x60] ;  /* 0x0000600001057983 */ /* 0x000f280000100800 */
[----:B------:R-:W5:Y:S04]  /*fe20*/  S2R R13, SR_TID.X ;  /* 0x00000000000d7919 */ /* 0x000f680000002100 */
[----:B------:R-:W3:Y:S04]  /*fe30*/  LDL.64 R34, [R1+0x48] ;  /* 0x0000480001227983 */ /* 0x000ee80000100a00 */
[----:B------:R-:W4:Y:S04]  /*fe40*/  LDL R6, [R1+0x40] ;  /* 0x0000400001067983 */ /* 0x000f280000100800 */
[----:B------:R-:W4:Y:S04]  /*fe50*/  LDL R10, [R1+0x100] ;  /* 0x00010000010a7983 */ /* 0x000f280000100800 */
[----:B------:R-:W4:Y:S04]  /*fe60*/  LDL R15, [R1+0x20] ;  /* 0x00002000010f7983 */ /* 0x000f280000100800 */
[----:B------:R-:W4:Y:S01]  /*fe70*/  LDL R9, [R1+0x104] ;  /* 0x0001040001097983 */ /* 0x000f220000100800 */
        /* <DEDUP_REMOVED lines=10> */
[----:B------:R-:W5:Y:S03]  /*ff20*/  LDL R12, [R1+0xc] ;  /* 0x00000c00010c7983 */ /* 0x000f660000100800 */
[----:B------:R-:W-:Y:S01]  /*ff30*/  IMAD R0, R0, 0x20, R3 ;  /* 0x0000002000007824 */ /* 0x000fe200078e0203 */
[----:B------:R-:W5:Y:S01]  /*ff40*/  LDL R13, [R1+0x28] ;  /* 0x00002800010d7983 */ /* 0x000f620000100800 */
[----:B--2---:R-:W-:Y:S05]  /*ff50*/  IMAD R2, R252, 0x60, R2 ;  /* 0x00000060fc027824 */ /* 0x004fea00078e0202 */
[----:B------:R-:W-:Y:S05]  /*ff60*/  IADD3 R2, R2, -0x60, R0 ;  /* 0xffffffa002027810 */ /* 0x000fea0007ffe000 */
[----:B------:R-:W-:Y:S04]  /*ff70*/  @P2 IMAD.HI.U32 R3, R2, c[0x0][0x2bc], RZ ;  /* 0x0000af0002032a27 */ /* 0x000fe800078e00ff */
[----:B------:R-:W-:Y:S01]  /*ff80*/  IMAD.MOV.U32 R0, RZ, RZ, R2 ;  /* 0x000000ffff007224 */ /* 0x000fe200078e0002 */
[----:B------:R-:W-:Y:S04]  /*ff90*/  @P2 SHF.R.U32.HI R0, RZ, c[0x0][0x2c0], R3 ;  /* 0x0000b000ff002a19 */ /* 0x000fe80000011603 */
[C---:B---3--:R-:W-:Y:S01]  /*ffa0*/  @!P6 IADD3 R3, P0, R0.reuse, R36, RZ ;  /* 0x000000240003e210 */ /* 0x048fe20007f1e0ff */
[----:B------:R-:W-:Y:S03]  /*ffb0*/  IMAD.MOV.U32 R36, RZ, RZ, RZ ;  /* 0x000000ffff247224 */ /* 0x000fe600078e00ff */
[----:B----4-:R-:W-:Y:S01]  /*ffc0*/  @!P6 LEA.HI.X.SX32 R5, R0, R5, 0x1, P0 ;  /* 0x000000050005e211 */ /* 0x010fe200000f0eff */
[----:B------:R-:W-:Y:S01]  /*ffd0*/  IMAD.MOV R0, RZ, RZ, -R0 ;  /* 0x000000ffff007224 */ /* 0x000fe200078e0a00 */
[C---:B------:R-:W-:Y:S03]  /*ffe0*/  @!P6 LEA R4, P0, R3.reuse, c[0x0][0x2a0], 0x2 ;  /* 0x0000a8000304ea11 */ /* 0x040fe600078010ff */
[----:B------:R-:W-:Y:S01]  /*fff0*/  IMAD R37, R0, c[0x0][0x2b8], R2 ;  /* 0x0000ae0000257a24 */ /* 0x000fe200078e0202 */
[----:B------:R-:W-:Y:S02]  /*10000*/  @!P6 LEA.HI.X R5, R3, c[0x0][0x2a4], R5, 0x2, P0 ;  /* 0x0000a9000305ea11 */ /* 0x000fe400000f1405 */
[----:B------:R-:W-:Y:S01]  /*10010*/  SHF.L.U64.HI R10, R15, 0x1, R10 ;  /* 0x000000010f0a7819 */ /* 0x000fe2000001020a */
[C---:B------:R-:W-:Y:S01]  /*10020*/  IMAD.WIDE.U32 R2, R37.reuse, c[0x0][0x1e0], RZ ;  /* 0x0000780025027a25 */ /* 0x040fe200078e00ff */
[----:B------:R-:W-:Y:S01]  /*10030*/  SHF.R.S32.HI R0, RZ, 0x1f, R37 ;  /* 0x0000001fff007819 */ /* 0x000fe20000011425 */
[----:B------:R-:W2:Y:S01]  /*10040*/  @!P6 LDG.E R36, [R4.64] ;  /* 0x000000060424e981 */ /* 0x000ea2000c1e1900 */
[----:B-----5:R-:W-:Y:S03]  /*10050*/  SHF.L.U64.HI R9, R14, 0x1, R9 ;  /* 0x000000010e097819 */ /* 0x020fe60000010209 */
[----:B------:R-:W-:Y:S01]  /*10060*/  IMAD R0, R0, c[0x0][0x1e0], RZ ;  /* 0x0000780000007a24 */ /* 0x000fe200078e02ff */
[----:B------:R3:W-:Y:S03]  /*10070*/  STL [R1+0x14], R37 ;  /* 0x0000142501007387 */ /* 0x0007e60000100800 */
[----:B------:R-:W-:Y:S04]  /*10080*/  IMAD R0, R37, c[0x0][0x1e4], R0 ;  /* 0x0000790025007a24 */ /* 0x000fe800078e0200 */
[----:B------:R-:W-:Y:S01]  /*10090*/  IMAD.IADD R3, R3, 0x1, R0 ;  /* 0x0000000103037824 */ /* 0x000fe200078e0200 */
[----:B------:R-:W-:Y:S01]  /*100a0*/  SHF.L.U64.HI R7, R12, 0x1, R7 ;  /* 0x000000010c077819 */ /* 0x000fe20000010207 */
[C---:B------:R-:W-:Y:S01]  /*100b0*/  IMAD.SHL.U32 R35, R13.reuse, 0x2, RZ ;  /* 0x000000020d237824 */ /* 0x040fe200078e00ff */
[----:B------:R-:W-:Y:S01]  /*100c0*/  SHF.L.U64.HI R8, R13, 0x1, R8 ;  /* 0x000000010d087819 */ /* 0x000fe20000010208 */
[----:B---3--:R-:W-:Y:S02]  /*100d0*/  IMAD.SHL.U32 R37, R15, 0x2, RZ ;  /* 0x000000020f257824 */ /* 0x008fe400078e00ff */
[----:B--2---:R-:W-:Y:S01]  /*100e0*/  IMAD.WIDE.U32 R2, R36, c[0x0][0x1f0], R2 ;  /* 0x00007c0024027a25 */ /* 0x004fe200078e0002 */
[----:B------:R-:W-:Y:S01]  /*100f0*/  SHF.R.S32.HI R0, RZ, 0x1f, R36 ;  /* 0x0000001fff007819 */ /* 0x000fe20000011424 */
[----:B------:R2:W-:Y:S03]  /*10100*/  STL [R1+0x10], R36 ;  /* 0x0000102401007387 */ /* 0x0005e60000100800 */
[----:B------:R-:W-:Y:S01]  /*10110*/  IADD3 R5, P0, R34, R2, RZ ;  /* 0x0000000222057210 */ /* 0x000fe20007f1e0ff */
[----:B------:R-:W-:Y:S02]  /*10120*/  IMAD R0, R0, c[0x0][0x1f0], RZ ;  /* 0x00007c0000007a24 */ /* 0x000fe400078e02ff */
[----:B------:R-:W-:Y:S02]  /*10130*/  IMAD.SHL.U32 R34, R12, 0x2, RZ ;  /* 0x000000020c227824 */ /* 0x000fe400078e00ff */
[----:B------:R-:W-:Y:S05]  /*10140*/  IMAD R0, R36, c[0x0][0x1f4], R0 ;  /* 0x00007d0024007a24 */ /* 0x000fea00078e0200 */
[----:B------:R-:W-:Y:S02]  /*10150*/  IADD3.X R2, R6, R3, R0, P0, !PT ;  /* 0x0000000306027210 */ /* 0x000fe400007fe400 */
[C---:B------:R-:W-:Y:S04]  /*10160*/  LEA R6, P0, R5.reuse, c[0x0][0x1c8], 0x1 ;  /* 0x0000720005067a11 */ /* 0x040fe800078008ff */
[----:B------:R-:W-:Y:S01]  /*10170*/  LEA.HI.X R5, R5, c[0x0][0x1cc], R2, 0x1, P0 ;  /* 0x0000730005057a11 */ /* 0x000fe200000f0c02 */
[----:B--2---:R-:W-:Y:S01]  /*10180*/  IMAD.SHL.U32 R36, R14, 0x2, RZ ;  /* 0x000000020e247824 */ /* 0x004fe200078e00ff */
[----:B------:R-:W-:-:S05]  /*10190*/  BRA.DIV ~URZ, `(.L_x_2714) ;  /* 0x00007ce27f007947 */ /* 0x000fca000b800000 */
[----:B------:R2:W3:Y:S02]  /*101a0*/  SHFL.IDX PT, R4, R5, RZ, 0x181f ;  /* 0x00181fff05047589 */ /* 0x0004e400000e0000 */
.L_x_2749:
[----:B------:R-:W-:-:S05]  /*101b0*/  BRA.DIV ~URZ, `(.L_x_2715) ;  /* 0x00007d327f007947 */ /* 0x000fca000b800000 */
[----:B------:R-:W4:Y:S01]  /*101c0*/  SHFL.IDX PT, R0, R6, RZ, 0x181f ;  /* 0x00181fff06007589 */ /* 0x000f2200000e0000 */
[C---:B------:R-:W-:Y:S02]  /*101d0*/  IADD3 R12, -R132.reuse, 0x10, RZ ;  /* 0x00000010840c7810 */ /* 0x040fe40007ffe1ff */
[----:B------:R-:W-:Y:S02]  /*101e0*/  ISETP.NE.U32.AND P2, PT, R132, RZ, PT ;  /* 0x000000ff8400720c */ /* 0x000fe40003f45070 */
[----:B------:R-:W-:Y:S04]  /*101f0*/  LOP3.LUT R12, R12, 0xf, RZ, 0xc0, !PT ;  /* 0x0000000f0c0c7812 */ /* 0x000fe800078ec0ff */
[----:B----4-:R-:W-:Y:S04]  /*10200*/  IADD3 R2, P1, P0, R12, R0, R34 ;  /* 0x000000000c027210 */ /* 0x010fe8000783e022 */
[----:B---3--:R-:W-:Y:S02]  /*10210*/  IADD3.X R3, RZ, R4, R7, P1, P0 ;  /* 0x00000004ff037210 */ /* 0x008fe40000fe0407 */
[----:B------:R-:W-:Y:S03]  /*10220*/  IADD3 R14, P0, R0, R35, RZ ;  /* 0x00000023000e7210 */ /* 0x000fe60007f1e0ff */
[----:B------:R-:W-:Y:S01]  /*10230*/  @!PT LDS RZ, [RZ] ;  /* 0x00000000fffff984 */ /* 0x000fe20000000800 */
[----:B------:R-:W-:Y:S01]  /*10240*/  @!PT LDS RZ, [RZ] ;  /* 0x00000000fffff984 */ /* 0x000fe20000000800 */
[----:B------:R3:W-:Y:S02]  /*10250*/  LDGSTS.E.BYPASS.LTC128B.128.ZFILL [R251+0xc100], [R2.64], P2 ;  /* 0x0c10000002fb7fae */ /* 0x0007e40009141d46 */
[----:B------:R-:W-:Y:S05]  /*10260*/  IMAD.X R15, R4, 0x1, R8, P0 ;  /* 0x00000001040f7824 */ /* 0x000fea00000e0608 */
[----:B------:R4:W-:Y:S01]  /*10270*/  LDGSTS.E.BYPASS.LTC128B.128 [R251+0xf100], [R14.64], !P5 ;  /* 0x0f1000000efb7fae */ /* 0x0009e2000e901d46 */
[----:B---3--:R-:W-:Y:S05]  /*10280*/  IADD3 R2, P0, R0, R36, RZ ;  /* 0x0000002400027210 */ /* 0x008fea0007f1e0ff */
[----:B------:R-:W-:Y:S05]  /*10290*/  IMAD.X R3, R4, 0x1, R9, P0 ;  /* 0x0000000104037824 */ /* 0x000fea00000e0609 */
[----:B------:R3:W-:Y:S02]  /*102a0*/  LDGSTS.E.BYPASS.LTC128B.128 [R251+0x12100], [R2.64], !P4 ;  /* 0x1210000002fb7fae */ /* 0x0007e4000e101d46 */
[----:B---3--:R-:W-:Y:S02]  /*102b0*/  IADD3 R2, P0, R0, R37, RZ ;  /* 0x0000002500027210 */ /* 0x008fe40007f1e0ff */
[----:B------:R-:W3:Y:S03]  /*102c0*/  SHFL.IDX PT, R0, R6, 0x1, 0x181f ;  /* 0x00381f0006007f89 */ /* 0x000ee600000e0000 */
[----:B------:R-:W-:Y:S02]  /*102d0*/  IMAD.X R3, R4, 0x1, R10, P0 ;  /* 0x0000000104037824 */ /* 0x000fe400000e060a */
[----:B------:R-:W-:Y:S04]  /*102e0*/  SHFL.IDX PT, R4, R5, 0x2, 0x181f ;  /* 0x00581f0005047f89 */ /* 0x000fe800000e0000 */
[----:B------:R5:W-:Y:S01]  /*102f0*/  LDGSTS.E.BYPASS.LTC128B.128 [R251+0x15100], [R2.64], !P3 ;  /* 0x1510000002fb7fae */ /* 0x000be2000d901d46 */
[----:B---3--:R-:W-:Y:S03]  /*10300*/  IADD3 R12, P1, P0, R12, R0, R34 ;  /* 0x000000000c0c7210 */ /* 0x008fe6000783e022 */
[----:B-----5:R-:W3:Y:S02]  /*10310*/  SHFL.IDX PT, R2, R5, 0x1, 0x181f ;  /* 0x00381f0005027f89 */ /* 0x020ee400000e0000 */
[----:B---3--:R-:W-:Y:S05]  /*10320*/  IADD3.X R13, RZ, R2, R7, P1, P0 ;  /* 0x00000002ff0d7210 */ /* 0x008fea0000fe0407 */
[----:B------:R3:W-:Y:S02]  /*10330*/  LDGSTS.E.BYPASS.LTC128B.128.ZFILL [R251+0xd100], [R12.64], P2 ;  /* 0x0d1000000cfb7fae */ /* 0x0007e40009141d46 */
[----:B---3--:R-:W-:Y:S05]  /*10340*/  IADD3 R12, P0, R0, R35, RZ ;  /* 0x00000023000c7210 */ /* 0x008fea0007f1e0ff */
[----:B------:R-:W-:Y:S05]  /*10350*/  IMAD.X R13, R2, 0x1, R8, P0 ;  /* 0x00000001020d7824 */ /* 0x000fea00000e0608 */
[----:B------:R3:W-:Y:S02]  /*10360*/  LDGSTS.E.BYPASS.LTC128B.128 [R251+0x10100], [R12.64], !P5 ;  /* 0x101000000cfb7fae */ /* 0x0007e4000e901d46 */
[----:B---3--:R-:W-:Y:S05]  /*10370*/  IADD3 R12, P0, R0, R36, RZ ;  /* 0x00000024000c7210 */ /* 0x008fea0007f1e0ff */
[----:B------:R-:W-:Y:S01]  /*10380*/  IMAD.X R13, R2, 0x1, R9, P0 ;  /* 0x00000001020d7824 */ /* 0x000fe200000e0609 */
[----:B----4-:R-:W-:Y:S02]  /*10390*/  IADD3 R14, P0, R0, R37, RZ ;  /* 0x00000025000e7210 */ /* 0x010fe40007f1e0ff */
[----:B------:R3:W4:Y:S03]  /*103a0*/  SHFL.IDX PT, R0, R6, 0x2, 0x181f ;  /* 0x00581f0006007f89 */ /* 0x00072600000e0000 */
[----:B------:R-:W-:Y:S01]  /*103b0*/  IMAD.X R15, R2, 0x1, R10, P0 ;  /* 0x00000001020f7824 */ /* 0x000fe200000e060a */
[----:B------:R3:W-:Y:S04]  /*103c0*/  LDGSTS.E.BYPASS.LTC128B.128 [R251+0x13100], [R12.64], !P4 ;  /* 0x131000000cfb7fae */ /* 0x0007e8000e101d46 */
[----:B------:R3:W-:Y:S03]  /*103d0*/  LDGSTS.E.BYPASS.LTC128B.128 [R251+0x16100], [R14.64], !P3 ;  /* 0x161000000efb7fae */ /* 0x0007e6000d901d46 */
.L_x_2750:
[C---:B------:R-:W-:Y:S02]  /*103e0*/  IADD3 R2, -R132.reuse, 0x10, RZ ;  /* 0x0000001084027810 */ /* 0x040fe40007ffe1ff */
[----:B------:R-:W-:Y:S02]  /*103f0*/  ISETP.NE.U32.AND P0, PT, R132, RZ, PT ;  /* 0x000000ff8400720c */ /* 0x000fe40003f05070 */
[----:B------:R-:W-:Y:S04]  /*10400*/  LOP3.LUT R2, R2, 0xf, RZ, 0xc0, !PT ;  /* 0x0000000f02027812 */ /* 0x000fe800078ec0ff */
[----:B----4-:R-:W-:Y:S04]  /*10410*/  IADD3 R2, P2, P1, R2, R0, R34 ;  /* 0x0000000002027210 */ /* 0x010fe8000795e022 */
[----:B------:R-:W-:Y:S02]  /*10420*/  IADD3.X R3, RZ, R4, R7, P2, P1 ;  /* 0x00000004ff037210 */ /* 0x000fe400017e2407 */
[C---:B---3--:R-:W-:Y:S03]  /*10430*/  IADD3 R6, P1, R0.reuse, R36, RZ ;  /* 0x0000002400067210 */ /* 0x048fe60007f3e0ff */
        /* <DEDUP_REMOVED lines=9> */
[----:B---3--:R-:W-:Y:S05]  /*104d0*/  IADD3 R2, P0, R0, R37, RZ ;  /* 0x0000002500027210 */ /* 0x008fea0007f1e0ff */
[----:B------:R-:W-:Y:S05]  /*104e0*/  IMAD.X R3, R4, 0x1, R10, P0 ;  /* 0x0000000104037824 */ /* 0x000fea00000e060a */
[----:B------:R4:W-:Y:S03]  /*104f0*/  LDGSTS.E.BYPASS.LTC128B.128 [R251+0x17100], [R2.64], !P3 ;  /* 0x1710000002fb7fae */ /* 0x0009e6000d901d46 */
.L_x_2713:
[----:B--234-:R-:W-:Y:S05]  /*10500*/  BSYNC B0 ;  /* 0x0000000000007941 */ /* 0x01cfea0003800000 */
.L_x_2712:
        /* <DEDUP_REMOVED lines=57> */
.L_x_2751:
        /* <DEDUP_REMOVED lines=34> */
[----:B------:R-:W-:Y:S02]  /*10ac0*/  FFMA.FTZ R15, R16, c[0x0][0x2d0], -R4 ;  /* 0x0000b400100f7a23 */ /* 0x000fe40000010804 */
[C---:B-1----:R-:W-:Y:S01]  /*10ad0*/  FADD.FTZ R0, -R3.reuse, R134 ;  /* 0x0000008603007221 */ /* 0x042fe20000010100 */
[----:B------:R-:W-:Y:S03]  /*10ae0*/  MOV R134, R12 ;  /* 0x0000000c00867202 */ /* 0x000fe60000000f00 */
[----:B------:R-:W-:Y:S03]  /*10af0*/  FMUL.FTZ R0, R0, c[0x0][0x2d0] ;  /* 0x0000b40000007a20 */ /* 0x000fe60000410000 */
[----:B------:R-:W-:Y:S10]  /*10b00*/  MUFU.EX2 R133, R133 ;  /* 0x0000008500857308 */ /* 0x000ff40000000800 */
[----:B------:R-:W1:Y:S01]  /*10b10*/  MUFU.EX2 R0, R0 ;  /* 0x0000000000007308 */ /* 0x000e620000000800 */
[C---:B---3--:R-:W-:Y:S02]  /*10b20*/  FFMA.FTZ R4, R2.reuse, R13, R7 ;  /* 0x0000000d02047223 */ /* 0x048fe40000010007 */
[----:B------:R-:W-:Y:S02]  /*10b30*/  FMUL.FTZ R48, R2, R136 ;  /* 0x0000008802307220 */ /* 0x000fe40000410000 */
[C---:B--2---:R-:W-:Y:S01]  /*10b40*/  FADD.FTZ R6, R184.reuse, R4 ;  /* 0x00000004b8067221 */ /* 0x044fe20000010000 */
[----:B------:R-:W-:Y:S01]  /*10b50*/  F2FP.PACK_AB R184, R184, R7 ;  /* 0x00000007b8b8723e */ /* 0x000fe200000000ff */
[----:B------:R-:W-:Y:S02]  /*10b60*/  FMUL.FTZ R4, R3, c[0x0][0x2d0] ;  /* 0x0000b40003047a20 */ /* 0x000fe40000410000 */
[----:B------:R-:W-:Y:S02]  /*10b70*/  FMUL.FTZ R49, R2, R137 ;  /* 0x0000008902317220 */ /* 0x000fe40000410000 */
[--C-:B------:R-:W-:Y:S02]  /*10b80*/  FFMA.FTZ R23, R20, c[0x0][0x2d0], -R4.reuse ;  /* 0x0000b40014177a23 */ /* 0x100fe40000010804 */
[----:B------:R-:W-:Y:S02]  /*10b90*/  FMUL.FTZ R20, R2, R164 ;  /* 0x000000a402147220 */ /* 0x000fe40000410000 */
[----:B------:R-:W2:Y:S01]  /*10ba0*/  LDL.LU R164, [R1+0x2c] ;  /* 0x00002c0001a47983 */ /* 0x000ea20000300800 */
[C---:B-1----:R-:W-:Y:S02]  /*10bb0*/  FMUL.FTZ R50, R0.reuse, R138 ;  /* 0x0000008a00327220 */ /* 0x042fe40000410000 */
[----:B------:R-:W-:Y:S02]  /*10bc0*/  FMUL.FTZ R51, R0, R139 ;  /* 0x0000008b00337220 */ /* 0x000fe40000410000 */
[----:B------:R-:W1:Y:S01]  /*10bd0*/  LDSM.16.MT88.4 R136, [R218] ;  /* 0x00000000da88783b */ /* 0x000e620000004200 */
[--C-:B------:R-:W-:Y:S02]  /*10be0*/  FFMA.FTZ R215, R215, c[0x0][0x2d0], -R4.reuse ;  /* 0x0000b400d7d77a23 */ /* 0x100fe40000010804 */
[--C-:B------:R-:W-:Y:S02]  /*10bf0*/  FFMA.FTZ R213, R213, c[0x0][0x2d0], -R4.reuse ;  /* 0x0000b400d5d57a23 */ /* 0x100fe40000010804 */
[--C-:B------:R-:W-:Y:S02]  /*10c00*/  FFMA.FTZ R5, R212, c[0x0][0x2d0], -R4.reuse ;  /* 0x0000b400d4057a23 */ /* 0x100fe40000010804 */
[--C-:B------:R-:W-:Y:S01]  /*10c10*/  FFMA.FTZ R7, R250, c[0x0][0x2d0], -R4.reuse ;  /* 0x0000b400fa077a23 */ /* 0x100fe20000010804 */
[----:B------:R-:W-:Y:S01]  /*10c20*/  MUFU.EX2 R215, R215 ;  /* 0x000000d700d77308 */ /* 0x000fe20000000800 */
[--C-:B------:R-:W-:Y:S02]  /*10c30*/  FFMA.FTZ R22, R21, c[0x0][0x2d0], -R4.reuse ;  /* 0x0000b40015167a23 */ /* 0x100fe40000010804 */
[----:B------:R-:W-:Y:S02]  /*10c40*/  FMUL.FTZ R21, R2, R165 ;  /* 0x000000a502157220 */ /* 0x000fe40000410000 */
[----:B------:R-:W-:Y:S01]  /*10c50*/  FFMA.FTZ R200, R187, c[0x0][0x2d0], -R4 ;  /* 0x0000b400bbc87a23 */ /* 0x000fe20000010804 */
[----:B------:R-:W-:Y:S01]  /*10c60*/  MOV R187, R9 ;  /* 0x0000000900bb7202 */ /* 0x000fe20000000f00 */
[----:B------:R-:W-:Y:S01]  /*10c70*/  FADD.FTZ R6, R186, R6 ;  /* 0x00000006ba067221 */ /* 0x000fe20000010000 */
[----:B------:R-:W-:Y:S01]  /*10c80*/  F2FP.PACK_AB R186, R8, R186 ;  /* 0x000000ba08ba723e */ /* 0x000fe200000000ff */
[--C-:B------:R-:W-:Y:S01]  /*10c90*/  FFMA.FTZ R190, R190, c[0x0][0x2d0], -R4.reuse ;  /* 0x0000b400bebe7a23 */ /* 0x100fe20000010804 */
[----:B------:R3:W-:Y:S01]  /*10ca0*/  MUFU.EX2 R165, R7 ;  /* 0x0000000700a57308 */ /* 0x0007e20000000800 */
        /* <DEDUP_REMOVED lines=11> */
[----:B------:R-:W5:Y:S01]  /*10d60*/  MUFU.EX2 R213, R213 ;  /* 0x000000d500d57308 */ /* 0x000f620000000800 */
[--C-:B------:R-:W-:Y:S02]  /*10d70*/  FFMA.FTZ R195, R195, c[0x0][0x2d0], -R4.reuse ;  /* 0x0000b400c3c37a23 */ /* 0x100fe40000010804 */
[--C-:B------:R-:W-:Y:S02]  /*10d80*/  FFMA.FTZ R192, R192, c[0x0][0x2d0], -R4.reuse ;  /* 0x0000b400c0c07a23 */ /* 0x100fe40000010804 */
[----:B---3--:R-:W-:Y:S02]  /*10d90*/  FMUL.FTZ R7, R0, R183 ;  /* 0x000000b700077220 */ /* 0x008fe40000410000 */
[--C-:B------:R-:W-:Y:S02]  /*10da0*/  FFMA.FTZ R201, R188, c[0x0][0x2d0], -R4.reuse ;  /* 0x0000b400bcc97a23 */ /* 0x100fe40000010804 */
[--C-:B------:R-:W-:Y:S01]  /*10db0*/  FFMA.FTZ R203, R32, c[0x0][0x2d0], -R4.reuse ;  /* 0x0000b40020cb7a23 */ /* 0x100fe20000010804 */
[----:B------:R-:W-:Y:S01]  /*10dc0*/  MUFU.EX2 R209, R209 ;  /* 0x000000d100d17308 */ /* 0x000fe20000000800 */
[--C-:B------:R-:W-:Y:S02]  /*10dd0*/  FFMA.FTZ R212, R29, c[0x0][0x2d0], -R4.reuse ;  /* 0x0000b4001dd47a23 */ /* 0x100fe40000010804 */
[C---:B------:R-:W-:Y:S01]  /*10de0*/  FMUL.FTZ R29, R2.reuse, R157 ;  /* 0x0000009d021d7220 */ /* 0x040fe20000410000 */
[----:B------:R-:W-:Y:S01]  /*10df0*/  MOV R157, R187 ;  /* 0x000000bb009d7202 */ /* 0x000fe20000000f00 */
[----:B----4-:R-:W-:Y:S01]  /*10e00*/  FMUL.FTZ R5, R2, R181 ;  /* 0x000000b502057220 */ /* 0x010fe20000410000 */
[----:B------:R-:W-:Y:S01]  /*10e10*/  MOV R181, R19 ;  /* 0x0000001300b57202 */ /* 0x000fe20000000f00 */
[----:B------:R-:W-:Y:S02]  /*10e20*/  FFMA.FTZ R214, R28, c[0x0][0x2d0], -R4 ;  /* 0x0000b4001cd67a23 */ /* 0x000fe40000010804 */
[----:B------:R-:W-:Y:S01]  /*10e30*/  FMUL.FTZ R4, R2, R180 ;  /* 0x000000b402047220 */ /* 0x000fe20000410000 */
[----:B------:R-:W-:Y:S01]  /*10e40*/  MOV R180, R18 ;  /* 0x0000001200b47202 */ /* 0x000fe20000000f00 */
[----:B------:R-:W-:Y:S01]  /*10e50*/  FADD.FTZ R188, R8, R6 ;  /* 0x0000000608bc7221 */ /* 0x000fe20000010000 */
[----:B------:R-:W-:Y:S01]  /*10e60*/  MUFU.EX2 R207, R207 ;  /* 0x000000cf00cf7308 */ /* 0x000fe20000000800 */
[----:B------:R-:W-:Y:S01]  /*10e70*/  FMUL.FTZ R6, R0, R182 ;  /* 0x000000b600067220 */ /* 0x000fe20000410000 */
[----:B-----5:R-:W-:Y:S01]  /*10e80*/  F2FP.PACK_AB R187, R213, R215 ;  /* 0x000000d7d5bb723e */ /* 0x020fe200000000ff */
[C---:B------:R-:W-:Y:S01]  /*10e90*/  FMUL.FTZ R8, R2.reuse, R176 ;  /* 0x000000b002087220 */ /* 0x040fe20000410000 */
[----:B------:R-:W-:Y:S01]  /*10ea0*/  MOV R176, R23 ;  /* 0x0000001700b07202 */ /* 0x000fe20000000f00 */
[C---:B------:R-:W-:Y:S01]  /*10eb0*/  FMUL.FTZ R9, R2.reuse, R177 ;  /* 0x000000b102097220 */ /* 0x040fe20000410000 */
[----:B------:R-:W-:Y:S01]  /*10ec0*/  MOV R177, R22 ;  /* 0x0000001600b17202 */ /* 0x000fe20000000f00 */
[----:B------:R-:W-:Y:S01]  /*10ed0*/  FMUL.FTZ R12, R2, R172 ;  /* 0x000000ac020c7220 */ /* 0x000fe20000410000 */
[----:B------:R-:W-:Y:S01]  /*10ee0*/  MOV R172, R11 ;  /* 0x0000000b00ac7202 */ /* 0x000fe20000000f00 */
[----:B------:R-:W-:Y:S01]  /*10ef0*/  FMUL.FTZ R11, R0, R179 ;  /* 0x000000b3000b7220 */ /* 0x000fe20000410000 */
[----:B------:R-:W-:Y:S01]  /*10f00*/  MOV R182, R134 ;  /* 0x0000008600b67202 */ /* 0x000fe20000000f00 */
[----:B------:R-:W-:Y:S01]  /*10f10*/  FMUL.FTZ R17, R2, R169 ;  /* 0x000000a902117220 */ /* 0x000fe20000410000 */
[----:B------:R-:W-:Y:S01]  /*10f20*/  MOV R169, R10 ;  /* 0x0000000a00a97202 */ /* 0x000fe20000000f00 */
[----:B------:R-:W-:Y:S01]  /*10f30*/  FMUL.FTZ R10, R0, R178 ;  /* 0x000000b2000a7220 */ /* 0x000fe20000410000 */
[----:B------:R-:W-:Y:S01]  /*10f40*/  MUFU.EX2 R134, R197 ;  /* 0x000000c500867308 */ /* 0x000fe20000000800 */
[C---:B------:R-:W-:Y:S01]  /*10f50*/  FMUL.FTZ R13, R2.reuse, R173 ;  /* 0x000000ad020d7220 */ /* 0x040fe20000410000 */
[----:B------:R-:W-:Y:S01]  /*10f60*/  MOV R173, R15 ;  /* 0x0000000f00ad7202 */ /* 0x000fe20000000f00 */
[----:B------:R-:W-:Y:S01]  /*10f70*/  FMUL.FTZ R16, R2, R168 ;  /* 0x000000a802107220 */ /* 0x000fe20000410000 */
[----:B------:R-:W-:Y:S01]  /*10f80*/  MOV R168, R14 ;  /* 0x0000000e00a87202 */ /* 0x000fe20000000f00 */
[C---:B------:R-:W-:Y:S02]  /*10f90*/  FMUL.FTZ R14, R0.reuse, R174 ;  /* 0x000000ae000e7220 */ /* 0x040fe40000410000 */
[C---:B------:R-:W-:Y:S02]  /*10fa0*/  FMUL.FTZ R15, R0.reuse, R175 ;  /* 0x000000af000f7220 */ /* 0x040fe40000410000 */
[C---:B------:R-:W-:Y:S01]  /*10fb0*/  FMUL.FTZ R18, R0.reuse, R170 ;  /* 0x000000aa00127220 */ /* 0x040fe20000410000 */
[----:B------:R-:W-:Y:S01]  /*10fc0*/  MUFU.EX2 R204, R204 ;  /* 0x000000cc00cc7308 */ /* 0x000fe20000000800 */
[C---:B------:R-:W-:Y:S02]  /*10fd0*/  FMUL.FTZ R19, R0.reuse, R171 ;  /* 0x000000ab00137220 */ /* 0x040fe40000410000 */
[C---:B------:R-:W-:Y:S02]  /*10fe0*/  FMUL.FTZ R22, R0.reuse, R166 ;  /* 0x000000a600167220 */ /* 0x040fe40000410000 */
[C---:B------:R-:W-:Y:S02]  /*10ff0*/  FMUL.FTZ R23, R0.reuse, R167 ;  /* 0x000000a700177220 */ /* 0x040fe40000410000 */
[----:B------:R-:W-:Y:S02]  /*11000*/  FMUL.FTZ R26, R0, R162 ;  /* 0x000000a2001a7220 */ /* 0x000fe40000410000 */
[----:B------:R-:W-:Y:S01]  /*11010*/  FMUL.FTZ R24, R2, R160 ;  /* 0x000000a002187220 */ /* 0x000fe20000410000 */
[----:B------:R-:W-:Y:S01]  /*11020*/  MOV R160, R27 ;  /* 0x0000001b00a07202 */ /* 0x000fe20000000f00 */
[----:B------:R-:W-:Y:S01]  /*11030*/  FMUL.FTZ R27, R0, R163 ;  /* 0x000000a3001b7220 */ /* 0x000fe20000410000 */
[----:B------:R-:W-:Y:S01]  /*11040*/  MUFU.EX2 R197, R195 ;  /* 0x000000c300c57308 */ /* 0x000fe20000000800 */
[----:B------:R-:W-:Y:S01]  /*11050*/  FMUL.FTZ R25, R2, R161 ;  /* 0x000000a102197220 */ /* 0x000fe20000410000 */
[----:B------:R-:W-:Y:S01]  /*11060*/  MOV R161, R34 ;  /* 0x0000002200a17202 */ /* 0x000fe20000000f00 */
[C---:B------:R-:W-:Y:S02]  /*11070*/  FMUL.FTZ R30, R0.reuse, R158 ;  /* 0x0000009e001e7220 */ /* 0x040fe40000410000 */
[----:B------:R-:W-:Y:S02]  /*11080*/  FMUL.FTZ R31, R0, R159 ;  /* 0x0000009f001f7220 */ /* 0x000fe40000410000 */
[C---:B------:R-:W-:Y:S01]  /*11090*/  FMUL.FTZ R28, R2.reuse, R156 ;  /* 0x0000009c021c7220 */ /* 0x040fe20000410000 */
[----:B------:R-:W-:Y:S01]  /*110a0*/  MOV R156, R35 ;  /* 0x00000023009c7202 */ /* 0x000fe20000000f00 */
        /* <DEDUP_REMOVED lines=112> */
[C---:B--2---:R-:W-:Y:S01]  /*117b0*/  FFMA.FTZ R164, R0.reuse, R164, R185 ;  /* 0x000000a400a47223 */ /* 0x044fe200000100b9 */
[----:B------:R-:W-:Y:S01]  /*117c0*/  F2FP.PACK_AB R185, R165, R185 ;  /* 0x000000b9a5b9723e */ /* 0x000fe200000000ff */
[----:B------:R-:W-:Y:S02]  /*117d0*/  FMUL.FTZ R131, R0, R131 ;  /* 0x0000008300837220 */ /* 0x000fe40000410000 */
[----:B------:R-:W-:Y:S02]  /*117e0*/  FADD.FTZ R0, R133, R188 ;  /* 0x000000bc85007221 */ /* 0x000fe40000010000 */
[----:B------:R-:W-:Y:S02]  /*117f0*/  MUFU.EX2 R188, R181 ;  /* 0x000000b500bc7308 */ /* 0x000fe40000000800 */
[C---:B-1----:R-:W-:Y:S08]  /*11800*/  HMMA.16816.F32 R4, R184.reuse, R136, R4 ;  /* 0x00000088b804723c */ /* 0x042ff00000001804 */
[C---:B------:R-:W-:Y:S01]  /*11810*/  HMMA.16816.F32 R8, R184.reuse, R138, R8 ;  /* 0x0000008ab808723c */ /* 0x040fe20000001808 */
[----:B------:R-:W1:Y:S03]  /*11820*/  LDSM.16.MT88.4 R136, [R219] ;  /* 0x00000000db88783b */ /* 0x000e660000004200 */
[----:B---3--:R-:W-:Y:S04]  /*11830*/  FADD.FTZ R0, R2, R0 ;  /* 0x0000000002007221 */ /* 0x008fe80000010000 */
[----:B------:R-:W-:Y:S01]  /*11840*/  FADD.FTZ R0, R144, R0 ;  /* 0x0000000090007221 */ /* 0x000fe20000010000 */
[----:B------:R-:W2:Y:S03]  /*11850*/  LDL R205, [R1+0x34] ;  /* 0x0000340001cd7983 */ /* 0x000ea60000100800 */
        /* <DEDUP_REMOVED lines=18> */
[----:B------:R-:W1:Y:S02]  /*11980*/  LDSM.16.MT88.4 R136, [R220+0x3000] ;  /* 0x00300000dc88783b */ /* 0x000e640000004200 */
[----:B--2---:R-:W-:Y:S05]  /*11990*/  ISETP.GT.AND P0, PT, R252, R205, PT ;  /* 0x000000cdfc00720c */ /* 0x004fea0003f04270 */
        /* <DEDUP_REMOVED lines=27> */
[----:B------:R-:W-:Y:S03]  /*11b50*/  MUFU.EX2 R184, R168 ;  /* 0x000000a800b87308 */ /* 0x000fe60000000800 */
[----:B------:R-:W-:Y:S03]  /*11b60*/  F2FP.PACK_AB R137, R207, R209 ;  /* 0x000000d1cf89723e */ /* 0x000fe600000000ff */
[----:B------:R-:W-:Y:S02]  /*11b70*/  F2FP.PACK_AB R138, R134, R144 ;  /* 0x00000090868a723e */ /* 0x000fe400000000ff */
[----:B------:R-:W1:Y:S02]  /*11b80*/  LDSM.16.MT88.4 R144, [R219+0x800] ;  /* 0x00080000db90783b */ /* 0x000e640000004200 */
[----:B------:R-:W-:Y:S01]  /*11b90*/  MUFU.EX2 R134, R189 ;  /* 0x000000bd00867308 */ /* 0x000fe20000000800 */
[----:B------:R-:W-:Y:S07]  /*11ba0*/  F2FP.PACK_AB R139, R199, R204 ;  /* 0x000000ccc78b723e */ /* 0x000fee00000000ff */
[C---:B------:R-:W-:Y:S02]  /*11bb0*/  HMMA.16816.F32 R4, R136.reuse, R140, R4 ;  /* 0x0000008c8804723c */ /* 0x040fe40000001804 */
[----:B------:R2:W3:Y:S06]  /*11bc0*/  MUFU.EX2 R189, R176 ;  /* 0x000000b000bd7308 */ /* 0x0004ec0000000800 */
[C---:B------:R-:W-:Y:S01]  /*11bd0*/  HMMA.16816.F32 R8, R136.reuse, R142, R8 ;  /* 0x0000008e8808723c */ /* 0x040fe20000001808 */
[----:B------:R-:W4:Y:S03]  /*11be0*/  LDSM.16.MT88.4 R140, [R221+0x800] ;  /* 0x00080000dd8c783b */ /* 0x000f260000004200 */
[----:B------:R-:W-:Y:S10]  /*11bf0*/  MUFU.EX2 R186, R172 ;  /* 0x000000ac00ba7308 */ /* 0x000ff40000000800 */
[----:B------:R-:W5:Y:S01]  /*11c00*/  MUFU.EX2 R133, R194 ;  /* 0x000000c200857308 */ /* 0x000f620000000800 */
[----:B--2---:R-:W-:Y:S01]  /*11c10*/  LDSM.16.MT88.4 R176, [R218+0x2800] ;  /* 0x00280000dab0783b */ /* 0x004fe20000004200 */
[----:B---3--:R-:W-:Y:S01]  /*11c20*/  F2FP.PACK_AB R185, R189, R190 ;  /* 0x000000bebdb9723e */ /* 0x008fe200000000ff */
[C---:B-1----:R-:W-:Y:S07]  /*11c30*/  HMMA.16816.F32 R12, R136.reuse, R144, R12 ;  /* 0x00000090880c723c */ /* 0x042fee000000180c */
[----:B------:R-:W-:Y:S01]  /*11c40*/  MUFU.EX2 R194, R212 ;  /* 0x000000d400c27308 */ /* 0x000fe20000000800 */
[C---:B------:R-:W-:Y:S01]  /*11c50*/  HMMA.16816.F32 R16, R136.reuse, R146, R16 ;  /* 0x000000928810723c */ /* 0x040fe20000001810 */
[----:B------:R-:W1:Y:S08]  /*11c60*/  LDSM.16.MT88.4 R144, [R220+0x800] ;  /* 0x00080000dc90783b */ /* 0x000e700000004200 */
[----:B------:R-:W2:Y:S03]  /*11c70*/  MUFU.EX2 R2, R193 ;  /* 0x000000c100027308 */ /* 0x000ea60000000800 */
[----:B-----5:R-:W-:Y:S01]  /*11c80*/  FADD.FTZ R0, R133, R0 ;  /* 0x0000000085007221 */ /* 0x020fe20000010000 */
[C---:B----4-:R-:W-:Y:S06]  /*11c90*/  HMMA.16816.F32 R20, R136.reuse, R140, R20 ;  /* 0x0000008c8814723c */ /* 0x050fec0000001814 */
[----:B------:R-:W-:Y:S02]  /*11ca0*/  MUFU.EX2 R193, R214 ;  /* 0x000000d600c17308 */ /* 0x000fe40000000800 */
[C---:B------:R-:W-:Y:S01]  /*11cb0*/  HMMA.16816.F32 R24, R136.reuse, R142, R24 ;  /* 0x0000008e8818723c */ /* 0x040fe20000001818 */
[----:B------:R-:W3:Y:S03]  /*11cc0*/  LDSM.16.MT88.4 R140, [R218+0x3800] ;  /* 0x00380000da8c783b */ /* 0x000ee60000004200 */
[----:B--2---:R-:W-:Y:S04]  /*11cd0*/  FADD.FTZ R0, R2, R0 ;  /* 0x0000000002007221 */ /* 0x004fe80000010000 */
[----:B------:R-:W-:Y:S04]  /*11ce0*/  FADD.FTZ R0, R148, R0 ;  /* 0x0000000094007221 */ /* 0x000fe80000010000 */
[C---:B------:R-:W-:Y:S01]  /*11cf0*/  FADD.FTZ R0, R134.reuse, R0 ;  /* 0x0000000086007221 */ /* 0x040fe20000010000 */
        /* <DEDUP_REMOVED lines=60> */
[C---:B------:R-:W-:Y:S04]  /*120c0*/  FADD.FTZ R0, R134.reuse, R0 ;  /* 0x0000000086007221 */ /* 0x040fe80000010000 */
        /* <DEDUP_REMOVED lines=44> */
[C---:B-1----:R-:W-:Y:S01]  /*12390*/  HMMA.16816.F32 R4, R136.reuse, R144, R4 ;  /* 0x000000908804723c */ /* 0x042fe20000001804 */
[----:B------:R1:W-:Y:S07]  /*123a0*/  MUFU.EX2 R134, R161 ;  /* 0x000000a100867308 */ /* 0x0003ee0000000800 */
[C---:B------:R-:W-:Y:S01]  /*123b0*/  HMMA.16816.F32 R8, R136.reuse, R146, R8 ;  /* 0x000000928808723c */ /* 0x040fe20000001808 */
[----:B------:R-:W5:Y:S02]  /*123c0*/  LDSM.16.MT88.4 R144, [R218+0x4800] ;  /* 0x00480000da90783b */ /* 0x000f640000004200 */
[----:B------:R-:W4:Y:S05]  /*123d0*/  MUFU.EX2 R133, R182 ;  /* 0x000000b600857308 */ /* 0x000f2a0000000800 */
[C---:B--2---:R-:W-:Y:S08]  /*123e0*/  HMMA.16816.F32 R12, R136.reuse, R148, R12 ;  /* 0x00000094880c723c */ /* 0x044ff0000000180c */
[C---:B------:R-:W-:Y:S01]  /*123f0*/  HMMA.16816.F32 R16, R136.reuse, R150, R16 ;  /* 0x000000968810723c */ /* 0x040fe20000001810 */
[----:B------:R-:W2:Y:S07]  /*12400*/  LDSM.16.MT88.4 R148, [R219+0x4800] ;  /* 0x00480000db94783b */ /* 0x000eae0000004200 */
[C---:B---3--:R-:W-:Y:S01]  /*12410*/  HMMA.16816.F32 R20, R136.reuse, R140, R20 ;  /* 0x0000008c8814723c */ /* 0x048fe20000001814 */
[----:B-1----:R-:W-:Y:S03]  /*12420*/  LDSM.16.MT88.4 R160, [R221+0x2800] ;  /* 0x00280000dda0783b */ /* 0x002fe60000004200 */
[----:B----4-:R-:W-:Y:S04]  /*12430*/  FADD.FTZ R0, R133, R0 ;  /* 0x0000000085007221 */ /* 0x010fe80000010000 */
[C---:B------:R-:W-:Y:S01]  /*12440*/  HMMA.16816.F32 R24, R136.reuse, R142, R24 ;  /* 0x0000008e8818723c */ /* 0x040fe20000001818 */
[----:B------:R-:W1:Y:S03]  /*12450*/  LDSM.16.MT88.4 R140, [R221+0x4800] ;  /* 0x00480000dd8c783b */ /* 0x000e660000004200 */
[----:B------:R-:W-:Y:S04]  /*12460*/  FADD.FTZ R0, R2, R0 ;  /* 0x0000000002007221 */ /* 0x000fe80000010000 */
[C---:B------:R-:W-:Y:S04]  /*12470*/  HMMA.16816.F32 R28, R136.reuse, R152, R28 ;  /* 0x00000098881c723c */ /* 0x040fe8000000181c */
[----:B------:R-:W-:Y:S04]  /*12480*/  FADD.FTZ R0, R156, R0 ;  /* 0x000000009c007221 */ /* 0x000fe80000010000 */
[C---:B------:R-:W-:Y:S01]  /*12490*/  HMMA.16816.F32 R32, R136.reuse, R154, R32 ;  /* 0x0000009a8820723c */ /* 0x040fe20000001820 */
[----:B------:R-:W-:Y:S03]  /*124a0*/  LDSM.16.MT88.4 R152, [R218+0x7800] ;  /* 0x00780000da98783b */ /* 0x000fe60000004200 */
[----:B------:R-:W-:Y:S04]  /*124b0*/  FADD.FTZ R0, R134, R0 ;  /* 0x0000000086007221 */ /* 0x000fe80000010000 */
[C---:B-----5:R-:W-:Y:S08]  /*124c0*/  HMMA.16816.F32 R36, R136.reuse, R144, R36 ;  /* 0x000000908824723c */ /* 0x060ff00000001824 */
        /* <DEDUP_REMOVED lines=11> */
[C---:B------:R-:W-:Y:S08]  /*12580*/  HMMA.16816.F32 R68, R136.reuse, R152, R68 ;  /* 0x000000988844723c */ /* 0x040ff00000001844 */
[C---:B------:R-:W-:Y:S01]  /*12590*/  HMMA.16816.F32 R72, R136.reuse, R154, R72 ;  /* 0x0000009a8848723c */ /* 0x040fe20000001848 */
[----:B------:R-:W4:Y:S07]  /*125a0*/  LDSM.16.MT88.4 R152, [R218+0xa800] ;  /* 0x00a80000da98783b */ /* 0x000f2e0000004200 */
[C---:B--2---:R-:W-:Y:S08]  /*125b0*/  HMMA.16816.F32 R76, R136.reuse, R148, R76 ;  /* 0x00000094884c723c */ /* 0x044ff0000000184c */
[C---:B------:R-:W-:Y:S01]  /*125c0*/  HMMA.16816.F32 R80, R136.reuse, R150, R80 ;  /* 0x000000968850723c */ /* 0x040fe20000001850 */
[----:B------:R-:W-:Y:S07]  /*125d0*/  LDSM.16.MT88.4 R148, [R221+0xa800] ;  /* 0x00a80000dd94783b */ /* 0x000fee0000004200 */
        /* <DEDUP_REMOVED lines=20> */
[----:B------:R-:W4:Y:S01]  /*12720*/  MUFU.EX2 R2, R169 ;  /* 0x000000a900027308 */ /* 0x000f220000000800 */
[----:B------:R-:W-:Y:S01]  /*12730*/  LDSM.16.MT88.4 R156, [R219+0x5000] ;  /* 0x00500000db9c783b */ /* 0x000fe20000004200 */
[----:B------:R-:W-:Y:S02]  /*12740*/  F2FP.PACK_AB R137, R193, R194 ;  /* 0x000000c2c189723e */ /* 0x000fe400000000ff */
[----:B------:R-:W-:Y:S06]  /*12750*/  F2FP.PACK_AB R139, R191, R192 ;  /* 0x000000c0bf8b723e */ /* 0x000fec00000000ff */
[----:B------:R-:W5:Y:S01]  /*12760*/  MUFU.EX2 R133, R173 ;  /* 0x000000ad00857308 */ /* 0x000f620000000800 */
[C---:B-1----:R-:W-:Y:S08]  /*12770*/  HMMA.16816.F32 R4, R136.reuse, R140, R4 ;  /* 0x0000008c8804723c */ /* 0x042ff00000001804 */
[C---:B------:R-:W-:Y:S01]  /*12780*/  HMMA.16816.F32 R8, R136.reuse, R142, R8 ;  /* 0x0000008e8808723c */ /* 0x040fe20000001808 */
[----:B------:R-:W1:Y:S01]  /*12790*/  LDSM.16.MT88.4 R140, [R218+0x5000] ;  /* 0x00500000da8c783b */ /* 0x000e620000004200 */
[----:B------:R-:W2:Y:S02]  /*127a0*/  MUFU.EX2 R134, R180 ;  /* 0x000000b400867308 */ /* 0x000ea40000000800 */
[----:B----4-:R-:W-:Y:S04]  /*127b0*/  FADD.FTZ R0, R2, R0 ;  /* 0x0000000002007221 */ /* 0x010fe80000010000 */
[C---:B------:R-:W-:Y:S01]  /*127c0*/  HMMA.16816.F32 R12, R136.reuse, R152, R12 ;  /* 0x00000098880c723c */ /* 0x040fe2000000180c */
[----:B------:R-:W-:Y:S03]  /*127d0*/  LDSM.16.MT88.4 R168, [R219+0x2800] ;  /* 0x00280000dba8783b */ /* 0x000fe60000004200 */
[C---:B------:R-:W-:Y:S01]  /*127e0*/  FADD.FTZ R0, R184.reuse, R0 ;  /* 0x00000000b8007221 */ /* 0x040fe20000010000 */
[----:B------:R-:W-:Y:S01]  /*127f0*/  F2FP.PACK_AB R184, R184, R2 ;  /* 0x00000002b8b8723e */ /* 0x000fe200000000ff */
[----:B------:R-:W-:Y:S02]  /*12800*/  FADD.FTZ R2, R165, R164 ;  /* 0x000000a4a5027221 */ /* 0x000fe40000010000 */
[C---:B------:R-:W-:Y:S01]  /*12810*/  HMMA.16816.F32 R16, R136.reuse, R154, R16 ;  /* 0x0000009a8810723c */ /* 0x040fe20000001810 */
[----:B------:R-:W4:Y:S03]  /*12820*/  LDSM.16.MT88.4 R152, [R221+0x5000] ;  /* 0x00500000dd98783b */ /* 0x000f260000004200 */
[----:B-----5:R-:W-:Y:S04]  /*12830*/  FADD.FTZ R0, R133, R0 ;  /* 0x0000000085007221 */ /* 0x020fe80000010000 */
[C---:B---3--:R-:W-:Y:S04]  /*12840*/  HMMA.16816.F32 R20, R136.reuse, R148, R20 ;  /* 0x000000948814723c */ /* 0x048fe80000001814 */
[C---:B------:R-:W-:Y:S01]  /*12850*/  FADD.FTZ R0, R186.reuse, R0 ;  /* 0x00000000ba007221 */ /* 0x040fe20000010000 */
[----:B------:R-:W-:Y:S02]  /*12860*/  F2FP.PACK_AB R186, R186, R133 ;  /* 0x00000085baba723e */ /* 0x000fe400000000ff */
[----:B--2---:R-:W-:Y:S01]  /*12870*/  F2FP.PACK_AB R187, R134, R188 ;  /* 0x000000bc86bb723e */ /* 0x004fe200000000ff */
[C---:B------:R-:W-:Y:S01]  /*12880*/  HMMA.16816.F32 R24, R136.reuse, R150, R24 ;  /* 0x000000968818723c */ /* 0x040fe20000001818 */
[----:B------:R-:W2:Y:S03]  /*12890*/  LDSM.16.MT88.4 R148, [R220+0x5000] ;  /* 0x00500000dc94783b */ /* 0x000ea60000004200 */
[----:B------:R-:W-:Y:S04]  /*128a0*/  MOV R133, R132 ;  /* 0x0000008400857202 */ /* 0x000fe80000000f00 */
        /* <DEDUP_REMOVED lines=55> */
[----:B------:R-:W-:Y:S01]  /*12c20*/  FADD.FTZ R2, R188, R0 ;  /* 0x00000000bc027221 */ /* 0x000fe20000010000 */
[----:B------:R-:W-:Y:S03]  /*12c30*/  IADD3 R0, R252, -0x1, RZ ;  /* 0xfffffffffc007810 */ /* 0x000fe60007ffe0ff */
[C---:B---3--:R-:W-:Y:S04]  /*12c40*/  HMMA.16816.F32 R124, R136.reuse, R156, R124 ;  /* 0x0000009c887c723c */ /* 0x048fe8000000187c */
[----:B------:R-:W-:Y:S01]  /*12c50*/  FADD.FTZ R2, R134, R2 ;  /* 0x0000000286027221 */ /* 0x000fe20000010000 */
[----:B------:R-:W-:Y:S02]  /*12c60*/  MOV R252, R0 ;  /* 0x0000000000fc7202 */ /* 0x000fe40000000f00 */
[-C--:B------:R-:W-:Y:S01]  /*12c70*/  MOV R134, R3.reuse ;  /* 0x0000000300867202 */ /* 0x080fe20000000f00 */
        /* <DEDUP_REMOVED lines=14> */
[C---:B----4-:R-:W-:Y:S01]  /*12d60*/  HMMA.16816.F32 R156, R184.reuse, R152, R28 ;  /* 0x00000098b89c723c */ /* 0x050fe2000000181c */
[----:B------:R-:W-:Y:S07]  /*12d70*/  STL [R1+0x2c], R2 ;  /* 0x00002c0201007387 */ /* 0x000fee0000100800 */
        /* <DEDUP_REMOVED lines=14> */
[C---:B------:R-:W-:Y:S08]  /*12e60*/  HMMA.16816.F32 R76, R184.reuse, R16, R76 ;  /* 0x00000010b84c723c */ /* 0x040ff0000000184c */
[C---:B------:R-:W-:Y:S08]  /*12e70*/  HMMA.16816.F32 R80, R184.reuse, R18, R80 ;  /* 0x00000012b850723c */ /* 0x040ff00000001850 */
        /* <DEDUP_REMOVED lines=13> */
[----:B------:R-:W-:Y:S01]  /*12f50*/  HMMA.16816.F32 R128, R184, R6, R128 ;  /* 0x00000006b880723c */ /* 0x000fe20000001880 */
[----:B------:R-:W-:Y:S07]  /*12f60*/  @!UPT UIADD3 URZ, URZ, URZ, URZ ;  /* 0x0000003f3f3ff290 */ /* 0x000fee000fffe03f */
[----:B------:R-:W-:-:S11]  /*12f70*/  @P0 BRA `(.L_x_2717) ;  /* 0xffffae6000000947 */ /* 0x000fd6000383ffff */
.L_x_2710:
[----:B------:R-:W-:Y:S05]  /*12f80*/  BRA.DIV ~URZ, `(.L_x_2718) ;  /* 0x000054927f007947 */ /* 0x000fea000b800000 */
[----:B------:R-:W2:Y:S04]  /*12f90*/  LDL R0, [R1+0x1c] ;  /* 0x00001c0001007983 */ /* 0x000ea80000100800 */
[----:B--2---:R1:W2:Y:S02]  /*12fa0*/  SHFL.BFLY PT, R5, R0, 0x2, 0x1f ;  /* 0x0c401f0000057f89 */ /* 0x0042a400000e0000 */
.L_x_2752:
        /* <DEDUP_REMOVED lines=9> */
.L_x_2753:
        /* <DEDUP_REMOVED lines=149> */
.L_x_2679:
[----:B--2---:R-:W2:Y:S04]  /*13990*/  LDL.LU R2, [R1+0x78] ;  /* 0x0000780001027983 */ /* 0x004ea80000300800 */
[----:B------:R-:W3:Y:S04]  /*139a0*/  S2R R6, SR_TID.X ;  /* 0x0000000000067919 */ /* 0x000ee80000002100 */
[----:B------:R4:W5:Y:S01]  /*139b0*/  LDL R7, [R1+0x80] ;  /* 0x0000800001077983 */ /* 0x0009620000100800 */
[----:B------:R-:W-:Y:S01]  /*139c0*/  BSSY B0, `(.L_x_2720) ;  /* 0x0000014000007945 */ /* 0x000fe20003800000 */
[----:B---3--:R-:W-:-:S02]  /*139d0*/  LOP3.LUT P0, RZ, R6, 0xff, RZ, 0xc0, !PT ;  /* 0x000000ff06ff7812 */ /* 0x008fc4000780c0ff */
[----:B--2---:R-:W-:-:S11]  /*139e0*/  LOP3.LUT R2, R2, 0xfffffffd, RZ, 0xc0, !PT ;  /* 0xfffffffd02027812 */ /* 0x004fd600078ec0ff */
[----:B------:R-:W-:-:S05]  /*139f0*/  @P0 LOP3.LUT R2, R2, 0x2, RZ, 0xfc, !PT ;  /* 0x0000000202020812 */ /* 0x000fca00078efcff */
[----:B------:R4:W-:Y:S01]  /*13a00*/  STL [R1+0x78], R2 ;  /* 0x0000780201007387 */ /* 0x0009e20000100800 */
[----:B------:R-:W-:Y:S05]  /*13a10*/  @P0 BRA `(.L_x_2721) ;  /* 0x000000e000000947 */ /* 0x000fea0003800000 */
[----:B------:R-:W2:Y:S01]  /*13a20*/  S2R R4, SR_LANEID ;  /* 0x0000000000047919 */ /* 0x000ea20000000000 */
[----:B------:R-:W-:Y:S01]  /*13a30*/  VOTEU.ANY UR4, UPT, PT ;  /* 0x0000000000047886 */ /* 0x000fe200038e0100 */
[----:B------:R-:W-:Y:S01]  /*13a40*/  IMAD.MOV.U32 R5, RZ, RZ, c[0x0][0x584] ;  /* 0x00016100ff057624 */ /* 0x000fe200078e00ff */
[----:B------:R-:W2:Y:S08]  /*13a50*/  FLO.U32 R3, UR4 ;  /* 0x0000000400037d00 */ /* 0x000eb000080e0000 */
[----:B----4-:R-:W3:Y:S01]  /*13a60*/  POPC R2, UR4 ;  /* 0x0000000400027d09 */ /* 0x010ee20008000000 */
[----:B--2---:R-:W-:Y:S01]  /*13a70*/  ISETP.EQ.U32.AND P0, PT, R3, R4, PT ;  /* 0x000000040300720c */ /* 0x004fe20003f02070 */
[----:B------:R-:W-:-:S12]  /*13a80*/  IMAD.MOV.U32 R4, RZ, RZ, c[0x0][0x580] ;  /* 0x00016000ff047624 */ /* 0x000fd800078e00ff */
[----:B---3--:R2:W3:Y:S04]  /*13a90*/  @P0 ATOMG.E.ADD.STRONG.GPU PT, R2, [R4.64], R2 ;  /* 0x00000002040209a8 */ /* 0x0084e800081ee1c6 */
[----:B--2---:R-:W2:Y:S04]  /*13aa0*/  S2R R4, SR_LTMASK ;  /* 0x0000000000047919 */ /* 0x004ea80000003900 */
[----:B---3--:R2:W3:Y:S02]  /*13ab0*/  SHFL.IDX PT, R3, R2, R3, 0x1f ;  /* 0x00001f0302037589 */ /* 0x0084e400000e0000 */
[----:B--2---:R-:W-:-:S06]  /*13ac0*/  LOP3.LUT R2, R4, UR4, RZ, 0xc0, !PT ;  /* 0x0000000404027c12 */ /* 0x004fcc000f8ec0ff */
[----:B------:R-:W3:Y:S02]  /*13ad0*/  POPC R2, R2 ;  /* 0x0000000200027309 */ /* 0x000ee40000000000 */
[----:B---3-5:R-:W-:-:S05]  /*13ae0*/  IADD3 R7, R3, c[0x0][0xc], R2 ;  /* 0x0000030003077a10 */ /* 0x028fca0007ffe002 */
[----:B------:R2:W-:Y:S02]  /*13af0*/  STL [R1+0x80], R7 ;  /* 0x0000800701007387 */ /* 0x0005e40000100800 */
.L_x_2721:
[----:B------:R-:W-:Y:S05]  /*13b00*/  BSYNC B0 ;  /* 0x0000000000007941 */ /* 0x000fea0003800000 */
.L_x_2720:
        /* <DEDUP_REMOVED lines=8> */
[----:B----4-:R-:W-:Y:S01]  /*13b90*/  SHF.R.S32.HI R2, RZ, 0x1f, R6 ;  /* 0x0000001fff027819 */ /* 0x010fe20000011406 */
[----:B------:R-:W-:Y:S02]  /*13ba0*/  IMAD.MOV.U32 R44, RZ, RZ, RZ ;  /* 0x000000ffff2c7224 */ /* 0x000fe400078e00ff */
[----:B------:R-:W-:Y:S01]  /*13bb0*/  IMAD.MOV.U32 R3, RZ, RZ, 0x1f ;  /* 0x0000001fff037424 */ /* 0x000fe200078e00ff */
[----:B------:R-:W-:-:S04]  /*13bc0*/  LEA.HI R2, R2, R6, RZ, 0x7 ;  /* 0x0000000602027211 */ /* 0x000fc800078f38ff */
[----:B------:R-:W-:-:S05]  /*13bd0*/  SHF.R.S32.HI R2, RZ, 0x7, R2 ;  /* 0x00000007ff027819 */ /* 0x000fca0000011402 */
[----:B------:R-:W-:Y:S01]  /*13be0*/  IMAD.MOV.U32 R0, RZ, RZ, R2 ;  /* 0x000000ffff007224 */ /* 0x000fe200078e0002 */
[----:B------:R-:W-:Y:S02]  /*13bf0*/  MOV R2, 0x13c10 ;  /* 0x00013c1000027802 */ /* 0x000fe40000000f00 */
[----:B-12---:R-:W-:Y:S05]  /*13c00*/  CALL.REL.NOINC `($__internal_44_$__cuda_sm70_shflsync_idx_p) ;  /* 0x00004a3000007944 */ /* 0x006fea0003c00000 */
.L_x_2724:
[----:B------:R-:W3:Y:S04]  /*13c10*/  LDL R5, [R1+0x18c] ;  /* 0x00018c0001057983 */ /* 0x000ee80000100800 */
[----:B--2---:R-:W2:Y:S04]  /*13c20*/  LDL.LU R18, [R1+0x70] ;  /* 0x0000700001127983 */ /* 0x004ea80000300800 */
[----:B-1--4-:R-:W4:Y:S04]  /*13c30*/  LDL.LU R16, [R1+0x6c] ;  /* 0x00006c0001107983 */ /* 0x012f280000300800 */
[----:B------:R-:W3:Y:S04]  /*13c40*/  LDL.LU R15, [R1+0x74] ;  /* 0x00007400010f7983 */ /* 0x000ee80000300800 */
[----:B------:R-:W3:Y:S01]  /*13c50*/  LDL.LU R17, [R1+0x7c] ;  /* 0x00007c0001117983 */ /* 0x000ee20000300800 */
[----:B-----5:R-:W-:-:S03]  /*13c60*/  MOV R4, 0x1 ;  /* 0x0000000100047802 */ /* 0x020fc60000000f00 */
        /* <DEDUP_REMOVED lines=59> */
[----:B------:R1:W5:Y:S01]  /*14020*/  LDL R19, [R1+0x8c] ;  /* 0x00008c0001137983 */ /* 0x0003620000100800 */
[----:B--2---:R-:W-:Y:S01]  /*14030*/  SHF.R.S32.HI R7, RZ, 0x1f, R18 ;  /* 0x0000001fff077819 */ /* 0x004fe20000011412 */
[----:B------:R-:W-:Y:S01]  /*14040*/  IMAD.WIDE.U32 R2, R18, c[0x0][0x4d0], RZ ;  /* 0x0001340012027a25 */ /* 0x000fe200078e00ff */
[----:B----4-:R-:W-:-:S03]  /*14050*/  SHF.R.S32.HI R10, RZ, 0x1f, R16 ;  /* 0x0000001fff0a7819 */ /* 0x010fc60000011410 */
[----:B------:R-:W-:Y:S01]  /*14060*/  IMAD R0, R7, c[0x0][0x4d0], RZ ;  /* 0x0001340007007a24 */ /* 0x000fe200078e02ff */
[----:B---3--:R-:W-:-:S03]  /*14070*/  SHF.R.S32.HI R11, RZ, 0x1f, R15 ;  /* 0x0000001fff0b7819 */ /* 0x008fc6000001140f */
[----:B------:R-:W-:Y:S02]  /*14080*/  IMAD R0, R18, c[0x0][0x4d4], R0 ;  /* 0x0001350012007a24 */ /* 0x000fe400078e0200 */
[----:B------:R-:W-:-:S03]  /*14090*/  IMAD.IADD R6, R5, 0x1, R17 ;  /* 0x0000000105067824 */ /* 0x000fc600078e0211 */
[----:B------:R-:W-:Y:S01]  /*140a0*/  IADD3 R3, R3, R0, RZ ;  /* 0x0000000003037210 */ /* 0x000fe20007ffe0ff */
[----:B------:R-:W-:Y:S02]  /*140b0*/  IMAD R0, R10, c[0x0][0x4d8], RZ ;  /* 0x000136000a007a24 */ /* 0x000fe400078e02ff */
[----:B------:R-:W-:-:S04]  /*140c0*/  @P0 IMAD.HI.U32 R5, R6, c[0x0][0x4ec], RZ ;  /* 0x00013b0006050a27 */ /* 0x000fc800078e00ff */
[C---:B------:R-:W-:Y:S01]  /*140d0*/  IMAD R4, R16.reuse, c[0x0][0x4dc], R0 ;  /* 0x0001370010047a24 */ /* 0x040fe200078e0200 */
[----:B------:R-:W-:Y:S01]  /*140e0*/  MOV R0, R6 ;  /* 0x0000000600007202 */ /* 0x000fe20000000f00 */
[----:B------:R-:W-:Y:S01]  /*140f0*/  IMAD.WIDE.U32 R2, R16, c[0x0][0x4d8], R2 ;  /* 0x0001360010027a25 */ /* 0x000fe200078e0002 */
[----:B------:R-:W-:-:S03]  /*14100*/  @P0 SHF.R.U32.HI R0, RZ, c[0x0][0x4f0], R5 ;  /* 0x00013c00ff000a19 */ /* 0x000fc60000011605 */
[----:B------:R-:W-:Y:S01]  /*14110*/  IMAD.IADD R3, R3, 0x1, R4 ;  /* 0x0000000103037824 */ /* 0x000fe200078e0204 */
[----:B------:R-:W-:Y:S01]  /*14120*/  SHF.R.S32.HI R5, RZ, 0x1f, R0 ;  /* 0x0000001fff057819 */ /* 0x000fe20000011400 */
[----:B------:R-:W-:Y:S02]  /*14130*/  IMAD R4, R11, c[0x0][0x4e0], RZ ;  /* 0x000138000b047a24 */ /* 0x000fe400078e02ff */
[----:B------:R-:W-:-:S04]  /*14140*/  IMAD.WIDE.U32 R2, R15, c[0x0][0x4e0], R2 ;  /* 0x000138000f027a25 */ /* 0x000fc800078e0002 */
[----:B------:R-:W-:Y:S01]  /*14150*/  IMAD R4, R15, c[0x0][0x4e4], R4 ;  /* 0x000139000f047a24 */ /* 0x000fe200078e0204 */
[----:B------:R-:W-:Y:S01]  /*14160*/  IADD3 R8, P1, R0, R2, RZ ;  /* 0x0000000200087210 */ /* 0x000fe20007f3e0ff */
[----:B------:R-:W-:-:S03]  /*14170*/  IMAD R2, R7, c[0x0][0x438], RZ ;  /* 0x00010e0007027a24 */ /* 0x000fc600078e02ff */
[----:B------:R-:W-:Y:S01]  /*14180*/  IADD3.X R9, R5, R3, R4, P1, !PT ;  /* 0x0000000305097210 */ /* 0x000fe20000ffe404 */
[C---:B------:R-:W-:Y:S02]  /*14190*/  IMAD R4, R18.reuse, c[0x0][0x43c], R2 ;  /* 0x00010f0012047a24 */ /* 0x040fe400078e0202 */
[----:B------:R-:W-:-:S04]  /*141a0*/  IMAD.WIDE.U32 R2, R18, c[0x0][0x438], RZ ;  /* 0x00010e0012027a25 */ /* 0x000fc800078e00ff */
[----:B------:R-:W-:Y:S01]  /*141b0*/  IMAD R5, R10, c[0x0][0x440], RZ ;  /* 0x000110000a057a24 */ /* 0x000fe200078e02ff */
[----:B------:R-:W-:Y:S01]  /*141c0*/  IADD3 R3, R3, R4, RZ ;  /* 0x0000000403037210 */ /* 0x000fe20007ffe0ff */
[----:B------:R-:W2:Y:S01]  /*141d0*/  S2R R18, SR_TID.X ;  /* 0x0000000000127919 */ /* 0x000ea20000002100 */
[----:B------:R-:W-:Y:S01]  /*141e0*/  IADD3 R4, -R0, RZ, RZ ;  /* 0x000000ff00047210 */ /* 0x000fe20007ffe1ff */
[C---:B------:R-:W-:Y:S02]  /*141f0*/  IMAD R7, R16.reuse, c[0x0][0x444], R5 ;  /* 0x0001110010077a24 */ /* 0x040fe400078e0205 */
[----:B------:R-:W-:Y:S02]  /*14200*/  IMAD.WIDE.U32 R2, R16, c[0x0][0x440], R2 ;  /* 0x0001100010027a25 */ /* 0x000fe400078e0002 */
[----:B------:R-:W3:Y:S02]  /*14210*/  LDL R16, [R1+0x194] ;  /* 0x0001940001107983 */ /* 0x000ee40000100800 */
[----:B------:R-:W-:Y:S01]  /*14220*/  IMAD R4, R4, c[0x0][0x4e8], R6 ;  /* 0x00013a0004047a24 */ /* 0x000fe200078e0206 */
[----:B------:R-:W-:Y:S01]  /*14230*/  IADD3 R3, R3, R7, RZ ;  /* 0x0000000703037210 */ /* 0x000fe20007ffe0ff */
[----:B------:R-:W-:-:S03]  /*14240*/  @P0 IMAD.HI.U32 R5, R6, c[0x0][0x4ec], RZ ;  /* 0x00013b0006050a27 */ /* 0x000fc600078e00ff */
[----:B------:R-:W-:Y:S01]  /*14250*/  SHF.R.S32.HI R10, RZ, 0x1f, R4 ;  /* 0x0000001fff0a7819 */ /* 0x000fe20000011404 */
[----:B------:R-:W-:Y:S02]  /*14260*/  IMAD R7, R11, c[0x0][0x448], RZ ;  /* 0x000112000b077a24 */ /* 0x000fe400078e02ff */
[----:B------:R-:W-:Y:S01]  /*14270*/  IMAD.MOV.U32 R0, RZ, RZ, R6 ;  /* 0x000000ffff007224 */ /* 0x000fe200078e0006 */
[----:B------:R-:W-:Y:S01]  /*14280*/  @P0 SHF.R.U32.HI R0, RZ, c[0x0][0x4f0], R5 ;  /* 0x00013c00ff000a19 */ /* 0x000fe20000011605 */
[C---:B------:R-:W-:Y:S02]  /*14290*/  IMAD R11, R15.reuse, c[0x0][0x44c], R7 ;  /* 0x000113000f0b7a24 */ /* 0x040fe400078e0207 */
[----:B------:R-:W-:Y:S01]  /*142a0*/  IMAD.WIDE.U32 R2, R15, c[0x0][0x448], R2 ;  /* 0x000112000f027a25 */ /* 0x000fe200078e0002 */
[----:B--2---:R-:W-:-:S03]  /*142b0*/  SHF.R.S32.HI R15, RZ, 0x1f, R18 ;  /* 0x0000001fff0f7819 */ /* 0x004fc60000011412 */
[----:B------:R-:W-:Y:S01]  /*142c0*/  IMAD R5, R10, c[0x0][0x4c8], RZ ;  /* 0x000132000a057a24 */ /* 0x000fe200078e02ff */
[----:B------:R-:W-:-:S03]  /*142d0*/  LEA.HI R15, R15, R18, RZ, 0x5 ;  /* 0x000000120f0f7211 */ /* 0x000fc600078f28ff */
[C---:B------:R-:W-:Y:S01]  /*142e0*/  IMAD R7, R4.reuse, c[0x0][0x4cc], R5 ;  /* 0x0001330004077a24 */ /* 0x040fe200078e0205 */
[----:B------:R-:W-:Y:S01]  /*142f0*/  SHF.R.S32.HI R10, RZ, 0x1f, R0 ;  /* 0x0000001fff0a7819 */ /* 0x000fe20000011400 */
[----:B------:R-:W-:Y:S01]  /*14300*/  IMAD.WIDE.U32 R4, R4, c[0x0][0x4c8], R8 ;  /* 0x0001320004047a25 */ /* 0x000fe200078e0008 */
[----:B------:R-:W-:-:S03]  /*14310*/  LOP3.LUT R15, R15, 0xffffffe0, RZ, 0xc0, !PT ;  /* 0xffffffe00f0f7812 */ /* 0x000fc600078ec0ff */
[----:B------:R-:W-:Y:S01]  /*14320*/  IMAD.IADD R3, R3, 0x1, R11 ;  /* 0x0000000103037824 */ /* 0x000fe200078e020b */
[----:B------:R-:W-:Y:S01]  /*14330*/  IADD3 R7, R5, R7, RZ ;  /* 0x0000000705077210 */ /* 0x000fe20007ffe0ff */
[----:B------:R-:W-:Y:S01]  /*14340*/  IMAD R5, R10, c[0x0][0x430], RZ ;  /* 0x00010c000a057a24 */ /* 0x000fe200078e02ff */
[----:B------:R-:W-:Y:S02]  /*14350*/  LEA R9, P0, R4, c[0x0][0x4a8], 0x2 ;  /* 0x00012a0004097a11 */ /* 0x000fe400078010ff */
[----:B------:R-:W-:Y:S01]  /*14360*/  IADD3 R15, -R15, R18, RZ ;  /* 0x000000120f0f7210 */ /* 0x000fe20007ffe1ff */
[C---:B------:R-:W-:Y:S01]  /*14370*/  IMAD R10, R0.reuse, c[0x0][0x434], R5 ;  /* 0x00010d00000a7a24 */ /* 0x040fe200078e0205 */
[C---:B------:R-:W-:Y:S01]  /*14380*/  IADD3 R8, -R0.reuse, RZ, RZ ;  /* 0x000000ff00087210 */ /* 0x040fe20007ffe1ff */
[----:B------:R-:W-:Y:S01]  /*14390*/  IMAD.WIDE.U32 R2, R0, c[0x0][0x430], R2 ;  /* 0x00010c0000027a25 */ /* 0x000fe200078e0002 */
[----:B------:R-:W-:Y:S01]  /*143a0*/  LEA.HI.X R7, R4, c[0x0][0x4ac], R7, 0x2, P0 ;  /* 0x00012b0004077a11 */ /* 0x000fe200000f1407 */
[----:B------:R1:W5:Y:S01]  /*143b0*/  LDL R18, [R1+0x114] ;  /* 0x0001140001127983 */ /* 0x0003620000100800 */
[----:B------:R-:W-:-:S03]  /*143c0*/  LOP3.LUT P0, RZ, R15, 0x3, RZ, 0xc0, !PT ;  /* 0x000000030fff7812 */ /* 0x000fc6000780c0ff */
[----:B------:R1:W5:Y:S01]  /*143d0*/  LDL R15, [R1+0x84] ;  /* 0x00008400010f7983 */ /* 0x0003620000100800 */
[----:B---3--:R-:W-:-:S03]  /*143e0*/  IADD3 R0, R16, R17, RZ ;  /* 0x0000001110007210 */ /* 0x008fc60007ffe0ff */
[----:B------:R1:W5:Y:S04]  /*143f0*/  LDL R17, [R1+0x88] ;  /* 0x0000880001117983 */ /* 0x0003680000100800 */
[----:B------:R1:W5:Y:S01]  /*14400*/  LDL R16, [R1+0x110] ;  /* 0x0001100001107983 */ /* 0x0003620000100800 */
[----:B------:R-:W-:-:S03]  /*14410*/  IMAD R8, R8, c[0x0][0x4e8], R6 ;  /* 0x00013a0008087a24 */ /* 0x000fc600078e0206 */
[----:B------:R-:W-:Y:S04]  /*14420*/  SHFL.IDX PT, R4, R9, RZ, 0x1c1f ;  /* 0x001c1fff09047589 */ /* 0x000fe800000e0000 */
[----:B------:R2:W-:Y:S01]  /*14430*/  SHFL.IDX PT, R6, R9, 0x1, 0x1c1f ;  /* 0x003c1f0009067f89 */ /* 0x0005e200000e0000 */
[----:B------:R-:W-:Y:S01]  /*14440*/  IMAD.IADD R3, R3, 0x1, R10 ;  /* 0x0000000103037824 */ /* 0x000fe200078e020a */
[----:B------:R-:W-:Y:S02]  /*14450*/  ULDC UR5, c[0x0][0x4e8] ;  /* 0x00013a0000057ab9 */ /* 0x000fe40000000800 */
[----:B------:R-:W3:Y:S01]  /*14460*/  SHFL.IDX PT, R5, R7, RZ, 0x1c1f ;  /* 0x001c1fff07057589 */ /* 0x000ee200000e0000 */
[----:B------:R-:W-:-:S03]  /*14470*/  ULDC UR4, c[0x0][0x388] ;  /* 0x0000e20000047ab9 */ /* 0x000fc60000000800 */
[----:B------:R-:W4:Y:S01]  /*14480*/  SHFL.IDX PT, R7, R7, 0x1, 0x1c1f ;  /* 0x003c1f0007077f89 */ /* 0x000f2200000e0000 */
[----:B------:R-:W-:Y:S01]  /*14490*/  UIMAD UR4, UR5, UR4, URZ ;  /* 0x00000004050472a4 */ /* 0x000fe2000f8e023f */
[----:B------:R-:W-:Y:S01]  /*144a0*/  IMAD.WIDE.U32 R2, R8, c[0x0][0x428], R2 ;  /* 0x00010a0008027a25 */ /* 0x000fe200078e0002 */
[----:B--2---:R-:W-:-:S05]  /*144b0*/  SHF.R.S32.HI R9, RZ, 0x1f, R8 ;  /* 0x0000001fff097819 */ /* 0x004fca0000011408 */
[----:B------:R-:W-:Y:S01]  /*144c0*/  IMAD R10, R9, c[0x0][0x428], RZ ;  /* 0x00010a00090a7a24 */ /* 0x000fe200078e02ff */
[----:B------:R-:W-:-:S03]  /*144d0*/  IADD3 R9, R0, 0x8, RZ ;  /* 0x0000000800097810 */ /* 0x000fc60007ffe0ff */
[----:B------:R-:W-:Y:S01]  /*144e0*/  IMAD R10, R8, c[0x0][0x42c], R10 ;  /* 0x00010b00080a7a24 */ /* 0x000fe200078e020a */
[----:B------:R-:W-:Y:S02]  /*144f0*/  ISETP.GE.OR P2, PT, R0, UR4, P0 ;  /* 0x0000000400007c0c */ /* 0x000fe40008746670 */
[----:B------:R-:W-:Y:S02]  /*14500*/  ISETP.GE.OR P1, PT, R9, UR4, P0 ;  /* 0x0000000409007c0c */ /* 0x000fe40008726670 */
[----:B------:R-:W-:Y:S02]  /*14510*/  IADD3 R3, R3, R10, RZ ;  /* 0x0000000a03037210 */ /* 0x000fe40007ffe0ff */
[----:B------:R-:W-:-:S04]  /*14520*/  LEA R11, P0, R2, c[0x0][0x400], 0x2 ;  /* 0x00010000020b7a11 */ /* 0x000fc800078010ff */
[----:B------:R-:W-:Y:S02]  /*14530*/  LEA.HI.X R10, R2, c[0x0][0x404], R3, 0x2, P0 ;  /* 0x00010100020a7a11 */ /* 0x000fe400000f1403 */
[----:B------:R-:W-:Y:S01]  /*14540*/  ISETP.GE.AND P0, PT, R0, UR4, PT ;  /* 0x0000000400007c0c */ /* 0x000fe2000bf06270 */
[----:B---3--:R1:W-:Y:S01]  /*14550*/  @!P2 ST.E [R4.64], R13 ;  /* 0x0000000d0400a985 */ /* 0x0083e2000c101906 */
[----:B------:R-:W-:Y:S03]  /*14560*/  BSSY B0, `(.L_x_2725) ;  /* 0x0000086000007945 */ /* 0x000fe60003800000 */
[----:B----4-:R1:W-:Y:S01]  /*14570*/  @!P1 ST.E [R6.64], R12 ;  /* 0x0000000c06009985 */ /* 0x0103e2000c101906 */
[----:B------:R-:W-:-:S03]  /*14580*/  ISETP.GE.AND P1, PT, R9, UR4, PT ;  /* 0x0000000409007c0c */ /* 0x000fc6000bf26270 */
[----:B------:R1:W2:Y:S01]  /*14590*/  SHFL.IDX PT, R2, R11, RZ, 0x1c1f ;  /* 0x001c1fff0b027589 */ /* 0x0002a200000e0000 */
[----:B------:R-:W-:-:S03]  /*145a0*/  P2R R0, PR, RZ, 0x2 ;  /* 0x00000002ff007803 */ /* 0x000fc60000000000 */
[----:B------:R1:W3:Y:S01]  /*145b0*/  SHFL.IDX PT, R3, R10, RZ, 0x1c1f ;  /* 0x001c1fff0a037589 */ /* 0x0002e200000e0000 */
[----:B------:R-:W-:Y:S05]  /*145c0*/  @P0 BRA `(.L_x_2726) ;  /* 0x000007f000000947 */ /* 0x000fea0003800000 */
[----:B-----5:R-:W-:Y:S02]  /*145d0*/  ISETP.GE.AND P1, PT, R204, c[0x0][0x3c8], PT ;  /* 0x0000f200cc007a0c */ /* 0x020fe40003f26270 */
        /* <DEDUP_REMOVED lines=126> */
.L_x_2726:
[----:B------:R-:W-:Y:S05]  /*14dc0*/  BSYNC B0 ;  /* 0x0000000000007941 */ /* 0x000fea0003800000 */
.L_x_2725:
[----:B------:R-:W-:Y:S01]  /*14dd0*/  ISETP.NE.AND P0, PT, R0, RZ, PT ;  /* 0x000000ff0000720c */ /* 0x000fe20003f05270 */
[----:B---3--:R3:W4:Y:S04]  /*14de0*/  SHFL.IDX PT, R3, R10, 0x1, 0x1c1f ;  /* 0x003c1f000a037f89 */ /* 0x00872800000e0000 */
[----:B--2---:R3:W2:Y:S08]  /*14df0*/  SHFL.IDX PT, R2, R11, 0x1, 0x1c1f ;  /* 0x003c1f000b027f89 */ /* 0x0046b000000e0000 */
[----:B------:R-:W-:Y:S05]  /*14e00*/  @P0 BRA `(.L_x_2727) ;  /* 0x00000ad000000947 */ /* 0x000fea0003800000 */
[----:B-----5:R-:W-:Y:S02]  /*14e10*/  ISETP.GE.AND P0, PT, R206, c[0x0][0x3c8], PT ;  /* 0x0000f200ce007a0c */ /* 0x020fe40003f06270 */
        /* <DEDUP_REMOVED lines=45> */
[C---:B--2---:R-:W-:Y:S01]  /*150f0*/  @!P4 LEA R4, P5, R184.reuse, R2, 0x2 ;  /* 0x00000002b804c211 */ /* 0x044fe200078a10ff */
        /* <DEDUP_REMOVED lines=32> */
[-C--:B--2---:R-:W-:Y:S01]  /*15300*/  @!P4 LEA R4, P5, R39, R2.reuse, 0x2 ;  /* 0x000000022704c211 */ /* 0x084fe200078a10ff */
[----:B------:R1:W-:Y:S01]  /*15310*/  @!P0 ST.E.64 [R6.64], R78 ;  /* 0x0000004e06008985 */ /* 0x0003e2000c101b06 */
[----:B------:R-:W-:Y:S02]  /*15320*/  @!P3 LEA R8, P0, R37, R2, 0x2 ;  /* 0x000000022508b211 */ /* 0x000fe400078010ff */
        /* <DEDUP_REMOVED lines=17> */
[----:B------:R-:W-:Y:S02]  /*15440*/  ISETP.GE.AND P0, PT, R17, c[0x0][0x3c8], PT ;  /* 0x0000f20011007a0c */ /* 0x000fe40003f06270 */
        /* <DEDUP_REMOVED lines=29> */
.L_x_2723:
[----:B------:R-:W3:Y:S02]  /*15620*/  S2R R4, SR_TID.X ;  /* 0x0000000000047919 */ /* 0x000ee40000002100 */
[----:B---3--:R-:W-:-:S13]  /*15630*/  ISETP.GT.AND P0, PT, R4, 0x7f, PT ;  /* 0x0000007f0400780c */ /* 0x008fda0003f04270 */
[----:B------:R-:W-:Y:S05]  /*15640*/  @P0 BRA `(.L_x_2727) ;  /* 0x0000029000000947 */ /* 0x000fea0003800000 */
[----:B------:R-:W3:Y:S01]  /*15650*/  LDL.LU R3, [R1+0x7c] ;  /* 0x00007c0001037983 */ /* 0x000ee20000300800 */
[----:B----4-:R-:W-:-:S05]  /*15660*/  MOV R2, c[0x0][0x4e8] ;  /* 0x00013a0000027a02 */ /* 0x010fca0000000f00 */
[----:B------:R-:W-:Y:S01]  /*15670*/  IMAD R0, R2, c[0x0][0x388], RZ ;  /* 0x0000e20002007a24 */ /* 0x000fe200078e02ff */
[----:B---3--:R-:W-:-:S04]  /*15680*/  IADD3 R6, R3, R4, RZ ;  /* 0x0000000403067210 */ /* 0x008fc80007ffe0ff */
[----:B------:R-:W-:-:S13]  /*15690*/  ISETP.GE.AND P0, PT, R6, R0, PT ;  /* 0x000000000600720c */ /* 0x000fda0003f06270 */
[----:B------:R-:W-:Y:S05]  /*156a0*/  @P0 BRA `(.L_x_2727) ;  /* 0x0000023000000947 */ /* 0x000fea0003800000 */
[----:B------:R-:W3:Y:S04]  /*156b0*/  LDL.LU R3, [R1+0x70] ;  /* 0x0000700001037983 */ /* 0x000ee80000300800 */
[----:B------:R-:W4:Y:S04]  /*156c0*/  LDL.LU R9, [R1+0x6c] ;  /* 0x00006c0001097983 */ /* 0x000f280000300800 */
[----:B------:R-:W5:Y:S01]  /*156d0*/  LDL.LU R8, [R1+0x74] ;  /* 0x0000740001087983 */ /* 0x000f620000300800 */
[----:B------:R-:W-:-:S13]  /*156e0*/  ISETP.NE.AND P0, PT, R2, 0x1, PT ;  /* 0x000000010200780c */ /* 0x000fda0003f05270 */
[----:B--2---:R-:W-:Y:S01]  /*156f0*/  @P0 IMAD.HI.U32 R7, R6, c[0x0][0x4ec], RZ ;  /* 0x00013b0006070a27 */ /* 0x004fe200078e00ff */
[----:B---3--:R-:W-:Y:S02]  /*15700*/  SHF.R.S32.HI R0, RZ, 0x1f, R3 ;  /* 0x0000001fff007819 */ /* 0x008fe40000011403 */
[----:B----4-:R-:W-:-:S03]  /*15710*/  SHF.R.S32.HI R5, RZ, 0x1f, R9 ;  /* 0x0000001fff057819 */ /* 0x010fc60000011409 */
[----:B------:R-:W-:-:S04]  /*15720*/  IMAD R0, R0, c[0x0][0x4d0], RZ ;  /* 0x0001340000007a24 */ /* 0x000fc800078e02ff */
[C---:B------:R-:W-:Y:S01]  /*15730*/  IMAD R4, R3.reuse, c[0x0][0x4d4], R0 ;  /* 0x0001350003047a24 */ /* 0x040fe200078e0200 */
[----:B------:R-:W-:Y:S01]  /*15740*/  MOV R0, R6 ;  /* 0x0000000600007202 */ /* 0x000fe20000000f00 */
[----:B------:R-:W-:Y:S01]  /*15750*/  IMAD.WIDE.U32 R2, R3, c[0x0][0x4d0], RZ ;  /* 0x0001340003027a25 */ /* 0x000fe200078e00ff */
[----:B------:R-:W-:-:S03]  /*15760*/  @P0 SHF.R.U32.HI R0, RZ, c[0x0][0x4f0], R7 ;  /* 0x00013c00ff000a19 */ /* 0x000fc60000011607 */
[----:B------:R-:W-:Y:S01]  /*15770*/  IMAD R5, R5, c[0x0][0x4d8], RZ ;  /* 0x0001360005057a24 */ /* 0x000fe200078e02ff */
[----:B------:R-:W-:Y:S02]  /*15780*/  IADD3 R3, R3, R4, RZ ;  /* 0x0000000403037210 */ /* 0x000fe40007ffe0ff */
[----:B-----5:R-:W-:Y:S01]  /*15790*/  SHF.R.S32.HI R4, RZ, 0x1f, R8 ;  /* 0x0000001fff047819 */ /* 0x020fe20000011408 */
        /* <DEDUP_REMOVED lines=20> */
.L_x_2727:
[----:B------:R-:W-:Y:S05]  /*158e0*/  BSYNC B1 ;  /* 0x0000000000017941 */ /* 0x000fea0003800000 */
.L_x_2722:
[----:B--2---:R-:W2:Y:S02]  /*158f0*/  LDL R0, [R1+0x190] ;  /* 0x0001900001007983 */ /* 0x004ea40000100800 */
[----:B--2---:R-:W-:-:S13]  /*15900*/  ISETP.NE.AND P0, PT, R0, RZ, PT ;  /* 0x000000ff0000720c */ /* 0x004fda0003f05270 */
[----:B------:R-:W-:Y:S01]  /*15910*/  @P0 WARPSYNC 0xffffffff ;  /* 0xffffffff00000948 */ /* 0x000fe20003800000 */
[----:B------:R-:W-:Y:S06]  /*15920*/  @P0 BAR.SYNC.DEFER_BLOCKING 0x5, 0x100 ;  /* 0x0144000000000b1d */ /* 0x000fec0000010000 */
[----:B------:R-:W2:Y:S04]  /*15930*/  @P0 LDS R0, [0x28100] ;  /* 0x02810000ff000984 */ /* 0x000ea80000000800 */
[----:B--2---:R2:W-:Y:S04]  /*15940*/  @P0 STL [R1+0x80], R0 ;  /* 0x0000800001000387 */ /* 0x0045e80000100800 */
[----:B------:R-:W-:Y:S06]  /*15950*/  @P0 BAR.ARV 0x4, 0x100 ;  /* 0x0104000000000b1d */ /* 0x000fec0000002000 */
[----:B------:R-:W-:Y:S05]  /*15960*/  @P0 BRA `(.L_x_2728) ;  /* 0x0000009000000947 */ /* 0x000fea0003800000 */
[----:B------:R-:W-:Y:S05]  /*15970*/  BRA.DIV ~URZ, `(.L_x_2729) ;  /* 0x00002c027f007947 */ /* 0x000fea000b800000 */
[----:B--2---:R2:W1:Y:S02]  /*15980*/  SHFL.IDX PT, R0, R14, RZ, 0x1f ;  /* 0x00001fff0e007589 */ /* 0x00446400000e0000 */
.L_x_2754:
[----:B-1--4-:R-:W1:Y:S01]  /*15990*/  S2R R2, SR_TID.X ;  /* 0x0000000000027919 */ /* 0x012e620000002100 */
[----:B------:R-:W-:Y:S03]  /*159a0*/  WARPSYNC 0xffffffff ;  /* 0xffffffff00007948 */ /* 0x000fe60003800000 */
[----:B------:R-:W-:Y:S06]  /*159b0*/  BAR.SYNC.DEFER_BLOCKING 0x4, 0x100 ;  /* 0x0104000000007b1d */ /* 0x000fec0000010000 */
[----:B------:R4:W-:Y:S01]  /*159c0*/  STL [R1+0x80], R0 ;  /* 0x0000800001007387 */ /* 0x0009e20000100800 */
[----:B-1----:R-:W-:-:S13]  /*159d0*/  LOP3.LUT P0, RZ, R2, 0xff, RZ, 0xc0, !PT ;  /* 0x000000ff02ff7812 */ /* 0x002fda000780c0ff */
[----:B------:R4:W-:Y:S04]  /*159e0*/  @!P0 STS [0x28100], R14 ;  /* 0x0281000eff008388 */ /* 0x0009e80000000800 */
[----:B------:R-:W-:Y:S06]  /*159f0*/  BAR.ARV 0x5, 0x100 ;  /* 0x0144000000007b1d */ /* 0x000fec0000002000 */
.L_x_2728:
[----:B--2-4-:R-:W2:Y:S02]  /*15a00*/  LDL R0, [R1+0x80] ;  /* 0x0000800001007983 */ /* 0x014ea40000100800 */
[----:B--2---:R-:W-:-:S13]  /*15a10*/  ISETP.GE.AND P0, PT, R0, c[0x0][0x538], PT ;  /* 0x00014e0000007a0c */ /* 0x004fda0003f06270 */
[----:B-1-3-5:R-:W-:Y:S01]  /*15a20*/  @P0 CALL.REL.NOINC `(.L_x_2730) ;  /* 0x0000001000000944 */ /* 0x02afe20003c00000 */
[----:B------:R-:W-:Y:S05]  /*15a30*/  BRA `(.L_x_2731) ;  /* 0xfffeb48000007947 */ /* 0x000fea000383ffff */
.L_x_2730:
[----:B------:R-:W-:Y:S05]  /*15a40*/  EXIT ;  /* 0x000000000000794d */ /* 0x000fea0003800000 */
.L_x_2680:
[----:B------:R-:W-:Y:S01]  /*15a50*/  IMAD.MOV.U32 R0, RZ, RZ, R5 ;  /* 0x000000ffff007224 */ /* 0x000fe200078e0005 */
[----:B------:R-:W-:Y:S01]  /*15a60*/  MOV R44, RZ ;  /* 0x000000ff002c7202 */ /* 0x000fe20000000f00 */
[----:B------:R-:W-:Y:S01]  /*15a70*/  IMAD.MOV.U32 R3, RZ, RZ, 0x181f ;  /* 0x0000181fff037424 */ /* 0x000fe200078e00ff */
[----:B------:R-:W-:Y:S02]  /*15a80*/  MOV R2, 0x15aa0 ;  /* 0x00015aa000027802 */ /* 0x000fe40000000f00 */
[----:B-1---5:R-:W-:Y:S05]  /*15a90*/  CALL.REL.NOINC `($__internal_44_$__cuda_sm70_shflsync_idx_p) ;  /* 0x00002ba000007944 */ /* 0x022fea0003c00000 */
[----:B-----5:R-:W-:Y:S01]  /*15aa0*/  MOV R4, R0 ;  /* 0x0000000000047202 */ /* 0x020fe20000000f00 */
[----:B-1----:R-:W-:Y:S05]  /*15ab0*/  BRA `(.L_x_2732) ;  /* 0xfffec31000007947 */ /* 0x002fea000383ffff */
.L_x_2681:
[----:B------:R-:W-:Y:S01]  /*15ac0*/  IMAD.MOV.U32 R0, RZ, RZ, R13 ;  /* 0x000000ffff007224 */ /* 0x000fe200078e000d */
[----:B------:R-:W-:Y:S01]  /*15ad0*/  MOV R44, RZ ;  /* 0x000000ff002c7202 */ /* 0x000fe20000000f00 */
[----:B------:R-:W-:Y:S01]  /*15ae0*/  IMAD.MOV.U32 R3, RZ, RZ, 0x181f ;  /* 0x0000181fff037424 */ /* 0x000fe200078e00ff */
[----:B------:R-:W-:Y:S02]  /*15af0*/  MOV R2, 0x15b10 ;  /* 0x00015b1000027802 */ /* 0x000fe40000000f00 */
[----:B-123-5:R-:W-:Y:S05]  /*15b00*/  CALL.REL.NOINC `($__internal_44_$__cuda_sm70_shflsync_idx_p) ;  /* 0x00002b3000007944 */ /* 0x02efea0003c00000 */
[----:B-1---5:R-:W-:Y:S05]  /*15b10*/  BRA `(.L_x_2733) ;  /* 0xfffec2d000007947 */ /* 0x022fea000383ffff */
.L_x_2684:
[----:B------:R-:W-:Y:S01]  /*15b20*/  IMAD.MOV.U32 R0, RZ, RZ, R5 ;  /* 0x000000ffff007224 */ /* 0x000fe200078e0005 */
[----:B------:R-:W-:Y:S01]  /*15b30*/  MOV R44, 0x1 ;  /* 0x00000001002c7802 */ /* 0x000fe20000000f00 */
[----:B-1----:R-:W-:Y:S01]  /*15b40*/  IMAD.MOV.U32 R3, RZ, RZ, 0x181f ;  /* 0x0000181fff037424 */ /* 0x002fe200078e00ff */
[----:B------:R-:W-:-:S02]  /*15b50*/  MOV R2, 0x15b70 ;  /* 0x00015b7000027802 */ /* 0x000fc40000000f00 */
[----:B---3-5:R-:W-:Y:S05]  /*15b60*/  CALL.REL.NOINC `($__internal_44_$__cuda_sm70_shflsync_idx_p) ;  /* 0x00002ad000007944 */ /* 0x028fea0003c00000 */
[----:B-----5:R-:W-:Y:S01]  /*15b70*/  IMAD.MOV.U32 R4, RZ, RZ, R0 ;  /* 0x000000ffff047224 */ /* 0x020fe200078e0000 */
[----:B------:R-:W-:Y:S01]  /*15b80*/  MOV R44, 0x1 ;  /* 0x00000001002c7802 */ /* 0x000fe20000000f00 */
[----:B------:R-:W-:Y:S01]  /*15b90*/  IMAD.MOV.U32 R0, RZ, RZ, R13 ;  /* 0x000000ffff007224 */ /* 0x000fe200078e000d */
[----:B------:R-:W-:-:S02]  /*15ba0*/  MOV R3, 0x181f ;  /* 0x0000181f00037802 */ /* 0x000fc40000000f00 */
[----:B------:R-:W-:Y:S02]  /*15bb0*/  MOV R2, 0x15bd0 ;  /* 0x00015bd000027802 */ /* 0x000fe40000000f00 */
[----:B-1----:R-:W-:Y:S05]  /*15bc0*/  CALL.REL.NOINC `($__internal_44_$__cuda_sm70_shflsync_idx_p) ;  /* 0x00002a7000007944 */ /* 0x002fea0003c00000 */
[----:B-1---5:R-:W-:Y:S05]  /*15bd0*/  BRA `(.L_x_2734) ;  /* 0xfffec47000007947 */ /* 0x022fea000383ffff */
.L_x_2687:
[----:B----4-:R-:W-:Y:S01]  /*15be0*/  IMAD.MOV.U32 R0, RZ, RZ, R5 ;  /* 0x000000ffff007224 */ /* 0x010fe200078e0005 */
[----:B------:R-:W-:Y:S01]  /*15bf0*/  MOV R44, 0x2 ;  /* 0x00000002002c7802 */ /* 0x000fe20000000f00 */
[----:B-1----:R-:W-:Y:S01]  /*15c00*/  IMAD.MOV.U32 R3, RZ, RZ, 0x181f ;  /* 0x0000181fff037424 */ /* 0x002fe200078e00ff */
[----:B------:R-:W-:Y:S02]  /*15c10*/  MOV R2, 0x15c30 ;  /* 0x00015c3000027802 */ /* 0x000fe40000000f00 */
[----:B--23-5:R-:W-:Y:S05]  /*15c20*/  CALL.REL.NOINC `($__internal_44_$__cuda_sm70_shflsync_idx_p) ;  /* 0x00002a1000007944 */ /* 0x02cfea0003c00000 */
[----:B-----5:R-:W-:Y:S01]  /*15c30*/  MOV R4, R0 ;  /* 0x0000000000047202 */ /* 0x020fe20000000f00 */
[----:B-1----:R-:W-:Y:S05]  /*15c40*/  BRA `(.L_x_2735) ;  /* 0xfffec5e000007947 */ /* 0x002fea000383ffff */
.L_x_2688:
[----:B----4-:R-:W-:Y:S01]  /*15c50*/  IMAD.MOV.U32 R0, RZ, RZ, R13 ;  /* 0x000000ffff007224 */ /* 0x010fe200078e000d */
[----:B------:R-:W-:Y:S01]  /*15c60*/  MOV R44, 0x2 ;  /* 0x00000002002c7802 */ /* 0x000fe20000000f00 */
[----:B-1----:R-:W-:Y:S01]  /*15c70*/  IMAD.MOV.U32 R3, RZ, RZ, 0x181f ;  /* 0x0000181fff037424 */ /* 0x002fe200078e00ff */
[----:B------:R-:W-:Y:S02]  /*15c80*/  MOV R2, 0x15ca0 ;  /* 0x00015ca000027802 */ /* 0x000fe40000000f00 */
[----:B--23-5:R-:W-:Y:S05]  /*15c90*/  CALL.REL.NOINC `($__internal_44_$__cuda_sm70_shflsync_idx_p) ;  /* 0x000029a000007944 */ /* 0x02cfea0003c00000 */
[----:B-1---5:R-:W-:Y:S05]  /*15ca0*/  BRA `(.L_x_2736) ;  /* 0xfffec5a000007947 */ /* 0x022fea000383ffff */
.L_x_2691:
[----:B--2---:R-:W-:Y:S01]  /*15cb0*/  IMAD.MOV.U32 R0, RZ, RZ, R5 ;  /* 0x000000ffff007224 */ /* 0x004fe200078e0005 */
[----:B------:R-:W-:Y:S01]  /*15cc0*/  MOV R44, 0x3 ;  /* 0x00000003002c7802 */ /* 0x000fe20000000f00 */
[----:B-1----:R-:W-:Y:S01]  /*15cd0*/  IMAD.MOV.U32 R3, RZ, RZ, 0x181f ;  /* 0x0000181fff037424 */ /* 0x002fe200078e00ff */
[----:B------:R-:W-:-:S02]  /*15ce0*/  MOV R2, 0x15d00 ;  /* 0x00015d0000027802 */ /* 0x000fc40000000f00 */
[----:B---345:R-:W-:Y:S05]  /*15cf0*/  CALL.REL.NOINC `($__internal_44_$__cuda_sm70_shflsync_idx_p) ;  /* 0x0000294000007944 */ /* 0x038fea0003c00000 */
[----:B-----5:R-:W-:Y:S01]  /*15d00*/  IMAD.MOV.U32 R4, RZ, RZ, R0 ;  /* 0x000000ffff047224 */ /* 0x020fe200078e0000 */
[----:B------:R-:W-:Y:S01]  /*15d10*/  MOV R44, 0x3 ;  /* 0x00000003002c7802 */ /* 0x000fe20000000f00 */
[----:B------:R-:W-:Y:S01]  /*15d20*/  IMAD.MOV.U32 R0, RZ, RZ, R13 ;  /* 0x000000ffff007224 */ /* 0x000fe200078e000d */
[----:B------:R-:W-:-:S02]  /*15d30*/  MOV R3, 0x181f ;  /* 0x0000181f00037802 */ /* 0x000fc40000000f00 */
[----:B------:R-:W-:Y:S02]  /*15d40*/  MOV R2, 0x15d60 ;  /* 0x00015d6000027802 */ /* 0x000fe40000000f00 */
[----:B-1----:R-:W-:Y:S05]  /*15d50*/  CALL.REL.NOINC `($__internal_44_$__cuda_sm70_shflsync_idx_p) ;  /* 0x000028e000007944 */ /* 0x002fea0003c00000 */
[----:B-1---5:R-:W-:Y:S05]  /*15d60*/  BRA `(.L_x_2737) ;  /* 0xfffec6d000007947 */ /* 0x022fea000383ffff */
.L_x_2694:
[----:B------:R-:W-:Y:S01]  /*15d70*/  IMAD.MOV.U32 R0, RZ, RZ, R5 ;  /* 0x000000ffff007224 */ /* 0x000fe200078e0005 */
[----:B------:R-:W-:Y:S01]  /*15d80*/  MOV R44, RZ ;  /* 0x000000ff002c7202 */ /* 0x000fe20000000f00 */
[----:B------:R-:W-:Y:S01]  /*15d90*/  IMAD.MOV.U32 R3, RZ, RZ, 0x181f ;  /* 0x0000181fff037424 */ /* 0x000fe200078e00ff */
[----:B------:R-:W-:Y:S02]  /*15da0*/  MOV R2, 0x15dc0 ;  /* 0x00015dc000027802 */ /* 0x000fe40000000f00 */
[----:B-1----:R-:W-:Y:S05]  /*15db0*/  CALL.REL.NOINC `($__internal_44_$__cuda_sm70_shflsync_idx_p) ;  /* 0x0000288000007944 */ /* 0x002fea0003c00000 */
[----:B-----5:R-:W-:Y:S01]  /*15dc0*/  MOV R4, R0 ;  /* 0x0000000000047202 */ /* 0x020fe20000000f00 */
[----:B-1----:R-:W-:Y:S05]  /*15dd0*/  BRA `(.L_x_2738) ;  /* 0xfffef2c000007947 */ /* 0x002fea000383ffff */
.L_x_2695:
[----:B------:R-:W-:Y:S01]  /*15de0*/  IMAD.MOV.U32 R0, RZ, RZ, R22 ;  /* 0x000000ffff007224 */ /* 0x000fe200078e0016 */
[----:B------:R-:W-:Y:S01]  /*15df0*/  MOV R44, RZ ;  /* 0x000000ff002c7202 */ /* 0x000fe20000000f00 */
[----:B------:R-:W-:Y:S01]  /*15e00*/  IMAD.MOV.U32 R3, RZ, RZ, 0x181f ;  /* 0x0000181fff037424 */ /* 0x000fe200078e00ff */
[----:B------:R-:W-:Y:S02]  /*15e10*/  MOV R2, 0x15e30 ;  /* 0x00015e3000027802 */ /* 0x000fe40000000f00 */
[----:B-123--:R-:W-:Y:S05]  /*15e20*/  CALL.REL.NOINC `($__internal_44_$__cuda_sm70_shflsync_idx_p) ;  /* 0x0000281000007944 */ /* 0x00efea0003c00000 */
[----:B------:R-:W2:Y:S04]  /*15e30*/  LDL R2, [R1+0xc] ;  /* 0x00000c0001027983 */ /* 0x000ea80000100800 */
[----:B------:R-:W3:Y:S04]  /*15e40*/  LDL R14, [R1+0x28] ;  /* 0x00002800010e7983 */ /* 0x000ee80000100800 */
[----:B------:R-:W4:Y:S04]  /*15e50*/  LDL R13, [R1+0x24] ;  /* 0x00002400010d7983 */ /* 0x000f280000100800 */
[----:B------:R-:W4:Y:S01]  /*15e60*/  LDL R12, [R1+0x20] ;  /* 0x00002000010c7983 */ /* 0x000f220000100800 */
[C---:B------:R-:W-:Y:S01]  /*15e70*/  IADD3 R10, P1, R0.reuse, R137, RZ ;  /* 0x00000089000a7210 */ /* 0x040fe20007f3e0ff */
[----:B------:R-:W-:Y:S01]  /*15e80*/  IMAD.MOV.U32 R44, RZ, RZ, 0x1 ;  /* 0x00000001ff2c7424 */ /* 0x000fe200078e00ff */
[----:B------:R-:W-:-:S02]  /*15e90*/  IADD3 R8, P0, R0, R138, RZ ;  /* 0x0000008a00087210 */ /* 0x000fc40007f1e0ff */
[----:B------:R-:W-:Y:S01]  /*15ea0*/  IADD3 R6, P5, R0, R139, RZ ;  /* 0x0000008b00067210 */ /* 0x000fe20007fbe0ff */
[C---:B-----5:R-:W-:Y:S02]  /*15eb0*/  IMAD.X R11, R4.reuse, 0x1, R128, P1 ;  /* 0x00000001040b7824 */ /* 0x060fe400008e0680 */
[C---:B------:R-:W-:Y:S02]  /*15ec0*/  IMAD.X R9, R4.reuse, 0x1, R129, P0 ;  /* 0x0000000104097824 */ /* 0x040fe400000e0681 */
[----:B------:R-:W-:Y:S01]  /*15ed0*/  IMAD.X R7, R4, 0x1, R130, P5 ;  /* 0x0000000104077824 */ /* 0x000fe200028e0682 */
[----:B--2---:R-:W-:Y:S02]  /*15ee0*/  ISETP.GE.AND P3, PT, R2, c[0x0][0x1d4], PT ;  /* 0x0000750002007a0c */ /* 0x004fe40003f66270 */
[----:B------:R-:W-:Y:S01]  /*15ef0*/  IADD3 R2, P4, R0, R140, RZ ;  /* 0x0000008c00027210 */ /* 0x000fe20007f9e0ff */
[----:B------:R-:W-:Y:S01]  /*15f00*/  IMAD.MOV.U32 R0, RZ, RZ, R5 ;  /* 0x000000ffff007224 */ /* 0x000fe200078e0005 */
[----:B---3--:R-:W-:-:S03]  /*15f10*/  ISETP.GE.AND P2, PT, R14, c[0x0][0x1d4], PT ;  /* 0x000075000e007a0c */ /* 0x008fc60003f46270 */
[----:B------:R-:W-:Y:S01]  /*15f20*/  IMAD.X R3, R4, 0x1, R131, P4 ;  /* 0x0000000104037824 */ /* 0x000fe200020e0683 */
[----:B----4-:R-:W-:Y:S02]  /*15f30*/  ISETP.GE.AND P1, PT, R13, c[0x0][0x1d4], PT ;  /* 0x000075000d007a0c */ /* 0x010fe40003f26270 */
[----:B------:R-:W-:Y:S02]  /*15f40*/  SEL R14, RZ, 0x10, P2 ;  /* 0x00000010ff0e7807 */ /* 0x000fe40001000000 */
[----:B------:R-:W-:Y:S01]  /*15f50*/  ISETP.GE.AND P0, PT, R12, c[0x0][0x1d4], PT ;  /* 0x000075000c007a0c */ /* 0x000fe20003f06270 */
[----:B------:R-:W-:Y:S01]  /*15f60*/  @!PT LDS RZ, [RZ] ;  /* 0x00000000fffff984 */ /* 0x000fe20000000800 */
[----:B------:R-:W-:Y:S01]  /*15f70*/  @!PT LDS RZ, [RZ] ;  /* 0x00000000fffff984 */ /* 0x000fe20000000800 */
[----:B------:R-:W-:Y:S01]  /*15f80*/  @!PT LDS RZ, [RZ] ;  /* 0x00000000fffff984 */ /* 0x000fe20000000800 */
[----:B------:R2:W-:Y:S01]  /*15f90*/  LDGSTS.E.BYPASS.LTC128B.128 [R251+0xc100], [R10.64], !P3 ;  /* 0x0c1000000afb7fae */ /* 0x0005e2000d901d46 */
[----:B------:R-:W-:Y:S02]  /*15fa0*/  SEL R13, RZ, 0x10, P1 ;  /* 0x00000010ff0d7807 */ /* 0x000fe40000800000 */
[----:B------:R-:W-:Y:S01]  /*15fb0*/  SEL R12, RZ, 0x10, P0 ;  /* 0x00000010ff0c7807 */ /* 0x000fe20000000000 */
[----:B------:R2:W-:Y:S04]  /*15fc0*/  LDGSTS.E.BYPASS.LTC128B.128 [R251+0xf100], [R8.64], !P2 ;  /* 0x0f10000008fb7fae */ /* 0x0005e8000d101d46 */
[----:B------:R3:W-:Y:S04]  /*15fd0*/  LDGSTS.E.BYPASS.LTC128B.128 [R251+0x12100], [R6.64], !P1 ;  /* 0x1210000006fb7fae */ /* 0x0007e8000c901d46 */
[----:B------:R4:W-:Y:S01]  /*15fe0*/  LDGSTS.E.BYPASS.LTC128B.128 [R251+0x15100], [R2.64], !P0 ;  /* 0x1510000002fb7fae */ /* 0x0009e2000c101d46 */
[----:B---3--:R-:W-:Y:S01]  /*15ff0*/  SEL R7, RZ, 0x10, P3 ;  /* 0x00000010ff077807 */ /* 0x008fe20001800000 */
[----:B----4-:R-:W-:Y:S01]  /*16000*/  IMAD.MOV.U32 R3, RZ, RZ, 0x181f ;  /* 0x0000181fff037424 */ /* 0x010fe200078e00ff */
[----:B------:R-:W-:-:S02]  /*16010*/  MOV R2, 0x16030 ;  /* 0x0001603000027802 */ /* 0x000fc40000000f00 */
[----:B-12---:R-:W-:Y:S05]  /*16020*/  CALL.REL.NOINC `($__internal_44_$__cuda_sm70_shflsync_idx_p) ;  /* 0x0000261000007944 */ /* 0x006fea0003c00000 */
[----:B-----5:R-:W-:Y:S01]  /*16030*/  IMAD.MOV.U32 R4, RZ, RZ, R0 ;  /* 0x000000ffff047224 */ /* 0x020fe200078e0000 */
[----:B------:R-:W-:Y:S01]  /*16040*/  MOV R44, 0x1 ;  /* 0x00000001002c7802 */ /* 0x000fe20000000f00 */
[----:B------:R-:W-:Y:S01]  /*16050*/  IMAD.MOV.U32 R0, RZ, RZ, R22 ;  /* 0x000000ffff007224 */ /* 0x000fe200078e0016 */
[----:B------:R-:W-:-:S02]  /*16060*/  MOV R3, 0x181f ;  /* 0x0000181f00037802 */ /* 0x000fc40000000f00 */
[----:B------:R-:W-:Y:S02]  /*16070*/  MOV R2, 0x16090 ;  /* 0x0001609000027802 */ /* 0x000fe40000000f00 */
[----:B-1----:R-:W-:Y:S05]  /*16080*/  CALL.REL.NOINC `($__internal_44_$__cuda_sm70_shflsync_idx_p) ;  /* 0x000025b000007944 */ /* 0x002fea0003c00000 */
[C---:B------:R-:W-:Y:S01]  /*16090*/  IADD3 R2, -R7.reuse, 0x10, RZ ;  /* 0x0000001007027810 */ /* 0x040fe20007ffe1ff */
[----:B------:R-:W-:Y:S01]  /*160a0*/  IMAD.MOV.U32 R44, RZ, RZ, 0x2 ;  /* 0x00000002ff2c7424 */ /* 0x000fe200078e00ff */
[----:B------:R-:W-:Y:S02]  /*160b0*/  ISETP.NE.U32.AND P2, PT, R7, RZ, PT ;  /* 0x000000ff0700720c */ /* 0x000fe40003f45070 */
[----:B------:R-:W-:Y:S02]  /*160c0*/  LOP3.LUT R2, R2, 0xf, RZ, 0xc0, !PT ;  /* 0x0000000f02027812 */ /* 0x000fe400078ec0ff */
[----:B------:R-:W-:Y:S02]  /*160d0*/  IADD3 R8, -R13, 0x10, RZ ;  /* 0x000000100d087810 */ /* 0x000fe40007ffe1ff */
[----:B------:R-:W-:Y:S02]  /*160e0*/  IADD3 R2, P1, P0, R2, R0, R137 ;  /* 0x0000000002027210 */ /* 0x000fe4000783e089 */
[----:B------:R-:W-:-:S02]  /*160f0*/  LOP3.LUT R8, R8, 0xf, RZ, 0xc0, !PT ;  /* 0x0000000f08087812 */ /* 0x000fc400078ec0ff */
[----:B-----5:R-:W-:Y:S02]  /*16100*/  IADD3.X R3, RZ, R4, R128, P1, P0 ;  /* 0x00000004ff037210 */ /* 0x020fe40000fe0480 */
[----:B------:R-:W-:Y:S02]  /*16110*/  IADD3 R6, -R12, 0x10, RZ ;  /* 0x000000100c067810 */ /* 0x000fe40007ffe1ff */
[----:B------:R-:W-:Y:S01]  /*16120*/  ISETP.NE.U32.AND P3, PT, R13, RZ, PT ;  /* 0x000000ff0d00720c */ /* 0x000fe20003f65070 */
[----:B------:R-:W-:Y:S01]  /*16130*/  @!PT LDS RZ, [RZ] ;  /* 0x00000000fffff984 */ /* 0x000fe20000000800 */
[----:B------:R-:W-:Y:S01]  /*16140*/  @!PT LDS RZ, [RZ] ;  /* 0x00000000fffff984 */ /* 0x000fe20000000800 */
[----:B------:R-:W-:Y:S01]  /*16150*/  @!PT LDS RZ, [RZ] ;  /* 0x00000000fffff984 */ /* 0x000fe20000000800 */
[----:B------:R2:W-:Y:S01]  /*16160*/  LDGSTS.E.BYPASS.LTC128B.128.ZFILL [R251+0xd100], [R2.64], P2 ;  /* 0x0d10000002fb7fae */ /* 0x0005e20009141d46 */
[C---:B------:R-:W-:Y:S02]  /*16170*/  ISETP.NE.U32.AND P2, PT, R14.reuse, RZ, PT ;  /* 0x000000ff0e00720c */ /* 0x040fe40003f45070 */
[----:B--2---:R-:W-:-:S04]  /*16180*/  IADD3 R2, -R14, 0x10, RZ ;  /* 0x000000100e027810 */ /* 0x004fc80007ffe1ff */
[----:B------:R-:W-:-:S04]  /*16190*/  LOP3.LUT R2, R2, 0xf, RZ, 0xc0, !PT ;  /* 0x0000000f02027812 */ /* 0x000fc800078ec0ff */
[----:B------:R-:W-:-:S04]  /*161a0*/  IADD3 R2, P1, P0, R2, R0, R138 ;  /* 0x0000000002027210 */ /* 0x000fc8000783e08a */
[----:B------:R-:W-:Y:S02]  /*161b0*/  IADD3.X R3, RZ, R4, R129, P1, P0 ;  /* 0x00000004ff037210 */ /* 0x000fe40000fe0481 */
[----:B------:R-:W-:-:S03]  /*161c0*/  IADD3 R8, P1, P0, R8, R0, R139 ;  /* 0x0000000008087210 */ /* 0x000fc6000783e08b */
[----:B------:R2:W-:Y:S01]  /*161d0*/  LDGSTS.E.BYPASS.LTC128B.128.ZFILL [R251+0x10100], [R2.64], P2 ;  /* 0x1010000002fb7fae */ /* 0x0005e20009141d46 */
[----:B------:R-:W-:Y:S02]  /*161e0*/  ISETP.NE.U32.AND P2, PT, R12, RZ, PT ;  /* 0x000000ff0c00720c */ /* 0x000fe40003f45070 */
[----:B------:R-:W-:-:S05]  /*161f0*/  IADD3.X R9, RZ, R4, R130, P1, P0 ;  /* 0x00000004ff097210 */ /* 0x000fca0000fe0482 */
[----:B------:R3:W-:Y:S01]  /*16200*/  LDGSTS.E.BYPASS.LTC128B.128.ZFILL [R251+0x13100], [R8.64], P3 ;  /* 0x1310000008fb7fae */ /* 0x0007e20009941d46 */
[----:B--2---:R-:W-:-:S04]  /*16210*/  LOP3.LUT R2, R6, 0xf, RZ, 0xc0, !PT ;  /* 0x0000000f06027812 */ /* 0x004fc800078ec0ff */
[----:B------:R-:W-:Y:S01]  /*16220*/  IADD3 R2, P1, P0, R2, R0, R140 ;  /* 0x0000000002027210 */ /* 0x000fe2000783e08c */
[----:B------:R-:W-:-:S03]  /*16230*/  IMAD.MOV.U32 R0, RZ, RZ, R5 ;  /* 0x000000ffff007224 */ /* 0x000fc600078e0005 */
[----:B------:R-:W-:-:S05]  /*16240*/  IADD3.X R3, RZ, R4, R131, P1, P0 ;  /* 0x00000004ff037210 */ /* 0x000fca0000fe0483 */
[----:B------:R2:W-:Y:S02]  /*16250*/  LDGSTS.E.BYPASS.LTC128B.128.ZFILL [R251+0x16100], [R2.64], P2 ;  /* 0x1610000002fb7fae */ /* 0x0005e40009141d46 */
[----:B--2---:R-:W-:Y:S01]  /*16260*/  IMAD.MOV.U32 R3, RZ, RZ, 0x181f ;  /* 0x0000181fff037424 */ /* 0x004fe200078e00ff */
[----:B------:R-:W-:Y:S02]  /*16270*/  MOV R2, 0x16290 ;  /* 0x0001629000027802 */ /* 0x000fe40000000f00 */
[----:B-1-3--:R-:W-:Y:S05]  /*16280*/  CALL.REL.NOINC `($__internal_44_$__cuda_sm70_shflsync_idx_p) ;  /* 0x000023b000007944 */ /* 0x00afea0003c00000 */
[----:B-----5:R-:W-:Y:S01]  /*16290*/  IMAD.MOV.U32 R4, RZ, RZ, R0 ;  /* 0x000000ffff047224 */ /* 0x020fe200078e0000 */
[----:B------:R-:W-:Y:S01]  /*162a0*/  MOV R44, 0x2 ;  /* 0x00000002002c7802 */ /* 0x000fe20000000f00 */
[----:B------:R-:W-:Y:S01]  /*162b0*/  IMAD.MOV.U32 R0, RZ, RZ, R22 ;  /* 0x000000ffff007224 */ /* 0x000fe200078e0016 */
[----:B------:R-:W-:Y:S02]  /*162c0*/  MOV R3, 0x181f ;  /* 0x0000181f00037802 */ /* 0x000fe40000000f00 */
[----:B------:R-:W-:Y:S02]  /*162d0*/  MOV R2, 0x162f0 ;  /* 0x000162f000027802 */ /* 0x000fe40000000f00 */
[----:B-1----:R-:W-:Y:S05]  /*162e0*/  CALL.REL.NOINC `($__internal_44_$__cuda_sm70_shflsync_idx_p) ;  /* 0x0000235000007944 */ /* 0x002fea0003c00000 */
[----:B-1---5:R-:W-:Y:S05]  /*162f0*/  BRA `(.L_x_2739) ;  /* 0xfffef04000007947 */ /* 0x022fea000383ffff */
.L_x_2696:
[----:B------:R-:W-:Y:S01]  /*16300*/  IMAD.MOV.U32 R0, RZ, RZ, R4 ;  /* 0x000000ffff007224 */ /* 0x000fe200078e0004 */
[----:B------:R-:W-:Y:S01]  /*16310*/  MOV R44, RZ ;  /* 0x000000ff002c7202 */ /* 0x000fe20000000f00 */
[----:B-1----:R-:W-:Y:S01]  /*16320*/  IMAD.MOV.U32 R3, RZ, RZ, 0x1c1f ;  /* 0x00001c1fff037424 */ /* 0x002fe200078e00ff */
[----:B------:R-:W-:-:S02]  /*16330*/  MOV R2, 0x16350 ;  /* 0x0001635000027802 */ /* 0x000fc40000000f00 */
[----:B------:R-:W-:Y:S05]  /*16340*/  CALL.REL.NOINC `($__internal_44_$__cuda_sm70_shflsync_idx_p) ;  /* 0x000022f000007944 */ /* 0x000fea0003c00000 */
[----:B-1---5:R-:W-:Y:S05]  /*16350*/  BRA `(.L_x_2740) ;  /* 0xfffef2a000007947 */ /* 0x022fea000383ffff */
.L_x_2697:
[----:B------:R-:W-:Y:S01]  /*16360*/  IMAD.MOV.U32 R0, RZ, RZ, R4 ;  /* 0x000000ffff007224 */ /* 0x000fe200078e0004 */
[----:B------:R-:W-:Y:S01]  /*16370*/  MOV R44, 0x1 ;  /* 0x00000001002c7802 */ /* 0x000fe20000000f00 */
[----:B-1----:R-:W-:Y:S01]  /*16380*/  IMAD.MOV.U32 R3, RZ, RZ, 0x1c1f ;  /* 0x00001c1fff037424 */ /* 0x002fe200078e00ff */
[----:B------:R-:W-:-:S02]  /*16390*/  MOV R2, 0x163b0 ;  /* 0x000163b000027802 */ /* 0x000fc40000000f00 */
[----:B--2---:R-:W-:Y:S05]  /*163a0*/  CALL.REL.NOINC `($__internal_44_$__cuda_sm70_shflsync_idx_p) ;  /* 0x0000229000007944 */ /* 0x004fea0003c00000 */
        /* <DEDUP_REMOVED lines=33> */
[C---:B------:R-:W-:Y:S02]  /*165c0*/  ISETP.GT.AND P0, PT, R0.reuse, 0x21, PT ;  /* 0x000000210000780c */ /* 0x040fe40003f04270 */
        /* <DEDUP_REMOVED lines=55> */
[----:B------:R-:W-:Y:S01]  /*16940*/  ISETP.GT.AND P0, PT, R0, 0x59, PT ;  /* 0x000000590000780c */ /* 0x000fe20003f04270 */
[----:B------:R-:W-:Y:S01]  /*16950*/  IMAD.MOV.U32 R0, RZ, RZ, 0x2 ;  /* 0x00000002ff007424 */ /* 0x000fe200078e00ff */
[----:B------:R-:W-:Y:S02]  /*16960*/  FSEL R89, R31, -INF , P1 ;  /* 0xff8000001f597808 */ /* 0x000fe40000800000 */
[----:B------:R-:W-:-:S02]  /*16970*/  FMNMX.FTZ R24, R90, R24, !PT ;  /* 0x000000185a187209 */ /* 0x000fc40007810000 */
[----:B------:R-:W-:Y:S02]  /*16980*/  FMNMX.FTZ R132, R107, R132, !PT ;  /* 0x000000846b847209 */ /* 0x000fe40007810000 */
[----:B------:R-:W-:Y:S02]  /*16990*/  FSEL R88, R30, -INF , P0 ;  /* 0xff8000001e587808 */ /* 0x000fe40000000000 */
[----:B------:R-:W-:Y:S01]  /*169a0*/  FMNMX.FTZ R24, R89, R24, !PT ;  /* 0x0000001859187209 */ /* 0x000fe20007810000 */
[----:B-----5:R-:W-:Y:S01]  /*169b0*/  IMAD.MOV.U32 R4, RZ, RZ, R132 ;  /* 0x000000ffff047224 */ /* 0x020fe200078e0084 */
[----:B------:R-:W-:Y:S02]  /*169c0*/  MOV R2, 0x169f0 ;  /* 0x000169f000027802 */ /* 0x000fe40000000f00 */
[----:B------:R-:W-:Y:S02]  /*169d0*/  FMNMX.FTZ R24, R88, R24, !PT ;  /* 0x0000001858187209 */ /* 0x000fe40007810000 */
[----:B-1----:R-:W-:Y:S05]  /*169e0*/  CALL.REL.NOINC `($__internal_43_$__cuda_sm70_shflsync_bfly_p) ;  /* 0x00001bf000007944 */ /* 0x002fea0003c00000 */
[----:B------:R-:W-:Y:S01]  /*169f0*/  FMNMX.FTZ R132, R132, R0, !PT ;  /* 0x0000000084847209 */ /* 0x000fe20007810000 */
[----:B------:R-:W-:Y:S01]  /*16a00*/  IMAD.MOV.U32 R0, RZ, RZ, 0x1 ;  /* 0x00000001ff007424 */ /* 0x000fe200078e00ff */
[----:B------:R-:W-:-:S03]  /*16a10*/  MOV R2, 0x16a40 ;  /* 0x00016a4000027802 */ /* 0x000fc60000000f00 */
[----:B------:R-:W-:Y:S02]  /*16a20*/  IMAD.MOV.U32 R4, RZ, RZ, R132 ;  /* 0x000000ffff047224 */ /* 0x000fe400078e0084 */
[----:B------:R-:W-:Y:S05]  /*16a30*/  CALL.REL.NOINC `($__internal_43_$__cuda_sm70_shflsync_bfly_p) ;  /* 0x00001ba000007944 */ /* 0x000fea0003c00000 */
[----:B------:R-:W-:Y:S01]  /*16a40*/  FMNMX.FTZ R132, R132, R0, !PT ;  /* 0x0000000084847209 */ /* 0x000fe20007810000 */
[----:B------:R-:W-:Y:S01]  /*16a50*/  IMAD.MOV.U32 R4, RZ, RZ, R24 ;  /* 0x000000ffff047224 */ /* 0x000fe200078e0018 */
[----:B------:R-:W-:Y:S01]  /*16a60*/  MOV R2, 0x16a90 ;  /* 0x00016a9000027802 */ /* 0x000fe20000000f00 */
[----:B------:R-:W-:Y:S02]  /*16a70*/  IMAD.MOV.U32 R0, RZ, RZ, 0x2 ;  /* 0x00000002ff007424 */ /* 0x000fe400078e00ff */
[----:B------:R-:W-:Y:S05]  /*16a80*/  CALL.REL.NOINC `($__internal_43_$__cuda_sm70_shflsync_bfly_p) ;  /* 0x00001b5000007944 */ /* 0x000fea0003c00000 */
[----:B------:R-:W-:Y:S01]  /*16a90*/  FMNMX.FTZ R24, R24, R0, !PT ;  /* 0x0000000018187209 */ /* 0x000fe20007810000 */
[----:B------:R-:W-:Y:S01]  /*16aa0*/  IMAD.MOV.U32 R0, RZ, RZ, 0x1 ;  /* 0x00000001ff007424 */ /* 0x000fe200078e00ff */
[----:B------:R-:W-:-:S03]  /*16ab0*/  MOV R2, 0x16ae0 ;  /* 0x00016ae000027802 */ /* 0x000fc60000000f00 */
[----:B------:R-:W-:Y:S02]  /*16ac0*/  IMAD.MOV.U32 R4, RZ, RZ, R24 ;  /* 0x000000ffff047224 */ /* 0x000fe400078e0018 */
[----:B------:R-:W-:Y:S05]  /*16ad0*/  CALL.REL.NOINC `($__internal_43_$__cuda_sm70_shflsync_bfly_p) ;  /* 0x00001b0000007944 */ /* 0x000fea0003c00000 */
[----:B------:R-:W-:Y:S01]  /*16ae0*/  MOV R3, R0 ;  /* 0x0000000000037202 */ /* 0x000fe20000000f00 */
[----:B------:R-:W-:Y:S05]  /*16af0*/  BRA `(.L_x_2741) ;  /* 0xfffef4b000007947 */ /* 0x000fea000383ffff */
.L_x_2701:
[----:B------:R-:W-:Y:S01]  /*16b00*/  MOV R44, RZ ;  /* 0x000000ff002c7202 */ /* 0x000fe20000000f00 */
[----:B------:R-:W-:Y:S01]  /*16b10*/  IMAD.MOV.U32 R0, RZ, RZ, R5 ;  /* 0x000000ffff007224 */ /* 0x000fe200078e0005 */
[----:B------:R-:W-:Y:S01]  /*16b20*/  MOV R2, 0x16b50 ;  /* 0x00016b5000027802 */ /* 0x000fe20000000f00 */
[----:B------:R-:W-:Y:S02]  /*16b30*/  IMAD.MOV.U32 R3, RZ, RZ, 0x181f ;  /* 0x0000181fff037424 */ /* 0x000fe400078e00ff */
[----:B------:R-:W-:Y:S05]  /*16b40*/  CALL.REL.NOINC `($__internal_44_$__cuda_sm70_shflsync_idx_p) ;  /* 0x00001af000007944 */ /* 0x000fea0003c00000 */
[----:B-----5:R-:W-:Y:S01]  /*16b50*/  MOV R4, R0 ;  /* 0x0000000000047202 */ /* 0x020fe20000000f00 */
[----:B-1----:R-:W-:-:S05]  /*16b60*/  BRA `(.L_x_2742) ;  /* 0xffff1a5000007947 */ /* 0x002fca000383ffff */
.L_x_2702:
[----:B------:R-:W-:Y:S01]  /*16b70*/  MOV R44, RZ ;  /* 0x000000ff002c7202 */ /* 0x000fe20000000f00 */
[----:B------:R-:W-:Y:S01]  /*16b80*/  IMAD.MOV.U32 R0, RZ, RZ, R6 ;  /* 0x000000ffff007224 */ /* 0x000fe200078e0006 */
[----:B------:R-:W-:Y:S01]  /*16b90*/  MOV R2, 0x16bc0 ;  /* 0x00016bc000027802 */ /* 0x000fe20000000f00 */
[----:B------:R-:W-:Y:S02]  /*16ba0*/  IMAD.MOV.U32 R3, RZ, RZ, 0x181f ;  /* 0x0000181fff037424 */ /* 0x000fe400078e00ff */
[----:B-12---:R-:W-:Y:S05]  /*16bb0*/  CALL.REL.NOINC `($__internal_44_$__cuda_sm70_shflsync_idx_p) ;  /* 0x00001a8000007944 */ /* 0x006fea0003c00000 */
[----:B------:R-:W2:Y:S01]  /*16bc0*/  LDL R3, [R1+0xc] ;  /* 0x00000c0001037983 */ /* 0x000ea20000100800 */
[----:B------:R-:W-:Y:S01]  /*16bd0*/  IADD3 R20, P0, R0, R29, RZ ;  /* 0x0000001d00147210 */ /* 0x000fe20007f1e0ff */
[----:B------:R-:W-:Y:S02]  /*16be0*/  IMAD.MOV.U32 R44, RZ, RZ, 0x1 ;  /* 0x00000001ff2c7424 */ /* 0x000fe400078e00ff */
[----:B------:R-:W3:Y:S02]  /*16bf0*/  LDL R2, [R1+0x28] ;  /* 0x0000280001027983 */ /* 0x000ee40000100800 */
[----:B-----5:R-:W-:Y:S02]  /*16c00*/  IMAD.X R21, R4, 0x1, R7, P0 ;  /* 0x0000000104157824 */ /* 0x020fe400000e0607 */
[----:B------:R-:W4:Y:S04]  /*16c10*/  LDL R22, [R1+0x24] ;  /* 0x0000240001167983 */ /* 0x000f280000100800 */
[----:B------:R-:W4:Y:S01]  /*16c20*/  LDL R15, [R1+0x20] ;  /* 0x00002000010f7983 */ /* 0x000f220000100800 */
[----:B--2---:R-:W-:Y:S02]  /*16c30*/  ISETP.GE.AND P3, PT, R3, c[0x0][0x1d4], PT ;  /* 0x0000750003007a0c */ /* 0x004fe40003f66270 */
[----:B---3--:R-:W-:Y:S02]  /*16c40*/  ISETP.GE.AND P2, PT, R2, c[0x0][0x1d4], PT ;  /* 0x0000750002007a0c */ /* 0x008fe40003f46270 */
[----:B------:R-:W-:Y:S02]  /*16c50*/  IADD3 R2, P0, R0, R30, RZ ;  /* 0x0000001e00027210 */ /* 0x000fe40007f1e0ff */
[----:B----4-:R-:W-:Y:S02]  /*16c60*/  ISETP.GE.AND P1, PT, R22, c[0x0][0x1d4], PT ;  /* 0x0000750016007a0c */ /* 0x010fe40003f26270 */
[----:B------:R-:W-:Y:S01]  /*16c70*/  SEL R28, RZ, 0x10, P2 ;  /* 0x00000010ff1c7807 */ /* 0x000fe20001000000 */
[----:B------:R-:W-:Y:S01]  /*16c80*/  IMAD.X R3, R4, 0x1, R12, P0 ;  /* 0x0000000104037824 */ /* 0x000fe200000e060c */
[----:B------:R-:W-:Y:S03]  /*16c90*/  SEL R23, RZ, 0x10, P1 ;  /* 0x00000010ff177807 */ /* 0x000fe60000800000 */
        /* <DEDUP_REMOVED lines=8> */
[----:B---3--:R-:W-:Y:S01]  /*16d20*/  IADD3 R2, P0, R0, R36, RZ ;  /* 0x0000002400027210 */ /* 0x008fe20007f1e0ff */
[----:B------:R-:W-:Y:S04]  /*16d30*/  IMAD.MOV.U32 R0, RZ, RZ, R5 ;  /* 0x000000ffff007224 */ /* 0x000fe800078e0005 */
[----:B------:R-:W-:Y:S01]  /*16d40*/  IMAD.X R3, R4, 0x1, R14, P0 ;  /* 0x0000000104037824 */ /* 0x000fe200000e060e */
[----:B------:R-:W-:Y:S02]  /*16d50*/  ISETP.GE.AND P0, PT, R15, c[0x0][0x1d4], PT ;  /* 0x000075000f007a0c */ /* 0x000fe40003f06270 */
[----:B------:R-:W-:Y:S02]  /*16d60*/  SEL R15, RZ, 0x10, P3 ;  /* 0x00000010ff0f7807 */ /* 0x000fe40001800000 */
[----:B------:R-:W-:Y:S09]  /*16d70*/  SEL R22, RZ, 0x10, P0 ;  /* 0x00000010ff167807 */ /* 0x000ff20000000000 */
[----:B------:R3:W-:Y:S02]  /*16d80*/  LDGSTS.E.BYPASS.LTC128B.128 [R251+0x9100], [R2.64], !P0 ;  /* 0x0910000002fb7fae */ /* 0x0007e4000c101d46 */
[----:B---3--:R-:W-:Y:S01]  /*16d90*/  MOV R2, 0x16dc0 ;  /* 0x00016dc000027802 */ /* 0x008fe20000000f00 */
[----:B------:R-:W-:Y:S02]  /*16da0*/  IMAD.MOV.U32 R3, RZ, RZ, 0x181f ;  /* 0x0000181fff037424 */ /* 0x000fe400078e00ff */
[----:B-12---:R-:W-:Y:S05]  /*16db0*/  CALL.REL.NOINC `($__internal_44_$__cuda_sm70_shflsync_idx_p) ;  /* 0x0000188000007944 */ /* 0x006fea0003c00000 */
[----:B------:R-:W-:Y:S01]  /*16dc0*/  MOV R44, 0x1 ;  /* 0x00000001002c7802 */ /* 0x000fe20000000f00 */
[----:B-----5:R-:W-:Y:S01]  /*16dd0*/  IMAD.MOV.U32 R4, RZ, RZ, R0 ;  /* 0x000000ffff047224 */ /* 0x020fe200078e0000 */
[----:B------:R-:W-:Y:S01]  /*16de0*/  MOV R3, 0x181f ;  /* 0x0000181f00037802 */ /* 0x000fe20000000f00 */
[----:B------:R-:W-:Y:S01]  /*16df0*/  IMAD.MOV.U32 R0, RZ, RZ, R6 ;  /* 0x000000ffff007224 */ /* 0x000fe200078e0006 */
[----:B------:R-:W-:Y:S02]  /*16e00*/  MOV R2, 0x16e20 ;  /* 0x00016e2000027802 */ /* 0x000fe40000000f00 */
[----:B-1----:R-:W-:Y:S05]  /*16e10*/  CALL.REL.NOINC `($__internal_44_$__cuda_sm70_shflsync_idx_p) ;  /* 0x0000182000007944 */ /* 0x002fea0003c00000 */
[C---:B------:R-:W-:Y:S01]  /*16e20*/  IADD3 R2, -R15.reuse, 0x10, RZ ;  /* 0x000000100f027810 */ /* 0x040fe20007ffe1ff */
[----:B------:R-:W-:Y:S01]  /*16e30*/  IMAD.MOV.U32 R44, RZ, RZ, 0x2 ;  /* 0x00000002ff2c7424 */ /* 0x000fe200078e00ff */
[----:B------:R-:W-:Y:S02]  /*16e40*/  ISETP.NE.U32.AND P2, PT, R15, RZ, PT ;  /* 0x000000ff0f00720c */ /* 0x000fe40003f45070 */
[----:B------:R-:W-:Y:S04]  /*16e50*/  LOP3.LUT R2, R2, 0xf, RZ, 0xc0, !PT ;  /* 0x0000000f02027812 */ /* 0x000fe800078ec0ff */
[----:B------:R-:W-:Y:S04]  /*16e60*/  IADD3 R2, P1, P0, R2, R0, R29 ;  /* 0x0000000002027210 */ /* 0x000fe8000783e01d */
[----:B-----5:R-:W-:Y:S05]  /*16e70*/  IADD3.X R3, RZ, R4, R7, P1, P0 ;  /* 0x00000004ff037210 */ /* 0x020fea0000fe0407 */
[----:B------:R-:W-:Y:S01]  /*16e80*/  @!PT LDS RZ, [RZ] ;  /* 0x00000000fffff984 */ /* 0x000fe20000000800 */
[----:B------:R-:W-:Y:S01]  /*16e90*/  @!PT LDS RZ, [RZ] ;  /* 0x00000000fffff984 */ /* 0x000fe20000000800 */
[----:B------:R-:W-:Y:S01]  /*16ea0*/  @!PT LDS RZ, [RZ] ;  /* 0x00000000fffff984 */ /* 0x000fe20000000800 */
[----:B------:R2:W-:Y:S01]  /*16eb0*/  LDGSTS.E.BYPASS.LTC128B.128.ZFILL [R251+0x1100], [R2.64], P2 ;  /* 0x0110000002fb7fae */ /* 0x0005e20009141d46 */
[C---:B------:R-:W-:Y:S02]  /*16ec0*/  ISETP.NE.U32.AND P2, PT, R28.reuse, RZ, PT ;  /* 0x000000ff1c00720c */ /* 0x040fe40003f45070 */
[----:B--2---:R-:W-:Y:S04]  /*16ed0*/  IADD3 R2, -R28, 0x10, RZ ;  /* 0x000000101c027810 */ /* 0x004fe80007ffe1ff */
[----:B------:R-:W-:Y:S04]  /*16ee0*/  LOP3.LUT R2, R2, 0xf, RZ, 0xc0, !PT ;  /* 0x0000000f02027812 */ /* 0x000fe800078ec0ff */
[----:B------:R-:W-:Y:S04]  /*16ef0*/  IADD3 R2, P1, P0, R2, R0, R30 ;  /* 0x0000000002027210 */ /* 0x000fe8000783e01e */
[----:B------:R-:W-:Y:S05]  /*16f00*/  IADD3.X R3, RZ, R4, R12, P1, P0 ;  /* 0x00000004ff037210 */ /* 0x000fea0000fe040c */
        /* <DEDUP_REMOVED lines=10> */
[----:B------:R-:W-:Y:S01]  /*16fb0*/  IADD3 R2, P1, P0, R2, R0, R36 ;  /* 0x0000000002027210 */ /* 0x000fe2000783e024 */
[----:B------:R-:W-:Y:S03]  /*16fc0*/  IMAD.MOV.U32 R0, RZ, RZ, R5 ;  /* 0x000000ffff007224 */ /* 0x000fe600078e0005 */
[----:B------:R-:W-:Y:S05]  /*16fd0*/  IADD3.X R3, RZ, R4, R14, P1, P0 ;  /* 0x00000004ff037210 */ /* 0x000fea0000fe040e */
[----:B------:R2:W-:Y:S02]  /*16fe0*/  LDGSTS.E.BYPASS.LTC128B.128.ZFILL [R251+0xa100], [R2.64], P2 ;  /* 0x0a10000002fb7fae */ /* 0x0005e40009141d46 */
[----:B--2---:R-:W-:Y:S01]  /*16ff0*/  MOV R2, 0x17020 ;  /* 0x0001702000027802 */ /* 0x004fe20000000f00 */
[----:B------:R-:W-:Y:S02]  /*17000*/  IMAD.MOV.U32 R3, RZ, RZ, 0x181f ;  /* 0x0000181fff037424 */ /* 0x000fe400078e00ff */
[----:B-1----:R-:W-:Y:S05]  /*17010*/  CALL.REL.NOINC `($__internal_44_$__cuda_sm70_shflsync_idx_p) ;  /* 0x0000162000007944 */ /* 0x002fea0003c00000 */
[----:B------:R-:W-:Y:S01]  /*17020*/  MOV R44, 0x2 ;  /* 0x00000002002c7802 */ /* 0x000fe20000000f00 */
[----:B-----5:R-:W-:Y:S01]  /*17030*/  IMAD.MOV.U32 R4, RZ, RZ, R0 ;  /* 0x000000ffff047224 */ /* 0x020fe200078e0000 */
[----:B------:R-:W-:Y:S01]  /*17040*/  MOV R3, 0x181f ;  /* 0x0000181f00037802 */ /* 0x000fe20000000f00 */
[----:B------:R-:W-:Y:S01]  /*17050*/  IMAD.MOV.U32 R0, RZ, RZ, R6 ;  /* 0x000000ffff007224 */ /* 0x000fe200078e0006 */
[----:B------:R-:W-:Y:S02]  /*17060*/  MOV R2, 0x17080 ;  /* 0x0001708000027802 */ /* 0x000fe40000000f00 */
[----:B-1----:R-:W-:Y:S05]  /*17070*/  CALL.REL.NOINC `($__internal_44_$__cuda_sm70_shflsync_idx_p) ;  /* 0x000015c000007944 */ /* 0x002fea0003c00000 */
[----:B-1---5:R-:W-:-:S05]  /*17080*/  BRA `(.L_x_2743) ;  /* 0xffff17d000007947 */ /* 0x022fca000383ffff */
.L_x_2705:
[----:B------:R-:W-:Y:S01]  /*17090*/  MOV R44, RZ ;  /* 0x000000ff002c7202 */ /* 0x000fe20000000f00 */
[----:B------:R-:W-:Y:S01]  /*170a0*/  IMAD.MOV.U32 R0, RZ, RZ, R5 ;  /* 0x000000ffff007224 */ /* 0x000fe200078e0005 */
[----:B------:R-:W-:Y:S01]  /*170b0*/  MOV R2, 0x170e0 ;  /* 0x000170e000027802 */ /* 0x000fe20000000f00 */
[----:B------:R-:W-:Y:S02]  /*170c0*/  IMAD.MOV.U32 R3, RZ, RZ, 0x181f ;  /* 0x0000181fff037424 */ /* 0x000fe400078e00ff */
[----:B-1----:R-:W-:Y:S05]  /*170d0*/  CALL.REL.NOINC `($__internal_44_$__cuda_sm70_shflsync_idx_p) ;  /* 0x0000156000007944 */ /* 0x002fea0003c00000 */
[----:B-----5:R-:W-:Y:S01]  /*170e0*/  MOV R4, R0 ;  /* 0x0000000000047202 */ /* 0x020fe20000000f00 */
[----:B-1----:R-:W-:-:S05]  /*170f0*/  BRA `(.L_x_2744) ;  /* 0xffff360000007947 */ /* 0x002fca000383ffff */
.L_x_2706:
[----:B------:R-:W-:Y:S01]  /*17100*/  MOV R44, RZ ;  /* 0x000000ff002c7202 */ /* 0x000fe20000000f00 */
[----:B------:R-:W-:Y:S01]  /*17110*/  IMAD.MOV.U32 R0, RZ, RZ, R6 ;  /* 0x000000ffff007224 */ /* 0x000fe200078e0006 */
[----:B------:R-:W-:Y:S01]  /*17120*/  MOV R2, 0x17150 ;  /* 0x0001715000027802 */ /* 0x000fe20000000f00 */
[----:B------:R-:W-:Y:S02]  /*17130*/  IMAD.MOV.U32 R3, RZ, RZ, 0x181f ;  /* 0x0000181fff037424 */ /* 0x000fe400078e00ff */
[----:B-123--:R-:W-:Y:S05]  /*17140*/  CALL.REL.NOINC `($__internal_44_$__cuda_sm70_shflsync_idx_p) ;  /* 0x000014f000007944 */ /* 0x00efea0003c00000 */
        /* <DEDUP_REMOVED lines=77> */
.L_x_2707:
[----:B------:R-:W-:Y:S01]  /*17620*/  MOV R44, RZ ;  /* 0x000000ff002c7202 */ /* 0x000fe20000000f00 */
[----:B------:R-:W-:Y:S01]  /*17630*/  IMAD.MOV.U32 R0, RZ, RZ, R4 ;  /* 0x000000ffff007224 */ /* 0x000fe200078e0004 */
[----:B------:R-:W-:Y:S01]  /*17640*/  MOV R2, 0x17670 ;  /* 0x0001767000027802 */ /* 0x000fe20000000f00 */
[----:B------:R-:W-:Y:S02]  /*17650*/  IMAD.MOV.U32 R3, RZ, RZ, 0x1c1f ;  /* 0x00001c1fff037424 */ /* 0x000fe400078e00ff */
[----:B-1-3--:R-:W-:Y:S05]  /*17660*/  CALL.REL.NOINC `($__internal_44_$__cuda_sm70_shflsync_idx_p) ;  /* 0x00000fd000007944 */ /* 0x00afea0003c00000 */
[----:B-1---5:R-:W-:-:S05]  /*17670*/  BRA `(.L_x_2746) ;  /* 0xffff35e000007947 */ /* 0x022fca000383ffff */
.L_x_2708:
[----:B------:R-:W-:Y:S01]  /*17680*/  MOV R44, 0x1 ;  /* 0x00000001002c7802 */ /* 0x000fe20000000f00 */
[----:B------:R-:W-:Y:S01]  /*17690*/  IMAD.MOV.U32 R0, RZ, RZ, R4 ;  /* 0x000000ffff007224 */ /* 0x000fe200078e0004 */
[----:B------:R-:W-:Y:S01]  /*176a0*/  MOV R2, 0x176d0 ;  /* 0x000176d000027802 */ /* 0x000fe20000000f00 */
[----:B------:R-:W-:Y:S02]  /*176b0*/  IMAD.MOV.U32 R3, RZ, RZ, 0x1c1f ;  /* 0x00001c1fff037424 */ /* 0x000fe400078e00ff */
[----:B--2---:R-:W-:Y:S05]  /*176c0*/  CALL.REL.NOINC `($__internal_44_$__cuda_sm70_shflsync_idx_p) ;  /* 0x00000f7000007944 */ /* 0x004fea0003c00000 */
[----:B-----5:R-:W2:Y:S01]  /*176d0*/  LDL.LU R4, [R1+0x8] ;  /* 0x0000080001047983 */ /* 0x020ea20000300800 */
[----:B------:R-:W-:Y:S03]  /*176e0*/  IMAD.IADD R0, R5, 0x1, R0 ;  /* 0x0000000105007824 */ /* 0x000fe600078e0200 */
[----:B------:R-:W3:Y:S02]  /*176f0*/  LDL.LU R3, [R1+0x4] ;  /* 0x0000040001037983 */ /* 0x000ee40000300800 */
[C---:B------:R-:W-:Y:S02]  /*17700*/  ISETP.GT.AND P0, PT, R0.reuse, RZ, PT ;  /* 0x000000ff0000720c */ /* 0x040fe40003f04270 */
[C---:B------:R-:W-:Y:S01]  /*17710*/  ISETP.GT.AND P1, PT, R0.reuse, 0x1, PT ;  /* 0x000000010000780c */ /* 0x040fe20003f24270 */
[----:B------:R-:W4:Y:S01]  /*17720*/  LDL.LU R2, [R1] ;  /* 0x0000000001027983 */ /* 0x000f220000300800 */
        /* <DEDUP_REMOVED lines=19> */
[----:B--2---:R-:W-:Y:S02]  /*17860*/  FSEL R5, R4, -INF , P0 ;  /* 0xff80000004057808 */ /* 0x004fe40000000000 */
[C---:B------:R-:W-:Y:S02]  /*17870*/  ISETP.GT.AND P0, PT, R0.reuse, 0x10, PT ;  /* 0x000000100000780c */ /* 0x040fe40003f04270 */
[----:B---3--:R-:W-:Y:S02]  /*17880*/  FSEL R185, R3, -INF , P1 ;  /* 0xff80000003b97808 */ /* 0x008fe40000800000 */
[----:B------:R-:W-:Y:S02]  /*17890*/  ISETP.GT.AND P1, PT, R0, 0x11, PT ;  /* 0x000000110000780c */ /* 0x000fe40003f24270 */
[----:B------:R-:W-:Y:S02]  /*178a0*/  FSEL R49, R214, -INF , P0 ;  /* 0xff800000d6317808 */ /* 0x000fe40000000000 */
[----:B------:R-:W-:Y:S02]  /*178b0*/  ISETP.GT.AND P0, PT, R0, 0x20, PT ;  /* 0x000000200000780c */ /* 0x000fe40003f04270 */
[----:B----4-:R-:W-:Y:S02]  /*178c0*/  FSEL R51, R2, -INF , P2 ;  /* 0xff80000002337808 */ /* 0x010fe40001000000 */
        /* <DEDUP_REMOVED lines=70> */
[----:B-1----:R-:W-:Y:S05]  /*17d30*/  CALL.REL.NOINC `($__internal_43_$__cuda_sm70_shflsync_bfly_p) ;  /* 0x000008a000007944 */ /* 0x002fea0003c00000 */
[----:B------:R-:W-:Y:S01]  /*17d40*/  FMNMX.FTZ R4, R4, R0, !PT ;  /* 0x0000000004047209 */ /* 0x000fe20007810000 */
[----:B------:R-:W-:Y:S01]  /*17d50*/  IMAD.MOV.U32 R0, RZ, RZ, 0x1 ;  /* 0x00000001ff007424 */ /* 0x000fe200078e00ff */
[----:B------:R-:W-:Y:S02]  /*17d60*/  MOV R2, 0x17d80 ;  /* 0x00017d8000027802 */ /* 0x000fe40000000f00 */
        /* <DEDUP_REMOVED lines=8> */
[----:B------:R-:W-:Y:S02]  /*17df0*/  MOV R2, 0x17e10 ;  /* 0x00017e1000027802 */ /* 0x000fe40000000f00 */
[----:B------:R-:W-:Y:S05]  /*17e00*/  CALL.REL.NOINC `($__internal_43_$__cuda_sm70_shflsync_bfly_p) ;  /* 0x000007d000007944 */ /* 0x000fea0003c00000 */
[----:B------:R-:W-:-:S05]  /*17e10*/  BRA `(.L_x_2747) ;  /* 0xffff382000007947 */ /* 0x000fca000383ffff */
.L_x_2711:
[----:B-1----:R-:W-:Y:S01]  /*17e20*/  MOV R44, RZ ;  /* 0x000000ff002c7202 */ /* 0x002fe20000000f00 */
[----:B------:R-:W-:Y:S01]  /*17e30*/  IMAD.MOV.U32 R0, RZ, RZ, R6 ;  /* 0x000000ffff007224 */ /* 0x000fe200078e0006 */
[----:B------:R-:W-:Y:S01]  /*17e40*/  MOV R2, 0x17e70 ;  /* 0x00017e7000027802 */ /* 0x000fe20000000f00 */
[----:B------:R-:W-:Y:S02]  /*17e50*/  IMAD.MOV.U32 R3, RZ, RZ, 0x181f ;  /* 0x0000181fff037424 */ /* 0x000fe400078e00ff */
[----:B------:R-:W-:Y:S05]  /*17e60*/  CALL.REL.NOINC `($__internal_44_$__cuda_sm70_shflsync_idx_p) ;  /* 0x000007d000007944 */ /* 0x000fea0003c00000 */
[----:B-1---5:R-:W-:-:S05]  /*17e70*/  BRA `(.L_x_2748) ;  /* 0xffff62a000007947 */ /* 0x022fca000383ffff */
.L_x_2714:
[----:B------:R-:W-:Y:S01]  /*17e80*/  MOV R44, RZ ;  /* 0x000000ff002c7202 */ /* 0x000fe20000000f00 */
[----:B------:R-:W-:Y:S01]  /*17e90*/  IMAD.MOV.U32 R0, RZ, RZ, R5 ;  /* 0x000000ffff007224 */ /* 0x000fe200078e0005 */
[----:B------:R-:W-:Y:S01]  /*17ea0*/  MOV R2, 0x17ed0 ;  /* 0x00017ed000027802 */ /* 0x000fe20000000f00 */
[----:B------:R-:W-:Y:S02]  /*17eb0*/  IMAD.MOV.U32 R3, RZ, RZ, 0x181f ;  /* 0x0000181fff037424 */ /* 0x000fe400078e00ff */
[----:B-1----:R-:W-:Y:S05]  /*17ec0*/  CALL.REL.NOINC `($__internal_44_$__cuda_sm70_shflsync_idx_p) ;  /* 0x0000077000007944 */ /* 0x002fea0003c00000 */
[----:B-----5:R-:W-:Y:S01]  /*17ed0*/  MOV R4, R0 ;  /* 0x0000000000047202 */ /* 0x020fe20000000f00 */
[----:B-1----:R-:W-:-:S05]  /*17ee0*/  BRA `(.L_x_2749) ;  /* 0xffff82c000007947 */ /* 0x002fca000383ffff */
.L_x_2715:
[----:B------:R-:W-:Y:S01]  /*17ef0*/  MOV R44, RZ ;  /* 0x000000ff002c7202 */ /* 0x000fe20000000f00 */
[----:B------:R-:W-:Y:S01]  /*17f00*/  IMAD.MOV.U32 R0, RZ, RZ, R6 ;  /* 0x000000ffff007224 */ /* 0x000fe200078e0006 */
[----:B------:R-:W-:Y:S01]  /*17f10*/  MOV R2, 0x17f40 ;  /* 0x00017f4000027802 */ /* 0x000fe20000000f00 */
[----:B------:R-:W-:Y:S02]  /*17f20*/  IMAD.MOV.U32 R3, RZ, RZ, 0x181f ;  /* 0x0000181fff037424 */ /* 0x000fe400078e00ff */
[----:B-123--:R-:W-:Y:S05]  /*17f30*/  CALL.REL.NOINC `($__internal_44_$__cuda_sm70_shflsync_idx_p) ;  /* 0x0000070000007944 */ /* 0x00efea0003c00000 */
[----:B------:R-:W-:Y:S01]  /*17f40*/  IADD3 R2, -R132, 0x10, RZ ;  /* 0x0000001084027810 */ /* 0x000fe20007ffe1ff */
[----:B------:R-:W-:Y:S03]  /*17f50*/  IMAD.MOV.U32 R44, RZ, RZ, 0x1 ;  /* 0x00000001ff2c7424 */ /* 0x000fe600078e00ff */
        /* <DEDUP_REMOVED lines=17> */
[----:B------:R-:W-:Y:S05]  /*18070*/  IMAD.X R3, R4, 0x1, R10, P0 ;  /* 0x0000000104037824 */ /* 0x000fea00000e060a */
[----:B------:R2:W-:Y:S02]  /*18080*/  LDGSTS.E.BYPASS.LTC128B.128 [R251+0x15100], [R2.64], !P3 ;  /* 0x1510000002fb7fae */ /* 0x0005e4000d901d46 */
[----:B--2---:R-:W-:Y:S01]  /*18090*/  MOV R2, 0x180c0 ;  /* 0x000180c000027802 */ /* 0x004fe20000000f00 */
[----:B------:R-:W-:Y:S02]  /*180a0*/  IMAD.MOV.U32 R3, RZ, RZ, 0x181f ;  /* 0x0000181fff037424 */ /* 0x000fe400078e00ff */
[----:B-1-3--:R-:W-:Y:S05]  /*180b0*/  CALL.REL.NOINC `($__internal_44_$__cuda_sm70_shflsync_idx_p) ;  /* 0x0000058000007944 */ /* 0x00afea0003c00000 */
[----:B------:R-:W-:Y:S01]  /*180c0*/  MOV R44, 0x1 ;  /* 0x00000001002c7802 */ /* 0x000fe20000000f00 */
[----:B-----5:R-:W-:Y:S01]  /*180d0*/  IMAD.MOV.U32 R4, RZ, RZ, R0 ;  /* 0x000000ffff047224 */ /* 0x020fe200078e0000 */
[----:B------:R-:W-:Y:S01]  /*180e0*/  MOV R3, 0x181f ;  /* 0x0000181f00037802 */ /* 0x000fe20000000f00 */
[----:B------:R-:W-:Y:S01]  /*180f0*/  IMAD.MOV.U32 R0, RZ, RZ, R6 ;  /* 0x000000ffff007224 */ /* 0x000fe200078e0006 */
[----:B------:R-:W-:Y:S02]  /*18100*/  MOV R2, 0x18120 ;  /* 0x0001812000027802 */ /* 0x000fe40000000f00 */
[----:B-1----:R-:W-:Y:S05]  /*18110*/  CALL.REL.NOINC `($__internal_44_$__cuda_sm70_shflsync_idx_p) ;  /* 0x0000052000007944 */ /* 0x002fea0003c00000 */
        /* <DEDUP_REMOVED lines=30> */
[----:B-1---5:R-:W-:-:S05]  /*18300*/  BRA `(.L_x_2750) ;  /* 0xffff80d000007947 */ /* 0x022fca000383ffff */
.L_x_2716:
[----:B------:R-:W-:Y:S02]  /*18310*/  MOV R0, 0x2 ;  /* 0x0000000200007802 */ /* 0x000fe40000000f00 */
[----:B------:R-:W-:Y:S02]  /*18320*/  MOV R2, 0x18340 ;  /* 0x0001834000027802 */ /* 0x000fe40000000f00 */
[----:B------:R-:W-:Y:S05]  /*18330*/  CALL.REL.NOINC `($__internal_43_$__cuda_sm70_shflsync_bfly_p) ;  /* 0x000002a000007944 */ /* 0x000fea0003c00000 */
        /* <DEDUP_REMOVED lines=14> */
.L_x_2718:
[----:B------:R1:W5:Y:S01]  /*18420*/  LDL R4, [R1+0x1c] ;  /* 0x00001c0001047983 */ /* 0x0003620000100800 */
[----:B------:R-:W-:-:S02]  /*18430*/  MOV R0, 0x2 ;  /* 0x0000000200007802 */ /* 0x000fc40000000f00 */
[----:B------:R-:W-:Y:S02]  /*18440*/  MOV R2, 0x18460 ;  /* 0x0001846000027802 */ /* 0x000fe40000000f00 */
[----:B-1---5:R-:W-:Y:S05]  /*18450*/  CALL.REL.NOINC `($__internal_43_$__cuda_sm70_shflsync_bfly_p) ;  /* 0x0000018000007944 */ /* 0x022fea0003c00000 */
[----:B------:R-:W-:Y:S01]  /*18460*/  MOV R5, R0 ;  /* 0x0000000000057202 */ /* 0x000fe20000000f00 */
[----:B------:R-:W-:Y:S05]  /*18470*/  BRA `(.L_x_2752) ;  /* 0xffffab3000007947 */ /* 0x000fea000383ffff */
.L_x_2719:
[----:B------:R-:W-:Y:S01]  /*18480*/  IMAD.MOV.U32 R4, RZ, RZ, R5 ;  /* 0x000000ffff047224 */ /* 0x000fe200078e0005 */
[----:B------:R-:W-:Y:S02]  /*18490*/  MOV R0, 0x1 ;  /* 0x0000000100007802 */ /* 0x000fe40000000f00 */
[----:B------:R-:W-:Y:S02]  /*184a0*/  MOV R2, 0x184c0 ;  /* 0x000184c000027802 */ /* 0x000fe40000000f00 */
[----:B------:R-:W-:Y:S05]  /*184b0*/  CALL.REL.NOINC `($__internal_43_$__cuda_sm70_shflsync_bfly_p) ;  /* 0x0000012000007944 */ /* 0x000fea0003c00000 */
[----:B------:R1:W5:Y:S01]  /*184c0*/  LDL R4, [R1+0x2c] ;  /* 0x00002c0001047983 */ /* 0x0003620000100800 */
[----:B------:R-:W-:Y:S01]  /*184d0*/  FADD.FTZ R5, R5, R0 ;  /* 0x0000000005057221 */ /* 0x000fe20000010000 */
[----:B------:R-:W-:Y:S02]  /*184e0*/  MOV R0, 0x2 ;  /* 0x0000000200007802 */ /* 0x000fe40000000f00 */
[----:B------:R-:W-:Y:S02]  /*184f0*/  MOV R2, 0x18510 ;  /* 0x0001851000027802 */ /* 0x000fe40000000f00 */
[----:B-1---5:R-:W-:Y:S05]  /*18500*/  CALL.REL.NOINC `($__internal_43_$__cuda_sm70_shflsync_bfly_p) ;  /* 0x000000d000007944 */ /* 0x022fea0003c00000 */
[----:B------:R-:W2:Y:S02]  /*18510*/  LDL.LU R2, [R1+0x2c] ;  /* 0x00002c0001027983 */ /* 0x000ea40000300800 */
[----:B--2---:R-:W-:Y:S01]  /*18520*/  FADD.FTZ R4, R2, R0 ;  /* 0x0000000002047221 */ /* 0x004fe20000010000 */
[----:B------:R-:W-:-:S02]  /*18530*/  MOV R0, 0x1 ;  /* 0x0000000100007802 */ /* 0x000fc40000000f00 */
[----:B------:R-:W-:Y:S02]  /*18540*/  MOV R2, 0x18560 ;  /* 0x0001856000027802 */ /* 0x000fe40000000f00 */
[----:B------:R-:W-:Y:S05]  /*18550*/  CALL.REL.NOINC `($__internal_43_$__cuda_sm70_shflsync_bfly_p) ;  /* 0x0000008000007944 */ /* 0x000fea0003c00000 */
[----:B------:R-:W-:Y:S01]  /*18560*/  MOV R3, R0 ;  /* 0x0000000000037202 */ /* 0x000fe20000000f00 */
[----:B------:R-:W-:Y:S05]  /*18570*/  BRA `(.L_x_2753) ;  /* 0xffffaac000007947 */ /* 0x000fea000383ffff */
.L_x_2729:
[----:B--2---:R-:W-:Y:S01]  /*18580*/  IMAD.MOV.U32 R0, RZ, RZ, R14 ;  /* 0x000000ffff007224 */ /* 0x004fe200078e000e */
[----:B-----5:R-:W-:Y:S01]  /*18590*/  MOV R44, RZ ;  /* 0x000000ff002c7202 */ /* 0x020fe20000000f00 */
[----:B-1--4-:R-:W-:Y:S01]  /*185a0*/  IMAD.MOV.U32 R3, RZ, RZ, 0x1f ;  /* 0x0000001fff037424 */ /* 0x012fe200078e00ff */
[----:B------:R-:W-:Y:S02]  /*185b0*/  MOV R2, 0x185d0 ;  /* 0x000185d000027802 */ /* 0x000fe40000000f00 */
[----:B---3--:R-:W-:Y:S05]  /*185c0*/  CALL.REL.NOINC `($__internal_44_$__cuda_sm70_shflsync_idx_p) ;  /* 0x0000007000007944 */ /* 0x008fea0003c00000 */
[----:B-1---5:R-:W-:Y:S05]  /*185d0*/  BRA `(.L_x_2754) ;  /* 0xffffd3b000007947 */ /* 0x022fea000383ffff */
        .weak           $__internal_43_$__cuda_sm70_shflsync_bfly_p
        .type           $__internal_43_$__cuda_sm70_shflsync_bfly_p,@function
        .size           $__internal_43_$__cuda_sm70_shflsync_bfly_p,($__internal_44_$__cuda_sm70_shflsync_idx_p - $__internal_43_$__cuda_sm70_shflsync_bfly_p)
$__internal_43_$__cuda_sm70_shflsync_bfly_p:
[----:B------:R-:W-:Y:S02]  /*185e0*/  MOV R200, 0xffffffff ;  /* 0xffffffff00c87802 */ /* 0x000fe40000000f00 */
[----:B------:R-:W-:Y:S02]  /*185f0*/  MOV R3, 0x1f ;  /* 0x0000001f00037802 */ /* 0x000fe40000000f00 */
[----:B------:R-:W-:Y:S04]  /*18600*/  WARPSYNC R200 ;  /* 0x000000c800007348 */ /* 0x000fe80003800000 */
[----:B------:R1:W2:Y:S02]  /*18610*/  SHFL.BFLY PT, R0, R4, R0, R3 ;  /* 0x0c00000004007389 */ /* 0x0002a400000e0003 */
[----:B-1----:R-:W-:-:S04]  /*18620*/  MOV R3, 0x0 ;  /* 0x0000000000037802 */ /* 0x002fc80000000f00 */
[----:B--2---:R-:W-:Y:S05]  /*18630*/  RET.REL.NODEC R2 `(_ZN7cutlass13device_kernelIN5flash19enable_sm80_to_sm89INS1_16FlashAttnFwdSm80INS1_25CollectiveMainloopFwdSm80ILi8ELi1ELb0EN4cute5tupleIJNS5_1CILi128EEENS7_ILi96EEENS7_ILi256EEEEEELi256ENS_6half_tEfNS_4arch4Sm80ELb1ELb0ELb1ELb0ELb1ELb0ELb1ELb1EEENS1_21CollectiveEpilogueFwdINS6_IJS8_SA_S9_EEENS6_IJNS7_ILi1EEESI_SI_EEESC_SE_Li256ELb0ELb1ELb1ELb0EEENS1_30DynamicPersistentTileSchedulerILi256ELi256ELb1ELb1ELb0EEEEEEEEEvNT_6ParamsE) ;  /* 0xfffe79c002007950 */ /* 0x004fea0003c3ffff */
        .weak           $__internal_44_$__cuda_sm70_shflsync_idx_p
        .type           $__internal_44_$__cuda_sm70_shflsync_idx_p,@function
        .size           $__internal_44_$__cuda_sm70_shflsync_idx_p,(.L_x_6515 - $__internal_44_$__cuda_sm70_shflsync_idx_p)
$__internal_44_$__cuda_sm70_shflsync_idx_p:
[----:B------:R1:W-:Y:S02]  /*18640*/  STL [R1+0x198], R4 ;  /* 0x0001980401007387 */ /* 0x0003e40000100800 */
[----:B-1----:R-:W-:-:S04]  /*18650*/  MOV R4, 0xffffffff ;  /* 0xffffffff00047802 */ /* 0x002fc80000000f00 */
[----:B------:R-:W-:Y:S04]  /*18660*/  WARPSYNC R4 ;  /* 0x0000000400007348 */ /* 0x000fe80003800000 */
[----:B------:R1:W2:Y:S04]  /*18670*/  SHFL.IDX PT, R0, R0, R44, R3 ;  /* 0x0000002c00007389 */ /* 0x0002a800000e0003 */
[----:B-1----:R1:W5:Y:S01]  /*18680*/  LDL.LU R4, [R1+0x198] ;  /* 0x0001980001047983 */ /* 0x0023620000300800 */
[----:B------:R-:W-:-:S04]  /*18690*/  MOV R3, 0x0 ;  /* 0x0000000000037802 */ /* 0x000fc80000000f00 */
[----:B--2---:R-:W-:Y:S05]  /*186a0*/  RET.REL.NODEC R2 `(_ZN7cutlass13device_kernelIN5flash19enable_sm80_to_sm89INS1_16FlashAttnFwdSm80INS1_25CollectiveMainloopFwdSm80ILi8ELi1ELb0EN4cute5tupleIJNS5_1CILi128EEENS7_ILi96EEENS7_ILi256EEEEEELi256ENS_6half_tEfNS_4arch4Sm80ELb1ELb0ELb1ELb0ELb1ELb0ELb1ELb1EEENS1_21CollectiveEpilogueFwdINS6_IJS8_SA_S9_EEENS6_IJNS7_ILi1EEESI_SI_EEESC_SE_Li256ELb0ELb1ELb1ELb0EEENS1_30DynamicPersistentTileSchedulerILi256ELi256ELb1ELb1ELb0EEEEEEEEEvNT_6ParamsE) ;  /* 0xfffe795002007950 */ /* 0x004fea0003c3ffff */
.L_x_2755:
        /* <DEDUP_REMOVED lines=13> */
.L_x_6515:


//--------------------- .text._ZN7cutlass13device_kernelIN5flash19enable_sm80_to_sm89INS1_16FlashAttnFwdSm80INS1_25CollectiveMainloopFwdSm80ILi8ELi1ELb0EN4cute5tupleIJNS5_1CILi128EEENS7_ILi64EEENS7_ILi256EEEEEELi256ENS_6half_tEfNS_4arch4Sm80ELb1ELb0ELb1ELb1ELb1ELb0ELb1ELb1EEENS1_21CollectiveEpilogueFwdINS6_IJS8_SA_S9_EEENS6_IJNS7_ILi1EEESI_SI_EEESC_SE_Li256ELb1ELb1ELb1ELb0EEENS1_36VarlenDynamicPersistentTileSchedulerILi128ELi64ELi256ELi256ELb1ELb1ELb0ELb1ELb1ELb1EEEEEEEEEvNT_6ParamsE --------------------------
	.section	.text._ZN7cutlass13device_kernelIN5flash19enable_sm80_to_sm89INS1_16FlashAttnFwdSm80INS1_25CollectiveMainloopFwdSm80ILi8ELi1ELb0EN4cute5tupleIJNS5_1CILi128EEENS7_ILi64EEENS7_ILi256EEEEEELi256ENS_6half_tEfNS_4arch4Sm80ELb1ELb0ELb1ELb1ELb1ELb0ELb1ELb1EEENS1_21CollectiveEpilogueFwdINS6_IJS8_SA_S9_EEENS6_IJNS7_ILi1EEESI_SI_EEESC_SE_Li256ELb1ELb1ELb1ELb0EEENS1_36VarlenDynamicPersistentTileSchedulerILi128ELi64ELi256ELi256ELb1ELb1ELb0ELb1ELb1ELb1EEEEEEEEEvNT_6ParamsE,"ax",@progbits
	.sectioninfo	@"SHI_REGISTERS=255"
	.align	128
.text._ZN7cutlass13device_kernelIN5flash19enable_sm80_to_sm89INS1_16FlashAttnFwdSm80INS1_25CollectiveMainloopFwdSm80ILi8ELi1ELb0EN4cute5tupleIJNS5_1CILi128EEENS7_ILi64EEENS7_ILi256EEEEEELi256ENS_6half_tEfNS_4arch4Sm80ELb1ELb0ELb1ELb1ELb1ELb0ELb1ELb1EEENS1_21CollectiveEpilogueFwdINS6_IJS8_SA_S9_EEENS6_IJNS7_ILi1EEESI_SI_EEESC_SE_Li256ELb1ELb1ELb1ELb0EEENS1_36VarlenDynamicPersistentTileSchedulerILi128ELi64ELi256ELi256ELb1ELb1ELb0ELb1ELb1ELb1EEEEEEEEEvNT_6ParamsE:
        .type           _ZN7cutlass13device_kernelIN5flash19enable_sm80_to_sm89INS1_16FlashAttnFwdSm80INS1_25CollectiveMainloopFwdSm80ILi8ELi1ELb0EN4cute5tupleIJNS5_1CILi128EEENS7_ILi64EEENS7_ILi256EEEEEELi256ENS_6half_tEfNS_4arch4Sm80ELb1ELb0ELb1ELb1ELb1ELb0ELb1ELb1EEENS1_21CollectiveEpilogueFwdINS6_IJS8_SA_S9_EEENS6_IJNS7_ILi1EEESI_SI_EEESC_SE_Li256ELb1ELb1ELb1ELb0EEENS1_36VarlenDynamicPersistentTileSchedulerILi128ELi64ELi256ELi256ELb1ELb1ELb0ELb1ELb1ELb1EEEEEEEEEvNT_6ParamsE,@function
        .size           _ZN7cutlass13device_kernelIN5flash19enable_sm80_to_sm89INS1_16FlashAttnFwdSm80INS1_25CollectiveMainloopFwdSm80ILi8ELi1ELb0EN4cute5tupleIJNS5_1CILi128EEENS7_ILi64EEENS7_ILi256EEEEEELi256ENS_6half_tEfNS_4arch4Sm80ELb1ELb0ELb1ELb1ELb1ELb0ELb1ELb1EEENS1_21CollectiveEpilogueFwdINS6_IJS8_SA_S9_EEENS6_IJNS7_ILi1EEESI_SI_EEESC_SE_Li256ELb1ELb1ELb1ELb0EEENS1_36VarlenDynamicPersistentTileSchedulerILi128ELi64ELi256ELi256ELb1ELb1ELb0ELb1ELb1ELb1EEEEEEEEEvNT_6ParamsE,(.L_x_6518 - _ZN7cutlass13device_kernelIN5flash19enable_sm80_to_sm89INS1_16FlashAttnFwdSm80INS1_25CollectiveMainloopFwdSm80ILi8ELi1ELb0EN4cute5tupleIJNS5_1CILi128EEENS7_ILi64EEENS7_ILi256EEEEEELi256ENS_6half_tEfNS_4arch4Sm80ELb1ELb0ELb1ELb1ELb1ELb0ELb1ELb1EEENS1_21CollectiveEpilogueFwdINS6_IJS8_SA_S9_EEENS6_IJNS7_ILi1EEESI_SI_EEESC_SE_Li256ELb1ELb1ELb1ELb0EEENS1_36VarlenDynamicPersistentTileSchedulerILi128ELi64ELi256ELi256ELb1ELb1ELb0ELb1ELb1ELb1EEEEEEEEEvNT_6ParamsE)
        .other          _ZN7cutlass13device_kernelIN5flash19enable_sm80_to_sm89INS1_16FlashAttnFwdSm80INS1_25CollectiveMainloopFwdSm80ILi8ELi1ELb0EN4cute5tupleIJNS5_1CILi128EEENS7_ILi64EEENS7_ILi256EEEEEELi256ENS_6half_tEfNS_4arch4Sm80ELb1ELb0ELb1ELb1ELb1ELb0ELb1ELb1EEENS1_21CollectiveEpilogueFwdINS6_IJS8_SA_S9_EEENS6_IJNS7_ILi1EEESI_SI_EEESC_SE_Li256ELb1ELb1ELb1ELb0EEENS1_36VarlenDynamicPersistentTileSchedulerILi128ELi64ELi256ELi256ELb1ELb1ELb0ELb1ELb1ELb1EEEEEEEEEvNT_6ParamsE,@"STO_CUDA_ENTRY STV_DEFAULT"
_ZN7cutlass13device_kernelIN5flash19enable_sm80_to_sm89INS1_16FlashAttnFwdSm80INS1_25CollectiveMainloopFwdSm80ILi8ELi1ELb0EN4cute5tupleIJNS5_1CILi128EEENS7_ILi64EEENS7_ILi256EEEEEELi256ENS_6half_tEfNS_4arch4Sm80ELb1ELb0ELb1ELb1ELb1ELb0ELb1ELb1EEENS1_21CollectiveEpilogueFwdINS6_IJS8_SA_S9_EEENS6_IJNS7_ILi1EEESI_SI_EEESC_SE_Li256ELb1ELb1ELb1ELb0EEENS1_36VarlenDynamicPersistentTileSchedulerILi128ELi64ELi256ELi256ELb1ELb1ELb0ELb1ELb1ELb1EEEEEEEEEvNT_6ParamsE:
        /* <DEDUP_REMOVED lines=52> */
.L_x_2761:
        /* <DEDUP_REMOVED lines=16> */
.L_x_2878:
        /* <DEDUP_REMOVED lines=16> */
.L_x_2879:
[----:B---3--:R-:W-:-:S05]  /*0540*/  IMAD R0, R0, c[0x0][0x538], RZ ;  /* 0x00014e0000007a24 */ /* 0x008fca00078e02ff */
[----:B------:R-:W-:-:S04]  /*0550*/  IADD3 R6, R0, R6, RZ ;  /* 0x0000000600067210 */ /* 0x000fc80007ffe0ff */
[----:B------:R-:W-:-:S13]  /*0560*/  ISETP.GT.AND P0, PT, R6, UR4, PT ;  /* 0x0000000406007c0c */ /* 0x000fda000bf04270 */
[----:B-12---:R-:W-:Y:S05]  /*0570*/  @!P0 BRA `(.L_x_2761) ;  /* 0xfffffdc000008947 */ /* 0x006fea000383ffff */
.L_x_2757:
[----:B------:R-:W-:-:S05]  /*0580*/  IADD3 R10, -R0, R6, RZ ;  /* 0x00000006000a7210 */ /* 0x000fca0007ffe1ff */
[----:B------:R-:W-:-:S05]  /*0590*/  IMAD R0, R4, c[0x0][0x538], R10 ;  /* 0x00014e0004007a24 */ /* 0x000fca00078e020a */
[----:B------:R-:W-:Y:S01]  /*05a0*/  ISETP.GT.AND P0, PT, R0, UR4, PT ;  /* 0x0000000400007c0c */ /* 0x000fe2000bf04270 */
[----:B------:R-:W-:-:S12]  /*05b0*/  BRA.DIV ~URZ, `(.L_x_2762) ;  /* 0x000144d27f007947 */ /* 0x000fd8000b800000 */
[----:B------:R-:W-:-:S04]  /*05c0*/  VOTE.ANY R6, PT, !P0 ;  /* 0x0000000000067806 */ /* 0x000fc800040e0100 */
.L_x_2880:
[----:B------:R-:W1:Y:S02]  /*05d0*/  POPC R0, R6 ;  /* 0x0000000600007309 */ /* 0x000e640000000000 */
[----:B-12---:R-:W-:Y:S01]  /*05e0*/  IADD3 R243, R0, R7, RZ ;  /* 0x0000000700f37210 */ /* 0x006fe20007ffe0ff */
[----:B------:R-:W-:Y:S05]  /*05f0*/  BRA.DIV ~URZ, `(.L_x_2763) ;  /* 0x000144e27f007947 */ /* 0x000fea000b800000 */
[----:B------:R1:W2:Y:S01]  /*0600*/  SHFL.IDX PT, R12, R9, R0, 0x1f ;  /* 0x00001f00090c7589 */ /* 0x0002a200000e0000 */
[----:B------:R-:W-:-:S03]  /*0610*/  MOV R5, RZ ;  /* 0x000000ff00057202 */ /* 0x000fc60000000f00 */
[----:B------:R1:W3:Y:S04]  /*0620*/  SHFL.IDX PT, R9, R8, R0, 0x1f ;  /* 0x00001f0008097589 */ /* 0x0002e800000e0000 */
.L_x_2881:
[----:B------:R-:W-:Y:S01]  /*0630*/  ISETP.NE.AND P0, PT, R6, RZ, PT ;  /* 0x000000ff0600720c */ /* 0x000fe20003f05270 */
[----:B------:R-:W-:-:S12]  /*0640*/  BSSY B0, `(.L_x_2764) ;  /* 0x0000005000007945 */ /* 0x000fd80003800000 */
[----:B------:R-:W-:Y:S05]  /*0650*/  @!P0 BRA `(.L_x_2765) ;  /* 0x0000003000008947 */ /* 0x000fea0003800000 */
[----:B-1----:R-:W-:Y:S01]  /*0660*/  IADD3 R0, R0, -0x1, RZ ;  /* 0xffffffff00007810 */ /* 0x002fe20007ffe0ff */
[----:B------:R-:W-:Y:S05]  /*0670*/  BRA.DIV ~URZ, `(.L_x_2766) ;  /* 0x000145427f007947 */ /* 0x000fea000b800000 */
[----:B------:R1:W4:Y:S02]  /*0680*/  SHFL.IDX PT, R5, R4, R0, 0x1f ;  /* 0x00001f0004057589 */ /* 0x00032400000e0000 */
.L_x_2765:
[----:B------:R-:W-:Y:S05]  /*0690*/  BSYNC B0 ;  /* 0x0000000000007941 */ /* 0x000fea0003800000 */
.L_x_2764:
        /* <DEDUP_REMOVED lines=67> */
.L_x_2768:
        /* <DEDUP_REMOVED lines=68> */
.L_x_2769:
[----:B------:R-:W-:Y:S05]  /*0f10*/  BSYNC B0 ;  /* 0x0000000000007941 */ /* 0x000fea0003800000 */
.L_x_2767:
[----:B------:R-:W-:-:S04]  /*0f20*/  LOP3.LUT R0, RZ, R0, RZ, 0x33, !PT ;  /* 0x00000000ff007212 */ /* 0x000fc800078e33ff */
[----:B------:R-:W-:Y:S01]  /*0f30*/  IADD3 R241, R0, R12, RZ ;  /* 0x0000000c00f17210 */ /* 0x000fe20007ffe0ff */
[----:B------:R-:W-:Y:S05]  /*0f40*/  BRA `(.L_x_2770) ;  /* 0x0000004000007947 */ /* 0x000fea0003800000 */
.L_x_2758:
[----:B--2---:R-:W-:Y:S01]  /*0f50*/  IMAD.MOV.U32 R241, RZ, RZ, RZ ;  /* 0x000000fffff17224 */ /* 0x004fe200078e00ff */
[----:B------:R-:W-:Y:S01]  /*0f60*/  MOV R242, RZ ;  /* 0x000000ff00f27202 */ /* 0x000fe20000000f00 */
[----:B------:R-:W-:Y:S01]  /*0f70*/  IMAD.U32 R240, RZ, RZ, UR4 ;  /* 0x00000004fff07e24 */ /* 0x000fe2000f8e00ff */
[----:B------:R-:W-:Y:S02]  /*0f80*/  MOV R243, c[0x0][0x53c] ;  /* 0x00014f0000f37a02 */ /* 0x000fe40000000f00 */
.L_x_2770:
[----:B------:R-:W-:Y:S01]  /*0f90*/  ISETP.NE.AND P0, PT, R13, RZ, PT ;  /* 0x000000ff0d00720c */ /* 0x000fe20003f05270 */
[----:B------:R-:W-:-:S12]  /*0fa0*/  WARPSYNC 0xffffffff ;  /* 0xffffffff00007948 */ /* 0x000fd80003800000 */
[----:B------:R1:W-:Y:S04]  /*0fb0*/  @!P0 STS.128 [0x20100], R240 ;  /* 0x020100f0ff008388 */ /* 0x0003e80000000c00 */
[----:B------:R-:W-:Y:S06]  /*0fc0*/  BAR.ARV 0x5, 0x100 ;  /* 0x0144000000007b1d */ /* 0x000fec0000002000 */
.L_x_2756:
        /* <DEDUP_REMOVED lines=78> */
[----:B------:R-:W-:Y:S01]  /*14b0*/  IMAD.SHL.U32 R215, R11, 0x2, RZ ;  /* 0x000000020bd77824 */ /* 0x000fe200078e00ff */
[----:B------:R-:W-:Y:S01]  /*14c0*/  LOP3.LUT R2, R6, R2, RZ, 0x3c, !PT ;  /* 0x0000000206027212 */ /* 0x000fe200078e3cff */
[----:B------:R-:W-:Y:S01]  /*14d0*/  IMAD R250, R9, 0x8, R15 ;  /* 0x0000000809fa7824 */ /* 0x000fe200078e020f */
        /* <DEDUP_REMOVED lines=8> */
[----:B------:R-:W-:Y:S02]  /*1560*/  SHF.R.S32.HI R5, RZ, 0x1f, R217 ;  /* 0x0000001fff057819 */ /* 0x000fe400000114d9 */
[----:B------:R-:W-:Y:S01]  /*1570*/  SHF.R.S32.HI R5, RZ, 0x1f, R224 ;  /* 0x0000001fff057819 */ /* 0x000fe200000114e0 */
[----:B------:R-:W-:Y:S01]  /*1580*/  IMAD.IADD R2, R16, 0x1, -R2 ;  /* 0x0000000110027824 */ /* 0x000fe200078e0a02 */
[----:B------:R-:W-:Y:S02]  /*1590*/  SEL R5, R8, 0xffffffe0, !P1 ;  /* 0xffffffe008057807 */ /* 0x000fe40004800000 */
[----:B------:R-:W-:Y:S01]  /*15a0*/  LEA R11, R7, 0x80, 0x1 ;  /* 0x00000080070b7811 */ /* 0x000fe200078e08ff */
[----:B------:R-:W-:Y:S01]  /*15b0*/  IMAD.SHL.U32 R248, R2, 0x2, RZ ;  /* 0x0000000202f87824 */ /* 0x000fe200078e00ff */
[----:B------:R-:W-:-:S02]  /*15c0*/  SEL R2, R8, 0xffffffe0, !P4 ;  /* 0xffffffe008027807 */ /* 0x000fc40006000000 */
[----:B------:R-:W-:Y:S01]  /*15d0*/  IADD3 R225, R217, 0xc0, RZ ;  /* 0x000000c0d9e17810 */ /* 0x000fe20007ffe0ff */
[----:B------:R-:W-:Y:S01]  /*15e0*/  STL [R1+0x4], R11 ;  /* 0x0000040b01007387 */ /* 0x000fe20000100800 */
        /* <DEDUP_REMOVED lines=9> */
[----:B------:R-:W-:Y:S02]  /*1680*/  SHF.R.S32.HI R8, RZ, 0x1f, R42 ;  /* 0x0000001fff087819 */ /* 0x000fe4000001142a */
[----:B------:R-:W-:-:S02]  /*1690*/  IADD3 R30, R248, 0x68, RZ ;  /* 0x00000068f81e7810 */ /* 0x000fc40007ffe0ff */
[C---:B------:R-:W-:Y:S02]  /*16a0*/  IADD3 R29, R248.reuse, 0x70, RZ ;  /* 0x00000070f81d7810 */ /* 0x040fe40007ffe0ff */
[----:B------:R-:W-:Y:S02]  /*16b0*/  SHF.R.S32.HI R7, RZ, 0x1f, R41 ;  /* 0x0000001fff077819 */ /* 0x000fe40000011429 */
[----:B------:R-:W-:Y:S02]  /*16c0*/  SHF.R.S32.HI R8, RZ, 0x1f, R40 ;  /* 0x0000001fff087819 */ /* 0x000fe40000011428 */
[C---:B------:R-:W-:Y:S02]  /*16d0*/  IADD3 R27, R248.reuse, 0x80, RZ ;  /* 0x00000080f81b7810 */ /* 0x040fe40007ffe0ff */
[----:B------:R-:W-:Y:S02]  /*16e0*/  IADD3 R26, R248, 0x88, RZ ;  /* 0x00000088f81a7810 */ /* 0x000fe40007ffe0ff */
[----:B------:R-:W-:-:S02]  /*16f0*/  SHF.R.S32.HI R7, RZ, 0x1f, R39 ;  /* 0x0000001fff077819 */ /* 0x000fc40000011427 */
[----:B------:R-:W-:Y:S02]  /*1700*/  SHF.R.S32.HI R8, RZ, 0x1f, R38 ;  /* 0x0000001fff087819 */ /* 0x000fe40000011426 */
[C---:B------:R-:W-:Y:S02]  /*1710*/  IADD3 R37, R248.reuse, 0x30, RZ ;  /* 0x00000030f8257810 */ /* 0x040fe40007ffe0ff */
[C---:B------:R-:W-:Y:S02]  /*1720*/  IADD3 R24, R248.reuse, 0x98, RZ ;  /* 0x00000098f8187810 */ /* 0x040fe40007ffe0ff */
[----:B------:R-:W-:Y:S02]  /*1730*/  IADD3 R23, R248, 0xa0, RZ ;  /* 0x000000a0f8177810 */ /* 0x000fe40007ffe0ff */
[----:B------:R-:W-:Y:S02]  /*1740*/  SHF.R.S32.HI R7, RZ, 0x1f, R36 ;  /* 0x0000001fff077819 */ /* 0x000fe40000011424 */
[----:B------:R-:W-:-:S02]  /*1750*/  SHF.R.S32.HI R8, RZ, 0x1f, R35 ;  /* 0x0000001fff087819 */ /* 0x000fc40000011423 */
[C---:B------:R-:W-:Y:S02]  /*1760*/  IADD3 R34, R248.reuse, 0x48, RZ ;  /* 0x00000048f8227810 */ /* 0x040fe40007ffe0ff */
[C---:B------:R-:W-:Y:S02]  /*1770*/  IADD3 R21, R248.reuse, 0xb0, RZ ;  /* 0x000000b0f8157810 */ /* 0x040fe40007ffe0ff */
[C---:B------:R-:W-:Y:S02]  /*1780*/  IADD3 R20, R248.reuse, 0xb8, RZ ;  /* 0x000000b8f8147810 */ /* 0x040fe40007ffe0ff */
[----:B------:R-:W-:Y:S02]  /*1790*/  SHF.R.S32.HI R7, RZ, 0x1f, R33 ;  /* 0x0000001fff077819 */ /* 0x000fe40000011421 */
[----:B------:R-:W-:Y:S02]  /*17a0*/  SHF.R.S32.HI R8, RZ, 0x1f, R32 ;  /* 0x0000001fff087819 */ /* 0x000fe40000011420 */
[----:B------:R-:W-:-:S02]  /*17b0*/  IADD3 R31, R248, 0x60, RZ ;  /* 0x00000060f81f7810 */ /* 0x000fc40007ffe0ff */
[C---:B------:R-:W-:Y:S02]  /*17c0*/  IADD3 R18, R248.reuse, 0xc8, RZ ;  /* 0x000000c8f8127810 */ /* 0x040fe40007ffe0ff */
[C---:B------:R-:W-:Y:S02]  /*17d0*/  IADD3 R17, R248.reuse, 0xd0, RZ ;  /* 0x000000d0f8117810 */ /* 0x040fe40007ffe0ff */
[----:B------:R-:W-:Y:S02]  /*17e0*/  SHF.R.S32.HI R7, RZ, 0x1f, R30 ;  /* 0x0000001fff077819 */ /* 0x000fe4000001141e */
[----:B------:R-:W-:Y:S02]  /*17f0*/  SHF.R.S32.HI R8, RZ, 0x1f, R29 ;  /* 0x0000001fff087819 */ /* 0x000fe4000001141d */
[C---:B------:R-:W-:Y:S02]  /*1800*/  IADD3 R28, R248.reuse, 0x78, RZ ;  /* 0x00000078f81c7810 */ /* 0x040fe40007ffe0ff */
[----:B-1----:R-:W-:-:S02]  /*1810*/  IADD3 R15, R248, 0xe0, RZ ;  /* 0x000000e0f80f7810 */ /* 0x002fc40007ffe0ff */
[C---:B------:R-:W-:Y:S02]  /*1820*/  IADD3 R14, R248.reuse, 0xe8, RZ ;  /* 0x000000e8f80e7810 */ /* 0x040fe40007ffe0ff */
[----:B------:R-:W-:Y:S02]  /*1830*/  SHF.R.S32.HI R7, RZ, 0x1f, R27 ;  /* 0x0000001fff077819 */ /* 0x000fe4000001141b */
[----:B------:R-:W-:Y:S02]  /*1840*/  SHF.R.S32.HI R8, RZ, 0x1f, R26 ;  /* 0x0000001fff087819 */ /* 0x000fe4000001141a */
[----:B------:R-:W-:Y:S02]  /*1850*/  IADD3 R25, R248, 0x90, RZ ;  /* 0x00000090f8197810 */ /* 0x000fe40007ffe0ff */
[----:B------:R-:W-:Y:S02]  /*1860*/  SHF.R.S32.HI R9, RZ, 0x1f, R37 ;  /* 0x0000001fff097819 */ /* 0x000fe40000011425 */
[----:B------:R-:W-:-:S02]  /*1870*/  SHF.R.S32.HI R7, RZ, 0x1f, R24 ;  /* 0x0000001fff077819 */ /* 0x000fc40000011418 */
[----:B------:R-:W-:Y:S02]  /*1880*/  SHF.R.S32.HI R8, RZ, 0x1f, R23 ;  /* 0x0000001fff087819 */ /* 0x000fe40000011417 */
[C---:B------:R-:W-:Y:S02]  /*1890*/  IADD3 R22, R248.reuse, 0xa8, RZ ;  /* 0x000000a8f8167810 */ /* 0x040fe40007ffe0ff */
[----:B------:R-:W-:Y:S02]  /*18a0*/  SHF.R.S32.HI R9, RZ, 0x1f, R34 ;  /* 0x0000001fff097819 */ /* 0x000fe40000011422 */
[----:B------:R-:W-:Y:S02]  /*18b0*/  SHF.R.S32.HI R7, RZ, 0x1f, R21 ;  /* 0x0000001fff077819 */ /* 0x000fe40000011415 */
[----:B------:R-:W-:Y:S02]  /*18c0*/  SHF.R.S32.HI R8, RZ, 0x1f, R20 ;  /* 0x0000001fff087819 */ /* 0x000fe40000011414 */
[----:B------:R-:W-:-:S02]  /*18d0*/  IADD3 R19, R248, 0xc0, RZ ;  /* 0x000000c0f8137810 */ /* 0x000fc40007ffe0ff */
[----:B------:R-:W-:Y:S02]  /*18e0*/  SHF.R.S32.HI R9, RZ, 0x1f, R31 ;  /* 0x0000001fff097819 */ /* 0x000fe4000001141f */
[----:B------:R-:W-:Y:S02]  /*18f0*/  SHF.R.S32.HI R7, RZ, 0x1f, R18 ;  /* 0x0000001fff077819 */ /* 0x000fe40000011412 */
[----:B------:R-:W-:Y:S02]  /*1900*/  SHF.R.S32.HI R8, RZ, 0x1f, R17 ;  /* 0x0000001fff087819 */ /* 0x000fe40000011411 */
[----:B------:R-:W-:Y:S02]  /*1910*/  SHF.R.S32.HI R6, RZ, 0x1f, R225 ;  /* 0x0000001fff067819 */ /* 0x000fe400000114e1 */
[----:B------:R-:W-:Y:S02]  /*1920*/  IADD3 R16, R248, 0xd8, RZ ;  /* 0x000000d8f8107810 */ /* 0x000fe40007ffe0ff */
[----:B------:R-:W-:-:S02]  /*1930*/  SHF.R.S32.HI R9, RZ, 0x1f, R28 ;  /* 0x0000001fff097819 */ /* 0x000fc4000001141c */
[----:B------:R-:W-:Y:S02]  /*1940*/  SHF.R.S32.HI R7, RZ, 0x1f, R15 ;  /* 0x0000001fff077819 */ /* 0x000fe4000001140f */
[----:B------:R-:W-:Y:S01]  /*1950*/  SHF.R.S32.HI R8, RZ, 0x1f, R14 ;  /* 0x0000001fff087819 */ /* 0x000fe2000001140e */
[C---:B------:R-:W-:Y:S01]  /*1960*/  IMAD.IADD R8, R11.reuse, 0x1, R5 ;  /* 0x000000010b087824 */ /* 0x040fe200078e0205 */
[----:B------:R-:W-:Y:S02]  /*1970*/  SEL R6, R10, 0xffffffc0, !P2 ;  /* 0xffffffc00a067807 */ /* 0x000fe40005000000 */
[----:B------:R-:W-:Y:S02]  /*1980*/  IADD3 R13, R248, 0xf0, RZ ;  /* 0x000000f0f80d7810 */ /* 0x000fe40007ffe0ff */
[----:B------:R-:W-:Y:S01]  /*1990*/  SHF.R.S32.HI R9, RZ, 0x1f, R25 ;  /* 0x0000001fff097819 */ /* 0x000fe20000011419 */
[----:B------:R1:W-:Y:S01]  /*19a0*/  STL [R1+0x10], R8 ;  /* 0x0000100801007387 */ /* 0x0003e20000100800 */
[----:B------:R-:W-:-:S02]  /*19b0*/  IADD3 R7, R11, -0x10, RZ ;  /* 0xfffffff00b077810 */ /* 0x000fc40007ffe0ff */
[----:B------:R-:W-:Y:S02]  /*19c0*/  SHF.R.S32.HI R9, RZ, 0x1f, R22 ;  /* 0x0000001fff097819 */ /* 0x000fe40000011416 */
[----:B------:R-:W-:Y:S02]  /*19d0*/  @P0 IADD3 R7, R11, 0x10, RZ ;  /* 0x000000100b070810 */ /* 0x000fe40007ffe0ff */
[----:B------:R-:W-:Y:S02]  /*19e0*/  SHF.R.S32.HI R9, RZ, 0x1f, R19 ;  /* 0x0000001fff097819 */ /* 0x000fe40000011413 */
[----:B------:R-:W-:Y:S01]  /*19f0*/  SHF.R.S32.HI R9, RZ, 0x1f, R16 ;  /* 0x0000001fff097819 */ /* 0x000fe20000011410 */
[----:B------:R-:W-:Y:S01]  /*1a00*/  IMAD.IADD R5, R5, 0x1, R7 ;  /* 0x0000000105057824 */ /* 0x000fe200078e0207 */
[----:B------:R-:W-:Y:S01]  /*1a10*/  SHF.R.S32.HI R9, RZ, 0x1f, R13 ;  /* 0x0000001fff097819 */ /* 0x000fe2000001140d */
[----:B------:R-:W-:Y:S01]  /*1a20*/  IMAD.IADD R9, R11, 0x1, R6 ;  /* 0x000000010b097824 */ /* 0x000fe200078e0206 */
[----:B------:R-:W-:Y:S01]  /*1a30*/  LEA R208, R3, 0x10100, 0x1 ;  /* 0x0001010003d07811 */ /* 0x000fe200078e08ff */
[----:B------:R-:W-:Y:S01]  /*1a40*/  IMAD.IADD R3, R6, 0x1, R7 ;  /* 0x0000000106037824 */ /* 0x000fe200078e0207 */
[----:B------:R-:W-:-:S02]  /*1a50*/  LEA R203, R4, 0x100, 0x1 ;  /* 0x0000010004cb7811 */ /* 0x000fc400078e08ff */
[----:B------:R2:W-:Y:S01]  /*1a60*/  STL [R1+0x20], R9 ;  /* 0x0000200901007387 */ /* 0x0005e20000100800 */
[----:B------:R-:W-:Y:S01]  /*1a70*/  IMAD.IADD R209, R208, 0x1, R2 ;  /* 0x00000001d0d17824 */ /* 0x000fe200078e0202 */
[----:B------:R-:W-:Y:S01]  /*1a80*/  IADD3 R223, R217, 0x40, RZ ;  /* 0x00000040d9df7810 */ /* 0x000fe20007ffe0ff */
[----:B------:R-:W-:Y:S01]  /*1a90*/  IMAD.IADD R204, R2, 0x1, R203 ;  /* 0x0000000102cc7824 */ /* 0x000fe200078e02cb */
[----:B------:R-:W-:Y:S01]  /*1aa0*/  LEA R200, R0, 0x8100, 0x1 ;  /* 0x0000810000c87811 */ /* 0x000fe200078e08ff */
[--C-:B------:R-:W-:Y:S01]  /*1ab0*/  IMAD.IADD R2, R5, 0x1, R6.reuse ;  /* 0x0000000105027824 */ /* 0x100fe200078e0206 */
[----:B------:R-:W-:Y:S01]  /*1ac0*/  SHF.R.S32.HI R12, RZ, 0x1f, R223 ;  /* 0x0000001fff0c7819 */ /* 0x000fe200000114df */
[----:B-1----:R-:W-:Y:S01]  /*1ad0*/  IMAD.IADD R8, R8, 0x1, R6 ;  /* 0x0000000108087824 */ /* 0x002fe200078e0206 */
[----:B------:R-:W-:Y:S02]  /*1ae0*/  SEL R0, R10, 0xffffffc0, !P3 ;  /* 0xffffffc00a007807 */ /* 0x000fe40005800000 */
[----:B------:R-:W-:-:S02]  /*1af0*/  IADD3 R12, R248, 0xf8, RZ ;  /* 0x000000f8f80c7810 */ /* 0x000fc40007ffe0ff */
[----:B------:R2:W-:Y:S01]  /*1b00*/  STL [R1+0x1c], R8 ;  /* 0x00001c0801007387 */ /* 0x0005e20000100800 */
[----:B------:R-:W-:Y:S01]  /*1b10*/  IMAD.IADD R211, R208, 0x1, R0 ;  /* 0x00000001d0d37824 */ /* 0x000fe200078e0200 */
[----:B------:R-:W-:Y:S01]  /*1b20*/  SHF.R.S32.HI R10, RZ, 0x1f, R12 ;  /* 0x0000001fff0a7819 */ /* 0x000fe2000001140c */
[C---:B------:R-:W-:Y:S01]  /*1b30*/  IMAD.IADD R206, R0.reuse, 0x1, R203 ;  /* 0x0000000100ce7824 */ /* 0x040fe200078e02cb */
[----:B------:R2:W-:Y:S01]  /*1b40*/  STL [R1+0x8], R7 ;  /* 0x0000080701007387 */ /* 0x0005e20000100800 */
[----:B------:R-:W-:Y:S02]  /*1b50*/  IMAD.IADD R210, R209, 0x1, R0 ;  /* 0x00000001d1d27824 */ /* 0x000fe400078e0200 */
[----:B------:R-:W-:Y:S01]  /*1b60*/  IMAD.IADD R205, R0, 0x1, R204 ;  /* 0x0000000100cd7824 */ /* 0x000fe200078e02cc */
[----:B------:R2:W-:Y:S04]  /*1b70*/  STL [R1+0x18], R3 ;  /* 0x0000180301007387 */ /* 0x0005e80000100800 */
[----:B------:R2:W-:Y:S04]  /*1b80*/  STL [R1+0xc], R5 ;  /* 0x00000c0501007387 */ /* 0x0005e80000100800 */
[----:B------:R2:W-:Y:S02]  /*1b90*/  STL [R1+0x14], R2 ;  /* 0x0000140201007387 */ /* 0x0005e40000100800 */
.L_x_2877:
[----:B--2---:R-:W-:-:S04]  /*1ba0*/  IMAD.MOV.U32 R8, RZ, RZ, 0x4 ;  /* 0x00000004ff087424 */ /* 0x004fc800078e00ff */
[----:B------:R-:W-:-:S05]  /*1bb0*/  IMAD.WIDE R2, R243, R8, c[0x0][0x588] ;  /* 0x00016200f3027625 */ /* 0x000fca00078e0208 */
[----:B------:R-:W2:Y:S01]  /*1bc0*/  LDG.E R251, [R2.64] ;  /* 0x0000000602fb7981 */ /* 0x000ea2000c1e1900 */
[----:B------:R-:W-:Y:S01]  /*1bd0*/  ISETP.NE.U32.AND P4, PT, RZ, c[0x0][0x370], PT ;  /* 0x0000dc00ff007a0c */ /* 0x000fe20003f85070 */
[----:B------:R-:W-:Y:S01]  /*1be0*/  IMAD.MOV.U32 R229, RZ, RZ, RZ ;  /* 0x000000ffffe57224 */ /* 0x000fe200078e00ff */
[----:B------:R-:W-:Y:S01]  /*1bf0*/  ISETP.NE.U32.AND P3, PT, RZ, c[0x0][0x360], PT ;  /* 0x0000d800ff007a0c */ /* 0x000fe20003f65070 */
[----:B------:R-:W-:Y:S01]  /*1c00*/  IMAD.MOV.U32 R11, RZ, RZ, RZ ;  /* 0x000000ffff0b7224 */ /* 0x000fe200078e00ff */
[----:B------:R-:W-:Y:S02]  /*1c10*/  ISETP.NE.AND.EX P4, PT, RZ, c[0x0][0x374], PT, P4 ;  /* 0x0000dd00ff007a0c */ /* 0x000fe40003f85340 */
[----:B------:R-:W-:Y:S02]  /*1c20*/  ISETP.NE.AND.EX P3, PT, RZ, c[0x0][0x364], PT, P3 ;  /* 0x0000d900ff007a0c */ /* 0x000fe40003f65330 */
[----:B------:R-:W-:-:S04]  /*1c30*/  ISETP.NE.U32.AND P0, PT, RZ, c[0x0][0x348], PT ;  /* 0x0000d200ff007a0c */ /* 0x000fc80003f05070 */
[----:B------:R-:W-:Y:S02]  /*1c40*/  ISETP.NE.AND.EX P0, PT, RZ, c[0x0][0x34c], PT, P0 ;  /* 0x0000d300ff007a0c */ /* 0x000fe40003f05300 */
[----:B--2---:R-:W-:Y:S01]  /*1c50*/  SHF.R.S32.HI R12, RZ, 0x1f, R251 ;  /* 0x0000001fff0c7819 */ /* 0x004fe200000114fb */
[C---:B------:R-:W-:Y:S02]  /*1c60*/  IMAD.SHL.U32 R252, R251.reuse, 0x4, RZ ;  /* 0x00000004fbfc7824 */ /* 0x040fe400078e00ff */
[C---:B------:R-:W-:Y:S02]  /*1c70*/  @P4 LEA R6, P2, R251.reuse, c[0x0][0x370], 0x2 ;  /* 0x0000dc00fb064a11 */ /* 0x040fe400078410ff */
[C-C-:B------:R-:W-:Y:S01]  /*1c80*/  SHF.L.U64.HI R13, R251.reuse, 0x2, R12.reuse ;  /* 0x00000002fb0d7819 */ /* 0x140fe2000001020c */
[----:B------:R1:W-:Y:S01]  /*1c90*/  STL [R1+0x2c], R12 ;  /* 0x00002c0c01007387 */ /* 0x0003e20000100800 */
[----:B------:R-:W-:Y:S02]  /*1ca0*/  @P4 LEA.HI.X R7, R251, c[0x0][0x374], R12, 0x2, P2 ;  /* 0x0000dd00fb074a11 */ /* 0x000fe400010f140c */
[C---:B------:R-:W-:Y:S01]  /*1cb0*/  @P3 IADD3 R4, P1, R252.reuse, c[0x0][0x360], RZ ;  /* 0x0000d800fc043a10 */ /* 0x040fe20007f3e0ff */
[----:B------:R1:W-:Y:S01]  /*1cc0*/  STL [R1], R13 ;  /* 0x0000000d01007387 */ /* 0x0003e20000100800 */
[----:B------:R-:W-:-:S02]  /*1cd0*/  IADD3 R2, P2, R252, c[0x0][0x348], RZ ;  /* 0x0000d200fc027a10 */ /* 0x000fc40007f5e0ff */
[C---:B------:R-:W-:Y:S01]  /*1ce0*/  @P3 IADD3.X R5, R13.reuse, c[0x0][0x364], RZ, P1, !PT ;  /* 0x0000d9000d053a10 */ /* 0x040fe20000ffe4ff */
[----:B------:R1:W5:Y:S01]  /*1cf0*/  @P4 LDG.E R229, [R6.64] ;  /* 0x0000000606e54981 */ /* 0x000362000c1e1900 */
[----:B------:R-:W-:-:S03]  /*1d00*/  IADD3.X R3, R13, c[0x0][0x34c], RZ, P2, !PT ;  /* 0x0000d3000d037a10 */ /* 0x000fc600017fe4ff */
        /* <DEDUP_REMOVED lines=9> */
.L_x_2771:
[----:B------:R-:W-:-:S04]  /*1da0*/  ISETP.NE.U32.AND P1, PT, RZ, c[0x0][0x368], PT ;  /* 0x0000da00ff007a0c */ /* 0x000fc80003f25070 */
[----:B------:R-:W-:-:S13]  /*1db0*/  ISETP.NE.AND.EX P1, PT, RZ, c[0x0][0x36c], PT, P1 ;  /* 0x0000db00ff007a0c */ /* 0x000fda0003f25310 */
[----:B------:R-:W-:Y:S05]  /*1dc0*/  @!P1 BRA `(.L_x_2772) ;  /* 0x0000004000009947 */ /* 0x000fea0003800000 */
[----:B-1----:R-:W-:-:S04]  /*1dd0*/  IADD3 R2, P1, R252, c[0x0][0x368], RZ ;  /* 0x0000da00fc027a10 */ /* 0x002fc80007f3e0ff */
[----:B------:R-:W-:-:S05]  /*1de0*/  IADD3.X R3, R13, c[0x0][0x36c], RZ, P1, !PT ;  /* 0x0000db000d037a10 */ /* 0x000fca0000ffe4ff */
[----:B------:R1:W5:Y:S01]  /*1df0*/  LDG.E R0, [R2.64] ;  /* 0x0000000602007981 */ /* 0x000362000c1e1900 */
[----:B------:R-:W-:Y:S05]  /*1e00*/  BRA `(.L_x_2773) ;  /* 0x0000008000007947 */ /* 0x000fea0003800000 */
.L_x_2772:
        /* <DEDUP_REMOVED lines=8> */
.L_x_2773:
[----:B-1----:R-:W-:Y:S01]  /*1e90*/  IMAD.MOV.U32 R2, RZ, RZ, c[0x0][0x2c4] ;  /* 0x0000b100ff027624 */ /* 0x002fe200078e00ff */
[----:B------:R-:W-:Y:S01]  /*1ea0*/  BSSY B0, `(.L_x_2774) ;  /* 0x000003b000007945 */ /* 0x000fe20003800000 */
[----:B------:R-:W-:Y:S02]  /*1eb0*/  IMAD.SHL.U32 R239, R241, 0x80, RZ ;  /* 0x00000080f1ef7824 */ /* 0x000fe400078e00ff */
[----:B-----5:R-:W-:Y:S01]  /*1ec0*/  IMAD.IADD R212, R0, 0x1, -R229 ;  /* 0x0000000100d47824 */ /* 0x020fe200078e0ae5 */
[----:B------:R-:W-:-:S02]  /*1ed0*/  ISETP.NE.AND P4, PT, R2, 0x1, PT ;  /* 0x000000010200780c */ /* 0x000fc40003f85270 */
[----:B------:R-:W-:Y:S02]  /*1ee0*/  IADD3 R2, R239, 0x7f, RZ ;  /* 0x0000007fef027810 */ /* 0x000fe40007ffe0ff */
[----:B------:R-:W-:-:S03]  /*1ef0*/  IADD3 R3, R212, 0x40, -R213 ;  /* 0x00000040d4037810 */ /* 0x000fc60007ffe8d5 */
[----:B------:R-:W-:-:S06]  /*1f00*/  IMAD.MOV.U32 R0, RZ, RZ, R2 ;  /* 0x000000ffff007224 */ /* 0x000fcc00078e0002 */
[----:B------:R-:W-:Y:S01]  /*1f10*/  @P4 IMAD.HI.U32 R4, R2, c[0x0][0x2c8], RZ ;  /* 0x0000b20002044a27 */ /* 0x000fe200078e00ff */
[----:B------:R-:W-:-:S04]  /*1f20*/  IADD3 R2, R212, 0x3f, RZ ;  /* 0x0000003fd4027810 */ /* 0x000fc80007ffe0ff */
[----:B------:R-:W-:-:S05]  /*1f30*/  @P4 SHF.R.U32.HI R0, RZ, c[0x0][0x2cc], R4 ;  /* 0x0000b300ff004a19 */ /* 0x000fca0000011604 */
[----:B------:R-:W-:Y:S01]  /*1f40*/  IMAD.IADD R0, R3, 0x1, R0 ;  /* 0x0000000103007824 */ /* 0x000fe200078e0200 */
[----:B------:R-:W-:-:S04]  /*1f50*/  SHF.R.S32.HI R3, RZ, 0x1f, R2 ;  /* 0x0000001fff037819 */ /* 0x000fc80000011402 */
[----:B------:R-:W-:Y:S02]  /*1f60*/  SHF.R.S32.HI R4, RZ, 0x1f, R0 ;  /* 0x0000001fff047819 */ /* 0x000fe40000011400 */
[----:B------:R-:W-:Y:S02]  /*1f70*/  LEA.HI R2, R3, R2, RZ, 0x6 ;  /* 0x0000000203027211 */ /* 0x000fe400078f30ff */
[----:B------:R-:W-:Y:S02]  /*1f80*/  LEA.HI R0, R4, R0, RZ, 0x6 ;  /* 0x0000000004007211 */ /* 0x000fe400078f30ff */
[----:B------:R-:W-:Y:S02]  /*1f90*/  SHF.R.S32.HI R3, RZ, 0x6, R2 ;  /* 0x00000006ff037819 */ /* 0x000fe40000011402 */
[----:B------:R-:W-:Y:S02]  /*1fa0*/  SHF.R.S32.HI R0, RZ, 0x6, R0 ;  /* 0x00000006ff007819 */ /* 0x000fe40000011400 */
[----:B------:R-:W-:-:S02]  /*1fb0*/  LOP3.LUT R2, R242, 0xff000000, RZ, 0xc0, !PT ;  /* 0xff000000f2027812 */ /* 0x000fc400078ec0ff */
[----:B------:R-:W-:Y:S02]  /*1fc0*/  IMNMX R7, R3, R0, PT ;  /* 0x0000000003077217 */ /* 0x000fe40003800200 */
[----:B------:R-:W-:Y:S02]  /*1fd0*/  LOP3.LUT R4, R242, 0xff0000, RZ, 0xc0, !PT ;  /* 0x00ff0000f2047812 */ /* 0x000fe400078ec0ff */
        /* <DEDUP_REMOVED lines=39> */
.L_x_2775:
[----:B------:R-:W-:Y:S05]  /*2250*/  BSYNC B0 ;  /* 0x0000000000007941 */ /* 0x000fea0003800000 */
.L_x_2774:
[----:B------:R-:W-:Y:S01]  /*2260*/  IMAD R226, R14, R2, RZ ;  /* 0x000000020ee27224 */ /* 0x000fe200078e02ff */
        /* <DEDUP_REMOVED lines=76> */
[----:B-1----:R-:W-:Y:S01]  /*2730*/  IMAD.IADD R5, R227, 0x1, R239 ;  /* 0x00000001e3057824 */ /* 0x002fe200078e02ef */
[----:B------:R-:W-:Y:S02]  /*2740*/  LOP3.LUT R16, R242, 0xffff, RZ, 0xc0, !PT ;  /* 0x0000fffff2107812 */ /* 0x000fe400078ec0ff */
[----:B------:R-:W-:Y:S01]  /*2750*/  SEL R6, R12, RZ, !P0 ;  /* 0x000000ff0c067207 */ /* 0x000fe20004000000 */
[----:B------:R-:W-:Y:S01]  /*2760*/  IMAD R0, R0, c[0x0][0x178], RZ ;  /* 0x00005e0000007a24 */ /* 0x000fe200078e02ff */
[----:B------:R-:W-:Y:S01]  /*2770*/  SEL R4, R251, RZ, !P0 ;  /* 0x000000fffb047207 */ /* 0x000fe20004000000 */
[----:B------:R-:W-:Y:S01]  /*2780*/  @P4 IMAD.HI.U32 R7, R5, c[0x0][0x2c8], RZ ;  /* 0x0000b20005074a27 */ /* 0x000fe200078e00ff */
[----:B------:R-:W-:Y:S02]  /*2790*/  ISETP.GE.AND P6, PT, R217, c[0x0][0x198], PT ;  /* 0x00006600d9007a0c */ /* 0x000fe40003fc6270 */
[----:B------:R-:W-:Y:S01]  /*27a0*/  ISETP.GE.AND P5, PT, R223, c[0x0][0x198], PT ;  /* 0x00006600df007a0c */ /* 0x000fe20003fa6270 */
[----:B------:R-:W-:Y:S01]  /*27b0*/  IMAD R0, R11, c[0x0][0x17c], R0 ;  /* 0x00005f000b007a24 */ /* 0x000fe200078e0200 */
[----:B------:R-:W-:Y:S01]  /*27c0*/  ISETP.GE.AND P3, PT, R224, c[0x0][0x198], PT ;  /* 0x00006600e0007a0c */ /* 0x000fe20003f66270 */
[----:B------:R-:W-:Y:S01]  /*27d0*/  IMAD R6, R6, c[0x0][0x1c0], RZ ;  /* 0x0000700006067a24 */ /* 0x000fe200078e02ff */
[----:B------:R-:W-:-:S02]  /*27e0*/  ISETP.GE.AND P2, PT, R225, c[0x0][0x198], PT ;  /* 0x00006600e1007a0c */ /* 0x000fc40003f46270 */
[----:B------:R-:W-:Y:S01]  /*27f0*/  IADD3 R100, R241, -0x1, RZ ;  /* 0xfffffffff1647810 */ /* 0x000fe20007ffe0ff */
[----:B------:R-:W-:Y:S02]  /*2800*/  IMAD R6, R4, c[0x0][0x1c4], R6 ;  /* 0x0000710004067a24 */ /* 0x000fe400078e0206 */
[----:B--2---:R-:W-:-:S04]  /*2810*/  IMAD.WIDE.U32 R2, R11, c[0x0][0x178], RZ ;  /* 0x00005e000b027a25 */ /* 0x004fc800078e00ff */
[----:B------:R-:W-:Y:S01]  /*2820*/  IMAD.IADD R3, R3, 0x1, R0 ;  /* 0x0000000103037824 */ /* 0x000fe200078e0200 */
[----:B------:R-:W-:Y:S02]  /*2830*/  MOV R0, R5 ;  /* 0x0000000500007202 */ /* 0x000fe40000000f00 */
[----:B------:R-:W-:Y:S01]  /*2840*/  @P4 SHF.R.U32.HI R0, RZ, c[0x0][0x2cc], R7 ;  /* 0x0000b300ff004a19 */ /* 0x000fe20000011607 */
[----:B------:R-:W-:-:S03]  /*2850*/  IMAD.WIDE.U32 R2, R16, c[0x0][0x1b8], R2 ;  /* 0x00006e0010027a25 */ /* 0x000fc600078e0002 */
        /* <DEDUP_REMOVED lines=16> */
[----:B------:R-:W-:Y:S01]  /*2960*/  LEA.HI.X R5, R2, c[0x0][0x164], R0, 0x1, P0 ;  /* 0x0000590002057a11 */ /* 0x000fe200000f0c00 */
[----:B------:R-:W-:Y:S01]  /*2970*/  @!P1 IMAD.MOV.U32 R15, RZ, RZ, R251 ;  /* 0x000000ffff0f9224 */ /* 0x000fe200078e00fb */
[----:B------:R-:W-:Y:S05]  /*2980*/  BRA.DIV ~URZ, `(.L_x_2777) ;  /* 0x000122a27f007947 */ /* 0x000fea000b800000 */
[----:B------:R1:W2:Y:S02]  /*2990*/  SHFL.IDX PT, R4, R5, RZ, 0x181f ;  /* 0x00181fff05047589 */ /* 0x0002a400000e0000 */
.L_x_2882:
[----:B------:R-:W-:Y:S05]  /*29a0*/  BRA.DIV ~URZ, `(.L_x_2778) ;  /* 0x000122f27f007947 */ /* 0x000fea000b800000 */
[----:B------:R3:W4:Y:S02]  /*29b0*/  SHFL.IDX PT, R0, R14, RZ, 0x181f ;  /* 0x00181fff0e007589 */ /* 0x00072400000e0000 */
.L_x_2883:
[----:B------:R-:W-:Y:S01]  /*29c0*/  IMAD R13, R213, c[0x0][0x2c4], RZ ;  /* 0x0000b100d50d7a24 */ /* 0x000fe200078e02ff */
[----:B------:R-:W-:Y:S01]  /*29d0*/  IADD3 R12, R249, R239, RZ ;  /* 0x000000eff90c7210 */ /* 0x000fe20007ffe0ff */
[----:B------:R-:W-:Y:S03]  /*29e0*/  BSSY B0, `(.L_x_2779) ;  /* 0x0000016000007945 */ /* 0x000fe60003800000 */
[----:B------:R-:W-:-:S13]  /*29f0*/  ISETP.GE.AND P0, PT, R12, R13, PT ;  /* 0x0000000d0c00720c */ /* 0x000fda0003f06270 */
[----:B------:R-:W-:Y:S05]  /*2a00*/  @P0 BRA `(.L_x_2780) ;  /* 0x0000013000000947 */ /* 0x000fea0003800000 */
[----:B------:R-:W-:Y:S02]  /*2a10*/  SHF.R.S32.HI R2, RZ, 0x1f, R217 ;  /* 0x0000001fff027819 */ /* 0x000fe400000114d9 */
[-C--:B----4-:R-:W-:Y:S02]  /*2a20*/  LEA R10, P1, R217, R0.reuse, 0x1 ;  /* 0x00000000d90a7211 */ /* 0x090fe400078208ff */
[----:B------:R-:W-:Y:S02]  /*2a30*/  LEA R8, P0, R223, R0, 0x1 ;  /* 0x00000000df087211 */ /* 0x000fe400078008ff */
[----:B--2---:R-:W-:Y:S02]  /*2a40*/  LEA.HI.X R11, R217, R4, R2, 0x1, P1 ;  /* 0x00000004d90b7211 */ /* 0x004fe400008f0c02 */
[----:B------:R-:W-:Y:S02]  /*2a50*/  SHF.R.S32.HI R2, RZ, 0x1f, R223 ;  /* 0x0000001fff027819 */ /* 0x000fe400000114df */
[----:B------:R-:W-:Y:S01]  /*2a60*/  LEA R6, P1, R224, R0, 0x1 ;  /* 0x00000000e0067211 */ /* 0x000fe200078208ff */
[----:B------:R-:W-:Y:S01]  /*2a70*/  @!PT LDS RZ, [RZ] ;  /* 0x00000000fffff984 */ /* 0x000fe20000000800 */
[----:B------:R-:W-:Y:S01]  /*2a80*/  @!PT LDS RZ, [RZ] ;  /* 0x00000000fffff984 */ /* 0x000fe20000000800 */
[----:B------:R-:W-:Y:S01]  /*2a90*/  @!PT LDS RZ, [RZ] ;  /* 0x00000000fffff984 */ /* 0x000fe20000000800 */
[----:B------:R2:W-:Y:S01]  /*2aa0*/  LDGSTS.E.BYPASS.LTC128B.128 [R215+0x10100], [R10.64], !P6 ;  /* 0x101000000ad77fae */ /* 0x0005e2000f101d46 */
[----:B------:R-:W-:-:S02]  /*2ab0*/  SHF.R.S32.HI R18, RZ, 0x1f, R224 ;  /* 0x0000001fff127819 */ /* 0x000fc400000114e0 */
[----:B------:R-:W-:Y:S02]  /*2ac0*/  LEA.HI.X R9, R223, R4, R2, 0x1, P0 ;  /* 0x00000004df097211 */ /* 0x000fe400000f0c02 */
[----:B------:R-:W-:Y:S02]  /*2ad0*/  SHF.R.S32.HI R17, RZ, 0x1f, R225 ;  /* 0x0000001fff117819 */ /* 0x000fe400000114e1 */
[C---:B------:R-:W-:Y:S01]  /*2ae0*/  LEA R2, P0, R225.reuse, R0, 0x1 ;  /* 0x00000000e1027211 */ /* 0x040fe200078008ff */
[----:B------:R2:W-:Y:S01]  /*2af0*/  LDGSTS.E.BYPASS.LTC128B.128 [R215+0x14100], [R8.64], !P5 ;  /* 0x1410000008d77fae */ /* 0x0005e2000e901d46 */
[-C--:B------:R-:W-:Y:S02]  /*2b00*/  LEA.HI.X R7, R224, R4.reuse, R18, 0x1, P1 ;  /* 0x00000004e0077211 */ /* 0x080fe400008f0c12 */
[----:B------:R-:W-:-:S03]  /*2b10*/  LEA.HI.X R3, R225, R4, R17, 0x1, P0 ;  /* 0x00000004e1037211 */ /* 0x000fc600000f0c11 */
[----:B------:R2:W-:Y:S04]  /*2b20*/  LDGSTS.E.BYPASS.LTC128B.128 [R215+0x18100], [R6.64], !P3 ;  /* 0x1810000006d77fae */ /* 0x0005e8000d901d46 */
[----:B------:R2:W-:Y:S02]  /*2b30*/  LDGSTS.E.BYPASS.LTC128B.128 [R215+0x1c100], [R2.64], !P2 ;  /* 0x1c10000002d77fae */ /* 0x0005e4000d101d46 */
.L_x_2780:
[----:B------:R-:W-:Y:S05]  /*2b40*/  BSYNC B0 ;  /* 0x0000000000007941 */ /* 0x000fea0003800000 */
.L_x_2779:
[----:B------:R-:W-:Y:S05]  /*2b50*/  BRA.DIV ~URZ, `(.L_x_2781) ;  /* 0x000121b27f007947 */ /* 0x000fea000b800000 */
[----:B--2---:R2:W1:Y:S04]  /*2b60*/  SHFL.IDX PT, R4, R5, 0x1, 0x181f ;  /* 0x00381f0005047f89 */ /* 0x00446800000e0000 */
[----:B----4-:R2:W4:Y:S02]  /*2b70*/  SHFL.IDX PT, R0, R14, 0x1, 0x181f ;  /* 0x00381f000e007f89 */ /* 0x01052400000e0000 */
.L_x_2884:
[----:B------:R-:W-:Y:S01]  /*2b80*/  IADD3 R2, R12, 0x20, RZ ;  /* 0x000000200c027810 */ /* 0x000fe20007ffe0ff */
[----:B------:R-:W-:Y:S03]  /*2b90*/  BSSY B0, `(.L_x_2782) ;  /* 0x0000016000007945 */ /* 0x000fe60003800000 */
[----:B------:R-:W-:-:S13]  /*2ba0*/  ISETP.GE.AND P0, PT, R2, R13, PT ;  /* 0x0000000d0200720c */ /* 0x000fda0003f06270 */
[----:B------:R-:W-:Y:S05]  /*2bb0*/  @P0 BRA `(.L_x_2783) ;  /* 0x0000013000000947 */ /* 0x000fea0003800000 */
[----:B------:R-:W-:Y:S02]  /*2bc0*/  SHF.R.S32.HI R3, RZ, 0x1f, R217 ;  /* 0x0000001fff037819 */ /* 0x000fe400000114d9 */
[-C--:B----4-:R-:W-:Y:S02]  /*2bd0*/  LEA R10, P1, R217, R0.reuse, 0x1 ;  /* 0x00000000d90a7211 */ /* 0x090fe400078208ff */
[----:B------:R-:W-:Y:S02]  /*2be0*/  LEA R8, P0, R223, R0, 0x1 ;  /* 0x00000000df087211 */ /* 0x000fe400078008ff */
[----:B-1----:R-:W-:Y:S02]  /*2bf0*/  LEA.HI.X R11, R217, R4, R3, 0x1, P1 ;  /* 0x00000004d90b7211 */ /* 0x002fe400008f0c03 */
        /* <DEDUP_REMOVED lines=15> */
.L_x_2783:
[----:B------:R-:W-:Y:S05]  /*2cf0*/  BSYNC B0 ;  /* 0x0000000000007941 */ /* 0x000fea0003800000 */
.L_x_2782:
[----:B------:R-:W-:Y:S05]  /*2d00*/  BRA.DIV ~URZ, `(.L_x_2784) ;  /* 0x000120d27f007947 */ /* 0x000fea000b800000 */
[----:B-1----:R1:W2:Y:S02]  /*2d10*/  SHFL.IDX PT, R4, R5, 0x2, 0x181f ;  /* 0x00581f0005047f89 */ /* 0x0022a400000e0000 */
.L_x_2885:
[----:B------:R-:W-:Y:S05]  /*2d20*/  BRA.DIV ~URZ, `(.L_x_2785) ;  /* 0x000121227f007947 */ /* 0x000fea000b800000 */
[----:B----4-:R4:W1:Y:S02]  /*2d30*/  SHFL.IDX PT, R0, R14, 0x2, 0x181f ;  /* 0x00581f000e007f89 */ /* 0x01086400000e0000 */
.L_x_2886:
[----:B------:R-:W-:Y:S01]  /*2d40*/  IADD3 R2, R12, 0x40, RZ ;  /* 0x000000400c027810 */ /* 0x000fe20007ffe0ff */
[----:B------:R-:W-:Y:S03]  /*2d50*/  BSSY B0, `(.L_x_2786) ;  /* 0x0000016000007945 */ /* 0x000fe60003800000 */
[----:B------:R-:W-:-:S13]  /*2d60*/  ISETP.GE.AND P0, PT, R2, R13, PT ;  /* 0x0000000d0200720c */ /* 0x000fda0003f06270 */
[----:B------:R-:W-:Y:S05]  /*2d70*/  @P0 BRA `(.L_x_2787) ;  /* 0x0000013000000947 */ /* 0x000fea0003800000 */
[----:B------:R-:W-:Y:S02]  /*2d80*/  SHF.R.S32.HI R3, RZ, 0x1f, R217 ;  /* 0x0000001fff037819 */ /* 0x000fe400000114d9 */
[-C--:B-1----:R-:W-:Y:S02]  /*2d90*/  LEA R10, P1, R217, R0.reuse, 0x1 ;  /* 0x00000000d90a7211 */ /* 0x082fe400078208ff */
        /* <DEDUP_REMOVED lines=17> */
.L_x_2787:
[----:B------:R-:W-:Y:S05]  /*2eb0*/  BSYNC B0 ;  /* 0x0000000000007941 */ /* 0x000fea0003800000 */
.L_x_2786:
[----:B------:R-:W-:Y:S05]  /*2ec0*/  BRA.DIV ~URZ, `(.L_x_2788) ;  /* 0x00011ff27f007947 */ /* 0x000fea000b800000 */
[----:B--2---:R2:W3:Y:S04]  /*2ed0*/  SHFL.IDX PT, R4, R5, 0x3, 0x181f ;  /* 0x00781f0005047f89 */ /* 0x0044e800000e0000 */
[----:B-1----:R2:W1:Y:S02]  /*2ee0*/  SHFL.IDX PT, R0, R14, 0x3, 0x181f ;  /* 0x00781f000e007f89 */ /* 0x00246400000e0000 */
.L_x_2887:
[----:B------:R-:W-:Y:S01]  /*2ef0*/  IADD3 R2, R12, 0x60, RZ ;  /* 0x000000600c027810 */ /* 0x000fe20007ffe0ff */
[----:B-----5:R-:W-:Y:S01]  /*2f00*/  IMAD.WIDE.U32 R232, R15, c[0x0][0x2b0], RZ ;  /* 0x0000ac000fe87a25 */ /* 0x020fe200078e00ff */
[----:B------:R-:W-:-:S02]  /*2f10*/  SHF.R.S32.HI R20, RZ, 0x1f, R217 ;  /* 0x0000001fff147819 */ /* 0x000fc400000114d9 */
[----:B------:R-:W-:Y:S02]  /*2f20*/  ISETP.GE.AND P1, PT, R2, R13, PT ;  /* 0x0000000d0200720c */ /* 0x000fe40003f26270 */
[----:B------:R-:W-:Y:S02]  /*2f30*/  SHF.R.S32.HI R19, RZ, 0x1f, R223 ;  /* 0x0000001fff137819 */ /* 0x000fe400000114df */
[----:B------:R-:W-:Y:S02]  /*2f40*/  SHF.R.S32.HI R18, RZ, 0x1f, R224 ;  /* 0x0000001fff127819 */ /* 0x000fe400000114e0 */
[----:B------:R-:W-:-:S07]  /*2f50*/  SHF.R.S32.HI R17, RZ, 0x1f, R225 ;  /* 0x0000001fff117819 */ /* 0x000fce00000114e1 */
        /* <DEDUP_REMOVED lines=23> */
[----:B-1----:R-:W-:-:S02]  /*30d0*/  IMAD R2, R100, 0x40, R227 ;  /* 0x0000004064027824 */ /* 0x002fc400078e02e3 */
        /* <DEDUP_REMOVED lines=12> */
[----:B------:R1:W2:Y:S01]  /*31a0*/  @!P1 LDG.E R214, [R4.64] ;  /* 0x0000000604d69981 */ /* 0x0002a2000c1e1900 */
        /* <DEDUP_REMOVED lines=16> */
[----:B------:R-:W-:Y:S01]  /*32b0*/  IMAD.SHL.U32 R106, R217, 0x2, RZ ;  /* 0x00000002d96a7824 */ /* 0x000fe200078e00ff */
[----:B------:R-:W-:Y:S01]  /*32c0*/  ISETP.GE.AND P5, PT, R13, 0x1, PT ;  /* 0x000000010d00780c */ /* 0x000fe20003fa6270 */
[----:B------:R-:W-:Y:S02]  /*32d0*/  IMAD.SHL.U32 R107, R223, 0x2, RZ ;  /* 0x00000002df6b7824 */ /* 0x000fe400078e00ff */
[C---:B------:R-:W-:Y:S02]  /*32e0*/  IMAD R0, R5.reuse, c[0x0][0x1e0], RZ ;  /* 0x0000780005007a24 */ /* 0x040fe400078e02ff */
[----:B------:R-:W-:-:S02]  /*32f0*/  IMAD R6, R5, c[0x0][0x208], RZ ;  /* 0x0000820005067a24 */ /* 0x000fc400078e02ff */
[C---:B------:R-:W-:Y:S02]  /*3300*/  IMAD R0, R218.reuse, c[0x0][0x1e4], R0 ;  /* 0x00007900da007a24 */ /* 0x040fe400078e0200 */
[----:B------:R-:W-:Y:S02]  /*3310*/  IMAD R7, R218, c[0x0][0x20c], R6 ;  /* 0x00008300da077a24 */ /* 0x000fe400078e0206 */
[----:B------:R-:W-:Y:S02]  /*3320*/  IMAD.IADD R3, R3, 0x1, R0 ;  /* 0x0000000103037824 */ /* 0x000fe400078e0200 */
[----:B------:R-:W-:Y:S01]  /*3330*/  @P5 ISETP.GE.AND P2, PT, R223, c[0x0][0x1d4], PT ;  /* 0x00007500df005a0c */ /* 0x000fe20003f46270 */
[C---:B------:R-:W-:Y:S01]  /*3340*/  IMAD.SHL.U32 R108, R224.reuse, 0x2, RZ ;  /* 0x00000002e06c7824 */ /* 0x040fe200078e00ff */
[----:B------:R-:W-:Y:S01]  /*3350*/  @P5 ISETP.GE.AND P1, PT, R224, c[0x0][0x1d4], PT ;  /* 0x00007500e0005a0c */ /* 0x000fe20003f26270 */
        /* <DEDUP_REMOVED lines=10> */
[----:B------:R-:W-:-:S03]  /*3400*/  @P5 ISETP.GE.AND P0, PT, R217, c[0x0][0x1d4], PT ;  /* 0x00007500d9005a0c */ /* 0x000fc60003f06270 */
[----:B------:R1:W2:Y:S04]  /*3410*/  SHFL.IDX PT, R0, R2, RZ, 0x181f ;  /* 0x00181fff02007589 */ /* 0x0002a800000e0000 */
[----:B------:R-:W3:Y:S04]  /*3420*/  SHFL.IDX PT, R8, R11, RZ, 0x181f ;  /* 0x00181fff0b087589 */ /* 0x000ee800000e0000 */
[----:B------:R-:W5:Y:S01]  /*3430*/  SHFL.IDX PT, R11, R11, 0x1, 0x181f ;  /* 0x00381f000b0b7f89 */ /* 0x000f6200000e0000 */
[----:B-1----:R-:W-:Y:S01]  /*3440*/  IMAD.WIDE.U32 R2, R218, c[0x0][0x208], RZ ;  /* 0x00008200da027a25 */ /* 0x002fe200078e00ff */
[----:B--2---:R-:W-:-:S03]  /*3450*/  @P5 LEA R4, P6, R217, R0, 0x1 ;  /* 0x00000000d9045211 */ /* 0x004fc600078c08ff */
[----:B------:R-:W-:Y:S01]  /*3460*/  IMAD.IADD R3, R3, 0x1, R7 ;  /* 0x0000000103037824 */ /* 0x000fe200078e0207 */
[----:B---3--:R-:W-:Y:S02]  /*3470*/  @P5 LEA.HI.X R5, R217, R8, R20, 0x1, P6 ;  /* 0x00000008d9055211 */ /* 0x008fe400030f0c14 */
[C---:B------:R-:W-:Y:S01]  /*3480*/  @P5 LEA R6, P6, R223.reuse, R0, 0x1 ;  /* 0x00000000df065211 */ /* 0x040fe200078c08ff */
[----:B------:R-:W-:Y:S02]  /*3490*/  IMAD.WIDE.U32 R2, R214, c[0x0][0x218], R2 ;  /* 0x00008600d6027a25 */ /* 0x000fe400078e0002 */
[----:B------:R1:W-:Y:S01]  /*34a0*/  @P5 LDGSTS.E.BYPASS.LTC128B.128 [R215+0x8100], [R4.64], !P0 ;  /* 0x0810000004d75fae */ /* 0x0003e2000c101d46 */
[----:B------:R-:W-:Y:S02]  /*34b0*/  @P5 LEA.HI.X R7, R223, R8, R19, 0x1, P6 ;  /* 0x00000008df075211 */ /* 0x000fe400030f0c13 */
[----:B------:R-:W-:-:S03]  /*34c0*/  ISETP.GE.AND P6, PT, R13, 0x21, PT ;  /* 0x000000210d00780c */ /* 0x000fc60003fc6270 */
[----:B------:R2:W-:Y:S01]  /*34d0*/  @P5 LDGSTS.E.BYPASS.LTC128B.128 [R215+0xa100], [R6.64], !P2 ;  /* 0x0a10000006d75fae */ /* 0x0005e2000d101d46 */
[----:B------:R-:W-:Y:S02]  /*34e0*/  @P5 ISETP.GE.AND P2, PT, R225, c[0x0][0x1d4], PT ;  /* 0x00007500e1005a0c */ /* 0x000fe40003f46270 */
[----:B-1----:R-:W-:-:S04]  /*34f0*/  @P5 LEA R4, P0, R224, R0, 0x1 ;  /* 0x00000000e0045211 */ /* 0x002fc800078008ff */
[----:B------:R-:W-:Y:S02]  /*3500*/  @P5 LEA.HI.X R5, R224, R8, R18, 0x1, P0 ;  /* 0x00000008e0055211 */ /* 0x000fe400000f0c12 */
[----:B--2---:R-:W-:Y:S01]  /*3510*/  @P5 LEA R6, P0, R225, R0, 0x1 ;  /* 0x00000000e1065211 */ /* 0x004fe200078008ff */
[----:B------:R-:W-:Y:S02]  /*3520*/  IMAD R0, R9, c[0x0][0x218], RZ ;  /* 0x0000860009007a24 */ /* 0x000fe400078e02ff */
[----:B------:R1:W-:Y:S01]  /*3530*/  @P5 LDGSTS.E.BYPASS.LTC128B.128 [R215+0xc100], [R4.64], !P1 ;  /* 0x0c10000004d75fae */ /* 0x0003e2000c901d46 */
[----:B------:R-:W-:Y:S01]  /*3540*/  @P5 LEA.HI.X R7, R225, R8, R17, 0x1, P0 ;  /* 0x00000008e1075211 */ /* 0x000fe200000f0c11 */
[----:B------:R-:W-:Y:S01]  /*3550*/  IMAD R8, R214, c[0x0][0x21c], R0 ;  /* 0x00008700d6087a24 */ /* 0x000fe200078e0200 */
[----:B------:R-:W-:-:S03]  /*3560*/  @P6 ISETP.GE.AND P0, PT, R217, c[0x0][0x1d4], PT ;  /* 0x00007500d9006a0c */ /* 0x000fc60003f06270 */
[----:B------:R2:W-:Y:S01]  /*3570*/  @P5 LDGSTS.E.BYPASS.LTC128B.128 [R215+0xe100], [R6.64], !P2 ;  /* 0x0e10000006d75fae */ /* 0x0005e2000d101d46 */
[----:B------:R-:W-:Y:S02]  /*3580*/  @P6 ISETP.GE.AND P2, PT, R223, c[0x0][0x1d4], PT ;  /* 0x00007500df006a0c */ /* 0x000fe40003f46270 */
[----:B-1----:R-:W-:-:S04]  /*3590*/  @P6 LEA R4, P1, R217, R10, 0x1 ;  /* 0x0000000ad9046211 */ /* 0x002fc800078208ff */
[----:B-----5:R-:W-:Y:S02]  /*35a0*/  @P6 LEA.HI.X R5, R217, R11, R20, 0x1, P1 ;  /* 0x0000000bd9056211 */ /* 0x020fe400008f0c14 */
[----:B------:R-:W-:-:S03]  /*35b0*/  IADD3 R0, P1, R2, R234, RZ ;  /* 0x000000ea02007210 */ /* 0x000fc60007f3e0ff */
[----:B------:R1:W-:Y:S01]  /*35c0*/  @P6 LDGSTS.E.BYPASS.LTC128B.128 [R215+0x9100], [R4.64], !P0 ;  /* 0x0910000004d76fae */ /* 0x0003e2000c101d46 */
[----:B------:R-:W-:Y:S02]  /*35d0*/  IADD3.X R2, R238, R3, R8, P1, !PT ;  /* 0x00000003ee027210 */ /* 0x000fe40000ffe408 */
[----:B------:R-:W-:Y:S02]  /*35e0*/  LEA R3, P1, R0, c[0x0][0x1f8], 0x1 ;  /* 0x00007e0000037a11 */ /* 0x000fe400078208ff */
[-C--:B--2---:R-:W-:Y:S02]  /*35f0*/  @P6 LEA R6, P0, R224, R10.reuse, 0x1 ;  /* 0x0000000ae0066211 */ /* 0x084fe400078008ff */
[----:B----4-:R-:W-:Y:S01]  /*3600*/  LEA.HI.X R14, R0, c[0x0][0x1fc], R2, 0x1, P1 ;  /* 0x00007f00000e7a11 */ /* 0x010fe200008f0c02 */
[----:B------:R-:W-:Y:S01]  /*3610*/  SHFL.IDX PT, R12, R3, 0x1, 0x181f ;  /* 0x00381f00030c7f89 */ /* 0x000fe200000e0000 */
[----:B------:R-:W-:Y:S02]  /*3620*/  @P6 LEA R8, P5, R223, R10, 0x1 ;  /* 0x0000000adf086211 */ /* 0x000fe400078a08ff */
[C---:B------:R-:W-:Y:S01]  /*3630*/  @P6 ISETP.GE.AND P1, PT, R224.reuse, c[0x0][0x1d4], PT ;  /* 0x00007500e0006a0c */ /* 0x040fe20003f26270 */
[----:B------:R-:W2:Y:S01]  /*3640*/  SHFL.IDX PT, R0, R3, RZ, 0x181f ;  /* 0x00181fff03007589 */ /* 0x000ea200000e0000 */
[----:B------:R-:W-:-:S02]  /*3650*/  @P6 LEA.HI.X R7, R224, R11, R18, 0x1, P0 ;  /* 0x0000000be0076211 */ /* 0x000fc400000f0c12 */
[----:B------:R-:W-:Y:S01]  /*3660*/  @P6 ISETP.GE.AND P0, PT, R225, c[0x0][0x1d4], PT ;  /* 0x00007500e1006a0c */ /* 0x000fe20003f06270 */
[----:B------:R-:W3:Y:S01]  /*3670*/  SHFL.IDX PT, R2, R14, RZ, 0x181f ;  /* 0x00181fff0e027589 */ /* 0x000ee200000e0000 */
[----:B------:R-:W-:-:S03]  /*3680*/  @P6 LEA.HI.X R9, R223, R11, R19, 0x1, P5 ;  /* 0x0000000bdf096211 */ /* 0x000fc600028f0c13 */
[----:B------:R4:W5:Y:S04]  /*3690*/  SHFL.IDX PT, R3, R14, 0x1, 0x181f ;  /* 0x00381f000e037f89 */ /* 0x00096800000e0000 */
[----:B------:R4:W-:Y:S01]  /*36a0*/  @P6 LDGSTS.E.BYPASS.LTC128B.128 [R215+0xb100], [R8.64], !P2 ;  /* 0x0b10000008d76fae */ /* 0x0009e2000d101d46 */
[----:B-1----:R-:W-:-:S03]  /*36b0*/  @P6 LEA R4, P5, R225, R10, 0x1 ;  /* 0x0000000ae1046211 */ /* 0x002fc600078a08ff */
[----:B------:R1:W-:Y:S01]  /*36c0*/  @P6 LDGSTS.E.BYPASS.LTC128B.128 [R215+0xd100], [R6.64], !P1 ;  /* 0x0d10000006d76fae */ /* 0x0003e2000c901d46 */
[----:B------:R-:W-:-:S05]  /*36d0*/  @P6 LEA.HI.X R5, R225, R11, R17, 0x1, P5 ;  /* 0x0000000be1056211 */ /* 0x000fca00028f0c11 */
[----:B------:R1:W-:Y:S04]  /*36e0*/  @P6 LDGSTS.E.BYPASS.LTC128B.128 [R215+0xf100], [R4.64], !P0 ;  /* 0x0f10000004d76fae */ /* 0x0003e8000c101d46 */
[----:B------:R-:W0:Y:S01]  /*36f0*/  LDGDEPBAR ;  /* 0x00000000000079af */ /* 0x000e220000000000 */
[----:B------:R-:W-:Y:S02]  /*3700*/  R2P PR, R228, 0x6 ;  /* 0x00000006e4007804 */ /* 0x000fe40000000000 */
[CC--:B--2---:R-:W-:Y:S02]  /*3710*/  IADD3 R22, P0, R0.reuse, R106.reuse, RZ ;  /* 0x0000006a00167210 */ /* 0x0c4fe40007f1e0ff */
[----:B------:R-:W-:Y:S02]  /*3720*/  IADD3 R20, P6, R0, R107, RZ ;  /* 0x0000006b00147210 */ /* 0x000fe40007fde0ff */
[----:B------:R-:W-:Y:S01]  /*3730*/  ISETP.GE.AND P5, PT, R217, c[0x0][0x1d4], PT ;  /* 0x00007500d9007a0c */ /* 0x000fe20003fa6270 */
[----:B---3--:R-:W-:Y:S01]  /*3740*/  IMAD.X R23, R2, 0x1, R101, P0 ;  /* 0x0000000102177824 */ /* 0x008fe200000e0665 */
[----:B------:R-:W-:Y:S01]  /*3750*/  IADD3 R16, P0, R0, R109, RZ ;  /* 0x0000006d00107210 */ /* 0x000fe20007f1e0ff */
[----:B------:R-:W-:Y:S01]  /*3760*/  IMAD.X R21, R2, 0x1, R102, P6 ;  /* 0x0000000102157824 */ /* 0x000fe200030e0666 */
[----:B----4-:R-:W-:-:S03]  /*3770*/  IADD3 R14, P6, R12, R106, RZ ;  /* 0x0000006a0c0e7210 */ /* 0x010fc60007fde0ff */
[----:B------:R-:W-:Y:S01]  /*3780*/  @P1 IADD3 R135, R200, -0x20, RZ ;  /* 0xffffffe0c8871810 */ /* 0x000fe20007ffe0ff */
[----:B------:R-:W-:Y:S01]  /*3790*/  IMAD.X R17, R2, 0x1, R104, P0 ;  /* 0x0000000102117824 */ /* 0x000fe200000e0668 */
[----:B------:R-:W-:Y:S01]  /*37a0*/  IADD3 R18, P1, R0, R108, RZ ;  /* 0x0000006c00127210 */ /* 0x000fe20007f3e0ff */
[----:B-----5:R-:W-:Y:S01]  /*37b0*/  IMAD.X R15, R3, 0x1, R101, P6 ;  /* 0x00000001030f7824 */ /* 0x020fe200030e0665 */
[----:B------:R-:W-:Y:S01]  /*37c0*/  ISETP.GE.AND P0, PT, R223, c[0x0][0x1d4], PT ;  /* 0x00007500df007a0c */ /* 0x000fe20003f06270 */
[----:B------:R-:W-:Y:S01]  /*37d0*/  IMAD.MOV.U32 R0, RZ, RZ, 0x40 ;  /* 0x00000040ff007424 */ /* 0x000fe200078e00ff */
[----:B------:R-:W-:Y:S01]  /*37e0*/  ISETP.LT.OR P6, PT, R13, 0x1, P5 ;  /* 0x000000010d00780c */ /* 0x000fe20002fc1670 */
[----:B------:R-:W-:Y:S01]  /*37f0*/  IMAD.X R19, R2, 0x1, R103, P1 ;  /* 0x0000000102137824 */ /* 0x000fe200008e0667 */
[----:B------:R-:W-:Y:S01]  /*3800*/  IADD3 R24, P1, R12, R107, RZ ;  /* 0x0000006b0c187210 */ /* 0x000fe20007f3e0ff */
[----:B------:R-:W-:-:S04]  /*3810*/  DEPBAR.LE SB0, 0x1 ;  /* 0x000080400000791a */ /* 0x000fc80000000000 */
[----:B------:R-:W-:-:S04]  /*3820*/  DEPBAR.LE SB0, 0x0 ;  /* 0x000080000000791a */ /* 0x000fc80000000000 */
[----:B------:R-:W-:Y:S01]  /*3830*/  BAR.SYNC.DEFER_BLOCKING 0x0 ;  /* 0x0000000000007b1d */ /* 0x000fe20000010000 */
[----:B------:R-:W-:Y:S01]  /*3840*/  IMAD.X R25, R3, 0x1, R102, P1 ;  /* 0x0000000103197824 */ /* 0x000fe200008e0666 */
[C---:B------:R-:W-:Y:S02]  /*3850*/  ISETP.LT.OR P1, PT, R13.reuse, 0x1, P0 ;  /* 0x000000010d00780c */ /* 0x040fe40000721670 */
[C---:B------:R-:W-:Y:S02]  /*3860*/  ISETP.LT.OR P5, PT, R13.reuse, 0x21, P5 ;  /* 0x000000210d00780c */ /* 0x040fe40002fa1670 */
[----:B------:R-:W-:Y:S02]  /*3870*/  ISETP.LT.OR P0, PT, R13, 0x21, P0 ;  /* 0x000000210d00780c */ /* 0x000fe40000701670 */
[----:B------:R-:W-:-:S05]  /*3880*/  SEL R0, R0, 0xffffffc0, !P2 ;  /* 0xffffffc000007807 */ /* 0x000fca0005000000 */
[----:B------:R-:W-:Y:S01]  /*3890*/  IMAD.IADD R202, R200, 0x1, R0 ;  /* 0x00000001c8ca7824 */ /* 0x000fe200078e0200 */
[----:B-1----:R-:W-:Y:S04]  /*38a0*/  LDSM.16.M88.4 R4, [R208] ;  /* 0x00000000d004783b */ /* 0x002fe80000000200 */
[----:B------:R-:W1:Y:S04]  /*38b0*/  LDSM.16.M88.4 R28, [R200] ;  /* 0x00000000c81c783b */ /* 0x000e680000000200 */
[----:B------:R-:W2:Y:S04]  /*38c0*/  LDSM.16.M88.4 R40, [R200+0x800] ;  /* 0x00080000c828783b */ /* 0x000ea80000000200 */
[----:B------:R-:W3:Y:S04]  /*38d0*/  LDSM.16.M88.4 R36, [R200+0x1000] ;  /* 0x00100000c824783b */ /* 0x000ee80000000200 */
[----:B------:R-:W4:Y:S04]  /*38e0*/  LDSM.16.M88.4 R32, [R200+0x1800] ;  /* 0x00180000c820783b */ /* 0x000f280000000200 */
[----:B------:R-:W-:Y:S04]  /*38f0*/  LDSM.16.M88.4 R8, [R209] ;  /* 0x00000000d108783b */ /* 0x000fe80000000200 */
[----:B------:R-:W5:Y:S04]  /*3900*/  LDSM.16.M88.4 R52, [R135] ;  /* 0x000000008734783b */ /* 0x000f680000000200 */
[----:B------:R-:W3:Y:S04]  /*3910*/  LDSM.16.M88.4 R72, [R135+0x800] ;  /* 0x000800008748783b */ /* 0x000ee80000000200 */
[----:B------:R-:W4:Y:S04]  /*3920*/  LDSM.16.M88.4 R88, [R135+0x1000] ;  /* 0x001000008758783b */ /* 0x000f280000000200 */
[----:B------:R-:W4:Y:S04]  /*3930*/  LDSM.16.M88.4 R96, [R135+0x1800] ;  /* 0x001800008760783b */ /* 0x000f280000000200 */
[----:B------:R-:W-:Y:S01]  /*3940*/  @!PT LDS RZ, [RZ] ;  /* 0x00000000fffff984 */ /* 0x000fe20000000800 */
[----:B------:R-:W-:Y:S01]  /*3950*/  @!PT LDS RZ, [RZ] ;  /* 0x00000000fffff984 */ /* 0x000fe20000000800 */
[----:B------:R-:W-:Y:S01]  /*3960*/  @!PT LDS RZ, [RZ] ;  /* 0x00000000fffff984 */ /* 0x000fe20000000800 */
[----:B------:R3:W-:Y:S01]  /*3970*/  LDGSTS.E.BYPASS.LTC128B.128 [R215+0x100], [R22.64], !P6 ;  /* 0x0010000016d77fae */ /* 0x0007e2000f101d46 */
[----:B------:R-:W-:-:S03]  /*3980*/  ISETP.GE.AND P6, PT, R224, c[0x0][0x1d4], PT ;  /* 0x00007500e0007a0c */ /* 0x000fc60003fc6270 */
[----:B------:R4:W-:Y:S01]  /*3990*/  LDGSTS.E.BYPASS.LTC128B.128 [R215+0x2100], [R20.64], !P1 ;  /* 0x0210000014d77fae */ /* 0x0009e2000c901d46 */
[----:B------:R-:W-:Y:S01]  /*39a0*/  ISETP.LT.OR P1, PT, R13, 0x1, P6 ;  /* 0x000000010d00780c */ /* 0x000fe20003721670 */
[----:B-1----:R-:W-:Y:S01]  /*39b0*/  HMMA.16816.F32 R44, R4, R30, RZ ;  /* 0x0000001e042c723c */ /* 0x002fe200000018ff */
[----:B------:R-:W-:-:S07]  /*39c0*/  ISETP.GE.AND P6, PT, R225, c[0x0][0x1d4], PT ;  /* 0x00007500e1007a0c */ /* 0x000fce0003fc6270 */
[C---:B--2---:R-:W-:Y:S04]  /*39d0*/  HMMA.16816.F32 R48, R4.reuse, R40, RZ ;  /* 0x000000280430723c */ /* 0x044fe800000018ff */
[----:B------:R1:W-:Y:S01]  /*39e0*/  LDGSTS.E.BYPASS.LTC128B.128 [R215+0x4100], [R18.64], !P1 ;  /* 0x0410000012d77fae */ /* 0x0003e2000c901d46 */
[C---:B------:R-:W-:Y:S02]  /*39f0*/  ISETP.LT.OR P1, PT, R13.reuse, 0x1, P6 ;  /* 0x000000010d00780c */ /* 0x040fe40003721670 */
[----:B------:R-:W-:Y:S01]  /*3a00*/  ISETP.LT.OR P6, PT, R13, 0x21, P6 ;  /* 0x000000210d00780c */ /* 0x000fe200037c1670 */
[C---:B------:R-:W-:Y:S08]  /*3a10*/  HMMA.16816.F32 R40, R4.reuse, R42, RZ ;  /* 0x0000002a0428723c */ /* 0x040ff000000018ff */
[C---:B---3--:R-:W-:Y:S02]  /*3a20*/  HMMA.16816.F32 R56, R4.reuse, R36, RZ ;  /* 0x000000240438723c */ /* 0x048fe400000018ff */
[----:B------:R2:W-:Y:S04]  /*3a30*/  LDGSTS.E.BYPASS.LTC128B.128 [R215+0x6100], [R16.64], !P1 ;  /* 0x0610000010d77fae */ /* 0x0005e8000c901d46 */
[----:B------:R3:W-:Y:S01]  /*3a40*/  LDGSTS.E.BYPASS.LTC128B.128 [R215+0x1100], [R14.64], !P5 ;  /* 0x011000000ed77fae */ /* 0x0007e2000e901d46 */
[----:B------:R-:W-:Y:S01]  /*3a50*/  IADD3 R2, P5, R12, R109, RZ ;  /* 0x0000006d0c027210 */ /* 0x000fe20007fbe0ff */
[----:B----4-:R-:W-:Y:S02]  /*3a60*/  HMMA.16816.F32 R20, R4, R28, RZ ;  /* 0x0000001c0414723c */ /* 0x010fe400000018ff */
[----:B------:R4:W-:Y:S01]  /*3a70*/  LDGSTS.E.BYPASS.LTC128B.128 [R215+0x3100], [R24.64], !P0 ;  /* 0x0310000018d77fae */ /* 0x0009e2000c101d46 */
[----:B------:R-:W-:-:S05]  /*3a80*/  ISETP.GT.AND P0, PT, R100, R226, PT ;  /* 0x000000e26400720c */ /* 0x000fca0003f04270 */
[C---:B------:R-:W-:Y:S08]  /*3a90*/  HMMA.16816.F32 R68, R4.reuse, R38, RZ ;  /* 0x000000260444723c */ /* 0x040ff000000018ff */
[----:B------:R-:W-:Y:S01]  /*3aa0*/  HMMA.16816.F32 R76, R4, R32, RZ ;  /* 0x00000020044c723c */ /* 0x000fe200000018ff */
[----:B--2---:R-:W-:-:S07]  /*3ab0*/  IADD3 R16, P1, R12, R108, RZ ;  /* 0x0000006c0c107210 */ /* 0x004fce0007f3e0ff */
[----:B------:R-:W-:Y:S01]  /*3ac0*/  HMMA.16816.F32 R64, R4, R34, RZ ;  /* 0x000000220440723c */ /* 0x000fe200000018ff */
[C---:B------:R-:W-:Y:S01]  /*3ad0*/  IMAD.X R17, R3.reuse, 0x1, R103, P1 ;  /* 0x0000000103117824 */ /* 0x040fe200008e0667 */
[----:B------:R-:W-:Y:S01]  /*3ae0*/  ISETP.GE.AND P1, PT, R224, c[0x0][0x1d4], PT ;  /* 0x00007500e0007a0c */ /* 0x000fe20003f26270 */
[----:B------:R-:W-:-:S03]  /*3af0*/  IMAD.X R3, R3, 0x1, R104, P5 ;  /* 0x0000000103037824 */ /* 0x000fc600028e0668 */
[----:B------:R-:W-:Y:S02]  /*3b00*/  ISETP.LT.OR P1, PT, R13, 0x21, P1 ;  /* 0x000000210d00780c */ /* 0x000fe40000f21670 */
[C---:B-----5:R-:W-:Y:S08]  /*3b10*/  HMMA.16816.F32 R28, R8.reuse, R52, R20 ;  /* 0x00000034081c723c */ /* 0x060ff00000001814 */
[----:B----4-:R-:W-:Y:S03]  /*3b20*/  HMMA.16816.F32 R24, R8, R54, R44 ;  /* 0x000000360818723c */ /* 0x010fe6000000182c */
[----:B------:R1:W-:Y:S01]  /*3b30*/  LDGSTS.E.BYPASS.LTC128B.128 [R215+0x5100], [R16.64], !P1 ;  /* 0x0510000010d77fae */ /* 0x0003e2000c901d46 */
[----:B------:R-:W-:-:S03]  /*3b40*/  ISETP.GT.AND P1, PT, R227, 0x3f, PT ;  /* 0x0000003fe300780c */ /* 0x000fc60003f24270 */
[----:B------:R2:W-:Y:S01]  /*3b50*/  LDGSTS.E.BYPASS.LTC128B.128 [R215+0x7100], [R2.64], !P6 ;  /* 0x0710000002d77fae */ /* 0x0005e2000f101d46 */
[C---:B------:R-:W-:Y:S03]  /*3b60*/  HMMA.16816.F32 R32, R8.reuse, R72, R48 ;  /* 0x000000480820723c */ /* 0x040fe60000001830 */
[----:B------:R-:W-:Y:S04]  /*3b70*/  LDSM.16.M88.4 R4, [R211] ;  /* 0x00000000d304783b */ /* 0x000fe80000000200 */
[----:B------:R-:W1:Y:S01]  /*3b80*/  LDSM.16.M88.4 R20, [R202] ;  /* 0x00000000ca14783b */ /* 0x000e620000000200 */
[C---:B------:R-:W-:Y:S03]  /*3b90*/  HMMA.16816.F32 R36, R8.reuse, R74, R40 ;  /* 0x0000004a0824723c */ /* 0x040fe60000001828 */
[----:B------:R-:W4:Y:S04]  /*3ba0*/  LDSM.16.M88.4 R60, [R202+0x800] ;  /* 0x00080000ca3c783b */ /* 0x000f280000000200 */
[----:B------:R-:W5:Y:S01]  /*3bb0*/  LDSM.16.M88.4 R80, [R202+0x1000] ;  /* 0x00100000ca50783b */ /* 0x000f620000000200 */
[C---:B------:R-:W-:Y:S03]  /*3bc0*/  HMMA.16816.F32 R40, R8.reuse, R88, R56 ;  /* 0x000000580828723c */ /* 0x040fe60000001838 */
[----:B------:R-:W4:Y:S04]  /*3bd0*/  LDSM.16.M88.4 R72, [R202+0x1800] ;  /* 0x00180000ca48783b */ /* 0x000f280000000200 */
[----:B---3--:R-:W-:Y:S01]  /*3be0*/  LDSM.16.M88.4 R12, [R210] ;  /* 0x00000000d20c783b */ /* 0x008fe20000000200 */
[----:B------:R-:W-:Y:S01]  /*3bf0*/  HMMA.16816.F32 R48, R8, R90, R68 ;  /* 0x0000005a0830723c */ /* 0x000fe20000001844 */
[----:B--2---:R-:W-:-:S02]  /*3c00*/  IADD3 R2, R135, 0x6000, RZ ;  /* 0x0000600087027810 */ /* 0x004fc40007ffe0ff */
[----:B------:R-:W-:Y:S03]  /*3c10*/  LDSM.16.M88.4 R68, [R200+0x2800] ;  /* 0x00280000c844783b */ /* 0x000fe60000000200 */
[----:B------:R-:W-:Y:S02]  /*3c20*/  IMAD.IADD R201, R2, 0x1, R0 ;  /* 0x0000000102c97824 */ /* 0x000fe400078e0200 */
[C---:B------:R-:W-:Y:S01]  /*3c30*/  HMMA.16816.F32 R52, R8.reuse, R96, R76 ;  /* 0x000000600834723c */ /* 0x040fe2000000184c */
[----:B------:R-:W-:Y:S04]  /*3c40*/  LDSM.16.M88.4 R76, [R200+0x3000] ;  /* 0x00300000c84c783b */ /* 0x000fe80000000200 */
[----:B------:R-:W2:Y:S03]  /*3c50*/  LDSM.16.M88.4 R84, [R201+-0x6000] ;  /* 0xffa00000c954783b */ /* 0x000ea60000000200 */
[----:B------:R-:W-:Y:S01]  /*3c60*/  HMMA.16816.F32 R44, R8, R98, R64 ;  /* 0x00000062082c723c */ /* 0x000fe20000001840 */
[----:B------:R-:W3:Y:S04]  /*3c70*/  LDSM.16.M88.4 R92, [R201+-0x5800] ;  /* 0xffa80000c95c783b */ /* 0x000ee80000000200 */
[----:B------:R-:W2:Y:S03]  /*3c80*/  LDSM.16.M88.4 R88, [R201+-0x5000] ;  /* 0xffb00000c958783b */ /* 0x000ea60000000200 */
[C---:B-1----:R-:W-:Y:S01]  /*3c90*/  HMMA.16816.F32 R16, R4.reuse, R20, R28 ;  /* 0x000000140410723c */ /* 0x042fe2000000181c */
[----:B------:R-:W1:Y:S04]  /*3ca0*/  LDSM.16.M88.4 R56, [R201+-0x4800] ;  /* 0xffb80000c938783b */ /* 0x000e680000000200 */
[----:B------:R-:W-:Y:S03]  /*3cb0*/  LDSM.16.M88.4 R8, [R208+0x4000] ;  /* 0x00400000d008783b */ /* 0x000fe60000000200 */
[C---:B------:R-:W-:Y:S01]  /*3cc0*/  HMMA.16816.F32 R20, R4.reuse, R22, R24 ;  /* 0x000000160414723c */ /* 0x040fe20000001818 */
[----:B------:R-:W-:Y:S04]  /*3cd0*/  LDSM.16.M88.4 R64, [R135+0x2000] ;  /* 0x002000008740783b */ /* 0x000fe80000000200 */
[----:B------:R-:W0:Y:S03]  /*3ce0*/  LDGDEPBAR ;  /* 0x00000000000079af */ /* 0x000e260000000000 */
[C---:B----4-:R-:W-:Y:S08]  /*3cf0*/  HMMA.16816.F32 R28, R4.reuse, R60, R32 ;  /* 0x0000003c041c723c */ /* 0x050ff00000001820 */
[C---:B------:R-:W-:Y:S01]  /*3d00*/  HMMA.16816.F32 R32, R4.reuse, R62, R36 ;  /* 0x0000003e0420723c */ /* 0x040fe20000001824 */
[----:B------:R-:W4:Y:S07]  /*3d10*/  LDSM.16.M88.4 R60, [R200+0x2000] ;  /* 0x00200000c83c783b */ /* 0x000f2e0000000200 */
[C---:B-----5:R-:W-:Y:S08]  /*3d20*/  HMMA.16816.F32 R36, R4.reuse, R80, R40 ;  /* 0x000000500424723c */ /* 0x060ff00000001828 */
[C---:B------:R-:W-:Y:S01]  /*3d30*/  HMMA.16816.F32 R24, R4.reuse, R82, R48 ;  /* 0x000000520418723c */ /* 0x040fe20000001830 */
[----:B------:R-:W5:Y:S04]  /*3d40*/  LDSM.16.M88.4 R48, [R200+0x3800] ;  /* 0x00380000c830783b */ /* 0x000f680000000200 */
[----:B------:R-:W-:Y:S03]  /*3d50*/  LDSM.16.M88.4 R80, [R135+0x3000] ;  /* 0x003000008750783b */ /* 0x000fe60000000200 */
[C---:B------:R-:W-:Y:S08]  /*3d60*/  HMMA.16816.F32 R52, R4.reuse, R72, R52 ;  /* 0x000000480434723c */ /* 0x040ff00000001834 */
[----:B------:R-:W-:Y:S01]  /*3d70*/  HMMA.16816.F32 R40, R4, R74, R44 ;  /* 0x0000004a0428723c */ /* 0x000fe2000000182c */
[----:B------:R-:W1:Y:S04]  /*3d80*/  LDSM.16.M88.4 R4, [R209+0x4000] ;  /* 0x00400000d104783b */ /* 0x000e680000000200 */
[----:B------:R-:W1:Y:S03]  /*3d90*/  LDSM.16.M88.4 R72, [R135+0x2800] ;  /* 0x002800008748783b */ /* 0x000e660000000200 */
[C---:B--2---:R-:W-:Y:S08]  /*3da0*/  HMMA.16816.F32 R16, R12.reuse, R84, R16 ;  /* 0x000000540c10723c */ /* 0x044ff00000001810 */
[C---:B------:R-:W-:Y:S01]  /*3db0*/  HMMA.16816.F32 R20, R12.reuse, R86, R20 ;  /* 0x000000560c14723c */ /* 0x040fe20000001814 */
[----:B------:R-:W-:Y:S07]  /*3dc0*/  LDSM.16.M88.4 R84, [R200+0x5000] ;  /* 0x00500000c854783b */ /* 0x000fee0000000200 */
[C---:B---3--:R-:W-:Y:S08]  /*3dd0*/  HMMA.16816.F32 R28, R12.reuse, R92, R28 ;  /* 0x0000005c0c1c723c */ /* 0x048ff0000000181c */
[C---:B------:R-:W-:Y:S08]  /*3de0*/  HMMA.16816.F32 R32, R12.reuse, R94, R32 ;  /* 0x0000005e0c20723c */ /* 0x040ff00000001820 */
[C---:B------:R-:W-:Y:S08]  /*3df0*/  HMMA.16816.F32 R36, R12.reuse, R88, R36 ;  /* 0x000000580c24723c */ /* 0x040ff00000001824 */
[C---:B------:R-:W-:Y:S01]  /*3e00*/  HMMA.16816.F32 R44, R12.reuse, R90, R24 ;  /* 0x0000005a0c2c723c */ /* 0x040fe20000001818 */
[----:B------:R-:W2:Y:S04]  /*3e10*/  LDSM.16.M88.4 R24, [R135+0x3800] ;  /* 0x003800008718783b */ /* 0x000ea80000000200 */
[----:B------:R-:W-:Y:S03]  /*3e20*/  LDSM.16.M88.4 R88, [R135+0x5000] ;  /* 0x005000008758783b */ /* 0x000fe60000000200 */
[C---:B-1----:R-:W-:Y:S08]  /*3e30*/  HMMA.16816.F32 R52, R12.reuse, R56, R52 ;  /* 0x000000380c34723c */ /* 0x042ff00000001834 */
[----:B------:R-:W-:Y:S01]  /*3e40*/  HMMA.16816.F32 R40, R12, R58, R40 ;  /* 0x0000003a0c28723c */ /* 0x000fe20000001828 */
[----:B------:R-:W-:Y:S07]  /*3e50*/  LDSM.16.M88.4 R56, [R202+0x3800] ;  /* 0x00380000ca38783b */ /* 0x000fee0000000200 */
[C---:B----4-:R-:W-:Y:S08]  /*3e60*/  HMMA.16816.F32 R12, R8.reuse, R60, R16 ;  /* 0x0000003c080c723c */ /* 0x050ff00000001810 */
[C---:B------:R-:W-:Y:S01]  /*3e70*/  HMMA.16816.F32 R16, R8.reuse, R62, R20 ;  /* 0x0000003e0810723c */ /* 0x040fe20000001814 */
[----:B------:R-:W-:Y:S04]  /*3e80*/  LDSM.16.M88.4 R20, [R211+0x4000] ;  /* 0x00400000d314783b */ /* 0x000fe80000000200 */
[----:B------:R-:W1:Y:S03]  /*3e90*/  LDSM.16.M88.4 R60, [R202+0x2000] ;  /* 0x00200000ca3c783b */ /* 0x000e660000000200 */
[C---:B------:R-:W-:Y:S08]  /*3ea0*/  HMMA.16816.F32 R28, R8.reuse, R68, R28 ;  /* 0x00000044081c723c */ /* 0x040ff0000000181c */
[C---:B------:R-:W-:Y:S01]  /*3eb0*/  HMMA.16816.F32 R32, R8.reuse, R70, R32 ;  /* 0x000000460820723c */ /* 0x040fe20000001820 */
[----:B------:R-:W3:Y:S07]  /*3ec0*/  LDSM.16.M88.4 R68, [R202+0x2800] ;  /* 0x00280000ca44783b */ /* 0x000eee0000000200 */
[C---:B------:R-:W-:Y:S08]  /*3ed0*/  HMMA.16816.F32 R36, R8.reuse, R76, R36 ;  /* 0x0000004c0824723c */ /* 0x040ff00000001824 */
[C---:B------:R-:W-:Y:S01]  /*3ee0*/  HMMA.16816.F32 R44, R8.reuse, R78, R44 ;  /* 0x0000004e082c723c */ /* 0x040fe2000000182c */
[----:B------:R-:W4:Y:S07]  /*3ef0*/  LDSM.16.M88.4 R76, [R202+0x3000] ;  /* 0x00300000ca4c783b */ /* 0x000f2e0000000200 */
[C---:B-----5:R-:W-:Y:S08]  /*3f00*/  HMMA.16816.F32 R52, R8.reuse, R48, R52 ;  /* 0x000000300834723c */ /* 0x060ff00000001834 */
[----:B------:R-:W-:Y:S01]  /*3f10*/  HMMA.16816.F32 R40, R8, R50, R40 ;  /* 0x000000320828723c */ /* 0x000fe20000001828 */
[----:B------:R-:W-:Y:S07]  /*3f20*/  LDSM.16.M88.4 R48, [R201+-0x2800] ;  /* 0xffd80000c930783b */ /* 0x000fee0000000200 */
[C---:B------:R-:W-:Y:S08]  /*3f30*/  HMMA.16816.F32 R8, R4.reuse, R64, R12 ;  /* 0x000000400408723c */ /* 0x040ff0000000180c */
[C---:B------:R-:W-:Y:S01]  /*3f40*/  HMMA.16816.F32 R12, R4.reuse, R66, R16 ;  /* 0x00000042040c723c */ /* 0x040fe20000001810 */
[----:B------:R-:W-:Y:S04]  /*3f50*/  LDSM.16.M88.4 R16, [R210+0x4000] ;  /* 0x00400000d210783b */ /* 0x000fe80000000200 */
[----:B------:R-:W5:Y:S03]  /*3f60*/  LDSM.16.M88.4 R64, [R201+-0x4000] ;  /* 0xffc00000c940783b */ /* 0x000f660000000200 */
[C---:B------:R-:W-:Y:S08]  /*3f70*/  HMMA.16816.F32 R28, R4.reuse, R72, R28 ;  /* 0x00000048041c723c */ /* 0x040ff0000000181c */
[C---:B------:R-:W-:Y:S01]  /*3f80*/  HMMA.16816.F32 R32, R4.reuse, R74, R32 ;  /* 0x0000004a0420723c */ /* 0x040fe20000001820 */
[----:B------:R-:W3:Y:S07]  /*3f90*/  LDSM.16.M88.4 R72, [R201+-0x3800] ;  /* 0xffc80000c948783b */ /* 0x000eee0000000200 */
[C---:B------:R-:W-:Y:S08]  /*3fa0*/  HMMA.16816.F32 R36, R4.reuse, R80, R36 ;  /* 0x000000500424723c */ /* 0x040ff00000001824 */
[C---:B------:R-:W-:Y:S01]  /*3fb0*/  HMMA.16816.F32 R44, R4.reuse, R82, R44 ;  /* 0x00000052042c723c */ /* 0x040fe2000000182c */
[----:B------:R-:W4:Y:S07]  /*3fc0*/  LDSM.16.M88.4 R80, [R201+-0x3000] ;  /* 0xffd00000c950783b */ /* 0x000f2e0000000200 */
[C---:B--2---:R-:W-:Y:S08]  /*3fd0*/  HMMA.16816.F32 R52, R4.reuse, R24, R52 ;  /* 0x000000180434723c */ /* 0x044ff00000001834 */
[----:B------:R-:W-:Y:S08]  /*3fe0*/  HMMA.16816.F32 R40, R4, R26, R40 ;  /* 0x0000001a0428723c */ /* 0x000ff00000001828 */
[C---:B-1----:R-:W-:Y:S08]  /*3ff0*/  HMMA.16816.F32 R8, R20.reuse, R60, R8 ;  /* 0x0000003c1408723c */ /* 0x042ff00000001808 */
[C---:B------:R-:W-:Y:S01]  /*4000*/  HMMA.16816.F32 R4, R20.reuse, R62, R12 ;  /* 0x0000003e1404723c */ /* 0x040fe2000000180c */
[----:B------:R-:W-:Y:S04]  /*4010*/  LDSM.16.M88.4 R12, [R208+0x8000] ;  /* 0x00800000d00c783b */ /* 0x000fe80000000200 */
[----:B------:R-:W1:Y:S03]  /*4020*/  LDSM.16.M88.4 R60, [R200+0x4000] ;  /* 0x00400000c83c783b */ /* 0x000e660000000200 */
[C---:B---3--:R-:W-:Y:S08]  /*4030*/  HMMA.16816.F32 R28, R20.reuse, R68, R28 ;  /* 0x00000044141c723c */ /* 0x048ff0000000181c */
[C---:B------:R-:W-:Y:S01]  /*4040*/  HMMA.16816.F32 R32, R20.reuse, R70, R32 ;  /* 0x000000461420723c */ /* 0x040fe20000001820 */
[----:B------:R-:W2:Y:S07]  /*4050*/  LDSM.16.M88.4 R68, [R200+0x4800] ;  /* 0x00480000c844783b */ /* 0x000eae0000000200 */
[C---:B----4-:R-:W-:Y:S08]  /*4060*/  HMMA.16816.F32 R36, R20.reuse, R76, R36 ;  /* 0x0000004c1424723c */ /* 0x050ff00000001824 */
[C---:B------:R-:W-:Y:S01]  /*4070*/  HMMA.16816.F32 R44, R20.reuse, R78, R44 ;  /* 0x0000004e142c723c */ /* 0x040fe2000000182c */
[----:B------:R-:W-:Y:S07]  /*4080*/  LDSM.16.M88.4 R76, [R135+0x4800] ;  /* 0x00480000874c783b */ /* 0x000fee0000000200 */
[C---:B------:R-:W-:Y:S08]  /*4090*/  HMMA.16816.F32 R52, R20.reuse, R56, R52 ;  /* 0x000000381434723c */ /* 0x040ff00000001834 */
[----:B------:R-:W-:Y:S01]  /*40a0*/  HMMA.16816.F32 R40, R20, R58, R40 ;  /* 0x0000003a1428723c */ /* 0x000fe20000001828 */
[----:B------:R-:W3:Y:S07]  /*40b0*/  LDSM.16.M88.4 R56, [R200+0x5800] ;  /* 0x00580000c838783b */ /* 0x000eee0000000200 */
[C---:B-----5:R-:W-:Y:S01]  /*40c0*/  HMMA.16816.F32 R24, R16.reuse, R64, R8 ;  /* 0x000000401018723c */ /* 0x060fe20000001808 */
[----:B------:R-:W-:Y:S07]  /*40d0*/  LDSM.16.M88.4 R8, [R209+0x8000] ;  /* 0x00800000d108783b */ /* 0x000fee0000000200 */
        /* <DEDUP_REMOVED lines=9> */
[----:B------:R-:W-:Y:S08]  /*4170*/  HMMA.16816.F32 R40, R16, R50, R40 ;  /* 0x000000321028723c */ /* 0x000ff00000001828 */
[C---:B-1----:R-:W-:Y:S08]  /*4180*/  HMMA.16816.F32 R28, R12.reuse, R60, R24 ;  /* 0x0000003c0c1c723c */ /* 0x042ff00000001818 */
[C---:B------:R-:W-:Y:S01]  /*4190*/  HMMA.16816.F32 R24, R12.reuse, R62, R20 ;  /* 0x0000003e0c18723c */ /* 0x040fe20000001814 */
[----:B------:R-:W1:Y:S07]  /*41a0*/  LDSM.16.M88.4 R60, [R135+0x5800] ;  /* 0x00580000873c783b */ /* 0x000e6e0000000200 */
[C---:B--2---:R-:W-:Y:S01]  /*41b0*/  HMMA.16816.F32 R20, R12.reuse, R68, R4 ;  /* 0x000000440c14723c */ /* 0x044fe20000001804 */
[----:B------:R-:W2:Y:S07]  /*41c0*/  LDSM.16.M88.4 R4, [R211+0x8000] ;  /* 0x00800000d304783b */ /* 0x000eae0000000200 */
[C---:B------:R-:W-:Y:S01]  /*41d0*/  HMMA.16816.F32 R16, R12.reuse, R70, R32 ;  /* 0x000000460c10723c */ /* 0x040fe20000001820 */
[----:B------:R-:W-:Y:S07]  /*41e0*/  LDSM.16.M88.4 R68, [R201+-0x2000] ;  /* 0xffe00000c944783b */ /* 0x000fee0000000200 */
[C---:B------:R-:W-:Y:S08]  /*41f0*/  HMMA.16816.F32 R36, R12.reuse, R84, R36 ;  /* 0x000000540c24723c */ /* 0x040ff00000001824 */
[C---:B------:R-:W-:Y:S01]  /*4200*/  HMMA.16816.F32 R48, R12.reuse, R86, R44 ;  /* 0x000000560c30723c */ /* 0x040fe2000000182c */
[----:B------:R-:W5:Y:S07]  /*4210*/  LDSM.16.M88.4 R84, [R202+0x5000] ;  /* 0x00500000ca54783b */ /* 0x000f6e0000000200 */
[C---:B---3--:R-:W-:Y:S08]  /*4220*/  HMMA.16816.F32 R44, R12.reuse, R56, R52 ;  /* 0x000000380c2c723c */ /* 0x048ff00000001834 */
[----:B------:R-:W-:Y:S08]  /*4230*/  HMMA.16816.F32 R40, R12, R58, R40 ;  /* 0x0000003a0c28723c */ /* 0x000ff00000001828 */
[C---:B----4-:R-:W-:Y:S08]  /*4240*/  HMMA.16816.F32 R32, R8.reuse, R64, R28 ;  /* 0x000000400820723c */ /* 0x050ff0000000181c */
[C---:B------:R-:W-:Y:S01]  /*4250*/  HMMA.16816.F32 R28, R8.reuse, R66, R24 ;  /* 0x00000042081c723c */ /* 0x040fe20000001818 */
[----:B------:R-:W3:Y:S07]  /*4260*/  LDSM.16.M88.4 R64, [R202+0x5800] ;  /* 0x00580000ca40783b */ /* 0x000eee0000000200 */
[C---:B------:R-:W-:Y:S01]  /*4270*/  HMMA.16816.F32 R24, R8.reuse, R76, R20 ;  /* 0x0000004c0818723c */ /* 0x040fe20000001814 */
[----:B------:R-:W4:Y:S07]  /*4280*/  LDSM.16.M88.4 R20, [R210+0x8000] ;  /* 0x00800000d214783b */ /* 0x000f2e0000000200 */
[C---:B------:R-:W-:Y:S01]  /*4290*/  HMMA.16816.F32 R16, R8.reuse, R78, R16 ;  /* 0x0000004e0810723c */ /* 0x040fe20000001810 */
[----:B------:R-:W3:Y:S07]  /*42a0*/  LDSM.16.M88.4 R76, [R201+-0x1800] ;  /* 0xffe80000c94c783b */ /* 0x000eee0000000200 */
[C---:B------:R-:W-:Y:S08]  /*42b0*/  HMMA.16816.F32 R12, R8.reuse, R88, R36 ;  /* 0x00000058080c723c */ /* 0x040ff00000001824 */
[C---:B------:R-:W-:Y:S08]  /*42c0*/  HMMA.16816.F32 R56, R8.reuse, R90, R48 ;  /* 0x0000005a0838723c */ /* 0x040ff00000001830 */
[C---:B-1----:R-:W-:Y:S08]  /*42d0*/  HMMA.16816.F32 R48, R8.reuse, R60, R44 ;  /* 0x0000003c0830723c */ /* 0x042ff0000000182c */
[----:B------:R-:W-:Y:S01]  /*42e0*/  HMMA.16816.F32 R44, R8, R62, R40 ;  /* 0x0000003e082c723c */ /* 0x000fe20000001828 */
[----:B------:R-:W-:Y:S04]  /*42f0*/  LDSM.16.M88.4 R60, [R200+0x6000] ;  /* 0x00600000c83c783b */ /* 0x000fe80000000200 */
[----:B------:R-:W-:Y:S03]  /*4300*/  LDSM.16.M88.4 R40, [R201+-0x1000] ;  /* 0xfff00000c928783b */ /* 0x000fe60000000200 */
[C---:B--2---:R-:W-:Y:S08]  /*4310*/  HMMA.16816.F32 R36, R4.reuse, R72, R32 ;  /* 0x000000480424723c */ /* 0x044ff00000001820 */
[C---:B------:R-:W-:Y:S01]  /*4320*/  HMMA.16816.F32 R52, R4.reuse, R82, R16 ;  /* 0x000000520434723c */ /* 0x040fe20000001810 */
[----:B------:R-:W1:Y:S07]  /*4330*/  LDSM.16.M88.4 R16, [R208+0xc000] ;  /* 0x00c00000d010783b */ /* 0x000e6e0000000200 */
[C---:B------:R-:W-:Y:S08]  /*4340*/  HMMA.16816.F32 R32, R4.reuse, R80, R24 ;  /* 0x000000500420723c */ /* 0x040ff00000001818 */
[C---:B-----5:R-:W-:Y:S01]  /*4350*/  HMMA.16816.F32 R24, R4.reuse, R84, R12 ;  /* 0x000000540418723c */ /* 0x060fe2000000180c */
[----:B------:R-:W-:Y:S07]  /*4360*/  LDSM.16.M88.4 R12, [R209+0xc000] ;  /* 0x00c00000d10c783b */ /* 0x000fee0000000200 */
[C---:B------:R-:W-:Y:S01]  /*4370*/  HMMA.16816.F32 R8, R4.reuse, R86, R56 ;  /* 0x000000560408723c */ /* 0x040fe20000001838 */
[----:B------:R-:W2:Y:S04]  /*4380*/  LDSM.16.M88.4 R84, [R201+-0x800] ;  /* 0xfff80000c954783b */ /* 0x000ea80000000200 */
[----:B------:R-:W-:Y:S03]  /*4390*/  LDSM.16.M88.4 R56, [R201] ;  /* 0x00000000c938783b */ /* 0x000fe60000000200 */
[C---:B------:R-:W-:Y:S01]  /*43a0*/  HMMA.16816.F32 R28, R4.reuse, R74, R28 ;  /* 0x0000004a041c723c */ /* 0x040fe2000000181c */
[----:B------:R-:W-:Y:S07]  /*43b0*/  LDSM.16.M88.4 R72, [R200+0x7800] ;  /* 0x00780000c848783b */ /* 0x000fee0000000200 */
[C---:B---3--:R-:W-:Y:S08]  /*43c0*/  HMMA.16816.F32 R48, R4.reuse, R64, R48 ;  /* 0x000000400430723c */ /* 0x048ff00000001830 */
[----:B------:R-:W-:Y:S01]  /*43d0*/  HMMA.16816.F32 R92, R4, R66, R44 ;  /* 0x00000042045c723c */ /* 0x000fe2000000182c */
[----:B------:R-:W-:Y:S04]  /*43e0*/  LDSM.16.M88.4 R64, [R135+0x6800] ;  /* 0x006800008740783b */ /* 0x000fe80000000200 */
[----:B------:R-:W-:Y:S03]  /*43f0*/  LDSM.16.M88.4 R44, [R200+0x7000] ;  /* 0x00700000c82c783b */ /* 0x000fe60000000200 */
[C---:B----4-:R-:W-:Y:S01]  /*4400*/  HMMA.16816.F32 R4, R20.reuse, R68, R36 ;  /* 0x000000441404723c */ /* 0x050fe20000001824 */
[----:B------:R-:W3:Y:S07]  /*4410*/  LDSM.16.M88.4 R36, [R135+0x6000] ;  /* 0x006000008724783b */ /* 0x000eee0000000200 */
[C---:B------:R-:W-:Y:S08]  /*4420*/  HMMA.16816.F32 R28, R20.reuse, R70, R28 ;  /* 0x00000046141c723c */ /* 0x040ff0000000181c */
[----:B------:R-:W-:Y:S01]  /*4430*/  HMMA.16816.F32 R68, R20, R78, R52 ;  /* 0x0000004e1444723c */ /* 0x000fe20000001834 */
[----:B------:R-:W4:Y:S07]  /*4440*/  LDSM.16.M88.4 R52, [R200+0x6800] ;  /* 0x00680000c834783b */ /* 0x000f2e0000000200 */
[----:B-1----:R-:W-:Y:S08]  /*4450*/  HMMA.16816.F32 R4, R16, R60, R4 ;  /* 0x0000003c1004723c */ /* 0x002ff00000001804 */
[C---:B------:R-:W-:Y:S08]  /*4460*/  HMMA.16816.F32 R32, R20.reuse, R76, R32 ;  /* 0x0000004c1420723c */ /* 0x040ff00000001820 */
[C---:B------:R-:W-:Y:S01]  /*4470*/  HMMA.16816.F32 R76, R20.reuse, R42, R8 ;  /* 0x0000002a144c723c */ /* 0x040fe20000001808 */
[----:B------:R-:W-:Y:S07]  /*4480*/  LDSM.16.M88.4 R8, [R211+0xc000] ;  /* 0x00c00000d308783b */ /* 0x000fee0000000200 */
[----:B--2---:R-:W-:Y:S01]  /*4490*/  HMMA.16816.F32 R88, R20, R84, R48 ;  /* 0x000000541458723c */ /* 0x004fe20000001830 */
[----:B------:R-:W1:Y:S07]  /*44a0*/  LDSM.16.M88.4 R48, [R202+0x6000] ;  /* 0x00600000ca30783b */ /* 0x000e6e0000000200 */
[----:B------:R-:W-:Y:S01]  /*44b0*/  HMMA.16816.F32 R28, R16, R62, R28 ;  /* 0x0000003e101c723c */ /* 0x000fe2000000181c */
[----:B------:R-:W-:Y:S07]  /*44c0*/  LDSM.16.M88.4 R60, [R202+0x6800] ;  /* 0x00680000ca3c783b */ /* 0x000fee0000000200 */
[----:B------:R-:W-:Y:S08]  /*44d0*/  HMMA.16816.F32 R80, R20, R40, R24 ;  /* 0x000000281450723c */ /* 0x000ff00000001818 */
[C---:B---3--:R-:W-:Y:S01]  /*44e0*/  HMMA.16816.F32 R24, R12.reuse, R36, R4 ;  /* 0x000000240c18723c */ /* 0x048fe20000001804 */
[----:B------:R-:W2:Y:S07]  /*44f0*/  LDSM.16.M88.4 R4, [R210+0xc000] ;  /* 0x00c00000d204783b */ /* 0x000eae0000000200 */
[----:B------:R-:W-:Y:S08]  /*4500*/  HMMA.16816.F32 R28, R12, R38, R28 ;  /* 0x000000260c1c723c */ /* 0x000ff0000000181c */
[----:B----4-:R-:W-:Y:S08]  /*4510*/  HMMA.16816.F32 R32, R16, R52, R32 ;  /* 0x000000341020723c */ /* 0x010ff00000001820 */
[----:B-1----:R-:W-:Y:S08]  /*4520*/  HMMA.16816.F32 R24, R8, R48, R24 ;  /* 0x000000300818723c */ /* 0x002ff00000001818 */
[----:B------:R-:W-:Y:S01]  /*4530*/  HMMA.16816.F32 R40, R16, R54, R68 ;  /* 0x000000361028723c */ /* 0x000fe20000001844 */
[----:B------:R-:W1:Y:S04]  /*4540*/  LDSM.16.M88.4 R68, [R135+0x7000] ;  /* 0x007000008744783b */ /* 0x000e680000000200 */
[----:B------:R-:W3:Y:S03]  /*4550*/  LDSM.16.M88.4 R52, [R201+0x800] ;  /* 0x00080000c934783b */ /* 0x000ee60000000200 */
[----:B------:R-:W-:Y:S08]  /*4560*/  HMMA.16816.F32 R28, R8, R50, R28 ;  /* 0x00000032081c723c */ /* 0x000ff0000000181c */
[----:B------:R-:W-:Y:S08]  /*4570*/  HMMA.16816.F32 R36, R12, R64, R32 ;  /* 0x000000400c24723c */ /* 0x000ff00000001820 */
[----:B--2---:R-:W-:Y:S08]  /*4580*/  HMMA.16816.F32 R48, R4, R56, R24 ;  /* 0x000000380430723c */ /* 0x004ff00000001818 */
[----:B------:R-:W-:Y:S08]  /*4590*/  HMMA.16816.F32 R84, R20, R86, R92 ;  /* 0x000000561454723c */ /* 0x000ff0000000185c */
[----:B------:R-:W-:Y:S08]  /*45a0*/  HMMA.16816.F32 R20, R16, R44, R80 ;  /* 0x0000002c1014723c */ /* 0x000ff00000001850 */
[----:B------:R-:W-:Y:S01]  /*45b0*/  HMMA.16816.F32 R32, R12, R66, R40 ;  /* 0x000000420c20723c */ /* 0x000fe20000001828 */
[----:B------:R-:W-:-:S07]  /*45c0*/  FMUL.FTZ R0, R48, c[0x0][0x320] ;  /* 0x0000c80030007a20 */ /* 0x000fce0000410000 */
[----:B------:R-:W-:Y:S01]  /*45d0*/  HMMA.16816.F32 R28, R4, R58, R28 ;  /* 0x0000003a041c723c */ /* 0x000fe2000000181c */
[----:B------:R-:W2:Y:S07]  /*45e0*/  LDSM.16.M88.4 R56, [R202+0x7000] ;  /* 0x00700000ca38783b */ /* 0x000eae0000000200 */
[----:B------:R-:W-:Y:S08]  /*45f0*/  HMMA.16816.F32 R36, R8, R60, R36 ;  /* 0x0000003c0824723c */ /* 0x000ff00000001824 */
[----:B------:R-:W-:Y:S01]  /*4600*/  HMMA.16816.F32 R44, R16, R46, R76 ;  /* 0x0000002e102c723c */ /* 0x000fe2000000184c */
[----:B------:R4:W2:Y:S07]  /*4610*/  MUFU.TANH R76, R0 ;  /* 0x00000000004c7308 */ /* 0x0008ae0000002400 */
[----:B-1----:R-:W-:Y:S08]  /*4620*/  HMMA.16816.F32 R24, R12, R68, R20 ;  /* 0x000000440c18723c */ /* 0x002ff00000001814 */
[----:B------:R-:W-:Y:S01]  /*4630*/  HMMA.16816.F32 R20, R8, R62, R32 ;  /* 0x0000003e0814723c */ /* 0x000fe20000001820 */
[----:B----4-:R-:W-:Y:S01]  /*4640*/  FMUL.FTZ R0, R49, c[0x0][0x320] ;  /* 0x0000c80031007a20 */ /* 0x010fe20000410000 */
[----:B------:R-:W1:Y:S06]  /*4650*/  LDSM.16.M88.4 R60, [R135+0x7800] ;  /* 0x00780000873c783b */ /* 0x000e6c0000000200 */
[----:B------:R-:W-:Y:S01]  /*4660*/  HMMA.16816.F32 R64, R16, R72, R88 ;  /* 0x000000481040723c */ /* 0x000fe20000001858 */
[----:B------:R4:W1:Y:S07]  /*4670*/  MUFU.TANH R72, R0 ;  /* 0x0000000000487308 */ /* 0x00086e0000002400 */
[----:B---3--:R-:W-:Y:S08]  /*4680*/  HMMA.16816.F32 R36, R4, R52, R36 ;  /* 0x000000340424723c */ /* 0x008ff00000001824 */
[----:B------:R-:W-:Y:S01]  /*4690*/  HMMA.16816.F32 R40, R12, R70, R44 ;  /* 0x000000460c28723c */ /* 0x000fe2000000182c */
[----:B----4-:R-:W-:Y:S01]  /*46a0*/  FMUL.FTZ R0, R50, c[0x0][0x320] ;  /* 0x0000c80032007a20 */ /* 0x010fe20000410000 */
[----:B------:R-:W3:Y:S03]  /*46b0*/  LDSM.16.M88.4 R44, [R202+0x7800] ;  /* 0x00780000ca2c783b */ /* 0x000ee60000000200 */
[----:B------:R4:W1:Y:S03]  /*46c0*/  MUFU.TANH R77, R0 ;  /* 0x00000000004d7308 */ /* 0x0008660000002400 */
[----:B--2---:R-:W-:Y:S08]  /*46d0*/  HMMA.16816.F32 R32, R8, R56, R24 ;  /* 0x000000380820723c */ /* 0x004ff00000001818 */
[----:B------:R-:W-:Y:S01]  /*46e0*/  HMMA.16816.F32 R24, R4, R54, R20 ;  /* 0x000000360418723c */ /* 0x000fe20000001814 */
[----:B----4-:R-:W-:-:S02]  /*46f0*/  FMUL.FTZ R0, R51, c[0x0][0x320] ;  /* 0x0000c80033007a20 */ /* 0x010fc40000410000 */
[----:B------:R-:W2:Y:S05]  /*4700*/  LDSM.16.M88.4 R48, [R201+0x1000] ;  /* 0x00100000c930783b */ /* 0x000eaa0000000200 */
[----:B------:R-:W-:Y:S01]  /*4710*/  HMMA.16816.F32 R16, R16, R74, R84 ;  /* 0x0000004a1010723c */ /* 0x000fe20000001854 */
[----:B------:R4:W2:Y:S07]  /*4720*/  MUFU.TANH R73, R0 ;  /* 0x0000000000497308 */ /* 0x0008ae0000002400 */
[----:B-1----:R-:W-:Y:S01]  /*4730*/  HMMA.16816.F32 R20, R12, R60, R64 ;  /* 0x0000003c0c14723c */ /* 0x002fe20000001840 */
[----:B----4-:R-:W-:-:S04]  /*4740*/  FMUL.FTZ R0, R28, c[0x0][0x320] ;  /* 0x0000c8001c007a20 */ /* 0x010fc80000410000 */
[----:B------:R1:W4:Y:S11]  /*4750*/  MUFU.TANH R69, R0 ;  /* 0x0000000000457308 */ /* 0x0003360000002400 */
[----:B------:R-:W-:Y:S08]  /*4760*/  HMMA.16816.F32 R12, R12, R62, R16 ;  /* 0x0000003e0c0c723c */ /* 0x000ff00000001810 */
[----:B---3--:R-:W-:Y:S01]  /*4770*/  HMMA.16816.F32 R16, R8, R44, R20 ;  /* 0x0000002c0810723c */ /* 0x008fe20000001814 */
[----:B-1----:R-:W-:-:S07]  /*4780*/  FMUL.FTZ R0, R29, c[0x0][0x320] ;  /* 0x0000c8001d007a20 */ /* 0x002fce0000410000 */
[----:B--2---:R-:W-:Y:S01]  /*4790*/  HMMA.16816.F32 R32, R4, R48, R32 ;  /* 0x000000300420723c */ /* 0x004fe20000001820 */
        /* <DEDUP_REMOVED lines=63> */
[----:B------:R-:W-:-:S04]  /*4b90*/  MOV R214, RZ ;  /* 0x000000ff00d67202 */ /* 0x000fc80000000f00 */
        /* <DEDUP_REMOVED lines=14> */
[----:B------:R-:W-:-:S05]  /*4c80*/  IMAD R0, R218, c[0x0][0x1e4], R0 ;  /* 0x00007900da007a24 */ /* 0x000fca00078e0200 */
[----:B------:R-:W-:Y:S02]  /*4c90*/  IADD3 R3, R3, R0, RZ ;  /* 0x0000000003037210 */ /* 0x000fe40007ffe0ff */
        /* <DEDUP_REMOVED lines=10> */
.L_x_2888:
[----:B------:R-:W-:Y:S05]  /*4d40*/  BRA.DIV ~URZ, `(.L_x_2792) ;  /* 0x000102b27f007947 */ /* 0x000fea000b800000 */
[----:B------:R-:W3:Y:S01]  /*4d50*/  SHFL.IDX PT, R0, R15, RZ, 0x181f ;  /* 0x00181fff0f007589 */ /* 0x000ee200000e0000 */
[----:B------:R-:W-:Y:S02]  /*4d60*/  ISETP.GE.AND P6, PT, R217, c[0x0][0x1d4], PT ;  /* 0x00007500d9007a0c */ /* 0x000fe40003fc6270 */
[C---:B---3--:R-:W-:Y:S02]  /*4d70*/  IADD3 R6, P0, R0.reuse, R107, RZ ;  /* 0x0000006b00067210 */ /* 0x048fe40007f1e0ff */
[C---:B------:R-:W-:Y:S02]  /*4d80*/  IADD3 R8, P5, R0.reuse, R106, RZ ;  /* 0x0000006a00087210 */ /* 0x040fe40007fbe0ff */
[----:B------:R-:W-:Y:S01]  /*4d90*/  IADD3 R2, P2, R0, R108, RZ ;  /* 0x0000006c00027210 */ /* 0x000fe20007f5e0ff */
[----:B--2---:R-:W-:Y:S01]  /*4da0*/  IMAD.X R7, R4, 0x1, R102, P0 ;  /* 0x0000000104077824 */ /* 0x004fe200000e0666 */
[----:B------:R-:W-:Y:S01]  /*4db0*/  IADD3 R10, P0, R0, R109, RZ ;  /* 0x0000006d000a7210 */ /* 0x000fe20007f1e0ff */
[C---:B------:R-:W-:Y:S01]  /*4dc0*/  IMAD.X R9, R4.reuse, 0x1, R101, P5 ;  /* 0x0000000104097824 */ /* 0x040fe200028e0665 */
[----:B------:R-:W-:Y:S01]  /*4dd0*/  ISETP.GE.AND P5, PT, R223, c[0x0][0x1d4], PT ;  /* 0x00007500df007a0c */ /* 0x000fe20003fa6270 */
[----:B------:R-:W-:Y:S01]  /*4de0*/  IMAD.X R3, R4, 0x1, R103, P2 ;  /* 0x0000000104037824 */ /* 0x000fe200010e0667 */
[----:B------:R-:W-:Y:S01]  /*4df0*/  ISETP.GE.AND P2, PT, R224, c[0x0][0x1d4], PT ;  /* 0x00007500e0007a0c */ /* 0x000fe20003f46270 */
[----:B------:R-:W-:Y:S01]  /*4e00*/  IMAD.X R11, R4, 0x1, R104, P0 ;  /* 0x00000001040b7824 */ /* 0x000fe200000e0668 */
[----:B------:R-:W-:Y:S01]  /*4e10*/  ISETP.GE.AND P0, PT, R225, c[0x0][0x1d4], PT ;  /* 0x00007500e1007a0c */ /* 0x000fe20003f06270 */
[----:B------:R-:W-:Y:S01]  /*4e20*/  @!PT LDS RZ, [RZ] ;  /* 0x00000000fffff984 */ /* 0x000fe20000000800 */
[----:B------:R-:W-:Y:S01]  /*4e30*/  @!PT LDS RZ, [RZ] ;  /* 0x00000000fffff984 */ /* 0x000fe20000000800 */
[----:B------:R2:W-:Y:S01]  /*4e40*/  LDGSTS.E.BYPASS.LTC128B.128 [R215+0x8100], [R8.64], !P6 ;  /* 0x0810000008d77fae */ /* 0x0005e2000f101d46 */
[----:B------:R-:W-:-:S02]  /*4e50*/  SEL R14, RZ, 0x10, P5 ;  /* 0x00000010ff0e7807 */ /* 0x000fc40002800000 */
[----:B------:R-:W-:Y:S01]  /*4e60*/  SEL R13, RZ, 0x10, P2 ;  /* 0x00000010ff0d7807 */ /* 0x000fe20001000000 */
[----:B------:R-:W3:Y:S01]  /*4e70*/  SHFL.IDX PT, R0, R15, 0x1, 0x181f ;  /* 0x00381f000f007f89 */ /* 0x000ee200000e0000 */
[----:B------:R-:W-:-:S03]  /*4e80*/  SEL R12, RZ, 0x10, P0 ;  /* 0x00000010ff0c7807 */ /* 0x000fc60000000000 */
[----:B------:R2:W-:Y:S04]  /*4e90*/  LDGSTS.E.BYPASS.LTC128B.128 [R215+0xa100], [R6.64], !P5 ;  /* 0x0a10000006d77fae */ /* 0x0005e8000e901d46 */
[----:B------:R2:W-:Y:S04]  /*4ea0*/  LDGSTS.E.BYPASS.LTC128B.128 [R215+0xc100], [R2.64], !P2 ;  /* 0x0c10000002d77fae */ /* 0x0005e8000d101d46 */
[----:B------:R2:W-:Y:S04]  /*4eb0*/  LDGSTS.E.BYPASS.LTC128B.128 [R215+0xe100], [R10.64], !P0 ;  /* 0x0e1000000ad77fae */ /* 0x0005e8000c101d46 */
[----:B------:R4:W1:Y:S02]  /*4ec0*/  SHFL.IDX PT, R4, R5, 0x1, 0x181f ;  /* 0x00381f0005047f89 */ /* 0x00086400000e0000 */
[----:B-1--4-:R-:W-:-:S04]  /*4ed0*/  SEL R5, RZ, 0x10, P6 ;  /* 0x00000010ff057807 */ /* 0x012fc80003000000 */
.L_x_2889:
[----:B--23--:R-:W-:Y:S02]  /*4ee0*/  IADD3 R2, -R5, 0x10, RZ ;  /* 0x0000001005027810 */ /* 0x00cfe40007ffe1ff */
[----:B------:R-:W-:-:S02]  /*4ef0*/  IADD3 R6, -R13, 0x10, RZ ;  /* 0x000000100d067810 */ /* 0x000fc40007ffe1ff */
[----:B------:R-:W-:Y:S02]  /*4f00*/  LOP3.LUT R2, R2, 0xf, RZ, 0xc0, !PT ;  /* 0x0000000f02027812 */ /* 0x000fe400078ec0ff */
[----:B------:R-:W-:Y:S02]  /*4f10*/  IADD3 R3, -R14, 0x10, RZ ;  /* 0x000000100e037810 */ /* 0x000fe40007ffe1ff */
[----:B------:R-:W-:Y:S02]  /*4f20*/  IADD3 R10, P2, P0, R2, R0, R106 ;  /* 0x00000000020a7210 */ /* 0x000fe4000785e06a */
[----:B------:R-:W-:Y:S02]  /*4f30*/  LOP3.LUT R2, R6, 0xf, RZ, 0xc0, !PT ;  /* 0x0000000f06027812 */ /* 0x000fe400078ec0ff */
[----:B------:R-:W-:Y:S02]  /*4f40*/  IADD3 R7, -R12, 0x10, RZ ;  /* 0x000000100c077810 */ /* 0x000fe40007ffe1ff */
[----:B------:R-:W-:-:S02]  /*4f50*/  LOP3.LUT R3, R3, 0xf, RZ, 0xc0, !PT ;  /* 0x0000000f03037812 */ /* 0x000fc400078ec0ff */
[----:B------:R-:W-:Y:S02]  /*4f60*/  IADD3.X R11, RZ, R4, R101, P2, P0 ;  /* 0x00000004ff0b7210 */ /* 0x000fe400017e0465 */
[-C--:B------:R-:W-:Y:S02]  /*4f70*/  IADD3 R6, P2, P0, R2, R0.reuse, R108 ;  /* 0x0000000002067210 */ /* 0x080fe4000785e06c */
[----:B------:R-:W-:Y:S02]  /*4f80*/  LOP3.LUT R2, R7, 0xf, RZ, 0xc0, !PT ;  /* 0x0000000f07027812 */ /* 0x000fe400078ec0ff */
[----:B------:R-:W-:Y:S02]  /*4f90*/  IADD3 R8, P6, P5, R3, R0, R107 ;  /* 0x0000000003087210 */ /* 0x000fe40007dde06b */
[----:B------:R-:W-:Y:S02]  /*4fa0*/  IADD3.X R7, RZ, R4, R103, P2, P0 ;  /* 0x00000004ff077210 */ /* 0x000fe400017e0467 */
[----:B------:R-:W-:-:S02]  /*4fb0*/  IADD3 R2, P2, P0, R2, R0, R109 ;  /* 0x0000000002027210 */ /* 0x000fc4000785e06d */
[-C--:B------:R-:W-:Y:S02]  /*4fc0*/  IADD3.X R9, RZ, R4.reuse, R102, P6, P5 ;  /* 0x00000004ff097210 */ /* 0x080fe400037ea466 */
[----:B------:R-:W-:Y:S02]  /*4fd0*/  ISETP.NE.U32.AND P5, PT, R5, RZ, PT ;  /* 0x000000ff0500720c */ /* 0x000fe40003fa5070 */
[----:B------:R-:W-:Y:S02]  /*4fe0*/  ISETP.NE.U32.AND P6, PT, R14, RZ, PT ;  /* 0x000000ff0e00720c */ /* 0x000fe40003fc5070 */
[----:B------:R-:W-:Y:S02]  /*4ff0*/  IADD3.X R3, RZ, R4, R104, P2, P0 ;  /* 0x00000004ff037210 */ /* 0x000fe400017e0468 */
[----:B------:R-:W-:Y:S02]  /*5000*/  ISETP.NE.U32.AND P2, PT, R13, RZ, PT ;  /* 0x000000ff0d00720c */ /* 0x000fe40003f45070 */
[----:B------:R-:W-:-:S05]  /*5010*/  ISETP.NE.U32.AND P0, PT, R12, RZ, PT ;  /* 0x000000ff0c00720c */ /* 0x000fca0003f05070 */
[----:B------:R-:W-:Y:S01]  /*5020*/  @!PT LDS RZ, [RZ] ;  /* 0x00000000fffff984 */ /* 0x000fe20000000800 */
[----:B------:R-:W-:Y:S01]  /*5030*/  @!PT LDS RZ, [RZ] ;  /* 0x00000000fffff984 */ /* 0x000fe20000000800 */
[----:B------:R-:W-:Y:S01]  /*5040*/  @!PT LDS RZ, [RZ] ;  /* 0x00000000fffff984 */ /* 0x000fe20000000800 */
[----:B------:R1:W-:Y:S04]  /*5050*/  LDGSTS.E.BYPASS.LTC128B.128.ZFILL [R215+0x9100], [R10.64], P5 ;  /* 0x091000000ad77fae */ /* 0x0003e8000a941d46 */
[----:B------:R1:W-:Y:S04]  /*5060*/  LDGSTS.E.BYPASS.LTC128B.128.ZFILL [R215+0xb100], [R8.64], P6 ;  /* 0x0b10000008d77fae */ /* 0x0003e8000b141d46 */
[----:B------:R1:W-:Y:S04]  /*5070*/  LDGSTS.E.BYPASS.LTC128B.128.ZFILL [R215+0xd100], [R6.64], P2 ;  /* 0x0d10000006d77fae */ /* 0x0003e80009141d46 */
[----:B------:R1:W-:Y:S02]  /*5080*/  LDGSTS.E.BYPASS.LTC128B.128.ZFILL [R215+0xf100], [R2.64], P0 ;  /* 0x0f10000002d77fae */ /* 0x0003e40008141d46 */
.L_x_2790:
[----:B--234-:R-:W-:Y:S05]  /*5090*/  BSYNC B0 ;  /* 0x0000000000007941 */ /* 0x01cfea0003800000 */
.L_x_2789:
[----:B-1----:R-:W-:Y:S01]  /*50a0*/  MOV R2, 0x1 ;  /* 0x0000000100027802 */ /* 0x002fe20000000f00 */
[----:B------:R-:W0:Y:S01]  /*50b0*/  LDGDEPBAR ;  /* 0x00000000000079af */ /* 0x000e220000000000 */
[----:B------:R-:W-:-:S02]  /*50c0*/  IADD3 R0, R250, R239, RZ ;  /* 0x000000effa007210 */ /* 0x000fc40007ffe0ff */
[----:B------:R-:W-:Y:S01]  /*50d0*/  IADD3 R6, -R248, R105, RZ ;  /* 0x00000069f8067210 */ /* 0x000fe20007ffe1ff */
[----:B------:R-:W-:Y:S02]  /*50e0*/  IMAD R2, R100, -0x40, R2 ;  /* 0xffffffc064027824 */ /* 0x000fe400078e0202 */
[----:B------:R-:W-:-:S04]  /*50f0*/  @P4 IMAD.HI.U32 R3, R0, c[0x0][0x2c8], RZ ;  /* 0x0000b20000034a27 */ /* 0x000fc800078e00ff */
[----:B------:R-:W-:Y:S01]  /*5100*/  IMAD.MOV.U32 R4, RZ, RZ, R0 ;  /* 0x000000ffff047224 */ /* 0x000fe200078e0000 */
[----:B------:R-:W-:Y:S02]  /*5110*/  IADD3 R0, -R248, R2, R212 ;  /* 0x00000002f8007210 */ /* 0x000fe40007ffe1d4 */
[----:B------:R-:W-:-:S03]  /*5120*/  @P4 SHF.R.U32.HI R4, RZ, c[0x0][0x2cc], R3 ;  /* 0x0000b300ff044a19 */ /* 0x000fc60000011603 */
[----:B------:R-:W-:Y:S01]  /*5130*/  IMAD.IADD R5, R0, 0x1, -R213 ;  /* 0x0000000100057824 */ /* 0x000fe200078e0ad5 */
[----:B------:R-:W-:Y:S05]  /*5140*/  BRA.DIV ~URZ, `(.L_x_2793) ;  /* 0x000101427f007947 */ /* 0x000fea000b800000 */
[----:B------:R1:W2:Y:S02]  /*5150*/  SHFL.IDX PT, R0, R4, RZ, 0x1c1f ;  /* 0x001c1fff04007589 */ /* 0x0002a400000e0000 */
.L_x_2890:
        /* <DEDUP_REMOVED lines=14> */
[----:B------:R-:W-:Y:S02]  /*5240*/  FSEL R16, R55, -INF , P6 ;  /* 0xff80000037107808 */ /* 0x000fe40003000000 */
[----:B------:R-:W-:Y:S02]  /*5250*/  FSEL R17, R52, -INF , P5 ;  /* 0xff80000034117808 */ /* 0x000fe40002800000 */
[----:B------:R-:W-:Y:S02]  /*5260*/  FSEL R19, R42, -INF , P2 ;  /* 0xff8000002a137808 */ /* 0x000fe40001000000 */
[----:B------:R-:W-:Y:S02]  /*5270*/  FSEL R20, R41, -INF , P0 ;  /* 0xff80000029147808 */ /* 0x000fe40000000000 */
[C---:B------:R-:W-:Y:S02]  /*5280*/  ISETP.GT.AND P6, PT, R0.reuse, 0x20, PT ;  /* 0x000000200000780c */ /* 0x040fe40003fc4270 */
[----:B------:R-:W-:-:S02]  /*5290*/  ISETP.GT.AND P5, PT, R0, 0x21, PT ;  /* 0x000000210000780c */ /* 0x000fc40003fa4270 */
        /* <DEDUP_REMOVED lines=13> */
[----:B------:R-:W-:Y:S01]  /*5370*/  FSEL R92, R18, -INF , P0 ;  /* 0xff800000125c7808 */ /* 0x000fe20000000000 */
[----:B------:R-:W-:Y:S05]  /*5380*/  BRA.DIV ~URZ, `(.L_x_2794) ;  /* 0x0000ff727f007947 */ /* 0x000fea000b800000 */
[----:B------:R-:W2:Y:S02]  /*5390*/  SHFL.IDX PT, R0, R4, 0x1, 0x1c1f ;  /* 0x003c1f0004007f89 */ /* 0x000ea400000e0000 */
[----:B--2---:R-:W-:-:S05]  /*53a0*/  IMAD.IADD R0, R5, 0x1, R0 ;  /* 0x0000000105007824 */ /* 0x004fca00078e0200 */
[----:B------:R-:W-:Y:S02]  /*53b0*/  IMNMX R3, R6, R0, PT ;  /* 0x0000000006037217 */ /* 0x000fe40003800200 */
[----:B------:R-:W-:Y:S02]  /*53c0*/  FMNMX.FTZ R0, R7, R8, !PT ;  /* 0x0000000807007209 */ /* 0x000fe40007810000 */
[C---:B------:R-:W-:Y:S02]  /*53d0*/  ISETP.GT.AND P5, PT, R3.reuse, RZ, PT ;  /* 0x000000ff0300720c */ /* 0x040fe40003fa4270 */
[C---:B------:R-:W-:Y:S02]  /*53e0*/  ISETP.GT.AND P2, PT, R3.reuse, 0x1, PT ;  /* 0x000000010300780c */ /* 0x040fe40003f44270 */
[----:B------:R-:W-:Y:S02]  /*53f0*/  ISETP.GT.AND P0, PT, R3, 0x8, PT ;  /* 0x000000080300780c */ /* 0x000fe40003f04270 */
[----:B------:R-:W-:-:S02]  /*5400*/  FSEL R6, R77, -INF , P5 ;  /* 0xff8000004d067808 */ /* 0x000fc40002800000 */
[----:B------:R-:W-:Y:S02]  /*5410*/  FSEL R9, R73, -INF , P2 ;  /* 0xff80000049097808 */ /* 0x000fe40001000000 */
        /* <DEDUP_REMOVED lines=54> */
[----:B------:R-:W-:Y:S01]  /*5780*/  FMNMX.FTZ R2, R85, R2, !PT ;  /* 0x0000000255027209 */ /* 0x000fe20007810000 */
[----:B------:R-:W2:Y:S03]  /*5790*/  SHFL.BFLY PT, R3, R0, 0x2, 0x1f ;  /* 0x0c401f0000037f89 */ /* 0x000ea600000e0000 */
[----:B------:R-:W-:-:S05]  /*57a0*/  FMNMX.FTZ R2, R84, R2, !PT ;  /* 0x0000000254027209 */ /* 0x000fca0007810000 */
[----:B-1----:R-:W1:Y:S01]  /*57b0*/  SHFL.BFLY PT, R4, R2, 0x2, 0x1f ;  /* 0x0c401f0002047f89 */ /* 0x002e6200000e0000 */
[----:B--2---:R-:W-:-:S05]  /*57c0*/  FMNMX.FTZ R0, R3, R0, !PT ;  /* 0x0000000003007209 */ /* 0x004fca0007810000 */
[----:B------:R-:W2:Y:S01]  /*57d0*/  SHFL.BFLY PT, R3, R0, 0x1, 0x1f ;  /* 0x0c201f0000037f89 */ /* 0x000ea200000e0000 */
[----:B-1----:R-:W-:-:S05]  /*57e0*/  FMNMX.FTZ R4, R2, R4, !PT ;  /* 0x0000000402047209 */ /* 0x002fca0007810000 */
[----:B------:R1:W3:Y:S01]  /*57f0*/  SHFL.BFLY PT, R5, R4, 0x1, 0x1f ;  /* 0x0c201f0004057f89 */ /* 0x0002e200000e0000 */
[----:B--2---:R-:W-:-:S05]  /*5800*/  FMNMX.FTZ R132, R0, R3, !PT ;  /* 0x0000000300847209 */ /* 0x004fca0007810000 */
.L_x_2891:
[C---:B------:R-:W-:Y:S01]  /*5810*/  FMUL.FTZ R2, R132.reuse, c[0x0][0x2d0] ;  /* 0x0000b40084027a20 */ /* 0x040fe20000410000 */
[----:B------:R-:W-:Y:S01]  /*5820*/  FSETP.NEU.FTZ.AND P0, PT, R132, -INF , PT ;  /* 0xff8000008400780b */ /* 0x000fe20003f1d000 */
[----:B------:R-:W-:Y:S01]  /*5830*/  WARPSYNC 0xffffffff ;  /* 0xffffffff00007948 */ /* 0x000fe20003800000 */
[----:B------:R-:W-:Y:S02]  /*5840*/  LDSM.16.MT88.4 R36, [R203+0x800] ;  /* 0x00080000cb24783b */ /* 0x000fe40000004200 */
[----:B------:R-:W-:Y:S02]  /*5850*/  FSEL R2, R2, RZ, P0 ;  /* 0x000000ff02027208 */ /* 0x000fe40000000000 */
[----:B------:R-:W-:Y:S03]  /*5860*/  LDSM.16.MT88.4 R44, [R206] ;  /* 0x00000000ce2c783b */ /* 0x000fe60000004200 */
[--C-:B------:R-:W-:Y:S01]  /*5870*/  FFMA.FTZ R0, R7, c[0x0][0x2d0], -R2.reuse ;  /* 0x0000b40007007a23 */ /* 0x100fe20000010802 */
[----:B------:R-:W-:Y:S01]  /*5880*/  LDSM.16.MT88.4 R40, [R204+0x800] ;  /* 0x00080000cc28783b */ /* 0x000fe20000004200 */
[----:B------:R-:W-:-:S02]  /*5890*/  FFMA.FTZ R3, R19, c[0x0][0x2d0], -R2 ;  /* 0x0000b40013037a23 */ /* 0x000fc40000010802 */
[----:B------:R2:W-:Y:S01]  /*58a0*/  MUFU.EX2 R113, R0 ;  /* 0x0000000000717308 */ /* 0x0005e20000000800 */
[----:B------:R-:W-:Y:S04]  /*58b0*/  LDSM.16.MT88.4 R28, [R205] ;  /* 0x00000000cd1c783b */ /* 0x000fe80000004200 */
[----:B------:R-:W-:Y:S03]  /*58c0*/  LDSM.16.MT88.4 R68, [R204+0x2000] ;  /* 0x00200000cc44783b */ /* 0x000fe60000004200 */
[----:B------:R4:W-:Y:S01]  /*58d0*/  MUFU.EX2 R131, R3 ;  /* 0x0000000300837308 */ /* 0x0009e20000000800 */
[----:B------:R-:W-:Y:S04]  /*58e0*/  LDSM.16.MT88.4 R60, [R206+0x800] ;  /* 0x00080000ce3c783b */ /* 0x000fe80000004200 */
[----:B------:R-:W-:Y:S01]  /*58f0*/  LDSM.16.MT88.4 R64, [R205+0x800] ;  /* 0x00080000cd40783b */ /* 0x000fe20000004200 */
[----:B--2---:R-:W-:-:S03]  /*5900*/  FFMA.FTZ R0, R8, c[0x0][0x2d0], -R2 ;  /* 0x0000b40008007a23 */ /* 0x004fc60000010802 */
[----:B------:R-:W-:Y:S01]  /*5910*/  LDSM.16.MT88.4 R72, [R206+0x2000] ;  /* 0x00200000ce48783b */ /* 0x000fe20000004200 */
[----:B------:R2:W-:Y:S03]  /*5920*/  MUFU.EX2 R112, R0 ;  /* 0x0000000000707308 */ /* 0x0005e60000000800 */
[----:B------:R-:W-:Y:S01]  /*5930*/  LDSM.16.MT88.4 R48, [R203+0x2800] ;  /* 0x00280000cb30783b */ /* 0x000fe20000004200 */
[----:B----4-:R-:W-:-:S03]  /*5940*/  FFMA.FTZ R3, R20, c[0x0][0x2d0], -R2 ;  /* 0x0000b40014037a23 */ /* 0x010fc60000010802 */
[----:B------:R-:W-:Y:S01]  /*5950*/  LDSM.16.MT88.4 R56, [R205+0x2000] ;  /* 0x00200000cd38783b */ /* 0x000fe20000004200 */
[----:B------:R-:W-:Y:S03]  /*5960*/  MUFU.EX2 R207, R3 ;  /* 0x0000000300cf7308 */ /* 0x000fe60000000800 */
[----:B------:R-:W-:Y:S04]  /*5970*/  LDSM.16.MT88.4 R20, [R204] ;  /* 0x00000000cc14783b */ /* 0x000fe80000004200 */
[----:B------:R-:W-:Y:S01]  /*5980*/  LDSM.16.MT88.4 R76, [R206+0x2800] ;  /* 0x00280000ce4c783b */ /* 0x000fe20000004200 */
[----:B--2---:R-:W-:-:S03]  /*5990*/  FFMA.FTZ R0, R10, c[0x0][0x2d0], -R2 ;  /* 0x0000b4000a007a23 */ /* 0x004fc60000010802 */
[----:B------:R-:W-:Y:S01]  /*59a0*/  LDSM.16.MT88.4 R80, [R203+0x4000] ;  /* 0x00400000cb50783b */ /* 0x000fe20000004200 */
[----:B------:R2:W-:Y:S02]  /*59b0*/  MUFU.EX2 R117, R0 ;  /* 0x0000000000757308 */ /* 0x0005e40000000800 */
[----:B--2---:R-:W-:-:S06]  /*59c0*/  FFMA.FTZ R0, R11, c[0x0][0x2d0], -R2 ;  /* 0x0000b4000b007a23 */ /* 0x004fcc0000010802 */
[----:B------:R2:W4:Y:S02]  /*59d0*/  MUFU.EX2 R119, R0 ;  /* 0x0000000000777308 */ /* 0x0005240000000800 */
[----:B--2---:R-:W-:Y:S01]  /*59e0*/  FFMA.FTZ R0, R16, c[0x0][0x2d0], -R2 ;  /* 0x0000b40010007a23 */ /* 0x004fe20000010802 */
[----:B---3--:R-:W-:-:S05]  /*59f0*/  FMNMX.FTZ R16, R5, R4, !PT ;  /* 0x0000000405107209 */ /* 0x008fca0007810000 */
[----:B------:R2:W-:Y:S01]  /*5a00*/  MUFU.EX2 R129, R0 ;  /* 0x0000000000817308 */ /* 0x0005e20000000800 */
[----:B------:R-:W-:Y:S01]  /*5a10*/  FSETP.NEU.FTZ.AND P0, PT, R16, -INF , PT ;  /* 0xff8000001000780b */ /* 0x000fe20003f1d000 */
[----:B--2---:R-:W-:-:S06]  /*5a20*/  FFMA.FTZ R0, R17, c[0x0][0x2d0], -R2 ;  /* 0x0000b40011007a23 */ /* 0x004fcc0000010802 */
[----:B------:R2:W-:Y:S02]  /*5a30*/  MUFU.EX2 R130, R0 ;  /* 0x0000000000827308 */ /* 0x0005e40000000800 */
[----:B--2---:R-:W-:-:S05]  /*5a40*/  FMUL.FTZ R0, R16, c[0x0][0x2d0] ;  /* 0x0000b40010007a20 */ /* 0x004fca0000410000 */
[----:B------:R-:W-:-:S05]  /*5a50*/  FSEL R0, R0, RZ, P0 ;  /* 0x000000ff00007208 */ /* 0x000fca0000000000 */
[----:B------:R-:W-:-:S04]  /*5a60*/  FFMA.FTZ R3, R6, c[0x0][0x2d0], -R0 ;  /* 0x0000b40006037a23 */ /* 0x000fc80000010800 */
[----:B------:R2:W-:Y:S02]  /*5a70*/  MUFU.EX2 R19, R3 ;  /* 0x0000000300137308 */ /* 0x0005e40000000800 */
[--C-:B--2---:R-:W-:Y:S02]  /*5a80*/  FFMA.FTZ R3, R9, c[0x0][0x2d0], -R0.reuse ;  /* 0x0000b40009037a23 */ /* 0x104fe40000010800 */
[----:B------:R-:W2:Y:S04]  /*5a90*/  LDSM.16.MT88.4 R8, [R203] ;  /* 0x00000000cb08783b */ /* 0x000ea80000004200 */
[----:B------:R3:W5:Y:S02]  /*5aa0*/  MUFU.EX2 R17, R3 ;  /* 0x0000000300117308 */ /* 0x0007640000000800 */
[----:B---3--:R-:W-:Y:S01]  /*5ab0*/  FFMA.FTZ R3, R14, c[0x0][0x2d0], -R0 ;  /* 0x0000b4000e037a23 */ /* 0x008fe20000010800 */
[----:B----4-:R-:W-:-:S05]  /*5ac0*/  F2FP.PACK_AB R14, R119, R117 ;  /* 0x00000075770e723e */ /* 0x010fca00000000ff */
[----:B------:R3:W4:Y:S02]  /*5ad0*/  MUFU.EX2 R116, R3 ;  /* 0x0000000300747308 */ /* 0x0007240000000800 */
[----:B---3--:R-:W-:Y:S01]  /*5ae0*/  FFMA.FTZ R3, R13, c[0x0][0x2d0], -R0 ;  /* 0x0000b4000d037a23 */ /* 0x008fe20000010800 */
[----:B-----5:R-:W-:Y:S01]  /*5af0*/  F2FP.PACK_AB R13, R17, R19 ;  /* 0x00000013110d723e */ /* 0x020fe200000000ff */
[----:B------:R-:W-:-:S04]  /*5b00*/  FADD.FTZ R17, R19, R17 ;  /* 0x0000001113117221 */ /* 0x000fc80000010000 */
[----:B------:R3:W5:Y:S01]  /*5b10*/  MUFU.EX2 R118, R3 ;  /* 0x0000000300767308 */ /* 0x0007620000000800 */
[----:B------:R-:W-:Y:S02]  /*5b20*/  FFMA.FTZ R19, R97, c[0x0][0x2d0], -R2 ;  /* 0x0000b40061137a23 */ /* 0x000fe40000010802 */
[----:B----4-:R-:W-:Y:S02]  /*5b30*/  FADD.FTZ R17, R116, R17 ;  /* 0x0000001174117221 */ /* 0x010fe40000010000 */
[----:B---3--:R-:W-:Y:S01]  /*5b40*/  FFMA.FTZ R3, R12, c[0x0][0x2d0], -R0 ;  /* 0x0000b4000c037a23 */ /* 0x008fe20000010800 */
[----:B------:R-:W-:-:S03]  /*5b50*/  F2FP.PACK_AB R12, R112, R113 ;  /* 0x00000071700c723e */ /* 0x000fc600000000ff */
[----:B------:R3:W-:Y:S02]  /*5b60*/  MUFU.EX2 R128, R3 ;  /* 0x0000000300807308 */ /* 0x0007e40000000800 */
[----:B---3--:R-:W-:Y:S01]  /*5b70*/  FFMA.FTZ R3, R15, c[0x0][0x2d0], -R0 ;  /* 0x0000b4000f037a23 */ /* 0x008fe20000010800 */
[----:B-----5:R-:W-:-:S05]  /*5b80*/  F2FP.PACK_AB R15, R118, R116 ;  /* 0x00000074760f723e */ /* 0x020fca00000000ff */
[----:B------:R3:W4:Y:S02]  /*5b90*/  MUFU.EX2 R133, R3 ;  /* 0x0000000300857308 */ /* 0x0007240000000800 */
[C---:B-12---:R-:W-:Y:S07]  /*5ba0*/  HMMA.16816.F32 R4, R12.reuse, R8, RZ ;  /* 0x000000080c04723c */ /* 0x046fee00000018ff */
[----:B------:R-:W-:Y:S01]  /*5bb0*/  F2FP.PACK_AB R8, R130, R129 ;  /* 0x000000818208723e */ /* 0x000fe200000000ff */
[----:B------:R-:W-:Y:S01]  /*5bc0*/  HMMA.16816.F32 R32, R12, R20, RZ ;  /* 0x000000140c20723c */ /* 0x000fe200000018ff */
[----:B---3--:R-:W-:Y:S01]  /*5bd0*/  FFMA.FTZ R3, R18, c[0x0][0x2d0], -R0 ;  /* 0x0000b40012037a23 */ /* 0x008fe20000010800 */
[----:B----4-:R-:W-:Y:S01]  /*5be0*/  F2FP.PACK_AB R9, R133, R128 ;  /* 0x000000808509723e */ /* 0x010fe200000000ff */
[----:B------:R-:W-:-:S02]  /*5bf0*/  FFMA.FTZ R18, R96, c[0x0][0x2d0], -R2 ;  /* 0x0000b40060127a23 */ /* 0x000fc40000010802 */
[----:B------:R1:W-:Y:S03]  /*5c00*/  MUFU.EX2 R134, R3 ;  /* 0x0000000300867308 */ /* 0x0003e60000000800 */
[C---:B------:R-:W-:Y:S08]  /*5c10*/  HMMA.16816.F32 R20, R12.reuse, R22, RZ ;  /* 0x000000160c14723c */ /* 0x040ff000000018ff */
        /* <DEDUP_REMOVED lines=112> */
[----:B------:R-:W-:Y:S01]  /*6320*/  FADD.FTZ R2, R216, R3 ;  /* 0x00000003d8027221 */ /* 0x000fe20000010000 */
[----:B------:R-:W-:Y:S01]  /*6330*/  IADD3 R216, R241, -0x2, RZ ;  /* 0xfffffffef1d87810 */ /* 0x000fe20007ffe0ff */
        /* <DEDUP_REMOVED lines=37> */
[----:B------:R-:W-:-:S04]  /*6590*/  @P4 SHF.R.U32.HI R0, RZ, c[0x0][0x2cc], R2 ;  /* 0x0000b300ff004a19 */ /* 0x000fc80000011602 */
[----:B------:R-:W-:Y:S01]  /*65a0*/  IADD3 R0, R0, R212, -R213 ;  /* 0x000000d400007210 */ /* 0x000fe20007ffe8d5 */
[----:B----4-:R-:W-:Y:S03]  /*65b0*/  HMMA.16816.F32 R24, R12, R20, RZ ;  /* 0x000000140c18723c */ /* 0x010fe600000018ff */
[----:B------:R-:W-:-:S04]  /*65c0*/  SHF.R.S32.HI R2, RZ, 0x1f, R0 ;  /* 0x0000001fff027819 */ /* 0x000fc80000011400 */
[----:B------:R-:W-:Y:S01]  /*65d0*/  LEA.HI R0, R2, R0, RZ, 0x6 ;  /* 0x0000000002007211 */ /* 0x000fe200078f30ff */
[----:B------:R-:W-:Y:S01]  /*65e0*/  HMMA.16816.F32 R12, R12, R22, RZ ;  /* 0x000000160c0c723c */ /* 0x000fe200000018ff */
[----:B------:R-:W1:Y:S02]  /*65f0*/  LDSM.16.MT88.4 R20, [R205+0x6800] ;  /* 0x00680000cd14783b */ /* 0x000e640000004200 */
[----:B------:R-:W-:-:S04]  /*6600*/  SHF.R.S32.HI R0, RZ, 0x6, R0 ;  /* 0x00000006ff007819 */ /* 0x000fc80000011400 */
[----:B------:R-:W-:-:S04]  /*6610*/  IMNMX R207, R226, R0, !PT ;  /* 0x00000000e2cf7217 */ /* 0x000fc80007800200 */
[----:B------:R-:W-:-:S05]  /*6620*/  ISETP.GE.AND P0, PT, R216, R207, PT ;  /* 0x000000cfd800720c */ /* 0x000fca0003f06270 */
        /* <DEDUP_REMOVED lines=98> */
[----:B------:R-:W-:Y:S03]  /*6c50*/  @!UPT UIADD3 URZ, URZ, URZ, URZ ;  /* 0x0000003f3f3ff290 */ /* 0x000fe6000fffe03f */
[----:B------:R-:W-:Y:S11]  /*6c60*/  @!P0 BRA `(.L_x_2795) ;  /* 0x000040a000008947 */ /* 0x000ff60003800000 */
[----:B------:R-:W-:Y:S02]  /*6c70*/  MOV R134, R16 ;  /* 0x0000001000867202 */ /* 0x000fe40000000f00 */
[----:B------:R-:W-:-:S07]  /*6c80*/  MOV R133, R132 ;  /* 0x0000008400857202 */ /* 0x000fce0000000f00 */
.L_x_2806:
        /* <DEDUP_REMOVED lines=26> */
[C---:B------:R-:W-:Y:S01]  /*6e30*/  IMAD R4, R214.reuse, c[0x0][0x21c], R4 ;  /* 0x00008700d6047a24 */ /* 0x040fe200078e0204 */
        /* <DEDUP_REMOVED lines=16> */
.L_x_2892:
[----:B------:R-:W-:-:S05]  /*6f40*/  BRA.DIV ~URZ, `(.L_x_2799) ;  /* 0x0000e9b27f007947 */ /* 0x000fca000b800000 */
[----:B------:R-:W5:Y:S01]  /*6f50*/  SHFL.IDX PT, R0, R21, RZ, 0x181f ;  /* 0x00181fff15007589 */ /* 0x000f6200000e0000 */
[----:B------:R-:W-:Y:S02]  /*6f60*/  ISETP.GE.AND P6, PT, R217, c[0x0][0x1d4], PT ;  /* 0x00007500d9007a0c */ /* 0x000fe40003fc6270 */
[----:B------:R-:W-:Y:S04]  /*6f70*/  ISETP.GE.AND P5, PT, R223, c[0x0][0x1d4], PT ;  /* 0x00007500df007a0c */ /* 0x000fe80003fa6270 */
[----:B------:R-:W-:Y:S02]  /*6f80*/  SEL R20, RZ, 0x10, P5 ;  /* 0x00000010ff147807 */ /* 0x000fe40002800000 */
[----:B-----5:R-:W-:Y:S05]  /*6f90*/  IADD3 R2, P0, R0, R30, RZ ;  /* 0x0000001e00027210 */ /* 0x020fea0007f1e0ff */
[----:B---3--:R-:W-:Y:S01]  /*6fa0*/  IMAD.X R3, R4, 0x1, R22, P0 ;  /* 0x0000000104037824 */ /* 0x008fe200000e0616 */
[----:B------:R-:W-:Y:S04]  /*6fb0*/  IADD3 R12, P0, R0, R31, RZ ;  /* 0x0000001f000c7210 */ /* 0x000fe80007f1e0ff */
[----:B------:R-:W-:Y:S01]  /*6fc0*/  @!PT LDS RZ, [RZ] ;  /* 0x00000000fffff984 */ /* 0x000fe20000000800 */
[----:B------:R-:W-:Y:S01]  /*6fd0*/  @!PT LDS RZ, [RZ] ;  /* 0x00000000fffff984 */ /* 0x000fe20000000800 */
[----:B------:R3:W-:Y:S01]  /*6fe0*/  LDGSTS.E.BYPASS.LTC128B.128 [R215+0x100], [R2.64], !P6 ;  /* 0x0010000002d77fae */ /* 0x0007e2000f101d46 */
[----:B------:R-:W-:Y:S01]  /*6ff0*/  IMAD.X R13, R4, 0x1, R23, P0 ;  /* 0x00000001040d7824 */ /* 0x000fe200000e0617 */
[----:B------:R-:W-:Y:S04]  /*7000*/  IADD3 R6, P0, R0, R192, RZ ;  /* 0x000000c000067210 */ /* 0x000fe80007f1e0ff */
[----:B------:R4:W-:Y:S01]  /*7010*/  LDGSTS.E.BYPASS.LTC128B.128 [R215+0x2100], [R12.64], !P5 ;  /* 0x021000000cd77fae */ /* 0x0009e2000e901d46 */
[----:B------:R-:W-:Y:S01]  /*7020*/  IMAD.X R7, R4, 0x1, R29, P0 ;  /* 0x0000000104077824 */ /* 0x000fe200000e061d */
[----:B------:R-:W-:Y:S04]  /*7030*/  ISETP.GE.AND P0, PT, R225, c[0x0][0x1d4], PT ;  /* 0x00007500e1007a0c */ /* 0x000fe80003f06270 */
[----:B------:R-:W-:Y:S02]  /*7040*/  SEL R14, RZ, 0x10, P0 ;  /* 0x00000010ff0e7807 */ /* 0x000fe40000000000 */
[----:B---3--:R-:W-:Y:S02]  /*7050*/  IADD3 R2, P2, R0, R132, RZ ;  /* 0x0000008400027210 */ /* 0x008fe40007f5e0ff */
[----:B------:R-:W3:Y:S03]  /*7060*/  SHFL.IDX PT, R0, R21, 0x1, 0x181f ;  /* 0x00381f0015007f89 */ /* 0x000ee600000e0000 */
[----:B------:R-:W-:Y:S01]  /*7070*/  IMAD.X R3, R4, 0x1, R28, P2 ;  /* 0x0000000104037824 */ /* 0x000fe200010e061c */
[----:B------:R-:W-:Y:S01]  /*7080*/  ISETP.GE.AND P2, PT, R224, c[0x0][0x1d4], PT ;  /* 0x00007500e0007a0c */ /* 0x000fe20003f46270 */
[----:B------:R5:W2:Y:S03]  /*7090*/  SHFL.IDX PT, R4, R5, 0x1, 0x181f ;  /* 0x00381f0005047f89 */ /* 0x000aa600000e0000 */
[----:B------:R-:W-:Y:S09]  /*70a0*/  SEL R15, RZ, 0x10, P2 ;  /* 0x00000010ff0f7807 */ /* 0x000ff20001000000 */
[----:B------:R4:W-:Y:S04]  /*70b0*/  LDGSTS.E.BYPASS.LTC128B.128 [R215+0x4100], [R2.64], !P2 ;  /* 0x0410000002d77fae */ /* 0x0009e8000d101d46 */
[----:B------:R4:W-:Y:S02]  /*70c0*/  LDGSTS.E.BYPASS.LTC128B.128 [R215+0x6100], [R6.64], !P0 ;  /* 0x0610000006d77fae */ /* 0x0009e4000c101d46 */
[----:B----45:R-:W-:Y:S04]  /*70d0*/  SEL R5, RZ, 0x10, P6 ;  /* 0x00000010ff057807 */ /* 0x030fe80003000000 */
.L_x_2893:
[C---:B---3--:R-:W-:Y:S02]  /*70e0*/  IADD3 R2, -R5.reuse, 0x10, RZ ;  /* 0x0000001005027810 */ /* 0x048fe40007ffe1ff */
[----:B------:R-:W-:Y:S02]  /*70f0*/  ISETP.NE.U32.AND P5, PT, R5, RZ, PT ;  /* 0x000000ff0500720c */ /* 0x000fe40003fa5070 */
[----:B------:R-:W-:Y:S04]  /*7100*/  LOP3.LUT R2, R2, 0xf, RZ, 0xc0, !PT ;  /* 0x0000000f02027812 */ /* 0x000fe800078ec0ff */
[----:B------:R-:W-:Y:S04]  /*7110*/  IADD3 R2, P2, P0, R2, R0, R30 ;  /* 0x0000000002027210 */ /* 0x000fe8000785e01e */
[----:B--2---:R-:W-:Y:S05]  /*7120*/  IADD3.X R3, RZ, R4, R22, P2, P0 ;  /* 0x00000004ff037210 */ /* 0x004fea00017e0416 */
[----:B------:R-:W-:Y:S01]  /*7130*/  @!PT LDS RZ, [RZ] ;  /* 0x00000000fffff984 */ /* 0x000fe20000000800 */
[----:B------:R-:W-:Y:S01]  /*7140*/  @!PT LDS RZ, [RZ] ;  /* 0x00000000fffff984 */ /* 0x000fe20000000800 */
[----:B------:R-:W-:Y:S01]  /*7150*/  @!PT LDS RZ, [RZ] ;  /* 0x00000000fffff984 */ /* 0x000fe20000000800 */
[----:B------:R2:W-:Y:S02]  /*7160*/  LDGSTS.E.BYPASS.LTC128B.128.ZFILL [R215+0x1100], [R2.64], P5 ;  /* 0x0110000002d77fae */ /* 0x0005e4000a941d46 */
[----:B--2---:R-:W-:Y:S04]  /*7170*/  IADD3 R2, -R20, 0x10, RZ ;  /* 0x0000001014027810 */ /* 0x004fe80007ffe1ff */
[----:B------:R-:W-:Y:S04]  /*7180*/  LOP3.LUT R2, R2, 0xf, RZ, 0xc0, !PT ;  /* 0x0000000f02027812 */ /* 0x000fe800078ec0ff */
[----:B------:R-:W-:Y:S02]  /*7190*/  IADD3 R12, P2, P0, R2, R0, R31 ;  /* 0x00000000020c7210 */ /* 0x000fe4000785e01f */
[C---:B------:R-:W-:Y:S02]  /*71a0*/  IADD3 R2, -R15.reuse, 0x10, RZ ;  /* 0x000000100f027810 */ /* 0x040fe40007ffe1ff */
[----:B------:R-:W-:Y:S02]  /*71b0*/  IADD3.X R13, RZ, R4, R23, P2, P0 ;  /* 0x00000004ff0d7210 */ /* 0x000fe400017e0417 */
[----:B------:R-:W-:Y:S04]  /*71c0*/  LOP3.LUT R2, R2, 0xf, RZ, 0xc0, !PT ;  /* 0x0000000f02027812 */ /* 0x000fe800078ec0ff */
[----:B------:R-:W-:Y:S02]  /*71d0*/  IADD3 R6, P6, P5, R2, R0, R132 ;  /* 0x0000000002067210 */ /* 0x000fe40007dde084 */
[----:B------:R-:W-:Y:S02]  /*71e0*/  IADD3 R2, -R14, 0x10, RZ ;  /* 0x000000100e027810 */ /* 0x000fe40007ffe1ff */
[----:B------:R-:W-:Y:S02]  /*71f0*/  IADD3.X R7, RZ, R4, R28, P6, P5 ;  /* 0x00000004ff077210 */ /* 0x000fe400037ea41c */
[----:B------:R-:W-:Y:S02]  /*7200*/  ISETP.NE.U32.AND P6, PT, R20, RZ, PT ;  /* 0x000000ff1400720c */ /* 0x000fe40003fc5070 */
[----:B------:R-:W-:Y:S02]  /*7210*/  LOP3.LUT R2, R2, 0xf, RZ, 0xc0, !PT ;  /* 0x0000000f02027812 */ /* 0x000fe400078ec0ff */
[----:B------:R-:W-:Y:S02]  /*7220*/  ISETP.NE.U32.AND P5, PT, R15, RZ, PT ;  /* 0x000000ff0f00720c */ /* 0x000fe40003fa5070 */
[----:B------:R-:W-:Y:S04]  /*7230*/  IADD3 R2, P2, P0, R2, R0, R192 ;  /* 0x0000000002027210 */ /* 0x000fe8000785e0c0 */
[----:B------:R-:W-:Y:S02]  /*7240*/  IADD3.X R3, RZ, R4, R29, P2, P0 ;  /* 0x00000004ff037210 */ /* 0x000fe400017e041d */
[----:B------:R-:W-:Y:S01]  /*7250*/  ISETP.NE.U32.AND P0, PT, R14, RZ, PT ;  /* 0x000000ff0e00720c */ /* 0x000fe20003f05070 */
[----:B------:R2:W-:Y:S04]  /*7260*/  LDGSTS.E.BYPASS.LTC128B.128.ZFILL [R215+0x3100], [R12.64], P6 ;  /* 0x031000000cd77fae */ /* 0x0005e8000b141d46 */
[----:B------:R2:W-:Y:S08]  /*7270*/  LDGSTS.E.BYPASS.LTC128B.128.ZFILL [R215+0x5100], [R6.64], P5 ;  /* 0x0510000006d77fae */ /* 0x0005f0000a941d46 */
[----:B------:R2:W-:Y:S02]  /*7280*/  LDGSTS.E.BYPASS.LTC128B.128.ZFILL [R215+0x7100], [R2.64], P0 ;  /* 0x0710000002d77fae */ /* 0x0005e40008141d46 */
.L_x_2797:
[----:B------:R-:W-:Y:S05]  /*7290*/  BSYNC B0 ;  /* 0x0000000000007941 */ /* 0x000fea0003800000 */
.L_x_2796:
        /* <DEDUP_REMOVED lines=270> */
[----:B------:R-:W-:Y:S01]  /*8380*/  IMAD R2, R216, 0x40, R229 ;  /* 0x00000040d8027824 */ /* 0x000fe200078e02e5 */
[----:B------:R-:W-:Y:S01]  /*8390*/  SHF.R.S32.HI R194, RZ, 0x1f, R223 ;  /* 0x0000001fffc27819 */ /* 0x000fe200000114df */
[----:B------:R-:W-:Y:S01]  /*83a0*/  IMAD.MOV.U32 R214, RZ, RZ, RZ ;  /* 0x000000ffffd67224 */ /* 0x000fe200078e00ff */
[C---:B------:R-:W-:Y:S01]  /*83b0*/  SHF.L.U64.HI R14, R225.reuse, 0x1, R193 ;  /* 0x00000001e10e7819 */ /* 0x040fe200000102c1 */
[----:B------:R-:W-:Y:S01]  /*83c0*/  IMAD.SHL.U32 R22, R225, 0x2, RZ ;  /* 0x00000002e1167824 */ /* 0x000fe200078e00ff */
[----:B------:R-:W-:Y:S01]  /*83d0*/  IADD3 R2, R2, -0x40, R227 ;  /* 0xffffffc002027810 */ /* 0x000fe20007ffe0e3 */
[----:B------:R-:W-:Y:S01]  /*83e0*/  IMAD.SHL.U32 R21, R224, 0x2, RZ ;  /* 0x00000002e0157824 */ /* 0x000fe200078e00ff */
[----:B------:R-:W-:Y:S01]  /*83f0*/  SHF.R.S32.HI R193, RZ, 0x1f, R224 ;  /* 0x0000001fffc17819 */ /* 0x000fe200000114e0 */
[C---:B------:R-:W-:Y:S01]  /*8400*/  IMAD.SHL.U32 R20, R223.reuse, 0x2, RZ ;  /* 0x00000002df147824 */ /* 0x040fe200078e00ff */
[----:B------:R-:W-:Y:S01]  /*8410*/  SHF.L.U64.HI R12, R223, 0x1, R194 ;  /* 0x00000001df0c7819 */ /* 0x000fe200000102c2 */
[----:B------:R-:W-:Y:S01]  /*8420*/  @P3 IMAD.HI.U32 R3, R2, c[0x0][0x2bc], RZ ;  /* 0x0000af0002033a27 */ /* 0x000fe200078e00ff */
[----:B------:R-:W-:Y:S02]  /*8430*/  SHF.L.U64.HI R13, R224, 0x1, R193 ;  /* 0x00000001e00d7819 */ /* 0x000fe400000102c1 */
[----:B------:R-:W-:Y:S01]  /*8440*/  SHF.R.S32.HI R193, RZ, 0x1f, R217 ;  /* 0x0000001fffc17819 */ /* 0x000fe200000114d9 */
[----:B---3--:R-:W-:Y:S01]  /*8450*/  IMAD.MOV.U32 R0, RZ, RZ, R2 ;  /* 0x000000ffff007224 */ /* 0x008fe200078e0002 */
[----:B------:R-:W-:Y:S01]  /*8460*/  @P3 SHF.R.U32.HI R0, RZ, c[0x0][0x2c0], R3 ;  /* 0x0000b000ff003a19 */ /* 0x000fe20000011603 */
[C---:B------:R-:W-:Y:S01]  /*8470*/  IMAD.SHL.U32 R19, R217.reuse, 0x2, RZ ;  /* 0x00000002d9137824 */ /* 0x040fe200078e00ff */
[----:B------:R-:W-:Y:S02]  /*8480*/  SHF.L.U64.HI R9, R217, 0x1, R193 ;  /* 0x00000001d9097819 */ /* 0x000fe400000102c1 */
        /* <DEDUP_REMOVED lines=22> */
.L_x_2894:
[----:B------:R-:W-:-:S05]  /*85f0*/  BRA.DIV ~URZ, `(.L_x_2803) ;  /* 0x0000d6027f007947 */ /* 0x000fca000b800000 */
[----:B------:R-:W4:Y:S01]  /*8600*/  SHFL.IDX PT, R0, R8, RZ, 0x181f ;  /* 0x00181fff08007589 */ /* 0x000f2200000e0000 */
[----:B------:R-:W-:Y:S02]  /*8610*/  ISETP.GE.AND P6, PT, R217, c[0x0][0x1d4], PT ;  /* 0x00007500d9007a0c */ /* 0x000fe40003fc6270 */
[----:B------:R-:W-:Y:S02]  /*8620*/  ISETP.GE.AND P5, PT, R223, c[0x0][0x1d4], PT ;  /* 0x00007500df007a0c */ /* 0x000fe40003fa6270 */
[----:B----4-:R-:W-:Y:S05]  /*8630*/  IADD3 R2, P0, R0, R19, RZ ;  /* 0x0000001300027210 */ /* 0x010fea0007f1e0ff */
[----:B---3--:R-:W-:Y:S05]  /*8640*/  IMAD.X R3, R4, 0x1, R9, P0 ;  /* 0x0000000104037824 */ /* 0x008fea00000e0609 */
[----:B------:R-:W-:Y:S01]  /*8650*/  @!PT LDS RZ, [RZ] ;  /* 0x00000000fffff984 */ /* 0x000fe20000000800 */
[----:B------:R-:W-:Y:S01]  /*8660*/  @!PT LDS RZ, [RZ] ;  /* 0x00000000fffff984 */ /* 0x000fe20000000800 */
[----:B------:R3:W-:Y:S02]  /*8670*/  LDGSTS.E.BYPASS.LTC128B.128 [R215+0x8100], [R2.64], !P6 ;  /* 0x0810000002d77fae */ /* 0x0007e4000f101d46 */
[----:B---3--:R-:W-:Y:S05]  /*8680*/  IADD3 R2, P0, R0, R20, RZ ;  /* 0x0000001400027210 */ /* 0x008fea0007f1e0ff */
        /* <DEDUP_REMOVED lines=13> */
[----:B------:R5:W-:Y:S01]  /*8760*/  LDGSTS.E.BYPASS.LTC128B.128 [R215+0xe100], [R6.64], !P0 ;  /* 0x0e10000006d77fae */ /* 0x000be2000c101d46 */
[----:B--2-4-:R-:W-:Y:S02]  /*8770*/  SEL R5, RZ, 0x10, P6 ;  /* 0x00000010ff057807 */ /* 0x014fe40003000000 */
[----:B-----5:R-:W-:Y:S02]  /*8780*/  SEL R6, RZ, 0x10, P5 ;  /* 0x00000010ff067807 */ /* 0x020fe40002800000 */
.L_x_2895:
[C---:B-1-3--:R-:W-:Y:S02]  /*8790*/  IADD3 R2, -R5.reuse, 0x10, RZ ;  /* 0x0000001005027810 */ /* 0x04afe40007ffe1ff */
[----:B------:R-:W-:Y:S02]  /*87a0*/  ISETP.NE.U32.AND P5, PT, R5, RZ, PT ;  /* 0x000000ff0500720c */ /* 0x000fe40003fa5070 */
[----:B------:R-:W-:Y:S02]  /*87b0*/  LOP3.LUT R2, R2, 0xf, RZ, 0xc0, !PT ;  /* 0x0000000f02027812 */ /* 0x000fe400078ec0ff */
[----:B------:R-:W-:Y:S02]  /*87c0*/  ISETP.NE.U32.AND P6, PT, R6, RZ, PT ;  /* 0x000000ff0600720c */ /* 0x000fe40003fc5070 */
        /* <DEDUP_REMOVED lines=10> */
[----:B------:R-:W-:Y:S02]  /*8870*/  IADD3 R2, -R11, 0x10, RZ ;  /* 0x000000100b027810 */ /* 0x000fe40007ffe1ff */
[----:B------:R-:W-:Y:S02]  /*8880*/  IADD3.X R9, RZ, R4, R12, P2, P0 ;  /* 0x00000004ff097210 */ /* 0x000fe400017e040c */
[----:B------:R-:W-:Y:S03]  /*8890*/  LOP3.LUT R2, R2, 0xf, RZ, 0xc0, !PT ;  /* 0x0000000f02027812 */ /* 0x000fe600078ec0ff */
[----:B------:R1:W-:Y:S01]  /*88a0*/  LDGSTS.E.BYPASS.LTC128B.128.ZFILL [R215+0xb100], [R8.64], P6 ;  /* 0x0b10000008d77fae */ /* 0x0003e2000b141d46 */
[----:B------:R-:W-:Y:S02]  /*88b0*/  IADD3 R6, P2, P0, R2, R0, R21 ;  /* 0x0000000002067210 */ /* 0x000fe4000785e015 */
[----:B------:R-:W-:Y:S02]  /*88c0*/  IADD3 R2, -R10, 0x10, RZ ;  /* 0x000000100a027810 */ /* 0x000fe40007ffe1ff */
[----:B------:R-:W-:Y:S02]  /*88d0*/  IADD3.X R7, RZ, R4, R13, P2, P0 ;  /* 0x00000004ff077210 */ /* 0x000fe400017e040d */
[----:B------:R-:W-:Y:S03]  /*88e0*/  LOP3.LUT R2, R2, 0xf, RZ, 0xc0, !PT ;  /* 0x0000000f02027812 */ /* 0x000fe600078ec0ff */
[----:B------:R1:W-:Y:S01]  /*88f0*/  LDGSTS.E.BYPASS.LTC128B.128.ZFILL [R215+0xd100], [R6.64], P5 ;  /* 0x0d10000006d77fae */ /* 0x0003e2000a941d46 */
[----:B------:R-:W-:Y:S04]  /*8900*/  IADD3 R2, P2, P0, R2, R0, R22 ;  /* 0x0000000002027210 */ /* 0x000fe8000785e016 */
[----:B------:R-:W-:Y:S02]  /*8910*/  IADD3.X R3, RZ, R4, R14, P2, P0 ;  /* 0x00000004ff037210 */ /* 0x000fe400017e040e */
[----:B------:R-:W-:Y:S11]  /*8920*/  ISETP.NE.U32.AND P0, PT, R10, RZ, PT ;  /* 0x000000ff0a00720c */ /* 0x000ff60003f05070 */
[----:B------:R-:W-:Y:S02]  /*8930*/  @!UPT UIADD3 URZ, URZ, URZ, URZ ;  /* 0x0000003f3f3ff290 */ /* 0x000fe4000fffe03f */
[----:B------:R1:W-:Y:S02]  /*8940*/  LDGSTS.E.BYPASS.LTC128B.128.ZFILL [R215+0xf100], [R2.64], P0 ;  /* 0x0f10000002d77fae */ /* 0x0003e40008141d46 */
.L_x_2801:
[----:B--2-4-:R-:W-:Y:S05]  /*8950*/  BSYNC B0 ;  /* 0x0000000000007941 */ /* 0x014fea0003800000 */
.L_x_2800:
[----:B------:R-:W-:Y:S01]  /*8960*/  IADD3 R4, R250, R239, RZ ;  /* 0x000000effa047210 */ /* 0x000fe20007ffe0ff */
[----:B------:R-:W0:Y:S04]  /*8970*/  LDGDEPBAR ;  /* 0x00000000000079af */ /* 0x000e280000000000 */
[----:B---3--:R-:W-:Y:S05]  /*8980*/  @P4 IMAD.HI.U32 R0, R4, c[0x0][0x2c8], RZ ;  /* 0x0000b20004004a27 */ /* 0x008fea00078e00ff */
[----:B------:R-:W-:Y:S02]  /*8990*/  @P4 SHF.R.U32.HI R4, RZ, c[0x0][0x2cc], R0 ;  /* 0x0000b300ff044a19 */ /* 0x000fe40000011600 */
[----:B------:R-:W-:Y:S05]  /*89a0*/  MOV R0, 0x1 ;  /* 0x0000000100007802 */ /* 0x000fea0000000f00 */
[----:B------:R-:W-:Y:S05]  /*89b0*/  IMAD R0, R216, -0x40, R0 ;  /* 0xffffffc0d8007824 */ /* 0x000fea00078e0200 */
[----:B------:R-:W-:Y:S04]  /*89c0*/  IADD3 R0, R212, R0, -R248 ;  /* 0x00000000d4007210 */ /* 0x000fe80007ffe8f8 */
[----:B------:R-:W-:Y:S01]  /*89d0*/  IADD3 R5, R0, -R213, RZ ;  /* 0x800000d500057210 */ /* 0x000fe20007ffe0ff */
[----:B------:R-:W-:-:S05]  /*89e0*/  BRA.DIV ~URZ, `(.L_x_2804) ;  /* 0x0000d4a27f007947 */ /* 0x000fca000b800000 */
[----:B------:R2:W3:Y:S02]  /*89f0*/  SHFL.IDX PT, R0, R4, RZ, 0x1c1f ;  /* 0x001c1fff04007589 */ /* 0x0004e400000e0000 */
.L_x_2896:
[----:B---3--:R-:W-:Y:S05]  /*8a00*/  IMAD.IADD R0, R5, 0x1, R0 ;  /* 0x0000000105007824 */ /* 0x008fea00078e0200 */
[C---:B------:R-:W-:Y:S02]  /*8a10*/  ISETP.GT.AND P6, PT, R0.reuse, RZ, PT ;  /* 0x000000ff0000720c */ /* 0x040fe40003fc4270 */
[C---:B------:R-:W-:Y:S02]  /*8a20*/  ISETP.GT.AND P5, PT, R0.reuse, 0x1, PT ;  /* 0x000000010000780c */ /* 0x040fe40003fa4270 */
[C---:B------:R-:W-:Y:S02]  /*8a30*/  ISETP.GT.AND P2, PT, R0.reuse, 0x8, PT ;  /* 0x000000080000780c */ /* 0x040fe40003f44270 */
[----:B------:R-:W-:Y:S02]  /*8a40*/  ISETP.GT.AND P0, PT, R0, 0x9, PT ;  /* 0x000000090000780c */ /* 0x000fe40003f04270 */
[----:B-1----:R-:W-:Y:S02]  /*8a50*/  FSEL R6, R188, -INF , P6 ;  /* 0xff800000bc067808 */ /* 0x002fe40003000000 */
        /* <DEDUP_REMOVED lines=25> */
[----:B------:R-:W-:Y:S02]  /*8bf0*/  FSEL R12, R27, -INF , P2 ;  /* 0xff8000001b0c7808 */ /* 0x000fe40001000000 */
[----:B------:R-:W-:Y:S01]  /*8c00*/  FSEL R11, R26, -INF , P0 ;  /* 0xff8000001a0b7808 */ /* 0x000fe20000000000 */
[----:B------:R-:W-:-:S05]  /*8c10*/  BRA.DIV ~URZ, `(.L_x_2805) ;  /* 0x0000d2e27f007947 */ /* 0x000fca000b800000 */
[----:B------:R-:W1:Y:S02]  /*8c20*/  SHFL.IDX PT, R0, R4, 0x1, 0x1c1f ;  /* 0x003c1f0004007f89 */ /* 0x000e6400000e0000 */
[----:B-1----:R-:W-:Y:S05]  /*8c30*/  IMAD.IADD R0, R5, 0x1, R0 ;  /* 0x0000000105007824 */ /* 0x002fea00078e0200 */
[C---:B------:R-:W-:Y:S02]  /*8c40*/  ISETP.GT.AND P6, PT, R0.reuse, RZ, PT ;  /* 0x000000ff0000720c */ /* 0x040fe40003fc4270 */
        /* <DEDUP_REMOVED lines=68> */
[----:B-12---:R-:W-:Y:S06]  /*9090*/  FMNMX.FTZ R4, R0, R2, !PT ;  /* 0x0000000200047209 */ /* 0x006fec0007810000 */
[----:B------:R1:W2:Y:S02]  /*90a0*/  SHFL.BFLY PT, R0, R4, 0x1, 0x1f ;  /* 0x0c201f0004007f89 */ /* 0x0002a400000e0000 */
.L_x_2897:
        /* <DEDUP_REMOVED lines=27> */
[----:B------:R-:W-:Y:S03]  /*9260*/  FFMA.FTZ R194, R11, c[0x0][0x2d0], -R2 ;  /* 0x0000b4000bc27a23 */ /* 0x000fe60000010802 */
[----:B------:R-:W-:Y:S10]  /*9270*/  MUFU.EX2 R13, R24 ;  /* 0x00000018000d7308 */ /* 0x000ff40000000800 */
[----:B------:R-:W1:Y:S02]  /*9280*/  MUFU.EX2 R12, R23 ;  /* 0x00000017000c7308 */ /* 0x000e640000000800 */
[----:B-1----:R-:W-:Y:S01]  /*9290*/  F2FP.PACK_AB R170, R12, R13 ;  /* 0x0000000d0caa723e */ /* 0x002fe200000000ff */
[----:B------:R-:W-:Y:S01]  /*92a0*/  FFMA.FTZ R2, R0, R222, R6 ;  /* 0x000000de00027223 */ /* 0x000fe20000010006 */
[----:B------:R-:W-:Y:S01]  /*92b0*/  F2FP.PACK_AB R168, R4, R6 ;  /* 0x0000000604a8723e */ /* 0x000fe200000000ff */
[----:B------:R-:W-:Y:S02]  /*92c0*/  FMUL.FTZ R16, R0, R152 ;  /* 0x0000009800107220 */ /* 0x000fe40000410000 */
[----:B------:R-:W-:Y:S01]  /*92d0*/  FADD.FTZ R11, R4, R2 ;  /* 0x00000002040b7221 */ /* 0x000fe20000010000 */
        /* <DEDUP_REMOVED lines=8> */
[----:B------:R-:W-:Y:S01]  /*9360*/  IADD3 R216, R216, -0x1, RZ ;  /* 0xffffffffd8d87810 */ /* 0x000fe20007ffe0ff */
[--C-:B------:R-:W-:Y:S02]  /*9370*/  FFMA.FTZ R133, R35, c[0x0][0x2d0], -R4.reuse ;  /* 0x0000b40023857a23 */ /* 0x100fe40000010804 */
[--C-:B------:R-:W-:Y:S02]  /*9380*/  FFMA.FTZ R134, R34, c[0x0][0x2d0], -R4.reuse ;  /* 0x0000b40022867a23 */ /* 0x100fe40000010804 */
[----:B------:R-:W1:Y:S01]  /*9390*/  MUFU.EX2 R2, R2 ;  /* 0x0000000200027308 */ /* 0x000e620000000800 */
[--C-:B------:R-:W-:Y:S02]  /*93a0*/  FFMA.FTZ R174, R33, c[0x0][0x2d0], -R4.reuse ;  /* 0x0000b40021ae7a23 */ /* 0x100fe40000010804 */
[----:B------:R-:W-:Y:S02]  /*93b0*/  FMUL.FTZ R33, R0, R137 ;  /* 0x0000008900217220 */ /* 0x000fe40000410000 */
[--C-:B------:R-:W-:Y:S02]  /*93c0*/  FFMA.FTZ R173, R32, c[0x0][0x2d0], -R4.reuse ;  /* 0x0000b40020ad7a23 */ /* 0x100fe40000010804 */
[----:B------:R-:W-:Y:S02]  /*93d0*/  FMUL.FTZ R32, R0, R136 ;  /* 0x0000008800207220 */ /* 0x000fe40000410000 */
        /* <DEDUP_REMOVED lines=11> */
[----:B------:R-:W-:Y:S02]  /*9490*/  FMUL.FTZ R35, R2, R139 ;  /* 0x0000008b02237220 */ /* 0x000fe40000410000 */
[----:B------:R-:W1:Y:S01]  /*94a0*/  LDSM.16.MT88.4 R136, [R203] ;  /* 0x00000000cb88783b */ /* 0x000e620000004200 */
[--C-:B------:R-:W-:Y:S01]  /*94b0*/  FFMA.FTZ R190, R9, c[0x0][0x2d0], -R4.reuse ;  /* 0x0000b40009be7a23 */ /* 0x100fe20000010804 */
[----:B------:R-:W-:Y:S01]  /*94c0*/  MUFU.EX2 R199, R174 ;  /* 0x000000ae00c77308 */ /* 0x000fe20000000800 */
[--C-:B------:R-:W-:Y:S02]  /*94d0*/  FFMA.FTZ R191, R8, c[0x0][0x2d0], -R4.reuse ;  /* 0x0000b40008bf7a23 */ /* 0x100fe40000010804 */
[--C-:B------:R-:W-:Y:S02]  /*94e0*/  FFMA.FTZ R6, R169, c[0x0][0x2d0], -R4.reuse ;  /* 0x0000b400a9067a23 */ /* 0x100fe40000010804 */
[----:B------:R-:W-:Y:S02]  /*94f0*/  FFMA.FTZ R195, R7, c[0x0][0x2d0], -R4 ;  /* 0x0000b40007c37a23 */ /* 0x000fe40000010804 */
[----:B------:R-:W-:Y:S02]  /*9500*/  FADD.FTZ R4, R13, R11 ;  /* 0x0000000b0d047221 */ /* 0x000fe40000010000 */
[----:B------:R-:W-:Y:S01]  /*9510*/  FMUL.FTZ R8, R0, R160 ;  /* 0x000000a000087220 */ /* 0x000fe20000410000 */
[----:B------:R-:W2:Y:S01]  /*9520*/  MUFU.EX2 R7, R5 ;  /* 0x0000000500077308 */ /* 0x000ea20000000800 */
[----:B------:R-:W-:Y:S02]  /*9530*/  FADD.FTZ R172, R12, R4 ;  /* 0x000000040cac7221 */ /* 0x000fe40000010000 */
[C---:B------:R-:W-:Y:S02]  /*9540*/  FMUL.FTZ R12, R0.reuse, R156 ;  /* 0x0000009c000c7220 */ /* 0x040fe40000410000 */
[C---:B------:R-:W-:Y:S02]  /*9550*/  FMUL.FTZ R4, R0.reuse, R164 ;  /* 0x000000a400047220 */ /* 0x040fe40000410000 */
[----:B------:R-:W-:Y:S02]  /*9560*/  FMUL.FTZ R9, R0, R161 ;  /* 0x000000a100097220 */ /* 0x000fe40000410000 */
[C---:B------:R-:W-:Y:S01]  /*9570*/  FMUL.FTZ R10, R2.reuse, R162 ;  /* 0x000000a2020a7220 */ /* 0x040fe20000410000 */
[----:B------:R-:W3:Y:S01]  /*9580*/  MUFU.EX2 R156, R134 ;  /* 0x00000086009c7308 */ /* 0x000ee20000000800 */
[----:B------:R-:W-:Y:S02]  /*9590*/  FMUL.FTZ R11, R2, R163 ;  /* 0x000000a3020b7220 */ /* 0x000fe40000410000 */
[----:B------:R-:W-:Y:S01]  /*95a0*/  FMUL.FTZ R13, R0, R157 ;  /* 0x0000009d000d7220 */ /* 0x000fe20000410000 */
[----:B------:R-:W-:Y:S01]  /*95b0*/  LDSM.16.MT88.4 R160, [R203+0x1800] ;  /* 0x00180000cba0783b */ /* 0x000fe20000004200 */
[C---:B------:R-:W-:Y:S02]  /*95c0*/  FMUL.FTZ R14, R2.reuse, R158 ;  /* 0x0000009e020e7220 */ /* 0x040fe40000410000 */
[C---:B------:R-:W-:Y:S02]  /*95d0*/  FMUL.FTZ R15, R2.reuse, R159 ;  /* 0x0000009f020f7220 */ /* 0x040fe40000410000 */
[C---:B------:R-:W-:Y:S01]  /*95e0*/  FMUL.FTZ R18, R2.reuse, R154 ;  /* 0x0000009a02127220 */ /* 0x040fe20000410000 */
[----:B------:R-:W4:Y:S01]  /*95f0*/  MUFU.EX2 R6, R6 ;  /* 0x0000000600067308 */ /* 0x000f220000000800 */
[C---:B------:R-:W-:Y:S02]  /*9600*/  FMUL.FTZ R19, R2.reuse, R155 ;  /* 0x0000009b02137220 */ /* 0x040fe40000410000 */
[C---:B------:R-:W-:Y:S02]  /*9610*/  FMUL.FTZ R22, R2.reuse, R150 ;  /* 0x0000009602167220 */ /* 0x040fe40000410000 */
[C---:B--2---:R-:W-:Y:S02]  /*9620*/  FFMA.FTZ R5, R2.reuse, R221, R7 ;  /* 0x000000dd02057223 */ /* 0x044fe40000010007 */
[----:B------:R-:W-:Y:S02]  /*9630*/  FMUL.FTZ R23, R2, R151 ;  /* 0x0000009702177220 */ /* 0x000fe40000410000 */
[C---:B------:R-:W-:Y:S01]  /*9640*/  FMUL.FTZ R20, R0.reuse, R148 ;  /* 0x0000009400147220 */ /* 0x040fe20000410000 */
[----:B------:R-:W-:Y:S01]  /*9650*/  MUFU.EX2 R134, R177 ;  /* 0x000000b100867308 */ /* 0x000fe20000000800 */
[----:B------:R-:W-:Y:S02]  /*9660*/  FMUL.FTZ R25, R0, R145 ;  /* 0x0000009100197220 */ /* 0x000fe40000410000 */
[----:B------:R-:W-:Y:S01]  /*9670*/  FMUL.FTZ R26, R2, R146 ;  /* 0x00000092021a7220 */ /* 0x000fe20000410000 */
[----:B---3--:R-:W-:Y:S01]  /*9680*/  F2FP.PACK_AB R171, R156, R152 ;  /* 0x000000989cab723e */ /* 0x008fe200000000ff */
[----:B------:R-:W-:Y:S02]  /*9690*/  FMUL.FTZ R27, R2, R147 ;  /* 0x00000093021b7220 */ /* 0x000fe40000410000 */
[C---:B------:R-:W-:Y:S02]  /*96a0*/  FMUL.FTZ R24, R0.reuse, R144 ;  /* 0x0000009000187220 */ /* 0x040fe40000410000 */
[C---:B------:R-:W-:Y:S01]  /*96b0*/  FMUL.FTZ R28, R0.reuse, R140 ;  /* 0x0000008c001c7220 */ /* 0x040fe20000410000 */
[----:B------:R-:W-:Y:S01]  /*96c0*/  MUFU.EX2 R144, R178 ;  /* 0x000000b200907308 */ /* 0x000fe20000000800 */
[----:B------:R-:W-:Y:S02]  /*96d0*/  FMUL.FTZ R29, R0, R141 ;  /* 0x0000008d001d7220 */ /* 0x000fe40000410000 */
[----:B------:R-:W-:Y:S01]  /*96e0*/  FMUL.FTZ R30, R2, R142 ;  /* 0x0000008e021e7220 */ /* 0x000fe20000410000 */
[C---:B----4-:R-:W-:Y:S01]  /*96f0*/  F2FP.PACK_AB R169, R6.reuse, R7 ;  /* 0x0000000706a9723e */ /* 0x050fe200000000ff */
[----:B------:R-:W-:Y:S02]  /*9700*/  FADD.FTZ R197, R6, R5 ;  /* 0x0000000506c57221 */ /* 0x000fe40000010000 */
[----:B------:R-:W-:Y:S02]  /*9710*/  FMUL.FTZ R5, R0, R165 ;  /* 0x000000a500057220 */ /* 0x000fe40000410000 */
[C---:B------:R-:W-:Y:S01]  /*9720*/  FMUL.FTZ R6, R2.reuse, R166 ;  /* 0x000000a602067220 */ /* 0x040fe20000410000 */
[----:B------:R-:W-:Y:S01]  /*9730*/  MUFU.EX2 R148, R186 ;  /* 0x000000ba00947308 */ /* 0x000fe20000000800 */
[C---:B------:R-:W-:Y:S02]  /*9740*/  FMUL.FTZ R7, R2.reuse, R167 ;  /* 0x000000a702077220 */ /* 0x040fe40000410000 */
[----:B------:R-:W-:Y:S02]  /*9750*/  FMUL.FTZ R31, R2, R143 ;  /* 0x0000008f021f7220 */ /* 0x000fe40000410000 */
[----:B------:R-:W-:Y:S01]  /*9760*/  LDSM.16.MT88.4 R140, [R203+0x800] ;  /* 0x00080000cb8c783b */ /* 0x000fe20000004200 */
[C---:B------:R-:W-:Y:S02]  /*9770*/  FMUL.FTZ R36, R0.reuse, R36 ;  /* 0x0000002400247220 */ /* 0x040fe40000410000 */
[C---:B-1----:R-:W-:Y:S02]  /*9780*/  HMMA.16816.F32 R4, R168.reuse, R136, R4 ;  /* 0x00000088a804723c */ /* 0x042fe40000001804 */
[----:B------:R-:W-:Y:S03]  /*9790*/  MUFU.EX2 R178, R182 ;  /* 0x000000b600b27308 */ /* 0x000fe60000000800 */
        /* <DEDUP_REMOVED lines=25> */
[C---:B------:R-:W-:Y:S01]  /*9930*/  FMUL.FTZ R56, R0.reuse, R56 ;  /* 0x0000003800387220 */ /* 0x040fe20000410000 */
[C---:B-1----:R-:W-:Y:S03]  /*9940*/  HMMA.16816.F32 R12, R168.reuse, R136, R12 ;  /* 0x00000088a80c723c */ /* 0x042fe6000000180c */
[----:B------:R-:W-:Y:S01]  /*9950*/  FMUL.FTZ R57, R0, R57 ;  /* 0x0000003900397220 */ /* 0x000fe20000410000 */
[----:B------:R-:W-:Y:S01]  /*9960*/  MUFU.EX2 R174, R189 ;  /* 0x000000bd00ae7308 */ /* 0x000fe20000000800 */
[C---:B------:R-:W-:Y:S02]  /*9970*/  FMUL.FTZ R58, R2.reuse, R58 ;  /* 0x0000003a023a7220 */ /* 0x040fe40000410000 */
[----:B------:R-:W-:Y:S01]  /*9980*/  FMUL.FTZ R59, R2, R59 ;  /* 0x0000003b023b7220 */ /* 0x000fe20000410000 */
[C---:B------:R-:W-:Y:S01]  /*9990*/  HMMA.16816.F32 R16, R168.reuse, R138, R16 ;  /* 0x0000008aa810723c */ /* 0x040fe20000001810 */
[----:B------:R-:W1:Y:S03]  /*99a0*/  LDSM.16.MT88.4 R136, [R206] ;  /* 0x00000000ce88783b */ /* 0x000e660000004200 */
[C---:B------:R-:W-:Y:S02]  /*99b0*/  FMUL.FTZ R60, R0.reuse, R60 ;  /* 0x0000003c003c7220 */ /* 0x040fe40000410000 */
[----:B------:R-:W-:Y:S01]  /*99c0*/  FMUL.FTZ R61, R0, R61 ;  /* 0x0000003d003d7220 */ /* 0x000fe20000410000 */
[----:B------:R-:W-:Y:S01]  /*99d0*/  MUFU.EX2 R173, R190 ;  /* 0x000000be00ad7308 */ /* 0x000fe20000000800 */
        /* <DEDUP_REMOVED lines=70> */
[C---:B------:R-:W-:Y:S02]  /*9e40*/  FMUL.FTZ R123, R2.reuse, R123 ;  /* 0x0000007b027b7220 */ /* 0x040fe40000410000 */
[C---:B------:R-:W-:Y:S02]  /*9e50*/  FMUL.FTZ R126, R2.reuse, R126 ;  /* 0x0000007e027e7220 */ /* 0x040fe40000410000 */
[C---:B------:R-:W-:Y:S04]  /*9e60*/  FMUL.FTZ R127, R2.reuse, R127 ;  /* 0x0000007f027f7220 */ /* 0x040fe80000410000 */
[C---:B------:R-:W-:Y:S02]  /*9e70*/  FMUL.FTZ R130, R2.reuse, R130 ;  /* 0x0000008202827220 */ /* 0x040fe40000410000 */
[----:B------:R-:W-:Y:S02]  /*9e80*/  FMUL.FTZ R131, R2, R131 ;  /* 0x0000008302837220 */ /* 0x000fe40000410000 */
[----:B------:R-:W2:Y:S01]  /*9e90*/  MUFU.EX2 R2, R179 ;  /* 0x000000b300027308 */ /* 0x000ea20000000800 */
[C---:B------:R-:W-:Y:S02]  /*9ea0*/  FMUL.FTZ R124, R0.reuse, R124 ;  /* 0x0000007c007c7220 */ /* 0x040fe40000410000 */
[C---:B------:R-:W-:Y:S02]  /*9eb0*/  FMUL.FTZ R125, R0.reuse, R125 ;  /* 0x0000007d007d7220 */ /* 0x040fe40000410000 */
[C---:B------:R-:W-:Y:S02]  /*9ec0*/  FMUL.FTZ R128, R0.reuse, R128 ;  /* 0x0000008000807220 */ /* 0x040fe40000410000 */
[----:B------:R-:W-:Y:S02]  /*9ed0*/  FMUL.FTZ R129, R0, R129 ;  /* 0x0000008100817220 */ /* 0x000fe40000410000 */
[----:B------:R-:W-:Y:S01]  /*9ee0*/  FADD.FTZ R0, R133, R172 ;  /* 0x000000ac85007221 */ /* 0x000fe20000010000 */
[----:B------:R-:W3:Y:S10]  /*9ef0*/  MUFU.EX2 R179, R176 ;  /* 0x000000b000b37308 */ /* 0x000ef40000000800 */
[----:B------:R-:W-:Y:S01]  /*9f00*/  MUFU.EX2 R176, R183 ;  /* 0x000000b700b07308 */ /* 0x000fe20000000800 */
[----:B--2---:R-:W-:Y:S01]  /*9f10*/  FADD.FTZ R0, R2, R0 ;  /* 0x0000000002007221 */ /* 0x004fe20000010000 */
[C---:B-1----:R-:W-:Y:S03]  /*9f20*/  HMMA.16816.F32 R44, R168.reuse, R136, R44 ;  /* 0x00000088a82c723c */ /* 0x042fe6000000182c */
[----:B------:R-:W-:Y:S05]  /*9f30*/  FADD.FTZ R0, R144, R0 ;  /* 0x0000000090007221 */ /* 0x000fea0000010000 */
[----:B------:R-:W-:Y:S01]  /*9f40*/  MUFU.EX2 R172, R191 ;  /* 0x000000bf00ac7308 */ /* 0x000fe20000000800 */
[----:B------:R-:W-:Y:S01]  /*9f50*/  FADD.FTZ R0, R134, R0 ;  /* 0x0000000086007221 */ /* 0x000fe20000010000 */
        /* <DEDUP_REMOVED lines=37> */
[----:B---3--:R-:W-:Y:S02]  /*a1b0*/  F2FP.PACK_AB R139, R179, R180 ;  /* 0x000000b4b38b723e */ /* 0x008fe400000000ff */
[----:B------:R-:W-:Y:S05]  /*a1c0*/  F2FP.PACK_AB R169, R173, R174 ;  /* 0x000000aeada9723e */ /* 0x000fea00000000ff */
[C---:B------:R-:W-:Y:S02]  /*a1d0*/  HMMA.16816.F32 R4, R136.reuse, R140, R4 ;  /* 0x0000008c8804723c */ /* 0x040fe40000001804 */
[----:B------:R-:W3:Y:S03]  /*a1e0*/  MUFU.EX2 R134, R185 ;  /* 0x000000b900867308 */ /* 0x000ee60000000800 */
[----:B-1----:R-:W-:Y:S03]  /*a1f0*/  FADD.FTZ R0, R133, R0 ;  /* 0x0000000085007221 */ /* 0x002fe60000010000 */
[C---:B------:R-:W-:Y:S01]  /*a200*/  HMMA.16816.F32 R8, R136.reuse, R142, R8 ;  /* 0x0000008e8808723c */ /* 0x040fe20000001808 */
[----:B------:R-:W1:Y:S03]  /*a210*/  LDSM.16.MT88.4 R140, [R206+0x800] ;  /* 0x00080000ce8c783b */ /* 0x000e660000004200 */
[----:B----4-:R-:W-:Y:S04]  /*a220*/  FADD.FTZ R0, R2, R0 ;  /* 0x0000000002007221 */ /* 0x010fe80000010000 */
[----:B------:R-:W-:Y:S04]  /*a230*/  FADD.FTZ R0, R148, R0 ;  /* 0x0000000094007221 */ /* 0x000fe80000010000 */
[C---:B---3--:R-:W-:Y:S01]  /*a240*/  FADD.FTZ R0, R134.reuse, R0 ;  /* 0x0000000086007221 */ /* 0x048fe20000010000 */
        /* <DEDUP_REMOVED lines=172> */
.L_x_2795:
[----:B------:R-:W-:-:S13]  /*ad10*/  ISETP.GE.AND P0, PT, R216, R226, PT ;  /* 0x000000e2d800720c */ /* 0x000fda0003f06270 */
[----:B------:R-:W-:Y:S05]  /*ad20*/  @!P0 BRA `(.L_x_2807) ;  /* 0x00003b0000008947 */ /* 0x000fea0003800000 */
[----:B------:R-:W-:Y:S02]  /*ad30*/  MOV R134, R16 ;  /* 0x0000001000867202 */ /* 0x000fe40000000f00 */
[----:B------:R-:W-:Y:S02]  /*ad40*/  MOV R133, R132 ;  /* 0x0000008400857202 */ /* 0x000fe40000000f00 */
.L_x_2814:
        /* <DEDUP_REMOVED lines=22> */
[----:B------:R-:W-:Y:S01]  /*aeb0*/  IADD3 R197, R135, 0x5800, RZ ;  /* 0x0000580087c57810 */ /* 0x000fe20007ffe0ff */
        /* <DEDUP_REMOVED lines=29> */
.L_x_2898:
[----:B------:R-:W5:Y:S01]  /*b090*/  SHFL.IDX PT, R5, R14, RZ, 0x181f ;  /* 0x00181fff0e057589 */ /* 0x000f6200000e0000 */
[----:B------:R-:W-:Y:S01]  /*b0a0*/  ISETP.GE.AND P0, PT, R217, c[0x0][0x1d4], PT ;  /* 0x00007500d9007a0c */ /* 0x000fe20003f06270 */
[----:B------:R-:W-:Y:S01]  /*b0b0*/  BSSY B0, `(.L_x_2809) ;  /* 0x000018c000007945 */ /* 0x000fe20003800000 */
[----:B------:R-:W-:Y:S02]  /*b0c0*/  ISETP.GE.AND P5, PT, R223, c[0x0][0x1d4], PT ;  /* 0x00007500df007a0c */ /* 0x000fe40003fa6270 */
[----:B------:R-:W-:Y:S02]  /*b0d0*/  ISETP.GE.AND P4, PT, R224, c[0x0][0x1d4], PT ;  /* 0x00007500e0007a0c */ /* 0x000fe40003f86270 */
[----:B------:R-:W4:Y:S01]  /*b0e0*/  SHFL.IDX PT, R3, R14, 0x1, 0x181f ;  /* 0x00381f000e037f89 */ /* 0x000f2200000e0000 */
[----:B------:R-:W-:Y:S06]  /*b0f0*/  SEL R213, RZ, 0x10, P0 ;  /* 0x00000010ffd57807 */ /* 0x000fec0000000000 */
[----:B----4-:R-:W4:Y:S01]  /*b100*/  SHFL.IDX PT, R4, R4, 0x1, 0x181f ;  /* 0x00381f0004047f89 */ /* 0x010f2200000e0000 */
[C---:B-----5:R-:W-:Y:S05]  /*b110*/  IADD3 R6, P2, R5.reuse, R23, RZ ;  /* 0x0000001705067210 */ /* 0x060fea0007f5e0ff */
[C---:B---3--:R-:W-:Y:S05]  /*b120*/  IMAD.X R7, R2.reuse, 0x1, R15, P2 ;  /* 0x0000000102077824 */ /* 0x048fea00010e060f */
[----:B------:R3:W-:Y:S02]  /*b130*/  LDGSTS.E.BYPASS.LTC128B.128 [R215+0x100], [R6.64], !P0 ;  /* 0x0010000006d77fae */ /* 0x0007e4000c101d46 */
[C---:B---3--:R-:W-:Y:S05]  /*b140*/  IADD3 R6, P2, R5.reuse, R28, RZ ;  /* 0x0000001c05067210 */ /* 0x048fea0007f5e0ff */
[C---:B------:R-:W-:Y:S01]  /*b150*/  IMAD.X R7, R2.reuse, 0x1, R20, P2 ;  /* 0x0000000102077824 */ /* 0x040fe200010e0614 */
[----:B------:R-:W-:Y:S04]  /*b160*/  IADD3 R12, P2, R5, R29, RZ ;  /* 0x0000001d050c7210 */ /* 0x000fe80007f5e0ff */
[----:B------:R3:W-:Y:S01]  /*b170*/  LDGSTS.E.BYPASS.LTC128B.128 [R215+0x2100], [R6.64], !P5 ;  /* 0x0210000006d77fae */ /* 0x0007e2000e901d46 */
[C---:B------:R-:W-:Y:S02]  /*b180*/  IADD3.X R13, R2.reuse, R21, RZ, P2, !PT ;  /* 0x00000015020d7210 */ /* 0x040fe400017fe4ff */
[----:B------:R-:W-:Y:S04]  /*b190*/  ISETP.GE.AND P2, PT, R225, c[0x0][0x1d4], PT ;  /* 0x00007500e1007a0c */ /* 0x000fe80003f46270 */
[----:B------:R5:W-:Y:S01]  /*b1a0*/  LDGSTS.E.BYPASS.LTC128B.128 [R215+0x4100], [R12.64], !P4 ;  /* 0x041000000cd77fae */ /* 0x000be2000e101d46 */
[----:B---3--:R-:W-:Y:S04]  /*b1b0*/  IADD3 R6, P6, R5, R30, RZ ;  /* 0x0000001e05067210 */ /* 0x008fe80007fde0ff */
[----:B------:R-:W-:Y:S02]  /*b1c0*/  IADD3.X R7, R2, R22, RZ, P6, !PT ;  /* 0x0000001602077210 */ /* 0x000fe400037fe4ff */
[C---:B------:R-:W-:Y:S02]  /*b1d0*/  IADD3 R2, -R213.reuse, 0x10, RZ ;  /* 0x00000010d5027810 */ /* 0x040fe40007ffe1ff */
[----:B-----5:R-:W-:Y:S01]  /*b1e0*/  SEL R12, RZ, 0x10, P4 ;  /* 0x00000010ff0c7807 */ /* 0x020fe20002000000 */
[----:B------:R3:W-:Y:S01]  /*b1f0*/  LDGSTS.E.BYPASS.LTC128B.128 [R215+0x6100], [R6.64], !P2 ;  /* 0x0610000006d77fae */ /* 0x0007e2000d101d46 */
[----:B------:R-:W-:Y:S02]  /*b200*/  LOP3.LUT R2, R2, 0xf, RZ, 0xc0, !PT ;  /* 0x0000000f02027812 */ /* 0x000fe400078ec0ff */
[----:B------:R-:W-:Y:S02]  /*b210*/  SEL R13, RZ, 0x10, P2 ;  /* 0x00000010ff0d7807 */ /* 0x000fe40001000000 */
[-C--:B---3--:R-:W-:Y:S02]  /*b220*/  IADD3 R6, P6, P0, R2, R3.reuse, R23 ;  /* 0x0000000302067210 */ /* 0x088fe400078de017 */
[----:B------:R-:W-:Y:S02]  /*b230*/  SEL R2, RZ, 0x10, P5 ;  /* 0x00000010ff027807 */ /* 0x000fe40002800000 */
[-C--:B----4-:R-:W-:Y:S02]  /*b240*/  IADD3.X R7, RZ, R4.reuse, R15, P6, P0 ;  /* 0x00000004ff077210 */ /* 0x090fe400037e040f */
[----:B------:R-:W-:Y:S02]  /*b250*/  ISETP.NE.U32.AND P0, PT, R213, RZ, PT ;  /* 0x000000ffd500720c */ /* 0x000fe40003f05070 */
[----:B------:R-:W-:Y:S04]  /*b260*/  IADD3 R5, -R2, 0x10, RZ ;  /* 0x0000001002057810 */ /* 0x000fe80007ffe1ff */
[----:B------:R-:W-:Y:S07]  /*b270*/  LOP3.LUT R5, R5, 0xf, RZ, 0xc0, !PT ;  /* 0x0000000f05057812 */ /* 0x000fee00078ec0ff */
[----:B------:R3:W-:Y:S01]  /*b280*/  LDGSTS.E.BYPASS.LTC128B.128.ZFILL [R215+0x1100], [R6.64], P0 ;  /* 0x0110000006d77fae */ /* 0x0007e20008141d46 */
[-C--:B------:R-:W-:Y:S04]  /*b290*/  IADD3 R14, P6, P0, R5, R3.reuse, R28 ;  /* 0x00000003050e7210 */ /* 0x080fe800078de01c */
[-C--:B------:R-:W-:Y:S02]  /*b2a0*/  IADD3.X R15, RZ, R4.reuse, R20, P6, P0 ;  /* 0x00000004ff0f7210 */ /* 0x080fe400037e0414 */
[----:B---3--:R-:W-:Y:S04]  /*b2b0*/  IADD3 R6, -R12, 0x10, RZ ;  /* 0x000000100c067810 */ /* 0x008fe80007ffe1ff */
[----:B------:R-:W-:Y:S04]  /*b2c0*/  LOP3.LUT R5, R6, 0xf, RZ, 0xc0, !PT ;  /* 0x0000000f06057812 */ /* 0x000fe800078ec0ff */
[-C--:B------:R-:W-:Y:S02]  /*b2d0*/  IADD3 R20, P6, P0, R5, R3.reuse, R29 ;  /* 0x0000000305147210 */ /* 0x080fe400078de01d */
[----:B------:R-:W-:Y:S02]  /*b2e0*/  IADD3 R5, -R13, 0x10, RZ ;  /* 0x000000100d057810 */ /* 0x000fe40007ffe1ff */
[-C--:B------:R-:W-:Y:S02]  /*b2f0*/  IADD3.X R21, RZ, R4.reuse, R21, P6, P0 ;  /* 0x00000004ff157210 */ /* 0x080fe400037e0415 */
[----:B------:R-:W-:Y:S04]  /*b300*/  LOP3.LUT R5, R5, 0xf, RZ, 0xc0, !PT ;  /* 0x0000000f05057812 */ /* 0x000fe800078ec0ff */
[----:B------:R-:W-:Y:S04]  /*b310*/  IADD3 R28, P6, P0, R5, R3, R30 ;  /* 0x00000003051c7210 */ /* 0x000fe800078de01e */
[----:B------:R-:W-:Y:S02]  /*b320*/  IADD3.X R29, RZ, R4, R22, P6, P0 ;  /* 0x00000004ff1d7210 */ /* 0x000fe400037e0416 */
[C---:B--2---:R-:W-:Y:S03]  /*b330*/  HMMA.16816.F32 R4, R32.reuse, R8, RZ ;  /* 0x000000082004723c */ /* 0x044fe600000018ff */
[----:B------:R-:W-:Y:S02]  /*b340*/  ISETP.NE.U32.AND P0, PT, R2, RZ, PT ;  /* 0x000000ff0200720c */ /* 0x000fe40003f05070 */
[----:B------:R-:W-:Y:S03]  /*b350*/  ISETP.NE.U32.AND P6, PT, R12, RZ, PT ;  /* 0x000000ff0c00720c */ /* 0x000fe60003fc5070 */
[C---:B------:R-:W-:Y:S08]  /*b360*/  HMMA.16816.F32 R8, R32.reuse, R10, RZ ;  /* 0x0000000a2008723c */ /* 0x040ff000000018ff */
[----:B------:R2:W-:Y:S01]  /*b370*/  LDGSTS.E.BYPASS.LTC128B.128.ZFILL [R215+0x3100], [R14.64], P0 ;  /* 0x031000000ed77fae */ /* 0x0005e20008141d46 */
[----:B------:R-:W-:Y:S06]  /*b380*/  ISETP.NE.U32.AND P0, PT, R13, RZ, PT ;  /* 0x000000ff0d00720c */ /* 0x000fec0003f05070 */
[----:B------:R3:W-:Y:S07]  /*b390*/  LDGSTS.E.BYPASS.LTC128B.128.ZFILL [R215+0x5100], [R20.64], P6 ;  /* 0x0510000014d77fae */ /* 0x0007ee000b141d46 */
[----:B------:R4:W-:Y:S01]  /*b3a0*/  LDGSTS.E.BYPASS.LTC128B.128.ZFILL [R215+0x7100], [R28.64], P0 ;  /* 0x071000001cd77fae */ /* 0x0009e20008141d46 */
[----:B------:R-:W-:Y:S06]  /*b3b0*/  ISETP.GT.AND P0, PT, R216, R226, PT ;  /* 0x000000e2d800720c */ /* 0x000fec0003f04270 */
[----:B------:R-:W0:Y:S01]  /*b3c0*/  LDGDEPBAR ;  /* 0x00000000000079af */ /* 0x000e220000000000 */
[C---:B--2---:R-:W-:Y:S08]  /*b3d0*/  HMMA.16816.F32 R12, R32.reuse, R16, RZ ;  /* 0x00000010200c723c */ /* 0x044ff000000018ff */
[C---:B------:R-:W-:Y:S08]  /*b3e0*/  HMMA.16816.F32 R16, R32.reuse, R18, RZ ;  /* 0x000000122010723c */ /* 0x040ff000000018ff */
[C---:B-1-3--:R-:W-:Y:S08]  /*b3f0*/  HMMA.16816.F32 R20, R32.reuse, R24, RZ ;  /* 0x000000182014723c */ /* 0x04aff000000018ff */
[C---:B------:R-:W-:Y:S08]  /*b400*/  HMMA.16816.F32 R24, R32.reuse, R26, RZ ;  /* 0x0000001a2018723c */ /* 0x040ff000000018ff */
[C---:B----4-:R-:W-:Y:S08]  /*b410*/  HMMA.16816.F32 R28, R32.reuse, R168, RZ ;  /* 0x000000a8201c723c */ /* 0x050ff000000018ff */
        /* <DEDUP_REMOVED lines=187> */
[C---:B-1----:R-:W-:Y:S03]  /*bfd0*/  HMMA.16816.F32 R12, R188.reuse, R168, R12 ;  /* 0x000000a8bc0c723c */ /* 0x042fe6000000180c */
[----:B------:R-:W-:Y:S02]  /*bfe0*/  FMUL.FTZ R3, R11, c[0x0][0x320] ;  /* 0x0000c8000b037a20 */ /* 0x000fe40000410000 */
[----:B------:R-:W1:Y:S03]  /*bff0*/  MUFU.TANH R185, R10 ;  /* 0x0000000a00b97308 */ /* 0x000e660000002400 */
[C---:B------:R-:W-:Y:S07]  /*c000*/  HMMA.16816.F32 R16, R188.reuse, R170, R16 ;  /* 0x000000aabc10723c */ /* 0x040fee0000001810 */
[----:B------:R4:W1:Y:S01]  /*c010*/  MUFU.TANH R183, R3 ;  /* 0x0000000300b77308 */ /* 0x0008620000002400 */
[----:B--2---:R-:W-:Y:S08]  /*c020*/  FMUL.FTZ R0, R5, c[0x0][0x320] ;  /* 0x0000c80005007a20 */ /* 0x004ff00000410000 */
[----:B------:R-:W-:Y:S01]  /*c030*/  FMUL.FTZ R2, R12, c[0x0][0x320] ;  /* 0x0000c8000c027a20 */ /* 0x000fe20000410000 */
[----:B------:R2:W1:Y:S10]  /*c040*/  MUFU.TANH R184, R0 ;  /* 0x0000000000b87308 */ /* 0x0004740000002400 */
[----:B------:R-:W1:Y:S01]  /*c050*/  MUFU.TANH R177, R2 ;  /* 0x0000000200b17308 */ /* 0x000e620000002400 */
[----:B----4-:R-:W-:Y:S09]  /*c060*/  FMUL.FTZ R3, R19, c[0x0][0x320] ;  /* 0x0000c80013037a20 */ /* 0x010ff20000410000 */
[----:B------:R-:W4:Y:S01]  /*c070*/  MUFU.TANH R173, R3 ;  /* 0x0000000300ad7308 */ /* 0x000f220000002400 */
[----:B--2---:R-:W-:Y:S09]  /*c080*/  FMUL.FTZ R0, R6, c[0x0][0x320] ;  /* 0x0000c80006007a20 */ /* 0x004ff20000410000 */
[----:B------:R2:W1:Y:S02]  /*c090*/  MUFU.TANH R186, R0 ;  /* 0x0000000000ba7308 */ /* 0x0004640000002400 */
[----:B--2---:R-:W-:Y:S02]  /*c0a0*/  FMUL.FTZ R0, R7, c[0x0][0x320] ;  /* 0x0000c80007007a20 */ /* 0x004fe40000410000 */
[----:B------:R-:W2:Y:S06]  /*c0b0*/  LDSM.16.M88.4 R4, [R201+0x1000] ;  /* 0x00100000c904783b */ /* 0x000eac0000000200 */
[----:B------:R5:W1:Y:S02]  /*c0c0*/  MUFU.TANH R187, R0 ;  /* 0x0000000000bb7308 */ /* 0x000a640000002400 */
[----:B-----5:R-:W-:Y:S08]  /*c0d0*/  FMUL.FTZ R0, R8, c[0x0][0x320] ;  /* 0x0000c80008007a20 */ /* 0x020ff00000410000 */
[----:B------:R5:W1:Y:S01]  /*c0e0*/  MUFU.TANH R182, R0 ;  /* 0x0000000000b67308 */ /* 0x000a620000002400 */
[C---:B--2---:R-:W-:Y:S07]  /*c0f0*/  HMMA.16816.F32 R20, R188.reuse, R4, R20 ;  /* 0x00000004bc14723c */ /* 0x044fee0000001814 */
[----:B------:R-:W-:Y:S01]  /*c100*/  FMUL.FTZ R4, R18, c[0x0][0x320] ;  /* 0x0000c80012047a20 */ /* 0x000fe20000410000 */
[C---:B------:R-:W-:Y:S03]  /*c110*/  HMMA.16816.F32 R24, R188.reuse, R6, R24 ;  /* 0x00000006bc18723c */ /* 0x040fe60000001818 */
[----:B------:R-:W2:Y:S01]  /*c120*/  MUFU.TANH R174, R4 ;  /* 0x0000000400ae7308 */ /* 0x000ea20000002400 */
        /* <DEDUP_REMOVED lines=64> */
[----:B-1----:R-:W-:Y:S01]  /*c530*/  IMAD.MOV.U32 R0, RZ, RZ, R2 ;  /* 0x000000ffff007224 */ /* 0x002fe200078e0002 */
        /* <DEDUP_REMOVED lines=25> */
.L_x_2899:
        /* <DEDUP_REMOVED lines=22> */
.L_x_2900:
[C---:B---3--:R-:W-:Y:S02]  /*c830*/  IADD3 R2, -R213.reuse, 0x10, RZ ;  /* 0x00000010d5027810 */ /* 0x048fe40007ffe1ff */
[----:B------:R-:W-:Y:S02]  /*c840*/  ISETP.NE.U32.AND P0, PT, R213, RZ, PT ;  /* 0x000000ffd500720c */ /* 0x000fe40003f05070 */
[----:B------:R-:W-:Y:S02]  /*c850*/  LOP3.LUT R2, R2, 0xf, RZ, 0xc0, !PT ;  /* 0x0000000f02027812 */ /* 0x000fe400078ec0ff */
[----:B-1----:R-:W-:Y:S02]  /*c860*/  P2R R5, PR, RZ, 0x2 ;  /* 0x00000002ff057803 */ /* 0x002fe40000000000 */
[----:B--2---:R-:W-:Y:S04]  /*c870*/  IADD3 R2, P1, P6, R2, R0, R25 ;  /* 0x0000000002027210 */ /* 0x004fe80007e3e019 */
[----:B----4-:R-:W-:Y:S02]  /*c880*/  IADD3.X R3, RZ, R4, R9, P1, P6 ;  /* 0x00000004ff037210 */ /* 0x010fe40000fec409 */
[C---:B------:R-:W-:Y:S02]  /*c890*/  IADD3 R6, P6, R0.reuse, R27, RZ ;  /* 0x0000001b00067210 */ /* 0x040fe40007fde0ff */
[----:B------:R-:W-:Y:S01]  /*c8a0*/  ISETP.NE.AND P1, PT, R5, RZ, PT ;  /* 0x000000ff0500720c */ /* 0x000fe20003f25270 */
        /* <DEDUP_REMOVED lines=9> */
[----:B-1----:R-:W-:Y:S05]  /*c940*/  IADD3 R2, P0, R0, R28, RZ ;  /* 0x0000001c00027210 */ /* 0x002fea0007f1e0ff */
[----:B------:R-:W-:Y:S05]  /*c950*/  IMAD.X R3, R4, 0x1, R12, P0 ;  /* 0x0000000104037824 */ /* 0x000fea00000e060c */
[----:B------:R2:W-:Y:S03]  /*c960*/  LDGSTS.E.BYPASS.LTC128B.128 [R215+0xf100], [R2.64], !P2 ;  /* 0x0f10000002d77fae */ /* 0x0005e6000d101d46 */
.L_x_2810:
[----:B--234-:R-:W-:Y:S05]  /*c970*/  BSYNC B0 ;  /* 0x0000000000007941 */ /* 0x01cfea0003800000 */
.L_x_2809:
        /* <DEDUP_REMOVED lines=41> */
.L_x_2901:
        /* <DEDUP_REMOVED lines=450> */
.L_x_2807:
[----:B------:R-:W-:Y:S05]  /*e830*/  BRA.DIV ~URZ, `(.L_x_2815) ;  /* 0x000080727f007947 */ /* 0x000fea000b800000 */
[----:B------:R1:W2:Y:S02]  /*e840*/  SHFL.BFLY PT, R0, R222, 0x2, 0x1f ;  /* 0x0c401f00de007f89 */ /* 0x0002a400000e0000 */
.L_x_2902:
[----:B--2---:R-:W-:Y:S01]  /*e850*/  FADD.FTZ R5, R0, R222 ;  /* 0x000000de00057221 */ /* 0x004fe20000010000 */
[----:B------:R-:W-:Y:S05]  /*e860*/  BRA.DIV ~URZ, `(.L_x_2816) ;  /* 0x000080927f007947 */ /* 0x000fea000b800000 */
[----:B------:R-:W2:Y:S02]  /*e870*/  SHFL.BFLY PT, R0, R221, 0x2, 0x1f ;  /* 0x0c401f00dd007f89 */ /* 0x000ea400000e0000 */
[----:B--2---:R-:W-:-:S02]  /*e880*/  FADD.FTZ R4, R0, R221 ;  /* 0x000000dd00047221 */ /* 0x004fc40000010000 */
[----:B------:R-:W2:Y:S04]  /*e890*/  SHFL.BFLY PT, R0, R5, 0x1, 0x1f ;  /* 0x0c201f0005007f89 */ /* 0x000ea800000e0000 */
[----:B------:R3:W4:Y:S01]  /*e8a0*/  SHFL.BFLY PT, R3, R4, 0x1, 0x1f ;  /* 0x0c201f0004037f89 */ /* 0x00072200000e0000 */
[----:B--2---:R-:W-:-:S05]  /*e8b0*/  FADD.FTZ R5, R5, R0 ;  /* 0x0000000005057221 */ /* 0x004fca0000010000 */
.L_x_2903:
        /* <DEDUP_REMOVED lines=33> */
[C---:B--2---:R-:W-:Y:S02]  /*ead0*/  FMUL.FTZ R120, R0.reuse, R154 ;  /* 0x0000009a00787220 */ /* 0x044fe40000410000 */
        /* <DEDUP_REMOVED lines=114> */
.L_x_2776:
        /* <DEDUP_REMOVED lines=8> */
[----:B-1----:R-:W-:Y:S01]  /*f280*/  IMAD.MOV.U32 R5, RZ, RZ, c[0x0][0x564] ;  /* 0x00015900ff057624 */ /* 0x002fe200078e00ff */
[----:B--2---:R-:W-:-:S06]  /*f290*/  ISETP.EQ.U32.AND P0, PT, R3, R2, PT ;  /* 0x000000020300720c */ /* 0x004fcc0003f02070 */
[----:B------:R-:W1:Y:S07]  /*f2a0*/  POPC R2, UR4 ;  /* 0x0000000400027d09 */ /* 0x000e6e0008000000 */
[----:B-1----:R1:W2:Y:S04]  /*f2b0*/  @P0 ATOMG.E.ADD.STRONG.GPU PT, R2, [R4.64], R2 ;  /* 0x00000002040209a8 */ /* 0x0022a800081ee1c6 */
[----:B-1----:R-:W1:Y:S04]  /*f2c0*/  S2R R4, SR_LTMASK ;  /* 0x0000000000047919 */ /* 0x002e680000003900 */
[----:B--2---:R1:W2:Y:S02]  /*f2d0*/  SHFL.IDX PT, R3, R2, R3, 0x1f ;  /* 0x00001f0302037589 */ /* 0x0042a400000e0000 */
[----:B-1----:R-:W-:-:S06]  /*f2e0*/  LOP3.LUT R2, R4, UR4, RZ, 0xc0, !PT ;  /* 0x0000000404027c12 */ /* 0x002fcc000f8ec0ff */
[----:B------:R-:W2:Y:S02]  /*f2f0*/  POPC R2, R2 ;  /* 0x0000000200027309 */ /* 0x000ea40000000000 */
[----:B--2---:R-:W-:-:S06]  /*f300*/  IADD3 R240, R3, c[0x0][0xc], R2 ;  /* 0x0000030003f07a10 */ /* 0x004fcc0007ffe002 */
.L_x_2818:
[----:B------:R-:W-:Y:S05]  /*f310*/  BSYNC B0 ;  /* 0x0000000000007941 */ /* 0x000fea0003800000 */
.L_x_2817:
[----:B------:R-:W-:Y:S01]  /*f320*/  PRMT R0, R0, 0x9910, RZ ;  /* 0x0000991000007816 */ /* 0x000fe200000000ff */
[----:B------:R-:W-:Y:S01]  /*f330*/  BSSY B1, `(.L_x_2819) ;  /* 0x0000452000017945 */ /* 0x000fe20003800000 */
[----:B------:R-:W-:Y:S02]  /*f340*/  IMAD.MOV.U32 R106, RZ, RZ, R240 ;  /* 0x000000ffff6a7224 */ /* 0x000fe400078e00f0 */
[----:B------:R-:W-:-:S13]  /*f350*/  ISETP.NE.AND P0, PT, R0, RZ, PT ;  /* 0x000000ff0000720c */ /* 0x000fda0003f05270 */
[----:B------:R-:W-:Y:S05]  /*f360*/  @!P0 BRA `(.L_x_2820) ;  /* 0x000036e000008947 */ /* 0x000fea0003800000 */
[----:B-1----:R-:W2:Y:S04]  /*f370*/  LDL R5, [R1+0x4] ;  /* 0x0000040001057983 */ /* 0x002ea80000100800 */
        /* <DEDUP_REMOVED lines=109> */
[----:B-1----:R-:W2:Y:S01]  /*fa50*/  LDL.LU R5, [R1] ;  /* 0x0000000001057983 */ /* 0x002ea20000300800 */
        /* <DEDUP_REMOVED lines=20> */
[----:B------:R-:W-:Y:S02]  /*fba0*/  ISETP.NE.AND.EX P2, PT, RZ, c[0x0][0x50c], PT, P2 ;  /* 0x00014300ff007a0c */ /* 0x000fe40003f45320 */
[----:B-1----:R-:W-:-:S02]  /*fbb0*/  F2FP.PACK_AB R2, R137, R136 ;  /* 0x000000888902723e */ /* 0x002fc400000000ff */
        /* <DEDUP_REMOVED lines=27> */
.L_x_2821:
[----:B-1----:R-:W2:Y:S04]  /*fd70*/  LDL.LU R2, [R1+0x2c] ;  /* 0x00002c0001027983 */ /* 0x002ea80000300800 */
[----:B------:R-:W3:Y:S01]  /*fd80*/  LDL R9, [R1+0x28] ;  /* 0x0000280001097983 */ /* 0x000ee20000100800 */
[----:B------:R-:W-:Y:S01]  /*fd90*/  IMAD.MOV.U32 R15, RZ, RZ, 0x368 ;  /* 0x00000368ff0f7424 */ /* 0x000fe200078e00ff */
[----:B------:R-:W-:-:S02]  /*fda0*/  ISETP.GT.AND P3, PT, R5, 0x1, PT ;  /* 0x000000010500780c */ /* 0x000fc40003f64270 */
[----:B------:R-:W4:Y:S01]  /*fdb0*/  LDL R110, [R1+0x34] ;  /* 0x00003400016e7983 */ /* 0x000f220000100800 */
[----:B------:R-:W-:Y:S02]  /*fdc0*/  ISETP.NE.U32.AND P0, PT, RZ, c[0x0][0x500], PT ;  /* 0x00014000ff007a0c */ /* 0x000fe40003f05070 */
[----:B------:R-:W-:Y:S02]  /*fdd0*/  SEL R15, R15, 0x328, P3 ;  /* 0x000003280f0f7807 */ /* 0x000fe40001800000 */
[----:B------:R-:W-:Y:S02]  /*fde0*/  ISETP.NE.AND.EX P0, PT, RZ, c[0x0][0x504], PT, P0 ;  /* 0x00014100ff007a0c */ /* 0x000fe40003f05300 */
[----:B------:R-:W1:Y:S01]  /*fdf0*/  LDC.64 R4, c[0x0][R15+0x170] ;  /* 0x00005c000f047b82 */ /* 0x000e620000000a00 */
[----:B------:R-:W-:Y:S02]  /*fe00*/  LOP3.LUT R11, R242, 0xffff, RZ, 0xc0, !PT ;  /* 0x0000fffff20b7812 */ /* 0x000fe400078ec0ff */
[----:B------:R-:W-:-:S05]  /*fe10*/  SEL R8, R251, RZ, !P0 ;  /* 0x000000fffb087207 */ /* 0x000fca0004000000 */
[----:B------:R-:W1:Y:S08]  /*fe20*/  LDC.64 R12, c[0x0][R15+0x168] ;  /* 0x00005a000f0c7b82 */ /* 0x000e700000000a00 */
[----:B------:R-:W2:Y:S01]  /*fe30*/  LDC.64 R16, c[0x0][R15+0x178] ;  /* 0x00005e000f107b82 */ /* 0x000ea20000000a00 */
[----:B-----5:R-:W-:Y:S01]  /*fe40*/  SHF.R.S32.HI R10, RZ, 0x1f, R0 ;  /* 0x0000001fff0a7819 */ /* 0x020fe20000011400 */
[----:B-1----:R-:W-:-:S02]  /*fe50*/  IMAD R6, R13, R11, RZ ;  /* 0x0000000b0d067224 */ /* 0x002fc400078e02ff */
[----:B------:R-:W1:Y:S02]  /*fe60*/  S2R R13, SR_TID.X ;  /* 0x00000000000d7919 */ /* 0x000e640000002100 */
[----:B-1----:R-:W-:-:S04]  /*fe70*/  SHF.R.S32.HI R107, RZ, 0x1f, R13 ;  /* 0x0000001fff6b7819 */ /* 0x002fc8000001140d */
[----:B------:R-:W-:-:S04]  /*fe80*/  LEA.HI R107, R107, R13, RZ, 0x5 ;  /* 0x0000000d6b6b7211 */ /* 0x000fc800078f28ff */
[----:B------:R-:W-:-:S05]  /*fe90*/  LOP3.LUT R107, R107, 0xffffffe0, RZ, 0xc0, !PT ;  /* 0xffffffe06b6b7812 */ /* 0x000fca00078ec0ff */
[----:B------:R-:W-:Y:S02]  /*fea0*/  IMAD.IADD R107, R13, 0x1, -R107 ;  /* 0x000000010d6b7824 */ /* 0x000fe400078e0a6b */
[----:B------:R-:W-:Y:S01]  /*feb0*/  IMAD R13, R14, c[0x0][0x4e8], RZ ;  /* 0x00013a000e0d7a24 */ /* 0x000fe200078e02ff */
[----:B--2---:R-:W-:Y:S01]  /*fec0*/  SEL R3, R2, RZ, !P0 ;  /* 0x000000ff02037207 */ /* 0x004fe20004000000 */
[----:B------:R-:W-:-:S04]  /*fed0*/  IMAD R2, R5, R8, RZ ;  /* 0x0000000805027224 */ /* 0x000fc800078e02ff */
[C---:B------:R-:W-:Y:S02]  /*fee0*/  IMAD R7, R4.reuse, R3, R2 ;  /* 0x0000000304077224 */ /* 0x040fe400078e0202 */
[----:B------:R-:W-:-:S04]  /*fef0*/  IMAD.WIDE.U32 R2, R4, R8, RZ ;  /* 0x0000000804027225 */ /* 0x000fc800078e00ff */
[----:B------:R-:W-:-:S04]  /*ff00*/  IMAD.WIDE.U32 R4, R12, R11, RZ ;  /* 0x0000000b0c047225 */ /* 0x000fc800078e00ff */
[----:B------:R-:W-:Y:S01]  /*ff10*/  IMAD.IADD R3, R3, 0x1, R7 ;  /* 0x0000000103037824 */ /* 0x000fe200078e0207 */
[----:B------:R-:W-:Y:S01]  /*ff20*/  IADD3 R12, P1, P0, R2, R4, R0 ;  /* 0x00000004020c7210 */ /* 0x000fe2000783e000 */
[----:B------:R-:W-:Y:S02]  /*ff30*/  IMAD.MOV.U32 R2, RZ, RZ, c[0x0][0x4e8] ;  /* 0x00013a00ff027624 */ /* 0x000fe400078e00ff */
[----:B------:R-:W-:-:S03]  /*ff40*/  IMAD.IADD R6, R5, 0x1, R6 ;  /* 0x0000000105067824 */ /* 0x000fc600078e0206 */
[----:B------:R-:W-:Y:S02]  /*ff50*/  ISETP.NE.AND P2, PT, R2, 0x1, PT ;  /* 0x000000010200780c */ /* 0x000fe40003f45270 */
[----:B---3--:R-:W-:-:S05]  /*ff60*/  SEL R2, R9, RZ, P3 ;  /* 0x000000ff09027207 */ /* 0x008fca0001800000 */
[-C--:B------:R-:W-:Y:S02]  /*ff70*/  IMAD R7, R17, R2.reuse, RZ ;  /* 0x0000000211077224 */ /* 0x080fe400078e02ff */
[----:B------:R-:W-:Y:S02]  /*ff80*/  IMAD.WIDE.U32 R4, R16, R2, RZ ;  /* 0x0000000210047225 */ /* 0x000fe400078e00ff */
[----:B------:R-:W1:Y:S02]  /*ff90*/  LDC.64 R16, c[0x0][R15+0x160] ;  /* 0x000058000f107b82 */ /* 0x000e640000000a00 */
[----:B------:R-:W-:Y:S01]  /*ffa0*/  IMAD.IADD R9, R250, 0x1, R239 ;  /* 0x00000001fa097824 */ /* 0x000fe200078e02ef */
[----:B------:R-:W-:-:S03]  /*ffb0*/  IADD3.X R6, R3, R6, R10, P1, P0 ;  /* 0x0000000603067210 */ /* 0x000fc60000fe040a */
[----:B------:R-:W-:-:S04]  /*ffc0*/  @P2 IMAD.HI.U32 R3, R9, c[0x0][0x4ec], RZ ;  /* 0x00013b0009032a27 */ /* 0x000fc800078e00ff */
[----:B------:R-:W-:Y:S01]  /*ffd0*/  IMAD.MOV.U32 R2, RZ, RZ, R9 ;  /* 0x000000ffff027224 */ /* 0x000fe200078e0009 */
[----:B------:R-:W-:-:S04]  /*ffe0*/  @P2 SHF.R.U32.HI R2, RZ, c[0x0][0x4f0], R3 ;  /* 0x00013c00ff022a19 */ /* 0x000fc80000011603 */
[----:B------:R-:W-:Y:S02]  /*fff0*/  IADD3 R4, P1, P0, R2, R12, R4 ;  /* 0x0000000c02047210 */ /* 0x000fe4000783e004 */
        /* <DEDUP_REMOVED lines=17> */
[----:B------:R-:W1:Y:S04]  /*10110*/  SHFL.IDX PT, R7, R2, RZ, 0x1c1f ;  /* 0x001c1fff02077589 */ /* 0x000e6800000e0000 */
[----:B------:R-:W-:Y:S04]  /*10120*/  SHFL.IDX PT, R4, R4, 0x1, 0x1c1f ;  /* 0x003c1f0004047f89 */ /* 0x000fe800000e0000 */
[----:B------:R4:W2:Y:S01]  /*10130*/  SHFL.IDX PT, R5, R2, 0x1, 0x1c1f ;  /* 0x003c1f0002057f89 */ /* 0x0008a200000e0000 */
[----:B------:R-:W-:Y:S01]  /*10140*/  LOP3.LUT P0, RZ, R107, 0x3, RZ, 0xc0, !PT ;  /* 0x000000036bff7812 */ /* 0x000fe2000780c0ff */
[----:B----4-:R-:W-:-:S05]  /*10150*/  IMAD.IADD R2, R110, 0x1, R239 ;  /* 0x000000016e027824 */ /* 0x010fca00078e02ef */
[C---:B------:R-:W-:Y:S02]  /*10160*/  IADD3 R3, R2.reuse, 0x8, RZ ;  /* 0x0000000802037810 */ /* 0x040fe40007ffe0ff */
[-C--:B------:R-:W-:Y:S02]  /*10170*/  ISETP.GE.OR P1, PT, R2, R13.reuse, P0 ;  /* 0x0000000d0200720c */ /* 0x080fe40000726670 */
[----:B------:R-:W-:-:S11]  /*10180*/  ISETP.GE.OR P0, PT, R3, R13, P0 ;  /* 0x0000000d0300720c */ /* 0x000fd60000706670 */
[----:B-1----:R1:W-:Y:S01]  /*10190*/  @!P1 ST.E [R6.64], R18 ;  /* 0x0000001206009985 */ /* 0x0023e2000c101906 */
[----:B------:R-:W-:-:S03]  /*101a0*/  ISETP.GE.AND P1, PT, R2, R13, PT ;  /* 0x0000000d0200720c */ /* 0x000fc60003f26270 */
[----:B--2---:R1:W-:Y:S01]  /*101b0*/  @!P0 ST.E [R4.64], R19 ;  /* 0x0000001304008985 */ /* 0x0043e2000c101906 */
[----:B------:R-:W-:Y:S01]  /*101c0*/  ISETP.GE.AND P0, PT, R3, R13, PT ;  /* 0x0000000d0300720c */ /* 0x000fe20003f06270 */
        /* <DEDUP_REMOVED lines=48> */
.L_x_2904:
[----:B------:R-:W-:Y:S05]  /*104d0*/  BRA.DIV ~URZ, `(.L_x_2824) ;  /* 0x000065827f007947 */ /* 0x000fea000b800000 */
[----:B------:R4:W2:Y:S02]  /*104e0*/  SHFL.IDX PT, R0, R14, RZ, 0x181f ;  /* 0x00181fff0e007589 */ /* 0x0008a400000e0000 */
.L_x_2905:
        /* <DEDUP_REMOVED lines=24> */
.L_x_2826:
[----:B------:R-:W-:Y:S05]  /*10670*/  BSYNC B0 ;  /* 0x0000000000007941 */ /* 0x000fea0003800000 */
.L_x_2825:
[----:B------:R-:W-:Y:S05]  /*10680*/  BRA.DIV ~URZ, `(.L_x_2827) ;  /* 0x000064427f007947 */ /* 0x000fea000b800000 */
[----:B---3--:R3:W4:Y:S04]  /*10690*/  SHFL.IDX PT, R4, R5, 0x1, 0x181f ;  /* 0x00381f0005047f89 */ /* 0x00872800000e0000 */
[----:B--2---:R3:W2:Y:S02]  /*106a0*/  SHFL.IDX PT, R0, R14, 0x1, 0x181f ;  /* 0x00381f000e007f89 */ /* 0x0046a400000e0000 */
.L_x_2906:
        /* <DEDUP_REMOVED lines=24> */
.L_x_2829:
[----:B------:R-:W-:Y:S05]  /*10830*/  BSYNC B0 ;  /* 0x0000000000007941 */ /* 0x000fea0003800000 */
.L_x_2828:
[----:B------:R-:W-:Y:S05]  /*10840*/  BRA.DIV ~URZ, `(.L_x_2830) ;  /* 0x000063527f007947 */ /* 0x000fea000b800000 */
[----:B----4-:R4:W3:Y:S02]  /*10850*/  SHFL.IDX PT, R4, R5, 0x2, 0x181f ;  /* 0x00581f0005047f89 */ /* 0x0108e400000e0000 */
.L_x_2907:
[----:B------:R-:W-:Y:S05]  /*10860*/  BRA.DIV ~URZ, `(.L_x_2831) ;  /* 0x000063a27f007947 */ /* 0x000fea000b800000 */
[----:B--2---:R2:W4:Y:S02]  /*10870*/  SHFL.IDX PT, R0, R14, 0x2, 0x181f ;  /* 0x00581f000e007f89 */ /* 0x00452400000e0000 */
.L_x_2908:
        /* <DEDUP_REMOVED lines=24> */
.L_x_2833:
[----:B------:R-:W-:Y:S05]  /*10a00*/  BSYNC B0 ;  /* 0x0000000000007941 */ /* 0x000fea0003800000 */
.L_x_2832:
[----:B------:R-:W-:Y:S05]  /*10a10*/  BRA.DIV ~URZ, `(.L_x_2834) ;  /* 0x000062627f007947 */ /* 0x000fea000b800000 */
[----:B---3--:R3:W1:Y:S04]  /*10a20*/  SHFL.IDX PT, R4, R5, 0x3, 0x181f ;  /* 0x00781f0005047f89 */ /* 0x00866800000e0000 */
[----:B----4-:R3:W4:Y:S02]  /*10a30*/  SHFL.IDX PT, R0, R14, 0x3, 0x181f ;  /* 0x00781f000e007f89 */ /* 0x01072400000e0000 */
.L_x_2909:
        /* <DEDUP_REMOVED lines=25> */
.L_x_2822:
        /* <DEDUP_REMOVED lines=33> */
.L_x_2910:
[----:B------:R-:W-:Y:S05]  /*10de0*/  BRA.DIV ~URZ, `(.L_x_2837) ;  /* 0x00005fd27f007947 */ /* 0x000fea000b800000 */
[----:B------:R3:W4:Y:S02]  /*10df0*/  SHFL.IDX PT, R0, R12, RZ, 0x1c1f ;  /* 0x001c1fff0c007589 */ /* 0x00072400000e0000 */
.L_x_2911:
[----:B------:R-:W-:Y:S01]  /*10e00*/  BSSY B0, `(.L_x_2838) ;  /* 0x00000e0000007945 */ /* 0x000fe20003800000 */
[----:B------:R-:W-:Y:S05]  /*10e10*/  @P1 BRA `(.L_x_2839) ;  /* 0x00000de000001947 */ /* 0x000fea0003800000 */
[C---:B------:R-:W-:Y:S02]  /*10e20*/  ISETP.GE.AND P1, PT, R248.reuse, c[0x0][0x3c8], PT ;  /* 0x0000f200f8007a0c */ /* 0x040fe40003f26270 */
[C---:B------:R-:W-:Y:S02]  /*10e30*/  IADD3 R7, R248.reuse, 0x8, RZ ;  /* 0x00000008f8077810 */ /* 0x040fe40007ffe0ff */
[C---:B------:R-:W-:Y:S02]  /*10e40*/  IADD3 R6, R248.reuse, 0x10, RZ ;  /* 0x00000010f8067810 */ /* 0x040fe40007ffe0ff */
[----:B------:R-:W-:Y:S02]  /*10e50*/  ISETP.GE.AND P3, PT, R7, c[0x0][0x3c8], PT ;  /* 0x0000f20007007a0c */ /* 0x000fe40003f66270 */
[----:B------:R-:W-:-:S02]  /*10e60*/  IADD3 R9, R248, 0x8, RZ ;  /* 0x00000008f8097810 */ /* 0x000fc40007ffe0ff */
[----:B------:R-:W-:Y:S02]  /*10e70*/  ISETP.GE.AND P4, PT, R6, c[0x0][0x3c8], PT ;  /* 0x0000f20006007a0c */ /* 0x000fe40003f86270 */
[C---:B------:R-:W-:Y:S01]  /*10e80*/  IADD3 R8, R248.reuse, 0x18, RZ ;  /* 0x00000018f8087810 */ /* 0x040fe20007ffe0ff */
[----:B----4-:R-:W-:Y:S01]  /*10e90*/  @!P1 IMAD.MOV.U32 R2, RZ, RZ, R0 ;  /* 0x000000ffff029224 */ /* 0x010fe200078e0000 */
[----:B------:R-:W-:Y:S01]  /*10ea0*/  SHF.R.S32.HI R9, RZ, 0x1f, R9 ;  /* 0x0000001fff097819 */ /* 0x000fe20000011409 */
[----:B--2---:R-:W-:Y:S01]  /*10eb0*/  @!P1 IMAD.MOV.U32 R3, RZ, RZ, R4 ;  /* 0x000000ffff039224 */ /* 0x004fe200078e0004 */
[C---:B------:R-:W-:Y:S02]  /*10ec0*/  IADD3 R13, R248.reuse, 0x20, RZ ;  /* 0x00000020f80d7810 */ /* 0x040fe40007ffe0ff */
[C---:B------:R-:W-:Y:S01]  /*10ed0*/  IADD3 R11, R248.reuse, 0x18, RZ ;  /* 0x00000018f80b7810 */ /* 0x040fe20007ffe0ff */
[----:B------:R-:W-:Y:S01]  /*10ee0*/  @!P1 IMAD.WIDE R2, R248, 0x4, R2 ;  /* 0x00000004f8029825 */ /* 0x000fe200078e0202 */
[----:B------:R-:W-:-:S02]  /*10ef0*/  ISETP.GE.AND P6, PT, R13, c[0x0][0x3c8], PT ;  /* 0x0000f2000d007a0c */ /* 0x000fc40003fc6270 */
[----:B------:R-:W-:Y:S02]  /*10f00*/  SHF.R.S32.HI R11, RZ, 0x1f, R11 ;  /* 0x0000001fff0b7819 */ /* 0x000fe4000001140b */
[----:B------:R2:W-:Y:S01]  /*10f10*/  @!P1 ST.E.64 [R2.64], R22 ;  /* 0x0000001602009985 */ /* 0x0005e2000c101b06 */
[----:B------:R-:W-:Y:S02]  /*10f20*/  ISETP.GE.AND P1, PT, R8, c[0x0][0x3c8], PT ;  /* 0x0000f20008007a0c */ /* 0x000fe40003f26270 */
[C---:B------:R-:W-:Y:S02]  /*10f30*/  IADD3 R10, R248.reuse, 0x30, RZ ;  /* 0x00000030f80a7810 */ /* 0x040fe40007ffe0ff */
[----:B------:R-:W-:Y:S02]  /*10f40*/  IADD3 R14, R248, 0x20, RZ ;  /* 0x00000020f80e7810 */ /* 0x000fe40007ffe0ff */
[----:B------:R-:W-:Y:S02]  /*10f50*/  ISETP.GE.AND P5, PT, R10, c[0x0][0x3c8], PT ;  /* 0x0000f2000a007a0c */ /* 0x000fe40003fa6270 */
[----:B------:R-:W-:-:S02]  /*10f60*/  SHF.R.S32.HI R14, RZ, 0x1f, R14 ;  /* 0x0000001fff0e7819 */ /* 0x000fc4000001140e */
[C---:B------:R-:W-:Y:S02]  /*10f70*/  IADD3 R15, R248.reuse, 0xa0, RZ ;  /* 0x000000a0f80f7810 */ /* 0x040fe40007ffe0ff */
[C---:B------:R-:W-:Y:S02]  /*10f80*/  IADD3 R16, R248.reuse, 0xb0, RZ ;  /* 0x000000b0f8107810 */ /* 0x040fe40007ffe0ff */
[C---:B------:R-:W-:Y:S02]  /*10f90*/  IADD3 R17, R248.reuse, 0xa0, RZ ;  /* 0x000000a0f8117810 */ /* 0x040fe40007ffe0ff */
[----:B------:R-:W-:Y:S02]  /*10fa0*/  IADD3 R18, R248, 0xe8, RZ ;  /* 0x000000e8f8127810 */ /* 0x000fe40007ffe0ff */
[----:B------:R-:W-:Y:S02]  /*10fb0*/  SHF.R.S32.HI R17, RZ, 0x1f, R17 ;  /* 0x0000001fff117819 */ /* 0x000fe40000011411 */
[----:B------:R-:W-:-:S02]  /*10fc0*/  SHF.R.S32.HI R18, RZ, 0x1f, R18 ;  /* 0x0000001fff127819 */ /* 0x000fc40000011412 */
[----:B--2---:R-:W-:-:S04]  /*10fd0*/  @!P3 LEA R2, P2, R7, R0, 0x2 ;  /* 0x000000000702b211 */ /* 0x004fc800078410ff */
[----:B------:R-:W-:Y:S02]  /*10fe0*/  @!P3 LEA.HI.X R3, R7, R4, R9, 0x2, P2 ;  /* 0x000000040703b211 */ /* 0x000fe400010f1409 */
[C---:B------:R-:W-:Y:S02]  /*10ff0*/  IADD3 R7, R248.reuse, 0x10, RZ ;  /* 0x00000010f8077810 */ /* 0x040fe40007ffe0ff */
[----:B------:R-:W-:Y:S01]  /*11000*/  IADD3 R9, R248, 0x28, RZ ;  /* 0x00000028f8097810 */ /* 0x000fe20007ffe0ff */
[----:B------:R2:W-:Y:S01]  /*11010*/  @!P3 ST.E.64 [R2.64], R24 ;  /* 0x000000180200b985 */ /* 0x0005e2000c101b06 */
[----:B------:R-:W-:Y:S02]  /*11020*/  SHF.R.S32.HI R7, RZ, 0x1f, R7 ;  /* 0x0000001fff077819 */ /* 0x000fe40000011407 */
[----:B--2---:R-:W-:-:S04]  /*11030*/  @!P4 LEA R2, P2, R6, R0, 0x2 ;  /* 0x000000000602c211 */ /* 0x004fc800078410ff */
[----:B------:R-:W-:Y:S02]  /*11040*/  @!P4 LEA.HI.X R3, R6, R4, R7, 0x2, P2 ;  /* 0x000000040603c211 */ /* 0x000fe400010f1407 */
[----:B------:R-:W-:Y:S02]  /*11050*/  ISETP.GE.AND P2, PT, R9, c[0x0][0x3c8], PT ;  /* 0x0000f20009007a0c */ /* 0x000fe40003f46270 */
[C---:B------:R-:W-:Y:S01]  /*11060*/  @!P1 LEA R6, P3, R8.reuse, R0, 0x2 ;  /* 0x0000000008069211 */ /* 0x040fe200078610ff */
[----:B------:R2:W-:Y:S03]  /*11070*/  @!P4 ST.E.64 [R2.64], R26 ;  /* 0x0000001a0200c985 */ /* 0x0005e6000c101b06 */
        /* <DEDUP_REMOVED lines=9> */
[C---:B----4-:R-:W-:Y:S01]  /*11110*/  @!P2 LEA R6, P3, R9.reuse, R0, 0x2 ;  /* 0x000000000906a211 */ /* 0x050fe200078610ff */
[----:B------:R2:W-:Y:S01]  /*11120*/  @!P6 ST.E.64 [R2.64], R30 ;  /* 0x0000001e0200e985 */ /* 0x0005e2000c101b06 */
[C---:B------:R-:W-:Y:S02]  /*11130*/  IADD3 R14, R248.reuse, 0x30, RZ ;  /* 0x00000030f80e7810 */ /* 0x040fe40007ffe0ff */
[----:B------:R-:W-:Y:S02]  /*11140*/  @!P2 LEA.HI.X R7, R9, R4, R11, 0x2, P3 ;  /* 0x000000040907a211 */ /* 0x000fe400018f140b */
[----:B------:R-:W-:-:S02]  /*11150*/  IADD3 R9, R248, 0x48, RZ ;  /* 0x00000048f8097810 */ /* 0x000fc40007ffe0ff */
[----:B------:R-:W-:Y:S01]  /*11160*/  IADD3 R11, R248, 0x38, RZ ;  /* 0x00000038f80b7810 */ /* 0x000fe20007ffe0ff */
[----:B------:R4:W-:Y:S01]  /*11170*/  @!P2 ST.E.64 [R6.64], R32 ;  /* 0x000000200600a985 */ /* 0x0009e2000c101b06 */
[----:B------:R-:W-:Y:S02]  /*11180*/  ISETP.GE.AND P6, PT, R13, c[0x0][0x3c8], PT ;  /* 0x0000f2000d007a0c */ /* 0x000fe40003fc6270 */
[----:B------:R-:W-:Y:S02]  /*11190*/  ISETP.GE.AND P2, PT, R9, c[0x0][0x3c8], PT ;  /* 0x0000f20009007a0c */ /* 0x000fe40003f46270 */
[----:B------:R-:W-:Y:S02]  /*111a0*/  SHF.R.S32.HI R14, RZ, 0x1f, R14 ;  /* 0x0000001fff0e7819 */ /* 0x000fe4000001140e */
        /* <DEDUP_REMOVED lines=74> */
[----:B----4-:R-:W-:Y:S01]  /*11650*/  @!P2 LEA R6, P3, R9, R0, 0x2 ;  /* 0x000000000906a211 */ /* 0x010fe200078610ff */
[----:B------:R2:W-:Y:S01]  /*11660*/  @!P6 ST.E.64 [R2.64], R68 ;  /* 0x000000440200e985 */ /* 0x0005e2000c101b06 */
[----:B------:R-:W-:Y:S02]  /*11670*/  ISETP.GE.AND P6, PT, R15, c[0x0][0x3c8], PT ;  /* 0x0000f2000f007a0c */ /* 0x000fe40003fc6270 */
[----:B------:R-:W-:Y:S02]  /*11680*/  @!P2 LEA.HI.X R7, R9, R4, R11, 0x2, P3 ;  /* 0x000000040907a211 */ /* 0x000fe400018f140b */
[----:B------:R-:W-:-:S02]  /*11690*/  IADD3 R11, R248, 0xa8, RZ ;  /* 0x000000a8f80b7810 */ /* 0x000fc40007ffe0ff */
[C---:B------:R-:W-:Y:S01]  /*116a0*/  IADD3 R9, R248.reuse, 0x98, RZ ;  /* 0x00000098f8097810 */ /* 0x040fe20007ffe0ff */
[----:B------:R4:W-:Y:S01]  /*116b0*/  @!P2 ST.E.64 [R6.64], R72 ;  /* 0x000000480600a985 */ /* 0x0009e2000c101b06 */
[----:B------:R-:W-:Y:S02]  /*116c0*/  ISETP.GE.AND P2, PT, R11, c[0x0][0x3c8], PT ;  /* 0x0000f2000b007a0c */ /* 0x000fe40003f46270 */
[----:B------:R-:W-:Y:S02]  /*116d0*/  SHF.R.S32.HI R13, RZ, 0x1f, R13 ;  /* 0x0000001fff0d7819 */ /* 0x000fe4000001140d */
[----:B------:R-:W-:Y:S02]  /*116e0*/  SHF.R.S32.HI R9, RZ, 0x1f, R9 ;  /* 0x0000001fff097819 */ /* 0x000fe40000011409 */
[----:B------:R-:W-:Y:S02]  /*116f0*/  IADD3 R14, R248, 0xc0, RZ ;  /* 0x000000c0f80e7810 */ /* 0x000fe40007ffe0ff */
        /* <DEDUP_REMOVED lines=10> */
[----:B------:R-:W-:Y:S02]  /*117a0*/  ISETP.GE.AND P1, PT, R10, c[0x0][0x3c8], PT ;  /* 0x0000f2000a007a0c */ /* 0x000fe40003f26270 */
[----:B------:R-:W-:-:S04]  /*117b0*/  @!P2 LEA R8, P3, R11, R0, 0x2 ;  /* 0x000000000b08a211 */ /* 0x000fc800078610ff */
[----:B------:R-:W-:Y:S02]  /*117c0*/  @!P2 LEA.HI.X R9, R11, R4, R13, 0x2, P3 ;  /* 0x000000040b09a211 */ /* 0x000fe400018f140d */
[C---:B------:R-:W-:Y:S02]  /*117d0*/  IADD3 R13, R248.reuse, 0xc8, RZ ;  /* 0x000000c8f80d7810 */ /* 0x040fe40007ffe0ff */
[----:B------:R-:W-:Y:S02]  /*117e0*/  IADD3 R11, R248, 0xd0, RZ ;  /* 0x000000d0f80b7810 */ /* 0x000fe40007ffe0ff */
[----:B--2---:R-:W-:-:S04]  /*117f0*/  @!P6 LEA R2, P4, R15, R0, 0x2 ;  /* 0x000000000f02e211 */ /* 0x004fc800078810ff */
[----:B------:R-:W-:Y:S02]  /*11800*/  @!P6 LEA.HI.X R3, R15, R4, R17, 0x2, P4 ;  /* 0x000000040f03e211 */ /* 0x000fe400020f1411 */
[C---:B------:R-:W-:Y:S02]  /*11810*/  IADD3 R17, R248.reuse, 0xb0, RZ ;  /* 0x000000b0f8117810 */ /* 0x040fe40007ffe0ff */
[----:B------:R-:W-:Y:S01]  /*11820*/  IADD3 R15, R248, 0xb8, RZ ;  /* 0x000000b8f80f7810 */ /* 0x000fe20007ffe0ff */
[----:B------:R2:W-:Y:S01]  /*11830*/  @!P6 ST.E.64 [R2.64], R84 ;  /* 0x000000540200e985 */ /* 0x0005e2000c101b06 */
[----:B------:R-:W-:Y:S02]  /*11840*/  ISETP.GE.AND P6, PT, R14, c[0x0][0x3c8], PT ;  /* 0x0000f2000e007a0c */ /* 0x000fe40003fc6270 */
[----:B------:R-:W-:Y:S01]  /*11850*/  ISETP.GE.AND P4, PT, R13, c[0x0][0x3c8], PT ;  /* 0x0000f2000d007a0c */ /* 0x000fe20003f86270 */
[----:B------:R5:W-:Y:S01]  /*11860*/  @!P2 ST.E.64 [R8.64], R88 ;  /* 0x000000580800a985 */ /* 0x000be2000c101b06 */
[----:B----4-:R-:W-:-:S02]  /*11870*/  @!P5 LEA R6, P3, R16, R0, 0x2 ;  /* 0x000000001006d211 */ /* 0x010fc400078610ff */
[----:B------:R-:W-:Y:S02]  /*11880*/  SHF.R.S32.HI R17, RZ, 0x1f, R17 ;  /* 0x0000001fff117819 */ /* 0x000fe40000011411 */
[----:B------:R-:W-:Y:S02]  /*11890*/  SHF.R.S32.HI R15, RZ, 0x1f, R15 ;  /* 0x0000001fff0f7819 */ /* 0x000fe4000001140f */
[----:B------:R-:W-:Y:S02]  /*118a0*/  @!P5 LEA.HI.X R7, R16, R4, R17, 0x2, P3 ;  /* 0x000000041007d211 */ /* 0x000fe400018f1411 */
[----:B------:R-:W-:Y:S02]  /*118b0*/  ISETP.GE.AND P3, PT, R11, c[0x0][0x3c8], PT ;  /* 0x0000f2000b007a0c */ /* 0x000fe40003f66270 */
[C---:B------:R-:W-:Y:S01]  /*118c0*/  IADD3 R16, R248.reuse, 0xc0, RZ ;  /* 0x000000c0f8107810 */ /* 0x040fe20007ffe0ff */
[----:B------:R4:W-:Y:S01]  /*118d0*/  @!P5 ST.E.64 [R6.64], R92 ;  /* 0x0000005c0600d985 */ /* 0x0009e2000c101b06 */
[----:B------:R-:W-:-:S02]  /*118e0*/  IADD3 R17, R248, 0xe8, RZ ;  /* 0x000000e8f8117810 */ /* 0x000fc40007ffe0ff */
[----:B------:R-:W-:Y:S02]  /*118f0*/  SHF.R.S32.HI R16, RZ, 0x1f, R16 ;  /* 0x0000001fff107819 */ /* 0x000fe40000011410 */
[----:B--2---:R-:W-:-:S04]  /*11900*/  @!P1 LEA R2, P2, R10, R0, 0x2 ;  /* 0x000000000a029211 */ /* 0x004fc800078410ff */
[----:B------:R-:W-:Y:S02]  /*11910*/  @!P1 LEA.HI.X R3, R10, R4, R15, 0x2, P2 ;  /* 0x000000040a039211 */ /* 0x000fe400010f140f */
[----:B------:R-:W-:Y:S02]  /*11920*/  IADD3 R15, R248, 0xc8, RZ ;  /* 0x000000c8f80f7810 */ /* 0x000fe40007ffe0ff */
[----:B-----5:R-:W-:Y:S01]  /*11930*/  @!P6 LEA R8, P2, R14, R0, 0x2 ;  /* 0x000000000e08e211 */ /* 0x020fe200078410ff */
[----:B------:R2:W-:Y:S01]  /*11940*/  @!P1 ST.E.64 [R2.64], R96 ;  /* 0x0000006002009985 */ /* 0x0005e2000c101b06 */
[----:B------:R-:W-:Y:S02]  /*11950*/  SHF.R.S32.HI R15, RZ, 0x1f, R15 ;  /* 0x0000001fff0f7819 */ /* 0x000fe4000001140f */
[----:B------:R-:W-:Y:S02]  /*11960*/  IADD3 R10, R248, 0xd8, RZ ;  /* 0x000000d8f80a7810 */ /* 0x000fe40007ffe0ff */
[----:B------:R-:W-:-:S02]  /*11970*/  @!P6 LEA.HI.X R9, R14, R4, R16, 0x2, P2 ;  /* 0x000000040e09e211 */ /* 0x000fc400010f1410 */
[----:B------:R-:W-:Y:S02]  /*11980*/  ISETP.GE.AND P1, PT, R10, c[0x0][0x3c8], PT ;  /* 0x0000f2000a007a0c */ /* 0x000fe40003f26270 */
[----:B------:R-:W-:Y:S01]  /*11990*/  IADD3 R14, R248, 0xe0, RZ ;  /* 0x000000e0f80e7810 */ /* 0x000fe20007ffe0ff */
[----:B------:R-:W-:Y:S01]  /*119a0*/  @!P6 ST.E.64 [R8.64], R134 ;  /* 0x000000860800e985 */ /* 0x000fe2000c101b06 */
[----:B----4-:R-:W-:Y:S02]  /*119b0*/  @!P3 LEA R6, P2, R11, R0, 0x2 ;  /* 0x000000000b06b211 */ /* 0x010fe400078410ff */
        /* <DEDUP_REMOVED lines=19> */
[----:B------:R-:W-:-:S03]  /*11af0*/  @!P6 LEA R10, P2, R14, R0, 0x2 ;  /* 0x000000000e0ae211 */ /* 0x000fc600078410ff */
[----:B------:R2:W-:Y:S01]  /*11b00*/  @!P1 ST.E.64 [R2.64], R108 ;  /* 0x0000006c02009985 */ /* 0x0005e2000c101b06 */
[----:B------:R-:W-:Y:S02]  /*11b10*/  @!P6 LEA.HI.X R11, R14, R4, R16, 0x2, P2 ;  /* 0x000000040e0be211 */ /* 0x000fe400010f1410 */
[-C--:B------:R-:W-:Y:S02]  /*11b20*/  @!P5 LEA R8, P1, R17, R0.reuse, 0x2 ;  /* 0x000000001108d211 */ /* 0x080fe400078210ff */
[C---:B------:R-:W-:Y:S01]  /*11b30*/  IADD3 R16, R248.reuse, 0xf0, RZ ;  /* 0x000000f0f8107810 */ /* 0x040fe20007ffe0ff */
[----:B------:R1:W-:Y:S01]  /*11b40*/  @!P6 ST.E.64 [R10.64], R148 ;  /* 0x000000940a00e985 */ /* 0x0003e2000c101b06 */
[----:B------:R-:W-:Y:S02]  /*11b50*/  IADD3 R14, R248, 0xf8, RZ ;  /* 0x000000f8f80e7810 */ /* 0x000fe40007ffe0ff */
[----:B----4-:R-:W-:Y:S02]  /*11b60*/  @!P4 LEA R6, P2, R15, R0, 0x2 ;  /* 0x000000000f06c211 */ /* 0x010fe400078410ff */
[----:B------:R-:W-:-:S02]  /*11b70*/  SHF.R.S32.HI R16, RZ, 0x1f, R16 ;  /* 0x0000001fff107819 */ /* 0x000fc40000011410 */
        /* <DEDUP_REMOVED lines=8> */
.L_x_2839:
[----:B------:R-:W-:Y:S05]  /*11c00*/  BSYNC B0 ;  /* 0x0000000000007941 */ /* 0x000fea0003800000 */
.L_x_2838:
[----:B------:R-:W-:Y:S05]  /*11c10*/  BRA.DIV ~URZ, `(.L_x_2840) ;  /* 0x000052127f007947 */ /* 0x000fea000b800000 */
[----:B--2---:R2:W1:Y:S04]  /*11c20*/  SHFL.IDX PT, R4, R5, 0x1, 0x1c1f ;  /* 0x003c1f0005047f89 */ /* 0x00446800000e0000 */
[----:B----4-:R2:W4:Y:S02]  /*11c30*/  SHFL.IDX PT, R0, R12, 0x1, 0x1c1f ;  /* 0x003c1f000c007f89 */ /* 0x01052400000e0000 */
.L_x_2912:
[----:B------:R-:W-:Y:S05]  /*11c40*/  @P0 BRA `(.L_x_2835) ;  /* 0x00001c0000000947 */ /* 0x000fea0003800000 */
[C---:B-1----:R-:W-:Y:S02]  /*11c50*/  IADD3 R11, R248.reuse, 0x8, RZ ;  /* 0x00000008f80b7810 */ /* 0x042fe40007ffe0ff */
[C---:B------:R-:W-:Y:S02]  /*11c60*/  ISETP.GE.AND P0, PT, R248.reuse, c[0x0][0x3c8], PT ;  /* 0x0000f200f8007a0c */ /* 0x040fe40003f06270 */
[----:B------:R-:W-:Y:S02]  /*11c70*/  ISETP.GE.AND P5, PT, R11, c[0x0][0x3c8], PT ;  /* 0x0000f2000b007a0c */ /* 0x000fe40003fa6270 */
[----:B------:R-:W-:-:S02]  /*11c80*/  IADD3 R13, R248, 0x10, RZ ;  /* 0x00000010f80d7810 */ /* 0x000fc40007ffe0ff */
[C---:B------:R-:W-:Y:S02]  /*11c90*/  IADD3 R15, R248.reuse, 0x8, RZ ;  /* 0x00000008f80f7810 */ /* 0x040fe40007ffe0ff */
[----:B------:R-:W-:Y:S02]  /*11ca0*/  ISETP.GE.AND P4, PT, R13, c[0x0][0x3c8], PT ;  /* 0x0000f2000d007a0c */ /* 0x000fe40003f86270 */
[----:B------:R-:W-:Y:S02]  /*11cb0*/  IADD3 R10, R248, 0x18, RZ ;  /* 0x00000018f80a7810 */ /* 0x000fe40007ffe0ff */
[----:B------:R-:W-:Y:S01]  /*11cc0*/  SHF.R.S32.HI R15, RZ, 0x1f, R15 ;  /* 0x0000001fff0f7819 */ /* 0x000fe2000001140f */
[----:B----4-:R-:W-:Y:S01]  /*11cd0*/  @!P0 IMAD.MOV.U32 R2, RZ, RZ, R0 ;  /* 0x000000ffff028224 */ /* 0x010fe200078e0000 */
[----:B------:R-:W-:Y:S01]  /*11ce0*/  ISETP.GE.AND P3, PT, R10, c[0x0][0x3c8], PT ;  /* 0x0000f2000a007a0c */ /* 0x000fe20003f66270 */
[----:B------:R-:W-:Y:S01]  /*11cf0*/  @!P0 IMAD.MOV.U32 R3, RZ, RZ, R4 ;  /* 0x000000ffff038224 */ /* 0x000fe200078e0004 */
[----:B------:R-:W-:-:S02]  /*11d00*/  @!P5 LEA R8, P6, R11, R0, 0x2 ;  /* 0x000000000b08d211 */ /* 0x000fc400078c10ff */
[C---:B--23--:R-:W-:Y:S01]  /*11d10*/  IADD3 R12, R248.reuse, 0x20, RZ ;  /* 0x00000020f80c7810 */ /* 0x04cfe20007ffe0ff */
[C---:B------:R-:W-:Y:S01]  /*11d20*/  @!P0 IMAD.WIDE R2, R248.reuse, 0x4, R2 ;  /* 0x00000004f8028825 */ /* 0x040fe200078e0202 */
[----:B------:R-:W-:Y:S02]  /*11d30*/  @!P5 LEA.HI.X R9, R11, R4, R15, 0x2, P6 ;  /* 0x000000040b09d211 */ /* 0x000fe400030f140f */
[----:B------:R-:W-:Y:S02]  /*11d40*/  IADD3 R15, R248, 0x10, RZ ;  /* 0x00000010f80f7810 */ /* 0x000fe40007ffe0ff */
[----:B------:R-:W-:Y:S01]  /*11d50*/  ISETP.GE.AND P2, PT, R12, c[0x0][0x3c8], PT ;  /* 0x0000f2000c007a0c */ /* 0x000fe20003f46270 */
[----:B------:R1:W-:Y:S01]  /*11d60*/  @!P0 ST.E.64 [R2.64], R116 ;  /* 0x0000007402008985 */ /* 0x0003e2000c101b06 */
[----:B------:R-:W-:Y:S02]  /*11d70*/  @!P4 LEA R6, P0, R13, R0, 0x2 ;  /* 0x000000000d06c211 */ /* 0x000fe400078010ff */
[----:B------:R-:W-:Y:S01]  /*11d80*/  SHF.R.S32.HI R15, RZ, 0x1f, R15 ;  /* 0x0000001fff0f7819 */ /* 0x000fe2000001140f */
[----:B------:R2:W-:Y:S01]  /*11d90*/  @!P5 ST.E.64 [R8.64], R152 ;  /* 0x000000980800d985 */ /* 0x0005e2000c101b06 */
[----:B------:R-:W-:-:S02]  /*11da0*/  IADD3 R14, R248, 0x28, RZ ;  /* 0x00000028f80e7810 */ /* 0x000fc40007ffe0ff */
[----:B------:R-:W-:Y:S02]  /*11db0*/  IADD3 R11, R248, 0x18, RZ ;  /* 0x00000018f80b7810 */ /* 0x000fe40007ffe0ff */
[----:B------:R-:W-:Y:S02]  /*11dc0*/  @!P4 LEA.HI.X R7, R13, R4, R15, 0x2, P0 ;  /* 0x000000040d07c211 */ /* 0x000fe400000f140f */
[----:B------:R-:W-:Y:S02]  /*11dd0*/  ISETP.GE.AND P1, PT, R14, c[0x0][0x3c8], PT ;  /* 0x0000f2000e007a0c */ /* 0x000fe40003f26270 */
[C---:B------:R-:W-:Y:S01]  /*11de0*/  IADD3 R5, R248.reuse, 0x30, RZ ;  /* 0x00000030f8057810 */ /* 0x040fe20007ffe0ff */
[----:B------:R3:W-:Y:S01]  /*11df0*/  @!P4 ST.E.64 [R6.64], R128 ;  /* 0x000000800600c985 */ /* 0x0007e2000c101b06 */
[----:B------:R-:W-:Y:S02]  /*11e00*/  SHF.R.S32.HI R11, RZ, 0x1f, R11 ;  /* 0x0000001fff0b7819 */ /* 0x000fe4000001140b */
[----:B------:R-:W-:-:S02]  /*11e10*/  IADD3 R15, R248, 0x20, RZ ;  /* 0x00000020f80f7810 */ /* 0x000fc40007ffe0ff */
[----:B------:R-:W-:Y:S02]  /*11e20*/  ISETP.GE.AND P0, PT, R5, c[0x0][0x3c8], PT ;  /* 0x0000f20005007a0c */ /* 0x000fe40003f06270 */
[----:B------:R-:W-:Y:S02]  /*11e30*/  SHF.R.S32.HI R15, RZ, 0x1f, R15 ;  /* 0x0000001fff0f7819 */ /* 0x000fe4000001140f */
[C---:B------:R-:W-:Y:S02]  /*11e40*/  IADD3 R13, R248.reuse, 0x40, RZ ;  /* 0x00000040f80d7810 */ /* 0x040fe40007ffe0ff */
[----:B------:R-:W-:Y:S02]  /*11e50*/  IADD3 R16, R248, 0xb0, RZ ;  /* 0x000000b0f8107810 */ /* 0x000fe40007ffe0ff */
[----:B-1----:R-:W-:Y:S02]  /*11e60*/  @!P3 LEA R2, P6, R10, R0, 0x2 ;  /* 0x000000000a02b211 */ /* 0x002fe400078c10ff */
[----:B------:R-:W-:-:S02]  /*11e70*/  SHF.R.S32.HI R16, RZ, 0x1f, R16 ;  /* 0x0000001fff107819 */ /* 0x000fc40000011410 */
[----:B------:R-:W-:Y:S02]  /*11e80*/  @!P3 LEA.HI.X R3, R10, R4, R11, 0x2, P6 ;  /* 0x000000040a03b211 */ /* 0x000fe400030f140b */
[----:B--2---:R-:W-:Y:S02]  /*11e90*/  @!P2 LEA R8, P4, R12, R0, 0x2 ;  /* 0x000000000c08a211 */ /* 0x004fe400078810ff */
[----:B------:R-:W-:Y:S01]  /*11ea0*/  IADD3 R11, R248, 0x38, RZ ;  /* 0x00000038f80b7810 */ /* 0x000fe20007ffe0ff */
[----:B------:R1:W-:Y:S01]  /*11eb0*/  @!P3 ST.E.64 [R2.64], R120 ;  /* 0x000000780200b985 */ /* 0x0003e2000c101b06 */
[----:B------:R-:W-:Y:S02]  /*11ec0*/  @!P2 LEA.HI.X R9, R12, R4, R15, 0x2, P4 ;  /* 0x000000040c09a211 */ /* 0x000fe400020f140f */
[----:B------:R-:W-:Y:S02]  /*11ed0*/  ISETP.GE.AND P5, PT, R11, c[0x0][0x3c8], PT ;  /* 0x0000f2000b007a0c */ /* 0x000fe40003fa6270 */
[----:B------:R-:W-:Y:S01]  /*11ee0*/  IADD3 R15, R248, 0x28, RZ ;  /* 0x00000028f80f7810 */ /* 0x000fe20007ffe0ff */
[----:B------:R2:W-:Y:S01]  /*11ef0*/  @!P2 ST.E.64 [R8.64], R150 ;  /* 0x000000960800a985 */ /* 0x0005e2000c101b06 */
[----:B---3--:R-:W-:-:S02]  /*11f00*/  @!P1 LEA R6, P3, R14, R0, 0x2 ;  /* 0x000000000e069211 */ /* 0x008fc400078610ff */
[----:B------:R-:W-:Y:S02]  /*11f10*/  SHF.R.S32.HI R15, RZ, 0x1f, R15 ;  /* 0x0000001fff0f7819 */ /* 0x000fe4000001140f */
[----:B------:R-:W-:Y:S02]  /*11f20*/  IADD3 R12, R248, 0x30, RZ ;  /* 0x00000030f80c7810 */ /* 0x000fe40007ffe0ff */
[----:B------:R-:W-:Y:S02]  /*11f30*/  @!P1 LEA.HI.X R7, R14, R4, R15, 0x2, P3 ;  /* 0x000000040e079211 */ /* 0x000fe400018f140f */
[----:B------:R-:W-:Y:S02]  /*11f40*/  SHF.R.S32.HI R12, RZ, 0x1f, R12 ;  /* 0x0000001fff0c7819 */ /* 0x000fe4000001140c */
[----:B------:R-:W-:Y:S01]  /*11f50*/  IADD3 R10, R248, 0x48, RZ ;  /* 0x00000048f80a7810 */ /* 0x000fe20007ffe0ff */
[----:B------:R3:W-:Y:S01]  /*11f60*/  @!P1 ST.E.64 [R6.64], R140 ;  /* 0x0000008c06009985 */ /* 0x0007e2000c101b06 */
[----:B------:R-:W-:-:S02]  /*11f70*/  ISETP.GE.AND P4, PT, R13, c[0x0][0x3c8], PT ;  /* 0x0000f2000d007a0c */ /* 0x000fc40003f86270 */
[----:B------:R-:W-:Y:S02]  /*11f80*/  IADD3 R15, R248, 0x38, RZ ;  /* 0x00000038f80f7810 */ /* 0x000fe40007ffe0ff */
[----:B------:R-:W-:Y:S02]  /*11f90*/  ISETP.GE.AND P3, PT, R10, c[0x0][0x3c8], PT ;  /* 0x0000f2000a007a0c */ /* 0x000fe40003f66270 */
[----:B------:R-:W-:Y:S02]  /*11fa0*/  SHF.R.S32.HI R15, RZ, 0x1f, R15 ;  /* 0x0000001fff0f7819 */ /* 0x000fe4000001140f */
[----:B------:R-:W-:Y:S02]  /*11fb0*/  IADD3 R14, R248, 0x58, RZ ;  /* 0x00000058f80e7810 */ /* 0x000fe40007ffe0ff */
[----:B-1----:R-:W-:Y:S02]  /*11fc0*/  @!P0 LEA R2, P6, R5, R0, 0x2 ;  /* 0x0000000005028211 */ /* 0x002fe400078c10ff */
[----:B------:R-:W-:-:S02]  /*11fd0*/  ISETP.GE.AND P1, PT, R14, c[0x0][0x3c8], PT ;  /* 0x0000f2000e007a0c */ /* 0x000fc40003f26270 */
[----:B------:R-:W-:Y:S02]  /*11fe0*/  @!P0 LEA.HI.X R3, R5, R4, R12, 0x2, P6 ;  /* 0x0000000405038211 */ /* 0x000fe400030f140c */
[C---:B--2---:R-:W-:Y:S02]  /*11ff0*/  @!P5 LEA R8, P6, R11.reuse, R0, 0x2 ;  /* 0x000000000b08d211 */ /* 0x044fe400078c10ff */
[----:B------:R-:W-:Y:S01]  /*12000*/  IADD3 R12, R248, 0x50, RZ ;  /* 0x00000050f80c7810 */ /* 0x000fe20007ffe0ff */
[----:B------:R1:W-:Y:S01]  /*12010*/  @!P0 ST.E.64 [R2.64], R124 ;  /* 0x0000007c02008985 */ /* 0x0003e2000c101b06 */
[----:B------:R-:W-:Y:S02]  /*12020*/  @!P5 LEA.HI.X R9, R11, R4, R15, 0x2, P6 ;  /* 0x000000040b09d211 */ /* 0x000fe400030f140f */
[----:B------:R-:W-:Y:S02]  /*12030*/  ISETP.GE.AND P2, PT, R12, c[0x0][0x3c8], PT ;  /* 0x0000f2000c007a0c */ /* 0x000fe40003f46270 */
[C---:B------:R-:W-:Y:S01]  /*12040*/  IADD3 R15, R248.reuse, 0x40, RZ ;  /* 0x00000040f80f7810 */ /* 0x040fe20007ffe0ff */
[----:B------:R2:W-:Y:S01]  /*12050*/  @!P5 ST.E.64 [R8.64], R146 ;  /* 0x000000920800d985 */ /* 0x0005e2000c101b06 */
[----:B------:R-:W-:-:S02]  /*12060*/  IADD3 R11, R248, 0x48, RZ ;  /* 0x00000048f80b7810 */ /* 0x000fc40007ffe0ff */
[C---:B---3--:R-:W-:Y:S02]  /*12070*/  @!P4 LEA R6, P0, R13.reuse, R0, 0x2 ;  /* 0x000000000d06c211 */ /* 0x048fe400078010ff */
[----:B------:R-:W-:Y:S02]  /*12080*/  SHF.R.S32.HI R15, RZ, 0x1f, R15 ;  /* 0x0000001fff0f7819 */ /* 0x000fe4000001140f */
[----:B------:R-:W-:Y:S02]  /*12090*/  SHF.R.S32.HI R11, RZ, 0x1f, R11 ;  /* 0x0000001fff0b7819 */ /* 0x000fe4000001140b */
[----:B------:R-:W-:Y:S02]  /*120a0*/  @!P4 LEA.HI.X R7, R13, R4, R15, 0x2, P0 ;  /* 0x000000040d07c211 */ /* 0x000fe400000f140f */
[C---:B------:R-:W-:Y:S02]  /*120b0*/  IADD3 R15, R248.reuse, 0x50, RZ ;  /* 0x00000050f80f7810 */ /* 0x040fe40007ffe0ff */
[----:B------:R-:W-:Y:S01]  /*120c0*/  IADD3 R5, R248, 0x60, RZ ;  /* 0x00000060f8057810 */ /* 0x000fe20007ffe0ff */
[----:B------:R3:W-:Y:S01]  /*120d0*/  @!P4 ST.E.64 [R6.64], R138 ;  /* 0x0000008a0600c985 */ /* 0x0007e2000c101b06 */
[----:B------:R-:W-:-:S02]  /*120e0*/  SHF.R.S32.HI R15, RZ, 0x1f, R15 ;  /* 0x0000001fff0f7819 */ /* 0x000fc4000001140f */
[----:B------:R-:W-:Y:S02]  /*120f0*/  ISETP.GE.AND P0, PT, R5, c[0x0][0x3c8], PT ;  /* 0x0000f20005007a0c */ /* 0x000fe40003f06270 */
[----:B------:R-:W-:Y:S02]  /*12100*/  IADD3 R13, R248, 0x70, RZ ;  /* 0x00000070f80d7810 */ /* 0x000fe40007ffe0ff */
[C---:B-1----:R-:W-:Y:S02]  /*12110*/  @!P3 LEA R2, P6, R10.reuse, R0, 0x2 ;  /* 0x000000000a02b211 */ /* 0x042fe400078c10ff */
[----:B------:R-:W-:Y:S02]  /*12120*/  ISETP.GE.AND P4, PT, R13, c[0x0][0x3c8], PT ;  /* 0x0000f2000d007a0c */ /* 0x000fe40003f86270 */
[----:B------:R-:W-:Y:S02]  /*12130*/  @!P3 LEA.HI.X R3, R10, R4, R11, 0x2, P6 ;  /* 0x000000040a03b211 */ /* 0x000fe400030f140b */
[----:B--2---:R-:W-:-:S02]  /*12140*/  @!P2 LEA R8, P6, R12, R0, 0x2 ;  /* 0x000000000c08a211 */ /* 0x004fc400078c10ff */
[----:B------:R-:W-:Y:S01]  /*12150*/  IADD3 R11, R248, 0x68, RZ ;  /* 0x00000068f80b7810 */ /* 0x000fe20007ffe0ff */
[----:B------:R1:W-:Y:S01]  /*12160*/  @!P3 ST.E.64 [R2.64], R42 ;  /* 0x0000002a0200b985 */ /* 0x0003e2000c101b06 */
[----:B------:R-:W-:Y:S02]  /*12170*/  @!P2 LEA.HI.X R9, R12, R4, R15, 0x2, P6 ;  /* 0x000000040c09a211 */ /* 0x000fe400030f140f */
[C---:B------:R-:W-:Y:S02]  /*12180*/  IADD3 R15, R248.reuse, 0x58, RZ ;  /* 0x00000058f80f7810 */ /* 0x040fe40007ffe0ff */
[----:B------:R-:W-:Y:S01]  /*12190*/  ISETP.GE.AND P5, PT, R11, c[0x0][0x3c8], PT ;  /* 0x0000f2000b007a0c */ /* 0x000fe20003fa6270 */
[----:B------:R2:W-:Y:S01]  /*121a0*/  @!P2 ST.E.64 [R8.64], R154 ;  /* 0x0000009a0800a985 */ /* 0x0005e2000c101b06 */
[----:B------:R-:W-:Y:S02]  /*121b0*/  SHF.R.S32.HI R15, RZ, 0x1f, R15 ;  /* 0x0000001fff0f7819 */ /* 0x000fe4000001140f */
[----:B------:R-:W-:-:S02]  /*121c0*/  IADD3 R12, R248, 0x60, RZ ;  /* 0x00000060f80c7810 */ /* 0x000fc40007ffe0ff */
[----:B---3--:R-:W-:Y:S02]  /*121d0*/  @!P1 LEA R6, P3, R14, R0, 0x2 ;  /* 0x000000000e069211 */ /* 0x008fe400078610ff */
[----:B------:R-:W-:Y:S02]  /*121e0*/  IADD3 R10, R248, 0x78, RZ ;  /* 0x00000078f80a7810 */ /* 0x000fe40007ffe0ff */
[----:B------:R-:W-:Y:S02]  /*121f0*/  @!P1 LEA.HI.X R7, R14, R4, R15, 0x2, P3 ;  /* 0x000000040e079211 */ /* 0x000fe400018f140f */
[----:B------:R-:W-:Y:S02]  /*12200*/  SHF.R.S32.HI R12, RZ, 0x1f, R12 ;  /* 0x0000001fff0c7819 */ /* 0x000fe4000001140c */
[----:B------:R-:W-:Y:S01]  /*12210*/  IADD3 R15, R248, 0x68, RZ ;  /* 0x00000068f80f7810 */ /* 0x000fe20007ffe0ff */
[----:B------:R3:W-:Y:S01]  /*12220*/  @!P1 ST.E.64 [R6.64], R142 ;  /* 0x0000008e06009985 */ /* 0x0007e2000c101b06 */
[----:B------:R-:W-:-:S02]  /*12230*/  ISETP.GE.AND P3, PT, R10, c[0x0][0x3c8], PT ;  /* 0x0000f2000a007a0c */ /* 0x000fc40003f66270 */
[----:B------:R-:W-:Y:S02]  /*12240*/  SHF.R.S32.HI R15, RZ, 0x1f, R15 ;  /* 0x0000001fff0f7819 */ /* 0x000fe4000001140f */
[----:B------:R-:W-:Y:S02]  /*12250*/  IADD3 R14, R248, 0x88, RZ ;  /* 0x00000088f80e7810 */ /* 0x000fe40007ffe0ff */
[----:B-1----:R-:W-:-:S04]  /*12260*/  @!P0 LEA R2, P6, R5, R0, 0x2 ;  /* 0x0000000005028211 */ /* 0x002fc800078c10ff */
        /* <DEDUP_REMOVED lines=10> */
[C---:B---3--:R-:W-:Y:S02]  /*12310*/  @!P4 LEA R6, P0, R13.reuse, R0, 0x2 ;  /* 0x000000000d06c211 */ /* 0x048fe400078010ff */
[----:B------:R-:W-:Y:S02]  /*12320*/  SHF.R.S32.HI R11, RZ, 0x1f, R11 ;  /* 0x0000001fff0b7819 */ /* 0x000fe4000001140b */
[----:B------:R-:W-:Y:S02]  /*12330*/  @!P4 LEA.HI.X R7, R13, R4, R15, 0x2, P0 ;  /* 0x000000040d07c211 */ /* 0x000fe400000f140f */
[----:B------:R-:W-:Y:S02]  /*12340*/  IADD3 R5, R248, 0x90, RZ ;  /* 0x00000090f8057810 */ /* 0x000fe40007ffe0ff */
[----:B------:R-:W-:Y:S01]  /*12350*/  ISETP.GE.AND P1, PT, R14, c[0x0][0x3c8], PT ;  /* 0x0000f2000e007a0c */ /* 0x000fe20003f26270 */
[----:B------:R3:W-:Y:S01]  /*12360*/  @!P4 ST.E.64 [R6.64], R144 ;  /* 0x000000900600c985 */ /* 0x0007e2000c101b06 */
[----:B------:R-:W-:-:S02]  /*12370*/  IADD3 R15, R248, 0x80, RZ ;  /* 0x00000080f80f7810 */ /* 0x000fc40007ffe0ff */
[----:B------:R-:W-:Y:S02]  /*12380*/  ISETP.GE.AND P0, PT, R5, c[0x0][0x3c8], PT ;  /* 0x0000f20005007a0c */ /* 0x000fe40003f06270 */
[----:B------:R-:W-:Y:S02]  /*12390*/  SHF.R.S32.HI R15, RZ, 0x1f, R15 ;  /* 0x0000001fff0f7819 */ /* 0x000fe4000001140f */
[----:B------:R-:W-:Y:S02]  /*123a0*/  IADD3 R13, R248, 0xa0, RZ ;  /* 0x000000a0f80d7810 */ /* 0x000fe40007ffe0ff */
[C---:B-1----:R-:W-:Y:S02]  /*123b0*/  @!P3 LEA R2, P6, R10.reuse, R0, 0x2 ;  /* 0x000000000a02b211 */ /* 0x042fe400078c10ff */
[----:B------:R-:W-:Y:S02]  /*123c0*/  ISETP.GE.AND P4, PT, R13, c[0x0][0x3c8], PT ;  /* 0x0000f2000d007a0c */ /* 0x000fe40003f86270 */
[----:B------:R-:W-:-:S02]  /*123d0*/  @!P3 LEA.HI.X R3, R10, R4, R11, 0x2, P6 ;  /* 0x000000040a03b211 */ /* 0x000fc400030f140b */
[----:B--2---:R-:W-:Y:S02]  /*123e0*/  @!P2 LEA R8, P6, R12, R0, 0x2 ;  /* 0x000000000c08a211 */ /* 0x004fe400078c10ff */
        /* <DEDUP_REMOVED lines=17> */
[----:B-1----:R-:W-:Y:S02]  /*12500*/  @!P0 LEA R2, P6, R5, R0, 0x2 ;  /* 0x0000000005028211 */ /* 0x002fe400078c10ff */
[----:B------:R-:W-:Y:S02]  /*12510*/  ISETP.GE.AND P2, PT, R15, c[0x0][0x3c8], PT ;  /* 0x0000f2000f007a0c */ /* 0x000fe40003f46270 */
[----:B------:R-:W-:Y:S02]  /*12520*/  @!P0 LEA.HI.X R3, R5, R4, R12, 0x2, P6 ;  /* 0x0000000405038211 */ /* 0x000fe400030f140c */
[----:B--2---:R-:W-:-:S02]  /*12530*/  @!P5 LEA R8, P6, R11, R0, 0x2 ;  /* 0x000000000b08d211 */ /* 0x004fc400078c10ff */
[C---:B------:R-:W-:Y:S01]  /*12540*/  IADD3 R12, R248.reuse, 0xb8, RZ ;  /* 0x000000b8f80c7810 */ /* 0x040fe20007ffe0ff */
[----:B------:R1:W-:Y:S01]  /*12550*/  @!P0 ST.E.64 [R2.64], R54 ;  /* 0x0000003602008985 */ /* 0x0003e2000c101b06 */
[----:B------:R-:W-:Y:S02]  /*12560*/  @!P5 LEA.HI.X R9, R11, R4, R14, 0x2, P6 ;  /* 0x000000040b09d211 */ /* 0x000fe400030f140e */
[C---:B------:R-:W-:Y:S02]  /*12570*/  IADD3 R14, R248.reuse, 0xa0, RZ ;  /* 0x000000a0f80e7810 */ /* 0x040fe40007ffe0ff */
[----:B------:R-:W-:Y:S01]  /*12580*/  IADD3 R5, R248, 0xc0, RZ ;  /* 0x000000c0f8057810 */ /* 0x000fe20007ffe0ff */
[----:B------:R2:W-:Y:S01]  /*12590*/  @!P5 ST.E.64 [R8.64], R160 ;  /* 0x000000a00800d985 */ /* 0x0005e2000c101b06 */
[----:B------:R-:W-:Y:S02]  /*125a0*/  SHF.R.S32.HI R14, RZ, 0x1f, R14 ;  /* 0x0000001fff0e7819 */ /* 0x000fe4000001140e */
[----:B------:R-:W-:-:S02]  /*125b0*/  ISETP.GE.AND P1, PT, R12, c[0x0][0x3c8], PT ;  /* 0x0000f2000c007a0c */ /* 0x000fc40003f26270 */
[C---:B---3--:R-:W-:Y:S02]  /*125c0*/  @!P4 LEA R6, P0, R13.reuse, R0, 0x2 ;  /* 0x000000000d06c211 */ /* 0x048fe400078010ff */
[C---:B------:R-:W-:Y:S02]  /*125d0*/  IADD3 R11, R248.reuse, 0xa8, RZ ;  /* 0x000000a8f80b7810 */ /* 0x040fe40007ffe0ff */
[----:B------:R-:W-:Y:S02]  /*125e0*/  @!P4 LEA.HI.X R7, R13, R4, R14, 0x2, P0 ;  /* 0x000000040d07c211 */ /* 0x000fe400000f140e */
[----:B------:R-:W-:Y:S02]  /*125f0*/  ISETP.GE.AND P0, PT, R5, c[0x0][0x3c8], PT ;  /* 0x0000f20005007a0c */ /* 0x000fe40003f06270 */
[----:B------:R-:W-:Y:S01]  /*12600*/  SHF.R.S32.HI R11, RZ, 0x1f, R11 ;  /* 0x0000001fff0b7819 */ /* 0x000fe2000001140b */
[----:B------:R3:W-:Y:S01]  /*12610*/  @!P4 ST.E.64 [R6.64], R74 ;  /* 0x0000004a0600c985 */ /* 0x0007e2000c101b06 */
[----:B------:R-:W-:-:S02]  /*12620*/  IADD3 R14, R248, 0xc8, RZ ;  /* 0x000000c8f80e7810 */ /* 0x000fc40007ffe0ff */
[----:B------:R-:W-:Y:S02]  /*12630*/  IADD3 R13, R248, 0xb8, RZ ;  /* 0x000000b8f80d7810 */ /* 0x000fe40007ffe0ff */
[----:B------:R-:W-:Y:S02]  /*12640*/  ISETP.GE.AND P4, PT, R14, c[0x0][0x3c8], PT ;  /* 0x0000f2000e007a0c */ /* 0x000fe40003f86270 */
[----:B------:R-:W-:Y:S02]  /*12650*/  SHF.R.S32.HI R13, RZ, 0x1f, R13 ;  /* 0x0000001fff0d7819 */ /* 0x000fe4000001140d */
[----:B-1----:R-:W-:-:S04]  /*12660*/  @!P3 LEA R2, P6, R10, R0, 0x2 ;  /* 0x000000000a02b211 */ /* 0x002fc800078c10ff */
[----:B------:R-:W-:Y:S02]  /*12670*/  @!P3 LEA.HI.X R3, R10, R4, R11, 0x2, P6 ;  /* 0x000000040a03b211 */ /* 0x000fe400030f140b */
[C---:B------:R-:W-:Y:S02]  /*12680*/  IADD3 R11, R248.reuse, 0xc0, RZ ;  /* 0x000000c0f80b7810 */ /* 0x040fe40007ffe0ff */
[C---:B--2---:R-:W-:Y:S01]  /*12690*/  @!P2 LEA R8, P5, R15.reuse, R0, 0x2 ;  /* 0x000000000f08a211 */ /* 0x044fe200078a10ff */
[----:B------:R1:W-:Y:S01]  /*126a0*/  @!P3 ST.E.64 [R2.64], R58 ;  /* 0x0000003a0200b985 */ /* 0x0003e2000c101b06 */
[----:B------:R-:W-:Y:S02]  /*126b0*/  IADD3 R10, R248, 0xd0, RZ ;  /* 0x000000d0f80a7810 */ /* 0x000fe40007ffe0ff */
[----:B------:R-:W-:Y:S02]  /*126c0*/  SHF.R.S32.HI R11, RZ, 0x1f, R11 ;  /* 0x0000001fff0b7819 */ /* 0x000fe4000001140b */
[----:B------:R-:W-:-:S02]  /*126d0*/  @!P2 LEA.HI.X R9, R15, R4, R16, 0x2, P5 ;  /* 0x000000040f09a211 */ /* 0x000fc400028f1410 */
[----:B------:R-:W-:Y:S02]  /*126e0*/  ISETP.GE.AND P5, PT, R10, c[0x0][0x3c8], PT ;  /* 0x0000f2000a007a0c */ /* 0x000fe40003fa6270 */
[----:B------:R-:W-:Y:S01]  /*126f0*/  IADD3 R16, R248, 0xc8, RZ ;  /* 0x000000c8f8107810 */ /* 0x000fe20007ffe0ff */
[----:B------:R-:W-:Y:S01]  /*12700*/  @!P2 ST.E.64 [R8.64], R94 ;  /* 0x0000005e0800a985 */ /* 0x000fe2000c101b06 */
[C---:B---3--:R-:W-:Y:S02]  /*12710*/  @!P1 LEA R6, P6, R12.reuse, R0, 0x2 ;  /* 0x000000000c069211 */ /* 0x048fe400078c10ff */
[----:B------:R-:W-:Y:S02]  /*12720*/  SHF.R.S32.HI R16, RZ, 0x1f, R16 ;  /* 0x0000001fff107819 */ /* 0x000fe40000011410 */
[----:B------:R-:W-:Y:S02]  /*12730*/  @!P1 LEA.HI.X R7, R12, R4, R13, 0x2, P6 ;  /* 0x000000040c079211 */ /* 0x000fe400030f140d */
[----:B------:R-:W-:-:S02]  /*12740*/  IADD3 R12, R248, 0xd8, RZ ;  /* 0x000000d8f80c7810 */ /* 0x000fc40007ffe0ff */
[C---:B------:R-:W-:Y:S01]  /*12750*/  IADD3 R15, R248.reuse, 0xe0, RZ ;  /* 0x000000e0f80f7810 */ /* 0x040fe20007ffe0ff */
[----:B------:R2:W-:Y:S01]  /*12760*/  @!P1 ST.E.64 [R6.64], R78 ;  /* 0x0000004e06009985 */ /* 0x0005e2000c101b06 */
[----:B------:R-:W-:Y:S02]  /*12770*/  IADD3 R13, R248, 0xe8, RZ ;  /* 0x000000e8f80d7810 */ /* 0x000fe40007ffe0ff */
[----:B------:R-:W-:Y:S02]  /*12780*/  ISETP.GE.AND P2, PT, R15, c[0x0][0x3c8], PT ;  /* 0x0000f2000f007a0c */ /* 0x000fe40003f46270 */
[----:B------:R-:W-:Y:S02]  /*12790*/  ISETP.GE.AND P1, PT, R13, c[0x0][0x3c8], PT ;  /* 0x0000f2000d007a0c */ /* 0x000fe40003f26270 */
[----:B-1----:R-:W-:-:S04]  /*127a0*/  @!P0 LEA R2, P3, R5, R0, 0x2 ;  /* 0x0000000005028211 */ /* 0x002fc800078610ff */
[----:B------:R-:W-:Y:S02]  /*127b0*/  @!P0 LEA.HI.X R3, R5, R4, R11, 0x2, P3 ;  /* 0x0000000405038211 */ /* 0x000fe400018f140b */
[----:B------:R-:W-:Y:S02]  /*127c0*/  ISETP.GE.AND P3, PT, R12, c[0x0][0x3c8], PT ;  /* 0x0000f2000c007a0c */ /* 0x000fe40003f66270 */
[C---:B------:R-:W-:Y:S01]  /*127d0*/  IADD3 R11, R248.reuse, 0xd0, RZ ;  /* 0x000000d0f80b7810 */ /* 0x040fe20007ffe0ff */
[----:B------:R1:W-:Y:S01]  /*127e0*/  @!P0 ST.E.64 [R2.64], R62 ;  /* 0x0000003e02008985 */ /* 0x0003e2000c101b06 */
[----:B------:R-:W-:Y:S02]  /*127f0*/  IADD3 R5, R248, 0xf0, RZ ;  /* 0x000000f0f8057810 */ /* 0x000fe40007ffe0ff */
[----:B------:R-:W-:Y:S02]  /*12800*/  SHF.R.S32.HI R11, RZ, 0x1f, R11 ;  /* 0x0000001fff0b7819 */ /* 0x000fe4000001140b */
[----:B--2---:R-:W-:-:S04]  /*12810*/  @!P4 LEA R6, P0, R14, R0, 0x2 ;  /* 0x000000000e06c211 */ /* 0x004fc800078010ff */
[----:B------:R-:W-:Y:S02]  /*12820*/  @!P4 LEA.HI.X R7, R14, R4, R16, 0x2, P0 ;  /* 0x000000040e07c211 */ /* 0x000fe400000f1410 */
[C---:B------:R-:W-:Y:S02]  /*12830*/  IADD3 R14, R248.reuse, 0xd8, RZ ;  /* 0x000000d8f80e7810 */ /* 0x040fe40007ffe0ff */
[----:B------:R-:W-:Y:S01]  /*12840*/  ISETP.GE.AND P0, PT, R5, c[0x0][0x3c8], PT ;  /* 0x0000f20005007a0c */ /* 0x000fe20003f06270 */
[----:B------:R2:W-:Y:S01]  /*12850*/  @!P4 ST.E.64 [R6.64], R82 ;  /* 0x000000520600c985 */ /* 0x0005e2000c101b06 */
[----:B------:R-:W-:Y:S02]  /*12860*/  SHF.R.S32.HI R14, RZ, 0x1f, R14 ;  /* 0x0000001fff0e7819 */ /* 0x000fe4000001140e */
[----:B------:R-:W-:-:S04]  /*12870*/  IADD3 R16, R248, 0xe0, RZ ;  /* 0x000000e0f8107810 */ /* 0x000fc80007ffe0ff */
[----:B------:R-:W-:Y:S02]  /*12880*/  SHF.R.S32.HI R16, RZ, 0x1f, R16 ;  /* 0x0000001fff107819 */ /* 0x000fe40000011410 */
[----:B-1----:R-:W-:-:S04]  /*12890*/  @!P5 LEA R2, P6, R10, R0, 0x2 ;  /* 0x000000000a02d211 */ /* 0x002fc800078c10ff */
        /* <DEDUP_REMOVED lines=8> */
[----:B------:R-:W-:-:S02]  /*12920*/  SHF.R.S32.HI R14, RZ, 0x1f, R14 ;  /* 0x0000001fff0e7819 */ /* 0x000fc4000001140e */
[----:B------:R-:W-:Y:S02]  /*12930*/  SHF.R.S32.HI R12, RZ, 0x1f, R12 ;  /* 0x0000001fff0c7819 */ /* 0x000fe4000001140c */
[----:B--2---:R-:W-:Y:S02]  /*12940*/  @!P1 LEA R6, P5, R13, R0, 0x2 ;  /* 0x000000000d069211 */ /* 0x004fe400078a10ff */
[-C--:B------:R-:W-:Y:S02]  /*12950*/  @!P2 LEA.HI.X R9, R15, R4.reuse, R16, 0x2, P6 ;  /* 0x000000040f09a211 */ /* 0x080fe400030f1410 */
[----:B------:R-:W-:-:S03]  /*12960*/  @!P1 LEA.HI.X R7, R13, R4, R14, 0x2, P5 ;  /* 0x000000040d079211 */ /* 0x000fc600028f140e */
[----:B------:R3:W-:Y:S04]  /*12970*/  @!P2 ST.E.64 [R8.64], R98 ;  /* 0x000000620800a985 */ /* 0x0007e8000c101b06 */
[----:B------:R3:W-:Y:S01]  /*12980*/  @!P1 ST.E.64 [R6.64], R90 ;  /* 0x0000005a06009985 */ /* 0x0007e2000c101b06 */
[----:B-1----:R-:W-:-:S04]  /*12990*/  @!P0 LEA R2, P4, R5, R0, 0x2 ;  /* 0x0000000005028211 */ /* 0x002fc800078810ff */
[----:B------:R-:W-:Y:S02]  /*129a0*/  @!P0 LEA.HI.X R3, R5, R4, R12, 0x2, P4 ;  /* 0x0000000405038211 */ /* 0x000fe400020f140c */
[----:B------:R-:W-:-:S03]  /*129b0*/  IADD3 R5, R248, 0xf8, RZ ;  /* 0x000000f8f8057810 */ /* 0x000fc60007ffe0ff */
[----:B------:R3:W-:Y:S01]  /*129c0*/  @!P0 ST.E.64 [R2.64], R66 ;  /* 0x0000004202008985 */ /* 0x0007e2000c101b06 */
[----:B------:R-:W-:-:S13]  /*129d0*/  ISETP.GE.AND P0, PT, R5, c[0x0][0x3c8], PT ;  /* 0x0000f20005007a0c */ /* 0x000fda0003f06270 */
[----:B------:R-:W-:Y:S05]  /*129e0*/  @P0 BRA `(.L_x_2835) ;  /* 0x00000e6000000947 */ /* 0x000fea0003800000 */
[----:B------:R-:W-:Y:S02]  /*129f0*/  IADD3 R12, R248, 0xf8, RZ ;  /* 0x000000f8f80c7810 */ /* 0x000fe40007ffe0ff */
[----:B---3--:R-:W-:Y:S02]  /*12a00*/  LEA R2, P0, R5, R0, 0x2 ;  /* 0x0000000005027211 */ /* 0x008fe400078010ff */
[----:B------:R-:W-:-:S04]  /*12a10*/  SHF.R.S32.HI R12, RZ, 0x1f, R12 ;  /* 0x0000001fff0c7819 */ /* 0x000fc8000001140c */
[----:B------:R-:W-:-:S05]  /*12a20*/  LEA.HI.X R3, R5, R4, R12, 0x2, P0 ;  /* 0x0000000405037211 */ /* 0x000fca00000f140c */
[----:B------:R1:W-:Y:S01]  /*12a30*/  ST.E.64 [R2.64], R38 ;  /* 0x0000002602007985 */ /* 0x0003e2000c101b06 */
[----:B------:R-:W-:Y:S05]  /*12a40*/  BRA `(.L_x_2835) ;  /* 0x00000e0000007947 */ /* 0x000fea0003800000 */
.L_x_2820:
[----:B------:R-:W2:Y:S01]  /*12a50*/  LDL.LU R6, [R1] ;  /* 0x0000000001067983 */ /* 0x000ea20000300800 */
[----:B------:R-:W-:Y:S02]  /*12a60*/  ISETP.NE.U32.AND P1, PT, RZ, c[0x0][0x508], PT ;  /* 0x00014200ff007a0c */ /* 0x000fe40003f25070 */
[----:B------:R-:W-:Y:S01]  /*12a70*/  ISETP.NE.U32.AND P3, PT, RZ, c[0x0][0x500], PT ;  /* 0x00014000ff007a0c */ /* 0x000fe20003f65070 */
[----:B------:R-:W3:Y:S01]  /*12a80*/  LDL.LU R0, [R1+0x24] ;  /* 0x0000240001007983 */ /* 0x000ee20000300800 */
[----:B------:R-:W-:Y:S01]  /*12a90*/  ISETP.NE.AND.EX P1, PT, RZ, c[0x0][0x50c], PT, P1 ;  /* 0x00014300ff007a0c */ /* 0x000fe20003f25310 */
[----:B------:R-:W-:Y:S01]  /*12aa0*/  IMAD.MOV.U32 R8, RZ, RZ, RZ ;  /* 0x000000ffff087224 */ /* 0x000fe200078e00ff */
[----:B------:R-:W-:Y:S01]  /*12ab0*/  ISETP.NE.AND.EX P3, PT, RZ, c[0x0][0x504], PT, P3 ;  /* 0x00014100ff007a0c */ /* 0x000fe20003f65330 */
[----:B------:R-:W-:Y:S01]  /*12ac0*/  IMAD.MOV.U32 R20, RZ, RZ, c[0x0][0x388] ;  /* 0x0000e200ff147624 */ /* 0x000fe200078e00ff */
[----:B------:R-:W-:-:S09]  /*12ad0*/  IADD3 R2, P2, R252, c[0x0][0x500], RZ ;  /* 0x00014000fc027a10 */ /* 0x000fd20007f5e0ff */
[----:B------:R-:W-:Y:S02]  /*12ae0*/  @P1 IADD3 R4, P0, R252, c[0x0][0x508], RZ ;  /* 0x00014200fc041a10 */ /* 0x000fe40007f1e0ff */
[C---:B--2---:R-:W-:Y:S02]  /*12af0*/  IADD3.X R3, R6.reuse, c[0x0][0x504], RZ, P2, !PT ;  /* 0x0001410006037a10 */ /* 0x044fe400017fe4ff */
[----:B-1----:R-:W-:-:S03]  /*12b00*/  @P1 IADD3.X R5, R6, c[0x0][0x50c], RZ, P0, !PT ;  /* 0x0001430006051a10 */ /* 0x002fc600007fe4ff */
        /* <DEDUP_REMOVED lines=9> */
.L_x_2841:
[----:B------:R-:W2:Y:S01]  /*12ba0*/  LDL.LU R0, [R1+0x2c] ;  /* 0x00002c0001007983 */ /* 0x000ea20000300800 */
[----:B------:R-:W-:Y:S01]  /*12bb0*/  BSSY B0, `(.L_x_2842) ;  /* 0x0000038000007945 */ /* 0x000fe20003800000 */
[----:B------:R-:W-:Y:S02]  /*12bc0*/  LOP3.LUT R14, R242, 0xffff, RZ, 0xc0, !PT ;  /* 0x0000fffff20e7812 */ /* 0x000fe400078ec0ff */
[----:B-1----:R-:W1:Y:S01]  /*12bd0*/  S2R R2, SR_TID.X ;  /* 0x0000000000027919 */ /* 0x002e620000002100 */
[----:B------:R-:W-:-:S02]  /*12be0*/  SEL R15, R251, RZ, !P3 ;  /* 0x000000fffb0f7207 */ /* 0x000fc40005800000 */
[----:B-----5:R-:W-:Y:S02]  /*12bf0*/  SHF.R.S32.HI R18, RZ, 0x1f, R8 ;  /* 0x0000001fff127819 */ /* 0x020fe40000011408 */
[----:B-1----:R-:W-:Y:S02]  /*12c00*/  ISETP.GT.AND P0, PT, R2, 0x7f, PT ;  /* 0x0000007f0200780c */ /* 0x002fe40003f04270 */
[----:B--2---:R-:W-:-:S11]  /*12c10*/  SEL R21, R0, RZ, !P3 ;  /* 0x000000ff00157207 */ /* 0x004fd60005800000 */
        /* <DEDUP_REMOVED lines=49> */
.L_x_2843:
[----:B------:R-:W-:Y:S05]  /*12f30*/  BSYNC B0 ;  /* 0x0000000000007941 */ /* 0x000fea0003800000 */
.L_x_2842:
        /* <DEDUP_REMOVED lines=34> */
.L_x_2913:
[----:B------:R-:W-:Y:S05]  /*13160*/  BRA.DIV ~URZ, `(.L_x_2845) ;  /* 0x00003e027f007947 */ /* 0x000fea000b800000 */
[----:B------:R3:W4:Y:S02]  /*13170*/  SHFL.IDX PT, R0, R14, RZ, 0x181f ;  /* 0x00181fff0e007589 */ /* 0x00072400000e0000 */
.L_x_2914:
        /* <DEDUP_REMOVED lines=25> */
.L_x_2847:
[----:B------:R-:W-:Y:S05]  /*13310*/  BSYNC B0 ;  /* 0x0000000000007941 */ /* 0x000fea0003800000 */
.L_x_2846:
[----:B------:R-:W-:Y:S05]  /*13320*/  BRA.DIV ~URZ, `(.L_x_2848) ;  /* 0x00003cb27f007947 */ /* 0x000fea000b800000 */
[----:B--2---:R2:W1:Y:S04]  /*13330*/  SHFL.IDX PT, R4, R5, 0x1, 0x181f ;  /* 0x00381f0005047f89 */ /* 0x00446800000e0000 */
[----:B----4-:R2:W4:Y:S02]  /*13340*/  SHFL.IDX PT, R0, R14, 0x1, 0x181f ;  /* 0x00381f000e007f89 */ /* 0x01052400000e0000 */
.L_x_2915:
        /* <DEDUP_REMOVED lines=24> */
.L_x_2850:
[----:B------:R-:W-:Y:S05]  /*134d0*/  BSYNC B0 ;  /* 0x0000000000007941 */ /* 0x000fea0003800000 */
.L_x_2849:
[----:B------:R-:W-:Y:S05]  /*134e0*/  BRA.DIV ~URZ, `(.L_x_2851) ;  /* 0x00003bc27f007947 */ /* 0x000fea000b800000 */
[----:B-1----:R1:W2:Y:S02]  /*134f0*/  SHFL.IDX PT, R4, R5, 0x2, 0x181f ;  /* 0x00581f0005047f89 */ /* 0x0022a400000e0000 */
.L_x_2916:
[----:B------:R-:W-:Y:S05]  /*13500*/  BRA.DIV ~URZ, `(.L_x_2852) ;  /* 0x00003c127f007947 */ /* 0x000fea000b800000 */
[----:B----4-:R4:W1:Y:S02]  /*13510*/  SHFL.IDX PT, R0, R14, 0x2, 0x181f ;  /* 0x00581f000e007f89 */ /* 0x01086400000e0000 */
.L_x_2917:
        /* <DEDUP_REMOVED lines=24> */
.L_x_2854:
[----:B------:R-:W-:Y:S05]  /*136a0*/  BSYNC B0 ;  /* 0x0000000000007941 */ /* 0x000fea0003800000 */
.L_x_2853:
[----:B------:R-:W-:Y:S05]  /*136b0*/  BRA.DIV ~URZ, `(.L_x_2855) ;  /* 0x00003ad27f007947 */ /* 0x000fea000b800000 */
[----:B--2---:R2:W3:Y:S04]  /*136c0*/  SHFL.IDX PT, R4, R5, 0x3, 0x181f ;  /* 0x00781f0005047f89 */ /* 0x0044e800000e0000 */
[----:B-1----:R2:W1:Y:S02]  /*136d0*/  SHFL.IDX PT, R0, R14, 0x3, 0x181f ;  /* 0x00781f000e007f89 */ /* 0x00246400000e0000 */
.L_x_2918:
        /* <DEDUP_REMOVED lines=23> */
.L_x_2835:
[----:B------:R-:W-:Y:S05]  /*13850*/  BSYNC B1 ;  /* 0x0000000000017941 */ /* 0x000fea0003800000 */
.L_x_2819:
        /* <DEDUP_REMOVED lines=8> */
[----:B---3--:R-:W-:Y:S01]  /*138e0*/  IMAD.MOV.U32 R7, RZ, RZ, RZ ;  /* 0x000000ffff077224 */ /* 0x008fe200078e00ff */
[----:B--2-4-:R-:W-:-:S04]  /*138f0*/  LOP3.LUT R12, R0, 0x1f, RZ, 0xc0, !PT ;  /* 0x0000001f000c7812 */ /* 0x014fc800078ec0ff */
[----:B------:R-:W-:Y:S01]  /*13900*/  ISETP.NE.AND P5, PT, R12, 0x1f, PT ;  /* 0x0000001f0c00780c */ /* 0x000fe20003fa5270 */
[----:B------:R-:W-:Y:S10]  /*13910*/  BRA.DIV ~URZ, `(.L_x_2857) ;  /* 0x000039427f007947 */ /* 0x000ff4000b800000 */
[----:B------:R2:W3:Y:S02]  /*13920*/  SHFL.IDX PT, R9, R106, RZ, 0x1f ;  /* 0x00001fff6a097589 */ /* 0x0004e400000e0000 */
.L_x_2919:
[----:B------:R-:W-:Y:S05]  /*13930*/  BRA.DIV ~URZ, `(.L_x_2858) ;  /* 0x000039927f007947 */ /* 0x000fea000b800000 */
[----:B------:R4:W2:Y:S02]  /*13940*/  SHFL.IDX PT, R8, R106, 0x1, 0x1f ;  /* 0x00201f006a087f89 */ /* 0x0008a400000e0000 */
.L_x_2920:
        /* <DEDUP_REMOVED lines=18> */
.L_x_2921:
        /* <DEDUP_REMOVED lines=16> */
.L_x_2922:
[----:B----4-:R-:W-:Y:S01]  /*13b70*/  IMAD R0, R0, c[0x0][0x538], RZ ;  /* 0x00014e0000007a24 */ /* 0x010fe200078e02ff */
[----:B------:R-:W-:Y:S04]  /*13b80*/  BSSY B1, `(.L_x_2861) ;  /* 0x00000c5000017945 */ /* 0x000fe80003800000 */
[----:B--2---:R-:W-:-:S04]  /*13b90*/  IADD3 R8, R0, R8, RZ ;  /* 0x0000000800087210 */ /* 0x004fc80007ffe0ff */
[----:B---3--:R-:W-:-:S13]  /*13ba0*/  ISETP.GT.AND P6, PT, R8, R9, PT ;  /* 0x000000090800720c */ /* 0x008fda0003fc4270 */
[----:B------:R-:W-:Y:S05]  /*13bb0*/  @P6 BRA `(.L_x_2862) ;  /* 0x0000024000006947 */ /* 0x000fea0003800000 */
.L_x_2866:
        /* <DEDUP_REMOVED lines=16> */
.L_x_2923:
        /* <DEDUP_REMOVED lines=16> */
.L_x_2924:
[----:B--2---:R-:W-:-:S05]  /*13dc0*/  IMAD R0, R0, c[0x0][0x538], RZ ;  /* 0x00014e0000007a24 */ /* 0x004fca00078e02ff */
[----:B------:R-:W-:-:S04]  /*13dd0*/  IADD3 R8, R0, R8, RZ ;  /* 0x0000000800087210 */ /* 0x000fc80007ffe0ff */
[----:B------:R-:W-:-:S13]  /*13de0*/  ISETP.GT.AND P6, PT, R8, R9, PT ;  /* 0x000000090800720c */ /* 0x000fda0003fc4270 */
[----:B-1----:R-:W-:Y:S05]  /*13df0*/  @!P6 BRA `(.L_x_2866) ;  /* 0xfffffdc00000e947 */ /* 0x002fea000383ffff */
.L_x_2862:
[----:B------:R-:W-:-:S05]  /*13e00*/  IADD3 R8, -R0, R8, RZ ;  /* 0x0000000800087210 */ /* 0x000fca0007ffe1ff */
[----:B------:R-:W-:-:S05]  /*13e10*/  IMAD R0, R4, c[0x0][0x538], R8 ;  /* 0x00014e0004007a24 */ /* 0x000fca00078e0208 */
[----:B------:R-:W-:Y:S01]  /*13e20*/  ISETP.GT.AND P0, PT, R0, R9, PT ;  /* 0x000000090000720c */ /* 0x000fe20003f04270 */
[----:B------:R-:W-:-:S12]  /*13e30*/  BRA.DIV ~URZ, `(.L_x_2867) ;  /* 0x000038f27f007947 */ /* 0x000fd8000b800000 */
[----:B------:R-:W-:-:S04]  /*13e40*/  VOTE.ANY R5, PT, !P0 ;  /* 0x0000000000057806 */ /* 0x000fc800040e0100 */
.L_x_2925:
[----:B------:R-:W2:Y:S02]  /*13e50*/  POPC R0, R5 ;  /* 0x0000000500007309 */ /* 0x000ea40000000000 */
[----:B--2---:R-:W-:Y:S01]  /*13e60*/  IADD3 R243, R0, R243, RZ ;  /* 0x000000f300f37210 */ /* 0x004fe20007ffe0ff */
[----:B------:R-:W-:Y:S05]  /*13e70*/  BRA.DIV ~URZ, `(.L_x_2868) ;  /* 0x000039027f007947 */ /* 0x000fea000b800000 */
[----:B------:R2:W3:Y:S04]  /*13e80*/  SHFL.IDX PT, R10, R6, R0, 0x1f ;  /* 0x00001f00060a7589 */ /* 0x0004e800000e0000 */
[----:B------:R2:W4:Y:S02]  /*13e90*/  SHFL.IDX PT, R7, R7, R0, 0x1f ;  /* 0x00001f0007077589 */ /* 0x00052400000e0000 */
.L_x_2926:
[----:B------:R-:W-:Y:S01]  /*13ea0*/  ISETP.NE.AND P0, PT, R5, RZ, PT ;  /* 0x000000ff0500720c */ /* 0x000fe20003f05270 */
[----:B------:R-:W-:-:S12]  /*13eb0*/  BSSY B0, `(.L_x_2869) ;  /* 0x0000005000007945 */ /* 0x000fd80003800000 */
[----:B------:R-:W-:Y:S05]  /*13ec0*/  @!P0 BRA `(.L_x_2870) ;  /* 0x0000003000008947 */ /* 0x000fea0003800000 */
[----:B--2---:R-:W-:Y:S01]  /*13ed0*/  IADD3 R0, R0, -0x1, RZ ;  /* 0xffffffff00007810 */ /* 0x004fe20007ffe0ff */
[----:B------:R-:W-:Y:S05]  /*13ee0*/  BRA.DIV ~URZ, `(.L_x_2871) ;  /* 0x000039627f007947 */ /* 0x000fea000b800000 */
[----:B------:R2:W1:Y:S02]  /*13ef0*/  SHFL.IDX PT, R11, R4, R0, 0x1f ;  /* 0x00001f00040b7589 */ /* 0x00046400000e0000 */
.L_x_2870:
[----:B------:R-:W-:Y:S05]  /*13f00*/  BSYNC B0 ;  /* 0x0000000000007941 */ /* 0x000fea0003800000 */
.L_x_2869:
        /* <DEDUP_REMOVED lines=66> */
.L_x_2873:
        /* <DEDUP_REMOVED lines=66> */
.L_x_2874:
[----:B------:R-:W-:Y:S05]  /*14750*/  BSYNC B0 ;  /* 0x0000000000007941 */ /* 0x000fea0003800000 */
.L_x_2872:
[----:B------:R-:W-:-:S04]  /*14760*/  LOP3.LUT R0, RZ, R0, RZ, 0x33, !PT ;  /* 0x00000000ff007212 */ /* 0x000fc800078e33ff */
[----:B------:R-:W-:Y:S01]  /*14770*/  IADD3 R241, R0, R10, RZ ;  /* 0x0000000a00f17210 */ /* 0x000fe20007ffe0ff */
[----:B------:R-:W-:Y:S05]  /*14780*/  BRA `(.L_x_2875) ;  /* 0x0000004000007947 */ /* 0x000fea0003800000 */
.L_x_2863:
[----:B------:R-:W-:Y:S01]  /*14790*/  IMAD.MOV.U32 R240, RZ, RZ, R9 ;  /* 0x000000fffff07224 */ /* 0x000fe200078e0009 */
[----:B------:R-:W-:Y:S01]  /*147a0*/  MOV R242, RZ ;  /* 0x000000ff00f27202 */ /* 0x000fe20000000f00 */
[----:B------:R-:W-:Y:S01]  /*147b0*/  IMAD.MOV.U32 R241, RZ, RZ, RZ ;  /* 0x000000fffff17224 */ /* 0x000fe200078e00ff */
[----:B------:R-:W-:Y:S02]  /*147c0*/  MOV R243, c[0x0][0x53c] ;  /* 0x00014f0000f37a02 */ /* 0x000fe40000000f00 */
.L_x_2875:
[----:B------:R-:W-:Y:S05]  /*147d0*/  BSYNC B1 ;  /* 0x0000000000017941 */ /* 0x000fea0003800000 */
.L_x_2861:
[----:B------:R-:W-:Y:S01]  /*147e0*/  WARPSYNC 0xffffffff ;  /* 0xffffffff00007948 */ /* 0x000fe20003800000 */
[----:B------:R-:W-:Y:S01]  /*147f0*/  BAR.SYNC.DEFER_BLOCKING 0x4, 0x100 ;  /* 0x0104000000007b1d */ /* 0x000fe20000010000 */
[----:B------:R-:W-:-:S13]  /*14800*/  ISETP.NE.AND P0, PT, R12, RZ, PT ;  /* 0x000000ff0c00720c */ /* 0x000fda0003f05270 */
[----:B------:R2:W-:Y:S04]  /*14810*/  @!P0 STS.128 [0x20100], R240 ;  /* 0x020100f0ff008388 */ /* 0x0005e80000000c00 */
[----:B------:R-:W-:Y:S06]  /*14820*/  BAR.ARV 0x5, 0x100 ;  /* 0x0144000000007b1d */ /* 0x000fec0000002000 */
.L_x_2856:
[----:B-1----:R-:W-:-:S13]  /*14830*/  ISETP.GE.AND P0, PT, R243, c[0x0][0x53c], PT ;  /* 0x00014f00f3007a0c */ /* 0x002fda0003f06270 */
[----:B--23--:R-:W-:Y:S01]  /*14840*/  @P0 CALL.REL.NOINC `(.L_x_2876) ;  /* 0x0000001000000944 */ /* 0x00cfe20003c00000 */
[----:B------:R-:W-:Y:S05]  /*14850*/  BRA `(.L_x_2877) ;  /* 0xfffed34000007947 */ /* 0x000fea000383ffff */
.L_x_2876:
[----:B------:R-:W-:Y:S05]  /*14860*/  EXIT ;  /* 0x000000000000794d */ /* 0x000fea0003800000 */
.L_x_2759:
[----:B------:R-:W-:Y:S01]  /*14870*/  IMAD.MOV.U32 R0, RZ, RZ, R5 ;  /* 0x000000ffff007224 */ /* 0x000fe200078e0005 */
[----:B------:R-:W-:Y:S02]  /*14880*/  MOV R3, 0x1 ;  /* 0x0000000100037802 */ /* 0x000fe40000000f00 */
[----:B------:R-:W-:Y:S02]  /*14890*/  MOV R2, 0x148b0 ;  /* 0x000148b000027802 */ /* 0x000fe40000000f00 */
[----:B--2---:R-:W-:Y:S05]  /*148a0*/  CALL.REL.NOINC `($__internal_47_$__cuda_sm70_shflsync_up_p) ;  /* 0x000030d000007944 */ /* 0x004fea0003c00000 */
[----:B------:R-:W-:Y:S01]  /*148b0*/  MOV R0, R4 ;  /* 0x0000000400007202 */ /* 0x000fe20000000f00 */
[----:B------:R-:W-:Y:S05]  /*148c0*/  BRA `(.L_x_2878) ;  /* 0xfffebb7000007947 */ /* 0x000fea000383ffff */
.L_x_2760:
[----:B------:R-:W-:Y:S01]  /*148d0*/  IMAD.MOV.U32 R0, RZ, RZ, R5 ;  /* 0x000000ffff007224 */ /* 0x000fe200078e0005 */
[----:B------:R-:W-:Y:S02]  /*148e0*/  MOV R3, 0x2 ;  /* 0x0000000200037802 */ /* 0x000fe40000000f00 */
[----:B------:R-:W-:Y:S02]  /*148f0*/  MOV R2, 0x14910 ;  /* 0x0001491000027802 */ /* 0x000fe40000000f00 */
[----:B--2---:R-:W-:Y:S05]  /*14900*/  CALL.REL.NOINC `($__internal_47_$__cuda_sm70_shflsync_up_p) ;  /* 0x0000307000007944 */ /* 0x004fea0003c00000 */
[----:B------:R-:W-:Y:S01]  /*14910*/  SEL R4, R4, RZ, P4 ;  /* 0x000000ff04047207 */ /* 0x000fe20002000000 */
[----:B------:R-:W-:Y:S01]  /*14920*/  IMAD.MOV.U32 R3, RZ, RZ, 0x4 ;  /* 0x00000004ff037424 */ /* 0x000fe200078e00ff */
[----:B------:R-:W-:-:S03]  /*14930*/  MOV R2, 0x14960 ;  /* 0x0001496000027802 */ /* 0x000fc60000000f00 */
[----:B------:R-:W-:Y:S02]  /*14940*/  IMAD.IADD R0, R5, 0x1, R4 ;  /* 0x0000000105007824 */ /* 0x000fe400078e0204 */
[----:B------:R-:W-:Y:S05]  /*14950*/  CALL.REL.NOINC `($__internal_47_$__cuda_sm70_shflsync_up_p) ;  /* 0x0000302000007944 */ /* 0x000fea0003c00000 */
        /* <DEDUP_REMOVED lines=12> */
[----:B------:R-:W-:Y:S02]  /*14a20*/  MOV R220, 0x1f ;  /* 0x0000001f00dc7802 */ /* 0x000fe40000000f00 */
[----:B------:R-:W-:Y:S01]  /*14a30*/  MOV R3, 0x14a70 ;  /* 0x00014a7000037802 */ /* 0x000fe20000000f00 */
[----:B------:R-:W-:-:S04]  /*14a40*/  IMAD.IADD R4, R0, 0x1, R4 ;  /* 0x0000000100047824 */ /* 0x000fc800078e0204 */
[----:B------:R-:W-:Y:S02]  /*14a50*/  IMAD.MOV.U32 R219, RZ, RZ, R4 ;  /* 0x000000ffffdb7224 */ /* 0x000fe400078e0004 */
[----:B------:R-:W-:Y:S05]  /*14a60*/  CALL.REL.NOINC `($__internal_46_$__cuda_sm70_shflsync_idx_p) ;  /* 0x00002eb000007944 */ /* 0x000fea0003c00000 */
[----:B------:R-:W-:Y:S01]  /*14a70*/  MOV R0, R219 ;  /* 0x000000db00007202 */ /* 0x000fe20000000f00 */
[----:B------:R-:W-:Y:S05]  /*14a80*/  BRA `(.L_x_2879) ;  /* 0xfffebab000007947 */ /* 0x000fea000383ffff */
.L_x_2762:
[----:B------:R-:W-:Y:S02]  /*14a90*/  SEL R0, RZ, 0x1, P0 ;  /* 0x00000001ff007807 */ /* 0x000fe40000000000 */
[----:B------:R-:W-:Y:S02]  /*14aa0*/  MOV R2, 0x14ac0 ;  /* 0x00014ac000027802 */ /* 0x000fe40000000f00 */
[----:B--2---:R-:W-:Y:S05]  /*14ab0*/  CALL.REL.NOINC `($__internal_48_$__cuda_sm70_votesync_ballot) ;  /* 0x00002f2000007944 */ /* 0x004fea0003c00000 */
[----:B------:R-:W-:Y:S01]  /*14ac0*/  MOV R6, R0 ;  /* 0x0000000000067202 */ /* 0x000fe20000000f00 */
[----:B------:R-:W-:Y:S05]  /*14ad0*/  BRA `(.L_x_2880) ;  /* 0xfffebaf000007947 */ /* 0x000fea000383ffff */
.L_x_2763:
[----:B------:R-:W-:Y:S01]  /*14ae0*/  IMAD.MOV.U32 R219, RZ, RZ, R9 ;  /* 0x000000ffffdb7224 */ /* 0x000fe200078e0009 */
[----:B------:R-:W-:Y:S01]  /*14af0*/  MOV R2, R0 ;  /* 0x0000000000027202 */ /* 0x000fe20000000f00 */
[----:B------:R-:W-:Y:S01]  /*14b00*/  IMAD.MOV.U32 R220, RZ, RZ, 0x1f ;  /* 0x0000001fffdc7424 */ /* 0x000fe200078e00ff */
[----:B------:R-:W-:Y:S02]  /*14b10*/  MOV R3, 0x14b30 ;  /* 0x00014b3000037802 */ /* 0x000fe40000000f00 */
[----:B------:R-:W-:Y:S05]  /*14b20*/  CALL.REL.NOINC `($__internal_46_$__cuda_sm70_shflsync_idx_p) ;  /* 0x00002df000007944 */ /* 0x000fea0003c00000 */
[----:B------:R-:W-:Y:S01]  /*14b30*/  IMAD.MOV.U32 R12, RZ, RZ, R219 ;  /* 0x000000ffff0c7224 */ /* 0x000fe200078e00db */
[----:B------:R-:W-:Y:S01]  /*14b40*/  MOV R219, R8 ;  /* 0x0000000800db7202 */ /* 0x000fe20000000f00 */
[----:B------:R-:W-:Y:S01]  /*14b50*/  IMAD.MOV.U32 R5, RZ, RZ, RZ ;  /* 0x000000ffff057224 */ /* 0x000fe200078e00ff */
[----:B------:R-:W-:Y:S01]  /*14b60*/  MOV R2, R0 ;  /* 0x0000000000027202 */ /* 0x000fe20000000f00 */
[----:B------:R-:W-:Y:S01]  /*14b70*/  IMAD.MOV.U32 R220, RZ, RZ, 0x1f ;  /* 0x0000001fffdc7424 */ /* 0x000fe200078e00ff */
[----:B------:R-:W-:-:S02]  /*14b80*/  MOV R3, 0x14ba0 ;  /* 0x00014ba000037802 */ /* 0x000fc40000000f00 */
[----:B------:R-:W-:Y:S05]  /*14b90*/  CALL.REL.NOINC `($__internal_46_$__cuda_sm70_shflsync_idx_p) ;  /* 0x00002d8000007944 */ /* 0x000fea0003c00000 */
[----:B------:R-:W-:Y:S01]  /*14ba0*/  MOV R9, R219 ;  /* 0x000000db00097202 */ /* 0x000fe20000000f00 */
[----:B------:R-:W-:Y:S05]  /*14bb0*/  BRA `(.L_x_2881) ;  /* 0xfffeba7000007947 */ /* 0x000fea000383ffff */
.L_x_2766:
[----:B------:R-:W-:Y:S01]  /*14bc0*/  IMAD.MOV.U32 R219, RZ, RZ, R4 ;  /* 0x000000ffffdb7224 */ /* 0x000fe200078e0004 */
[----:B------:R-:W-:Y:S01]  /*14bd0*/  MOV R2, R0 ;  /* 0x0000000000027202 */ /* 0x000fe20000000f00 */
[----:B------:R-:W-:Y:S01]  /*14be0*/  IMAD.MOV.U32 R220, RZ, RZ, 0x1f ;  /* 0x0000001fffdc7424 */ /* 0x000fe200078e00ff */
[----:B------:R-:W-:-:S02]  /*14bf0*/  MOV R3, 0x14c10 ;  /* 0x00014c1000037802 */ /* 0x000fc40000000f00 */
[----:B--23--:R-:W-:Y:S05]  /*14c00*/  CALL.REL.NOINC `($__internal_46_$__cuda_sm70_shflsync_idx_p) ;  /* 0x00002d1000007944 */ /* 0x00cfea0003c00000 */
[----:B------:R-:W-:Y:S01]  /*14c10*/  MOV R5, R219 ;  /* 0x000000db00057202 */ /* 0x000fe20000000f00 */
[----:B------:R-:W-:Y:S05]  /*14c20*/  BRA `(.L_x_2765) ;  /* 0xfffeba6000007947 */ /* 0x000fea000383ffff */
.L_x_2777:
[----:B------:R-:W-:Y:S01]  /*14c30*/  IMAD.MOV.U32 R219, RZ, RZ, R5 ;  /* 0x000000ffffdb7224 */ /* 0x000fe200078e0005 */
[----:B------:R-:W-:Y:S01]  /*14c40*/  MOV R2, RZ ;  /* 0x000000ff00027202 */ /* 0x000fe20000000f00 */
[----:B------:R-:W-:Y:S01]  /*14c50*/  IMAD.MOV.U32 R220, RZ, RZ, 0x181f ;  /* 0x0000181fffdc7424 */ /* 0x000fe200078e00ff */
[----:B------:R-:W-:-:S02]  /*14c60*/  MOV R3, 0x14c80 ;  /* 0x00014c8000037802 */ /* 0x000fc40000000f00 */
[----:B-----5:R-:W-:Y:S05]  /*14c70*/  CALL.REL.NOINC `($__internal_46_$__cuda_sm70_shflsync_idx_p) ;  /* 0x00002ca000007944 */ /* 0x020fea0003c00000 */
[----:B------:R-:W-:Y:S01]  /*14c80*/  MOV R4, R219 ;  /* 0x000000db00047202 */ /* 0x000fe20000000f00 */
[----:B------:R-:W-:Y:S05]  /*14c90*/  BRA `(.L_x_2882) ;  /* 0xfffedd0000007947 */ /* 0x000fea000383ffff */
.L_x_2778:
[----:B------:R-:W-:Y:S01]  /*14ca0*/  IMAD.MOV.U32 R219, RZ, RZ, R14 ;  /* 0x000000ffffdb7224 */ /* 0x000fe200078e000e */
[----:B------:R-:W-:Y:S01]  /*14cb0*/  MOV R2, RZ ;  /* 0x000000ff00027202 */ /* 0x000fe20000000f00 */
[----:B------:R-:W-:Y:S01]  /*14cc0*/  IMAD.MOV.U32 R220, RZ, RZ, 0x181f ;  /* 0x0000181fffdc7424 */ /* 0x000fe200078e00ff */
[----:B------:R-:W-:-:S02]  /*14cd0*/  MOV R3, 0x14cf0 ;  /* 0x00014cf000037802 */ /* 0x000fc40000000f00 */
[----:B-12--5:R-:W-:Y:S05]  /*14ce0*/  CALL.REL.NOINC `($__internal_46_$__cuda_sm70_shflsync_idx_p) ;  /* 0x00002c3000007944 */ /* 0x026fea0003c00000 */
[----:B------:R-:W-:Y:S01]  /*14cf0*/  MOV R0, R219 ;  /* 0x000000db00007202 */ /* 0x000fe20000000f00 */
[----:B------:R-:W-:Y:S05]  /*14d00*/  BRA `(.L_x_2883) ;  /* 0xfffedcb000007947 */ /* 0x000fea000383ffff */
.L_x_2781:
[----:B------:R-:W-:Y:S01]  /*14d10*/  IMAD.MOV.U32 R219, RZ, RZ, R5 ;  /* 0x000000ffffdb7224 */ /* 0x000fe200078e0005 */
[----:B--2---:R-:W-:Y:S01]  /*14d20*/  MOV R2, 0x1 ;  /* 0x0000000100027802 */ /* 0x004fe20000000f00 */
[----:B------:R-:W-:Y:S01]  /*14d30*/  IMAD.MOV.U32 R220, RZ, RZ, 0x181f ;  /* 0x0000181fffdc7424 */ /* 0x000fe200078e00ff */
[----:B------:R-:W-:-:S02]  /*14d40*/  MOV R3, 0x14d60 ;  /* 0x00014d6000037802 */ /* 0x000fc40000000f00 */
[----:B-1-345:R-:W-:Y:S05]  /*14d50*/  CALL.REL.NOINC `($__internal_46_$__cuda_sm70_shflsync_idx_p) ;  /* 0x00002bc000007944 */ /* 0x03afea0003c00000 */
[----:B------:R-:W-:Y:S01]  /*14d60*/  IMAD.MOV.U32 R4, RZ, RZ, R219 ;  /* 0x000000ffff047224 */ /* 0x000fe200078e00db */
[----:B------:R-:W-:Y:S01]  /*14d70*/  MOV R2, 0x1 ;  /* 0x0000000100027802 */ /* 0x000fe20000000f00 */
[----:B------:R-:W-:Y:S01]  /*14d80*/  IMAD.MOV.U32 R219, RZ, RZ, R14 ;  /* 0x000000ffffdb7224 */ /* 0x000fe200078e000e */
[----:B------:R-:W-:-:S02]  /*14d90*/  MOV R220, 0x181f ;  /* 0x0000181f00dc7802 */ /* 0x000fc40000000f00 */
[----:B------:R-:W-:Y:S02]  /*14da0*/  MOV R3, 0x14dc0 ;  /* 0x00014dc000037802 */ /* 0x000fe40000000f00 */
[----:B------:R-:W-:Y:S05]  /*14db0*/  CALL.REL.NOINC `($__internal_46_$__cuda_sm70_shflsync_idx_p) ;  /* 0x00002b6000007944 */ /* 0x000fea0003c00000 */
[----:B------:R-:W-:Y:S01]  /*14dc0*/  MOV R0, R219 ;  /* 0x000000db00007202 */ /* 0x000fe20000000f00 */
[----:B------:R-:W-:Y:S05]  /*14dd0*/  BRA `(.L_x_2884) ;  /* 0xfffedda000007947 */ /* 0x000fea000383ffff */
.L_x_2784:
[----:B------:R-:W-:Y:S01]  /*14de0*/  IMAD.MOV.U32 R219, RZ, RZ, R5 ;  /* 0x000000ffffdb7224 */ /* 0x000fe200078e0005 */
[----:B-1----:R-:W-:Y:S01]  /*14df0*/  MOV R2, 0x2 ;  /* 0x0000000200027802 */ /* 0x002fe20000000f00 */
[----:B------:R-:W-:Y:S01]  /*14e00*/  IMAD.MOV.U32 R220, RZ, RZ, 0x181f ;  /* 0x0000181fffdc7424 */ /* 0x000fe200078e00ff */
[----:B------:R-:W-:Y:S02]  /*14e10*/  MOV R3, 0x14e30 ;  /* 0x00014e3000037802 */ /* 0x000fe40000000f00 */
[----:B--2345:R-:W-:Y:S05]  /*14e20*/  CALL.REL.NOINC `($__internal_46_$__cuda_sm70_shflsync_idx_p) ;  /* 0x00002af000007944 */ /* 0x03cfea0003c00000 */
[----:B------:R-:W-:Y:S01]  /*14e30*/  MOV R4, R219 ;  /* 0x000000db00047202 */ /* 0x000fe20000000f00 */
[----:B------:R-:W-:Y:S05]  /*14e40*/  BRA `(.L_x_2885) ;  /* 0xfffeded000007947 */ /* 0x000fea000383ffff */
.L_x_2785:
[----:B------:R-:W-:Y:S01]  /*14e50*/  IMAD.MOV.U32 R219, RZ, RZ, R14 ;  /* 0x000000ffffdb7224 */ /* 0x000fe200078e000e */
[----:B------:R-:W-:Y:S01]  /*14e60*/  MOV R2, 0x2 ;  /* 0x0000000200027802 */ /* 0x000fe20000000f00 */
[----:B------:R-:W-:Y:S01]  /*14e70*/  IMAD.MOV.U32 R220, RZ, RZ, 0x181f ;  /* 0x0000181fffdc7424 */ /* 0x000fe200078e00ff */
[----:B------:R-:W-:Y:S02]  /*14e80*/  MOV R3, 0x14ea0 ;  /* 0x00014ea000037802 */ /* 0x000fe40000000f00 */
[----:B-12345:R-:W-:Y:S05]  /*14e90*/  CALL.REL.NOINC `($__internal_46_$__cuda_sm70_shflsync_idx_p) ;  /* 0x00002a8000007944 */ /* 0x03efea0003c00000 */
[----:B------:R-:W-:Y:S01]  /*14ea0*/  MOV R0, R219 ;  /* 0x000000db00007202 */ /* 0x000fe20000000f00 */
[----:B------:R-:W-:Y:S05]  /*14eb0*/  BRA `(.L_x_2886) ;  /* 0xfffede8000007947 */ /* 0x000fea000383ffff */
.L_x_2788:
[----:B------:R-:W-:Y:S01]  /*14ec0*/  IMAD.MOV.U32 R219, RZ, RZ, R5 ;  /* 0x000000ffffdb7224 */ /* 0x000fe200078e0005 */
[----:B-1----:R-:W-:Y:S01]  /*14ed0*/  MOV R2, 0x3 ;  /* 0x0000000300027802 */ /* 0x002fe20000000f00 */
[----:B------:R-:W-:Y:S01]  /*14ee0*/  IMAD.MOV.U32 R220, RZ, RZ, 0x181f ;  /* 0x0000181fffdc7424 */ /* 0x000fe200078e00ff */
[----:B------:R-:W-:-:S02]  /*14ef0*/  MOV R3, 0x14f10 ;  /* 0x00014f1000037802 */ /* 0x000fc40000000f00 */
[----:B--2345:R-:W-:Y:S05]  /*14f00*/  CALL.REL.NOINC `($__internal_46_$__cuda_sm70_shflsync_idx_p) ;  /* 0x00002a1000007944 */ /* 0x03cfea0003c00000 */
        /* <DEDUP_REMOVED lines=8> */
.L_x_2791:
[----:B------:R-:W-:Y:S01]  /*14f90*/  IMAD.MOV.U32 R219, RZ, RZ, R5 ;  /* 0x000000ffffdb7224 */ /* 0x000fe200078e0005 */
[----:B------:R-:W-:Y:S01]  /*14fa0*/  MOV R2, RZ ;  /* 0x000000ff00027202 */ /* 0x000fe20000000f00 */
[----:B------:R-:W-:Y:S01]  /*14fb0*/  IMAD.MOV.U32 R220, RZ, RZ, 0x181f ;  /* 0x0000181fffdc7424 */ /* 0x000fe200078e00ff */
[----:B------:R-:W-:Y:S02]  /*14fc0*/  MOV R3, 0x14fe0 ;  /* 0x00014fe000037802 */ /* 0x000fe40000000f00 */
[----:B------:R-:W-:Y:S05]  /*14fd0*/  CALL.REL.NOINC `($__internal_46_$__cuda_sm70_shflsync_idx_p) ;  /* 0x0000294000007944 */ /* 0x000fea0003c00000 */
[----:B------:R-:W-:Y:S01]  /*14fe0*/  MOV R4, R219 ;  /* 0x000000db00047202 */ /* 0x000fe20000000f00 */
[----:B------:R-:W-:Y:S05]  /*14ff0*/  BRA `(.L_x_2888) ;  /* 0xfffefd4000007947 */ /* 0x000fea000383ffff */
.L_x_2792:
[----:B------:R-:W-:Y:S01]  /*15000*/  IMAD.MOV.U32 R219, RZ, RZ, R15 ;  /* 0x000000ffffdb7224 */ /* 0x000fe200078e000f */
[----:B------:R-:W-:Y:S01]  /*15010*/  MOV R2, RZ ;  /* 0x000000ff00027202 */ /* 0x000fe20000000f00 */
[----:B------:R-:W-:Y:S01]  /*15020*/  IMAD.MOV.U32 R220, RZ, RZ, 0x181f ;  /* 0x0000181fffdc7424 */ /* 0x000fe200078e00ff */
[----:B------:R-:W-:Y:S02]  /*15030*/  MOV R3, 0x15050 ;  /* 0x0001505000037802 */ /* 0x000fe40000000f00 */
[----:B-12---:R-:W-:Y:S05]  /*15040*/  CALL.REL.NOINC `($__internal_46_$__cuda_sm70_shflsync_idx_p) ;  /* 0x000028d000007944 */ /* 0x006fea0003c00000 */
[C---:B------:R-:W-:Y:S01]  /*15050*/  IADD3 R10, P0, R219.reuse, R106, RZ ;  /* 0x0000006adb0a7210 */ /* 0x040fe20007f1e0ff */
[----:B------:R-:W-:Y:S01]  /*15060*/  IMAD.MOV.U32 R220, RZ, RZ, 0x181f ;  /* 0x0000181fffdc7424 */ /* 0x000fe200078e00ff */
[----:B------:R-:W-:-:S02]  /*15070*/  IADD3 R8, P5, R219, R107, RZ ;  /* 0x0000006bdb087210 */ /* 0x000fc40007fbe0ff */
[C---:B------:R-:W-:Y:S01]  /*15080*/  IADD3 R6, P2, R219.reuse, R108, RZ ;  /* 0x0000006cdb067210 */ /* 0x040fe20007f5e0ff */
[C---:B------:R-:W-:Y:S01]  /*15090*/  IMAD.X R11, R4.reuse, 0x1, R101, P0 ;  /* 0x00000001040b7824 */ /* 0x040fe200000e0665 */
[----:B------:R-:W-:Y:S01]  /*150a0*/  IADD3 R2, P0, R219, R109, RZ ;  /* 0x0000006ddb027210 */ /* 0x000fe20007f1e0ff */
[C---:B------:R-:W-:Y:S01]  /*150b0*/  IMAD.X R9, R4.reuse, 0x1, R102, P5 ;  /* 0x0000000104097824 */ /* 0x040fe200028e0666 */
[----:B------:R-:W-:Y:S01]  /*150c0*/  ISETP.GE.AND P6, PT, R217, c[0x0][0x1d4], PT ;  /* 0x00007500d9007a0c */ /* 0x000fe20003fc6270 */
[C---:B------:R-:W-:Y:S01]  /*150d0*/  IMAD.X R7, R4.reuse, 0x1, R103, P2 ;  /* 0x0000000104077824 */ /* 0x040fe200010e0667 */
[----:B------:R-:W-:Y:S01]  /*150e0*/  ISETP.GE.AND P5, PT, R223, c[0x0][0x1d4], PT ;  /* 0x00007500df007a0c */ /* 0x000fe20003fa6270 */
[----:B------:R-:W-:Y:S01]  /*150f0*/  IMAD.X R3, R4, 0x1, R104, P0 ;  /* 0x0000000104037824 */ /* 0x000fe200000e0668 */
[----:B------:R-:W-:Y:S01]  /*15100*/  ISETP.GE.AND P2, PT, R224, c[0x0][0x1d4], PT ;  /* 0x00007500e0007a0c */ /* 0x000fe20003f46270 */
[----:B------:R-:W-:Y:S01]  /*15110*/  IMAD.MOV.U32 R219, RZ, RZ, R5 ;  /* 0x000000ffffdb7224 */ /* 0x000fe200078e0005 */
[----:B------:R-:W-:-:S02]  /*15120*/  ISETP.GE.AND P0, PT, R225, c[0x0][0x1d4], PT ;  /* 0x00007500e1007a0c */ /* 0x000fc40003f06270 */
[----:B------:R-:W-:Y:S02]  /*15130*/  SEL R5, RZ, 0x10, P6 ;  /* 0x00000010ff057807 */ /* 0x000fe40003000000 */
[----:B------:R-:W-:Y:S02]  /*15140*/  SEL R14, RZ, 0x10, P5 ;  /* 0x00000010ff0e7807 */ /* 0x000fe40002800000 */
[----:B------:R-:W-:Y:S01]  /*15150*/  SEL R13, RZ, 0x10, P2 ;  /* 0x00000010ff0d7807 */ /* 0x000fe20001000000 */
[----:B------:R-:W-:Y:S01]  /*15160*/  @!PT LDS RZ, [RZ] ;  /* 0x00000000fffff984 */ /* 0x000fe20000000800 */
[----:B------:R-:W-:Y:S01]  /*15170*/  @!PT LDS RZ, [RZ] ;  /* 0x00000000fffff984 */ /* 0x000fe20000000800 */
[----:B------:R-:W-:Y:S01]  /*15180*/  @!PT LDS RZ, [RZ] ;  /* 0x00000000fffff984 */ /* 0x000fe20000000800 */
[----:B------:R1:W-:Y:S01]  /*15190*/  LDGSTS.E.BYPASS.LTC128B.128 [R215+0x8100], [R10.64], !P6 ;  /* 0x081000000ad77fae */ /* 0x0003e2000f101d46 */
[----:B------:R-:W-:-:S03]  /*151a0*/  SEL R12, RZ, 0x10, P0 ;  /* 0x00000010ff0c7807 */ /* 0x000fc60000000000 */
[----:B------:R1:W-:Y:S04]  /*151b0*/  LDGSTS.E.BYPASS.LTC128B.128 [R215+0xa100], [R8.64], !P5 ;  /* 0x0a10000008d77fae */ /* 0x0003e8000e901d46 */
[----:B------:R1:W-:Y:S04]  /*151c0*/  LDGSTS.E.BYPASS.LTC128B.128 [R215+0xc100], [R6.64], !P2 ;  /* 0x0c10000006d77fae */ /* 0x0003e8000d101d46 */
[----:B------:R2:W-:Y:S02]  /*151d0*/  LDGSTS.E.BYPASS.LTC128B.128 [R215+0xe100], [R2.64], !P0 ;  /* 0x0e10000002d77fae */ /* 0x0005e4000c101d46 */
[----:B--2---:R-:W-:Y:S01]  /*151e0*/  IMAD.MOV.U32 R2, RZ, RZ, 0x1 ;  /* 0x00000001ff027424 */ /* 0x004fe200078e00ff */
[----:B------:R-:W-:-:S02]  /*151f0*/  MOV R3, 0x15210 ;  /* 0x0001521000037802 */ /* 0x000fc40000000f00 */
[----:B-1----:R-:W-:Y:S05]  /*15200*/  CALL.REL.NOINC `($__internal_46_$__cuda_sm70_shflsync_idx_p) ;  /* 0x0000271000007944 */ /* 0x002fea0003c00000 */
        /* <DEDUP_REMOVED lines=8> */
.L_x_2793:
[----:B------:R-:W-:Y:S01]  /*15290*/  IMAD.MOV.U32 R219, RZ, RZ, R4 ;  /* 0x000000ffffdb7224 */ /* 0x000fe200078e0004 */
[----:B------:R-:W-:Y:S01]  /*152a0*/  MOV R2, RZ ;  /* 0x000000ff00027202 */ /* 0x000fe20000000f00 */
[----:B------:R-:W-:Y:S01]  /*152b0*/  IMAD.MOV.U32 R220, RZ, RZ, 0x1c1f ;  /* 0x00001c1fffdc7424 */ /* 0x000fe200078e00ff */
[----:B------:R-:W-:Y:S02]  /*152c0*/  MOV R3, 0x152e0 ;  /* 0x000152e000037802 */ /* 0x000fe40000000f00 */
[----:B------:R-:W-:Y:S05]  /*152d0*/  CALL.REL.NOINC `($__internal_46_$__cuda_sm70_shflsync_idx_p) ;  /* 0x0000264000007944 */ /* 0x000fea0003c00000 */
[----:B------:R-:W-:Y:S01]  /*152e0*/  MOV R0, R219 ;  /* 0x000000db00007202 */ /* 0x000fe20000000f00 */
[----:B------:R-:W-:Y:S05]  /*152f0*/  BRA `(.L_x_2890) ;  /* 0xfffefe6000007947 */ /* 0x000fea000383ffff */
.L_x_2794:
[----:B------:R-:W-:Y:S01]  /*15300*/  IMAD.MOV.U32 R219, RZ, RZ, R4 ;  /* 0x000000ffffdb7224 */ /* 0x000fe200078e0004 */
[----:B------:R-:W-:Y:S01]  /*15310*/  MOV R2, 0x1 ;  /* 0x0000000100027802 */ /* 0x000fe20000000f00 */
[----:B------:R-:W-:Y:S01]  /*15320*/  IMAD.MOV.U32 R220, RZ, RZ, 0x1c1f ;  /* 0x00001c1fffdc7424 */ /* 0x000fe200078e00ff */
[----:B------:R-:W-:Y:S02]  /*15330*/  MOV R3, 0x15350 ;  /* 0x0001535000037802 */ /* 0x000fe40000000f00 */
[----:B-1----:R-:W-:Y:S05]  /*15340*/  CALL.REL.NOINC `($__internal_46_$__cuda_sm70_shflsync_idx_p) ;  /* 0x000025d000007944 */ /* 0x002fea0003c00000 */
        /* <DEDUP_REMOVED lines=57> */
[----:B------:R-:W-:Y:S01]  /*156e0*/  ISETP.GT.AND P2, PT, R0, 0x39, PT ;  /* 0x000000390000780c */ /* 0x000fe20003f44270 */
[----:B------:R-:W-:Y:S01]  /*156f0*/  IMAD.MOV.U32 R0, RZ, RZ, 0x2 ;  /* 0x00000002ff007424 */ /* 0x000fe200078e00ff */
[----:B------:R-:W-:Y:S02]  /*15700*/  FSEL R85, R27, -INF , P0 ;  /* 0xff8000001b557808 */ /* 0x000fe40000000000 */
[----:B------:R-:W-:Y:S02]  /*15710*/  FMNMX.FTZ R5, R86, R5, !PT ;  /* 0x0000000556057209 */ /* 0x000fe40007810000 */
[----:B------:R-:W-:Y:S02]  /*15720*/  FMNMX.FTZ R132, R92, R132, !PT ;  /* 0x000000845c847209 */ /* 0x000fe40007810000 */
[----:B------:R-:W-:-:S02]  /*15730*/  FSEL R84, R26, -INF , P2 ;  /* 0xff8000001a547808 */ /* 0x000fc40001000000 */
[----:B------:R-:W-:Y:S01]  /*15740*/  FMNMX.FTZ R5, R85, R5, !PT ;  /* 0x0000000555057209 */ /* 0x000fe20007810000 */
[----:B------:R-:W-:Y:S01]  /*15750*/  IMAD.MOV.U32 R4, RZ, RZ, R132 ;  /* 0x000000ffff047224 */ /* 0x000fe200078e0084 */
[----:B------:R-:W-:Y:S02]  /*15760*/  MOV R2, 0x15790 ;  /* 0x0001579000027802 */ /* 0x000fe40000000f00 */
[----:B------:R-:W-:Y:S02]  /*15770*/  FMNMX.FTZ R5, R84, R5, !PT ;  /* 0x0000000554057209 */ /* 0x000fe40007810000 */
[----:B------:R-:W-:Y:S05]  /*15780*/  CALL.REL.NOINC `($__internal_45_$__cuda_sm70_shflsync_bfly_p) ;  /* 0x0000213000007944 */ /* 0x000fea0003c00000 */
[----:B------:R-:W-:Y:S01]  /*15790*/  FMNMX.FTZ R132, R132, R0, !PT ;  /* 0x0000000084847209 */ /* 0x000fe20007810000 */
[----:B------:R-:W-:Y:S01]  /*157a0*/  IMAD.MOV.U32 R0, RZ, RZ, 0x1 ;  /* 0x00000001ff007424 */ /* 0x000fe200078e00ff */
[----:B------:R-:W-:-:S03]  /*157b0*/  MOV R2, 0x157e0 ;  /* 0x000157e000027802 */ /* 0x000fc60000000f00 */
[----:B------:R-:W-:Y:S02]  /*157c0*/  IMAD.MOV.U32 R4, RZ, RZ, R132 ;  /* 0x000000ffff047224 */ /* 0x000fe400078e0084 */
[----:B------:R-:W-:Y:S05]  /*157d0*/  CALL.REL.NOINC `($__internal_45_$__cuda_sm70_shflsync_bfly_p) ;  /* 0x000020e000007944 */ /* 0x000fea0003c00000 */
[----:B------:R-:W-:Y:S01]  /*157e0*/  FMNMX.FTZ R132, R132, R0, !PT ;  /* 0x0000000084847209 */ /* 0x000fe20007810000 */
[----:B------:R-:W-:Y:S01]  /*157f0*/  IMAD.MOV.U32 R4, RZ, RZ, R5 ;  /* 0x000000ffff047224 */ /* 0x000fe200078e0005 */
[----:B------:R-:W-:Y:S01]  /*15800*/  MOV R2, 0x15830 ;  /* 0x0001583000027802 */ /* 0x000fe20000000f00 */
[----:B------:R-:W-:Y:S02]  /*15810*/  IMAD.MOV.U32 R0, RZ, RZ, 0x2 ;  /* 0x00000002ff007424 */ /* 0x000fe400078e00ff */
[----:B------:R-:W-:Y:S05]  /*15820*/  CALL.REL.NOINC `($__internal_45_$__cuda_sm70_shflsync_bfly_p) ;  /* 0x0000209000007944 */ /* 0x000fea0003c00000 */
[----:B------:R-:W-:Y:S01]  /*15830*/  FMNMX.FTZ R4, R5, R0, !PT ;  /* 0x0000000005047209 */ /* 0x000fe20007810000 */
[----:B------:R-:W-:Y:S01]  /*15840*/  IMAD.MOV.U32 R0, RZ, RZ, 0x1 ;  /* 0x00000001ff007424 */ /* 0x000fe200078e00ff */
[----:B------:R-:W-:Y:S02]  /*15850*/  MOV R2, 0x15870 ;  /* 0x0001587000027802 */ /* 0x000fe40000000f00 */
[----:B------:R-:W-:Y:S05]  /*15860*/  CALL.REL.NOINC `($__internal_45_$__cuda_sm70_shflsync_bfly_p) ;  /* 0x0000205000007944 */ /* 0x000fea0003c00000 */
[----:B------:R-:W-:Y:S01]  /*15870*/  MOV R5, R0 ;  /* 0x0000000000057202 */ /* 0x000fe20000000f00 */
[----:B------:R-:W-:Y:S05]  /*15880*/  BRA `(.L_x_2891) ;  /* 0xfffeff8000007947 */ /* 0x000fea000383ffff */
.L_x_2798:
[----:B------:R-:W-:Y:S01]  /*15890*/  MOV R2, RZ ;  /* 0x000000ff00027202 */ /* 0x000fe20000000f00 */
[----:B------:R-:W-:Y:S01]  /*158a0*/  IMAD.MOV.U32 R219, RZ, RZ, R5 ;  /* 0x000000ffffdb7224 */ /* 0x000fe200078e0005 */
[----:B------:R-:W-:Y:S01]  /*158b0*/  MOV R3, 0x158e0 ;  /* 0x000158e000037802 */ /* 0x000fe20000000f00 */
[----:B------:R-:W-:Y:S02]  /*158c0*/  IMAD.MOV.U32 R220, RZ, RZ, 0x181f ;  /* 0x0000181fffdc7424 */ /* 0x000fe400078e00ff */
[----:B-1234-:R-:W-:Y:S05]  /*158d0*/  CALL.REL.NOINC `($__internal_46_$__cuda_sm70_shflsync_idx_p) ;  /* 0x0000204000007944 */ /* 0x01efea0003c00000 */
[----:B------:R-:W-:Y:S01]  /*158e0*/  MOV R4, R219 ;  /* 0x000000db00047202 */ /* 0x000fe20000000f00 */
[----:B------:R-:W-:-:S05]  /*158f0*/  BRA `(.L_x_2892) ;  /* 0xffff164000007947 */ /* 0x000fca000383ffff */
.L_x_2799:
[----:B------:R-:W-:Y:S01]  /*15900*/  MOV R2, RZ ;  /* 0x000000ff00027202 */ /* 0x000fe20000000f00 */
[----:B------:R-:W-:Y:S01]  /*15910*/  IMAD.MOV.U32 R219, RZ, RZ, R21 ;  /* 0x000000ffffdb7224 */ /* 0x000fe200078e0015 */
[----:B------:R-:W-:Y:S01]  /*15920*/  MOV R3, 0x15950 ;  /* 0x0001595000037802 */ /* 0x000fe20000000f00 */
[----:B------:R-:W-:Y:S02]  /*15930*/  IMAD.MOV.U32 R220, RZ, RZ, 0x181f ;  /* 0x0000181fffdc7424 */ /* 0x000fe400078e00ff */
[----:B-1234-:R-:W-:Y:S05]  /*15940*/  CALL.REL.NOINC `($__internal_46_$__cuda_sm70_shflsync_idx_p) ;  /* 0x00001fd000007944 */ /* 0x01efea0003c00000 */
        /* <DEDUP_REMOVED lines=13> */
[C---:B------:R-:W-:Y:S05]  /*15a20*/  IMAD.X R7, R4.reuse, 0x1, R23, P0 ;  /* 0x0000000104077824 */ /* 0x040fea00000e0617 */
[----:B------:R2:W-:Y:S01]  /*15a30*/  LDGSTS.E.BYPASS.LTC128B.128 [R215+0x2100], [R6.64], !P5 ;  /* 0x0210000006d77fae */ /* 0x0005e2000e901d46 */
[C---:B-1----:R-:W-:Y:S05]  /*15a40*/  IADD3 R2, P0, R219.reuse, R132, RZ ;  /* 0x00000084db027210 */ /* 0x042fea0007f1e0ff */
        /* <DEDUP_REMOVED lines=11> */
[----:B--2---:R-:W-:Y:S05]  /*15b00*/  CALL.REL.NOINC `($__internal_46_$__cuda_sm70_shflsync_idx_p) ;  /* 0x00001e1000007944 */ /* 0x004fea0003c00000 */
[----:B------:R-:W-:Y:S01]  /*15b10*/  MOV R2, 0x1 ;  /* 0x0000000100027802 */ /* 0x000fe20000000f00 */
[----:B------:R-:W-:Y:S01]  /*15b20*/  IMAD.MOV.U32 R4, RZ, RZ, R219 ;  /* 0x000000ffff047224 */ /* 0x000fe200078e00db */
[----:B------:R-:W-:Y:S01]  /*15b30*/  MOV R220, 0x181f ;  /* 0x0000181f00dc7802 */ /* 0x000fe20000000f00 */
[----:B------:R-:W-:Y:S01]  /*15b40*/  IMAD.MOV.U32 R219, RZ, RZ, R21 ;  /* 0x000000ffffdb7224 */ /* 0x000fe200078e0015 */
[----:B------:R-:W-:Y:S02]  /*15b50*/  MOV R3, 0x15b70 ;  /* 0x00015b7000037802 */ /* 0x000fe40000000f00 */
[----:B------:R-:W-:Y:S05]  /*15b60*/  CALL.REL.NOINC `($__internal_46_$__cuda_sm70_shflsync_idx_p) ;  /* 0x00001db000007944 */ /* 0x000fea0003c00000 */
[----:B------:R-:W-:Y:S01]  /*15b70*/  MOV R0, R219 ;  /* 0x000000db00007202 */ /* 0x000fe20000000f00 */
[----:B------:R-:W-:-:S05]  /*15b80*/  BRA `(.L_x_2893) ;  /* 0xffff155000007947 */ /* 0x000fca000383ffff */
.L_x_2802:
[----:B------:R-:W-:Y:S01]  /*15b90*/  MOV R2, RZ ;  /* 0x000000ff00027202 */ /* 0x000fe20000000f00 */
[----:B------:R-:W-:Y:S01]  /*15ba0*/  IMAD.MOV.U32 R219, RZ, RZ, R5 ;  /* 0x000000ffffdb7224 */ /* 0x000fe200078e0005 */
[----:B------:R-:W-:Y:S01]  /*15bb0*/  MOV R3, 0x15be0 ;  /* 0x00015be000037802 */ /* 0x000fe20000000f00 */
[----:B------:R-:W-:Y:S02]  /*15bc0*/  IMAD.MOV.U32 R220, RZ, RZ, 0x181f ;  /* 0x0000181fffdc7424 */ /* 0x000fe400078e00ff */
[----:B-1----:R-:W-:Y:S05]  /*15bd0*/  CALL.REL.NOINC `($__internal_46_$__cuda_sm70_shflsync_idx_p) ;  /* 0x00001d4000007944 */ /* 0x002fea0003c00000 */
[----:B------:R-:W-:Y:S01]  /*15be0*/  MOV R4, R219 ;  /* 0x000000db00047202 */ /* 0x000fe20000000f00 */
[----:B------:R-:W-:-:S05]  /*15bf0*/  BRA `(.L_x_2894) ;  /* 0xffff29f000007947 */ /* 0x000fca000383ffff */
.L_x_2803:
[----:B------:R-:W-:Y:S01]  /*15c00*/  MOV R2, RZ ;  /* 0x000000ff00027202 */ /* 0x000fe20000000f00 */
[----:B------:R-:W-:Y:S01]  /*15c10*/  IMAD.MOV.U32 R219, RZ, RZ, R8 ;  /* 0x000000ffffdb7224 */ /* 0x000fe200078e0008 */
[----:B------:R-:W-:Y:S01]  /*15c20*/  MOV R3, 0x15c50 ;  /* 0x00015c5000037802 */ /* 0x000fe20000000f00 */
[----:B------:R-:W-:Y:S02]  /*15c30*/  IMAD.MOV.U32 R220, RZ, RZ, 0x181f ;  /* 0x0000181fffdc7424 */ /* 0x000fe400078e00ff */
[----:B-123--:R-:W-:Y:S05]  /*15c40*/  CALL.REL.NOINC `($__internal_46_$__cuda_sm70_shflsync_idx_p) ;  /* 0x00001cd000007944 */ /* 0x00efea0003c00000 */
        /* <DEDUP_REMOVED lines=14> */
[C---:B-1----:R-:W-:Y:S05]  /*15d30*/  IADD3 R2, P0, R219.reuse, R21, RZ ;  /* 0x00000015db027210 */ /* 0x042fea0007f1e0ff */
[C---:B------:R-:W-:Y:S01]  /*15d40*/  IMAD.X R3, R4.reuse, 0x1, R13, P0 ;  /* 0x0000000104037824 */ /* 0x040fe200000e060d */
[----:B--2---:R-:W-:Y:S04]  /*15d50*/  SEL R6, RZ, 0x10, P5 ;  /* 0x00000010ff067807 */ /* 0x004fe80002800000 */
        /* <DEDUP_REMOVED lines=10> */
[----:B------:R-:W-:Y:S05]  /*15e00*/  CALL.REL.NOINC `($__internal_46_$__cuda_sm70_shflsync_idx_p) ;  /* 0x00001b1000007944 */ /* 0x000fea0003c00000 */
        /* <DEDUP_REMOVED lines=8> */
.L_x_2804:
[----:B-1----:R-:W-:Y:S01]  /*15e90*/  MOV R2, RZ ;  /* 0x000000ff00027202 */ /* 0x002fe20000000f00 */
[----:B------:R-:W-:Y:S01]  /*15ea0*/  IMAD.MOV.U32 R219, RZ, RZ, R4 ;  /* 0x000000ffffdb7224 */ /* 0x000fe200078e0004 */
[----:B------:R-:W-:Y:S01]  /*15eb0*/  MOV R3, 0x15ee0 ;  /* 0x00015ee000037802 */ /* 0x000fe20000000f00 */
[----:B------:R-:W-:Y:S02]  /*15ec0*/  IMAD.MOV.U32 R220, RZ, RZ, 0x1c1f ;  /* 0x00001c1fffdc7424 */ /* 0x000fe400078e00ff */
[----:B------:R-:W-:Y:S05]  /*15ed0*/  CALL.REL.NOINC `($__internal_46_$__cuda_sm70_shflsync_idx_p) ;  /* 0x00001a4000007944 */ /* 0x000fea0003c00000 */
[----:B------:R-:W-:Y:S01]  /*15ee0*/  MOV R0, R219 ;  /* 0x000000db00007202 */ /* 0x000fe20000000f00 */
[----:B------:R-:W-:-:S05]  /*15ef0*/  BRA `(.L_x_2896) ;  /* 0xffff2b0000007947 */ /* 0x000fca000383ffff */
.L_x_2805:
[----:B------:R-:W-:Y:S01]  /*15f00*/  MOV R2, 0x1 ;  /* 0x0000000100027802 */ /* 0x000fe20000000f00 */
[----:B------:R-:W-:Y:S01]  /*15f10*/  IMAD.MOV.U32 R219, RZ, RZ, R4 ;  /* 0x000000ffffdb7224 */ /* 0x000fe200078e0004 */
[----:B------:R-:W-:Y:S01]  /*15f20*/  MOV R3, 0x15f50 ;  /* 0x00015f5000037802 */ /* 0x000fe20000000f00 */
[----:B------:R-:W-:Y:S02]  /*15f30*/  IMAD.MOV.U32 R220, RZ, RZ, 0x1c1f ;  /* 0x00001c1fffdc7424 */ /* 0x000fe400078e00ff */
[----:B--2---:R-:W-:Y:S05]  /*15f40*/  CALL.REL.NOINC `($__internal_46_$__cuda_sm70_shflsync_idx_p) ;  /* 0x000019d000007944 */ /* 0x004fea0003c00000 */
[----:B------:R-:W-:Y:S01]  /*15f50*/  FMNMX.FTZ R0, R6, R133, !PT ;  /* 0x0000008506007209 */ /* 0x000fe20007810000 */
[----:B------:R-:W-:Y:S03]  /*15f60*/  IMAD.IADD R219, R5, 0x1, R219 ;  /* 0x0000000105db7824 */ /* 0x000fe600078e02db */
[----:B------:R-:W-:Y:S02]  /*15f70*/  FMNMX.FTZ R0, R25, R0, !PT ;  /* 0x0000000019007209 */ /* 0x000fe40007810000 */
[C---:B------:R-:W-:Y:S02]  /*15f80*/  ISETP.GT.AND P6, PT, R219.reuse, RZ, PT ;  /* 0x000000ffdb00720c */ /* 0x040fe40003fc4270 */
[C---:B------:R-:W-:Y:S02]  /*15f90*/  ISETP.GT.AND P5, PT, R219.reuse, 0x1, PT ;  /* 0x00000001db00780c */ /* 0x040fe40003fa4270 */
[----:B------:R-:W-:Y:S02]  /*15fa0*/  FSEL R5, R192, -INF , P6 ;  /* 0xff800000c0057808 */ /* 0x000fe40003000000 */
[----:B------:R-:W-:Y:S02]  /*15fb0*/  ISETP.GT.AND P2, PT, R219, 0x8, PT ;  /* 0x00000008db00780c */ /* 0x000fe40003f44270 */
[----:B------:R-:W-:Y:S02]  /*15fc0*/  FSEL R169, R191, -INF , P5 ;  /* 0xff800000bfa97808 */ /* 0x000fe40002800000 */
[----:B------:R-:W-:Y:S02]  /*15fd0*/  FMNMX.FTZ R2, R5, R134, !PT ;  /* 0x0000008605027209 */ /* 0x000fe40007810000 */
[----:B------:R-:W-:Y:S02]  /*15fe0*/  ISETP.GT.AND P0, PT, R219, 0x9, PT ;  /* 0x00000009db00780c */ /* 0x000fe40003f04270 */
[----:B------:R-:W-:Y:S02]  /*15ff0*/  FSEL R35, R190, -INF , P2 ;  /* 0xff800000be237808 */ /* 0x000fe40001000000 */
[----:B------:R-:W-:Y:S02]  /*16000*/  FMNMX.FTZ R0, R24, R0, !PT ;  /* 0x0000000018007209 */ /* 0x000fe40007810000 */
        /* <DEDUP_REMOVED lines=13> */
[C---:B------:R-:W-:Y:S02]  /*160e0*/  ISETP.GT.AND P0, PT, R219.reuse, 0x19, PT ;  /* 0x00000019db00780c */ /* 0x040fe40003f04270 */
        /* <DEDUP_REMOVED lines=30> */
[----:B------:R-:W-:Y:S02]  /*162d0*/  ISETP.GT.AND P0, PT, R219, 0x39, PT ;  /* 0x00000039db00780c */ /* 0x000fe40003f04270 */
[----:B------:R-:W-:Y:S02]  /*162e0*/  FMNMX.FTZ R4, R13, R4, !PT ;  /* 0x000000040d047209 */ /* 0x000fe40007810000 */
[----:B------:R-:W-:Y:S02]  /*162f0*/  FSEL R8, R170, -INF , P2 ;  /* 0xff800000aa087808 */ /* 0x000fe40001000000 */
[----:B------:R-:W-:Y:S02]  /*16300*/  FMNMX.FTZ R0, R9, R0, !PT ;  /* 0x0000000009007209 */ /* 0x000fe40007810000 */
[----:B------:R-:W-:Y:S02]  /*16310*/  FMNMX.FTZ R4, R12, R4, !PT ;  /* 0x000000040c047209 */ /* 0x000fe40007810000 */
[----:B------:R-:W-:Y:S02]  /*16320*/  FSEL R7, R168, -INF , P0 ;  /* 0xff800000a8077808 */ /* 0x000fe40000000000 */
[----:B------:R-:W-:Y:S01]  /*16330*/  FMNMX.FTZ R168, R8, R0, !PT ;  /* 0x0000000008a87209 */ /* 0x000fe20007810000 */
[----:B------:R-:W-:Y:S01]  /*16340*/  IMAD.MOV.U32 R0, RZ, RZ, 0x2 ;  /* 0x00000002ff007424 */ /* 0x000fe200078e00ff */
[----:B------:R-:W-:Y:S02]  /*16350*/  FMNMX.FTZ R4, R11, R4, !PT ;  /* 0x000000040b047209 */ /* 0x000fe40007810000 */
[----:B------:R-:W-:Y:S02]  /*16360*/  FMNMX.FTZ R168, R7, R168, !PT ;  /* 0x000000a807a87209 */ /* 0x000fe40007810000 */
[----:B------:R-:W-:Y:S02]  /*16370*/  MOV R2, 0x16390 ;  /* 0x0001639000027802 */ /* 0x000fe40000000f00 */
[----:B------:R-:W-:Y:S05]  /*16380*/  CALL.REL.NOINC `($__internal_45_$__cuda_sm70_shflsync_bfly_p) ;  /* 0x0000153000007944 */ /* 0x000fea0003c00000 */
[----:B------:R-:W-:Y:S01]  /*16390*/  FMNMX.FTZ R4, R4, R0, !PT ;  /* 0x0000000004047209 */ /* 0x000fe20007810000 */
[----:B------:R-:W-:Y:S01]  /*163a0*/  IMAD.MOV.U32 R0, RZ, RZ, 0x1 ;  /* 0x00000001ff007424 */ /* 0x000fe200078e00ff */
[----:B------:R-:W-:Y:S02]  /*163b0*/  MOV R2, 0x163d0 ;  /* 0x000163d000027802 */ /* 0x000fe40000000f00 */
        /* <DEDUP_REMOVED lines=10> */
[----:B------:R-:W-:-:S05]  /*16460*/  BRA `(.L_x_2897) ;  /* 0xffff2c4000007947 */ /* 0x000fca000383ffff */
.L_x_2808:
[----:B------:R-:W-:Y:S01]  /*16470*/  MOV R2, RZ ;  /* 0x000000ff00027202 */ /* 0x000fe20000000f00 */
[----:B------:R-:W-:Y:S01]  /*16480*/  IMAD.MOV.U32 R219, RZ, RZ, R4 ;  /* 0x000000ffffdb7224 */ /* 0x000fe200078e0004 */
[----:B------:R-:W-:Y:S01]  /*16490*/  MOV R3, 0x164c0 ;  /* 0x000164c000037802 */ /* 0x000fe20000000f00 */
[----:B------:R-:W-:Y:S02]  /*164a0*/  IMAD.MOV.U32 R220, RZ, RZ, 0x181f ;  /* 0x0000181fffdc7424 */ /* 0x000fe400078e00ff */
[----:B-1234-:R-:W-:Y:S05]  /*164b0*/  CALL.REL.NOINC `($__internal_46_$__cuda_sm70_shflsync_idx_p) ;  /* 0x0000146000007944 */ /* 0x01efea0003c00000 */
[----:B------:R-:W-:Y:S01]  /*164c0*/  MOV R2, R219 ;  /* 0x000000db00027202 */ /* 0x000fe20000000f00 */
[----:B------:R-:W-:-:S05]  /*164d0*/  BRA `(.L_x_2898) ;  /* 0xffff4bb000007947 */ /* 0x000fca000383ffff */
.L_x_2811:
[----:B------:R-:W-:Y:S01]  /*164e0*/  MOV R2, RZ ;  /* 0x000000ff00027202 */ /* 0x000fe20000000f00 */
[----:B------:R-:W-:Y:S01]  /*164f0*/  IMAD.MOV.U32 R219, RZ, RZ, R5 ;  /* 0x000000ffffdb7224 */ /* 0x000fe200078e0005 */
[----:B------:R-:W-:Y:S01]  /*16500*/  MOV R3, 0x16530 ;  /* 0x0001653000037802 */ /* 0x000fe20000000f00 */
[----:B------:R-:W-:Y:S02]  /*16510*/  IMAD.MOV.U32 R220, RZ, RZ, 0x181f ;  /* 0x0000181fffdc7424 */ /* 0x000fe400078e00ff */
[----:B------:R-:W-:Y:S05]  /*16520*/  CALL.REL.NOINC `($__internal_46_$__cuda_sm70_shflsync_idx_p) ;  /* 0x000013f000007944 */ /* 0x000fea0003c00000 */
[----:B------:R-:W-:Y:S01]  /*16530*/  MOV R4, R219 ;  /* 0x000000db00047202 */ /* 0x000fe20000000f00 */
[----:B------:R-:W-:-:S05]  /*16540*/  BRA `(.L_x_2899) ;  /* 0xffff618000007947 */ /* 0x000fca000383ffff */
.L_x_2812:
[----:B------:R-:W-:Y:S01]  /*16550*/  MOV R2, RZ ;  /* 0x000000ff00027202 */ /* 0x000fe20000000f00 */
[----:B------:R-:W-:Y:S01]  /*16560*/  IMAD.MOV.U32 R219, RZ, RZ, R8 ;  /* 0x000000ffffdb7224 */ /* 0x000fe200078e0008 */
[----:B------:R-:W-:Y:S01]  /*16570*/  MOV R3, 0x165a0 ;  /* 0x000165a000037802 */ /* 0x000fe20000000f00 */
[----:B------:R-:W-:Y:S02]  /*16580*/  IMAD.MOV.U32 R220, RZ, RZ, 0x181f ;  /* 0x0000181fffdc7424 */ /* 0x000fe400078e00ff */
[----:B-12---:R-:W-:Y:S05]  /*16590*/  CALL.REL.NOINC `($__internal_46_$__cuda_sm70_shflsync_idx_p) ;  /* 0x0000138000007944 */ /* 0x006fea0003c00000 */
        /* <DEDUP_REMOVED lines=11> */
[C---:B-1----:R-:W-:Y:S05]  /*16650*/  IADD3 R2, P0, R219.reuse, R26, RZ ;  /* 0x0000001adb027210 */ /* 0x042fea0007f1e0ff */
[C---:B------:R-:W-:Y:S01]  /*16660*/  IMAD.X R3, R4.reuse, 0x1, R10, P0 ;  /* 0x0000000104037824 */ /* 0x040fe200000e060a */
[C---:B------:R-:W-:Y:S04]  /*16670*/  IADD3 R6, P0, R219.reuse, R27, RZ ;  /* 0x0000001bdb067210 */ /* 0x040fe80007f1e0ff */
[----:B------:R1:W-:Y:S01]  /*16680*/  LDGSTS.E.BYPASS.LTC128B.128 [R215+0xa100], [R2.64], !P5 ;  /* 0x0a10000002d77fae */ /* 0x0003e2000e901d46 */
[C---:B------:R-:W-:Y:S05]  /*16690*/  IMAD.X R7, R4.reuse, 0x1, R11, P0 ;  /* 0x0000000104077824 */ /* 0x040fea00000e060b */
[----:B------:R2:W-:Y:S01]  /*166a0*/  LDGSTS.E.BYPASS.LTC128B.128 [R215+0xc100], [R6.64], !P4 ;  /* 0x0c10000006d77fae */ /* 0x0005e2000e101d46 */
[----:B-1----:R-:W-:Y:S01]  /*166b0*/  IADD3 R2, P0, R219, R28, RZ ;  /* 0x0000001cdb027210 */ /* 0x002fe20007f1e0ff */
[----:B------:R-:W-:Y:S04]  /*166c0*/  IMAD.MOV.U32 R219, RZ, RZ, R5 ;  /* 0x000000ffffdb7224 */ /* 0x000fe800078e0005 */
[----:B------:R-:W-:Y:S05]  /*166d0*/  IMAD.X R3, R4, 0x1, R12, P0 ;  /* 0x0000000104037824 */ /* 0x000fea00000e060c */
        /* <DEDUP_REMOVED lines=12> */
.L_x_2813:
[----:B------:R-:W-:Y:S02]  /*167a0*/  MOV R0, 0x2 ;  /* 0x0000000200007802 */ /* 0x000fe40000000f00 */
        /* <DEDUP_REMOVED lines=16> */
.L_x_2815:
[----:B------:R-:W-:Y:S01]  /*168b0*/  IMAD.MOV.U32 R4, RZ, RZ, R222 ;  /* 0x000000ffff047224 */ /* 0x000fe200078e00de */
[----:B------:R-:W-:-:S02]  /*168c0*/  MOV R0, 0x2 ;  /* 0x0000000200007802 */ /* 0x000fc40000000f00 */
[----:B------:R-:W-:Y:S02]  /*168d0*/  MOV R2, 0x168f0 ;  /* 0x000168f000027802 */ /* 0x000fe40000000f00 */
[----:B------:R-:W-:Y:S05]  /*168e0*/  CALL.REL.NOINC `($__internal_45_$__cuda_sm70_shflsync_bfly_p) ;  /* 0x00000fd000007944 */ /* 0x000fea0003c00000 */
[----:B------:R-:W-:Y:S05]  /*168f0*/  BRA `(.L_x_2902) ;  /* 0xffff7f5000007947 */ /* 0x000fea000383ffff */
.L_x_2816:
[----:B------:R-:W-:Y:S01]  /*16900*/  IMAD.MOV.U32 R4, RZ, RZ, R5 ;  /* 0x000000ffff047224 */ /* 0x000fe200078e0005 */
[----:B------:R-:W-:Y:S02]  /*16910*/  MOV R0, 0x1 ;  /* 0x0000000100007802 */ /* 0x000fe40000000f00 */
[----:B------:R-:W-:Y:S02]  /*16920*/  MOV R2, 0x16940 ;  /* 0x0001694000027802 */ /* 0x000fe40000000f00 */
[----:B-1----:R-:W-:Y:S05]  /*16930*/  CALL.REL.NOINC `($__internal_45_$__cuda_sm70_shflsync_bfly_p) ;  /* 0x00000f8000007944 */ /* 0x002fea0003c00000 */
[----:B------:R-:W-:Y:S01]  /*16940*/  FADD.FTZ R5, R5, R0 ;  /* 0x0000000005057221 */ /* 0x000fe20000010000 */
[----:B------:R-:W-:Y:S02]  /*16950*/  MOV R4, R221 ;  /* 0x000000dd00047202 */ /* 0x000fe40000000f00 */
[----:B------:R-:W-:Y:S02]  /*16960*/  MOV R0, 0x2 ;  /* 0x0000000200007802 */ /* 0x000fe40000000f00 */
[----:B------:R-:W-:Y:S02]  /*16970*/  MOV R2, 0x16990 ;  /* 0x0001699000027802 */ /* 0x000fe40000000f00 */
[----:B------:R-:W-:Y:S05]  /*16980*/  CALL.REL.NOINC `($__internal_45_$__cuda_sm70_shflsync_bfly_p) ;  /* 0x00000f3000007944 */ /* 0x000fea0003c00000 */
[----:B------:R-:W-:Y:S01]  /*16990*/  FADD.FTZ R4, R221, R0 ;  /* 0x00000000dd047221 */ /* 0x000fe20000010000 */
[----:B------:R-:W-:Y:S02]  /*169a0*/  MOV R0, 0x1 ;  /* 0x0000000100007802 */ /* 0x000fe40000000f00 */
[----:B------:R-:W-:-:S02]  /*169b0*/  MOV R2, 0x169d0 ;  /* 0x000169d000027802 */ /* 0x000fc40000000f00 */
[----:B------:R-:W-:Y:S05]  /*169c0*/  CALL.REL.NOINC `($__internal_45_$__cuda_sm70_shflsync_bfly_p) ;  /* 0x00000ef000007944 */ /* 0x000fea0003c00000 */
[----:B------:R-:W-:Y:S01]  /*169d0*/  MOV R3, R0 ;  /* 0x0000000000037202 */ /* 0x000fe20000000f00 */
[----:B------:R-:W-:Y:S05]  /*169e0*/  BRA `(.L_x_2903) ;  /* 0xffff7ed000007947 */ /* 0x000fea000383ffff */
.L_x_2823:
[----:B--234-:R-:W-:Y:S01]  /*169f0*/  IMAD.MOV.U32 R219, RZ, RZ, R5 ;  /* 0x000000ffffdb7224 */ /* 0x01cfe200078e0005 */
[----:B------:R-:W-:Y:S01]  /*16a00*/  MOV R2, RZ ;  /* 0x000000ff00027202 */ /* 0x000fe20000000f00 */
[----:B------:R-:W-:Y:S01]  /*16a10*/  IMAD.MOV.U32 R220, RZ, RZ, 0x181f ;  /* 0x0000181fffdc7424 */ /* 0x000fe200078e00ff */
[----:B------:R-:W-:-:S02]  /*16a20*/  MOV R3, 0x16a40 ;  /* 0x00016a4000037802 */ /* 0x000fc40000000f00 */
[----:B-1----:R-:W-:Y:S05]  /*16a30*/  CALL.REL.NOINC `($__internal_46_$__cuda_sm70_shflsync_idx_p) ;  /* 0x00000ee000007944 */ /* 0x002fea0003c00000 */
[----:B------:R-:W-:Y:S01]  /*16a40*/  MOV R4, R219 ;  /* 0x000000db00047202 */ /* 0x000fe20000000f00 */
[----:B------:R-:W-:Y:S05]  /*16a50*/  BRA `(.L_x_2904) ;  /* 0xffff9a7000007947 */ /* 0x000fea000383ffff */
.L_x_2824:
[----:B------:R-:W-:Y:S01]  /*16a60*/  IMAD.MOV.U32 R219, RZ, RZ, R14 ;  /* 0x000000ffffdb7224 */ /* 0x000fe200078e000e */
[----:B------:R-:W-:Y:S01]  /*16a70*/  MOV R2, RZ ;  /* 0x000000ff00027202 */ /* 0x000fe20000000f00 */
[----:B------:R-:W-:Y:S01]  /*16a80*/  IMAD.MOV.U32 R220, RZ, RZ, 0x181f ;  /* 0x0000181fffdc7424 */ /* 0x000fe200078e00ff */
[----:B------:R-:W-:-:S02]  /*16a90*/  MOV R3, 0x16ab0 ;  /* 0x00016ab000037802 */ /* 0x000fc40000000f00 */
[----:B-123--:R-:W-:Y:S05]  /*16aa0*/  CALL.REL.NOINC `($__internal_46_$__cuda_sm70_shflsync_idx_p) ;  /* 0x00000e7000007944 */ /* 0x00efea0003c00000 */
[----:B------:R-:W-:Y:S01]  /*16ab0*/  MOV R0, R219 ;  /* 0x000000db00007202 */ /* 0x000fe20000000f00 */
[----:B------:R-:W-:Y:S05]  /*16ac0*/  BRA `(.L_x_2905) ;  /* 0xffff9a2000007947 */ /* 0x000fea000383ffff */
.L_x_2827:
[----:B------:R-:W-:Y:S01]  /*16ad0*/  IMAD.MOV.U32 R219, RZ, RZ, R5 ;  /* 0x000000ffffdb7224 */ /* 0x000fe200078e0005 */
[----:B--2---:R-:W-:Y:S01]  /*16ae0*/  MOV R2, 0x1 ;  /* 0x0000000100027802 */ /* 0x004fe20000000f00 */
[----:B------:R-:W-:Y:S01]  /*16af0*/  IMAD.MOV.U32 R220, RZ, RZ, 0x181f ;  /* 0x0000181fffdc7424 */ /* 0x000fe200078e00ff */
[----:B------:R-:W-:-:S02]  /*16b00*/  MOV R3, 0x16b20 ;  /* 0x00016b2000037802 */ /* 0x000fc40000000f00 */
[----:B-1-34-:R-:W-:Y:S05]  /*16b10*/  CALL.REL.NOINC `($__internal_46_$__cuda_sm70_shflsync_idx_p) ;  /* 0x00000e0000007944 */ /* 0x01afea0003c00000 */
        /* <DEDUP_REMOVED lines=8> */
.L_x_2830:
[----:B------:R-:W-:Y:S01]  /*16ba0*/  IMAD.MOV.U32 R219, RZ, RZ, R5 ;  /* 0x000000ffffdb7224 */ /* 0x000fe200078e0005 */
[----:B-1----:R-:W-:Y:S01]  /*16bb0*/  MOV R2, 0x2 ;  /* 0x0000000200027802 */ /* 0x002fe20000000f00 */
[----:B------:R-:W-:Y:S01]  /*16bc0*/  IMAD.MOV.U32 R220, RZ, RZ, 0x181f ;  /* 0x0000181fffdc7424 */ /* 0x000fe200078e00ff */
[----:B------:R-:W-:Y:S02]  /*16bd0*/  MOV R3, 0x16bf0 ;  /* 0x00016bf000037802 */ /* 0x000fe40000000f00 */
[----:B--234-:R-:W-:Y:S05]  /*16be0*/  CALL.REL.NOINC `($__internal_46_$__cuda_sm70_shflsync_idx_p) ;  /* 0x00000d3000007944 */ /* 0x01cfea0003c00000 */
[----:B------:R-:W-:Y:S01]  /*16bf0*/  MOV R4, R219 ;  /* 0x000000db00047202 */ /* 0x000fe20000000f00 */
[----:B------:R-:W-:Y:S05]  /*16c00*/  BRA `(.L_x_2907) ;  /* 0xffff9c5000007947 */ /* 0x000fea000383ffff */
.L_x_2831:
[----:B------:R-:W-:Y:S01]  /*16c10*/  IMAD.MOV.U32 R219, RZ, RZ, R14 ;  /* 0x000000ffffdb7224 */ /* 0x000fe200078e000e */
[----:B-1----:R-:W-:Y:S01]  /*16c20*/  MOV R2, 0x2 ;  /* 0x0000000200027802 */ /* 0x002fe20000000f00 */
[----:B------:R-:W-:Y:S01]  /*16c30*/  IMAD.MOV.U32 R220, RZ, RZ, 0x181f ;  /* 0x0000181fffdc7424 */ /* 0x000fe200078e00ff */
[----:B------:R-:W-:Y:S02]  /*16c40*/  MOV R3, 0x16c60 ;  /* 0x00016c6000037802 */ /* 0x000fe40000000f00 */
[----:B--234-:R-:W-:Y:S05]  /*16c50*/  CALL.REL.NOINC `($__internal_46_$__cuda_sm70_shflsync_idx_p) ;  /* 0x00000cc000007944 */ /* 0x01cfea0003c00000 */
[----:B------:R-:W-:Y:S01]  /*16c60*/  MOV R0, R219 ;  /* 0x000000db00007202 */ /* 0x000fe20000000f00 */
[----:B------:R-:W-:Y:S05]  /*16c70*/  BRA `(.L_x_2908) ;  /* 0xffff9c0000007947 */ /* 0x000fea000383ffff */
.L_x_2834:
[----:B------:R-:W-:Y:S01]  /*16c80*/  IMAD.MOV.U32 R219, RZ, RZ, R5 ;  /* 0x000000ffffdb7224 */ /* 0x000fe200078e0005 */
[----:B-1----:R-:W-:Y:S01]  /*16c90*/  MOV R2, 0x3 ;  /* 0x0000000300027802 */ /* 0x002fe20000000f00 */
[----:B------:R-:W-:Y:S01]  /*16ca0*/  IMAD.MOV.U32 R220, RZ, RZ, 0x181f ;  /* 0x0000181fffdc7424 */ /* 0x000fe200078e00ff */
[----:B------:R-:W-:-:S02]  /*16cb0*/  MOV R3, 0x16cd0 ;  /* 0x00016cd000037802 */ /* 0x000fc40000000f00 */
[----:B--234-:R-:W-:Y:S05]  /*16cc0*/  CALL.REL.NOINC `($__internal_46_$__cuda_sm70_shflsync_idx_p) ;  /* 0x00000c5000007944 */ /* 0x01cfea0003c00000 */
        /* <DEDUP_REMOVED lines=8> */
.L_x_2836:
[----:B------:R-:W-:Y:S01]  /*16d50*/  IMAD.MOV.U32 R219, RZ, RZ, R5 ;  /* 0x000000ffffdb7224 */ /* 0x000fe200078e0005 */
[----:B------:R-:W-:Y:S01]  /*16d60*/  MOV R2, RZ ;  /* 0x000000ff00027202 */ /* 0x000fe20000000f00 */
[----:B------:R-:W-:Y:S01]  /*16d70*/  IMAD.MOV.U32 R220, RZ, RZ, 0x1c1f ;  /* 0x00001c1fffdc7424 */ /* 0x000fe200078e00ff */
[----:B------:R-:W-:Y:S02]  /*16d80*/  MOV R3, 0x16da0 ;  /* 0x00016da000037802 */ /* 0x000fe40000000f00 */
[----:B------:R-:W-:Y:S05]  /*16d90*/  CALL.REL.NOINC `($__internal_46_$__cuda_sm70_shflsync_idx_p) ;  /* 0x00000b8000007944 */ /* 0x000fea0003c00000 */
[----:B------:R-:W-:Y:S01]  /*16da0*/  MOV R4, R219 ;  /* 0x000000db00047202 */ /* 0x000fe20000000f00 */
[----:B------:R-:W-:Y:S05]  /*16db0*/  BRA `(.L_x_2910) ;  /* 0xffffa02000007947 */ /* 0x000fea000383ffff */
.L_x_2837:
[----:B------:R-:W-:Y:S01]  /*16dc0*/  IMAD.MOV.U32 R219, RZ, RZ, R12 ;  /* 0x000000ffffdb7224 */ /* 0x000fe200078e000c */
[----:B------:R-:W-:Y:S01]  /*16dd0*/  MOV R2, RZ ;  /* 0x000000ff00027202 */ /* 0x000fe20000000f00 */
[----:B------:R-:W-:Y:S01]  /*16de0*/  IMAD.MOV.U32 R220, RZ, RZ, 0x1c1f ;  /* 0x00001c1fffdc7424 */ /* 0x000fe200078e00ff */
[----:B------:R-:W-:Y:S02]  /*16df0*/  MOV R3, 0x16e10 ;  /* 0x00016e1000037802 */ /* 0x000fe40000000f00 */
[----:B-12---:R-:W-:Y:S05]  /*16e00*/  CALL.REL.NOINC `($__internal_46_$__cuda_sm70_shflsync_idx_p) ;  /* 0x00000b1000007944 */ /* 0x006fea0003c00000 */
[----:B------:R-:W-:Y:S01]  /*16e10*/  MOV R0, R219 ;  /* 0x000000db00007202 */ /* 0x000fe20000000f00 */
[----:B------:R-:W-:Y:S05]  /*16e20*/  BRA `(.L_x_2911) ;  /* 0xffff9fd000007947 */ /* 0x000fea000383ffff */
.L_x_2840:
        /* <DEDUP_REMOVED lines=13> */
.L_x_2844:
[----:B------:R-:W-:Y:S01]  /*16f00*/  IMAD.MOV.U32 R219, RZ, RZ, R5 ;  /* 0x000000ffffdb7224 */ /* 0x000fe200078e0005 */
[----:B------:R-:W-:Y:S01]  /*16f10*/  MOV R2, RZ ;  /* 0x000000ff00027202 */ /* 0x000fe20000000f00 */
[----:B------:R-:W-:Y:S01]  /*16f20*/  IMAD.MOV.U32 R220, RZ, RZ, 0x181f ;  /* 0x0000181fffdc7424 */ /* 0x000fe200078e00ff */
[----:B------:R-:W-:Y:S02]  /*16f30*/  MOV R3, 0x16f50 ;  /* 0x00016f5000037802 */ /* 0x000fe40000000f00 */
[----:B------:R-:W-:Y:S05]  /*16f40*/  CALL.REL.NOINC `($__internal_46_$__cuda_sm70_shflsync_idx_p) ;  /* 0x000009d000007944 */ /* 0x000fea0003c00000 */
[----:B------:R-:W-:Y:S01]  /*16f50*/  MOV R4, R219 ;  /* 0x000000db00047202 */ /* 0x000fe20000000f00 */
[----:B------:R-:W-:Y:S05]  /*16f60*/  BRA `(.L_x_2913) ;  /* 0xffffc1f000007947 */ /* 0x000fea000383ffff */
.L_x_2845:
[----:B------:R-:W-:Y:S01]  /*16f70*/  IMAD.MOV.U32 R219, RZ, RZ, R14 ;  /* 0x000000ffffdb7224 */ /* 0x000fe200078e000e */
[----:B------:R-:W-:Y:S01]  /*16f80*/  MOV R2, RZ ;  /* 0x000000ff00027202 */ /* 0x000fe20000000f00 */
[----:B------:R-:W-:Y:S01]  /*16f90*/  IMAD.MOV.U32 R220, RZ, RZ, 0x181f ;  /* 0x0000181fffdc7424 */ /* 0x000fe200078e00ff */
[----:B------:R-:W-:Y:S02]  /*16fa0*/  MOV R3, 0x16fc0 ;  /* 0x00016fc000037802 */ /* 0x000fe40000000f00 */
[----:B-12---:R-:W-:Y:S05]  /*16fb0*/  CALL.REL.NOINC `($__internal_46_$__cuda_sm70_shflsync_idx_p) ;  /* 0x0000096000007944 */ /* 0x006fea0003c00000 */
[----:B------:R-:W-:Y:S01]  /*16fc0*/  MOV R0, R219 ;  /* 0x000000db00007202 */ /* 0x000fe20000000f00 */
[----:B------:R-:W-:Y:S05]  /*16fd0*/  BRA `(.L_x_2914) ;  /* 0xffffc1a000007947 */ /* 0x000fea000383ffff */
.L_x_2848:
        /* <DEDUP_REMOVED lines=13> */
.L_x_2851:
[----:B------:R-:W-:Y:S01]  /*170b0*/  IMAD.MOV.U32 R219, RZ, RZ, R5 ;  /* 0x000000ffffdb7224 */ /* 0x000fe200078e0005 */
[----:B-1----:R-:W-:Y:S01]  /*170c0*/  MOV R2, 0x2 ;  /* 0x0000000200027802 */ /* 0x002fe20000000f00 */
[----:B------:R-:W-:Y:S01]  /*170d0*/  IMAD.MOV.U32 R220, RZ, RZ, 0x181f ;  /* 0x0000181fffdc7424 */ /* 0x000fe200078e00ff */
[----:B------:R-:W-:Y:S02]  /*170e0*/  MOV R3, 0x17100 ;  /* 0x0001710000037802 */ /* 0x000fe40000000f00 */
[----:B--234-:R-:W-:Y:S05]  /*170f0*/  CALL.REL.NOINC `($__internal_46_$__cuda_sm70_shflsync_idx_p) ;  /* 0x0000082000007944 */ /* 0x01cfea0003c00000 */
[----:B------:R-:W-:Y:S01]  /*17100*/  MOV R4, R219 ;  /* 0x000000db00047202 */ /* 0x000fe20000000f00 */
[----:B------:R-:W-:Y:S05]  /*17110*/  BRA `(.L_x_2916) ;  /* 0xffffc3e000007947 */ /* 0x000fea000383ffff */
.L_x_2852:
[----:B------:R-:W-:Y:S01]  /*17120*/  IMAD.MOV.U32 R219, RZ, RZ, R14 ;  /* 0x000000ffffdb7224 */ /* 0x000fe200078e000e */
[----:B------:R-:W-:Y:S01]  /*17130*/  MOV R2, 0x2 ;  /* 0x0000000200027802 */ /* 0x000fe20000000f00 */
[----:B------:R-:W-:Y:S01]  /*17140*/  IMAD.MOV.U32 R220, RZ, RZ, 0x181f ;  /* 0x0000181fffdc7424 */ /* 0x000fe200078e00ff */
[----:B------:R-:W-:Y:S02]  /*17150*/  MOV R3, 0x17170 ;  /* 0x0001717000037802 */ /* 0x000fe40000000f00 */
[----:B-1234-:R-:W-:Y:S05]  /*17160*/  CALL.REL.NOINC `($__internal_46_$__cuda_sm70_shflsync_idx_p) ;  /* 0x000007b000007944 */ /* 0x01efea0003c00000 */
[----:B------:R-:W-:Y:S01]  /*17170*/  MOV R0, R219 ;  /* 0x000000db00007202 */ /* 0x000fe20000000f00 */
[----:B------:R-:W-:Y:S05]  /*17180*/  BRA `(.L_x_2917) ;  /* 0xffffc39000007947 */ /* 0x000fea000383ffff */
.L_x_2855:
        /* <DEDUP_REMOVED lines=13> */
.L_x_2857:
[----:B------:R-:W-:Y:S01]  /*17260*/  IMAD.MOV.U32 R219, RZ, RZ, R106 ;  /* 0x000000ffffdb7224 */ /* 0x000fe200078e006a */
[----:B------:R-:W-:Y:S01]  /*17270*/  MOV R2, RZ ;  /* 0x000000ff00027202 */ /* 0x000fe20000000f00 */
[----:B------:R-:W-:Y:S01]  /*17280*/  IMAD.MOV.U32 R220, RZ, RZ, 0x1f ;  /* 0x0000001fffdc7424 */ /* 0x000fe200078e00ff */
[----:B------:R-:W-:Y:S02]  /*17290*/  MOV R3, 0x172b0 ;  /* 0x000172b000037802 */ /* 0x000fe40000000f00 */
[----:B-1----:R-:W-:Y:S05]  /*172a0*/  CALL.REL.NOINC `($__internal_46_$__cuda_sm70_shflsync_idx_p) ;  /* 0x0000067000007944 */ /* 0x002fea0003c00000 */
[----:B------:R-:W-:Y:S01]  /*172b0*/  MOV R9, R219 ;  /* 0x000000db00097202 */ /* 0x000fe20000000f00 */
[----:B------:R-:W-:Y:S05]  /*172c0*/  BRA `(.L_x_2919) ;  /* 0xffffc66000007947 */ /* 0x000fea000383ffff */
.L_x_2858:
[----:B------:R-:W-:Y:S01]  /*172d0*/  IMAD.MOV.U32 R219, RZ, RZ, R106 ;  /* 0x000000ffffdb7224 */ /* 0x000fe200078e006a */
[----:B------:R-:W-:Y:S01]  /*172e0*/  MOV R2, 0x1 ;  /* 0x0000000100027802 */ /* 0x000fe20000000f00 */
[----:B------:R-:W-:Y:S01]  /*172f0*/  IMAD.MOV.U32 R220, RZ, RZ, 0x1f ;  /* 0x0000001fffdc7424 */ /* 0x000fe200078e00ff */
[----:B------:R-:W-:Y:S02]  /*17300*/  MOV R3, 0x17320 ;  /* 0x0001732000037802 */ /* 0x000fe40000000f00 */
[----:B-123--:R-:W-:Y:S05]  /*17310*/  CALL.REL.NOINC `($__internal_46_$__cuda_sm70_shflsync_idx_p) ;  /* 0x0000060000007944 */ /* 0x00efea0003c00000 */
[----:B------:R-:W-:Y:S01]  /*17320*/  MOV R8, R219 ;  /* 0x000000db00087202 */ /* 0x000fe20000000f00 */
[----:B------:R-:W-:Y:S05]  /*17330*/  BRA `(.L_x_2920) ;  /* 0xffffc61000007947 */ /* 0x000fea000383ffff */
.L_x_2859:
[----:B------:R-:W-:Y:S02]  /*17340*/  MOV R3, 0x1 ;  /* 0x0000000100037802 */ /* 0x000fe40000000f00 */
[----:B------:R-:W-:-:S02]  /*17350*/  MOV R2, 0x17370 ;  /* 0x0001737000027802 */ /* 0x000fc40000000f00 */
[----:B--234-:R-:W-:Y:S05]  /*17360*/  CALL.REL.NOINC `($__internal_47_$__cuda_sm70_shflsync_up_p) ;  /* 0x0000061000007944 */ /* 0x01cfea0003c00000 */
[----:B------:R-:W-:Y:S05]  /*17370*/  BRA `(.L_x_2921) ;  /* 0xffffc6f000007947 */ /* 0x000fea000383ffff */
.L_x_2860:
[----:B------:R-:W-:Y:S02]  /*17380*/  MOV R3, 0x2 ;  /* 0x0000000200037802 */ /* 0x000fe40000000f00 */
[----:B------:R-:W-:-:S02]  /*17390*/  MOV R2, 0x173b0 ;  /* 0x000173b000027802 */ /* 0x000fc40000000f00 */
[----:B--23--:R-:W-:Y:S05]  /*173a0*/  CALL.REL.NOINC `($__internal_47_$__cuda_sm70_shflsync_up_p) ;  /* 0x000005d000007944 */ /* 0x00cfea0003c00000 */
        /* <DEDUP_REMOVED lines=24> */
.L_x_2864:
[----:B------:R-:W-:Y:S02]  /*17530*/  MOV R3, 0x1 ;  /* 0x0000000100037802 */ /* 0x000fe40000000f00 */
[----:B------:R-:W-:Y:S02]  /*17540*/  MOV R2, 0x17560 ;  /* 0x0001756000027802 */ /* 0x000fe40000000f00 */
[----:B------:R-:W-:Y:S05]  /*17550*/  CALL.REL.NOINC `($__internal_47_$__cuda_sm70_shflsync_up_p) ;  /* 0x0000042000007944 */ /* 0x000fea0003c00000 */
[----:B------:R-:W-:Y:S01]  /*17560*/  MOV R2, R4 ;  /* 0x0000000400027202 */ /* 0x000fe20000000f00 */
[----:B------:R-:W-:Y:S05]  /*17570*/  BRA `(.L_x_2923) ;  /* 0xffffc74000007947 */ /* 0x000fea000383ffff */
.L_x_2865:
[----:B------:R-:W-:Y:S02]  /*17580*/  MOV R3, 0x2 ;  /* 0x0000000200037802 */ /* 0x000fe40000000f00 */
[----:B------:R-:W-:Y:S02]  /*17590*/  MOV R2, 0x175b0 ;  /* 0x000175b000027802 */ /* 0x000fe40000000f00 */
        /* <DEDUP_REMOVED lines=25> */
.L_x_2867:
[----:B------:R-:W-:Y:S02]  /*17730*/  SEL R0, RZ, 0x1, P0 ;  /* 0x00000001ff007807 */ /* 0x000fe40000000000 */
[----:B------:R-:W-:Y:S02]  /*17740*/  MOV R2, 0x17760 ;  /* 0x0001776000027802 */ /* 0x000fe40000000f00 */
[----:B-1----:R-:W-:Y:S05]  /*17750*/  CALL.REL.NOINC `($__internal_48_$__cuda_sm70_votesync_ballot) ;  /* 0x0000028000007944 */ /* 0x002fea0003c00000 */
[----:B------:R-:W-:Y:S01]  /*17760*/  MOV R5, R0 ;  /* 0x0000000000057202 */ /* 0x000fe20000000f00 */
[----:B------:R-:W-:Y:S05]  /*17770*/  BRA `(.L_x_2925) ;  /* 0xffffc6d000007947 */ /* 0x000fea000383ffff */
.L_x_2868:
[----:B------:R-:W-:Y:S01]  /*17780*/  IMAD.MOV.U32 R219, RZ, RZ, R6 ;  /* 0x000000ffffdb7224 */ /* 0x000fe200078e0006 */
[----:B------:R-:W-:Y:S01]  /*17790*/  MOV R2, R0 ;  /* 0x0000000000027202 */ /* 0x000fe20000000f00 */
[----:B------:R-:W-:Y:S01]  /*177a0*/  IMAD.MOV.U32 R220, RZ, RZ, 0x1f ;  /* 0x0000001fffdc7424 */ /* 0x000fe200078e00ff */
[----:B------:R-:W-:Y:S02]  /*177b0*/  MOV R3, 0x177d0 ;  /* 0x000177d000037802 */ /* 0x000fe40000000f00 */
[----:B-1----:R-:W-:Y:S05]  /*177c0*/  CALL.REL.NOINC `($__internal_46_$__cuda_sm70_shflsync_idx_p) ;  /* 0x0000015000007944 */ /* 0x002fea0003c00000 */
[----:B------:R-:W-:Y:S01]  /*177d0*/  IMAD.MOV.U32 R10, RZ, RZ, R219 ;  /* 0x000000ffff0a7224 */ /* 0x000fe200078e00db */
[----:B------:R-:W-:Y:S01]  /*177e0*/  MOV R2, R0 ;  /* 0x0000000000027202 */ /* 0x000fe20000000f00 */
[----:B------:R-:W-:Y:S01]  /*177f0*/  IMAD.MOV.U32 R219, RZ, RZ, R7 ;  /* 0x000000ffffdb7224 */ /* 0x000fe200078e0007 */
[----:B------:R-:W-:-:S02]  /*17800*/  MOV R220, 0x1f ;  /* 0x0000001f00dc7802 */ /* 0x000fc40000000f00 */
[----:B------:R-:W-:Y:S02]  /*17810*/  MOV R3, 0x17830 ;  /* 0x0001783000037802 */ /* 0x000fe40000000f00 */
[----:B------:R-:W-:Y:S05]  /*17820*/  CALL.REL.NOINC `($__internal_46_$__cuda_sm70_shflsync_idx_p) ;  /* 0x000000f000007944 */ /* 0x000fea0003c00000 */
[----:B------:R-:W-:Y:S01]  /*17830*/  MOV R7, R219 ;  /* 0x000000db00077202 */ /* 0x000fe20000000f00 */
[----:B------:R-:W-:Y:S05]  /*17840*/  BRA `(.L_x_2926) ;  /* 0xffffc65000007947 */ /* 0x000fea000383ffff */
.L_x_2871:
[----:B------:R-:W-:Y:S01]  /*17850*/  IMAD.MOV.U32 R219, RZ, RZ, R4 ;  /* 0x000000ffffdb7224 */ /* 0x000fe200078e0004 */
[----:B------:R-:W-:Y:S01]  /*17860*/  MOV R2, R0 ;  /* 0x0000000000027202 */ /* 0x000fe20000000f00 */
[----:B------:R-:W-:Y:S01]  /*17870*/  IMAD.MOV.U32 R220, RZ, RZ, 0x1f ;  /* 0x0000001fffdc7424 */ /* 0x000fe200078e00ff */
[----:B------:R-:W-:Y:S02]  /*17880*/  MOV R3, 0x178a0 ;  /* 0x000178a000037802 */ /* 0x000fe40000000f00 */
[----:B-1-34-:R-:W-:Y:S05]  /*17890*/  CALL.REL.NOINC `($__internal_46_$__cuda_sm70_shflsync_idx_p) ;  /* 0x0000008000007944 */ /* 0x01afea0003c00000 */
[----:B------:R-:W-:Y:S01]  /*178a0*/  MOV R11, R219 ;  /* 0x000000db000b7202 */ /* 0x000fe20000000f00 */
[----:B------:R-:W-:Y:S05]  /*178b0*/  BRA `(.L_x_2870) ;  /* 0xffffc64000007947 */ /* 0x000fea000383ffff */
        .weak           $__internal_45_$__cuda_sm70_shflsync_bfly_p
        .type           $__internal_45_$__cuda_sm70_shflsync_bfly_p,@function
        .size           $__internal_45_$__cuda_sm70_shflsync_bfly_p,($__internal_46_$__cuda_sm70_shflsync_idx_p - $__internal_45_$__cuda_sm70_shflsync_bfly_p)
$__internal_45_$__cuda_sm70_shflsync_bfly_p:
[----:B------:R-:W-:Y:S02]  /*178c0*/  MOV R188, 0xffffffff ;  /* 0xffffffff00bc7802 */ /* 0x000fe40000000f00 */
[----:B------:R-:W-:Y:S02]  /*178d0*/  MOV R3, 0x1f ;  /* 0x0000001f00037802 */ /* 0x000fe40000000f00 */
[----:B------:R-:W-:Y:S04]  /*178e0*/  WARPSYNC R188 ;  /* 0x000000bc00007348 */ /* 0x000fe80003800000 */
[----:B------:R1:W2:Y:S02]  /*178f0*/  SHFL.BFLY PT, R0, R4, R0, R3 ;  /* 0x0c00000004007389 */ /* 0x0002a400000e0003 */
[----:B-1----:R-:W-:-:S04]  /*17900*/  MOV R3, 0x0 ;  /* 0x0000000000037802 */ /* 0x002fc80000000f00 */
[----:B--2---:R-:W-:Y:S05]  /*17910*/  RET.REL.NODEC R2 `(_ZN7cutlass13device_kernelIN5flash19enable_sm80_to_sm89INS1_16FlashAttnFwdSm80INS1_25CollectiveMainloopFwdSm80ILi8ELi1ELb0EN4cute5tupleIJNS5_1CILi128EEENS7_ILi64EEENS7_ILi256EEEEEELi256ENS_6half_tEfNS_4arch4Sm80ELb1ELb0ELb1ELb1ELb1ELb0ELb1ELb1EEENS1_21CollectiveEpilogueFwdINS6_IJS8_SA_S9_EEENS6_IJNS7_ILi1EEESI_SI_EEESC_SE_Li256ELb1ELb1ELb1ELb0EEENS1_36VarlenDynamicPersistentTileSchedulerILi128ELi64ELi256ELi256ELb1ELb1ELb0ELb1ELb1ELb1EEEEEEEEEvNT_6ParamsE) ;  /* 0xfffe86e002007950 */ /* 0x004fea0003c3ffff */
        .weak           $__internal_46_$__cuda_sm70_shflsync_idx_p
        .type           $__internal_46_$__cuda_sm70_shflsync_idx_p,@function
        .size           $__internal_46_$__cuda_sm70_shflsync_idx_p,($__internal_47_$__cuda_sm70_shflsync_up_p - $__internal_46_$__cuda_sm70_shflsync_idx_p)
$__internal_46_$__cuda_sm70_shflsync_idx_p:
[----:B------:R-:W-:-:S04]  /*17920*/  MOV R244, 0xffffffff ;  /* 0xffffffff00f47802 */ /* 0x000fc80000000f00 */
[----:B------:R-:W-:Y:S04]  /*17930*/  WARPSYNC R244 ;  /* 0x000000f400007348 */ /* 0x000fe80003800000 */
[----:B------:R1:W2:Y:S02]  /*17940*/  SHFL.IDX PT, R219, R219, R2, R220 ;  /* 0x00000002dbdb7389 */ /* 0x0002a400000e00dc */
[----:B-1----:R-:W-:Y:S02]  /*17950*/  MOV R2, R3 ;  /* 0x0000000300027202 */ /* 0x002fe40000000f00 */
[----:B------:R-:W-:-:S04]  /*17960*/  MOV R3, 0x0 ;  /* 0x0000000000037802 */ /* 0x000fc80000000f00 */
[----:B--2---:R-:W-:Y:S05]  /*17970*/  RET.REL.NODEC R2 `(_ZN7cutlass13device_kernelIN5flash19enable_sm80_to_sm89INS1_16FlashAttnFwdSm80INS1_25CollectiveMainloopFwdSm80ILi8ELi1ELb0EN4cute5tupleIJNS5_1CILi128EEENS7_ILi64EEENS7_ILi256EEEEEELi256ENS_6half_tEfNS_4arch4Sm80ELb1ELb0ELb1ELb1ELb1ELb0ELb1ELb1EEENS1_21CollectiveEpilogueFwdINS6_IJS8_SA_S9_EEENS6_IJNS7_ILi1EEESI_SI_EEESC_SE_Li256ELb1ELb1ELb1ELb0EEENS1_36VarlenDynamicPersistentTileSchedulerILi128ELi64ELi256ELi256ELb1ELb1ELb0ELb1ELb1ELb1EEEEEEEEEvNT_6ParamsE) ;  /* 0xfffe868002007950 */ /* 0x004fea0003c3ffff */
        .weak           $__internal_47_$__cuda_sm70_shflsync_up_p
        .type           $__internal_47_$__cuda_sm70_shflsync_up_p,@function
        .size           $__internal_47_$__cuda_sm70_shflsync_up_p,($__internal_48_$__cuda_sm70_votesync_ballot - $__internal_47_$__cuda_sm70_shflsync_up_p)
$__internal_47_$__cuda_sm70_shflsync_up_p:
[----:B------:R-:W-:Y:S02]  /*17980*/  MOV R4, RZ ;  /* 0x000000ff00047202 */ /* 0x000fe40000000f00 */
[----:B------:R-:W-:-:S04]  /*17990*/  MOV R10, 0xffffffff ;  /* 0xffffffff000a7802 */ /* 0x000fc80000000f00 */
[----:B------:R-:W-:Y:S04]  /*179a0*/  WARPSYNC R10 ;  /* 0x0000000a00007348 */ /* 0x000fe80003800000 */
[----:B------:R1:W2:Y:S02]  /*179b0*/  SHFL.UP PT, R4, R0, R3, R4 ;  /* 0x0400000300047389 */ /* 0x0002a400000e0004 */
[----:B-1----:R-:W-:-:S04]  /*179c0*/  MOV R3, 0x0 ;  /* 0x0000000000037802 */ /* 0x002fc80000000f00 */
[----:B--2---:R-:W-:Y:S05]  /*179d0*/  RET.REL.NODEC R2 `(_ZN7cutlass13device_kernelIN5flash19enable_sm80_to_sm89INS1_16FlashAttnFwdSm80INS1_25CollectiveMainloopFwdSm80ILi8ELi1ELb0EN4cute5tupleIJNS5_1CILi128EEENS7_ILi64EEENS7_ILi256EEEEEELi256ENS_6half_tEfNS_4arch4Sm80ELb1ELb0ELb1ELb1ELb1ELb0ELb1ELb1EEENS1_21CollectiveEpilogueFwdINS6_IJS8_SA_S9_EEENS6_IJNS7_ILi1EEESI_SI_EEESC_SE_Li256ELb1ELb1ELb1ELb0EEENS1_36VarlenDynamicPersistentTileSchedulerILi128ELi64ELi256ELi256ELb1ELb1ELb0ELb1ELb1ELb1EEEEEEEEEvNT_6ParamsE) ;  /* 0xfffe862002007950 */ /* 0x004fea0003c3ffff */
        .weak           $__internal_48_$__cuda_sm70_votesync_ballot
        .type           $__internal_48_$__cuda_sm70_votesync_ballot,@function
        .size           $__internal_48_$__cuda_sm70_votesync_ballot,(.L_x_6518 - $__internal_48_$__cuda_sm70_votesync_ballot)
$__internal_48_$__cuda_sm70_votesync_ballot:
[----:B------:R-:W-:Y:S01]  /*179e0*/  ISETP.NE.U32.AND P0, PT, R0, 0x1, PT ;  /* 0x000000010000780c */ /* 0x000fe20003f05070 */
[----:B------:R-:W-:-:S04]  /*179f0*/  IMAD.MOV.U32 R3, RZ, RZ, -0x1 ;  /* 0xffffffffff037424 */ /* 0x000fc800078e00ff */
[----:B------:R-:W-:Y:S08]  /*17a00*/  WARPSYNC R3 ;  /* 0x0000000300007348 */ /* 0x000ff00003800000 */
[----:B------:R-:W-:-:S04]  /*17a10*/  VOTE.ANY R0, PT, !P0 ;  /* 0x0000000000007806 */ /* 0x000fc800040e0100 */
[----:B------:R-:W-:Y:S01]  /*17a20*/  LOP3.LUT R0, R0, R3, RZ, 0xc0, !PT ;  /* 0x0000000300007212 */ /* 0x000fe200078ec0ff */
[----:B------:R-:W-:-:S04]  /*17a30*/  IMAD.MOV.U32 R3, RZ, RZ, 0x0 ;  /* 0x00000000ff037424 */ /* 0x000fc800078e00ff */
[----:B------:R-:W-:Y:S05]  /*17a40*/  RET.REL.NODEC R2 `(_ZN7cutlass13device_kernelIN5flash19enable_sm80_to_sm89INS1_16FlashAttnFwdSm80INS1_25CollectiveMainloopFwdSm80ILi8ELi1ELb0EN4cute5tupleIJNS5_1CILi128EEENS7_ILi64EEENS7_ILi256EEEEEELi256ENS_6half_tEfNS_4arch4Sm80ELb1ELb0ELb1ELb1ELb1ELb0ELb1ELb1EEENS1_21CollectiveEpilogueFwdINS6_IJS8_SA_S9_EEENS6_IJNS7_ILi1EEESI_SI_EEESC_SE_Li256ELb1ELb1ELb1ELb0EEENS1_36VarlenDynamicPersistentTileSchedulerILi128ELi64ELi256ELi256ELb1ELb1ELb0ELb1ELb1ELb1EEEEEEEEEvNT_6ParamsE) ;  /* 0xfffe85b002007950 */ /* 0x000fea0003c3ffff */
.L_x_2927:
        /* <DEDUP_REMOVED lines=11> */
.L_x_6518:


//--------------------- .text._ZN7cutlass13device_kernelIN5flash19enable_sm80_to_sm89INS1_16FlashAttnFwdSm80INS1_25CollectiveMainloopFwdSm80ILi8ELi1ELb0EN4cute5tupleIJNS5_1CILi128EEENS7_ILi48EEENS7_ILi256EEEEEELi256ENS_6half_tEfNS_4arch4Sm80ELb1ELb0ELb1ELb1ELb1ELb1ELb1ELb1EEENS1_21CollectiveEpilogueFwdINS6_IJS8_SA_S9_EEENS6_IJNS7_ILi1EEESI_SI_EEESC_SE_Li256ELb1ELb1ELb1ELb0EEENS1_36VarlenDynamicPersistentTileSchedulerILi128ELi48ELi256ELi256ELb1ELb1ELb0ELb1ELb1ELb1EEEEEEEEEvNT_6ParamsE --------------------------
	.section	.text._ZN7cutlass13device_kernelIN5flash19enable_sm80_to_sm89INS1_16FlashAttnFwdSm80INS1_25CollectiveMainloopFwdSm80ILi8ELi1ELb0EN4cute5tupleIJNS5_1CILi128EEENS7_ILi48EEENS7_ILi256EEEEEELi256ENS_6half_tEfNS_4arch4Sm80ELb1ELb0ELb1ELb1ELb1ELb1ELb1ELb1EEENS1_21CollectiveEpilogueFwdINS6_IJS8_SA_S9_EEENS6_IJNS7_ILi1EEESI_SI_EEESC_SE_Li256ELb1ELb1ELb1ELb0EEENS1_36VarlenDynamicPersistentTileSchedulerILi128ELi48ELi256ELi256ELb1ELb1ELb0ELb1ELb1ELb1EEEEEEEEEvNT_6ParamsE,"ax",@progbits
	.sectioninfo	@"SHI_REGISTERS=255"
	.align	128
.text._ZN7cutlass13device_kernelIN5flash19enable_sm80_to_sm89INS1_16FlashAttnFwdSm80INS1_25CollectiveMainloopFwdSm80ILi8ELi1ELb0EN4cute5tupleIJNS5_1CILi128EEENS7_ILi48EEENS7_ILi256EEEEEELi256ENS_6half_tEfNS_4arch4Sm80ELb1ELb0ELb1ELb1ELb1ELb1ELb1ELb1EEENS1_21CollectiveEpilogueFwdINS6_IJS8_SA_S9_EEENS6_IJNS7_ILi1EEESI_SI_EEESC_SE_Li256ELb1ELb1ELb1ELb0EEENS1_36VarlenDynamicPersistentTileSchedulerILi128ELi48ELi256ELi256ELb1ELb1ELb0ELb1ELb1ELb1EEEEEEEEEvNT_6ParamsE:
        .type           _ZN7cutlass13device_kernelIN5flash19enable_sm80_to_sm89INS1_16FlashAttnFwdSm80INS1_25CollectiveMainloopFwdSm80ILi8ELi1ELb0EN4cute5tupleIJNS5_1CILi128EEENS7_ILi48EEENS7_ILi256EEEEEELi256ENS_6half_tEfNS_4arch4Sm80ELb1ELb0ELb1ELb1ELb1ELb1ELb1ELb1EEENS1_21CollectiveEpilogueFwdINS6_IJS8_SA_S9_EEENS6_IJNS7_ILi1EEESI_SI_EEESC_SE_Li256ELb1ELb1ELb1ELb0EEENS1_36VarlenDynamicPersistentTileSchedulerILi128ELi48ELi256ELi256ELb1ELb1ELb0ELb1ELb1ELb1EEEEEEEEEvNT_6ParamsE,@function
        .size           _ZN7cutlass13device_kernelIN5flash19enable_sm80_to_sm89INS1_16FlashAttnFwdSm80INS1_25CollectiveMainloopFwdSm80ILi8ELi1ELb0EN4cute5tupleIJNS5_1CILi128EEENS7_ILi48EEENS7_ILi256EEEEEELi256ENS_6half_tEfNS_4arch4Sm80ELb1ELb0ELb1ELb1ELb1ELb1ELb1ELb1EEENS1_21CollectiveEpilogueFwdINS6_IJS8_SA_S9_EEENS6_IJNS7_ILi1EEESI_SI_EEESC_SE_Li256ELb1ELb1ELb1ELb0EEENS1_36VarlenDynamicPersistentTileSchedulerILi128ELi48ELi256ELi256ELb1ELb1ELb0ELb1ELb1ELb1EEEEEEEEEvNT_6ParamsE,(.L_x_6523 - _ZN7cutlass13device_kernelIN5flash19enable_sm80_to_sm89INS1_16FlashAttnFwdSm80INS1_25CollectiveMainloopFwdSm80ILi8ELi1ELb0EN4cute5tupleIJNS5_1CILi128EEENS7_ILi48EEENS7_ILi256EEEEEELi256ENS_6half_tEfNS_4arch4Sm80ELb1ELb0ELb1ELb1ELb1ELb1ELb1ELb1EEENS1_21CollectiveEpilogueFwdINS6_IJS8_SA_S9_EEENS6_IJNS7_ILi1EEESI_SI_EEESC_SE_Li256ELb1ELb1ELb1ELb0EEENS1_36VarlenDynamicPersistentTileSchedulerILi128ELi48ELi256ELi256ELb1ELb1ELb0ELb1ELb1ELb1EEEEEEEEEvNT_6ParamsE)
        .other          _ZN7cutlass13device_kernelIN5flash19enable_sm80_to_sm89INS1_16FlashAttnFwdSm80INS1_25CollectiveMainloopFwdSm80ILi8ELi1ELb0EN4cute5tupleIJNS5_1CILi128EEENS7_ILi48EEENS7_ILi256EEEEEELi256ENS_6half_tEfNS_4arch4Sm80ELb1ELb0ELb1ELb1ELb1ELb1ELb1ELb1EEENS1_21CollectiveEpilogueFwdINS6_IJS8_SA_S9_EEENS6_IJNS7_ILi1EEESI_SI_EEESC_SE_Li256ELb1ELb1ELb1ELb0EEENS1_36VarlenDynamicPersistentTileSchedulerILi128ELi48ELi256ELi256ELb1ELb1ELb0ELb1ELb1ELb1EEEEEEEEEvNT_6ParamsE,@"STO_CUDA_ENTRY STV_DEFAULT"
_ZN7cutlass13device_kernelIN5flash19enable_sm80_to_sm89INS1_16FlashAttnFwdSm80INS1_25CollectiveMainloopFwdSm80ILi8ELi1ELb0EN4cute5tupleIJNS5_1CILi128EEENS7_ILi48EEENS7_ILi256EEEEEELi256ENS_6half_tEfNS_4arch4Sm80ELb1ELb0ELb1ELb1ELb1ELb1ELb1ELb1EEENS1_21CollectiveEpilogueFwdINS6_IJS8_SA_S9_EEENS6_IJNS7_ILi1EEESI_SI_EEESC_SE_Li256ELb1ELb1ELb1ELb0EEENS1_36VarlenDynamicPersistentTileSchedulerILi128ELi48ELi256ELi256ELb1ELb1ELb0ELb1ELb1ELb1EEEEEEEEEvNT_6ParamsE:
        /* <DEDUP_REMOVED lines=54> */
.L_x_2933:
        /* <DEDUP_REMOVED lines=16> */
.L_x_3171:
        /* <DEDUP_REMOVED lines=16> */
.L_x_3172:
[----:B--2---:R-:W-:-:S05]  /*0560*/  IMAD R0, R0, c[0x0][0x538], RZ ;  /* 0x00014e0000007a24 */ /* 0x004fca00078e02ff */
[----:B------:R-:W-:-:S04]  /*0570*/  IADD3 R6, R0, R6, RZ ;  /* 0x0000000600067210 */ /* 0x000fc80007ffe0ff */
[----:B------:R-:W-:-:S13]  /*0580*/  ISETP.GT.AND P0, PT, R6, UR4, PT ;  /* 0x0000000406007c0c */ /* 0x000fda000bf04270 */
[----:B-1----:R-:W-:Y:S05]  /*0590*/  @!P0 BRA `(.L_x_2933) ;  /* 0xfffffdc000008947 */ /* 0x002fea000383ffff */
.L_x_2929:
[----:B------:R-:W-:-:S05]  /*05a0*/  IADD3 R6, -R0, R6, RZ ;  /* 0x0000000600067210 */ /* 0x000fca0007ffe1ff */
[----:B------:R-:W-:-:S05]  /*05b0*/  IMAD R0, R4, c[0x0][0x538], R6 ;  /* 0x00014e0004007a24 */ /* 0x000fca00078e0206 */
[----:B------:R-:W-:Y:S01]  /*05c0*/  ISETP.GT.AND P0, PT, R0, UR4, PT ;  /* 0x0000000400007c0c */ /* 0x000fe2000bf04270 */
[----:B------:R-:W-:-:S12]  /*05d0*/  BRA.DIV ~URZ, `(.L_x_2934) ;  /* 0x00022db27f007947 */ /* 0x000fd8000b800000 */
[----:B------:R-:W-:-:S04]  /*05e0*/  VOTE.ANY R13, PT, !P0 ;  /* 0x00000000000d7806 */ /* 0x000fc800040e0100 */
.L_x_3173:
[----:B------:R-:W1:Y:S02]  /*05f0*/  POPC R0, R13 ;  /* 0x0000000d00007309 */ /* 0x000e640000000000 */
[----:B-1----:R-:W-:-:S05]  /*0600*/  IADD3 R2, R0, R7, RZ ;  /* 0x0000000700027210 */ /* 0x002fca0007ffe0ff */
[----:B------:R1:W-:Y:S01]  /*0610*/  STL [R1+0x1c], R2 ;  /* 0x00001c0201007387 */ /* 0x0003e20000100800 */
[----:B------:R-:W-:Y:S05]  /*0620*/  BRA.DIV ~URZ, `(.L_x_2935) ;  /* 0x00022da27f007947 */ /* 0x000fea000b800000 */
[----:B------:R2:W3:Y:S01]  /*0630*/  SHFL.IDX PT, R12, R9, R0, 0x1f ;  /* 0x00001f00090c7589 */ /* 0x0004e200000e0000 */
[----:B------:R-:W-:-:S03]  /*0640*/  MOV R5, RZ ;  /* 0x000000ff00057202 */ /* 0x000fc60000000f00 */
[----:B------:R2:W4:Y:S04]  /*0650*/  SHFL.IDX PT, R9, R8, R0, 0x1f ;  /* 0x00001f0008097589 */ /* 0x00052800000e0000 */
.L_x_3174:
[----:B------:R-:W-:Y:S01]  /*0660*/  ISETP.NE.AND P0, PT, R13, RZ, PT ;  /* 0x000000ff0d00720c */ /* 0x000fe20003f05270 */
[----:B------:R-:W-:-:S12]  /*0670*/  BSSY B0, `(.L_x_2936) ;  /* 0x0000005000007945 */ /* 0x000fd80003800000 */
[----:B------:R-:W-:Y:S05]  /*0680*/  @!P0 BRA `(.L_x_2937) ;  /* 0x0000003000008947 */ /* 0x000fea0003800000 */
[----:B-1----:R-:W-:Y:S01]  /*0690*/  IADD3 R2, R0, -0x1, RZ ;  /* 0xffffffff00027810 */ /* 0x002fe20007ffe0ff */
[----:B------:R-:W-:Y:S05]  /*06a0*/  BRA.DIV ~URZ, `(.L_x_2938) ;  /* 0x00022e027f007947 */ /* 0x000fea000b800000 */
[----:B------:R1:W2:Y:S02]  /*06b0*/  SHFL.IDX PT, R5, R4, R2, 0x1f ;  /* 0x00001f0204057589 */ /* 0x0002a400000e0000 */
.L_x_2937:
[----:B------:R-:W-:Y:S05]  /*06c0*/  BSYNC B0 ;  /* 0x0000000000007941 */ /* 0x000fea0003800000 */
.L_x_2936:
[----:B--2---:R-:W-:Y:S01]  /*06d0*/  IMAD R0, R5, c[0x0][0x538], R6 ;  /* 0x00014e0005007a24 */ /* 0x004fe200078e0206 */
[----:B----4-:R-:W-:Y:S01]  /*06e0*/  ISETP.NE.AND P0, PT, R9, 0x1, PT ;  /* 0x000000010900780c */ /* 0x010fe20003f05270 */
[----:B------:R-:W-:Y:S03]  /*06f0*/  BSSY B0, `(.L_x_2939) ;  /* 0x0000089000007945 */ /* 0x000fe60003800000 */
[----:B------:R2:W-:Y:S01]  /*0700*/  STL [R1+0x10], R0 ;  /* 0x0000100001007387 */ /* 0x0005e20000100800 */
[----:B------:R-:W-:-:S08]  /*0710*/  IADD3 R11, -R0, UR4, RZ ;  /* 0x00000004000b7c10 */ /* 0x000fd0000fffe1ff */
[----:B------:R-:W-:Y:S05]  /*0720*/  @!P0 BRA `(.L_x_2940) ;  /* 0x000003f000008947 */ /* 0x000fea0003800000 */
[-C--:B--23--:R-:W-:Y:S02]  /*0730*/  IABS R0, R12.reuse ;  /* 0x0000000c00007213 */ /* 0x08cfe40000000000 */
[----:B------:R-:W-:-:S03]  /*0740*/  IABS R6, R12 ;  /* 0x0000000c00067213 */ /* 0x000fc60000000000 */
[----:B------:R-:W-:Y:S01]  /*0750*/  IMAD.MOV.U32 R5, RZ, RZ, R0 ;  /* 0x000000ffff057224 */ /* 0x000fe200078e0000 */
[----:B------:R-:W-:-:S03]  /*0760*/  IABS R0, R9 ;  /* 0x0000000900007213 */ /* 0x000fc60000000000 */
[----:B-1----:R-:W1:Y:S02]  /*0770*/  I2F.RP R2, R5 ;  /* 0x0000000500027306 */ /* 0x002e640000209400 */
        /* <DEDUP_REMOVED lines=58> */
.L_x_2940:
[----:B------:R-:W4:Y:S01]  /*0b20*/  LDL R3, [R1+0x1c] ;  /* 0x00001c0001037983 */ /* 0x000f220000100800 */
[----:B-1----:R-:W-:-:S04]  /*0b30*/  IMAD.MOV.U32 R2, RZ, RZ, 0x4 ;  /* 0x00000004ff027424 */ /* 0x002fc800078e00ff */
[----:B----4-:R-:W-:-:S05]  /*0b40*/  IMAD.WIDE R2, R3, R2, c[0x0][0x590] ;  /* 0x0001640003027625 */ /* 0x010fca00078e0202 */
[----:B------:R-:W4:Y:S02]  /*0b50*/  LDG.E R7, [R2.64] ;  /* 0x0000000602077981 */ /* 0x000f24000c1e1900 */
[----:B---34-:R-:W-:-:S05]  /*0b60*/  IMAD R9, R7, R12, RZ ;  /* 0x0000000c07097224 */ /* 0x018fca00078e02ff */
[-C--:B--2---:R-:W-:Y:S02]  /*0b70*/  IABS R0, R9.reuse ;  /* 0x0000000900007213 */ /* 0x084fe40000000000 */
        /* <DEDUP_REMOVED lines=64> */
.L_x_2941:
[----:B------:R-:W-:Y:S05]  /*0f80*/  BSYNC B0 ;  /* 0x0000000000007941 */ /* 0x000fea0003800000 */
.L_x_2939:
[----:B------:R-:W-:-:S04]  /*0f90*/  LOP3.LUT R0, RZ, R0, RZ, 0x33, !PT ;  /* 0x00000000ff007212 */ /* 0x000fc800078e33ff */
[----:B------:R-:W-:-:S05]  /*0fa0*/  IADD3 R0, R0, R12, RZ ;  /* 0x0000000c00007210 */ /* 0x000fca0007ffe0ff */
[----:B------:R2:W-:Y:S01]  /*0fb0*/  STL [R1+0x14], R0 ;  /* 0x0000140001007387 */ /* 0x0005e20000100800 */
[----:B------:R-:W-:Y:S05]  /*0fc0*/  BRA `(.L_x_2942) ;  /* 0x0000006000007947 */ /* 0x000fea0003800000 */
.L_x_2930:
[----:B------:R-:W-:Y:S01]  /*0fd0*/  MOV R0, UR4 ;  /* 0x0000000400007c02 */ /* 0x000fe20008000f00 */
[----:B------:R-:W-:Y:S04]  /*0fe0*/  STL [R1+0x14], RZ ;  /* 0x000014ff01007387 */ /* 0x000fe80000100800 */
[----:B------:R-:W-:Y:S04]  /*0ff0*/  STL [R1+0x18], RZ ;  /* 0x000018ff01007387 */ /* 0x000fe80000100800 */
[----:B------:R1:W-:Y:S02]  /*1000*/  STL [R1+0x10], R0 ;  /* 0x0000100001007387 */ /* 0x0003e40000100800 */
[----:B-1----:R-:W-:-:S05]  /*1010*/  MOV R0, c[0x0][0x53c] ;  /* 0x00014f0000007a02 */ /* 0x002fca0000000f00 */
[----:B------:R1:W-:Y:S02]  /*1020*/  STL [R1+0x1c], R0 ;  /* 0x00001c0001007387 */ /* 0x0003e40000100800 */
.L_x_2942:
        /* <DEDUP_REMOVED lines=8> */
.L_x_2928:
[----:B-12---:R-:W2:Y:S02]  /*10b0*/  LDL R0, [R1+0x1c] ;  /* 0x00001c0001007983 */ /* 0x006ea40000100800 */
[----:B--2---:R-:W-:-:S13]  /*10c0*/  ISETP.GE.AND P0, PT, R0, c[0x0][0x53c], PT ;  /* 0x00014f0000007a0c */ /* 0x004fda0003f06270 */
[----:B------:R-:W-:Y:S05]  /*10d0*/  @P0 EXIT ;  /* 0x000000000000094d */ /* 0x000fea0003800000 */
[----:B------:R-:W1:Y:S01]  /*10e0*/  S2R R13, SR_TID.X ;  /* 0x00000000000d7919 */ /* 0x000e620000002100 */
[----:B------:R-:W-:Y:S01]  /*10f0*/  IMAD.MOV.U32 R22, RZ, RZ, 0x40 ;  /* 0x00000040ff167424 */ /* 0x000fe200078e00ff */
[----:B------:R-:W-:Y:S01]  /*1100*/  ULDC UR4, c[0x0][0x2ac] ;  /* 0x0000ab0000047ab9 */ /* 0x000fe20000000800 */
[----:B------:R-:W-:Y:S01]  /*1110*/  IMAD.MOV.U32 R21, RZ, RZ, 0x20 ;  /* 0x00000020ff157424 */ /* 0x000fe200078e00ff */
[----:B------:R-:W-:Y:S02]  /*1120*/  ULDC UR5, c[0x0][0x1d0] ;  /* 0x0000740000057ab9 */ /* 0x000fe40000000800 */
[----:B------:R-:W-:Y:S01]  /*1130*/  UIMAD UR5, UR4, UR5, URZ ;  /* 0x00000005040572a4 */ /* 0x000fe2000f8e023f */
[----:B-1----:R-:W-:-:S04]  /*1140*/  SHF.R.S32.HI R12, RZ, 0x1f, R13 ;  /* 0x0000001fff0c7819 */ /* 0x002fc8000001140d */
[CC--:B------:R-:W-:Y:S02]  /*1150*/  LEA.HI R3, R12.reuse, R13.reuse, RZ, 0x4 ;  /* 0x0000000d0c037211 */ /* 0x0c0fe400078f20ff */
[----:B------:R-:W-:Y:S02]  /*1160*/  LEA.HI R8, R12, R13, RZ, 0x2 ;  /* 0x0000000d0c087211 */ /* 0x000fe400078f10ff */
[----:B------:R-:W-:Y:S02]  /*1170*/  LOP3.LUT R0, R3, 0xfffffff0, RZ, 0xc0, !PT ;  /* 0xfffffff003007812 */ /* 0x000fe400078ec0ff */
[----:B---3--:R-:W-:Y:S02]  /*1180*/  SHF.R.S32.HI R4, RZ, 0x4, R3 ;  /* 0x00000004ff047819 */ /* 0x008fe40000011403 */
        /* <DEDUP_REMOVED lines=64> */
[----:B------:R-:W-:Y:S01]  /*1590*/  IADD3 R17, R143, 0x20, RZ ;  /* 0x000000208f117810 */ /* 0x000fe20007ffe0ff */
        /* <DEDUP_REMOVED lines=30> */
[----:B------:R-:W-:Y:S02]  /*1780*/  LOP3.LUT R10, R8, 0xfffffe00, RZ, 0xc0, !PT ;  /* 0xfffffe00080a7812 */ /* 0x000fe400078ec0ff */
[--C-:B------:R-:W-:Y:S02]  /*1790*/  LOP3.LUT R5, R251, 0x38, R3.reuse, 0xf8, !PT ;  /* 0x00000038fb057812 */ /* 0x100fe400078ef803 */
[----:B------:R-:W-:Y:S02]  /*17a0*/  LOP3.LUT R4, R250, 0x38, R3, 0xf8, !PT ;  /* 0x00000038fa047812 */ /* 0x000fe400078ef803 */
[----:B------:R-:W-:Y:S02]  /*17b0*/  SHF.R.U32.HI R28, RZ, 0x3, R33 ;  /* 0x00000003ff1c7819 */ /* 0x000fe40000011621 */
[----:B------:R-:W-:Y:S02]  /*17c0*/  SHF.R.U32.HI R26, RZ, 0x3, R32 ;  /* 0x00000003ff1a7819 */ /* 0x000fe40000011620 */
[----:B------:R-:W-:-:S02]  /*17d0*/  LOP3.LUT R8, R33, 0x38, R3, 0xf8, !PT ;  /* 0x0000003821087812 */ /* 0x000fc400078ef803 */
[----:B------:R-:W-:Y:S02]  /*17e0*/  LOP3.LUT R11, R32, 0x38, R3, 0xf8, !PT ;  /* 0x00000038200b7812 */ /* 0x000fe400078ef803 */
        /* <DEDUP_REMOVED lines=17> */
[CC--:B------:R-:W-:Y:S02]  /*1900*/  IADD3 R4, R13.reuse, R10.reuse, R14 ;  /* 0x0000000a0d047210 */ /* 0x0c0fe40007ffe00e */
[----:B------:R-:W-:Y:S02]  /*1910*/  LOP3.LUT R5, R13, R10, RZ, 0xfc, !PT ;  /* 0x0000000a0d057212 */ /* 0x000fe400078efcff */
[----:B------:R-:W-:Y:S01]  /*1920*/  @P0 IADD3 R23, R0, 0x10, RZ ;  /* 0x0000001000170810 */ /* 0x000fe20007ffe0ff */
[--C-:B------:R-:W-:Y:S01]  /*1930*/  IMAD R0, R149, 0x20, R143.reuse ;  /* 0x0000002095007824 */ /* 0x100fe200078e028f */
[----:B------:R-:W-:-:S02]  /*1940*/  SHF.R.S32.HI R8, RZ, 0x1f, R143 ;  /* 0x0000001fff087819 */ /* 0x000fc4000001148f */
[----:B------:R-:W-:Y:S01]  /*1950*/  LOP3.LUT R8, R19, 0x7ffffffc, RZ, 0xc0, !PT ;  /* 0x7ffffffc13087812 */ /* 0x000fe200078ec0ff */
[----:B------:R-:W-:Y:S01]  /*1960*/  STL [R1+0x38], R23 ;  /* 0x0000381701007387 */ /* 0x000fe20000100800 */
[----:B------:R-:W-:Y:S02]  /*1970*/  LOP3.LUT R10, R6, R34, RZ, 0x3c, !PT ;  /* 0x00000022060a7212 */ /* 0x000fe400078e3cff */
[----:B------:R-:W-:Y:S02]  /*1980*/  SHF.R.S32.HI R19, RZ, 0x1f, R148 ;  /* 0x0000001fff137819 */ /* 0x000fe40000011494 */
[----:B------:R-:W-:Y:S01]  /*1990*/  SHF.R.S32.HI R9, RZ, 0x1f, R146 ;  /* 0x0000001fff097819 */ /* 0x000fe20000011492 */
[----:B------:R1:W-:Y:S01]  /*19a0*/  STL [R1+0x188], R10 ;  /* 0x0001880a01007387 */ /* 0x0003e20000100800 */
[----:B------:R-:W-:Y:S02]  /*19b0*/  IADD3 R147, R144, 0x60, RZ ;  /* 0x0000006090937810 */ /* 0x000fe40007ffe0ff */
[--C-:B------:R-:W-:Y:S01]  /*19c0*/  LOP3.LUT R14, R250, 0x38, R140.reuse, 0xf8, !PT ;  /* 0x00000038fa0e7812 */ /* 0x100fe200078ef88c */
[----:B------:R2:W-:Y:S01]  /*19d0*/  STL [R1+0xdc], R19 ;  /* 0x0000dc1301007387 */ /* 0x0005e20000100800 */
[----:B------:R-:W-:-:S02]  /*19e0*/  LOP3.LUT R13, R33, 0x38, R140, 0xf8, !PT ;  /* 0x00000038210d7812 */ /* 0x000fc400078ef88c */
[----:B------:R-:W-:Y:S01]  /*19f0*/  LOP3.LUT R11, R32, 0x38, R140, 0xf8, !PT ;  /* 0x00000038200b7812 */ /* 0x000fe200078ef88c */
[----:B------:R3:W-:Y:S01]  /*1a00*/  STL [R1+0xd8], R9 ;  /* 0x0000d80901007387 */ /* 0x0007e20000100800 */
[----:B------:R-:W-:Y:S02]  /*1a10*/  SHF.R.S32.HI R6, RZ, 0x1f, R147 ;  /* 0x0000001fff067819 */ /* 0x000fe40000011493 */
[----:B------:R-:W-:Y:S02]  /*1a20*/  LOP3.LUT R14, R12, R14, R29, 0xf6, !PT ;  /* 0x0000000e0c0e7212 */ /* 0x000fe400078ef61d */
[----:B------:R-:W-:Y:S01]  /*1a30*/  LOP3.LUT R11, R25, R11, R26, 0xf6, !PT ;  /* 0x0000000b190b7212 */ /* 0x000fe200078ef61a */
[----:B------:R4:W-:Y:S01]  /*1a40*/  STL [R1+0xd4], R6 ;  /* 0x0000d40601007387 */ /* 0x0009e20000100800 */
[----:B------:R-:W-:Y:S02]  /*1a50*/  LEA R151, R2, 0xa080, 0x1 ;  /* 0x0000a08002977811 */ /* 0x000fe400078e08ff */
[----:B------:R-:W-:-:S02]  /*1a60*/  SHF.R.S32.HI R2, RZ, 0x3, R3 ;  /* 0x00000003ff027819 */ /* 0x000fc40000011403 */
[----:B------:R-:W-:Y:S02]  /*1a70*/  LOP3.LUT R232, R3, 0xfffffff8, RZ, 0xc0, !PT ;  /* 0xfffffff803e87812 */ /* 0x000fe400078ec0ff */
[----:B------:R-:W-:Y:S02]  /*1a80*/  SEL R3, R21, 0xffffffe0, !P4 ;  /* 0xffffffe015037807 */ /* 0x000fe40006000000 */
[----:B------:R-:W-:Y:S02]  /*1a90*/  LEA R200, R4, 0x10080, 0x1 ;  /* 0x0001008004c87811 */ /* 0x000fe400078e08ff */
[----:B-1----:R-:W-:Y:S02]  /*1aa0*/  LOP3.LUT R10, R10, R7, RZ, 0xfc, !PT ;  /* 0x000000070a0a7212 */ /* 0x002fe400078efcff */
[----:B------:R-:W-:Y:S01]  /*1ab0*/  LEA R196, R5, 0x4080, 0x1 ;  /* 0x0000408005c47811 */ /* 0x000fe200078e08ff */
[----:B------:R-:W-:Y:S01]  /*1ac0*/  IMAD.IADD R201, R200, 0x1, R3 ;  /* 0x00000001c8c97824 */ /* 0x000fe200078e0203 */
[----:B------:R-:W-:Y:S01]  /*1ad0*/  IADD3 R220, R140, 0x80, RZ ;  /* 0x000000808cdc7810 */ /* 0x000fe20007ffe0ff */
[----:B--2---:R-:W-:Y:S01]  /*1ae0*/  IMAD R19, R20, 0x8, R30 ;  /* 0x0000000814137824 */ /* 0x004fe200078e021e */
[----:B------:R-:W-:Y:S01]  /*1af0*/  IADD3 R221, R140, 0xc0, RZ ;  /* 0x000000c08cdd7810 */ /* 0x000fe20007ffe0ff */
[----:B------:R-:W-:Y:S01]  /*1b00*/  IMAD.SHL.U32 R219, R10, 0x2, RZ ;  /* 0x000000020adb7824 */ /* 0x000fe200078e00ff */
[----:B------:R-:W-:Y:S01]  /*1b10*/  SHF.R.S32.HI R141, RZ, 0x1f, R140 ;  /* 0x0000001fff8d7819 */ /* 0x000fe2000001148c */
[----:B---3--:R-:W-:Y:S01]  /*1b20*/  IMAD.IADD R9, R31, 0x1, -R8 ;  /* 0x000000011f097824 */ /* 0x008fe200078e0a08 */
[----:B------:R-:W-:Y:S01]  /*1b30*/  STL [R1+0x20], R19 ;  /* 0x0000201301007387 */ /* 0x000fe20000100800 */
[----:B------:R-:W-:Y:S01]  /*1b40*/  SEL R8, R21, 0xffffffe0, !P1 ;  /* 0xffffffe015087807 */ /* 0x000fe20004800000 */
[----:B------:R-:W-:Y:S01]  /*1b50*/  IMAD.IADD R197, R3, 0x1, R196 ;  /* 0x0000000103c57824 */ /* 0x000fe200078e02c4 */
[----:B------:R-:W-:Y:S01]  /*1b60*/  SHF.R.S32.HI R145, RZ, 0x1f, R144 ;  /* 0x0000001fff917819 */ /* 0x000fe20000011490 */
[----:B------:R-:W-:Y:S01]  /*1b70*/  IMAD.SHL.U32 R48, R9, 0x2, RZ ;  /* 0x0000000209307824 */ /* 0x000fe200078e00ff */
[----:B------:R-:W-:-:S02]  /*1b80*/  LOP3.LUT R9, R27, R13, R28, 0xf6, !PT ;  /* 0x0000000d1b097212 */ /* 0x000fc400078ef61c */
[----:B------:R-:W-:Y:S02]  /*1b90*/  LEA R13, R14, 0x10080, 0x1 ;  /* 0x000100800e0d7811 */ /* 0x000fe400078e08ff */
[----:B------:R-:W-:Y:S01]  /*1ba0*/  LEA R10, R9, 0x10080, 0x1 ;  /* 0x00010080090a7811 */ /* 0x000fe200078e08ff */
[----:B------:R-:W-:Y:S01]  /*1bb0*/  STL [R1+0xc], R48 ;  /* 0x00000c3001007387 */ /* 0x000fe20000100800 */
[----:B------:R-:W-:Y:S02]  /*1bc0*/  LEA R9, R11, 0x10080, 0x1 ;  /* 0x000100800b097811 */ /* 0x000fe400078e08ff */
        /* <DEDUP_REMOVED lines=33> */
[C---:B----4-:R-:W-:Y:S01]  /*1de0*/  SEL R6, R22.reuse, 0xffffffc0, !P2 ;  /* 0xffffffc016067807 */ /* 0x050fe20005000000 */
[----:B------:R4:W-:Y:S01]  /*1df0*/  STL [R1+0xbc], R40 ;  /* 0x0000bc2801007387 */ /* 0x0009e20000100800 */
[----:B-1----:R-:W-:Y:S02]  /*1e00*/  SEL R2, R22, 0xffffffc0, !P3 ;  /* 0xffffffc016027807 */ /* 0x002fe40005800000 */
[C---:B------:R-:W-:Y:S01]  /*1e10*/  IADD3 R25, R48.reuse, 0xb8, RZ ;  /* 0x000000b830197810 */ /* 0x040fe20007ffe0ff */
[----:B------:R-:W-:Y:S01]  /*1e20*/  STL [R1+0xb8], R39 ;  /* 0x0000b82701007387 */ /* 0x000fe20000100800 */
[----:B------:R-:W-:Y:S01]  /*1e30*/  IADD3 R22, R48, 0xc0, RZ ;  /* 0x000000c030167810 */ /* 0x000fe20007ffe0ff */
[----:B------:R-:W-:Y:S01]  /*1e40*/  IMAD.IADD R4, R6, 0x1, R23 ;  /* 0x0000000106047824 */ /* 0x000fe200078e0217 */
[C---:B------:R-:W-:Y:S01]  /*1e50*/  IADD3 R21, R48.reuse, 0xc8, RZ ;  /* 0x000000c830157810 */ /* 0x040fe20007ffe0ff */
[----:B------:R1:W-:Y:S01]  /*1e60*/  STL [R1+0xb4], R38 ;  /* 0x0000b42601007387 */ /* 0x0003e20000100800 */
[----:B------:R-:W-:Y:S01]  /*1e70*/  IADD3 R20, R48, 0xd0, RZ ;  /* 0x000000d030147810 */ /* 0x000fe20007ffe0ff */
[----:B------:R-:W-:Y:S01]  /*1e80*/  IMAD.IADD R203, R200, 0x1, R2 ;  /* 0x00000001c8cb7824 */ /* 0x000fe200078e0202 */
[C---:B------:R-:W-:Y:S01]  /*1e90*/  IADD3 R19, R48.reuse, 0xd8, RZ ;  /* 0x000000d830137810 */ /* 0x040fe20007ffe0ff */
[----:B------:R1:W-:Y:S01]  /*1ea0*/  STL [R1+0xb0], R37 ;  /* 0x0000b02501007387 */ /* 0x0003e20000100800 */
[----:B------:R-:W-:Y:S01]  /*1eb0*/  IADD3 R14, R48, 0xe0, RZ ;  /* 0x000000e0300e7810 */ /* 0x000fe20007ffe0ff */
[----:B------:R-:W-:Y:S01]  /*1ec0*/  IMAD.IADD R199, R2, 0x1, R196 ;  /* 0x0000000102c77824 */ /* 0x000fe200078e02c4 */
[C---:B--2---:R-:W-:Y:S01]  /*1ed0*/  IADD3 R13, R48.reuse, 0xe8, RZ ;  /* 0x000000e8300d7810 */ /* 0x044fe20007ffe0ff */
[----:B------:R-:W-:Y:S01]  /*1ee0*/  STL [R1+0xac], R36 ;  /* 0x0000ac2401007387 */ /* 0x000fe20000100800 */
[C---:B---3--:R-:W-:Y:S01]  /*1ef0*/  IADD3 R10, R48.reuse, 0xf0, RZ ;  /* 0x000000f0300a7810 */ /* 0x048fe20007ffe0ff */
[----:B------:R-:W-:Y:S01]  /*1f00*/  IMAD.IADD R202, R201, 0x1, R2 ;  /* 0x00000001c9ca7824 */ /* 0x000fe200078e0202 */
[----:B------:R-:W-:Y:S01]  /*1f10*/  SHF.R.S32.HI R11, RZ, 0x1f, R47 ;  /* 0x0000001fff0b7819 */ /* 0x000fe2000001142f */
[----:B------:R2:W-:Y:S01]  /*1f20*/  STL [R1+0xa8], R35 ;  /* 0x0000a82301007387 */ /* 0x0005e20000100800 */
[----:B-----5:R-:W-:Y:S01]  /*1f30*/  IADD3 R9, R48, 0xf8, RZ ;  /* 0x000000f830097810 */ /* 0x020fe20007ffe0ff */
[----:B------:R-:W-:Y:S01]  /*1f40*/  IMAD.IADD R198, R2, 0x1, R197 ;  /* 0x0000000102c67824 */ /* 0x000fe200078e02c5 */
[----:B------:R-:W-:Y:S01]  /*1f50*/  SHF.R.S32.HI R46, RZ, 0x1f, R46 ;  /* 0x0000001fff2e7819 */ /* 0x000fe2000001142e */
[----:B------:R3:W-:Y:S01]  /*1f60*/  STL [R1+0xa4], R34 ;  /* 0x0000a42201007387 */ /* 0x0007e20000100800 */
[----:B------:R-:W-:-:S02]  /*1f70*/  SHF.R.S32.HI R44, RZ, 0x1f, R44 ;  /* 0x0000001fff2c7819 */ /* 0x000fc4000001142c */
[----:B------:R-:W-:Y:S01]  /*1f80*/  SHF.R.S32.HI R43, RZ, 0x1f, R43 ;  /* 0x0000001fff2b7819 */ /* 0x000fe2000001142b */
[----:B------:R-:W-:Y:S01]  /*1f90*/  STL [R1+0xa0], R33 ;  /* 0x0000a02101007387 */ /* 0x000fe20000100800 */
[----:B------:R-:W-:Y:S02]  /*1fa0*/  SHF.R.S32.HI R41, RZ, 0x1f, R41 ;  /* 0x0000001fff297819 */ /* 0x000fe40000011429 */
[----:B----4-:R-:W-:Y:S01]  /*1fb0*/  SHF.R.S32.HI R40, RZ, 0x1f, R40 ;  /* 0x0000001fff287819 */ /* 0x010fe20000011428 */
[----:B------:R4:W-:Y:S01]  /*1fc0*/  STL [R1+0x9c], R32 ;  /* 0x00009c2001007387 */ /* 0x0009e20000100800 */
[----:B-1----:R-:W-:Y:S02]  /*1fd0*/  SHF.R.S32.HI R38, RZ, 0x1f, R38 ;  /* 0x0000001fff267819 */ /* 0x002fe40000011426 */
[----:B------:R-:W-:Y:S01]  /*1fe0*/  SHF.R.S32.HI R238, RZ, 0x1f, R220 ;  /* 0x0000001fffee7819 */ /* 0x000fe200000114dc */
[----:B------:R1:W-:Y:S01]  /*1ff0*/  STL [R1+0x98], R31 ;  /* 0x0000981f01007387 */ /* 0x0003e20000100800 */
[----:B------:R-:W-:-:S02]  /*2000*/  SHF.R.S32.HI R37, RZ, 0x1f, R37 ;  /* 0x0000001fff257819 */ /* 0x000fc40000011425 */
[----:B------:R-:W-:Y:S01]  /*2010*/  SHF.R.S32.HI R237, RZ, 0x1f, R221 ;  /* 0x0000001fffed7819 */ /* 0x000fe200000114dd */
[----:B------:R-:W-:Y:S01]  /*2020*/  STL [R1+0x94], R30 ;  /* 0x0000941e01007387 */ /* 0x000fe20000100800 */
[----:B------:R-:W-:-:S03]  /*2030*/  SHF.R.S32.HI R236, RZ, 0x1f, R232 ;  /* 0x0000001fffec7819 */ /* 0x000fc600000114e8 */
        /* <DEDUP_REMOVED lines=8> */
[----:B-1----:R-:W-:-:S03]  /*20c0*/  SHF.R.S32.HI R31, RZ, 0x1f, R31 ;  /* 0x0000001fff1f7819 */ /* 0x002fc6000001141f */
[----:B------:R-:W-:Y:S04]  /*20d0*/  STL [R1+0x7c], R22 ;  /* 0x00007c1601007387 */ /* 0x000fe80000100800 */
[----:B------:R1:W-:Y:S01]  /*20e0*/  STL [R1+0x78], R21 ;  /* 0x0000781501007387 */ /* 0x0003e20000100800 */
[----:B-----5:R-:W-:-:S03]  /*20f0*/  SHF.R.S32.HI R29, RZ, 0x1f, R29 ;  /* 0x0000001fff1d7819 */ /* 0x020fc6000001141d */
        /* <DEDUP_REMOVED lines=9> */
[----:B-1----:R-:W-:-:S03]  /*2190*/  SHF.R.S32.HI R21, RZ, 0x1f, R21 ;  /* 0x0000001fff157819 */ /* 0x002fc60000011415 */
[----:B------:R-:W-:Y:S01]  /*21a0*/  STL [R1+0x60], R9 ;  /* 0x0000600901007387 */ /* 0x000fe20000100800 */
[----:B-----5:R-:W-:-:S03]  /*21b0*/  SHF.R.S32.HI R20, RZ, 0x1f, R20 ;  /* 0x0000001fff147819 */ /* 0x020fc60000011414 */
[----:B------:R-:W-:Y:S01]  /*21c0*/  STL [R1+0x170], R46 ;  /* 0x0001702e01007387 */ /* 0x000fe20000100800 */
[----:B--2---:R-:W-:Y:S02]  /*21d0*/  SHF.R.S32.HI R14, RZ, 0x1f, R14 ;  /* 0x0000001fff0e7819 */ /* 0x004fe4000001140e */
[----:B---3--:R-:W-:Y:S02]  /*21e0*/  SHF.R.S32.HI R13, RZ, 0x1f, R13 ;  /* 0x0000001fff0d7819 */ /* 0x008fe4000001140d */
[----:B----4-:R-:W-:-:S05]  /*21f0*/  SHF.R.S32.HI R11, RZ, 0x1f, R45 ;  /* 0x0000001fff0b7819 */ /* 0x010fca000001142d */
        /* <DEDUP_REMOVED lines=34> */
[----:B------:R2:W-:Y:S01]  /*2420*/  STL [R1+0x104], R13 ;  /* 0x0001040d01007387 */ /* 0x0005e20000100800 */
[----:B-1----:R-:W-:Y:S02]  /*2430*/  SHF.R.S32.HI R11, RZ, 0x1f, R10 ;  /* 0x0000001fff0b7819 */ /* 0x002fe4000001140a */
[----:B------:R-:W-:Y:S01]  /*2440*/  SHF.R.S32.HI R10, RZ, 0x1f, R9 ;  /* 0x0000001fff0a7819 */ /* 0x000fe20000011409 */
[----:B------:R-:W-:-:S02]  /*2450*/  IMAD.IADD R9, R24, 0x1, R8 ;  /* 0x0000000118097824 */ /* 0x000fc400078e0208 */
[----:B------:R1:W-:Y:S01]  /*2460*/  STL [R1+0x100], R11 ;  /* 0x0001000b01007387 */ /* 0x0003e20000100800 */
[----:B------:R-:W-:Y:S02]  /*2470*/  IMAD.IADD R8, R8, 0x1, R23 ;  /* 0x0000000108087824 */ /* 0x000fe400078e0217 */
[--C-:B--2---:R-:W-:Y:S01]  /*2480*/  IMAD.IADD R13, R24, 0x1, R6.reuse ;  /* 0x00000001180d7824 */ /* 0x104fe200078e0206 */
[----:B------:R2:W-:Y:S01]  /*2490*/  STL [R1+0xfc], R10 ;  /* 0x0000fc0a01007387 */ /* 0x0005e20000100800 */
[----:B------:R-:W-:-:S03]  /*24a0*/  IMAD.IADD R3, R8, 0x1, R6 ;  /* 0x0000000108037824 */ /* 0x000fc600078e0206 */
[----:B------:R-:W-:Y:S04]  /*24b0*/  STL [R1+0x50], R13 ;  /* 0x0000500d01007387 */ /* 0x000fe80000100800 */
[----:B------:R3:W-:Y:S01]  /*24c0*/  STL [R1+0x40], R9 ;  /* 0x0000400901007387 */ /* 0x0007e20000100800 */
[----:B-1----:R-:W-:Y:S02]  /*24d0*/  LEA R11, R18, 0x10080, 0x1 ;  /* 0x00010080120b7811 */ /* 0x002fe400078e08ff */
[----:B--2---:R-:W-:-:S03]  /*24e0*/  LEA R10, R17, 0x10080, 0x1 ;  /* 0x00010080110a7811 */ /* 0x004fc600078e08ff */
[----:B------:R1:W-:Y:S04]  /*24f0*/  STL [R1+0xf8], R11 ;  /* 0x0000f80b01007387 */ /* 0x0003e80000100800 */
[----:B------:R2:W-:Y:S01]  /*2500*/  STL [R1+0xf4], R10 ;  /* 0x0000f40a01007387 */ /* 0x0005e20000100800 */
[----:B---3--:R-:W-:Y:S01]  /*2510*/  IMAD.IADD R9, R6, 0x1, R9 ;  /* 0x0000000106097824 */ /* 0x008fe200078e0209 */
[----:B-1----:R-:W-:Y:S02]  /*2520*/  LEA R11, R16, 0x10080, 0x1 ;  /* 0x00010080100b7811 */ /* 0x002fe400078e08ff */
[----:B--2---:R-:W-:-:S03]  /*2530*/  LEA R10, R15, 0x10080, 0x1 ;  /* 0x000100800f0a7811 */ /* 0x004fc600078e08ff */
[----:B------:R1:W-:Y:S04]  /*2540*/  STL [R1+0xf0], R11 ;  /* 0x0000f00b01007387 */ /* 0x0003e80000100800 */
[----:B------:R1:W-:Y:S04]  /*2550*/  STL [R1+0xec], R10 ;  /* 0x0000ec0a01007387 */ /* 0x0003e80000100800 */
[----:B------:R1:W-:Y:S04]  /*2560*/  STL [R1+0x4c], R9 ;  /* 0x00004c0901007387 */ /* 0x0003e80000100800 */
[----:B------:R1:W-:Y:S04]  /*2570*/  STL [R1+0x48], R4 ;  /* 0x0000480401007387 */ /* 0x0003e80000100800 */
[----:B------:R1:W-:Y:S04]  /*2580*/  STL [R1+0x3c], R8 ;  /* 0x00003c0801007387 */ /* 0x0003e80000100800 */
[----:B------:R1:W-:Y:S02]  /*2590*/  STL [R1+0x44], R3 ;  /* 0x0000440301007387 */ /* 0x0003e40000100800 */
.L_x_3170:
[----:B-1----:R-:W2:Y:S01]  /*25a0*/  LDL R3, [R1+0x1c] ;  /* 0x00001c0001037983 */ /* 0x002ea20000100800 */
        /* <DEDUP_REMOVED lines=29> */
[----:B------:R3:W4:Y:S01]  /*2780*/  @P4 LDG.E R6, [R2.64] ;  /* 0x0000000602064981 */ /* 0x000722000c1e1900 */
[----:B------:R-:W-:-:S03]  /*2790*/  IADD3.X R9, R17, c[0x0][0x34c], RZ, P2, !PT ;  /* 0x0000d30011097a10 */ /* 0x000fc600017fe4ff */
[----:B------:R1:W-:Y:S04]  /*27a0*/  STL [R1+0x28], R17 ;  /* 0x0000281101007387 */ /* 0x0003e80000100800 */
[----:B------:R1:W5:Y:S01]  /*27b0*/  @P3 LDG.E R138, [R8.64] ;  /* 0x00000006088a3981 */ /* 0x000362000c1e1900 */
[----:B--2---:R-:W-:-:S04]  /*27c0*/  IADD3 R4, P1, R24, c[0x0][0x350], RZ ;  /* 0x0000d40018047a10 */ /* 0x004fc80007f3e0ff */
[----:B------:R-:W-:Y:S02]  /*27d0*/  IADD3.X R5, R17, c[0x0][0x354], RZ, P1, !PT ;  /* 0x0000d50011057a10 */ /* 0x000fe40000ffe4ff */
[----:B---3--:R-:W-:-:S03]  /*27e0*/  IADD3 R2, P0, R24, c[0x0][0x358], RZ ;  /* 0x0000d60018027a10 */ /* 0x008fc60007f1e0ff */
[----:B------:R1:W5:Y:S01]  /*27f0*/  @P5 LDG.E R18, [R4.64] ;  /* 0x0000000604125981 */ /* 0x000362000c1e1900 */
[----:B------:R-:W-:-:S05]  /*2800*/  IADD3.X R3, R17, c[0x0][0x35c], RZ, P0, !PT ;  /* 0x0000d70011037a10 */ /* 0x000fca00007fe4ff */
[----:B------:R1:W5:Y:S01]  /*2810*/  @P6 LDG.E R15, [R2.64] ;  /* 0x00000006020f6981 */ /* 0x000362000c1e1900 */
[----:B------:R-:W-:Y:S03]  /*2820*/  YIELD ;  /* 0x0000000000007946 */ /* 0x000fe60003800000 */
[----:B----4-:R1:W-:Y:S01]  /*2830*/  @P4 STL [R1+0x4], R6 ;  /* 0x0000040601004387 */ /* 0x0103e20000100800 */
[----:B------:R-:W-:Y:S05]  /*2840*/  @P4 BRA `(.L_x_2943) ;  /* 0x0000007000004947 */ /* 0x000fea0003800000 */
[----:B-1----:R-:W-:-:S05]  /*2850*/  MOV R6, c[0x0][0x168] ;  /* 0x00005a0000067a02 */ /* 0x002fca0000000f00 */
[----:B------:R1:W-:Y:S01]  /*2860*/  STL [R1+0x4], R6 ;  /* 0x0000040601007387 */ /* 0x0003e20000100800 */
[----:B------:R-:W-:Y:S05]  /*2870*/  @!P3 BRA `(.L_x_2943) ;  /* 0x000000400000b947 */ /* 0x000fea0003800000 */
[----:B------:R-:W2:Y:S04]  /*2880*/  LDG.E R10, [R8.64] ;  /* 0x00000006080a7981 */ /* 0x000ea8000c1e1900 */
[----:B-1----:R-:W2:Y:S02]  /*2890*/  LDG.E R6, [R8.64+0x4] ;  /* 0x0000040608067981 */ /* 0x002ea4000c1e1900 */
[----:B--2---:R-:W-:-:S05]  /*28a0*/  IADD3 R6, -R10, R6, RZ ;  /* 0x000000060a067210 */ /* 0x004fca0007ffe1ff */
[----:B------:R1:W-:Y:S02]  /*28b0*/  STL [R1+0x4], R6 ;  /* 0x0000040601007387 */ /* 0x0003e40000100800 */
.L_x_2943:
[----:B------:R-:W-:-:S04]  /*28c0*/  ISETP.NE.U32.AND P0, PT, RZ, c[0x0][0x368], PT ;  /* 0x0000da00ff007a0c */ /* 0x000fc80003f05070 */
[----:B------:R-:W-:-:S13]  /*28d0*/  ISETP.NE.AND.EX P0, PT, RZ, c[0x0][0x36c], PT, P0 ;  /* 0x0000db00ff007a0c */ /* 0x000fda0003f05300 */
[----:B------:R-:W-:Y:S05]  /*28e0*/  @!P0 BRA `(.L_x_2944) ;  /* 0x0000004000008947 */ /* 0x000fea0003800000 */
[----:B-1----:R-:W-:-:S04]  /*28f0*/  IADD3 R4, P0, R24, c[0x0][0x368], RZ ;  /* 0x0000da0018047a10 */ /* 0x002fc80007f1e0ff */
[----:B------:R-:W-:-:S05]  /*2900*/  IADD3.X R5, R17, c[0x0][0x36c], RZ, P0, !PT ;  /* 0x0000db0011057a10 */ /* 0x000fca00007fe4ff */
[----:B------:R1:W5:Y:S01]  /*2910*/  LDG.E R16, [R4.64] ;  /* 0x0000000604107981 */ /* 0x000362000c1e1900 */
[----:B------:R-:W-:Y:S05]  /*2920*/  BRA `(.L_x_2945) ;  /* 0x0000005000007947 */ /* 0x000fea0003800000 */
.L_x_2944:
[----:B------:R-:W-:Y:S01]  /*2930*/  MOV R16, UR5 ;  /* 0x0000000500107c02 */ /* 0x000fe20008000f00 */
[----:B------:R-:W-:Y:S05]  /*2940*/  @!P5 BRA `(.L_x_2945) ;  /* 0x000000300000d947 */ /* 0x000fea0003800000 */
[----:B-1----:R1:W2:Y:S04]  /*2950*/  LDG.E R6, [R4.64] ;  /* 0x0000000604067981 */ /* 0x0022a8000c1e1900 */
[----:B-1----:R-:W2:Y:S02]  /*2960*/  LDG.E R4, [R4.64+0x4] ;  /* 0x0000040604047981 */ /* 0x002ea4000c1e1900 */
[----:B--2---:R-:W-:Y:S02]  /*2970*/  IADD3 R16, -R6, R4, RZ ;  /* 0x0000000406107210 */ /* 0x004fe40007ffe1ff */
.L_x_2945:
[----:B-1----:R-:W2:Y:S04]  /*2980*/  LDL R4, [R1+0x4] ;  /* 0x0000040001047983 */ /* 0x002ea80000100800 */
[----:B------:R-:W3:Y:S04]  /*2990*/  LDL.LU R6, [R1+0x14] ;  /* 0x0000140001067983 */ /* 0x000ee80000300800 */
[----:B------:R1:W4:Y:S04]  /*29a0*/  @P6 LDG.E R5, [R2.64] ;  /* 0x0000000602056981 */ /* 0x000328000c1e1900 */
[----:B------:R-:W3:Y:S01]  /*29b0*/  LDL R19, [R1+0x18] ;  /* 0x0000180001137983 */ /* 0x000ee20000100800 */
[----:B------:R-:W-:-:S04]  /*29c0*/  ISETP.NE.U32.AND P0, PT, RZ, c[0x0][0x378], PT ;  /* 0x0000de00ff007a0c */ /* 0x000fc80003f05070 */
[----:B------:R-:W-:Y:S01]  /*29d0*/  ISETP.NE.AND.EX P1, PT, RZ, c[0x0][0x37c], PT, P0 ;  /* 0x0000df00ff007a0c */ /* 0x000fe20003f25300 */
[----:B--2---:R-:W-:Y:S02]  /*29e0*/  IMAD.MOV.U32 R8, RZ, RZ, R4 ;  /* 0x000000ffff087224 */ /* 0x004fe400078e0004 */
[----:B------:R1:W4:Y:S01]  /*29f0*/  @P6 LDG.E R4, [R2.64+0x4] ;  /* 0x0000040602046981 */ /* 0x000322000c1e1900 */
[----:B-----5:R-:W-:Y:S02]  /*2a00*/  IMAD.MOV.U32 R130, RZ, RZ, R16 ;  /* 0x000000ffff827224 */ /* 0x020fe400078e0010 */
[----:B------:R-:W-:-:S05]  /*2a10*/  IMAD.MOV.U32 R9, RZ, RZ, c[0x0][0x2c4] ;  /* 0x0000b100ff097624 */ /* 0x000fca00078e00ff */
[----:B------:R-:W-:Y:S02]  /*2a20*/  ISETP.NE.AND P2, PT, R9, 0x1, PT ;  /* 0x000000010900780c */ /* 0x000fe40003f45270 */
[----:B-1----:R-:W-:-:S04]  /*2a30*/  @P1 IADD3 R2, P0, R24, c[0x0][0x378], RZ ;  /* 0x0000de0018021a10 */ /* 0x002fc80007f1e0ff */
[----:B------:R-:W-:-:S05]  /*2a40*/  @P1 IADD3.X R3, R17, c[0x0][0x37c], RZ, P0, !PT ;  /* 0x0000df0011031a10 */ /* 0x000fca00007fe4ff */
[----:B------:R3:W5:Y:S01]  /*2a50*/  @P1 LDG.E R130, [R2.64] ;  /* 0x0000000602821981 */ /* 0x000762000c1e1900 */
[----:B------:R-:W-:Y:S02]  /*2a60*/  IMAD.IADD R10, R16, 0x1, -R252 ;  /* 0x00000001100a7824 */ /* 0x000fe400078e0afc */
[----:B---3--:R-:W-:Y:S02]  /*2a70*/  IMAD.SHL.U32 R3, R6, 0x80, RZ ;  /* 0x0000008006037824 */ /* 0x008fe400078e00ff */
[----:B------:R-:W-:-:S03]  /*2a80*/  IMAD.MOV.U32 R2, RZ, RZ, c[0x0][0x228] ;  /* 0x00008a00ff027624 */ /* 0x000fc600078e00ff */
[----:B------:R1:W-:Y:S02]  /*2a90*/  STL [R1], R3 ;  /* 0x0000000301007387 */ /* 0x0003e40000100800 */
[----:B-1----:R-:W-:Y:S01]  /*2aa0*/  IADD3 R3, R3, 0x7f, RZ ;  /* 0x0000007f03037810 */ /* 0x002fe20007ffe0ff */
[----:B------:R-:W-:Y:S01]  /*2ab0*/  BSSY B0, `(.L_x_2946) ;  /* 0x000003c000007945 */ /* 0x000fe20003800000 */
[----:B------:R-:W-:-:S04]  /*2ac0*/  LOP3.LUT R235, R235, 0xffffffdf, RZ, 0xc0, !PT ;  /* 0xffffffdfebeb7812 */ /* 0x000fc800078ec0ff */
[----:B------:R-:W-:Y:S01]  /*2ad0*/  @P2 LOP3.LUT R235, R235, 0x20, RZ, 0xfc, !PT ;  /* 0x00000020ebeb2812 */ /* 0x000fe200078efcff */
[----:B----4-:R-:W-:Y:S02]  /*2ae0*/  @P6 IMAD.IADD R2, R4, 0x1, -R5 ;  /* 0x0000000104026824 */ /* 0x010fe400078e0a05 */
[----:B------:R-:W-:-:S04]  /*2af0*/  @P2 IMAD.HI.U32 R4, R3, c[0x0][0x2c8], RZ ;  /* 0x0000b20003042a27 */ /* 0x000fc800078e00ff */
[----:B------:R-:W-:Y:S01]  /*2b00*/  IMAD.IADD R6, R10, 0x1, R2 ;  /* 0x000000010a067824 */ /* 0x000fe200078e0202 */
[----:B------:R-:W-:-:S04]  /*2b10*/  @P2 SHF.R.U32.HI R3, RZ, c[0x0][0x2cc], R4 ;  /* 0x0000b300ff032a19 */ /* 0x000fc80000011604 */
[C---:B------:R-:W-:Y:S01]  /*2b20*/  IADD3 R139, R6.reuse, 0x30, -R8 ;  /* 0x00000030068b7810 */ /* 0x040fe20007ffe808 */
[----:B------:R1:W-:Y:S01]  /*2b30*/  STL [R1+0x8], R6 ;  /* 0x0000080601007387 */ /* 0x0003e20000100800 */
[----:B------:R-:W-:-:S03]  /*2b40*/  IADD3 R5, R6, 0x2f, RZ ;  /* 0x0000002f06057810 */ /* 0x000fc60007ffe0ff */
[----:B------:R-:W-:Y:S02]  /*2b50*/  IMAD.IADD R4, R139, 0x1, R3 ;  /* 0x000000018b047824 */ /* 0x000fe400078e0203 */
[----:B------:R-:W-:-:S04]  /*2b60*/  IMAD.HI R3, R5, 0x2aaaaaab, RZ ;  /* 0x2aaaaaab05037827 */ /* 0x000fc800078e02ff */
[----:B------:R-:W-:Y:S01]  /*2b70*/  IMAD.HI R8, R4, 0x2aaaaaab, RZ ;  /* 0x2aaaaaab04087827 */ /* 0x000fe200078e02ff */
[C---:B------:R-:W-:Y:S02]  /*2b80*/  LOP3.LUT R4, R19.reuse, 0xff0000, RZ, 0xc0, !PT ;  /* 0x00ff000013047812 */ /* 0x040fe400078ec0ff */
[----:B-1----:R-:W-:-:S04]  /*2b90*/  LOP3.LUT R6, R19, 0xff000000, RZ, 0xc0, !PT ;  /* 0xff00000013067812 */ /* 0x002fc800078ec0ff */
[----:B------:R-:W-:Y:S02]  /*2ba0*/  SHF.R.U32.HI R5, RZ, 0x8, R6 ;  /* 0x00000008ff057819 */ /* 0x000fe40000011606 */
[----:B------:R-:W-:Y:S02]  /*2bb0*/  SHF.R.U32.HI R6, RZ, 0x1f, R3 ;  /* 0x0000001fff067819 */ /* 0x000fe40000011603 */
[----:B------:R-:W-:Y:S02]  /*2bc0*/  LEA.HI R4, R4, R5, RZ, 0x10 ;  /* 0x0000000504047211 */ /* 0x000fe400078f80ff */
[----:B------:R-:W-:Y:S02]  /*2bd0*/  SHF.R.U32.HI R9, RZ, 0x1f, R8 ;  /* 0x0000001fff097819 */ /* 0x000fe40000011608 */
[----:B------:R-:W-:Y:S02]  /*2be0*/  SHF.R.U32.HI R11, RZ, 0x10, R4 ;  /* 0x00000010ff0b7819 */ /* 0x000fe40000011604 */
[----:B------:R-:W-:-:S02]  /*2bf0*/  LOP3.LUT R21, R4, 0xff, RZ, 0xc0, !PT ;  /* 0x000000ff04157812 */ /* 0x000fc400078ec0ff */
[----:B------:R-:W-:Y:S02]  /*2c00*/  LEA.HI.SX32 R137, R3, R6, 0x1d ;  /* 0x0000000603897211 */ /* 0x000fe400078feaff */
[----:B------:R-:W-:Y:S01]  /*2c10*/  LEA.HI.SX32 R3, R8, R9, 0x1d ;  /* 0x0000000908037211 */ /* 0x000fe200078feaff */
[----:B------:R1:W-:Y:S03]  /*2c20*/  STL [R1+0x14], R11 ;  /* 0x0000140b01007387 */ /* 0x0003e60000100800 */
[----:B------:R-:W-:Y:S01]  /*2c30*/  IMNMX R6, R137, R3, PT ;  /* 0x0000000389067217 */ /* 0x000fe20003800200 */
[----:B------:R1:W-:Y:S03]  /*2c40*/  STL [R1+0x54], R21 ;  /* 0x0000541501007387 */ /* 0x0003e60000100800 */
[----:B------:R-:W-:-:S02]  /*2c50*/  ISETP.GE.AND P0, PT, R6, 0x1, PT ;  /* 0x000000010600780c */ /* 0x000fc40003f06270 */
[----:B------:R-:W-:Y:S01]  /*2c60*/  ISETP.NE.AND P1, PT, R11, RZ, PT ;  /* 0x000000ff0b00720c */ /* 0x000fe20003f25270 */
[----:B------:R-:W-:-:S03]  /*2c70*/  IMAD.MOV.U32 R3, RZ, RZ, RZ ;  /* 0x000000ffff037224 */ /* 0x000fc600078e00ff */
[----:B------:R-:W-:-:S07]  /*2c80*/  SEL R127, R11, c[0x0][0x338], P1 ;  /* 0x0000ce000b7f7a07 */ /* 0x000fce0000800000 */
[----:B------:R-:W-:Y:S05]  /*2c90*/  @!P0 BRA `(.L_x_2947) ;  /* 0x000001d000008947 */ /* 0x000fea0003800000 */
[----:B------:R-:W-:Y:S01]  /*2ca0*/  IABS R3, R127 ;  /* 0x0000007f00037213 */ /* 0x000fe20000000000 */
[----:B------:R-:W-:Y:S01]  /*2cb0*/  IMAD.MOV.U32 R8, RZ, RZ, RZ ;  /* 0x000000ffff087224 */ /* 0x000fe200078e00ff */
        /* <DEDUP_REMOVED lines=27> */
.L_x_2947:
[----:B------:R-:W-:Y:S05]  /*2e70*/  BSYNC B0 ;  /* 0x0000000000007941 */ /* 0x000fea0003800000 */
.L_x_2946:
        /* <DEDUP_REMOVED lines=20> */
[----:B------:R-:W-:Y:S01]  /*2fc0*/  SHF.R.S32.HI R23, RZ, 0x1f, R143 ;  /* 0x0000001fff177819 */ /* 0x000fe2000001148f */
[----:B------:R-:W-:Y:S01]  /*2fd0*/  IMAD.MOV.U32 R132, RZ, RZ, 0x30 ;  /* 0x00000030ff847424 */ /* 0x000fe200078e00ff */
[----:B------:R-:W-:Y:S01]  /*2fe0*/  IADD3 R106, P0, R143, R15, RZ ;  /* 0x0000000f8f6a7210 */ /* 0x000fe20007f1e0ff */
[----:B------:R-:W-:Y:S01]  /*2ff0*/  IMAD.MOV.U32 R154, RZ, RZ, c[0x0][0x238] ;  /* 0x00008e00ff9a7624 */ /* 0x000fe200078e00ff */
[----:B------:R-:W-:Y:S01]  /*3000*/  IADD3 R39, R3, -0x1, RZ ;  /* 0xffffffff03277810 */ /* 0x000fe20007ffe0ff */
[----:B------:R-:W-:Y:S01]  /*3010*/  IMAD R153, R132, c[0x0][0x23c], RZ ;  /* 0x00008f0084997a24 */ /* 0x000fe200078e02ff */
[----:B------:R-:W-:Y:S01]  /*3020*/  LEA.HI.X.SX32 R107, R15, R23, 0x1, P0 ;  /* 0x000000170f6b7211 */ /* 0x000fe200000f0eff */
[----:B------:R-:W-:Y:S01]  /*3030*/  IMAD.WIDE.U32 R4, R106, c[0x0][0x238], R140 ;  /* 0x00008e006a047a25 */ /* 0x000fe200078e008c */
[----:B------:R-:W-:Y:S02]  /*3040*/  LOP3.LUT R28, R19, 0xffff, RZ, 0xc0, !PT ;  /* 0x0000ffff131c7812 */ /* 0x000fe400078ec0ff */
[----:B------:R-:W-:Y:S01]  /*3050*/  SEL R19, R20, RZ, !P6 ;  /* 0x000000ff14137207 */ /* 0x000fe20007000000 */
[----:B------:R-:W-:Y:S01]  /*3060*/  IMAD R6, R107, c[0x0][0x238], RZ ;  /* 0x00008e006b067a24 */ /* 0x000fe200078e02ff */
[----:B-1----:R-:W-:Y:S01]  /*3070*/  SEL R21, R22, RZ, !P6 ;  /* 0x000000ff16157207 */ /* 0x002fe20007000000 */
[----:B------:R-:W-:Y:S01]  /*3080*/  IMAD.WIDE.U32 R128, R132, c[0x0][0x238], RZ ;  /* 0x00008e0084807a25 */ /* 0x000fe200078e00ff */
[----:B------:R-:W-:-:S02]  /*3090*/  ISETP.NE.U32.AND P4, PT, RZ, c[0x0][0x340], PT ;  /* 0x0000d000ff007a0c */ /* 0x000fc40003f85070 */
[----:B------:R-:W-:Y:S01]  /*30a0*/  SHF.R.S32.HI R9, RZ, 0x1f, R39 ;  /* 0x0000001fff097819 */ /* 0x000fe20000011427 */
[----:B------:R-:W-:Y:S01]  /*30b0*/  IMAD R6, R106, c[0x0][0x23c], R6 ;  /* 0x00008f006a067a24 */ /* 0x000fe200078e0206 */
[----:B------:R-:W-:Y:S01]  /*30c0*/  IADD3 R153, R129, R153, RZ ;  /* 0x0000009981997210 */ /* 0x000fe20007ffe0ff */
[----:B------:R-:W-:Y:S01]  /*30d0*/  IMAD R3, R19, c[0x0][0x248], RZ ;  /* 0x0000920013037a24 */ /* 0x000fe200078e02ff */
[----:B------:R-:W-:Y:S01]  /*30e0*/  ISETP.NE.AND.EX P4, PT, RZ, c[0x0][0x344], PT, P4 ;  /* 0x0000d100ff007a0c */ /* 0x000fe20003f85340 */
[----:B------:R-:W-:Y:S01]  /*30f0*/  IMAD.IADD R5, R5, 0x1, R6 ;  /* 0x0000000105057824 */ /* 0x000fe200078e0206 */
[----:B------:R-:W-:Y:S01]  /*3100*/  SHF.L.U32 R157, R154, 0x5, RZ ;  /* 0x000000059a9d7819 */ /* 0x000fe200000006ff */
[----:B------:R-:W-:Y:S01]  /*3110*/  IMAD R6, R39, -0x30, R2 ;  /* 0xffffffd027067824 */ /* 0x000fe200078e0202 */
[----:B------:R-:W-:Y:S01]  /*3120*/  ISETP.GE.AND P5, PT, R140, c[0x0][0x1d4], PT ;  /* 0x000075008c007a0c */ /* 0x000fe20003fa6270 */
[----:B------:R-:W-:Y:S01]  /*3130*/  IMAD.WIDE.U32 R4, R28, c[0x0][0x240], R4 ;  /* 0x000090001c047a25 */ /* 0x000fe200078e0004 */
[----:B------:R-:W-:-:S02]  /*3140*/  MOV R136, 0x5 ;  /* 0x0000000500887802 */ /* 0x000fc40000000f00 */
[----:B------:R-:W-:Y:S01]  /*3150*/  IMNMX R6, R6, 0x30, PT ;  /* 0x0000003006067817 */ /* 0x000fe20003800200 */
[----:B------:R-:W-:Y:S01]  /*3160*/  IMAD R8, R21, c[0x0][0x24c], R3 ;  /* 0x0000930015087a24 */ /* 0x000fe200078e0203 */
[----:B------:R-:W-:Y:S01]  /*3170*/  SHF.L.U64.HI R154, R154, R136, c[0x0][0x23c] ;  /* 0x00008f009a9a7619 */ /* 0x000fe20000010288 */
[----:B------:R-:W-:Y:S01]  /*3180*/  IMAD R5, R28, c[0x0][0x244], R5 ;  /* 0x000091001c057a24 */ /* 0x000fe200078e0205 */
[----:B------:R-:W-:Y:S01]  /*3190*/  LOP3.LUT R235, R235, 0xfffffff7, RZ, 0xc0, !PT ;  /* 0xfffffff7ebeb7812 */ /* 0x000fe200078ec0ff */
[----:B------:R-:W-:Y:S01]  /*31a0*/  IMAD.IADD R3, R6, 0x1, -R143 ;  /* 0x0000000106037824 */ /* 0x000fe200078e0a8f */
[----:B------:R-:W-:Y:S01]  /*31b0*/  ISETP.GE.AND P6, PT, R220, c[0x0][0x1d4], PT ;  /* 0x00007500dc007a0c */ /* 0x000fe20003fc6270 */
[----:B------:R-:W-:Y:S02]  /*31c0*/  IMAD.WIDE.U32 R110, R21, c[0x0][0x248], R4 ;  /* 0x00009200156e7a25 */ /* 0x000fe400078e0004 */
[----:B------:R-:W-:Y:S02]  /*31d0*/  @P5 LOP3.LUT R235, R235, 0x8, RZ, 0xfc, !PT ;  /* 0x00000008ebeb5812 */ /* 0x000fe400078efcff */
[----:B------:R-:W-:Y:S01]  /*31e0*/  ISETP.GE.AND P1, PT, R3, 0x1, PT ;  /* 0x000000010300780c */ /* 0x000fe20003f26270 */
[----:B------:R-:W-:Y:S01]  /*31f0*/  IMAD R6, R153, R39, RZ ;  /* 0x0000002799067224 */ /* 0x000fe200078e02ff */
[----:B------:R-:W-:Y:S01]  /*3200*/  ISETP.GT.AND P0, PT, R3, 0x20, PT ;  /* 0x000000200300780c */ /* 0x000fe20003f04270 */
[----:B------:R-:W-:Y:S01]  /*3210*/  IMAD.IADD R109, R111, 0x1, R8 ;  /* 0x000000016f6d7824 */ /* 0x000fe200078e0208 */
[----:B------:R-:W-:Y:S01]  /*3220*/  ISETP.GE.AND P5, PT, R221, c[0x0][0x1d4], PT ;  /* 0x00007500dd007a0c */ /* 0x000fe20003fa6270 */
[----:B------:R-:W-:-:S02]  /*3230*/  IMAD.MOV.U32 R108, RZ, RZ, R110 ;  /* 0x000000ffff6c7224 */ /* 0x000fc400078e006e */
[-C--:B------:R-:W-:Y:S02]  /*3240*/  IMAD R4, R9, R128.reuse, R6 ;  /* 0x0000008009047224 */ /* 0x080fe400078e0206 */
[----:B------:R-:W-:-:S04]  /*3250*/  IMAD.WIDE.U32 R10, R39, R128, R108 ;  /* 0x00000080270a7225 */ /* 0x000fc800078e006c */
[----:B------:R-:W-:Y:S01]  /*3260*/  IMAD.IADD R3, R11, 0x1, R4 ;  /* 0x000000010b037824 */ /* 0x000fe200078e0204 */
[C---:B------:R-:W-:Y:S02]  /*3270*/  @P1 LEA R8, P3, R10.reuse, c[0x0][0x220], 0x1 ;  /* 0x000088000a081a11 */ /* 0x040fe400078608ff */
[----:B------:R-:W-:Y:S02]  /*3280*/  @P0 IADD3 R5, P2, R157, R10, RZ ;  /* 0x0000000a9d050210 */ /* 0x000fe40007f5e0ff */
[----:B------:R-:W-:Y:S02]  /*3290*/  @P1 LEA.HI.X R9, R10, c[0x0][0x224], R3, 0x1, P3 ;  /* 0x000089000a091a11 */ /* 0x000fe400018f0c03 */
[----:B------:R-:W-:Y:S01]  /*32a0*/  @P4 IADD3 R10, P3, R24, c[0x0][0x340], RZ ;  /* 0x0000d000180a4a10 */ /* 0x000fe20007f7e0ff */
[----:B------:R-:W-:Y:S01]  /*32b0*/  @P0 IMAD.X R6, R3, 0x1, R154, P2 ;  /* 0x0000000103060824 */ /* 0x000fe200010e069a */
[----:B------:R-:W-:Y:S02]  /*32c0*/  @P0 LEA R4, P2, R5, c[0x0][0x220], 0x1 ;  /* 0x0000880005040a11 */ /* 0x000fe400078408ff */
[----:B------:R-:W-:-:S02]  /*32d0*/  @P4 IADD3.X R11, R17, c[0x0][0x344], RZ, P3, !PT ;  /* 0x0000d100110b4a10 */ /* 0x000fc40001ffe4ff */
[----:B------:R-:W-:Y:S02]  /*32e0*/  @P0 LEA.HI.X R5, R5, c[0x0][0x224], R6, 0x1, P2 ;  /* 0x0000890005050a11 */ /* 0x000fe400010f0c06 */
[----:B------:R-:W-:Y:S01]  /*32f0*/  ISETP.GE.AND P2, PT, R142, c[0x0][0x1d4], PT ;  /* 0x000075008e007a0c */ /* 0x000fe20003f46270 */
[----:B------:R1:W2:Y:S01]  /*3300*/  @P4 LDG.E R13, [R10.64] ;  /* 0x000000060a0d4981 */ /* 0x0002a2000c1e1900 */
[----:B------:R-:W-:Y:S01]  /*3310*/  LOP3.LUT P3, RZ, R235, 0x8, RZ, 0xc0, !PT ;  /* 0x00000008ebff7812 */ /* 0x000fe2000786c0ff */
[----:B------:R-:W-:Y:S01]  /*3320*/  IMAD R3, R23, c[0x0][0x280], RZ ;  /* 0x0000a00017037a24 */ /* 0x000fe200078e02ff */
[----:B------:R-:W-:-:S03]  /*3330*/  LOP3.LUT R235, R235, 0xfffffffb, RZ, 0xc0, !PT ;  /* 0xfffffffbebeb7812 */ /* 0x000fc600078ec0ff */
[----:B------:R-:W-:Y:S02]  /*3340*/  IMAD R3, R143, c[0x0][0x284], R3 ;  /* 0x0000a1008f037a24 */ /* 0x000fe400078e0203 */
[----:B------:R-:W-:-:S04]  /*3350*/  IMAD.IADD R126, R16, 0x1, R18 ;  /* 0x00000001107e7824 */ /* 0x000fc800078e0212 */
[----:B------:R-:W-:Y:S02]  /*3360*/  @P2 LOP3.LUT R235, R235, 0x4, RZ, 0xfc, !PT ;  /* 0x00000004ebeb2812 */ /* 0x000fe400078efcff */
[----:B------:R-:W-:Y:S01]  /*3370*/  @!PT LDS RZ, [RZ] ;  /* 0x00000000fffff984 */ /* 0x000fe20000000800 */
[----:B------:R-:W-:Y:S01]  /*3380*/  @!PT LDS RZ, [RZ] ;  /* 0x00000000fffff984 */ /* 0x000fe20000000800 */
[----:B------:R-:W-:Y:S01]  /*3390*/  @!PT LDS RZ, [RZ] ;  /* 0x00000000fffff984 */ /* 0x000fe20000000800 */
[----:B------:R3:W-:Y:S01]  /*33a0*/  @P1 LDGSTS.E.BYPASS.LTC128B.128 [R216+0xa080], [R8.64], !P3 ;  /* 0x0a08000008d81fae */ /* 0x0007e2000d901d46 */
[----:B------:R-:W-:Y:S02]  /*33b0*/  SHF.R.U32.HI R30, RZ, 0x3, R251 ;  /* 0x00000003ff1e7819 */ /* 0x000fe400000116fb */
[----:B------:R-:W-:Y:S01]  /*33c0*/  SHF.R.U32.HI R29, RZ, 0x3, R250 ;  /* 0x00000003ff1d7819 */ /* 0x000fe200000116fa */
[----:B------:R3:W-:Y:S01]  /*33d0*/  @P1 LDGSTS.E.BYPASS.LTC128B.128 [R216+0xb880], [R8.64+0x80], !P2 ;  /* 0x0b88008008d81fae */ /* 0x0007e2000d101d46 */
[----:B------:R-:W-:-:S03]  /*33e0*/  LOP3.LUT R235, R235, 0xfffffffd, RZ, 0xc0, !PT ;  /* 0xfffffffdebeb7812 */ /* 0x000fc600078ec0ff */
[----:B------:R3:W-:Y:S01]  /*33f0*/  @P1 LDGSTS.E.BYPASS.LTC128B.128 [R216+0xd080], [R8.64+0x100], !P6 ;  /* 0x0d08010008d81fae */ /* 0x0007e2000f101d46 */
[----:B------:R-:W-:-:S03]  /*3400*/  @P6 LOP3.LUT R235, R235, 0x2, RZ, 0xfc, !PT ;  /* 0x00000002ebeb6812 */ /* 0x000fc600078efcff */
[----:B------:R3:W-:Y:S01]  /*3410*/  @P1 LDGSTS.E.BYPASS.LTC128B.128 [R216+0xe880], [R8.64+0x180], !P5 ;  /* 0x0e88018008d81fae */ /* 0x0007e2000e901d46 */
[----:B-1----:R-:W-:Y:S01]  /*3420*/  IMAD.WIDE.U32 R10, R143, c[0x0][0x280], R140 ;  /* 0x0000a0008f0a7a25 */ /* 0x002fe200078e008c */
[----:B------:R-:W-:Y:S02]  /*3430*/  ISETP.GE.AND P1, PT, R140, c[0x0][0x27c], PT ;  /* 0x00009f008c007a0c */ /* 0x000fe40003f26270 */
[----:B------:R1:W-:Y:S01]  /*3440*/  @P0 LDGSTS.E.BYPASS.LTC128B.128 [R219+0xb080], [R4.64], !P3 ;  /* 0x0b08000004db0fae */ /* 0x0003e2000d901d46 */
[----:B------:R-:W-:Y:S01]  /*3450*/  IMAD.IADD R15, R3, 0x1, R11 ;  /* 0x00000001030f7824 */ /* 0x000fe200078e020b */
[----:B------:R-:W-:Y:S02]  /*3460*/  MOV R131, c[0x0][0x280] ;  /* 0x0000a00000837a02 */ /* 0x000fe40000000f00 */
[----:B------:R1:W-:Y:S01]  /*3470*/  @P0 LDGSTS.E.BYPASS.LTC128B.128 [R219+0xc880], [R4.64+0x80], !P2 ;  /* 0x0c88008004db0fae */ /* 0x0003e2000d101d46 */
[----:B------:R-:W-:Y:S01]  /*3480*/  ISETP.GE.AND P2, PT, R142, c[0x0][0x27c], PT ;  /* 0x00009f008e007a0c */ /* 0x000fe20003f46270 */
[----:B------:R-:W-:Y:S01]  /*3490*/  IMAD.MOV.U32 R14, RZ, RZ, R10 ;  /* 0x000000ffff0e7224 */ /* 0x000fe200078e000a */
[----:B------:R-:W-:Y:S01]  /*34a0*/  SEL R6, RZ, c[0x0][0x27c], !P1 ;  /* 0x00009f00ff067a07 */ /* 0x000fe20004800000 */
[----:B------:R-:W-:Y:S01]  /*34b0*/  IMAD.WIDE.U32 R10, R143, c[0x0][0x290], R144 ;  /* 0x0000a4008f0a7a25 */ /* 0x000fe200078e0090 */
[----:B------:R-:W-:Y:S01]  /*34c0*/  SEL R18, RZ, c[0x0][0x27c], !P2 ;  /* 0x00009f00ff127a07 */ /* 0x000fe20005000000 */
[----:B------:R1:W-:Y:S01]  /*34d0*/  @P0 LDGSTS.E.BYPASS.LTC128B.128 [R219+0xe080], [R4.64+0x100], !P6 ;  /* 0x0e08010004db0fae */ /* 0x0003e2000f101d46 */
[----:B------:R-:W-:-:S03]  /*34e0*/  LOP3.LUT R235, R235, 0xfffffffe, RZ, 0xc0, !PT ;  /* 0xfffffffeebeb7812 */ /* 0x000fc600078ec0ff */
[----:B------:R1:W-:Y:S01]  /*34f0*/  @P0 LDGSTS.E.BYPASS.LTC128B.128 [R219+0xf880], [R4.64+0x180], !P5 ;  /* 0x0f88018004db0fae */ /* 0x0003e2000e901d46 */
[----:B---3--:R-:W-:-:S03]  /*3500*/  IMAD.WIDE.U32 R8, R143, c[0x0][0x280], R144 ;  /* 0x0000a0008f087a25 */ /* 0x008fc600078e0090 */
[----:B------:R-:W0:Y:S01]  /*3510*/  LDGDEPBAR ;  /* 0x00000000000079af */ /* 0x000e220000000000 */
[----:B------:R-:W-:Y:S01]  /*3520*/  IMAD.MOV.U32 R156, RZ, RZ, c[0x0][0x290] ;  /* 0x0000a400ff9c7624 */ /* 0x000fe200078e00ff */
[----:B------:R-:W-:Y:S01]  /*3530*/  IADD3 R17, R9, R3, RZ ;  /* 0x0000000309117210 */ /* 0x000fe20007ffe0ff */
[----:B------:R-:W-:Y:S01]  /*3540*/  IMAD R3, R23, c[0x0][0x290], RZ ;  /* 0x0000a40017037a24 */ /* 0x000fe200078e02ff */
[----:B------:R-:W-:Y:S01]  /*3550*/  MOV R16, R8 ;  /* 0x0000000800107202 */ /* 0x000fe20000000f00 */
[----:B------:R-:W-:Y:S01]  /*3560*/  IMAD.WIDE.U32 R8, R143, c[0x0][0x290], R140 ;  /* 0x0000a4008f087a25 */ /* 0x000fe200078e008c */
[----:B------:R-:W-:Y:S02]  /*3570*/  SHF.L.U32 R155, R131, 0x5, RZ ;  /* 0x00000005839b7819 */ /* 0x000fe400000006ff */
[----:B------:R-:W-:Y:S01]  /*3580*/  @P5 LOP3.LUT R235, R235, 0x1, RZ, 0xfc, !PT ;  /* 0x00000001ebeb5812 */ /* 0x000fe200078efcff */
[----:B------:R-:W-:-:S04]  /*3590*/  IMAD R3, R143, c[0x0][0x294], R3 ;  /* 0x0000a5008f037a24 */ /* 0x000fc800078e0203 */
[----:B------:R-:W-:Y:S02]  /*35a0*/  IMAD.IADD R11, R11, 0x1, R3 ;  /* 0x000000010b0b7824 */ /* 0x000fe400078e0203 */
[----:B------:R-:W-:Y:S01]  /*35b0*/  IMAD.IADD R9, R3, 0x1, R9 ;  /* 0x0000000103097824 */ /* 0x000fe200078e0209 */
[----:B------:R-:W-:Y:S01]  /*35c0*/  IADD3 R3, R140, R6, RZ ;  /* 0x000000068c037210 */ /* 0x000fe20007ffe0ff */
[----:B-1----:R-:W-:-:S04]  /*35d0*/  IMAD.WIDE.U32 R4, R28, c[0x0][0x260], R140 ;  /* 0x000098001c047a25 */ /* 0x002fc800078e008c */
[----:B------:R-:W-:Y:S01]  /*35e0*/  IMAD.IADD R6, R142, 0x1, R18 ;  /* 0x000000018e067824 */ /* 0x000fe200078e0212 */
[----:B------:R-:W-:Y:S01]  /*35f0*/  SHF.R.S32.HI R18, RZ, 0x1f, R3 ;  /* 0x0000001fff127819 */ /* 0x000fe20000011403 */
[----:B------:R-:W-:-:S04]  /*3600*/  IMAD R5, R28, c[0x0][0x264], R5 ;  /* 0x000099001c057a24 */ /* 0x000fc800078e0205 */
[----:B------:R-:W-:Y:S01]  /*3610*/  IMAD.WIDE.U32 R90, R21, c[0x0][0x268], R4 ;  /* 0x00009a00155a7a25 */ /* 0x000fe200078e0004 */
[CC--:B------:R-:W-:Y:S02]  /*3620*/  LEA.HI R5, R18.reuse, R3.reuse, RZ, 0x6 ;  /* 0x0000000312057211 */ /* 0x0c0fe400078f30ff */
[----:B------:R-:W-:-:S04]  /*3630*/  LEA.HI R4, R18, R3, RZ, 0x3 ;  /* 0x0000000312047211 */ /* 0x000fc800078f18ff */
[----:B------:R-:W-:Y:S01]  /*3640*/  LOP3.LUT R18, R250, 0x38, R4, 0xf8, !PT ;  /* 0x00000038fa127812 */ /* 0x000fe200078ef804 */
[----:B------:R-:W-:Y:S01]  /*3650*/  WARPSYNC 0xffffffff ;  /* 0xffffffff00007948 */ /* 0x000fe20003800000 */
[----:B------:R-:W-:Y:S01]  /*3660*/  IMAD R150, R132, c[0x0][0x284], RZ ;  /* 0x0000a10084967a24 */ /* 0x000fe200078e02ff */
[----:B------:R-:W-:Y:S01]  /*3670*/  LOP3.LUT R86, R4, 0xfffffff8, RZ, 0xc0, !PT ;  /* 0xfffffff804567812 */ /* 0x000fe200078ec0ff */
[C---:B------:R-:W-:Y:S02]  /*3680*/  IMAD R152, R132.reuse, c[0x0][0x294], RZ ;  /* 0x0000a50084987a24 */ /* 0x040fe400078e02ff */
[----:B------:R-:W-:Y:S01]  /*3690*/  IMAD.WIDE.U32 R134, R132, c[0x0][0x280], RZ ;  /* 0x0000a00084867a25 */ /* 0x000fe200078e00ff */
[----:B------:R-:W-:-:S03]  /*36a0*/  SHF.L.U64.HI R131, R131, R136, c[0x0][0x284] ;  /* 0x0000a10083837619 */ /* 0x000fc60000010288 */
[----:B-----5:R-:W-:-:S04]  /*36b0*/  IMAD.WIDE.U32 R98, R130, c[0x0][0x280], R16 ;  /* 0x0000a00082627a25 */ /* 0x020fc800078e0010 */
[----:B------:R-:W-:Y:S01]  /*36c0*/  IMAD.WIDE.U32 R92, R130, c[0x0][0x290], R8 ;  /* 0x0000a400825c7a25 */ /* 0x000fe200078e0008 */
[----:B------:R-:W-:-:S03]  /*36d0*/  SHF.L.U64.HI R136, R156, R136, c[0x0][0x294] ;  /* 0x0000a5009c887619 */ /* 0x000fc60000010288 */
[----:B------:R-:W-:-:S04]  /*36e0*/  IMAD.WIDE.U32 R132, R132, c[0x0][0x290], RZ ;  /* 0x0000a40084847a25 */ /* 0x000fc800078e00ff */
[----:B------:R-:W-:-:S04]  /*36f0*/  IMAD.WIDE.U32 R116, R28, c[0x0][0x1e8], RZ ;  /* 0x00007a001c747a25 */ /* 0x000fc800078e00ff */
[----:B------:R-:W-:-:S04]  /*3700*/  IMAD.WIDE.U32 R114, R28, c[0x0][0x210], RZ ;  /* 0x000084001c727a25 */ /* 0x000fc800078e00ff */
[----:B------:R-:W-:-:S04]  /*3710*/  IMAD.WIDE.U32 R96, R130, c[0x0][0x280], R14 ;  /* 0x0000a00082607a25 */ /* 0x000fc800078e000e */
[----:B------:R-:W-:Y:S01]  /*3720*/  IMAD.WIDE.U32 R94, R130, c[0x0][0x290], R10 ;  /* 0x0000a400825e7a25 */ /* 0x000fe200078e000a */
[----:B------:R-:W-:Y:S02]  /*3730*/  IADD3 R150, R135, R150, RZ ;  /* 0x0000009687967210 */ /* 0x000fe40007ffe0ff */
[----:B------:R-:W-:Y:S01]  /*3740*/  SHF.R.S32.HI R73, RZ, 0x3, R4 ;  /* 0x00000003ff497819 */ /* 0x000fe20000011404 */
[----:B------:R-:W-:Y:S01]  /*3750*/  IMAD.SHL.U32 R156, R156, 0x20, RZ ;  /* 0x000000209c9c7824 */ /* 0x000fe200078e00ff */
[----:B------:R-:W-:Y:S01]  /*3760*/  SHF.R.S32.HI R102, RZ, 0x1f, R86 ;  /* 0x0000001fff667819 */ /* 0x000fe20000011456 */
[----:B------:R-:W-:Y:S02]  /*3770*/  IMAD.IADD R152, R133, 0x1, R152 ;  /* 0x0000000185987824 */ /* 0x000fe400078e0298 */
[C---:B------:R-:W-:Y:S02]  /*3780*/  IMAD R125, R28.reuse, c[0x0][0x1ec], R117 ;  /* 0x00007b001c7d7a24 */ /* 0x040fe400078e0275 */
[----:B------:R-:W-:Y:S01]  /*3790*/  IMAD R124, R28, c[0x0][0x214], R115 ;  /* 0x000085001c7c7a24 */ /* 0x000fe200078e0273 */
[----:B--2---:R-:W-:-:S02]  /*37a0*/  @P4 SHF.R.S32.HI R26, RZ, 0x1f, R13 ;  /* 0x0000001fff1a4819 */ /* 0x004fc4000001140d */
[----:B------:R-:W-:Y:S01]  /*37b0*/  @!P4 MOV R26, R20 ;  /* 0x00000014001ac202 */ /* 0x000fe20000000f00 */
[----:B------:R-:W-:Y:S01]  /*37c0*/  IMAD R20, R19, c[0x0][0x268], RZ ;  /* 0x00009a0013147a24 */ /* 0x000fe200078e02ff */
[----:B------:R-:W-:-:S03]  /*37d0*/  SHF.R.S32.HI R19, RZ, 0x1f, R6 ;  /* 0x0000001fff137819 */ /* 0x000fc60000011406 */
[----:B------:R-:W-:Y:S01]  /*37e0*/  IMAD R27, R21, c[0x0][0x26c], R20 ;  /* 0x00009b00151b7a24 */ /* 0x000fe200078e0214 */
[CC--:B------:R-:W-:Y:S02]  /*37f0*/  LEA.HI R20, R19.reuse, R6.reuse, RZ, 0x6 ;  /* 0x0000000613147211 */ /* 0x0c0fe400078f30ff */
[----:B------:R-:W-:Y:S02]  /*3800*/  LEA.HI R3, R19, R6, RZ, 0x3 ;  /* 0x0000000613037211 */ /* 0x000fe400078f18ff */
[----:B------:R-:W-:Y:S02]  /*3810*/  SHF.R.S32.HI R6, RZ, 0x6, R5 ;  /* 0x00000006ff067819 */ /* 0x000fe40000011405 */
[C---:B------:R-:W-:Y:S02]  /*3820*/  LOP3.LUT R19, R251.reuse, 0x38, R4, 0xf8, !PT ;  /* 0x00000038fb137812 */ /* 0x040fe400078ef804 */
[----:B------:R-:W-:Y:S01]  /*3830*/  SHF.R.S32.HI R5, RZ, 0x6, R20 ;  /* 0x00000006ff057819 */ /* 0x000fe20000011414 */
[----:B------:R-:W-:Y:S01]  /*3840*/  @!P4 IMAD.MOV.U32 R13, RZ, RZ, R22 ;  /* 0x000000ffff0dc224 */ /* 0x000fe200078e0016 */
[----:B------:R-:W-:-:S02]  /*3850*/  LOP3.LUT R21, R251, 0x38, R3, 0xf8, !PT ;  /* 0x00000038fb157812 */ /* 0x000fc400078ef803 */
[----:B------:R-:W-:Y:S01]  /*3860*/  LOP3.LUT R23, R250, 0x38, R3, 0xf8, !PT ;  /* 0x00000038fa177812 */ /* 0x000fe200078ef803 */
[C-C-:B------:R-:W-:Y:S01]  /*3870*/  IMAD R25, R6.reuse, 0xc00, R7.reuse ;  /* 0x00000c0006197824 */ /* 0x140fe200078e0207 */
[-C--:B------:R-:W-:Y:S01]  /*3880*/  LOP3.LUT R22, R19, R30.reuse, RZ, 0x3c, !PT ;  /* 0x0000001e13167212 */ /* 0x080fe200078e3cff */
[--C-:B------:R-:W-:Y:S01]  /*3890*/  IMAD R24, R6, 0xc00, R12.reuse ;  /* 0x00000c0006187824 */ /* 0x100fe200078e020c */
[-C--:B------:R-:W-:Y:S01]  /*38a0*/  LOP3.LUT R19, R18, R29.reuse, RZ, 0x3c, !PT ;  /* 0x0000001d12137212 */ /* 0x080fe200078e3cff */
[----:B------:R-:W-:Y:S01]  /*38b0*/  IMAD R20, R5, 0xc00, R7 ;  /* 0x00000c0005147824 */ /* 0x000fe200078e0207 */
[----:B------:R-:W-:Y:S01]  /*38c0*/  LOP3.LUT R18, R21, R30, RZ, 0x3c, !PT ;  /* 0x0000001e15127212 */ /* 0x000fe200078e3cff */
[----:B------:R-:W-:Y:S01]  /*38d0*/  IMAD R6, R5, 0xc00, R12 ;  /* 0x00000c0005067824 */ /* 0x000fe200078e020c */
[----:B------:R-:W-:-:S03]  /*38e0*/  LOP3.LUT R5, R23, R29, RZ, 0x3c, !PT ;  /* 0x0000001d17057212 */ /* 0x000fc600078e3cff */
[----:B------:R-:W-:Y:S02]  /*38f0*/  IMAD.IADD R21, R20, 0x1, R18 ;  /* 0x0000000114157824 */ /* 0x000fe400078e0212 */
[----:B------:R-:W-:Y:S01]  /*3900*/  IMAD.IADD R20, R6, 0x1, R5 ;  /* 0x0000000106147824 */ /* 0x000fe200078e0205 */
[----:B------:R-:W-:Y:S01]  /*3910*/  SHF.R.S32.HI R6, RZ, 0x1f, R130 ;  /* 0x0000001fff067819 */ /* 0x000fe20000011482 */
[----:B------:R-:W-:Y:S01]  /*3920*/  IMAD.IADD R23, R25, 0x1, R22 ;  /* 0x0000000119177824 */ /* 0x000fe200078e0216 */
[----:B------:R-:W-:Y:S01]  /*3930*/  IADD3 R22, R24, R19, RZ ;  /* 0x0000001318167210 */ /* 0x000fe20007ffe0ff */
[----:B------:R-:W-:Y:S01]  /*3940*/  IMAD.MOV.U32 R5, RZ, RZ, c[0x0][0x27c] ;  /* 0x00009f00ff057624 */ /* 0x000fe200078e00ff */
[----:B------:R-:W-:Y:S01]  /*3950*/  SHF.R.S32.HI R72, RZ, 0x3, R3 ;  /* 0x00000003ff487819 */ /* 0x000fe20000011403 */
[C---:B------:R-:W-:Y:S01]  /*3960*/  IMAD R19, R6.reuse, c[0x0][0x280], RZ ;  /* 0x0000a00006137a24 */ /* 0x040fe200078e02ff */
[----:B------:R-:W-:Y:S01]  /*3970*/  LOP3.LUT R85, R3, 0xfffffff8, RZ, 0xc0, !PT ;  /* 0xfffffff803557812 */ /* 0x000fe200078ec0ff */
[----:B------:R-:W-:-:S02]  /*3980*/  IMAD R18, R6, c[0x0][0x290], RZ ;  /* 0x0000a40006127a24 */ /* 0x000fc400078e02ff */
[----:B------:R-:W-:Y:S02]  /*3990*/  IMAD R3, R26, c[0x0][0x2b0], RZ ;  /* 0x0000ac001a037a24 */ /* 0x000fe400078e02ff */
[----:B------:R-:W-:Y:S02]  /*39a0*/  IMAD.SHL.U32 R75, R5, 0x2, RZ ;  /* 0x00000002054b7824 */ /* 0x000fe400078e00ff */
[C---:B------:R-:W-:Y:S02]  /*39b0*/  IMAD R6, R130.reuse, c[0x0][0x284], R19 ;  /* 0x0000a10082067a24 */ /* 0x040fe400078e0213 */
[----:B------:R-:W-:Y:S02]  /*39c0*/  IMAD R5, R130, c[0x0][0x294], R18 ;  /* 0x0000a50082057a24 */ /* 0x000fe400078e0212 */
[C---:B------:R-:W-:Y:S02]  /*39d0*/  IMAD R3, R13.reuse, c[0x0][0x2b4], R3 ;  /* 0x0000ad000d037a24 */ /* 0x040fe400078e0203 */
[----:B------:R-:W-:Y:S01]  /*39e0*/  IMAD.WIDE.U32 R112, R13, c[0x0][0x2b0], RZ ;  /* 0x0000ac000d707a25 */ /* 0x000fe200078e00ff */
[----:B------:R-:W-:-:S02]  /*39f0*/  IADD3 R105, R99, R6, RZ ;  /* 0x0000000663697210 */ /* 0x000fc40007ffe0ff */
[----:B------:R-:W-:Y:S01]  /*3a00*/  IADD3 R100, R5, R93, RZ ;  /* 0x0000005d05647210 */ /* 0x000fe20007ffe0ff */
[----:B------:R-:W-:Y:S01]  /*3a10*/  IMAD.IADD R89, R91, 0x1, R27 ;  /* 0x000000015b597824 */ /* 0x000fe200078e021b */
[----:B------:R-:W-:Y:S01]  /*3a20*/  SHF.R.S32.HI R101, RZ, 0x1f, R85 ;  /* 0x0000001fff657819 */ /* 0x000fe20000011455 */
[----:B------:R-:W-:Y:S01]  /*3a30*/  IMAD.IADD R103, R6, 0x1, R97 ;  /* 0x0000000106677824 */ /* 0x000fe200078e0261 */
[----:B------:R-:W-:Y:S01]  /*3a40*/  SHF.L.U32 R121, R21, 0x1, RZ ;  /* 0x0000000115797819 */ /* 0x000fe200000006ff */
[----:B------:R-:W-:Y:S01]  /*3a50*/  IMAD.IADD R104, R95, 0x1, R5 ;  /* 0x000000015f687824 */ /* 0x000fe200078e0205 */
[----:B------:R-:W-:Y:S01]  /*3a60*/  IADD3 R119, R113, R3, RZ ;  /* 0x0000000371777210 */ /* 0x000fe20007ffe0ff */
[----:B------:R-:W-:Y:S02]  /*3a70*/  IMAD.SHL.U32 R123, R23, 0x2, RZ ;  /* 0x00000002177b7824 */ /* 0x000fe400078e00ff */
[----:B------:R-:W-:Y:S02]  /*3a80*/  IMAD.SHL.U32 R122, R22, 0x2, RZ ;  /* 0x00000002167a7824 */ /* 0x000fe400078e00ff */
[----:B------:R-:W-:Y:S01]  /*3a90*/  IMAD.SHL.U32 R120, R20, 0x2, RZ ;  /* 0x0000000214787824 */ /* 0x000fe200078e00ff */
[----:B------:R-:W-:Y:S06]  /*3aa0*/  BAR.SYNC.DEFER_BLOCKING 0x0 ;  /* 0x0000000000007b1d */ /* 0x000fec0000010000 */
.L_x_2989:
[----:B------:R-:W-:Y:S01]  /*3ab0*/  MOV R83, RZ ;  /* 0x000000ff00537202 */ /* 0x000fe20000000f00 */
[----:B-1--4-:R-:W-:Y:S01]  /*3ac0*/  IMAD.MOV.U32 R4, RZ, RZ, c[0x0][0x2b8] ;  /* 0x0000ae00ff047624 */ /* 0x012fe200078e00ff */
[----:B------:R-:W-:Y:S04]  /*3ad0*/  DEPBAR.LE SB0, 0x0 ;  /* 0x000080000000791a */ /* 0x000fe80000000000 */
[----:B------:R-:W-:Y:S01]  /*3ae0*/  ISETP.NE.AND P0, PT, R4, 0x1, PT ;  /* 0x000000010400780c */ /* 0x000fe20003f05270 */
[----:B------:R-:W-:Y:S01]  /*3af0*/  IMAD R3, R39, 0x30, R0 ;  /* 0x0000003027037824 */ /* 0x000fe200078e0200 */
[----:B------:R-:W-:Y:S01]  /*3b00*/  WARPSYNC 0xffffffff ;  /* 0xffffffff00007948 */ /* 0x000fe20003800000 */
[----:B------:R-:W-:Y:S02]  /*3b10*/  BSSY B2, `(.L_x_2949) ;  /* 0x0000545000027945 */ /* 0x000fe40003800000 */
[----:B------:R-:W-:Y:S04]  /*3b20*/  IMAD.IADD R5, R126, 0x1, R3 ;  /* 0x000000017e057824 */ /* 0x000fe800078e0203 */
[--C-:B------:R-:W-:Y:S04]  /*3b30*/  IMAD.MOV.U32 R4, RZ, RZ, R5.reuse ;  /* 0x000000ffff047224 */ /* 0x100fe800078e0005 */
        /* <DEDUP_REMOVED lines=25> */
[----:B------:R-:W-:Y:S02]  /*3cd0*/  LEA.HI.X R80, R3, c[0x0][0x1cc], R4, 0x1, P0 ;  /* 0x0000730003507a11 */ /* 0x000fe400000f0c04 */
[----:B------:R-:W-:Y:S04]  /*3ce0*/  MOV R3, c[0x0][0x27c] ;  /* 0x00009f0000037a02 */ /* 0x000fe80000000f00 */
[----:B------:R-:W-:Y:S11]  /*3cf0*/  ISETP.GE.AND P0, PT, R3, 0x1, PT ;  /* 0x000000010300780c */ /* 0x000ff60003f06270 */
[----:B------:R-:W-:Y:S02]  /*3d00*/  @!UPT UIADD3 URZ, URZ, URZ, URZ ;  /* 0x0000003f3f3ff290 */ /* 0x000fe4000fffe03f */
[----:B------:R-:W-:-:S05]  /*3d10*/  @!P0 BRA `(.L_x_2950) ;  /* 0x00004ec000008947 */ /* 0x000fca0003800000 */
[-C--:B------:R-:W-:Y:S01]  /*3d20*/  IMAD R6, R150, R39.reuse, RZ ;  /* 0x0000002796067224 */ /* 0x080fe200078e02ff */
[----:B------:R-:W-:Y:S01]  /*3d30*/  ULDC.U8 UR4, c[0x0][0x298] ;  /* 0x0000a60000047ab9 */ /* 0x000fe20000000000 */
[-C--:B------:R-:W-:Y:S01]  /*3d40*/  IMAD R5, R152, R39.reuse, RZ ;  /* 0x0000002798057224 */ /* 0x080fe200078e02ff */
[----:B------:R-:W-:Y:S01]  /*3d50*/  ISETP.NE.AND P0, PT, RZ, UR4, PT ;  /* 0x00000004ff007c0c */ /* 0x000fe2000bf05270 */
[----:B------:R-:W-:Y:S01]  /*3d60*/  IMAD R3, R39, -0x30, R2 ;  /* 0xffffffd027037824 */ /* 0x000fe200078e0202 */
[----:B------:R-:W-:Y:S01]  /*3d70*/  SHF.R.S32.HI R4, RZ, 0x1f, R39 ;  /* 0x0000001fff047819 */ /* 0x000fe20000011427 */
[-C--:B------:R-:W-:Y:S03]  /*3d80*/  IMAD.WIDE.U32 R68, R134, R39.reuse, RZ ;  /* 0x0000002786447225 */ /* 0x080fe600078e00ff */
[----:B------:R-:W-:Y:S01]  /*3d90*/  IMNMX R82, R3, 0x30, PT ;  /* 0x0000003003527817 */ /* 0x000fe20003800200 */
[C---:B------:R-:W-:Y:S02]  /*3da0*/  IMAD R6, R4.reuse, R134, R6 ;  /* 0x0000008604067224 */ /* 0x040fe400078e0206 */
        /* <DEDUP_REMOVED lines=49> */
.L_x_2953:
[----:B------:R-:W-:Y:S05]  /*40c0*/  BSYNC B0 ;  /* 0x0000000000007941 */ /* 0x000fea0003800000 */
.L_x_2952:
        /* <DEDUP_REMOVED lines=70> */
.L_x_2955:
[----:B------:R-:W-:Y:S05]  /*4530*/  BSYNC B0 ;  /* 0x0000000000007941 */ /* 0x000fea0003800000 */
.L_x_2954:
        /* <DEDUP_REMOVED lines=91> */
.L_x_2959:
[----:B------:R-:W-:Y:S05]  /*4af0*/  BSYNC B0 ;  /* 0x0000000000007941 */ /* 0x000fea0003800000 */
.L_x_2958:
        /* <DEDUP_REMOVED lines=58> */
.L_x_2961:
[----:B------:R-:W-:Y:S05]  /*4ea0*/  BSYNC B0 ;  /* 0x0000000000007941 */ /* 0x000fea0003800000 */
.L_x_2960:
        /* <DEDUP_REMOVED lines=58> */
.L_x_2963:
[----:B------:R-:W-:Y:S05]  /*5250*/  BSYNC B0 ;  /* 0x0000000000007941 */ /* 0x000fea0003800000 */
.L_x_2962:
        /* <DEDUP_REMOVED lines=56> */
.L_x_2957:
[----:B-123--:R-:W-:Y:S05]  /*55e0*/  BSYNC B1 ;  /* 0x0000000000017941 */ /* 0x00efea0003800000 */
.L_x_2956:
        /* <DEDUP_REMOVED lines=61> */
.L_x_2966:
[----:B------:R-:W-:Y:S05]  /*59c0*/  BSYNC B0 ;  /* 0x0000000000007941 */ /* 0x000fea0003800000 */
.L_x_2965:
        /* <DEDUP_REMOVED lines=10> */
[----:B------:R-:W-:Y:S01]  /*5a70*/  @!P0 SHF.R.U32.HI R9, RZ, 0x10, R23 ;  /* 0x00000010ff098819 */ /* 0x000fe20000011617 */
[----:B------:R-:W-:Y:S01]  /*5a80*/  @!P0 HADD2.F32 R8, -RZ, R58.H1_H1 ;  /* 0x3000003aff088230 */ /* 0x000fe20000004100 */
[----:B------:R-:W-:Y:S03]  /*5a90*/  @!P0 SHF.R.U32.HI R11, RZ, 0x10, R51 ;  /* 0x00000010ff0b8819 */ /* 0x000fe60000011633 */
[----:B------:R-:W-:Y:S02]  /*5aa0*/  @!P0 HADD2.F32 R9, -RZ, R9.H0_H0 ;  /* 0x20000009ff098230 */ /* 0x000fe40000004100 */
[----:B------:R-:W-:Y:S01]  /*5ab0*/  @!P0 HADD2.F32 R11, -RZ, R11.H0_H0 ;  /* 0x2000000bff0b8230 */ /* 0x000fe20000004100 */
[----:B--2---:R-:W-:Y:S05]  /*5ac0*/  @!P0 MOV R4, R16 ;  /* 0x0000001000048202 */ /* 0x004fea0000000f00 */
[--C-:B------:R-:W-:Y:S02]  /*5ad0*/  @!P0 HADD2.F32 R6, -RZ, R4.reuse.H1_H1 ;  /* 0x30000004ff068230 */ /* 0x100fe40000004100 */
[----:B------:R-:W-:Y:S03]  /*5ae0*/  @!P0 HADD2.F32 R4, -RZ, R4.H0_H0 ;  /* 0x20000004ff048230 */ /* 0x000fe60000004100 */
[-C--:B------:R-:W-:Y:S02]  /*5af0*/  @!P0 FMUL.FTZ R5, R6, R3.reuse ;  /* 0x0000000306058220 */ /* 0x080fe40000410000 */
[C---:B------:R-:W-:Y:S02]  /*5b00*/  @!P0 FMUL.FTZ R3, R4.reuse, R3 ;  /* 0x0000000304038220 */ /* 0x040fe40000410000 */
[-C--:B------:R-:W-:Y:S01]  /*5b10*/  @!P0 FFMA.FTZ R28, R4, R8.reuse, -R5 ;  /* 0x00000008041c8223 */ /* 0x080fe20000010805 */
[----:B------:R-:W-:Y:S01]  /*5b20*/  @!P0 SHF.R.U64 R4, R22, 0x10, R23 ;  /* 0x0000001016048819 */ /* 0x000fe20000001217 */
[----:B------:R-:W-:Y:S01]  /*5b30*/  @!P0 FFMA.FTZ R3, R6, R8, R3 ;  /* 0x0000000806038223 */ /* 0x000fe20000010003 */
[----:B------:R-:W-:Y:S02]  /*5b40*/  @!P0 MOV R5, R17 ;  /* 0x0000001100058202 */ /* 0x000fe40000000f00 */
[----:B------:R-:W-:Y:S01]  /*5b50*/  @!P0 SHF.R.U64 R6, R50, 0x10, R51 ;  /* 0x0000001032068819 */ /* 0x000fe20000001233 */
[----:B------:R-:W-:Y:S02]  /*5b60*/  @!P0 HADD2.F32 R4, -RZ, R4.H0_H0 ;  /* 0x20000004ff048230 */ /* 0x000fe40000004100 */
[--C-:B------:R-:W-:Y:S02]  /*5b70*/  @!P0 HADD2.F32 R8, -RZ, R5.reuse.H1_H1 ;  /* 0x30000005ff088230 */ /* 0x100fe40000004100 */
[----:B------:R-:W-:Y:S02]  /*5b80*/  @!P0 HADD2.F32 R5, -RZ, R5.H0_H0 ;  /* 0x20000005ff058230 */ /* 0x000fe40000004100 */
[----:B------:R-:W-:Y:S01]  /*5b90*/  @!P0 HADD2.F32 R10, -RZ, R6.H0_H0 ;  /* 0x20000006ff0a8230 */ /* 0x000fe20000004100 */
[CC--:B------:R-:W-:Y:S02]  /*5ba0*/  @!P0 FMUL.FTZ R6, R8.reuse, R4.reuse ;  /* 0x0000000408068220 */ /* 0x0c0fe40000410000 */
[C---:B------:R-:W-:Y:S02]  /*5bb0*/  @!P0 FMUL.FTZ R4, R5.reuse, R4 ;  /* 0x0000000405048220 */ /* 0x040fe40000410000 */
[----:B------:R-:W-:Y:S01]  /*5bc0*/  @!P0 FFMA.FTZ R21, R5, R10, -R6 ;  /* 0x0000000a05158223 */ /* 0x000fe20000010806 */
        /* <DEDUP_REMOVED lines=10> */
[-C--:B------:R-:W-:Y:S01]  /*5c70*/  @!P0 FFMA.FTZ R20, R6, R10.reuse, -R13 ;  /* 0x0000000a06148223 */ /* 0x080fe2000001080d */
[----:B------:R-:W-:Y:S01]  /*5c80*/  @!P0 MOV R6, R19 ;  /* 0x0000001300068202 */ /* 0x000fe20000000f00 */
[----:B------:R-:W-:Y:S04]  /*5c90*/  @!P0 FFMA.FTZ R5, R8, R10, R5 ;  /* 0x0000000a08058223 */ /* 0x000fe80000010005 */
[--C-:B------:R-:W-:Y:S01]  /*5ca0*/  @!P0 HADD2.F32 R8, -RZ, R6.reuse.H0_H0 ;  /* 0x20000006ff088230 */ /* 0x100fe20000004100 */
[----:B------:R-:W-:Y:S01]  /*5cb0*/  @!P0 F2FP.PACK_AB R5, R5, R20 ;  /* 0x000000140505823e */ /* 0x000fe200000000ff */
[----:B------:R-:W-:Y:S03]  /*5cc0*/  @!P0 HADD2.F32 R10, -RZ, R6.H1_H1 ;  /* 0x30000006ff0a8230 */ /* 0x000fe60000004100 */
[----:B------:R-:W-:Y:S01]  /*5cd0*/  @!P0 MOV R18, R5 ;  /* 0x0000000500128202 */ /* 0x000fe20000000f00 */
        /* <DEDUP_REMOVED lines=9> */
.L_x_2968:
[----:B------:R-:W-:Y:S05]  /*5d70*/  BSYNC B0 ;  /* 0x0000000000007941 */ /* 0x000fea0003800000 */
.L_x_2967:
        /* <DEDUP_REMOVED lines=58> */
.L_x_2970:
[----:B------:R-:W-:Y:S05]  /*6120*/  BSYNC B0 ;  /* 0x0000000000007941 */ /* 0x000fea0003800000 */
.L_x_2969:
        /* <DEDUP_REMOVED lines=58> */
.L_x_2951:
        /* <DEDUP_REMOVED lines=36> */
.L_x_2972:
[----:B------:R-:W-:Y:S05]  /*6710*/  BSYNC B0 ;  /* 0x0000000000007941 */ /* 0x000fea0003800000 */
.L_x_2971:
        /* <DEDUP_REMOVED lines=61> */
.L_x_2974:
[----:B------:R-:W-:Y:S05]  /*6af0*/  BSYNC B0 ;  /* 0x0000000000007941 */ /* 0x000fea0003800000 */
.L_x_2973:
        /* <DEDUP_REMOVED lines=152> */
.L_x_2978:
[----:B------:R-:W-:Y:S05]  /*7480*/  BSYNC B0 ;  /* 0x0000000000007941 */ /* 0x000fea0003800000 */
.L_x_2977:
        /* <DEDUP_REMOVED lines=121> */
.L_x_2976:
[----:B-123--:R-:W-:Y:S05]  /*7c20*/  BSYNC B1 ;  /* 0x0000000000017941 */ /* 0x00efea0003800000 */
.L_x_2975:
        /* <DEDUP_REMOVED lines=125> */
.L_x_2980:
[----:B------:R-:W-:Y:S05]  /*8400*/  BSYNC B0 ;  /* 0x0000000000007941 */ /* 0x000fea0003800000 */
.L_x_2979:
        /* <DEDUP_REMOVED lines=20> */
[--C-:B------:R-:W-:Y:S01]  /*8550*/  @!P0 SHF.R.U64 R22, R64, 0x10, R65.reuse ;  /* 0x0000001040168819 */ /* 0x100fe20000001241 */
[----:B------:R-:W-:Y:S01]  /*8560*/  IMAD R3, R3, 0xc00, R12 ;  /* 0x00000c0003037824 */ /* 0x000fe200078e020c */
[----:B------:R-:W-:Y:S02]  /*8570*/  LOP3.LUT R4, R4, R30, RZ, 0x3c, !PT ;  /* 0x0000001e04047212 */ /* 0x000fe400078e3cff */
[----:B------:R-:W-:Y:S03]  /*8580*/  @!P0 SHF.R.U32.HI R20, RZ, 0x10, R65 ;  /* 0x00000010ff148819 */ /* 0x000fe60000011641 */
[----:B------:R-:W-:Y:S01]  /*8590*/  IMAD.IADD R3, R3, 0x1, R4 ;  /* 0x0000000103037824 */ /* 0x000fe200078e0204 */
[----:B------:R-:W-:Y:S02]  /*85a0*/  @!P0 HADD2.F32 R4, -RZ, R37.H0_H0 ;  /* 0x20000025ff048230 */ /* 0x000fe40000004100 */
[----:B------:R-:W-:Y:S01]  /*85b0*/  @!P0 HADD2.F32 R20, -RZ, R20.H0_H0 ;  /* 0x20000014ff148230 */ /* 0x000fe20000004100 */
[----:B--2---:R-:W-:Y:S01]  /*85c0*/  @!P0 IMAD.MOV.U32 R8, RZ, RZ, R16 ;  /* 0x000000ffff088224 */ /* 0x004fe200078e0010 */
[----:B------:R-:W-:Y:S04]  /*85d0*/  SHF.L.U32 R3, R3, 0x1, RZ ;  /* 0x0000000103037819 */ /* 0x000fe800000006ff */
[----:B------:R-:W-:Y:S01]  /*85e0*/  @!P0 HADD2.F32 R5, -RZ, R8.H0_H0 ;  /* 0x20000008ff058230 */ /* 0x000fe20000004100 */
[----:B------:R2:W4:Y:S04]  /*85f0*/  LDS.128 R28, [R3+0xa080] ;  /* 0x00a08000031c7984 */ /* 0x0005280000000c00 */
[C---:B--2---:R-:W-:Y:S02]  /*8600*/  @!P0 FMUL.FTZ R3, R5.reuse, R4 ;  /* 0x0000000405038220 */ /* 0x044fe40000410000 */
[----:B----4-:R-:W-:Y:S01]  /*8610*/  @!P0 IMAD.MOV.U32 R15, RZ, RZ, R29 ;  /* 0x000000ffff0f8224 */ /* 0x010fe200078e001d */
        /* <DEDUP_REMOVED lines=23> */
[----:B------:R-:W-:Y:S01]  /*8790*/  @!P0 HADD2.F32 R22, -RZ, R71.H1_H1 ;  /* 0x30000047ff168230 */ /* 0x000fe20000004100 */
[----:B------:R-:W-:Y:S02]  /*87a0*/  @!P0 MOV R17, R24 ;  /* 0x0000001800118202 */ /* 0x000fe40000000f00 */
[C---:B------:R-:W-:Y:S01]  /*87b0*/  @!P0 FFMA.FTZ R8, R4.reuse, R9, -R8 ;  /* 0x0000000904088223 */ /* 0x040fe20000010808 */
[----:B------:R-:W-:Y:S01]  /*87c0*/  @!P0 MOV R23, R31 ;  /* 0x0000001f00178202 */ /* 0x000fe20000000f00 */
[----:B------:R-:W-:Y:S01]  /*87d0*/  @!P0 FMUL.FTZ R4, R4, R10 ;  /* 0x0000000a04048220 */ /* 0x000fe20000410000 */
[----:B------:R-:W-:Y:S01]  /*87e0*/  @!P0 HADD2.F32 R10, -RZ, R25.H0_H0 ;  /* 0x20000019ff0a8230 */ /* 0x000fe20000004100 */
[----:B------:R-:W-:Y:S02]  /*87f0*/  @!P0 SHF.R.U32.HI R24, RZ, 0x10, R67 ;  /* 0x00000010ff188819 */ /* 0x000fe40000011643 */
        /* <DEDUP_REMOVED lines=8> */
[----:B------:R-:W-:Y:S01]  /*8880*/  @!P0 SHF.R.U64 R26, R66, 0x10, R67 ;  /* 0x00000010421a8819 */ /* 0x000fe20000001243 */
[----:B------:R-:W-:Y:S01]  /*8890*/  @!P0 HADD2.F32 R9, -RZ, R13.H0_H0 ;  /* 0x2000000dff098230 */ /* 0x000fe20000004100 */
[-C--:B------:R-:W-:Y:S01]  /*88a0*/  @!P0 FMUL.FTZ R20, R10, R8.reuse ;  /* 0x000000080a148220 */ /* 0x080fe20000410000 */
[--C-:B------:R-:W-:Y:S01]  /*88b0*/  @!P0 HADD2.F32 R21, -RZ, R23.reuse.H0_H0 ;  /* 0x20000017ff158230 */ /* 0x100fe20000004100 */
[--C-:B------:R-:W-:Y:S01]  /*88c0*/  @!P0 SHF.R.U32.HI R14, RZ, 0x10, R35.reuse ;  /* 0x00000010ff0e8819 */ /* 0x100fe20000011623 */
[----:B------:R-:W-:Y:S01]  /*88d0*/  @!P0 HADD2.F32 R23, -RZ, R23.H1_H1 ;  /* 0x30000017ff178230 */ /* 0x000fe20000004100 */
[C---:B------:R-:W-:Y:S01]  /*88e0*/  @!P0 FMUL.FTZ R8, R9.reuse, R8 ;  /* 0x0000000809088220 */ /* 0x040fe20000410000 */
[----:B------:R-:W-:Y:S01]  /*88f0*/  @!P0 SHF.R.U64 R15, R34, 0x10, R35 ;  /* 0x00000010220f8819 */ /* 0x000fe20000001223 */
        /* <DEDUP_REMOVED lines=9> */
[----:B------:R-:W-:Y:S01]  /*8990*/  @!P0 HADD2.F32 R24, -RZ, R24.H0_H0 ;  /* 0x20000018ff188230 */ /* 0x000fe20000004100 */
[----:B------:R-:W-:Y:S01]  /*89a0*/  @!P0 IMAD.MOV.U32 R29, RZ, RZ, R5 ;  /* 0x000000ffff1d8224 */ /* 0x000fe200078e0005 */
[----:B------:R-:W-:Y:S01]  /*89b0*/  @!P0 HADD2.F32 R11, -RZ, R11.H1_H1 ;  /* 0x3000000bff0b8230 */ /* 0x000fe20000004100 */
[C---:B------:R-:W-:Y:S01]  /*89c0*/  @!P0 FFMA.FTZ R32, R9.reuse, R22, -R27 ;  /* 0x0000001609208223 */ /* 0x040fe2000001081b */
[----:B------:R-:W-:Y:S01]  /*89d0*/  @!P0 HADD2.F32 R15, -RZ, R25.H1_H1 ;  /* 0x30000019ff0f8230 */ /* 0x000fe20000004100 */
[----:B------:R-:W-:Y:S02]  /*89e0*/  @!P0 FMUL.FTZ R10, R9, R10 ;  /* 0x0000000a090a8220 */ /* 0x000fe40000410000 */
[----:B------:R-:W-:Y:S04]  /*89f0*/  @!P0 FMUL.FTZ R9, R23, R20 ;  /* 0x0000001417098220 */ /* 0x000fe80000410000 */
[C---:B------:R-:W-:Y:S01]  /*8a00*/  @!P0 FFMA.FTZ R25, R11.reuse, R24, -R9 ;  /* 0x000000180b198223 */ /* 0x040fe20000010809 */
[----:B------:R-:W-:Y:S01]  /*8a10*/  @!P0 HADD2.F32 R9, -RZ, R13.H1_H1 ;  /* 0x3000000dff098230 */ /* 0x000fe20000004100 */
[----:B------:R-:W-:Y:S01]  /*8a20*/  @!P0 FMUL.FTZ R11, R11, R20 ;  /* 0x000000140b0b8220 */ /* 0x000fe20000410000 */
[----:B------:R-:W-:Y:S01]  /*8a30*/  @!P0 HADD2.F32 R20, -RZ, R26.H0_H0 ;  /* 0x2000001aff148230 */ /* 0x000fe20000004100 */
[----:B---3--:R-:W-:Y:S01]  /*8a40*/  LEA R26, P3, R85, R44, 0x1 ;  /* 0x0000002c551a7211 */ /* 0x008fe200078608ff */
[----:B------:R-:W-:Y:S01]  /*8a50*/  @!P0 FMUL.FTZ R13, R15, R14 ;  /* 0x0000000e0f0d8220 */ /* 0x000fe20000410000 */
[----:B------:R-:W-:Y:S02]  /*8a60*/  @!P0 F2FP.PACK_AB R25, R25, R32 ;  /* 0x000000201919823e */ /* 0x000fe400000000ff */
[----:B------:R-:W-:Y:S01]  /*8a70*/  LEA.HI.X R27, R85, R45, R101, 0x1, P3 ;  /* 0x0000002d551b7211 */ /* 0x000fe200018f0c65 */
[C---:B------:R-:W-:Y:S01]  /*8a80*/  @!P0 FFMA.FTZ R13, R9.reuse, R20, -R13 ;  /* 0x00000014090d8223 */ /* 0x040fe2000001080d */
[----:B------:R-:W-:Y:S01]  /*8a90*/  @!P0 MOV R19, R25 ;  /* 0x0000001900138202 */ /* 0x000fe20000000f00 */
[----:B------:R-:W-:Y:S03]  /*8aa0*/  @!P0 FMUL.FTZ R9, R9, R14 ;  /* 0x0000000e09098220 */ /* 0x000fe60000410000 */
[----:B------:R-:W-:Y:S01]  /*8ab0*/  @!P0 F2FP.PACK_AB R14, R13, R33 ;  /* 0x000000210d0e823e */ /* 0x000fe200000000ff */
[----:B------:R-:W-:Y:S01]  /*8ac0*/  @!P0 FFMA.FTZ R9, R15, R20, R9 ;  /* 0x000000140f098223 */ /* 0x000fe20000010009 */
[----:B------:R-:W-:Y:S01]  /*8ad0*/  @!P0 F2FP.PACK_AB R13, R4, R3 ;  /* 0x00000003040d823e */ /* 0x000fe200000000ff */
[----:B------:R-:W-:Y:S02]  /*8ae0*/  @!P0 FFMA.FTZ R10, R21, R22, R10 ;  /* 0x00000016150a8223 */ /* 0x000fe4000001000a */
[----:B------:R-:W-:Y:S01]  /*8af0*/  @!P0 IMAD.MOV.U32 R18, RZ, RZ, R14 ;  /* 0x000000ffff128224 */ /* 0x000fe200078e000e */
[----:B------:R-:W-:Y:S01]  /*8b00*/  @!P0 F2FP.PACK_AB R4, R9, R8 ;  /* 0x000000080904823e */ /* 0x000fe200000000ff */
[----:B------:R-:W-:Y:S01]  /*8b10*/  @!P0 FFMA.FTZ R11, R23, R24, R11 ;  /* 0x00000018170b8223 */ /* 0x000fe2000001000b */
[----:B------:R-:W-:Y:S02]  /*8b20*/  @!P0 MOV R28, R13 ;  /* 0x0000000d001c8202 */ /* 0x000fe40000000f00 */
[----:B------:R2:W-:Y:S01]  /*8b30*/  ST.E.128 [R26.64], R16 ;  /* 0x000000101a007985 */ /* 0x0005e2000c101d06 */
[----:B------:R-:W-:Y:S02]  /*8b40*/  @!P0 MOV R30, R4 ;  /* 0x00000004001e8202 */ /* 0x000fe40000000f00 */
[----:B------:R-:W-:Y:S04]  /*8b50*/  @!P0 F2FP.PACK_AB R3, R11, R10 ;  /* 0x0000000a0b03823e */ /* 0x000fe800000000ff */
        /* <DEDUP_REMOVED lines=8> */
.L_x_2950:
        /* <DEDUP_REMOVED lines=30> */
.L_x_2982:
[----:B-12---:R-:W-:Y:S05]  /*8dc0*/  BSYNC B0 ;  /* 0x0000000000007941 */ /* 0x006fea0003800000 */
.L_x_2981:
        /* <DEDUP_REMOVED lines=25> */
.L_x_2964:
[----:B------:R-:W-:Y:S05]  /*8f60*/  BSYNC B2 ;  /* 0x0000000000027941 */ /* 0x000fea0003800000 */
.L_x_2949:
        /* <DEDUP_REMOVED lines=10> */
[C---:B------:R-:W-:Y:S05]  /*9010*/  @P3 IADD3 R13, P0, R8.reuse, 0x20, RZ ;  /* 0x00000020080d3810 */ /* 0x040fea0007f1e0ff */
[----:B------:R-:W-:Y:S01]  /*9020*/  @P3 IMAD.X R14, RZ, RZ, R9, P0 ;  /* 0x000000ffff0e3224 */ /* 0x000fe200000e0609 */
[----:B------:R-:W-:Y:S11]  /*9030*/  ISETP.GE.AND P0, PT, R3, 0x1, PT ;  /* 0x000000010300780c */ /* 0x000ff60003f06270 */
[----:B------:R-:W-:Y:S02]  /*9040*/  @!UPT UIADD3 URZ, URZ, URZ, URZ ;  /* 0x0000003f3f3ff290 */ /* 0x000fe4000fffe03f */
[-C--:B------:R-:W-:Y:S01]  /*9050*/  @P0 MOV R4, R90.reuse ;  /* 0x0000005a00040202 */ /* 0x080fe20000000f00 */
[----:B------:R-:W-:Y:S02]  /*9060*/  @P0 IMAD.MOV.U32 R5, RZ, RZ, R89 ;  /* 0x000000ffff050224 */ /* 0x000fe400078e0059 */
[----:B------:R-:W-:Y:S02]  /*9070*/  @P0 IMAD R3, R9, c[0x0][0x258], RZ ;  /* 0x0000960009030a24 */ /* 0x000fe400078e02ff */
[C---:B------:R-:W-:Y:S04]  /*9080*/  @P0 IMAD.WIDE.U32 R4, R8.reuse, c[0x0][0x258], R4 ;  /* 0x0000960008040a25 */ /* 0x040fe800078e0004 */
[----:B------:R-:W-:Y:S01]  /*9090*/  @P0 IMAD R3, R8, c[0x0][0x25c], R3 ;  /* 0x0000970008030a24 */ /* 0x000fe200078e0203 */
[C---:B------:R-:W-:Y:S01]  /*90a0*/  @P0 LEA R10, P4, R4.reuse, c[0x0][0x250], 0x1 ;  /* 0x00009400040a0a11 */ /* 0x040fe200078808ff */
[----:B------:R-:W-:Y:S01]  /*90b0*/  @P3 IMAD.MOV.U32 R9, RZ, RZ, R89 ;  /* 0x000000ffff093224 */ /* 0x000fe200078e0059 */
[----:B------:R-:W-:Y:S02]  /*90c0*/  @P3 MOV R8, R90 ;  /* 0x0000005a00083202 */ /* 0x000fe40000000f00 */
[----:B------:R-:W-:Y:S03]  /*90d0*/  @P0 IADD3 R3, R5, R3, RZ ;  /* 0x0000000305030210 */ /* 0x000fe60007ffe0ff */
[----:B------:R-:W-:Y:S01]  /*90e0*/  @P3 IMAD.WIDE.U32 R8, R13, c[0x0][0x258], R8 ;  /* 0x000096000d083a25 */ /* 0x000fe200078e0008 */
[----:B------:R-:W-:Y:S03]  /*90f0*/  @P0 LEA.HI.X R11, R4, c[0x0][0x254], R3, 0x1, P4 ;  /* 0x00009500040b0a11 */ /* 0x000fe600020f0c03 */
[----:B------:R-:W-:Y:S02]  /*9100*/  IMAD R3, R87, c[0x0][0x208], RZ ;  /* 0x0000820057037a24 */ /* 0x000fe400078e02ff */
[----:B------:R-:W-:Y:S01]  /*9110*/  @!PT LDS RZ, [RZ] ;  /* 0x00000000fffff984 */ /* 0x000fe20000000800 */
[----:B------:R-:W-:Y:S01]  /*9120*/  @!PT LDS RZ, [RZ] ;  /* 0x00000000fffff984 */ /* 0x000fe20000000800 */
[----:B------:R-:W-:Y:S01]  /*9130*/  @!PT LDS RZ, [RZ] ;  /* 0x00000000fffff984 */ /* 0x000fe20000000800 */
[----:B------:R2:W-:Y:S01]  /*9140*/  @P0 LDGSTS.E.BYPASS.LTC128B.128 [R216+0x4080], [R10.64], !P1 ;  /* 0x040800000ad80fae */ /* 0x0005e2000c901d46 */
[C---:B------:R-:W-:Y:S04]  /*9150*/  IMAD.WIDE.U32 R4, R84.reuse, c[0x0][0x208], RZ ;  /* 0x0000820054047a25 */ /* 0x040fe800078e00ff */
[----:B------:R-:W-:Y:S04]  /*9160*/  IMAD R3, R84, c[0x0][0x20c], R3 ;  /* 0x0000830054037a24 */ /* 0x000fe800078e0203 */
[----:B------:R-:W-:Y:S04]  /*9170*/  IMAD.IADD R5, R5, 0x1, R3 ;  /* 0x0000000105057824 */ /* 0x000fe800078e0203 */
        /* <DEDUP_REMOVED lines=29> */
[CC--:B------:R-:W-:Y:S04]  /*9350*/  @!P0 LEA R8, P4, R140.reuse, R3.reuse, 0x1 ;  /* 0x000000038c088211 */ /* 0x0c0fe800078808ff */
[-C--:B----4-:R-:W-:Y:S02]  /*9360*/  @!P0 LEA.HI.X R9, R140, R4.reuse, R141, 0x1, P4 ;  /* 0x000000048c098211 */ /* 0x090fe400020f0c8d */
[CC--:B------:R-:W-:Y:S04]  /*9370*/  @!P5 LEA R14, P4, R232.reuse, R3.reuse, 0x1 ;  /* 0x00000003e80ed211 */ /* 0x0c0fe800078808ff */
[-C--:B------:R-:W-:Y:S02]  /*9380*/  @!P5 LEA.HI.X R15, R232, R4.reuse, R236, 0x1, P4 ;  /* 0x00000004e80fd211 */ /* 0x080fe400020f0cec */
[C---:B------:R-:W-:Y:S11]  /*9390*/  ISETP.GE.AND P4, PT, R220.reuse, c[0x0][0x1d4], PT ;  /* 0x00007500dc007a0c */ /* 0x040ff60003f86270 */
[----:B------:R-:W-:Y:S02]  /*93a0*/  @!UPT UIADD3 URZ, URZ, URZ, URZ ;  /* 0x0000003f3f3ff290 */ /* 0x000fe4000fffe03f */
[CC--:B--2---:R-:W-:Y:S04]  /*93b0*/  @!P4 LEA R10, P6, R220.reuse, R3.reuse, 0x1 ;  /* 0x00000003dc0ac211 */ /* 0x0c4fe800078c08ff */
        /* <DEDUP_REMOVED lines=11> */
.L_x_2984:
[----:B---3--:R-:W-:Y:S05]  /*9470*/  BSYNC B0 ;  /* 0x0000000000007941 */ /* 0x008fea0003800000 */
.L_x_2983:
        /* <DEDUP_REMOVED lines=25> */
.L_x_2986:
[----:B------:R-:W-:Y:S05]  /*9610*/  BSYNC B0 ;  /* 0x0000000000007941 */ /* 0x000fea0003800000 */
.L_x_2985:
[----:B------:R-:W-:Y:S01]  /*9620*/  ISETP.GT.AND P5, PT, R39, R118, PT ;  /* 0x000000762700720c */ /* 0x000fe20003fa4270 */
[----:B------:R-:W-:Y:S01]  /*9630*/  @!UPT UIADD3 URZ, URZ, URZ, URZ ;  /* 0x0000003f3f3ff290 */ /* 0x000fe2000fffe03f */
[----:B------:R-:W-:Y:S11]  /*9640*/  BSSY B0, `(.L_x_2987) ;  /* 0x000002a000007945 */ /* 0x000ff60003800000 */
[----:B------:R-:W-:-:S05]  /*9650*/  @!P5 BRA `(.L_x_2988) ;  /* 0x000002800000d947 */ /* 0x000fca0003800000 */
[----:B-1----:R-:W-:Y:S01]  /*9660*/  IADD3 R3, R39, -0x1, RZ ;  /* 0xffffffff27037810 */ /* 0x002fe20007ffe0ff */
[----:B----4-:R-:W-:Y:S01]  /*9670*/  IMAD.MOV.U32 R4, RZ, RZ, R110 ;  /* 0x000000ffff047224 */ /* 0x010fe200078e006e */
[----:B--2---:R-:W-:Y:S01]  /*9680*/  P2R R11, PR, RZ, 0x4 ;  /* 0x00000004ff0b7803 */ /* 0x004fe20000000000 */
[----:B------:R-:W-:Y:S01]  /*9690*/  IMAD.MOV.U32 R5, RZ, RZ, R109 ;  /* 0x000000ffff057224 */ /* 0x000fe200078e006d */
[----:B------:R-:W-:Y:S01]  /*96a0*/  SHF.R.S32.HI R8, RZ, 0x1f, R3 ;  /* 0x0000001fff087819 */ /* 0x000fe20000011403 */
[----:B---3--:R-:W-:Y:S01]  /*96b0*/  IMAD R6, R153, R3, RZ ;  /* 0x0000000399067224 */ /* 0x008fe200078e02ff */
        /* <DEDUP_REMOVED lines=34> */
.L_x_2988:
[----:B------:R-:W-:Y:S05]  /*98e0*/  BSYNC B0 ;  /* 0x0000000000007941 */ /* 0x000fea0003800000 */
.L_x_2987:
[----:B------:R-:W0:Y:S01]  /*98f0*/  LDGDEPBAR ;  /* 0x00000000000079af */ /* 0x000e220000000000 */
[----:B------:R-:W-:Y:S01]  /*9900*/  IADD3 R39, R39, -0x1, RZ ;  /* 0xffffffff27277810 */ /* 0x000fe20007ffe0ff */
[----:B------:R-:W-:-:S05]  /*9910*/  @P5 BRA `(.L_x_2989) ;  /* 0xffffa19000005947 */ /* 0x000fca000383ffff */
[----:B------:R-:W-:Y:S01]  /*9920*/  WARPSYNC 0xffffffff ;  /* 0xffffffff00007948 */ /* 0x000fe20003800000 */
[----:B------:R-:W-:Y:S06]  /*9930*/  BAR.SYNC.DEFER_BLOCKING 0x0 ;  /* 0x0000000000007b1d */ /* 0x000fec0000010000 */
.L_x_2948:
[----:B--2---:R-:W2:Y:S01]  /*9940*/  LDL R14, [R1] ;  /* 0x00000000010e7983 */ /* 0x004ea20000100800 */
[----:B------:R-:W-:-:S05]  /*9950*/  IMAD.MOV.U32 R2, RZ, RZ, c[0x0][0x2c4] ;  /* 0x0000b100ff027624 */ /* 0x000fca00078e00ff */
[----:B------:R-:W-:Y:S01]  /*9960*/  ISETP.NE.AND P3, PT, R2, 0x1, PT ;  /* 0x000000010200780c */ /* 0x000fe20003f65270 */
[----:B------:R-:W-:Y:S01]  /*9970*/  BSSY B0, `(.L_x_2990) ;  /* 0x0000028000007945 */ /* 0x000fe20003800000 */
[----:B--2---:R-:W-:-:S11]  /*9980*/  IADD3 R2, R14, 0x7f, RZ ;  /* 0x0000007f0e027810 */ /* 0x004fd60007ffe0ff */
[----:B-1----:R-:W-:-:S05]  /*9990*/  @P3 IMAD.HI.U32 R3, R2, c[0x0][0x2c8], RZ ;  /* 0x0000b20002033a27 */ /* 0x002fca00078e00ff */
[----:B------:R-:W-:-:S05]  /*99a0*/  @P3 SHF.R.U32.HI R2, RZ, c[0x0][0x2cc], R3 ;  /* 0x0000b300ff023a19 */ /* 0x000fca0000011603 */
[----:B------:R-:W-:-:S04]  /*99b0*/  IMAD.IADD R2, R139, 0x1, R2 ;  /* 0x000000018b027824 */ /* 0x000fc800078e0202 */
[----:B------:R-:W-:-:S05]  /*99c0*/  IMAD.HI R2, R2, 0x2aaaaaab, RZ ;  /* 0x2aaaaaab02027827 */ /* 0x000fca00078e02ff */
[----:B------:R-:W-:-:S04]  /*99d0*/  SHF.R.U32.HI R3, RZ, 0x1f, R2 ;  /* 0x0000001fff037819 */ /* 0x000fc80000011602 */
[----:B------:R-:W-:-:S04]  /*99e0*/  LEA.HI.SX32 R2, R2, R3, 0x1d ;  /* 0x0000000302027211 */ /* 0x000fc800078feaff */
[----:B---3--:R-:W-:-:S04]  /*99f0*/  IMNMX R6, R137, R2, PT ;  /* 0x0000000289067217 */ /* 0x008fc80003800200 */
[----:B------:R-:W-:Y:S01]  /*9a00*/  ISETP.GE.AND P0, PT, R6, 0x1, PT ;  /* 0x000000010600780c */ /* 0x000fe20003f06270 */
[----:B------:R-:W-:-:S12]  /*9a10*/  IMAD.MOV.U32 R2, RZ, RZ, RZ ;  /* 0x000000ffff027224 */ /* 0x000fd800078e00ff */
[----:B------:R-:W-:Y:S05]  /*9a20*/  @!P0 BRA `(.L_x_2991) ;  /* 0x000001c000008947 */ /* 0x000fea0003800000 */
[----:B------:R-:W-:Y:S02]  /*9a30*/  IABS R3, R127 ;  /* 0x0000007f00037213 */ /* 0x000fe40000000000 */
[----:B------:R-:W-:Y:S02]  /*9a40*/  IADD3 R8, R127, -0x1, R6 ;  /* 0xffffffff7f087810 */ /* 0x000fe40007ffe006 */
        /* <DEDUP_REMOVED lines=26> */
.L_x_2991:
[----:B------:R-:W-:Y:S05]  /*9bf0*/  BSYNC B0 ;  /* 0x0000000000007941 */ /* 0x000fea0003800000 */
.L_x_2990:
[----:B------:R-:W2:Y:S01]  /*9c00*/  LDL R3, [R1+0x54] ;  /* 0x0000540001037983 */ /* 0x000ea20000100800 */
        /* <DEDUP_REMOVED lines=68> */
[----:B------:R-:W-:-:S04]  /*a050*/  IMNMX R217, R6, R3, PT ;  /* 0x0000000306d97217 */ /* 0x000fc80003800200 */
[----:B------:R-:W-:-:S13]  /*a060*/  ISETP.GT.AND P0, PT, R217, R239, PT ;  /* 0x000000efd900720c */ /* 0x000fda0003f04270 */
[----:B------:R-:W-:Y:S05]  /*a070*/  @!P0 BRA `(.L_x_2992) ;  /* 0x00013d0000008947 */ /* 0x000fea0003800000 */
[----:B------:R-:W2:Y:S04]  /*a080*/  LDL R9, [R1+0x24] ;  /* 0x0000240001097983 */ /* 0x000ea80000100800 */
[----:B----4-:R-:W3:Y:S04]  /*a090*/  LDL R4, [R1+0x28] ;  /* 0x0000280001047983 */ /* 0x010ee80000100800 */
[----:B------:R-:W4:Y:S04]  /*a0a0*/  LDL R5, [R1+0x18] ;  /* 0x0000180001057983 */ /* 0x000f280000100800 */
[----:B------:R-:W4:Y:S04]  /*a0b0*/  LDL R8, [R1+0x30] ;  /* 0x0000300001087983 */ /* 0x000f280000100800 */
[----:B------:R-:W4:Y:S01]  /*a0c0*/  LDL R10, [R1+0x2c] ;  /* 0x00002c00010a7983 */ /* 0x000f220000100800 */
[----:B------:R-:W-:-:S04]  /*a0d0*/  ISETP.NE.U32.AND P0, PT, RZ, c[0x0][0x340], PT ;  /* 0x0000d000ff007a0c */ /* 0x000fc80003f05070 */
[----:B------:R-:W-:Y:S01]  /*a0e0*/  ISETP.NE.AND.EX P1, PT, RZ, c[0x0][0x344], PT, P0 ;  /* 0x0000d100ff007a0c */ /* 0x000fe20003f25300 */
[----:B------:R-:W-:-:S12]  /*a0f0*/  IMAD.IADD R6, R0, 0x1, R14 ;  /* 0x0000000100067824 */ /* 0x000fd800078e020e */
[----:B--2---:R-:W-:-:S04]  /*a100*/  @P1 IADD3 R2, P0, R9, c[0x0][0x340], RZ ;  /* 0x0000d00009021a10 */ /* 0x004fc80007f1e0ff */
[----:B---3--:R-:W-:-:S05]  /*a110*/  @P1 IADD3.X R3, R4, c[0x0][0x344], RZ, P0, !PT ;  /* 0x0000d10004031a10 */ /* 0x008fca00007fe4ff */
[----:B------:R1:W5:Y:S01]  /*a120*/  @P1 LDG.E R13, [R2.64] ;  /* 0x00000006020d1981 */ /* 0x000362000c1e1900 */
[----:B------:R-:W-:Y:S01]  /*a130*/  ISETP.NE.U32.AND P0, PT, RZ, c[0x0][0x348], PT ;  /* 0x0000d200ff007a0c */ /* 0x000fe20003f05070 */
[----:B------:R-:W-:Y:S01]  /*a140*/  @P3 IMAD.HI.U32 R9, R6, c[0x0][0x2c8], RZ ;  /* 0x0000b20006093a27 */ /* 0x000fe200078e00ff */
[----:B----4-:R-:W-:Y:S02]  /*a150*/  LOP3.LUT R241, R5, 0xffff, RZ, 0xc0, !PT ;  /* 0x0000ffff05f17812 */ /* 0x010fe400078ec0ff */
[----:B------:R-:W-:Y:S01]  /*a160*/  ISETP.NE.AND.EX P0, PT, RZ, c[0x0][0x34c], PT, P0 ;  /* 0x0000d300ff007a0c */ /* 0x000fe20003f05300 */
[----:B------:R-:W-:Y:S01]  /*a170*/  IMAD.IADD R16, R143, 0x1, R14 ;  /* 0x000000018f107824 */ /* 0x000fe200078e020e */
[----:B------:R-:W-:Y:S02]  /*a180*/  ISETP.GE.AND P5, PT, R140, c[0x0][0x198], PT ;  /* 0x000066008c007a0c */ /* 0x000fe40003fa6270 */
[----:B------:R-:W-:Y:S02]  /*a190*/  SEL R8, R8, RZ, !P0 ;  /* 0x000000ff08087207 */ /* 0x000fe40004000000 */
[----:B------:R-:W-:-:S02]  /*a1a0*/  ISETP.GE.AND P4, PT, R142, c[0x0][0x198], PT ;  /* 0x000066008e007a0c */ /* 0x000fc40003f86270 */
[----:B------:R-:W-:Y:S01]  /*a1b0*/  ISETP.GE.AND P2, PT, R221, c[0x0][0x198], PT ;  /* 0x00006600dd007a0c */ /* 0x000fe20003f46270 */
[----:B------:R-:W-:Y:S01]  /*a1c0*/  IMAD R8, R8, c[0x0][0x1c0], RZ ;  /* 0x0000700008087a24 */ /* 0x000fe200078e02ff */
[----:B------:R-:W-:Y:S02]  /*a1d0*/  IADD3 R125, R217, -0x1, RZ ;  /* 0xffffffffd97d7810 */ /* 0x000fe40007ffe0ff */
[----:B-1----:R-:W-:-:S05]  /*a1e0*/  SHF.R.S32.HI R2, RZ, 0x1f, R138 ;  /* 0x0000001fff027819 */ /* 0x002fca000001148a */
[----:B------:R-:W-:Y:S02]  /*a1f0*/  IMAD R4, R2, c[0x0][0x178], RZ ;  /* 0x00005e0002047a24 */ /* 0x000fe400078e02ff */
[----:B------:R-:W-:-:S04]  /*a200*/  IMAD.WIDE.U32 R2, R138, c[0x0][0x178], RZ ;  /* 0x00005e008a027a25 */ /* 0x000fc800078e00ff */
[----:B------:R-:W-:-:S04]  /*a210*/  IMAD R4, R138, c[0x0][0x17c], R4 ;  /* 0x00005f008a047a24 */ /* 0x000fc800078e0204 */
[----:B------:R-:W-:-:S04]  /*a220*/  IMAD.IADD R3, R3, 0x1, R4 ;  /* 0x0000000103037824 */ /* 0x000fc800078e0204 */
[C---:B------:R-:W-:Y:S01]  /*a230*/  IMAD.WIDE.U32 R4, R241.reuse, c[0x0][0x1b8], R2 ;  /* 0x00006e00f1047a25 */ /* 0x040fe200078e0002 */
[----:B------:R-:W-:Y:S02]  /*a240*/  MOV R2, R6 ;  /* 0x0000000600027202 */ /* 0x000fe40000000f00 */
[----:B------:R-:W-:Y:S01]  /*a250*/  SEL R3, R10, RZ, !P0 ;  /* 0x000000ff0a037207 */ /* 0x000fe20004000000 */
[----:B------:R-:W-:Y:S01]  /*a260*/  IMAD R5, R241, c[0x0][0x1bc], R5 ;  /* 0x00006f00f1057a24 */ /* 0x000fe200078e0205 */
[----:B------:R-:W-:Y:S02]  /*a270*/  @P3 SHF.R.U32.HI R2, RZ, c[0x0][0x2cc], R9 ;  /* 0x0000b300ff023a19 */ /* 0x000fe40000011609 */
[----:B------:R-:W-:Y:S01]  /*a280*/  ISETP.GE.AND P3, PT, R220, c[0x0][0x198], PT ;  /* 0x00006600dc007a0c */ /* 0x000fe20003f66270 */
[C---:B------:R-:W-:Y:S01]  /*a290*/  IMAD R8, R3.reuse, c[0x0][0x1c4], R8 ;  /* 0x0000710003087a24 */ /* 0x040fe200078e0208 */
[----:B------:R-:W-:Y:S01]  /*a2a0*/  SHF.R.S32.HI R9, RZ, 0x1f, R2 ;  /* 0x0000001fff097819 */ /* 0x000fe20000011402 */
[----:B------:R-:W-:-:S04]  /*a2b0*/  IMAD.WIDE.U32 R4, R3, c[0x0][0x1c0], R4 ;  /* 0x0000700003047a25 */ /* 0x000fc800078e0004 */
[----:B------:R-:W-:Y:S01]  /*a2c0*/  IMAD.MOV R3, RZ, RZ, -R2 ;  /* 0x000000ffff037224 */ /* 0x000fe200078e0a02 */
[----:B------:R-:W-:-:S03]  /*a2d0*/  IADD3 R5, R5, R8, RZ ;  /* 0x0000000805057210 */ /* 0x000fc60007ffe0ff */
[----:B------:R-:W-:Y:S02]  /*a2e0*/  IMAD R6, R3, c[0x0][0x2c4], R6 ;  /* 0x0000b10003067a24 */ /* 0x000fe400078e0206 */
[----:B------:R-:W-:-:S03]  /*a2f0*/  IMAD R3, R9, c[0x0][0x1b0], RZ ;  /* 0x00006c0009037a24 */ /* 0x000fc600078e02ff */
[----:B------:R-:W-:Y:S01]  /*a300*/  SHF.R.S32.HI R8, RZ, 0x1f, R6 ;  /* 0x0000001fff087819 */ /* 0x000fe20000011406 */
[C---:B------:R-:W-:Y:S02]  /*a310*/  IMAD R9, R2.reuse, c[0x0][0x1b4], R3 ;  /* 0x00006d0002097a24 */ /* 0x040fe400078e0203 */
[----:B------:R-:W-:-:S04]  /*a320*/  IMAD.WIDE.U32 R2, R2, c[0x0][0x1b0], R4 ;  /* 0x00006c0002027a25 */ /* 0x000fc800078e0004 */
[----:B------:R-:W-:Y:S02]  /*a330*/  IMAD R4, R8, c[0x0][0x1a8], RZ ;  /* 0x00006a0008047a24 */ /* 0x000fe400078e02ff */
[----:B------:R-:W-:Y:S02]  /*a340*/  IMAD.IADD R3, R3, 0x1, R9 ;  /* 0x0000000103037824 */ /* 0x000fe400078e0209 */
[C---:B------:R-:W-:Y:S02]  /*a350*/  IMAD R4, R6.reuse, c[0x0][0x1ac], R4 ;  /* 0x00006b0006047a24 */ /* 0x040fe400078e0204 */
[----:B------:R-:W-:-:S05]  /*a360*/  IMAD.WIDE.U32 R2, R6, c[0x0][0x1a8], R2 ;  /* 0x00006a0006027a25 */ /* 0x000fca00078e0002 */
[----:B------:R-:W-:Y:S02]  /*a370*/  IADD3 R3, R3, R4, RZ ;  /* 0x0000000403037210 */ /* 0x000fe40007ffe0ff */
[----:B------:R-:W-:-:S04]  /*a380*/  LEA R6, P0, R2, c[0x0][0x160], 0x1 ;  /* 0x0000580002067a11 */ /* 0x000fc800078008ff */
[----:B------:R-:W-:Y:S02]  /*a390*/  LEA.HI.X R5, R2, c[0x0][0x164], R3, 0x1, P0 ;  /* 0x0000590002057a11 */ /* 0x000fe400000f0c03 */
[----:B------:R-:W-:Y:S01]  /*a3a0*/  @!P1 MOV R13, R10 ;  /* 0x0000000a000d9202 */ /* 0x000fe20000000f00 */
[----:B------:R-:W-:Y:S05]  /*a3b0*/  BRA.DIV ~URZ, `(.L_x_2993) ;  /* 0x000191527f007947 */ /* 0x000fea000b800000 */
[----:B------:R1:W2:Y:S02]  /*a3c0*/  SHFL.IDX PT, R4, R5, RZ, 0x181f ;  /* 0x00181fff05047589 */ /* 0x0002a400000e0000 */
.L_x_3175:
[----:B------:R-:W-:Y:S05]  /*a3d0*/  BRA.DIV ~URZ, `(.L_x_2994) ;  /* 0x000191a27f007947 */ /* 0x000fea000b800000 */
[----:B------:R3:W4:Y:S02]  /*a3e0*/  SHFL.IDX PT, R2, R6, RZ, 0x181f ;  /* 0x00181fff06027589 */ /* 0x00072400000e0000 */
.L_x_3176:
[----:B---3--:R-:W3:Y:S01]  /*a3f0*/  LDL R3, [R1+0x4] ;  /* 0x0000040001037983 */ /* 0x008ee20000100800 */
[----:B------:R-:W-:Y:S01]  /*a400*/  LOP3.LUT R235, R235, 0xfffffffb, RZ, 0xc0, !PT ;  /* 0xfffffffbebeb7812 */ /* 0x000fe200078ec0ff */
[----:B------:R-:W-:Y:S01]  /*a410*/  BSSY B0, `(.L_x_2995) ;  /* 0x0000014000007945 */ /* 0x000fe20003800000 */
[----:B---3--:R-:W-:-:S05]  /*a420*/  IMAD R68, R3, c[0x0][0x2c4], RZ ;  /* 0x0000b10003447a24 */ /* 0x008fca00078e02ff */
        /* <DEDUP_REMOVED lines=18> */
.L_x_2996:
[----:B------:R-:W-:Y:S05]  /*a550*/  BSYNC B0 ;  /* 0x0000000000007941 */ /* 0x000fea0003800000 */
.L_x_2995:
[----:B------:R-:W-:Y:S05]  /*a560*/  BRA.DIV ~URZ, `(.L_x_2997) ;  /* 0x000190827f007947 */ /* 0x000fea000b800000 */
[----:B--2---:R2:W3:Y:S04]  /*a570*/  SHFL.IDX PT, R4, R5, 0x1, 0x181f ;  /* 0x00381f0005047f89 */ /* 0x0044e800000e0000 */
[----:B----4-:R2:W4:Y:S02]  /*a580*/  SHFL.IDX PT, R2, R6, 0x1, 0x181f ;  /* 0x00381f0006027f89 */ /* 0x01052400000e0000 */
.L_x_3177:
[----:B------:R-:W-:Y:S01]  /*a590*/  IADD3 R3, R16, 0x20, RZ ;  /* 0x0000002010037810 */ /* 0x000fe20007ffe0ff */
[----:B------:R-:W-:Y:S01]  /*a5a0*/  BSSY B0, `(.L_x_2998) ;  /* 0x0000014000007945 */ /* 0x000fe20003800000 */
[----:B------:R-:W-:Y:S02]  /*a5b0*/  LOP3.LUT R235, R235, 0xfffffff7, RZ, 0xc0, !PT ;  /* 0xfffffff7ebeb7812 */ /* 0x000fe400078ec0ff */
[----:B------:R-:W-:-:S13]  /*a5c0*/  ISETP.GE.AND P0, PT, R3, R68, PT ;  /* 0x000000440300720c */ /* 0x000fda0003f06270 */
[----:B------:R-:W-:Y:S01]  /*a5d0*/  @P0 LOP3.LUT R235, R235, 0x8, RZ, 0xfc, !PT ;  /* 0x00000008ebeb0812 */ /* 0x000fe200078efcff */
[----:B------:R-:W-:Y:S05]  /*a5e0*/  @P0 BRA `(.L_x_2999) ;  /* 0x000000f000000947 */ /* 0x000fea0003800000 */
[----:B----4-:R-:W-:-:S04]  /*a5f0*/  LEA R14, P0, R140, R2, 0x1 ;  /* 0x000000028c0e7211 */ /* 0x010fc800078008ff */
[----:B---3--:R-:W-:Y:S02]  /*a600*/  LEA.HI.X R15, R140, R4, R141, 0x1, P0 ;  /* 0x000000048c0f7211 */ /* 0x008fe400000f0c8d */
        /* <DEDUP_REMOVED lines=13> */
.L_x_2999:
[----:B------:R-:W-:Y:S05]  /*a6e0*/  BSYNC B0 ;  /* 0x0000000000007941 */ /* 0x000fea0003800000 */
.L_x_2998:
[----:B------:R-:W-:Y:S05]  /*a6f0*/  BRA.DIV ~URZ, `(.L_x_3000) ;  /* 0x00018fc27f007947 */ /* 0x000fea000b800000 */
[----:B---3--:R3:W1:Y:S02]  /*a700*/  SHFL.IDX PT, R4, R5, 0x2, 0x181f ;  /* 0x00581f0005047f89 */ /* 0x00866400000e0000 */
.L_x_3178:
[----:B------:R-:W-:Y:S05]  /*a710*/  BRA.DIV ~URZ, `(.L_x_3001) ;  /* 0x000190127f007947 */ /* 0x000fea000b800000 */
[----:B----4-:R4:W2:Y:S02]  /*a720*/  SHFL.IDX PT, R2, R6, 0x2, 0x181f ;  /* 0x00581f0006027f89 */ /* 0x0108a400000e0000 */
.L_x_3179:
[----:B------:R-:W-:Y:S01]  /*a730*/  IADD3 R3, R16, 0x40, RZ ;  /* 0x0000004010037810 */ /* 0x000fe20007ffe0ff */
[----:B------:R-:W-:Y:S01]  /*a740*/  BSSY B0, `(.L_x_3002) ;  /* 0x0000014000007945 */ /* 0x000fe20003800000 */
[----:B------:R-:W-:Y:S02]  /*a750*/  LOP3.LUT R235, R235, 0xffffffef, RZ, 0xc0, !PT ;  /* 0xffffffefebeb7812 */ /* 0x000fe400078ec0ff */
[----:B------:R-:W-:-:S13]  /*a760*/  ISETP.GE.AND P0, PT, R3, R68, PT ;  /* 0x000000440300720c */ /* 0x000fda0003f06270 */
[----:B------:R-:W-:Y:S01]  /*a770*/  @P0 LOP3.LUT R235, R235, 0x10, RZ, 0xfc, !PT ;  /* 0x00000010ebeb0812 */ /* 0x000fe200078efcff */
[----:B------:R-:W-:Y:S05]  /*a780*/  @P0 BRA `(.L_x_3003) ;  /* 0x000000f000000947 */ /* 0x000fea0003800000 */
[----:B--2---:R-:W-:-:S04]  /*a790*/  LEA R14, P0, R140, R2, 0x1 ;  /* 0x000000028c0e7211 */ /* 0x004fc800078008ff */
        /* <DEDUP_REMOVED lines=14> */
.L_x_3003:
[----:B------:R-:W-:Y:S05]  /*a880*/  BSYNC B0 ;  /* 0x0000000000007941 */ /* 0x000fea0003800000 */
.L_x_3002:
[----:B------:R-:W-:Y:S05]  /*a890*/  BRA.DIV ~URZ, `(.L_x_3004) ;  /* 0x00018f027f007947 */ /* 0x000fea000b800000 */
[----:B-1----:R1:W3:Y:S04]  /*a8a0*/  SHFL.IDX PT, R4, R5, 0x3, 0x181f ;  /* 0x00781f0005047f89 */ /* 0x0022e800000e0000 */
[----:B--2---:R1:W2:Y:S02]  /*a8b0*/  SHFL.IDX PT, R2, R6, 0x3, 0x181f ;  /* 0x00781f0006027f89 */ /* 0x0042a400000e0000 */
.L_x_3180:
[----:B------:R-:W-:Y:S01]  /*a8c0*/  IADD3 R3, R16, 0x60, RZ ;  /* 0x0000006010037810 */ /* 0x000fe20007ffe0ff */
[----:B-----5:R-:W-:Y:S01]  /*a8d0*/  IMAD.WIDE.U32 R246, R13, c[0x0][0x2b0], RZ ;  /* 0x0000ac000df67a25 */ /* 0x020fe200078e00ff */
[----:B------:R-:W-:Y:S02]  /*a8e0*/  LOP3.LUT R235, R235, 0xfffffffe, RZ, 0xc0, !PT ;  /* 0xfffffffeebeb7812 */ /* 0x000fe400078ec0ff */
[----:B------:R-:W-:-:S13]  /*a8f0*/  ISETP.GE.AND P1, PT, R3, R68, PT ;  /* 0x000000440300720c */ /* 0x000fda0003f26270 */
[C---:B--2---:R-:W-:Y:S02]  /*a900*/  @!P1 LEA R14, P0, R140.reuse, R2, 0x1 ;  /* 0x000000028c0e9211 */ /* 0x044fe400078008ff */
        /* <DEDUP_REMOVED lines=13> */
[----:B------:R-:W-:-:S05]  /*a9e0*/  @!P1 LEA.HI.X R3, R221, R4, R237, 0x1, P0 ;  /* 0x00000004dd039211 */ /* 0x000fca00000f0ced */
[----:B------:R3:W-:Y:S04]  /*a9f0*/  @!P1 LDGSTS.E.BYPASS.LTC128B.128 [R219+0x1f080], [R2.64], !P2 ;  /* 0x1f08000002db9fae */ /* 0x0007e8000d101d46 */
[----:B------:R-:W0:Y:S01]  /*aa00*/  LDGDEPBAR ;  /* 0x00000000000079af */ /* 0x000e220000000000 */
[----:B------:R-:W-:Y:S01]  /*aa10*/  WARPSYNC 0xffffffff ;  /* 0xffffffff00007948 */ /* 0x000fe20003800000 */
[----:B---3--:R-:W-:-:S05]  /*aa20*/  SHF.R.S32.HI R2, RZ, 0x1f, R13 ;  /* 0x0000001fff027819 */ /* 0x008fca000001140d */
[----:B------:R-:W-:-:S04]  /*aa30*/  IMAD R2, R2, c[0x0][0x2b0], RZ ;  /* 0x0000ac0002027a24 */ /* 0x000fc800078e02ff */
[----:B------:R-:W-:-:S04]  /*aa40*/  IMAD R2, R13, c[0x0][0x2b4], R2 ;  /* 0x0000ad000d027a24 */ /* 0x000fc800078e0202 */
[----:B------:R-:W-:Y:S02]  /*aa50*/  IMAD.IADD R249, R247, 0x1, R2 ;  /* 0x00000001f7f97824 */ /* 0x000fe400078e0202 */
[----:B--2---:R-:W2:Y:S01]  /*aa60*/  LDL R17, [R1+0x8] ;  /* 0x0000080001117983 */ /* 0x004ea20000100800 */
[----:B------:R-:W-:Y:S01]  /*aa70*/  IMAD.MOV.U32 R124, RZ, RZ, 0x30 ;  /* 0x00000030ff7c7424 */ /* 0x000fe200078e00ff */
[----:B------:R-:W-:Y:S01]  /*aa80*/  LOP3.LUT R235, R235, 0xfffffffd, RZ, 0xc0, !PT ;  /* 0xfffffffdebeb7812 */ /* 0x000fe200078ec0ff */
[----:B------:R-:W-:Y:S02]  /*aa90*/  IMAD.MOV.U32 R2, RZ, RZ, c[0x0][0x2b8] ;  /* 0x0000ae00ff027624 */ /* 0x000fe400078e00ff */
[----:B------:R-:W-:Y:S02]  /*aaa0*/  IMAD R124, R217, R124, -0x30 ;  /* 0xffffffd0d97c7424 */ /* 0x000fe400078e027c */
[----:B------:R-:W-:Y:S01]  /*aab0*/  IMAD.MOV.U32 R222, RZ, RZ, RZ ;  /* 0x000000ffffde7224 */ /* 0x000fe200078e00ff */
[----:B------:R-:W-:Y:S01]  /*aac0*/  BAR.SYNC.DEFER_BLOCKING 0x0 ;  /* 0x0000000000007b1d */ /* 0x000fe20000010000 */
[----:B------:R-:W-:Y:S01]  /*aad0*/  ISETP.NE.AND P1, PT, R2, 0x1, PT ;  /* 0x000000010200780c */ /* 0x000fe20003f25270 */
[----:B------:R-:W-:-:S12]  /*aae0*/  IMAD.IADD R3, R0, 0x1, R124 ;  /* 0x0000000100037824 */ /* 0x000fd800078e027c */
[----:B------:R-:W-:Y:S02]  /*aaf0*/  @P1 LOP3.LUT R235, R235, 0x2, RZ, 0xfc, !PT ;  /* 0x00000002ebeb1812 */ /* 0x000fe400078efcff */
[C---:B--2---:R-:W-:Y:S01]  /*ab00*/  ISETP.GE.AND P0, PT, R3.reuse, R17, PT ;  /* 0x000000110300720c */ /* 0x044fe20003f06270 */
[----:B------:R-:W-:-:S03]  /*ab10*/  IMAD.IADD R3, R3, 0x1, R252 ;  /* 0x0000000103037824 */ /* 0x000fc600078e02fc */
[----:B------:R-:W-:Y:S01]  /*ab20*/  ISETP.GT.OR P0, PT, R0, 0x2f, P0 ;  /* 0x0000002f0000780c */ /* 0x000fe20000704670 */
[----:B------:R-:W-:-:S04]  /*ab30*/  @P1 IMAD.HI.U32 R4, R3, c[0x0][0x2bc], RZ ;  /* 0x0000af0003041a27 */ /* 0x000fc800078e00ff */
[----:B------:R-:W-:Y:S01]  /*ab40*/  IMAD.MOV.U32 R2, RZ, RZ, R3 ;  /* 0x000000ffff027224 */ /* 0x000fe200078e0003 */
[----:B------:R-:W-:-:S07]  /*ab50*/  @P1 SHF.R.U32.HI R2, RZ, c[0x0][0x2c0], R4 ;  /* 0x0000b000ff021a19 */ /* 0x000fce0000011604 */
[----:B-1----:R-:W-:-:S04]  /*ab60*/  @!P0 IADD3 R5, P1, R2, R246, RZ ;  /* 0x000000f602058210 */ /* 0x002fc80007f3e0ff */
[----:B----4-:R-:W-:Y:S02]  /*ab70*/  @!P0 LEA.HI.X.SX32 R6, R2, R249, 0x1, P1 ;  /* 0x000000f902068211 */ /* 0x010fe400008f0eff */
[----:B------:R-:W-:-:S04]  /*ab80*/  @!P0 LEA R4, P1, R5, c[0x0][0x2a0], 0x2 ;  /* 0x0000a80005048a11 */ /* 0x000fc800078210ff */
[----:B------:R-:W-:-:S05]  /*ab90*/  @!P0 LEA.HI.X R5, R5, c[0x0][0x2a4], R6, 0x2, P1 ;  /* 0x0000a90005058a11 */ /* 0x000fca00008f1406 */
[----:B------:R1:W2:Y:S01]  /*aba0*/  @!P0 LDG.E R222, [R4.64] ;  /* 0x0000000604de8981 */ /* 0x0002a2000c1e1900 */
        /* <DEDUP_REMOVED lines=8> */
[----:B-1----:R-:W-:-:S04]  /*ac30*/  IMAD R4, R122, c[0x0][0x1e0], RZ ;  /* 0x000078007a047a24 */ /* 0x002fc800078e02ff */
[----:B------:R-:W-:-:S04]  /*ac40*/  IMAD R4, R223, c[0x0][0x1e4], R4 ;  /* 0x00007900df047a24 */ /* 0x000fc800078e0204 */
[----:B------:R-:W-:Y:S01]  /*ac50*/  IMAD.IADD R3, R3, 0x1, R4 ;  /* 0x0000000103037824 */ /* 0x000fe200078e0204 */
[----:B--2---:R-:W-:-:S03]  /*ac60*/  SHF.R.S32.HI R123, RZ, 0x1f, R222 ;  /* 0x0000001fff7b7819 */ /* 0x004fc600000114de */
[----:B------:R-:W-:-:S04]  /*ac70*/  IMAD.WIDE.U32 R2, R222, c[0x0][0x1f0], R2 ;  /* 0x00007c00de027a25 */ /* 0x000fc800078e0002 */
[----:B------:R-:W-:Y:S01]  /*ac80*/  IMAD R4, R123, c[0x0][0x1f0], RZ ;  /* 0x00007c007b047a24 */ /* 0x000fe200078e02ff */
[----:B------:R-:W-:-:S03]  /*ac90*/  IADD3 R2, P0, R2, R244, RZ ;  /* 0x000000f402027210 */ /* 0x000fc60007f1e0ff */
[----:B------:R-:W-:-:S05]  /*aca0*/  IMAD R4, R222, c[0x0][0x1f4], R4 ;  /* 0x00007d00de047a24 */ /* 0x000fca00078e0204 */
[----:B------:R-:W-:Y:S02]  /*acb0*/  IADD3.X R3, R248, R3, R4, P0, !PT ;  /* 0x00000003f8037210 */ /* 0x000fe400007fe404 */
[C---:B------:R-:W-:Y:S02]  /*acc0*/  LEA R6, P0, R2.reuse, c[0x0][0x1c8], 0x1 ;  /* 0x0000720002067a11 */ /* 0x040fe400078008ff */
[----:B------:R-:W-:Y:S02]  /*acd0*/  IMNMX R4, R121, 0x30, PT ;  /* 0x0000003079047817 */ /* 0x000fe40003800200 */
[----:B------:R-:W-:Y:S02]  /*ace0*/  LEA.HI.X R14, R2, c[0x0][0x1cc], R3, 0x1, P0 ;  /* 0x00007300020e7a11 */ /* 0x000fe400000f0c03 */
[----:B------:R-:W1:Y:S01]  /*acf0*/  SHFL.IDX PT, R2, R6, RZ, 0x181f ;  /* 0x00181fff06027589 */ /* 0x000e6200000e0000 */
[----:B------:R-:W-:-:S03]  /*ad00*/  IMAD.IADD R13, R4, 0x1, -R143 ;  /* 0x00000001040d7824 */ /* 0x000fc600078e0a8f */
[----:B------:R-:W2:Y:S02]  /*ad10*/  SHFL.IDX PT, R3, R14, RZ, 0x181f ;  /* 0x00181fff0e037589 */ /* 0x000ea400000e0000 */
[----:B------:R-:W-:-:S13]  /*ad20*/  ISETP.GE.AND P0, PT, R13, 0x1, PT ;  /* 0x000000010d00780c */ /* 0x000fda0003f06270 */
[----:B-1----:R-:W-:-:S04]  /*ad30*/  @P0 LEA R4, P1, R140, R2, 0x1 ;  /* 0x000000028c040211 */ /* 0x002fc800078208ff */
[----:B--2---:R-:W-:Y:S02]  /*ad40*/  @P0 LEA.HI.X R5, R140, R3, R141, 0x1, P1 ;  /* 0x000000038c050211 */ /* 0x004fe400008f0c8d */
[----:B------:R-:W-:-:S04]  /*ad50*/  @P0 LEA R10, P1, R232, R2, 0x1 ;  /* 0x00000002e80a0211 */ /* 0x000fc800078208ff */
[----:B------:R-:W-:Y:S02]  /*ad60*/  @P0 LEA.HI.X R11, R232, R3, R236, 0x1, P1 ;  /* 0x00000003e80b0211 */ /* 0x000fe400008f0cec */
[----:B------:R-:W-:-:S04]  /*ad70*/  @P0 LEA R8, P1, R220, R2, 0x1 ;  /* 0x00000002dc080211 */ /* 0x000fc800078208ff */
[----:B------:R-:W-:Y:S02]  /*ad80*/  @P0 LEA.HI.X R9, R220, R3, R238, 0x1, P1 ;  /* 0x00000003dc090211 */ /* 0x000fe400008f0cee */
[----:B------:R-:W-:-:S13]  /*ad90*/  @P0 ISETP.GE.AND P1, PT, R140, c[0x0][0x1d4], PT ;  /* 0x000075008c000a0c */ /* 0x000fda0003f26270 */
[----:B------:R-:W-:Y:S01]  /*ada0*/  @!PT LDS RZ, [RZ] ;  /* 0x00000000fffff984 */ /* 0x000fe20000000800 */
[----:B------:R1:W-:Y:S01]  /*adb0*/  @P0 LDGSTS.E.BYPASS.LTC128B.128 [R216+0xa080], [R4.64], !P1 ;  /* 0x0a08000004d80fae */ /* 0x0003e2000c901d46 */
[----:B------:R-:W-:-:S04]  /*adc0*/  @P0 LEA R2, P1, R221, R2, 0x1 ;  /* 0x00000002dd020211 */ /* 0x000fc800078208ff */
[----:B------:R-:W-:Y:S02]  /*add0*/  @P0 LEA.HI.X R3, R221, R3, R237, 0x1, P1 ;  /* 0x00000003dd030211 */ /* 0x000fe400008f0ced */
[----:B------:R-:W-:-:S13]  /*ade0*/  @P0 ISETP.GE.AND P1, PT, R142, c[0x0][0x1d4], PT ;  /* 0x000075008e000a0c */ /* 0x000fda0003f26270 */
[----:B------:R2:W-:Y:S01]  /*adf0*/  @P0 LDGSTS.E.BYPASS.LTC128B.128 [R216+0xb880], [R10.64], !P1 ;  /* 0x0b8800000ad80fae */ /* 0x0005e2000c901d46 */
[----:B------:R-:W-:-:S13]  /*ae00*/  @P0 ISETP.GE.AND P1, PT, R220, c[0x0][0x1d4], PT ;  /* 0x00007500dc000a0c */ /* 0x000fda0003f26270 */
[----:B------:R3:W-:Y:S01]  /*ae10*/  @P0 LDGSTS.E.BYPASS.LTC128B.128 [R216+0xd080], [R8.64], !P1 ;  /* 0x0d08000008d80fae */ /* 0x0007e2000c901d46 */
[----:B------:R-:W-:-:S13]  /*ae20*/  @P0 ISETP.GE.AND P1, PT, R221, c[0x0][0x1d4], PT ;  /* 0x00007500dd000a0c */ /* 0x000fda0003f26270 */
[----:B------:R4:W-:Y:S01]  /*ae30*/  @P0 LDGSTS.E.BYPASS.LTC128B.128 [R216+0xe880], [R2.64], !P1 ;  /* 0x0e88000002d80fae */ /* 0x0009e2000c901d46 */
[----:B------:R-:W-:-:S03]  /*ae40*/  ISETP.GE.AND P0, PT, R13, 0x21, PT ;  /* 0x000000210d00780c */ /* 0x000fc60003f06270 */
[----:B----4-:R-:W1:Y:S04]  /*ae50*/  SHFL.IDX PT, R2, R6, 0x1, 0x181f ;  /* 0x00381f0006027f89 */ /* 0x010e6800000e0000 */
[----:B------:R-:W4:Y:S06]  /*ae60*/  SHFL.IDX PT, R3, R14, 0x1, 0x181f ;  /* 0x00381f000e037f89 */ /* 0x000f2c00000e0000 */
[----:B-1----:R-:W-:-:S04]  /*ae70*/  @P0 LEA R4, P1, R140, R2, 0x1 ;  /* 0x000000028c040211 */ /* 0x002fc800078208ff */
[----:B----4-:R-:W-:Y:S02]  /*ae80*/  @P0 LEA.HI.X R5, R140, R3, R141, 0x1, P1 ;  /* 0x000000038c050211 */ /* 0x010fe400008f0c8d */
[----:B--2---:R-:W-:-:S04]  /*ae90*/  @P0 LEA R10, P1, R232, R2, 0x1 ;  /* 0x00000002e80a0211 */ /* 0x004fc800078208ff */
[----:B------:R-:W-:Y:S02]  /*aea0*/  @P0 LEA.HI.X R11, R232, R3, R236, 0x1, P1 ;  /* 0x00000003e80b0211 */ /* 0x000fe400008f0cec */
[----:B---3--:R-:W-:-:S04]  /*aeb0*/  @P0 LEA R8, P1, R220, R2, 0x1 ;  /* 0x00000002dc080211 */ /* 0x008fc800078208ff */
[----:B------:R-:W-:Y:S02]  /*aec0*/  @P0 LEA.HI.X R9, R220, R3, R238, 0x1, P1 ;  /* 0x00000003dc090211 */ /* 0x000fe400008f0cee */
[----:B------:R-:W-:-:S13]  /*aed0*/  @P0 ISETP.GE.AND P1, PT, R140, c[0x0][0x1d4], PT ;  /* 0x000075008c000a0c */ /* 0x000fda0003f26270 */
        /* <DEDUP_REMOVED lines=14> */
.L_x_3005:
[----:B------:R-:W-:Y:S01]  /*afc0*/  ULDC.U8 UR4, c[0x0][0x298] ;  /* 0x0000a60000047ab9 */ /* 0x000fe20000000000 */
[----:B-1----:R-:W-:Y:S01]  /*afd0*/  SHF.R.S32.HI R2, RZ, 0x1f, R130 ;  /* 0x0000001fff027819 */ /* 0x002fe20000011482 */
[----:B------:R-:W-:Y:S01]  /*afe0*/  IMAD.WIDE.U32 R8, R130, c[0x0][0x280], RZ ;  /* 0x0000a00082087a25 */ /* 0x000fe200078e00ff */
        /* <DEDUP_REMOVED lines=15> */
[----:B------:R1:W5:Y:S11]  /*b0e0*/  LDL R103, [R1+0xd4] ;  /* 0x0000d40001677983 */ /* 0x0003760000100800 */
        /* <DEDUP_REMOVED lines=39> */
[----:B------:R-:W-:-:S03]  /*b360*/  @!P3 SHF.L.U64.HI R6, R144, 0x1, R145 ;  /* 0x000000019006b819 */ /* 0x000fc60000010291 */
[----:B-----5:R-:W-:Y:S02]  /*b370*/  @!P1 SHF.L.U64.HI R9, R146, 0x1, R107 ;  /* 0x0000000192099819 */ /* 0x020fe4000001026b */
[----:B---3--:R-:W-:-:S05]  /*b380*/  @!P3 IADD3 R20, P0, R4, R8, RZ ;  /* 0x000000080414b210 */ /* 0x008fca0007f1e0ff */
[----:B--2---:R-:W-:Y:S01]  /*b390*/  @!P3 IMAD.X R21, R5, 0x1, R6, P0 ;  /* 0x000000010515b824 */ /* 0x004fe200000e0606 */
[----:B----4-:R-:W-:Y:S02]  /*b3a0*/  @!P3 IADD3 R18, P0, R2, R8, RZ ;  /* 0x000000080212b210 */ /* 0x010fe40007f1e0ff */
[C---:B------:R-:W-:Y:S01]  /*b3b0*/  @!P2 SHF.L.U64.HI R8, R148.reuse, 0x1, R108 ;  /* 0x000000019408a819 */ /* 0x040fe2000001026c */
[----:B------:R-:W-:Y:S01]  /*b3c0*/  CS2R R28, SRZ ;  /* 0x00000000001c7805 */ /* 0x000fe2000001ff00 */
[----:B------:R2:W5:Y:S01]  /*b3d0*/  @!P3 LD.E.64 R22, [R20.64] ;  /* 0x000000061416b980 */ /* 0x000562000c101b00 */
        /* <DEDUP_REMOVED lines=30> */
.L_x_3009:
[----:B------:R-:W-:Y:S05]  /*b5c0*/  BSYNC B0 ;  /* 0x0000000000007941 */ /* 0x000fea0003800000 */
.L_x_3008:
[----:B-1--45:R-:W-:Y:S01]  /*b5d0*/  IMAD.MOV.U32 R2, RZ, RZ, R33 ;  /* 0x000000ffff027224 */ /* 0x032fe200078e0021 */
[----:B------:R-:W-:Y:S01]  /*b5e0*/  LOP3.LUT P0, RZ, R235, 0x8, RZ, 0xc0, !PT ;  /* 0x00000008ebff7812 */ /* 0x000fe2000780c0ff */
[----:B------:R-:W-:Y:S01]  /*b5f0*/  IMAD.MOV.U32 R3, RZ, RZ, R32 ;  /* 0x000000ffff037224 */ /* 0x000fe200078e0020 */
[----:B------:R-:W-:Y:S01]  /*b600*/  MOV R6, R29 ;  /* 0x0000001d00067202 */ /* 0x000fe20000000f00 */
[----:B--2---:R-:W-:Y:S01]  /*b610*/  IMAD.MOV.U32 R5, RZ, RZ, R16 ;  /* 0x000000ffff057224 */ /* 0x004fe200078e0010 */
[----:B------:R-:W-:Y:S01]  /*b620*/  PRMT R90, R90, 0x5410, R2 ;  /* 0x000054105a5a7816 */ /* 0x000fe20000000002 */
[----:B---3--:R-:W-:Y:S01]  /*b630*/  IMAD.MOV.U32 R4, RZ, RZ, R17 ;  /* 0x000000ffff047224 */ /* 0x008fe200078e0011 */
        /* <DEDUP_REMOVED lines=57> */
[----:B-1----:R-:W-:Y:S02]  /*b9d0*/  @!P1 IADD3 R10, P0, R4, R6, RZ ;  /* 0x00000006040a9210 */ /* 0x002fe40007f1e0ff */
[----:B--2---:R-:W-:-:S05]  /*b9e0*/  @!P1 SHF.L.U64.HI R9, R146, 0x1, R107 ;  /* 0x0000000192099819 */ /* 0x004fca000001026b */
[----:B------:R-:W-:Y:S01]  /*b9f0*/  @!P1 IMAD.X R11, R5, 0x1, R9, P0 ;  /* 0x00000001050b9824 */ /* 0x000fe200000e0609 */
[----:B------:R-:W-:-:S05]  /*ba00*/  @!P1 IADD3 R8, P0, R2, R6, RZ ;  /* 0x0000000602089210 */ /* 0x000fca0007f1e0ff */
[----:B------:R-:W-:Y:S01]  /*ba10*/  @!P1 IMAD.X R9, R3, 0x1, R9, P0 ;  /* 0x0000000103099824 */ /* 0x000fe200000e0609 */
[----:B------:R-:W-:Y:S01]  /*ba20*/  ISETP.GE.AND P0, PT, R147, c[0x0][0x27c], PT ;  /* 0x00009f0093007a0c */ /* 0x000fe20003f06270 */
[----:B------:R-:W-:Y:S01]  /*ba30*/  CS2R R44, SRZ ;  /* 0x00000000002c7805 */ /* 0x000fe2000001ff00 */
[----:B------:R-:W-:-:S05]  /*ba40*/  CS2R R46, SRZ ;  /* 0x00000000002e7805 */ /* 0x000fca000001ff00 */
[----:B------:R1:W5:Y:S04]  /*ba50*/  @!P1 LD.E.64 R44, [R10.64] ;  /* 0x000000060a2c9980 */ /* 0x000368000c101b00 */
[----:B------:R2:W5:Y:S02]  /*ba60*/  @!P1 LD.E.64 R46, [R8.64] ;  /* 0x00000006082e9980 */ /* 0x000564000c101b00 */
[----:B------:R-:W-:-:S05]  /*ba70*/  @!P0 IMAD.SHL.U32 R6, R147, 0x2, RZ ;  /* 0x0000000293068824 */ /* 0x000fca00078e00ff */
[----:B------:R-:W-:Y:S01]  /*ba80*/  @!P0 IADD3 R4, P1, R4, R6, RZ ;  /* 0x0000000604048210 */ /* 0x000fe20007f3e0ff */
[----:B------:R-:W-:Y:S01]  /*ba90*/  CS2R R54, SRZ ;  /* 0x0000000000367805 */ /* 0x000fe2000001ff00 */
[----:B------:R-:W-:Y:S01]  /*baa0*/  CS2R R48, SRZ ;  /* 0x0000000000307805 */ /* 0x000fe2000001ff00 */
[----:B--2---:R-:W-:-:S05]  /*bab0*/  @!P0 SHF.L.U64.HI R8, R147, 0x1, R103 ;  /* 0x0000000193088819 */ /* 0x004fca0000010267 */
[----:B------:R-:W-:Y:S01]  /*bac0*/  @!P0 IMAD.X R5, R5, 0x1, R8, P1 ;  /* 0x0000000105058824 */ /* 0x000fe200008e0608 */
[----:B------:R-:W-:-:S04]  /*bad0*/  @!P0 IADD3 R2, P1, R2, R6, RZ ;  /* 0x0000000602028210 */ /* 0x000fc80007f3e0ff */
[----:B------:R1:W5:Y:S01]  /*bae0*/  @!P0 LD.E.64 R54, [R4.64] ;  /* 0x0000000604368980 */ /* 0x000362000c101b00 */
[----:B------:R-:W-:-:S05]  /*baf0*/  @!P0 IMAD.X R3, R3, 0x1, R8, P1 ;  /* 0x0000000103038824 */ /* 0x000fca00008e0608 */
[----:B------:R1:W5:Y:S03]  /*bb00*/  @!P0 LD.E.64 R48, [R2.64] ;  /* 0x0000000602308980 */ /* 0x000366000c101b00 */
.L_x_3011:
[----:B------:R-:W-:Y:S05]  /*bb10*/  BSYNC B0 ;  /* 0x0000000000007941 */ /* 0x000fea0003800000 */
.L_x_3010:
[----:B-12--5:R-:W-:Y:S01]  /*bb20*/  IMAD.MOV.U32 R5, RZ, RZ, R54 ;  /* 0x000000ffff057224 */ /* 0x026fe200078e0036 */
[----:B------:R-:W-:Y:S01]  /*bb30*/  LOP3.LUT P0, RZ, R235, 0x10, RZ, 0xc0, !PT ;  /* 0x00000010ebff7812 */ /* 0x000fe2000780c0ff */
[----:B----4-:R-:W-:Y:S01]  /*bb40*/  IMAD.MOV.U32 R3, RZ, RZ, R44 ;  /* 0x000000ffff037224 */ /* 0x010fe200078e002c */
[----:B------:R-:W-:Y:S01]  /*bb50*/  MOV R9, R41 ;  /* 0x0000002900097202 */ /* 0x000fe20000000f00 */
[----:B------:R-:W-:Y:S01]  /*bb60*/  IMAD.MOV.U32 R2, RZ, RZ, R45 ;  /* 0x000000ffff027224 */ /* 0x000fe200078e002d */
[----:B------:R-:W-:Y:S01]  /*bb70*/  PRMT R97, R97, 0x5410, R5 ;  /* 0x0000541061617816 */ /* 0x000fe20000000005 */
[----:B---3--:R-:W-:Y:S01]  /*bb80*/  IMAD.MOV.U32 R4, RZ, RZ, R55 ;  /* 0x000000ffff047224 */ /* 0x008fe200078e0037 */
        /* <DEDUP_REMOVED lines=19> */
[----:B------:R1:W2:Y:S01]  /*bcc0*/  SHFL.IDX PT, R5, R30, 0x2, 0x181f ;  /* 0x00581f001e057f89 */ /* 0x0002a200000e0000 */
[----:B------:R-:W-:Y:S01]  /*bcd0*/  PRMT R93, R3, 0x5410, R2 ;  /* 0x00005410035d7816 */ /* 0x000fe20000000002 */
[----:B------:R-:W-:Y:S01]  /*bce0*/  CS2R R80, SRZ ;  /* 0x0000000000507805 */ /* 0x000fe2000001ff00 */
[----:B------:R-:W-:Y:S01]  /*bcf0*/  PRMT R91, R10, 0x5410, R9 ;  /* 0x000054100a5b7816 */ /* 0x000fe20000000009 */
        /* <DEDUP_REMOVED lines=21> */
[----:B---3--:R-:W-:-:S05]  /*be50*/  @!P0 IADD3 R8, P1, R4, R6, RZ ;  /* 0x0000000604088210 */ /* 0x008fca0007f3e0ff */
[----:B--2---:R-:W-:Y:S01]  /*be60*/  @!P0 IMAD.X R9, R5, 0x1, R10, P1 ;  /* 0x0000000105098824 */ /* 0x004fe200008e060a */
[----:B-1----:R-:W-:-:S04]  /*be70*/  @!P0 IADD3 R14, P1, R2, R6, RZ ;  /* 0x00000006020e8210 */ /* 0x002fc80007f3e0ff */
[----:B------:R1:W5:Y:S01]  /*be80*/  @!P0 LD.E.64 R50, [R8.64] ;  /* 0x0000000608328980 */ /* 0x000362000c101b00 */
[----:B----4-:R-:W-:Y:S01]  /*be90*/  @!P0 IMAD.X R15, R3, 0x1, R10, P1 ;  /* 0x00000001030f8824 */ /* 0x010fe200008e060a */
        /* <DEDUP_REMOVED lines=21> */
[----:B-1----:R-:W-:-:S06]  /*bff0*/  @!P1 IADD3 R8, P2, R2, R6, RZ ;  /* 0x0000000602089210 */ /* 0x002fcc0007f5e0ff */
[----:B------:R-:W-:Y:S02]  /*c000*/  @!P0 IMAD.SHL.U32 R6, R147, 0x2, RZ ;  /* 0x0000000293068824 */ /* 0x000fe400078e00ff */
[----:B------:R-:W-:-:S03]  /*c010*/  @!P1 IMAD.X R9, R3, 0x1, R10, P2 ;  /* 0x0000000103099824 */ /* 0x000fc600010e060a */
[-C--:B------:R-:W-:Y:S02]  /*c020*/  @!P0 IADD3 R4, P2, R4, R6.reuse, RZ ;  /* 0x0000000604048210 */ /* 0x080fe40007f5e0ff */
[----:B------:R2:W5:Y:S01]  /*c030*/  @!P1 LD.E.64 R60, [R8.64] ;  /* 0x00000006083c9980 */ /* 0x000562000c101b00 */
[----:B------:R-:W-:Y:S02]  /*c040*/  @!P0 IADD3 R2, P1, R2, R6, RZ ;  /* 0x0000000602028210 */ /* 0x000fe40007f3e0ff */
[----:B------:R-:W-:-:S05]  /*c050*/  @!P0 SHF.L.U64.HI R6, R147, 0x1, R103 ;  /* 0x0000000193068819 */ /* 0x000fca0000010267 */
[--C-:B------:R-:W-:Y:S02]  /*c060*/  @!P0 IMAD.X R5, R5, 0x1, R6.reuse, P2 ;  /* 0x0000000105058824 */ /* 0x100fe400010e0606 */
[----:B------:R-:W-:-:S03]  /*c070*/  @!P0 IMAD.X R3, R3, 0x1, R6, P1 ;  /* 0x0000000103038824 */ /* 0x000fc600008e0606 */
[----:B------:R2:W5:Y:S04]  /*c080*/  @!P0 LD.E.64 R66, [R4.64] ;  /* 0x0000000604428980 */ /* 0x000568000c101b00 */
[----:B------:R2:W5:Y:S02]  /*c090*/  @!P0 LD.E.64 R64, [R2.64] ;  /* 0x0000000602408980 */ /* 0x000564000c101b00 */
.L_x_3013:
[----:B------:R-:W-:Y:S05]  /*c0a0*/  BSYNC B0 ;  /* 0x0000000000007941 */ /* 0x000fea0003800000 */
.L_x_3012:
[----:B--2-45:R-:W-:Y:S01]  /*c0b0*/  IMAD.MOV.U32 R3, RZ, RZ, R66 ;  /* 0x000000ffff037224 */ /* 0x034fe200078e0042 */
[----:B------:R-:W-:Y:S01]  /*c0c0*/  LOP3.LUT P0, RZ, R235, 0x1, RZ, 0xc0, !PT ;  /* 0x00000001ebff7812 */ /* 0x000fe2000780c0ff */
[----:B-1----:R-:W-:Y:S01]  /*c0d0*/  IMAD.MOV.U32 R2, RZ, RZ, R67 ;  /* 0x000000ffff027224 */ /* 0x002fe200078e0043 */
[----:B------:R-:W1:Y:S01]  /*c0e0*/  SHFL.IDX PT, R5, R30, 0x3, 0x181f ;  /* 0x00781f001e057f89 */ /* 0x000e6200000e0000 */
[----:B------:R-:W-:Y:S01]  /*c0f0*/  IMAD.MOV.U32 R8, RZ, RZ, R56 ;  /* 0x000000ffff087224 */ /* 0x000fe200078e0038 */
[----:B------:R-:W-:Y:S01]  /*c100*/  BSSY B0, `(.L_x_3014) ;  /* 0x000004f000007945 */ /* 0x000fe20003800000 */
[----:B------:R-:W-:Y:S01]  /*c110*/  IMAD.MOV.U32 R6, RZ, RZ, R57 ;  /* 0x000000ffff067224 */ /* 0x000fe200078e0039 */
[----:B------:R-:W-:Y:S01]  /*c120*/  PRMT R106, R3, 0x5410, R2 ;  /* 0x00005410036a7816 */ /* 0x000fe20000000002 */
[----:B------:R-:W-:Y:S01]  /*c130*/  IMAD.MOV.U32 R3, RZ, RZ, R62 ;  /* 0x000000ffff037224 */ /* 0x000fe200078e003e */
[----:B---3--:R2:W3:Y:S01]  /*c140*/  SHFL.IDX PT, R4, R31, 0x3, 0x181f ;  /* 0x00781f001f047f89 */ /* 0x0084e200000e0000 */
[----:B------:R-:W-:Y:S01]  /*c150*/  IMAD.MOV.U32 R2, RZ, RZ, R63 ;  /* 0x000000ffff027224 */ /* 0x000fe200078e003f */
[----:B------:R-:W-:Y:S01]  /*c160*/  PRMT R99, R8, 0x5410, R6 ;  /* 0x0000541008637816 */ /* 0x000fe20000000006 */
[----:B------:R-:W-:Y:S01]  /*c170*/  IMAD.MOV.U32 R6, RZ, RZ, R53 ;  /* 0x000000ffff067224 */ /* 0x000fe200078e0035 */
[----:B------:R-:W-:Y:S01]  /*c180*/  MOV R8, R52 ;  /* 0x0000003400087202 */ /* 0x000fe20000000f00 */
[----:B------:R-:W-:Y:S01]  /*c190*/  CS2R R76, SRZ ;  /* 0x00000000004c7805 */ /* 0x000fe2000001ff00 */
[----:B------:R-:W-:Y:S01]  /*c1a0*/  PRMT R102, R3, 0x5410, R2 ;  /* 0x0000541003667816 */ /* 0x000fe20000000002 */
[----:B------:R-:W-:Y:S01]  /*c1b0*/  IMAD.MOV.U32 R2, RZ, RZ, R59 ;  /* 0x000000ffff027224 */ /* 0x000fe200078e003b */
[----:B------:R-:W-:Y:S01]  /*c1c0*/  MOV R3, R58 ;  /* 0x0000003a00037202 */ /* 0x000fe20000000f00 */
[----:B------:R-:W-:Y:S01]  /*c1d0*/  CS2R R72, SRZ ;  /* 0x0000000000487805 */ /* 0x000fe2000001ff00 */
[----:B------:R-:W-:Y:S01]  /*c1e0*/  PRMT R95, R8, 0x5410, R6 ;  /* 0x00005410085f7816 */ /* 0x000fe20000000006 */
[----:B------:R-:W-:Y:S01]  /*c1f0*/  CS2R R78, SRZ ;  /* 0x00000000004e7805 */ /* 0x000fe2000001ff00 */
[----:B------:R-:W-:Y:S01]  /*c200*/  PRMT R100, R3, 0x5410, R2 ;  /* 0x0000541003647816 */ /* 0x000fe20000000002 */
[----:B------:R-:W-:Y:S01]  /*c210*/  IMAD.MOV.U32 R2, RZ, RZ, R51 ;  /* 0x000000ffff027224 */ /* 0x000fe200078e0033 */
[----:B------:R-:W-:Y:S01]  /*c220*/  CS2R R74, SRZ ;  /* 0x00000000004a7805 */ /* 0x000fe2000001ff00 */
[----:B------:R-:W-:Y:S01]  /*c230*/  IMAD.MOV.U32 R3, RZ, RZ, R50 ;  /* 0x000000ffff037224 */ /* 0x000fe200078e0032 */
[----:B------:R-:W-:-:S02]  /*c240*/  CS2R R70, SRZ ;  /* 0x0000000000467805 */ /* 0x000fc4000001ff00 */
[----:B------:R-:W-:Y:S01]  /*c250*/  PRMT R98, R2, 0x7610, R98 ;  /* 0x0000761002627816 */ /* 0x000fe20000000062 */
[----:B------:R-:W-:Y:S01]  /*c260*/  IMAD.MOV.U32 R2, RZ, RZ, R65 ;  /* 0x000000ffff027224 */ /* 0x000fe200078e0041 */
[----:B------:R-:W-:Y:S02]  /*c270*/  PRMT R96, R96, 0x5410, R3 ;  /* 0x0000541060607816 */ /* 0x000fe40000000003 */
[----:B------:R-:W-:Y:S01]  /*c280*/  MOV R3, R64 ;  /* 0x0000004000037202 */ /* 0x000fe20000000f00 */
[----:B--2---:R-:W-:Y:S01]  /*c290*/  CS2R R30, SRZ ;  /* 0x00000000001e7805 */ /* 0x004fe2000001ff00 */
[----:B------:R-:W-:Y:S02]  /*c2a0*/  PRMT R105, R2, 0x7610, R105 ;  /* 0x0000761002697816 */ /* 0x000fe40000000069 */
[----:B------:R-:W-:Y:S01]  /*c2b0*/  PRMT R104, R3, 0x7610, R104 ;  /* 0x0000761003687816 */ /* 0x000fe20000000068 */
[----:B------:R-:W-:Y:S01]  /*c2c0*/  IMAD.MOV.U32 R3, RZ, RZ, R60 ;  /* 0x000000ffff037224 */ /* 0x000fe200078e003c */
[----:B------:R-:W-:-:S04]  /*c2d0*/  MOV R2, R61 ;  /* 0x0000003d00027202 */ /* 0x000fc80000000f00 */
[----:B------:R-:W-:Y:S02]  /*c2e0*/  PRMT R101, R3, 0x5410, R2 ;  /* 0x0000541003657816 */ /* 0x000fe40000000002 */
[----:B------:R-:W2:Y:S04]  /*c2f0*/  SHFL.IDX PT, R3, R26, 0x3, 0x181f ;  /* 0x00781f001a037f89 */ /* 0x000ea800000e0000 */
[----:B------:R4:W1:Y:S02]  /*c300*/  SHFL.IDX PT, R2, R27, 0x3, 0x181f ;  /* 0x00781f001b027f89 */ /* 0x00086400000e0000 */
        /* <DEDUP_REMOVED lines=46> */
.L_x_3015:
[----:B-123--:R-:W-:Y:S05]  /*c5f0*/  BSYNC B0 ;  /* 0x0000000000007941 */ /* 0x00efea0003800000 */
.L_x_3014:
[----:B------:R-:W2:Y:S01]  /*c600*/  LDL R4, [R1] ;  /* 0x0000000001047983 */ /* 0x000ea20000100800 */
        /* <DEDUP_REMOVED lines=17> */
[----:B------:R-:W-:Y:S02]  /*c720*/  PRMT R111, R3, 0x5410, R2 ;  /* 0x00005410036f7816 */ /* 0x000fe40000000002 */
[----:B------:R-:W-:-:S04]  /*c730*/  MOV R2, R74 ;  /* 0x0000004a00027202 */ /* 0x000fc80000000f00 */
[----:B------:R-:W-:Y:S01]  /*c740*/  PRMT R109, R2, 0x7610, R109 ;  /* 0x00007610026d7816 */ /* 0x000fe2000000006d */
[----:B------:R-:W-:-:S05]  /*c750*/  IMAD.MOV.U32 R2, RZ, RZ, R75 ;  /* 0x000000ffff027224 */ /* 0x000fca00078e004b */
        /* <DEDUP_REMOVED lines=8> */
[----:B------:R-:W-:Y:S01]  /*c7e0*/  PRMT R103, R103, 0x5410, R2 ;  /* 0x0000541067677816 */ /* 0x000fe20000000002 */
[----:B------:R-:W-:Y:S01]  /*c7f0*/  BAR.SYNC.DEFER_BLOCKING 0x0 ;  /* 0x0000000000007b1d */ /* 0x000fe20000010000 */
[----:B--2---:R-:W-:-:S05]  /*c800*/  IMAD.IADD R3, R68, 0x1, -R4 ;  /* 0x0000000144037824 */ /* 0x004fca00078e0a04 */
[----:B------:R-:W-:-:S04]  /*c810*/  IMNMX R68, R3, 0x80, PT ;  /* 0x0000008003447817 */ /* 0x000fc80003800200 */
[----:B------:R-:W-:-:S13]  /*c820*/  ISETP.GE.AND P0, PT, R143, R68, PT ;  /* 0x000000448f00720c */ /* 0x000fda0003f06270 */
        /* <DEDUP_REMOVED lines=10> */
[----:B------:R-:W-:Y:S02]  /*c8d0*/  HADD2.F32 R5, -RZ, R4.H0_H0 ;  /* 0x20000004ff057230 */ /* 0x000fe40000004100 */
[----:B-1----:R-:W-:-:S02]  /*c8e0*/  HADD2.F32 R2, -RZ, R11.H1_H1 ;  /* 0x3000000bff027230 */ /* 0x002fc40000004100 */
[----:B------:R-:W-:-:S03]  /*c8f0*/  HADD2.F32 R3, -RZ, R11.H0_H0 ;  /* 0x2000000bff037230 */ /* 0x000fc60000004100 */
[----:B------:R-:W-:-:S04]  /*c900*/  FMUL.FTZ R4, R2, R6 ;  /* 0x0000000602047220 */ /* 0x000fc80000410000 */
[C---:B------:R-:W-:Y:S02]  /*c910*/  FFMA.FTZ R4, R3.reuse, R5, -R4 ;  /* 0x0000000503047223 */ /* 0x040fe40000010804 */
[----:B------:R-:W-:-:S04]  /*c920*/  FMUL.FTZ R3, R3, R6 ;  /* 0x0000000603037220 */ /* 0x000fc80000410000 */
[----:B------:R-:W-:Y:S01]  /*c930*/  FFMA.FTZ R2, R2, R5, R3 ;  /* 0x0000000502027223 */ /* 0x000fe20000010003 */
[----:B------:R-:W-:Y:S02]  /*c940*/  HADD2.F32 R5, -RZ, R8.H0_H0 ;  /* 0x20000008ff057230 */ /* 0x000fe40000004100 */
[----:B------:R-:W-:Y:S02]  /*c950*/  HADD2.F32 R3, -RZ, R82.H0_H0 ;  /* 0x20000052ff037230 */ /* 0x000fe40000004100 */
[----:B------:R-:W-:Y:S01]  /*c960*/  F2FP.PACK_AB R11, R2, R4 ;  /* 0x00000004020b723e */ /* 0x000fe200000000ff */
[----:B------:R-:W-:Y:S02]  /*c970*/  HADD2.F32 R2, -RZ, R69.H0_H0 ;  /* 0x20000045ff027230 */ /* 0x000fe40000004100 */
[----:B------:R-:W-:-:S05]  /*c980*/  HADD2.F32 R4, -RZ, R8.H1_H1 ;  /* 0x30000008ff047230 */ /* 0x000fca0000004100 */
[CC--:B------:R-:W-:Y:S02]  /*c990*/  FMUL.FTZ R6, R4.reuse, R2.reuse ;  /* 0x0000000204067220 */ /* 0x0c0fe40000410000 */
[C---:B------:R-:W-:Y:S02]  /*c9a0*/  FMUL.FTZ R2, R5.reuse, R2 ;  /* 0x0000000205027220 */ /* 0x040fe40000410000 */
[-C--:B------:R-:W-:Y:S01]  /*c9b0*/  FFMA.FTZ R13, R5, R3.reuse, -R6 ;  /* 0x00000003050d7223 */ /* 0x080fe20000010806 */
[--C-:B------:R-:W-:Y:S01]  /*c9c0*/  HADD2.F32 R5, -RZ, R10.reuse.H0_H0 ;  /* 0x2000000aff057230 */ /* 0x100fe20000004100 */
[----:B------:R-:W-:Y:S01]  /*c9d0*/  FFMA.FTZ R8, R4, R3, R2 ;  /* 0x0000000304087223 */ /* 0x000fe20000010002 */
[----:B------:R-:W-:Y:S02]  /*c9e0*/  HADD2.F32 R2, -RZ, R69.H1_H1 ;  /* 0x30000045ff027230 */ /* 0x000fe40000004100 */
[----:B------:R-:W-:Y:S02]  /*c9f0*/  HADD2.F32 R4, -RZ, R10.H1_H1 ;  /* 0x3000000aff047230 */ /* 0x000fe40000004100 */
[----:B------:R-:W-:Y:S01]  /*ca00*/  HADD2.F32 R3, -RZ, R82.H1_H1 ;  /* 0x30000052ff037230 */ /* 0x000fe20000004100 */
[----:B------:R-:W-:Y:S01]  /*ca10*/  F2FP.PACK_AB R8, R8, R13 ;  /* 0x0000000d0808723e */ /* 0x000fe200000000ff */
[----:B------:R-:W-:Y:S01]  /*ca20*/  HADD2.F32 R10, -RZ, R14.H0_H0 ;  /* 0x2000000eff0a7230 */ /* 0x000fe20000004100 */
[----:B------:R-:W-:-:S02]  /*ca30*/  FMUL.FTZ R6, R4, R2 ;  /* 0x0000000204067220 */ /* 0x000fc40000410000 */
[C---:B------:R-:W-:Y:S02]  /*ca40*/  FMUL.FTZ R2, R5.reuse, R2 ;  /* 0x0000000205027220 */ /* 0x040fe40000410000 */
[-C--:B------:R-:W-:Y:S02]  /*ca50*/  FFMA.FTZ R6, R5, R3.reuse, -R6 ;  /* 0x0000000305067223 */ /* 0x080fe40000010806 */
[----:B------:R-:W-:Y:S01]  /*ca60*/  FFMA.FTZ R5, R4, R3, R2 ;  /* 0x0000000304057223 */ /* 0x000fe20000010002 */
[--C-:B------:R-:W-:Y:S02]  /*ca70*/  HADD2.F32 R2, -RZ, R9.reuse.H1_H1 ;  /* 0x30000009ff027230 */ /* 0x100fe40000004100 */
[----:B------:R-:W-:Y:S02]  /*ca80*/  HADD2.F32 R3, -RZ, R9.H0_H0 ;  /* 0x20000009ff037230 */ /* 0x000fe40000004100 */
[----:B------:R-:W-:Y:S01]  /*ca90*/  HADD2.F32 R9, -RZ, R15.H0_H0 ;  /* 0x2000000fff097230 */ /* 0x000fe20000004100 */
[----:B------:R-:W-:-:S04]  /*caa0*/  FMUL.FTZ R4, R2, R10 ;  /* 0x0000000a02047220 */ /* 0x000fc80000410000 */
[C---:B------:R-:W-:Y:S02]  /*cab0*/  FFMA.FTZ R4, R3.reuse, R9, -R4 ;  /* 0x0000000903047223 */ /* 0x040fe40000010804 */
[----:B------:R-:W-:Y:S01]  /*cac0*/  FMUL.FTZ R3, R3, R10 ;  /* 0x0000000a03037220 */ /* 0x000fe20000410000 */
[----:B------:R-:W-:-:S03]  /*cad0*/  F2FP.PACK_AB R10, R5, R6 ;  /* 0x00000006050a723e */ /* 0x000fc600000000ff */
[----:B------:R-:W-:-:S05]  /*cae0*/  FFMA.FTZ R3, R2, R9, R3 ;  /* 0x0000000902037223 */ /* 0x000fca0000010003 */
[----:B------:R-:W-:-:S05]  /*caf0*/  F2FP.PACK_AB R9, R3, R4 ;  /* 0x000000040309723e */ /* 0x000fca00000000ff */
[----:B------:R1:W-:Y:S02]  /*cb00*/  STS.128 [R216+0x10080], R8 ;  /* 0x01008008d8007388 */ /* 0x0003e40000000c00 */
.L_x_3019:
[----:B------:R-:W-:Y:S05]  /*cb10*/  BSYNC B0 ;  /* 0x0000000000007941 */ /* 0x000fea0003800000 */
.L_x_3018:
        /* <DEDUP_REMOVED lines=45> */
.L_x_3021:
[----:B------:R-:W-:Y:S05]  /*cdf0*/  BSYNC B0 ;  /* 0x0000000000007941 */ /* 0x000fea0003800000 */
.L_x_3020:
        /* <DEDUP_REMOVED lines=45> */
.L_x_3023:
[----:B------:R-:W-:Y:S05]  /*d0d0*/  BSYNC B0 ;  /* 0x0000000000007941 */ /* 0x000fea0003800000 */
.L_x_3022:
        /* <DEDUP_REMOVED lines=12> */
[C---:B------:R-:W-:Y:S01]  /*d1a0*/  FFMA.FTZ R16, R3.reuse, R5, -R4 ;  /* 0x0000000503107223 */ /* 0x040fe20000010804 */
[----:B------:R-:W-:Y:S01]  /*d1b0*/  HADD2.F32 R4, -RZ, R8.H1_H1 ;  /* 0x30000008ff047230 */ /* 0x000fe20000004100 */
[----:B------:R-:W-:-:S04]  /*d1c0*/  FMUL.FTZ R3, R3, R6 ;  /* 0x0000000603037220 */ /* 0x000fc80000410000 */
[----:B------:R-:W-:Y:S01]  /*d1d0*/  FFMA.FTZ R11, R2, R5, R3 ;  /* 0x00000005020b7223 */ /* 0x000fe20000010003 */
[----:B------:R-:W-:Y:S02]  /*d1e0*/  HADD2.F32 R2, -RZ, R87.H1_H1 ;  /* 0x30000057ff027230 */ /* 0x000fe40000004100 */
[----:B------:R-:W-:Y:S02]  /*d1f0*/  HADD2.F32 R5, -RZ, R8.H0_H0 ;  /* 0x20000008ff057230 */ /* 0x000fe40000004100 */
[--C-:B------:R-:W-:Y:S01]  /*d200*/  HADD2.F32 R3, -RZ, R89.reuse.H1_H1 ;  /* 0x30000059ff037230 */ /* 0x100fe20000004100 */
[C---:B------:R-:W-:Y:S01]  /*d210*/  FMUL.FTZ R6, R4.reuse, R2 ;  /* 0x0000000204067220 */ /* 0x040fe20000410000 */
[----:B------:R-:W-:Y:S01]  /*d220*/  F2FP.PACK_AB R11, R11, R16 ;  /* 0x000000100b0b723e */ /* 0x000fe200000000ff */
[C---:B------:R-:W-:Y:S02]  /*d230*/  FMUL.FTZ R2, R5.reuse, R2 ;  /* 0x0000000205027220 */ /* 0x040fe40000410000 */
[-C--:B------:R-:W-:Y:S01]  /*d240*/  FFMA.FTZ R13, R5, R3.reuse, -R6 ;  /* 0x00000003050d7223 */ /* 0x080fe20000010806 */
[----:B------:R-:W-:Y:S01]  /*d250*/  HADD2.F32 R5, -RZ, R10.H0_H0 ;  /* 0x2000000aff057230 */ /* 0x000fe20000004100 */
[----:B------:R-:W-:Y:S01]  /*d260*/  FFMA.FTZ R8, R4, R3, R2 ;  /* 0x0000000304087223 */ /* 0x000fe20000010002 */
[----:B------:R-:W-:-:S02]  /*d270*/  HADD2.F32 R2, -RZ, R89.H0_H0 ;  /* 0x20000059ff027230 */ /* 0x000fc40000004100 */
[----:B------:R-:W-:Y:S02]  /*d280*/  HADD2.F32 R4, -RZ, R10.H1_H1 ;  /* 0x3000000aff047230 */ /* 0x000fe40000004100 */
[----:B------:R-:W-:Y:S01]  /*d290*/  HADD2.F32 R3, -RZ, R90.H1_H1 ;  /* 0x3000005aff037230 */ /* 0x000fe20000004100 */
[----:B------:R-:W-:Y:S02]  /*d2a0*/  F2FP.PACK_AB R8, R8, R13 ;  /* 0x0000000d0808723e */ /* 0x000fe400000000ff */
[CC--:B------:R-:W-:Y:S02]  /*d2b0*/  FMUL.FTZ R6, R4.reuse, R2.reuse ;  /* 0x0000000204067220 */ /* 0x0c0fe40000410000 */
[C---:B------:R-:W-:Y:S02]  /*d2c0*/  FMUL.FTZ R2, R5.reuse, R2 ;  /* 0x0000000205027220 */ /* 0x040fe40000410000 */
[-C--:B------:R-:W-:Y:S02]  /*d2d0*/  FFMA.FTZ R10, R5, R3.reuse, -R6 ;  /* 0x00000003050a7223 */ /* 0x080fe40000010806 */
[----:B------:R-:W-:Y:S01]  /*d2e0*/  FFMA.FTZ R6, R4, R3, R2 ;  /* 0x0000000304067223 */ /* 0x000fe20000010002 */
[----:B------:R-:W-:-:S02]  /*d2f0*/  HADD2.F32 R4, -RZ, R14.H0_H0 ;  /* 0x2000000eff047230 */ /* 0x000fc40000004100 */
[--C-:B------:R-:W-:Y:S02]  /*d300*/  HADD2.F32 R2, -RZ, R9.reuse.H1_H1 ;  /* 0x30000009ff027230 */ /* 0x100fe40000004100 */
[----:B------:R-:W-:Y:S01]  /*d310*/  HADD2.F32 R3, -RZ, R9.H0_H0 ;  /* 0x20000009ff037230 */ /* 0x000fe20000004100 */
[----:B------:R-:W-:Y:S01]  /*d320*/  F2FP.PACK_AB R10, R6, R10 ;  /* 0x0000000a060a723e */ /* 0x000fe200000000ff */
[----:B------:R-:W-:Y:S01]  /*d330*/  HADD2.F32 R9, -RZ, R15.H0_H0 ;  /* 0x2000000fff097230 */ /* 0x000fe20000004100 */
[CC--:B------:R-:W-:Y:S02]  /*d340*/  FMUL.FTZ R5, R2.reuse, R4.reuse ;  /* 0x0000000402057220 */ /* 0x0c0fe40000410000 */
[C---:B------:R-:W-:Y:S02]  /*d350*/  FMUL.FTZ R4, R3.reuse, R4 ;  /* 0x0000000403047220 */ /* 0x040fe40000410000 */
[-C--:B------:R-:W-:Y:S02]  /*d360*/  FFMA.FTZ R3, R3, R9.reuse, -R5 ;  /* 0x0000000903037223 */ /* 0x080fe40000010805 */
[----:B------:R-:W-:-:S05]  /*d370*/  FFMA.FTZ R2, R2, R9, R4 ;  /* 0x0000000902027223 */ /* 0x000fca0000010004 */
[----:B------:R-:W-:-:S05]  /*d380*/  F2FP.PACK_AB R9, R2, R3 ;  /* 0x000000030209723e */ /* 0x000fca00000000ff */
[----:B------:R1:W-:Y:S02]  /*d390*/  STS.128 [R216+0x1c080], R8 ;  /* 0x01c08008d8007388 */ /* 0x0003e40000000c00 */
.L_x_3017:
[----:B------:R-:W-:Y:S05]  /*d3a0*/  BSYNC B1 ;  /* 0x0000000000017941 */ /* 0x000fea0003800000 */
.L_x_3016:
        /* <DEDUP_REMOVED lines=9> */
[----:B------:R-:W-:-:S03]  /*d440*/  SHF.R.U32.HI R3, RZ, 0x10, R39 ;  /* 0x00000010ff037819 */ /* 0x000fc60000011627 */
[----:B------:R-:W-:Y:S02]  /*d450*/  HADD2.F32 R2, -RZ, R2.H0_H0 ;  /* 0x20000002ff027230 */ /* 0x000fe40000004100 */
[----:B------:R-:W-:Y:S02]  /*d460*/  HADD2.F32 R3, -RZ, R3.H0_H0 ;  /* 0x20000003ff037230 */ /* 0x000fe40000004100 */
[--C-:B-1----:R-:W-:Y:S02]  /*d470*/  HADD2.F32 R4, -RZ, R11.reuse.H1_H1 ;  /* 0x3000000bff047230 */ /* 0x102fe40000004100 */
[----:B------:R-:W-:-:S03]  /*d480*/  HADD2.F32 R5, -RZ, R11.H0_H0 ;  /* 0x2000000bff057230 */ /* 0x000fc60000004100 */
[CC--:B------:R-:W-:Y:S02]  /*d490*/  FMUL.FTZ R6, R4.reuse, R2.reuse ;  /* 0x0000000204067220 */ /* 0x0c0fe40000410000 */
[C---:B------:R-:W-:Y:S02]  /*d4a0*/  FMUL.FTZ R2, R5.reuse, R2 ;  /* 0x0000000205027220 */ /* 0x040fe40000410000 */
[-C--:B------:R-:W-:Y:S01]  /*d4b0*/  FFMA.FTZ R15, R5, R3.reuse, -R6 ;  /* 0x00000003050f7223 */ /* 0x080fe20000010806 */
[--C-:B------:R-:W-:Y:S01]  /*d4c0*/  HADD2.F32 R5, -RZ, R8.reuse.H0_H0 ;  /* 0x20000008ff057230 */ /* 0x100fe20000004100 */
[----:B------:R-:W-:Y:S01]  /*d4d0*/  FFMA.FTZ R11, R4, R3, R2 ;  /* 0x00000003040b7223 */ /* 0x000fe20000010002 */
[----:B------:R-:W-:Y:S01]  /*d4e0*/  HADD2.F32 R4, -RZ, R8.H1_H1 ;  /* 0x30000008ff047230 */ /* 0x000fe20000004100 */
[----:B------:R-:W-:Y:S01]  /*d4f0*/  SHF.R.U64 R8, R36, 0x10, R37 ;  /* 0x0000001024087819 */ /* 0x000fe20000001225 */
[----:B------:R-:W-:Y:S02]  /*d500*/  HADD2.F32 R2, -RZ, R87.H0_H0 ;  /* 0x20000057ff027230 */ /* 0x000fe40000004100 */
[----:B------:R-:W-:Y:S01]  /*d510*/  HADD2.F32 R3, -RZ, R88.H1_H1 ;  /* 0x30000058ff037230 */ /* 0x000fe20000004100 */
[----:B------:R-:W-:Y:S01]  /*d520*/  F2FP.PACK_AB R11, R11, R15 ;  /* 0x0000000f0b0b723e */ /* 0x000fe200000000ff */
[----:B------:R-:W-:Y:S01]  /*d530*/  HADD2.F32 R8, -RZ, R8.H0_H0 ;  /* 0x20000008ff087230 */ /* 0x000fe20000004100 */
[----:B------:R-:W-:-:S02]  /*d540*/  FMUL.FTZ R6, R4, R2 ;  /* 0x0000000204067220 */ /* 0x000fc40000410000 */
        /* <DEDUP_REMOVED lines=17> */
[----:B------:R-:W-:Y:S01]  /*d660*/  FMUL.FTZ R4, R3, R8 ;  /* 0x0000000803047220 */ /* 0x000fe20000410000 */
[----:B------:R-:W-:Y:S01]  /*d670*/  F2FP.PACK_AB R8, R13, R14 ;  /* 0x0000000e0d08723e */ /* 0x000fe200000000ff */
[-C--:B------:R-:W-:Y:S02]  /*d680*/  FFMA.FTZ R3, R3, R9.reuse, -R5 ;  /* 0x0000000903037223 */ /* 0x080fe40000010805 */
[----:B------:R-:W-:-:S05]  /*d690*/  FFMA.FTZ R2, R2, R9, R4 ;  /* 0x0000000902027223 */ /* 0x000fca0000010004 */
[----:B------:R-:W-:-:S05]  /*d6a0*/  F2FP.PACK_AB R9, R2, R3 ;  /* 0x000000030209723e */ /* 0x000fca00000000ff */
[----:B------:R1:W-:Y:S02]  /*d6b0*/  STS.128 [R216+0x11080], R8 ;  /* 0x01108008d8007388 */ /* 0x0003e40000000c00 */
.L_x_3027:
[----:B------:R-:W-:Y:S05]  /*d6c0*/  BSYNC B0 ;  /* 0x0000000000007941 */ /* 0x000fea0003800000 */
.L_x_3026:
        /* <DEDUP_REMOVED lines=18> */
[----:B------:R-:W-:Y:S01]  /*d7f0*/  HADD2.F32 R3, -RZ, R92.H0_H0 ;  /* 0x2000005cff037230 */ /* 0x000fe20000004100 */
        /* <DEDUP_REMOVED lines=26> */
.L_x_3029:
[----:B------:R-:W-:Y:S05]  /*d9a0*/  BSYNC B0 ;  /* 0x0000000000007941 */ /* 0x000fea0003800000 */
.L_x_3028:
[----:B------:R-:W-:Y:S01]  /*d9b0*/  ISETP.GE.AND P0, PT, R146, c[0x0][0x27c], PT ;  /* 0x00009f0092007a0c */ /* 0x000fe20003f06270 */
[----:B------:R-:W-:-:S12]  /*d9c0*/  BSSY B0, `(.L_x_3030) ;  /* 0x000002c000007945 */ /* 0x000fd80003800000 */
[----:B------:R-:W-:Y:S05]  /*d9d0*/  @P0 BRA `(.L_x_3031) ;  /* 0x000002a000000947 */ /* 0x000fea0003800000 */
[----:B-1----:R-:W1:Y:S01]  /*d9e0*/  LDS.128 R8, [R216+0x19080] ;  /* 0x01908000d8087984 */ /* 0x002e620000000c00 */
[----:B------:R-:W-:Y:S02]  /*d9f0*/  SHF.R.U32.HI R2, RZ, 0x10, R47 ;  /* 0x00000010ff027819 */ /* 0x000fe4000001162f */
[--C-:B------:R-:W-:Y:S02]  /*da00*/  SHF.R.U32.HI R3, RZ, 0x10, R45.reuse ;  /* 0x00000010ff037819 */ /* 0x100fe4000001162d */
[----:B------:R-:W-:Y:S01]  /*da10*/  SHF.R.U64 R13, R44, 0x10, R45 ;  /* 0x000000102c0d7819 */ /* 0x000fe2000000122d */
[----:B------:R-:W-:Y:S02]  /*da20*/  HADD2.F32 R2, -RZ, R2.H0_H0 ;  /* 0x20000002ff027230 */ /* 0x000fe40000004100 */
[----:B------:R-:W-:Y:S02]  /*da30*/  HADD2.F32 R3, -RZ, R3.H0_H0 ;  /* 0x20000003ff037230 */ /* 0x000fe40000004100 */
[----:B-1----:R-:W-:-:S02]  /*da40*/  HADD2.F32 R4, -RZ, R11.H1_H1 ;  /* 0x3000000bff047230 */ /* 0x002fc40000004100 */
[----:B------:R-:W-:Y:S01]  /*da50*/  HADD2.F32 R5, -RZ, R11.H0_H0 ;  /* 0x2000000bff057230 */ /* 0x000fe20000004100 */
[----:B------:R-:W-:Y:S02]  /*da60*/  SHF.R.U64 R11, R46, 0x10, R47 ;  /* 0x000000102e0b7819 */ /* 0x000fe4000000122f */
[CC--:B------:R-:W-:Y:S02]  /*da70*/  FMUL.FTZ R6, R4.reuse, R2.reuse ;  /* 0x0000000204067220 */ /* 0x0c0fe40000410000 */
[C---:B------:R-:W-:Y:S01]  /*da80*/  FMUL.FTZ R2, R5.reuse, R2 ;  /* 0x0000000205027220 */ /* 0x040fe20000410000 */
[----:B------:R-:W-:Y:S01]  /*da90*/  HADD2.F32 R18, -RZ, R11.H0_H0 ;  /* 0x2000000bff127230 */ /* 0x000fe20000004100 */
[-C--:B------:R-:W-:Y:S01]  /*daa0*/  FFMA.FTZ R17, R5, R3.reuse, -R6 ;  /* 0x0000000305117223 */ /* 0x080fe20000010806 */
[----:B------:R-:W-:Y:S01]  /*dab0*/  HADD2.F32 R5, -RZ, R8.H0_H0 ;  /* 0x20000008ff057230 */ /* 0x000fe20000004100 */
[----:B------:R-:W-:Y:S01]  /*dac0*/  FFMA.FTZ R16, R4, R3, R2 ;  /* 0x0000000304107223 */ /* 0x000fe20000010002 */
[----:B------:R-:W-:-:S02]  /*dad0*/  HADD2.F32 R2, -RZ, R93.H0_H0 ;  /* 0x2000005dff027230 */ /* 0x000fc40000004100 */
[----:B------:R-:W-:Y:S02]  /*dae0*/  HADD2.F32 R4, -RZ, R8.H1_H1 ;  /* 0x30000008ff047230 */ /* 0x000fe40000004100 */
[----:B------:R-:W-:Y:S02]  /*daf0*/  HADD2.F32 R3, -RZ, R94.H0_H0 ;  /* 0x2000005eff037230 */ /* 0x000fe40000004100 */
[----:B------:R-:W-:Y:S01]  /*db00*/  HADD2.F32 R8, -RZ, R10.H1_H1 ;  /* 0x3000000aff087230 */ /* 0x000fe20000004100 */
[CC--:B------:R-:W-:Y:S01]  /*db10*/  FMUL.FTZ R6, R4.reuse, R2.reuse ;  /* 0x0000000204067220 */ /* 0x0c0fe20000410000 */
[----:B------:R-:W-:Y:S01]  /*db20*/  HADD2.F32 R11, -RZ, R13.H0_H0 ;  /* 0x2000000dff0b7230 */ /* 0x000fe20000004100 */
[C---:B------:R-:W-:Y:S02]  /*db30*/  FMUL.FTZ R2, R5.reuse, R2 ;  /* 0x0000000205027220 */ /* 0x040fe40000410000 */
[-C--:B------:R-:W-:Y:S01]  /*db40*/  FFMA.FTZ R15, R5, R3.reuse, -R6 ;  /* 0x00000003050f7223 */ /* 0x080fe20000010806 */
[----:B------:R-:W-:Y:S01]  /*db50*/  HADD2.F32 R6, -RZ, R93.H1_H1 ;  /* 0x3000005dff067230 */ /* 0x000fe20000004100 */
[----:B------:R-:W-:Y:S01]  /*db60*/  FFMA.FTZ R14, R4, R3, R2 ;  /* 0x00000003040e7223 */ /* 0x000fe20000010002 */
[----:B------:R-:W-:-:S02]  /*db70*/  HADD2.F32 R2, -RZ, R94.H1_H1 ;  /* 0x3000005eff027230 */ /* 0x000fc40000004100 */
[----:B------:R-:W-:Y:S01]  /*db80*/  HADD2.F32 R3, -RZ, R10.H0_H0 ;  /* 0x2000000aff037230 */ /* 0x000fe20000004100 */
[-C--:B------:R-:W-:Y:S01]  /*db90*/  FMUL.FTZ R10, R8, R6.reuse ;  /* 0x00000006080a7220 */ /* 0x080fe20000410000 */
[--C-:B------:R-:W-:Y:S02]  /*dba0*/  HADD2.F32 R4, -RZ, R9.reuse.H1_H1 ;  /* 0x30000009ff047230 */ /* 0x100fe40000004100 */
[----:B------:R-:W-:Y:S01]  /*dbb0*/  HADD2.F32 R5, -RZ, R9.H0_H0 ;  /* 0x20000009ff057230 */ /* 0x000fe20000004100 */
[C---:B------:R-:W-:Y:S02]  /*dbc0*/  FMUL.FTZ R6, R3.reuse, R6 ;  /* 0x0000000603067220 */ /* 0x040fe40000410000 */
[----:B------:R-:W-:Y:S02]  /*dbd0*/  FFMA.FTZ R10, R3, R2, -R10 ;  /* 0x00000002030a7223 */ /* 0x000fe4000001080a */
[-C--:B------:R-:W-:Y:S02]  /*dbe0*/  FMUL.FTZ R3, R4, R18.reuse ;  /* 0x0000001204037220 */ /* 0x080fe40000410000 */
[----:B------:R-:W-:-:S02]  /*dbf0*/  FMUL.FTZ R9, R5, R18 ;  /* 0x0000001205097220 */ /* 0x000fc40000410000 */
[----:B------:R-:W-:Y:S02]  /*dc00*/  FFMA.FTZ R5, R5, R11, -R3 ;  /* 0x0000000b05057223 */ /* 0x000fe40000010803 */
[----:B------:R-:W-:Y:S01]  /*dc10*/  FFMA.FTZ R2, R8, R2, R6 ;  /* 0x0000000208027223 */ /* 0x000fe20000010006 */
[----:B------:R-:W-:Y:S01]  /*dc20*/  F2FP.PACK_AB R8, R14, R15 ;  /* 0x0000000f0e08723e */ /* 0x000fe200000000ff */
[----:B------:R-:W-:Y:S01]  /*dc30*/  FFMA.FTZ R3, R4, R11, R9 ;  /* 0x0000000b04037223 */ /* 0x000fe20000010009 */
[----:B------:R-:W-:Y:S02]  /*dc40*/  F2FP.PACK_AB R11, R16, R17 ;  /* 0x00000011100b723e */ /* 0x000fe400000000ff */
[----:B------:R-:W-:Y:S02]  /*dc50*/  F2FP.PACK_AB R10, R2, R10 ;  /* 0x0000000a020a723e */ /* 0x000fe400000000ff */
[----:B------:R-:W-:-:S05]  /*dc60*/  F2FP.PACK_AB R9, R3, R5 ;  /* 0x000000050309723e */ /* 0x000fca00000000ff */
[----:B------:R1:W-:Y:S02]  /*dc70*/  STS.128 [R216+0x19080], R8 ;  /* 0x01908008d8007388 */ /* 0x0003e40000000c00 */
.L_x_3031:
[----:B------:R-:W-:Y:S05]  /*dc80*/  BSYNC B0 ;  /* 0x0000000000007941 */ /* 0x000fea0003800000 */
.L_x_3030:
[----:B------:R-:W-:-:S13]  /*dc90*/  ISETP.GE.AND P0, PT, R147, c[0x0][0x27c], PT ;  /* 0x00009f0093007a0c */ /* 0x000fda0003f06270 */
[----:B------:R-:W-:Y:S05]  /*dca0*/  @P0 BRA `(.L_x_3025) ;  /* 0x000002a000000947 */ /* 0x000fea0003800000 */
[----:B-1----:R-:W1:Y:S01]  /*dcb0*/  LDS.128 R8, [R216+0x1d080] ;  /* 0x01d08000d8087984 */ /* 0x002e620000000c00 */
[----:B------:R-:W-:Y:S02]  /*dcc0*/  SHF.R.U32.HI R2, RZ, 0x10, R49 ;  /* 0x00000010ff027819 */ /* 0x000fe40000011631 */
[----:B------:R-:W-:Y:S02]  /*dcd0*/  SHF.R.U32.HI R3, RZ, 0x10, R55 ;  /* 0x00000010ff037819 */ /* 0x000fe40000011637 */
[----:B------:R-:W-:Y:S02]  /*dce0*/  SHF.R.U64 R17, R48, 0x10, R49 ;  /* 0x0000001030117819 */ /* 0x000fe40000001231 */
[----:B------:R-:W-:Y:S01]  /*dcf0*/  SHF.R.U64 R18, R54, 0x10, R55 ;  /* 0x0000001036127819 */ /* 0x000fe20000001237 */
[----:B------:R-:W-:Y:S02]  /*dd00*/  HADD2.F32 R20, -RZ, R3.H0_H0 ;  /* 0x20000003ff147230 */ /* 0x000fe40000004100 */
[----:B------:R-:W-:-:S02]  /*dd10*/  HADD2.F32 R3, -RZ, R97.H1_H1 ;  /* 0x30000061ff037230 */ /* 0x000fc40000004100 */
[----:B------:R-:W-:Y:S02]  /*dd20*/  HADD2.F32 R18, -RZ, R18.H0_H0 ;  /* 0x20000012ff127230 */ /* 0x000fe40000004100 */
[--C-:B-1----:R-:W-:Y:S02]  /*dd30*/  HADD2.F32 R15, -RZ, R10.reuse.H0_H0 ;  /* 0x2000000aff0f7230 */ /* 0x102fe40000004100 */
[----:B------:R-:W-:Y:S02]  /*dd40*/  HADD2.F32 R6, -RZ, R10.H1_H1 ;  /* 0x3000000aff067230 */ /* 0x000fe40000004100 */
[--C-:B------:R-:W-:Y:S02]  /*dd50*/  HADD2.F32 R5, -RZ, R11.reuse.H1_H1 ;  /* 0x3000000bff057230 */ /* 0x100fe40000004100 */
[----:B------:R-:W-:Y:S02]  /*dd60*/  HADD2.F32 R10, -RZ, R2.H0_H0 ;  /* 0x20000002ff0a7230 */ /* 0x000fe40000004100 */
[----:B------:R-:W-:-:S02]  /*dd70*/  HADD2.F32 R14, -RZ, R11.H0_H0 ;  /* 0x2000000bff0e7230 */ /* 0x000fc40000004100 */
[--C-:B------:R-:W-:Y:S02]  /*dd80*/  HADD2.F32 R13, -RZ, R8.reuse.H0_H0 ;  /* 0x20000008ff0d7230 */ /* 0x100fe40000004100 */
[----:B------:R-:W-:Y:S02]  /*dd90*/  HADD2.F32 R11, -RZ, R8.H1_H1 ;  /* 0x30000008ff0b7230 */ /* 0x000fe40000004100 */
[--C-:B------:R-:W-:Y:S02]  /*dda0*/  HADD2.F32 R8, -RZ, R9.reuse.H0_H0 ;  /* 0x20000009ff087230 */ /* 0x100fe40000004100 */
[----:B------:R-:W-:Y:S01]  /*ddb0*/  HADD2.F32 R4, -RZ, R9.H1_H1 ;  /* 0x30000009ff047230 */ /* 0x000fe20000004100 */
[-C--:B------:R-:W-:Y:S01]  /*ddc0*/  FMUL.FTZ R9, R5, R10.reuse ;  /* 0x0000000a05097220 */ /* 0x080fe20000410000 */
[----:B------:R-:W-:Y:S01]  /*ddd0*/  HADD2.F32 R2, -RZ, R96.H0_H0 ;  /* 0x20000060ff027230 */ /* 0x000fe20000004100 */
[C---:B------:R-:W-:Y:S02]  /*dde0*/  FMUL.FTZ R10, R14.reuse, R10 ;  /* 0x0000000a0e0a7220 */ /* 0x040fe40000410000 */
[----:B------:R-:W-:-:S02]  /*ddf0*/  FFMA.FTZ R19, R14, R20, -R9 ;  /* 0x000000140e137223 */ /* 0x000fc40000010809 */
[-C--:B------:R-:W-:Y:S02]  /*de00*/  FMUL.FTZ R16, R11, R2.reuse ;  /* 0x000000020b107220 */ /* 0x080fe40000410000 */
[C---:B------:R-:W-:Y:S01]  /*de10*/  FMUL.FTZ R9, R13.reuse, R2 ;  /* 0x000000020d097220 */ /* 0x040fe20000410000 */
[----:B------:R-:W-:Y:S01]  /*de20*/  HADD2.F32 R2, -RZ, R97.H0_H0 ;  /* 0x20000061ff027230 */ /* 0x000fe20000004100 */
[-C--:B------:R-:W-:Y:S02]  /*de30*/  FFMA.FTZ R16, R13, R3.reuse, -R16 ;  /* 0x000000030d107223 */ /* 0x080fe40000010810 */
[----:B------:R-:W-:Y:S01]  /*de40*/  FFMA.FTZ R13, R11, R3, R9 ;  /* 0x000000030b0d7223 */ /* 0x000fe20000010009 */
[----:B------:R-:W-:Y:S01]  /*de50*/  HADD2.F32 R11, -RZ, R17.H0_H0 ;  /* 0x20000011ff0b7230 */ /* 0x000fe20000004100 */
[----:B------:R-:W-:Y:S01]  /*de60*/  FFMA.FTZ R14, R5, R20, R10 ;  /* 0x00000014050e7223 */ /* 0x000fe2000001000a */
[----:B------:R-:W-:Y:S01]  /*de70*/  HADD2.F32 R3, -RZ, R98.H1_H1 ;  /* 0x30000062ff037230 */ /* 0x000fe20000004100 */
[----:B------:R-:W-:-:S02]  /*de80*/  FMUL.FTZ R5, R6, R2 ;  /* 0x0000000206057220 */ /* 0x000fc40000410000 */
[C---:B------:R-:W-:Y:S02]  /*de90*/  FMUL.FTZ R2, R15.reuse, R2 ;  /* 0x000000020f027220 */ /* 0x040fe40000410000 */
[-C--:B------:R-:W-:Y:S02]  /*dea0*/  FMUL.FTZ R9, R4, R11.reuse ;  /* 0x0000000b04097220 */ /* 0x080fe40000410000 */
[----:B------:R-:W-:Y:S02]  /*deb0*/  FMUL.FTZ R11, R8, R11 ;  /* 0x0000000b080b7220 */ /* 0x000fe40000410000 */
[-C--:B------:R-:W-:Y:S02]  /*dec0*/  FFMA.FTZ R10, R15, R3.reuse, -R5 ;  /* 0x000000030f0a7223 */ /* 0x080fe40000010805 */
[----:B------:R-:W-:Y:S02]  /*ded0*/  FFMA.FTZ R3, R6, R3, R2 ;  /* 0x0000000306037223 */ /* 0x000fe40000010002 */
[----:B------:R-:W-:Y:S01]  /*dee0*/  FFMA.FTZ R5, R8, R18, -R9 ;  /* 0x0000001208057223 */ /* 0x000fe20000010809 */
[----:B------:R-:W-:Y:S01]  /*def0*/  F2FP.PACK_AB R8, R13, R16 ;  /* 0x000000100d08723e */ /* 0x000fe200000000ff */
[----:B------:R-:W-:Y:S01]  /*df00*/  FFMA.FTZ R2, R4, R18, R11 ;  /* 0x0000001204027223 */ /* 0x000fe2000001000b */
[----:B------:R-:W-:-:S02]  /*df10*/  F2FP.PACK_AB R11, R14, R19 ;  /* 0x000000130e0b723e */ /* 0x000fc400000000ff */
[----:B------:R-:W-:Y:S02]  /*df20*/  F2FP.PACK_AB R10, R3, R10 ;  /* 0x0000000a030a723e */ /* 0x000fe400000000ff */
[----:B------:R-:W-:-:S05]  /*df30*/  F2FP.PACK_AB R9, R2, R5 ;  /* 0x000000050209723e */ /* 0x000fca00000000ff */
[----:B------:R1:W-:Y:S02]  /*df40*/  STS.128 [R216+0x1d080], R8 ;  /* 0x01d08008d8007388 */ /* 0x0003e40000000c00 */
.L_x_3025:
[----:B------:R-:W-:Y:S05]  /*df50*/  BSYNC B1 ;  /* 0x0000000000017941 */ /* 0x000fea0003800000 */
.L_x_3024:
        /* <DEDUP_REMOVED lines=30> */
[----:B------:R-:W-:Y:S01]  /*e140*/  HADD2.F32 R2, -RZ, R95.H1_H1 ;  /* 0x3000005fff027230 */ /* 0x000fe20000004100 */
[-C--:B------:R-:W-:Y:S02]  /*e150*/  FFMA.FTZ R16, R13, R3.reuse, -R16 ;  /* 0x000000030d107223 */ /* 0x080fe40000010810 */
[----:B------:R-:W-:Y:S01]  /*e160*/  FFMA.FTZ R13, R11, R3, R9 ;  /* 0x000000030b0d7223 */ /* 0x000fe20000010009 */
[----:B------:R-:W-:Y:S01]  /*e170*/  HADD2.F32 R11, -RZ, R17.H0_H0 ;  /* 0x20000011ff0b7230 */ /* 0x000fe20000004100 */
[----:B------:R-:W-:Y:S01]  /*e180*/  FFMA.FTZ R14, R5, R20, R10 ;  /* 0x00000014050e7223 */ /* 0x000fe2000001000a */
[----:B------:R-:W-:Y:S01]  /*e190*/  HADD2.F32 R3, -RZ, R98.H0_H0 ;  /* 0x20000062ff037230 */ /* 0x000fe20000004100 */
        /* <DEDUP_REMOVED lines=13> */
.L_x_3035:
[----:B------:R-:W-:Y:S05]  /*e270*/  BSYNC B0 ;  /* 0x0000000000007941 */ /* 0x000fea0003800000 */
.L_x_3034:
        /* <DEDUP_REMOVED lines=9> */
[----:B------:R-:W-:-:S02]  /*e310*/  HADD2.F32 R3, -RZ, R100.H0_H0 ;  /* 0x20000064ff037230 */ /* 0x000fc40000004100 */
        /* <DEDUP_REMOVED lines=35> */
.L_x_3037:
[----:B------:R-:W-:Y:S05]  /*e550*/  BSYNC B0 ;  /* 0x0000000000007941 */ /* 0x000fea0003800000 */
.L_x_3036:
        /* <DEDUP_REMOVED lines=45> */
.L_x_3039:
[----:B------:R-:W-:Y:S05]  /*e830*/  BSYNC B0 ;  /* 0x0000000000007941 */ /* 0x000fea0003800000 */
.L_x_3038:
        /* <DEDUP_REMOVED lines=44> */
.L_x_3033:
[----:B------:R-:W-:Y:S05]  /*eb00*/  BSYNC B1 ;  /* 0x0000000000017941 */ /* 0x000fea0003800000 */
.L_x_3032:
        /* <DEDUP_REMOVED lines=48> */
.L_x_3042:
[----:B------:R-:W-:Y:S05]  /*ee10*/  BSYNC B0 ;  /* 0x0000000000007941 */ /* 0x000fea0003800000 */
.L_x_3041:
        /* <DEDUP_REMOVED lines=45> */
.L_x_3044:
[----:B------:R-:W-:Y:S05]  /*f0f0*/  BSYNC B0 ;  /* 0x0000000000007941 */ /* 0x000fea0003800000 */
.L_x_3043:
        /* <DEDUP_REMOVED lines=45> */
.L_x_3046:
[----:B------:R-:W-:Y:S05]  /*f3d0*/  BSYNC B0 ;  /* 0x0000000000007941 */ /* 0x000fea0003800000 */
.L_x_3045:
        /* <DEDUP_REMOVED lines=43> */
[----:B------:R1:W-:Y:S01]  /*f690*/  STS.128 [R216+0x1f080], R8 ;  /* 0x01f08008d8007388 */ /* 0x0003e20000000c00 */
[----:B------:R-:W-:Y:S05]  /*f6a0*/  BRA `(.L_x_3040) ;  /* 0x000047a000007947 */ /* 0x000fea0003800000 */
.L_x_3007:
        /* <DEDUP_REMOVED lines=24> */
[----:B------:R-:W-:-:S05]  /*f830*/  MOV R5, R6 ;  /* 0x0000000600057202 */ /* 0x000fca0000000f00 */
[----:B------:R-:W-:-:S04]  /*f840*/  IMAD.WIDE.U32 R4, R2, c[0x0][0x290], R4 ;  /* 0x0000a40002047a25 */ /* 0x000fc800078e0004 */
[----:B------:R-:W-:Y:S01]  /*f850*/  IMAD R2, R2, c[0x0][0x294], R3 ;  /* 0x0000a50002027a24 */ /* 0x000fe200078e0203 */
[C---:B------:R-:W-:Y:S01]  /*f860*/  LEA R16, P0, R4.reuse, c[0x0][0x288], 0x1 ;  /* 0x0000a20004107a11 */ /* 0x040fe200078008ff */
[----:B------:R1:W2:Y:S02]  /*f870*/  SHFL.IDX PT, R3, R18, RZ, 0x181f ;  /* 0x00181fff12037589 */ /* 0x0002a400000e0000 */
[----:B------:R-:W-:Y:S02]  /*f880*/  IMAD.IADD R2, R5, 0x1, R2 ;  /* 0x0000000105027824 */ /* 0x000fe400078e0202 */
[----:B------:R1:W3:Y:S03]  /*f890*/  SHFL.IDX PT, R6, R16, RZ, 0x181f ;  /* 0x00181fff10067589 */ /* 0x0002e600000e0000 */
[----:B------:R-:W-:Y:S01]  /*f8a0*/  LEA.HI.X R15, R4, c[0x0][0x28c], R2, 0x1, P0 ;  /* 0x0000a300040f7a11 */ /* 0x000fe200000f0c02 */
        /* <DEDUP_REMOVED lines=10> */
[----:B--2---:R-:W-:-:S05]  /*f950*/  @!P1 IADD3 R10, P0, R3, R2, RZ ;  /* 0x00000002030a9210 */ /* 0x004fca0007f1e0ff */
[--C-:B----4-:R-:W-:Y:S01]  /*f960*/  @!P1 IMAD.X R11, R5, 0x1, R4.reuse, P0 ;  /* 0x00000001050b9824 */ /* 0x110fe200000e0604 */
        /* <DEDUP_REMOVED lines=17> */
.L_x_3048:
[----:B------:R-:W-:Y:S05]  /*fa80*/  BSYNC B0 ;  /* 0x0000000000007941 */ /* 0x000fea0003800000 */
.L_x_3047:
[----:B-12--5:R-:W-:Y:S01]  /*fa90*/  IMAD.MOV.U32 R3, RZ, RZ, R30 ;  /* 0x000000ffff037224 */ /* 0x026fe200078e001e */
[----:B------:R-:W-:Y:S01]  /*faa0*/  LOP3.LUT P0, RZ, R235, 0x8, RZ, 0xc0, !PT ;  /* 0x00000008ebff7812 */ /* 0x000fe2000780c0ff */
[----:B------:R-:W-:Y:S01]  /*fab0*/  IMAD.MOV.U32 R2, RZ, RZ, R31 ;  /* 0x000000ffff027224 */ /* 0x000fe200078e001f */
[----:B------:R1:W2:Y:S01]  /*fac0*/  SHFL.IDX PT, R10, R17, 0x1, 0x181f ;  /* 0x00381f00110a7f89 */ /* 0x0002a200000e0000 */
[----:B----4-:R-:W-:Y:S01]  /*fad0*/  IMAD.MOV.U32 R5, RZ, RZ, R28 ;  /* 0x000000ffff057224 */ /* 0x010fe200078e001c */
        /* <DEDUP_REMOVED lines=26> */
[----:B------:R-:W-:Y:S01]  /*fc80*/  BSSY B0, `(.L_x_3049) ;  /* 0x0000028000007945 */ /* 0x000fe20003800000 */
[----:B------:R-:W-:Y:S01]  /*fc90*/  PRMT R50, R4, 0x7610, R50 ;  /* 0x0000761004327816 */ /* 0x000fe20000000032 */
[----:B------:R1:W3:Y:S01]  /*fca0*/  SHFL.IDX PT, R11, R15, 0x1, 0x181f ;  /* 0x00381f000f0b7f89 */ /* 0x0002e200000e0000 */
[----:B------:R-:W-:Y:S01]  /*fcb0*/  PRMT R14, R3, 0x5410, R5 ;  /* 0x00005410030e7816 */ /* 0x000fe20000000005 */
[----:B------:R-:W-:Y:S01]  /*fcc0*/  CS2R R56, SRZ ;  /* 0x0000000000387805 */ /* 0x000fe2000001ff00 */
[----:B------:R-:W-:Y:S01]  /*fcd0*/  PRMT R13, R2, 0x7610, R13 ;  /* 0x00007610020d7816 */ /* 0x000fe2000000000d */
[----:B------:R1:W1:Y:S01]  /*fce0*/  SHFL.IDX PT, R9, R16, 0x1, 0x181f ;  /* 0x00381f0010097f89 */ /* 0x00026200000e0000 */
[----:B------:R-:W-:Y:S01]  /*fcf0*/  CS2R R42, SRZ ;  /* 0x00000000002a7805 */ /* 0x000fe2000001ff00 */
[----:B------:R-:W-:Y:S01]  /*fd00*/  CS2R R40, SRZ ;  /* 0x0000000000287805 */ /* 0x000fe2000001ff00 */
[----:B------:R-:W-:Y:S01]  /*fd10*/  CS2R R54, SRZ ;  /* 0x0000000000367805 */ /* 0x000fe2000001ff00 */
[----:B------:R-:W-:Y:S01]  /*fd20*/  CS2R R52, SRZ ;  /* 0x0000000000347805 */ /* 0x000fe2000001ff00 */
[----:B------:R-:W-:Y:S01]  /*fd30*/  CS2R R46, SRZ ;  /* 0x00000000002e7805 */ /* 0x000fe2000001ff00 */
[----:B------:R-:W-:Y:S01]  /*fd40*/  CS2R R44, SRZ ;  /* 0x00000000002c7805 */ /* 0x000fe2000001ff00 */
[----:B------:R-:W-:Y:S05]  /*fd50*/  @P0 BRA `(.L_x_3050) ;  /* 0x000001a000000947 */ /* 0x000fea0003800000 */
[----:B--2---:R-:W-:Y:S01]  /*fd60*/  ISETP.GE.AND P1, PT, R140, c[0x0][0x27c], PT ;  /* 0x00009f008c007a0c */ /* 0x004fe20003f26270 */
[----:B------:R-:W-:Y:S01]  /*fd70*/  CS2R R42, SRZ ;  /* 0x00000000002a7805 */ /* 0x000fe2000001ff00 */
[----:B------:R-:W-:Y:S01]  /*fd80*/  CS2R R40, SRZ ;  /* 0x0000000000287805 */ /* 0x000fe2000001ff00 */
[----:B------:R-:W-:Y:S01]  /*fd90*/  CS2R R46, SRZ ;  /* 0x00000000002e7805 */ /* 0x000fe2000001ff00 */
[----:B------:R-:W-:-:S09]  /*fda0*/  CS2R R44, SRZ ;  /* 0x00000000002c7805 */ /* 0x000fd2000001ff00 */
[C---:B------:R-:W-:Y:S01]  /*fdb0*/  @!P1 IMAD.SHL.U32 R2, R140.reuse, 0x2, RZ ;  /* 0x000000028c029824 */ /* 0x040fe200078e00ff */
[----:B------:R-:W-:-:S04]  /*fdc0*/  @!P1 SHF.L.U64.HI R3, R140, 0x1, R141 ;  /* 0x000000018c039819 */ /* 0x000fc8000001028d */
[----:B----4-:R-:W-:-:S05]  /*fdd0*/  @!P1 IADD3 R4, P0, R8, R2, RZ ;  /* 0x0000000208049210 */ /* 0x010fca0007f1e0ff */
        /* <DEDUP_REMOVED lines=18> */
.L_x_3050:
[----:B--2---:R-:W-:Y:S05]  /*ff00*/  BSYNC B0 ;  /* 0x0000000000007941 */ /* 0x004fea0003800000 */
.L_x_3049:
[----:B-1---5:R-:W-:Y:S01]  /*ff10*/  IMAD.MOV.U32 R5, RZ, RZ, R58 ;  /* 0x000000ffff057224 */ /* 0x022fe200078e003a */
[----:B------:R-:W-:Y:S01]  /*ff20*/  LOP3.LUT P0, RZ, R235, 0x10, RZ, 0xc0, !PT ;  /* 0x00000010ebff7812 */ /* 0x000fe2000780c0ff */
[----:B------:R-:W-:Y:S01]  /*ff30*/  IMAD.MOV.U32 R4, RZ, RZ, R59 ;  /* 0x000000ffff047224 */ /* 0x000fe200078e003b */
[----:B------:R1:W2:Y:S01]  /*ff40*/  SHFL.IDX PT, R10, R17, 0x2, 0x181f ;  /* 0x00581f00110a7f89 */ /* 0x0002a200000e0000 */
        /* <DEDUP_REMOVED lines=25> */
[----:B---3--:R1:W3:Y:S01]  /*100e0*/  SHFL.IDX PT, R6, R18, 0x2, 0x181f ;  /* 0x00581f0012067f89 */ /* 0x0082e200000e0000 */
[----:B------:R-:W-:Y:S01]  /*100f0*/  IMAD.MOV.U32 R2, RZ, RZ, R45 ;  /* 0x000000ffff027224 */ /* 0x000fe200078e002d */
[----:B------:R-:W-:Y:S01]  /*10100*/  BSSY B0, `(.L_x_3051) ;  /* 0x000002b000007945 */ /* 0x000fe20003800000 */
[----:B------:R-:W-:Y:S01]  /*10110*/  PRMT R99, R5, 0x7610, R99 ;  /* 0x0000761005637816 */ /* 0x000fe20000000063 */
[----:B------:R1:W4:Y:S01]  /*10120*/  SHFL.IDX PT, R9, R15, 0x2, 0x181f ;  /* 0x00581f000f097f89 */ /* 0x00032200000e0000 */
[----:B------:R-:W-:Y:S01]  /*10130*/  PRMT R100, R4, 0x7610, R100 ;  /* 0x0000761004647816 */ /* 0x000fe20000000064 */
[----:B------:R-:W-:Y:S01]  /*10140*/  CS2R R94, SRZ ;  /* 0x00000000005e7805 */ /* 0x000fe2000001ff00 */
[----:B------:R-:W-:Y:S01]  /*10150*/  PRMT R98, R98, 0x5410, R3 ;  /* 0x0000541062627816 */ /* 0x000fe20000000003 */
[----:B----4-:R1:W4:Y:S01]  /*10160*/  SHFL.IDX PT, R8, R16, 0x2, 0x181f ;  /* 0x00581f0010087f89 */ /* 0x01032200000e0000 */
        /* <DEDUP_REMOVED lines=12> */
[----:B------:R-:W-:-:S11]  /*10230*/  CS2R R60, SRZ ;  /* 0x00000000003c7805 */ /* 0x000fd6000001ff00 */
[C---:B------:R-:W-:Y:S01]  /*10240*/  @!P1 IMAD.SHL.U32 R2, R140.reuse, 0x2, RZ ;  /* 0x000000028c029824 */ /* 0x040fe200078e00ff */
[----:B------:R-:W-:-:S04]  /*10250*/  @!P1 SHF.L.U64.HI R3, R140, 0x1, R141 ;  /* 0x000000018c039819 */ /* 0x000fc8000001028d */
[-C--:B---3--:R-:W-:Y:S02]  /*10260*/  @!P1 IADD3 R4, P0, R6, R2.reuse, RZ ;  /* 0x0000000206049210 */ /* 0x088fe40007f1e0ff */
[----:B----4-:R-:W-:-:S03]  /*10270*/  @!P1 IADD3 R2, P2, R8, R2, RZ ;  /* 0x0000000208029210 */ /* 0x010fc60007f5e0ff */
[--C-:B------:R-:W-:Y:S01]  /*10280*/  @!P1 IMAD.X R5, R10, 0x1, R3.reuse, P0 ;  /* 0x000000010a059824 */ /* 0x100fe200000e0603 */
[----:B------:R-:W-:Y:S01]  /*10290*/  ISETP.GE.AND P0, PT, R142, c[0x0][0x27c], PT ;  /* 0x00009f008e007a0c */ /* 0x000fe20003f06270 */
[----:B------:R-:W-:Y:S01]  /*102a0*/  CS2R R66, SRZ ;  /* 0x0000000000427805 */ /* 0x000fe2000001ff00 */
[----:B------:R-:W-:Y:S01]  /*102b0*/  CS2R R64, SRZ ;  /* 0x0000000000407805 */ /* 0x000fe2000001ff00 */
[----:B------:R-:W-:Y:S01]  /*102c0*/  @!P1 IMAD.X R3, R9, 0x1, R3, P2 ;  /* 0x0000000109039824 */ /* 0x000fe200010e0603 */
[----:B------:R2:W5:Y:S04]  /*102d0*/  @!P1 LD.E.128 R60, [R4.64] ;  /* 0x00000006043c9980 */ /* 0x000568000c101d00 */
[----:B------:R3:W5:Y:S01]  /*102e0*/  @!P1 LD.E.128 R64, [R2.64] ;  /* 0x0000000602409980 */ /* 0x000762000c101d00 */
[----:B------:R-:W-:Y:S01]  /*102f0*/  CS2R R78, SRZ ;  /* 0x00000000004e7805 */ /* 0x000fe2000001ff00 */
[----:B------:R-:W-:Y:S01]  /*10300*/  CS2R R76, SRZ ;  /* 0x00000000004c7805 */ /* 0x000fe2000001ff00 */
[----:B------:R-:W-:Y:S01]  /*10310*/  CS2R R74, SRZ ;  /* 0x00000000004a7805 */ /* 0x000fe2000001ff00 */
[----:B------:R-:W-:Y:S01]  /*10320*/  CS2R R72, SRZ ;  /* 0x0000000000487805 */ /* 0x000fe2000001ff00 */
[C---:B---3--:R-:W-:Y:S01]  /*10330*/  @!P0 IMAD.SHL.U32 R2, R232.reuse, 0x2, RZ ;  /* 0x00000002e8028824 */ /* 0x048fe200078e00ff */
[----:B------:R-:W-:-:S04]  /*10340*/  @!P0 SHF.L.U64.HI R3, R232, 0x1, R236 ;  /* 0x00000001e8038819 */ /* 0x000fc800000102ec */
[-C--:B--2---:R-:W-:Y:S02]  /*10350*/  @!P0 IADD3 R4, P2, R6, R2.reuse, RZ ;  /* 0x0000000206048210 */ /* 0x084fe40007f5e0ff */
[----:B------:R-:W-:-:S03]  /*10360*/  @!P0 IADD3 R2, P1, R8, R2, RZ ;  /* 0x0000000208028210 */ /* 0x000fc60007f3e0ff */
[--C-:B------:R-:W-:Y:S02]  /*10370*/  @!P0 IMAD.X R5, R10, 0x1, R3.reuse, P2 ;  /* 0x000000010a058824 */ /* 0x100fe400010e0603 */
[----:B------:R-:W-:-:S03]  /*10380*/  @!P0 IMAD.X R3, R9, 0x1, R3, P1 ;  /* 0x0000000109038824 */ /* 0x000fc600008e0603 */
[----:B------:R2:W5:Y:S04]  /*10390*/  @!P0 LD.E.128 R76, [R4.64] ;  /* 0x00000006044c8980 */ /* 0x000568000c101d00 */
[----:B------:R2:W5:Y:S02]  /*103a0*/  @!P0 LD.E.128 R72, [R2.64] ;  /* 0x0000000602488980 */ /* 0x000564000c101d00 */
.L_x_3052:
[----:B--2---:R-:W-:Y:S05]  /*103b0*/  BSYNC B0 ;  /* 0x0000000000007941 */ /* 0x004fea0003800000 */
.L_x_3051:
[----:B-----5:R-:W-:Y:S01]  /*103c0*/  IMAD.MOV.U32 R2, RZ, RZ, R79 ;  /* 0x000000ffff027224 */ /* 0x020fe200078e004f */
[----:B------:R-:W-:Y:S01]  /*103d0*/  LOP3.LUT P0, RZ, R235, 0x1, RZ, 0xc0, !PT ;  /* 0x00000001ebff7812 */ /* 0x000fe2000780c0ff */
[----:B------:R-:W-:Y:S01]  /*103e0*/  IMAD.MOV.U32 R3, RZ, RZ, R78 ;  /* 0x000000ffff037224 */ /* 0x000fe200078e004e */
[----:B------:R2:W1:Y:S01]  /*103f0*/  SHFL.IDX PT, R10, R17, 0x3, 0x181f ;  /* 0x00781f00110a7f89 */ /* 0x00046200000e0000 */
[----:B------:R-:W-:Y:S01]  /*10400*/  BSSY B0, `(.L_x_3053) ;  /* 0x0000042000007945 */ /* 0x000fe20003800000 */
[----:B------:R-:W-:Y:S01]  /*10410*/  PRMT R112, R112, 0x5410, R2 ;  /* 0x0000541070707816 */ /* 0x000fe20000000002 */
[----:B------:R-:W-:Y:S01]  /*10420*/  IMAD.MOV.U32 R2, RZ, RZ, R77 ;  /* 0x000000ffff027224 */ /* 0x000fe200078e004d */
[----:B------:R-:W-:Y:S01]  /*10430*/  PRMT R113, R3, 0x7610, R113 ;  /* 0x0000761003717816 */ /* 0x000fe20000000071 */
[----:B------:R-:W-:Y:S01]  /*10440*/  IMAD.MOV.U32 R3, RZ, RZ, R76 ;  /* 0x000000ffff037224 */ /* 0x000fe200078e004c */
[----:B---3--:R2:W3:Y:S01]  /*10450*/  SHFL.IDX PT, R6, R18, 0x3, 0x181f ;  /* 0x00781f0012067f89 */ /* 0x0084e200000e0000 */
[----:B------:R-:W-:Y:S01]  /*10460*/  CS2R R92, SRZ ;  /* 0x00000000005c7805 */ /* 0x000fe2000001ff00 */
[----:B------:R-:W-:Y:S01]  /*10470*/  PRMT R110, R110, 0x5410, R2 ;  /* 0x000054106e6e7816 */ /* 0x000fe20000000002 */
[----:B------:R-:W-:Y:S01]  /*10480*/  IMAD.MOV.U32 R2, RZ, RZ, R63 ;  /* 0x000000ffff027224 */ /* 0x000fe200078e003f */
[----:B------:R-:W-:Y:S01]  /*10490*/  PRMT R112, R3, 0x7610, R112 ;  /* 0x0000761003707816 */ /* 0x000fe20000000070 */
[----:B------:R-:W-:Y:S01]  /*104a0*/  IMAD.MOV.U32 R3, RZ, RZ, R62 ;  /* 0x000000ffff037224 */ /* 0x000fe200078e003e */
[----:B------:R2:W4:Y:S01]  /*104b0*/  SHFL.IDX PT, R9, R15, 0x3, 0x181f ;  /* 0x00781f000f097f89 */ /* 0x00052200000e0000 */
[----:B------:R-:W-:Y:S01]  /*104c0*/  CS2R R86, SRZ ;  /* 0x0000000000567805 */ /* 0x000fe2000001ff00 */
[----:B------:R-:W-:Y:S01]  /*104d0*/  PRMT R109, R2, 0x7610, R109 ;  /* 0x00007610026d7816 */ /* 0x000fe2000000006d */
[----:B------:R-:W-:Y:S01]  /*104e0*/  IMAD.MOV.U32 R2, RZ, RZ, R61 ;  /* 0x000000ffff027224 */ /* 0x000fe200078e003d */
[----:B------:R-:W-:Y:S01]  /*104f0*/  PRMT R108, R108, 0x5410, R3 ;  /* 0x000054106c6c7816 */ /* 0x000fe20000000003 */
[----:B------:R-:W-:Y:S01]  /*10500*/  IMAD.MOV.U32 R3, RZ, RZ, R60 ;  /* 0x000000ffff037224 */ /* 0x000fe200078e003c */
[----:B----4-:R2:W4:Y:S01]  /*10510*/  SHFL.IDX PT, R8, R16, 0x3, 0x181f ;  /* 0x00781f0010087f89 */ /* 0x01052200000e0000 */
[----:B------:R-:W-:Y:S01]  /*10520*/  CS2R R84, SRZ ;  /* 0x0000000000547805 */ /* 0x000fe2000001ff00 */
[----:B------:R-:W-:Y:S01]  /*10530*/  PRMT R106, R106, 0x5410, R2 ;  /* 0x000054106a6a7816 */ /* 0x000fe20000000002 */
[----:B------:R-:W-:Y:S01]  /*10540*/  IMAD.MOV.U32 R2, RZ, RZ, R75 ;  /* 0x000000ffff027224 */ /* 0x000fe200078e004b */
[----:B------:R-:W-:Y:S01]  /*10550*/  PRMT R108, R3, 0x7610, R108 ;  /* 0x00007610036c7816 */ /* 0x000fe2000000006c */
[----:B------:R-:W-:Y:S01]  /*10560*/  CS2R R90, SRZ ;  /* 0x00000000005a7805 */ /* 0x000fe2000001ff00 */
        /* <DEDUP_REMOVED lines=10> */
[----:B------:R-:W-:-:S04]  /*10610*/  MOV R2, R67 ;  /* 0x0000004300027202 */ /* 0x000fc80000000f00 */
[----:B------:R-:W-:Y:S01]  /*10620*/  PRMT R107, R3, 0x5410, R2 ;  /* 0x00005410036b7816 */ /* 0x000fe20000000002 */
[----:B------:R-:W-:Y:S02]  /*10630*/  IMAD.MOV.U32 R3, RZ, RZ, R64 ;  /* 0x000000ffff037224 */ /* 0x000fe400078e0040 */
[----:B------:R-:W-:-:S03]  /*10640*/  IMAD.MOV.U32 R2, RZ, RZ, R65 ;  /* 0x000000ffff027224 */ /* 0x000fc600078e0041 */
[----:B------:R-:W-:Y:S02]  /*10650*/  PRMT R106, R3, 0x7610, R106 ;  /* 0x00007610036a7816 */ /* 0x000fe4000000006a */
        /* <DEDUP_REMOVED lines=18> */
[----:B------:R-:W-:Y:S01]  /*10780*/  CS2R R90, SRZ ;  /* 0x00000000005a7805 */ /* 0x000fe2000001ff00 */
[----:B------:R-:W-:Y:S01]  /*10790*/  CS2R R88, SRZ ;  /* 0x0000000000587805 */ /* 0x000fe2000001ff00 */
[C---:B-1----:R-:W-:Y:S01]  /*107a0*/  @!P0 IMAD.SHL.U32 R2, R232.reuse, 0x2, RZ ;  /* 0x00000002e8028824 */ /* 0x042fe200078e00ff */
[----:B------:R-:W-:-:S04]  /*107b0*/  @!P0 SHF.L.U64.HI R3, R232, 0x1, R236 ;  /* 0x00000001e8038819 */ /* 0x000fc800000102ec */
[-C--:B------:R-:W-:Y:S02]  /*107c0*/  @!P0 IADD3 R4, P2, R6, R2.reuse, RZ ;  /* 0x0000000206048210 */ /* 0x080fe40007f5e0ff */
[----:B------:R-:W-:-:S03]  /*107d0*/  @!P0 IADD3 R2, P1, R8, R2, RZ ;  /* 0x0000000208028210 */ /* 0x000fc60007f3e0ff */
[--C-:B------:R-:W-:Y:S02]  /*107e0*/  @!P0 IMAD.X R5, R10, 0x1, R3.reuse, P2 ;  /* 0x000000010a058824 */ /* 0x100fe400010e0603 */
[----:B------:R-:W-:-:S03]  /*107f0*/  @!P0 IMAD.X R3, R9, 0x1, R3, P1 ;  /* 0x0000000109038824 */ /* 0x000fc600008e0603 */
[----:B------:R1:W5:Y:S04]  /*10800*/  @!P0 LD.E.128 R92, [R4.64] ;  /* 0x00000006045c8980 */ /* 0x000368000c101d00 */
[----:B------:R1:W5:Y:S02]  /*10810*/  @!P0 LD.E.128 R88, [R2.64] ;  /* 0x0000000602588980 */ /* 0x000364000c101d00 */
.L_x_3054:
[----:B-1234-:R-:W-:Y:S05]  /*10820*/  BSYNC B0 ;  /* 0x0000000000007941 */ /* 0x01efea0003800000 */
.L_x_3053:
[----:B------:R-:W2:Y:S01]  /*10830*/  LDL R4, [R1] ;  /* 0x0000000001047983 */ /* 0x000ea20000100800 */
[----:B-----5:R-:W-:Y:S01]  /*10840*/  IMAD.MOV.U32 R3, RZ, RZ, R94 ;  /* 0x000000ffff037224 */ /* 0x020fe200078e005e */
[----:B------:R-:W-:-:S04]  /*10850*/  DEPBAR.LE SB0, 0x1 ;  /* 0x000080400000791a */ /* 0x000fc80000000000 */
[----:B------:R-:W-:Y:S01]  /*10860*/  IMAD.MOV.U32 R2, RZ, RZ, R95 ;  /* 0x000000ffff027224 */ /* 0x000fe200078e005f */
[----:B------:R-:W-:Y:S01]  /*10870*/  PRMT R120, R3, 0x7610, R120 ;  /* 0x0000761003787816 */ /* 0x000fe20000000078 */
[----:B------:R-:W-:Y:S01]  /*10880*/  IMAD.MOV.U32 R3, RZ, RZ, R92 ;  /* 0x000000ffff037224 */ /* 0x000fe200078e005c */
[----:B------:R-:W-:Y:S02]  /*10890*/  BSSY B1, `(.L_x_3055) ;  /* 0x00000e8000017945 */ /* 0x000fe40003800000 */
        /* <DEDUP_REMOVED lines=23> */
[----:B------:R-:W-:Y:S01]  /*10a10*/  IMAD.MOV.U32 R2, RZ, RZ, R80 ;  /* 0x000000ffff027224 */ /* 0x000fe200078e0050 */
[----:B------:R-:W-:Y:S01]  /*10a20*/  BAR.SYNC.DEFER_BLOCKING 0x0 ;  /* 0x0000000000007b1d */ /* 0x000fe20000010000 */
[----:B--2---:R-:W-:-:S03]  /*10a30*/  IMAD.IADD R3, R68, 0x1, -R4 ;  /* 0x0000000144037824 */ /* 0x004fc600078e0a04 */
[----:B------:R-:W-:Y:S01]  /*10a40*/  PRMT R68, R68, 0x5410, R2 ;  /* 0x0000541044447816 */ /* 0x000fe20000000002 */
[----:B------:R-:W-:Y:S01]  /*10a50*/  IMAD.MOV.U32 R2, RZ, RZ, R81 ;  /* 0x000000ffff027224 */ /* 0x000fe200078e0051 */
[----:B------:R-:W-:-:S04]  /*10a60*/  IMNMX R51, R3, 0x80, PT ;  /* 0x0000008003337817 */ /* 0x000fc80003800200 */
[----:B------:R-:W-:Y:S02]  /*10a70*/  PRMT R68, R2, 0x7610, R68 ;  /* 0x0000761002447816 */ /* 0x000fe40000000044 */
        /* <DEDUP_REMOVED lines=22> */
[----:B------:R-:W2:Y:S02]  /*10be0*/  LDS.128 R8, [R36+0x10080] ;  /* 0x0100800024087984 */ /* 0x000ea40000000c00 */
[----:B------:R-:W-:Y:S02]  /*10bf0*/  HADD2.F32 R13, -RZ, R13.H0_H0 ;  /* 0x2000000dff0d7230 */ /* 0x000fe40000004100 */
        /* <DEDUP_REMOVED lines=11> */
[----:B------:R-:W-:Y:S01]  /*10cb0*/  HADD2.F32 R2, -RZ, R9.H1_H1 ;  /* 0x30000009ff027230 */ /* 0x000fe20000004100 */
[----:B------:R-:W-:Y:S01]  /*10cc0*/  SHF.R.U64 R9, R26, 0x10, R27 ;  /* 0x000000101a097819 */ /* 0x000fe2000000121b */
[----:B------:R-:W-:Y:S01]  /*10cd0*/  HADD2.F32 R6, -RZ, R4.H0_H0 ;  /* 0x20000004ff067230 */ /* 0x000fe20000004100 */
[CC--:B------:R-:W-:Y:S01]  /*10ce0*/  FMUL.FTZ R4, R3.reuse, R5.reuse ;  /* 0x0000000503047220 */ /* 0x0c0fe20000410000 */
        /* <DEDUP_REMOVED lines=8> */
[CC--:B------:R-:W-:Y:S01]  /*10d70*/  FMUL.FTZ R6, R4.reuse, R2.reuse ;  /* 0x0000000204067220 */ /* 0x0c0fe20000410000 */
[----:B------:R-:W-:Y:S01]  /*10d80*/  F2FP.PACK_AB R17, R15, R39 ;  /* 0x000000270f11723e */ /* 0x000fe200000000ff */
[C---:B------:R-:W-:Y:S01]  /*10d90*/  FMUL.FTZ R2, R5.reuse, R2 ;  /* 0x0000000205027220 */ /* 0x040fe20000410000 */
[----:B------:R-:W-:Y:S01]  /*10da0*/  HADD2.F32 R15, -RZ, R38.H0_H0 ;  /* 0x20000026ff0f7230 */ /* 0x000fe20000004100 */
        /* <DEDUP_REMOVED lines=9> */
[----:B------:R-:W-:Y:S01]  /*10e40*/  HADD2.F32 R5, -RZ, R19.H0_H0 ;  /* 0x20000013ff057230 */ /* 0x000fe20000004100 */
[----:B------:R-:W-:Y:S01]  /*10e50*/  FFMA.FTZ R24, R4, R3, R2 ;  /* 0x0000000304187223 */ /* 0x000fe20000010002 */
[----:B------:R-:W-:Y:S02]  /*10e60*/  HADD2.F32 R2, -RZ, R50.H0_H0 ;  /* 0x20000032ff027230 */ /* 0x000fe40000004100 */
[----:B------:R-:W-:Y:S02]  /*10e70*/  HADD2.F32 R4, -RZ, R11.H0_H0 ;  /* 0x2000000bff047230 */ /* 0x000fe40000004100 */
[----:B------:R-:W-:-:S03]  /*10e80*/  HADD2.F32 R3, -RZ, R69.H0_H0 ;  /* 0x20000045ff037230 */ /* 0x000fc60000004100 */
        /* <DEDUP_REMOVED lines=8> */
[----:B------:R-:W-:-:S02]  /*10f10*/  HADD2.F32 R8, -RZ, R16.H1_H1 ;  /* 0x30000010ff087230 */ /* 0x000fc40000004100 */
        /* <DEDUP_REMOVED lines=10> */
[C---:B------:R-:W-:Y:S02]  /*10fc0*/  FFMA.FTZ R3, R8.reuse, R15, -R3 ;  /* 0x0000000f08037223 */ /* 0x040fe40000010803 */
[----:B------:R-:W-:Y:S01]  /*10fd0*/  FMUL.FTZ R5, R8, R22 ;  /* 0x0000001608057220 */ /* 0x000fe20000410000 */
[----:B------:R-:W-:Y:S02]  /*10fe0*/  F2FP.PACK_AB R11, R11, R14 ;  /* 0x0000000e0b0b723e */ /* 0x000fe400000000ff */
[----:B------:R-:W-:Y:S01]  /*10ff0*/  F2FP.PACK_AB R16, R3, R21 ;  /* 0x000000150310723e */ /* 0x000fe200000000ff */
[----:B------:R-:W-:Y:S01]  /*11000*/  HADD2.F32 R3, -RZ, R10.H1_H1 ;  /* 0x3000000aff037230 */ /* 0x000fe20000004100 */
[----:B------:R-:W-:Y:S01]  /*11010*/  FFMA.FTZ R5, R4, R15, R5 ;  /* 0x0000000f04057223 */ /* 0x000fe20000010005 */
[----:B------:R-:W-:-:S04]  /*11020*/  HADD2.F32 R10, -RZ, R9.H0_H0 ;  /* 0x20000009ff0a7230 */ /* 0x000fc80000004100 */
[----:B------:R-:W-:Y:S01]  /*11030*/  F2FP.PACK_AB R8, R5, R37 ;  /* 0x000000250508723e */ /* 0x000fe200000000ff */
[CC--:B------:R-:W-:Y:S02]  /*11040*/  FMUL.FTZ R9, R3.reuse, R10.reuse ;  /* 0x0000000a03097220 */ /* 0x0c0fe40000410000 */
[C---:B------:R-:W-:Y:S02]  /*11050*/  FMUL.FTZ R2, R6.reuse, R10 ;  /* 0x0000000a06027220 */ /* 0x040fe40000410000 */
[-C--:B------:R-:W-:Y:S02]  /*11060*/  FFMA.FTZ R9, R6, R13.reuse, -R9 ;  /* 0x0000000d06097223 */ /* 0x080fe40000010809 */
[----:B------:R-:W-:-:S03]  /*11070*/  FFMA.FTZ R2, R3, R13, R2 ;  /* 0x0000000d03027223 */ /* 0x000fc60000010002 */
[----:B------:R-:W-:Y:S02]  /*11080*/  F2FP.PACK_AB R18, R9, R20 ;  /* 0x000000140912723e */ /* 0x000fe400000000ff */
[----:B------:R-:W-:Y:S02]  /*11090*/  F2FP.PACK_AB R9, R48, R49 ;  /* 0x000000313009723e */ /* 0x000fe400000000ff */
[----:B------:R-:W-:Y:S01]  /*110a0*/  F2FP.PACK_AB R10, R2, R24 ;  /* 0x00000018020a723e */ /* 0x000fe200000000ff */
[----:B------:R1:W-:Y:S04]  /*110b0*/  STS.128 [R216+0x10080], R16 ;  /* 0x01008010d8007388 */ /* 0x0003e80000000c00 */
[----:B------:R1:W-:Y:S02]  /*110c0*/  STS.128 [R36+0x10080], R8 ;  /* 0x0100800824007388 */ /* 0x0003e40000000c00 */
.L_x_3058:
[----:B------:R-:W-:Y:S05]  /*110d0*/  BSYNC B0 ;  /* 0x0000000000007941 */ /* 0x000fea0003800000 */
.L_x_3057:
[----:B------:R-:W-:-:S13]  /*110e0*/  ISETP.GE.AND P0, PT, R142, c[0x0][0x27c], PT ;  /* 0x00009f008e007a0c */ /* 0x000fda0003f06270 */
[----:B------:R-:W-:Y:S05]  /*110f0*/  @P0 BRA `(.L_x_3056) ;  /* 0x0000061000000947 */ /* 0x000fea0003800000 */
[----:B------:R-:W2:Y:S04]  /*11100*/  LDL R3, [R1+0xe0] ;  /* 0x0000e00001037983 */ /* 0x000ea80000100800 */
[----:B------:R-:W3:Y:S01]  /*11110*/  LDL R37, [R1+0xf8] ;  /* 0x0000f80001257983 */ /* 0x000ee20000100800 */
[----:B------:R-:W-:Y:S02]  /*11120*/  MOV R2, c[0x0][0x27c] ;  /* 0x00009f0000027a02 */ /* 0x000fe40000000f00 */
[----:B------:R-:W-:Y:S02]  /*11130*/  SHF.R.U64 R26, R28, 0x10, R29 ;  /* 0x000000101c1a7819 */ /* 0x000fe4000000121d */
[----:B------:R-:W-:Y:S02]  /*11140*/  SHF.R.U64 R24, R32, 0x10, R33 ;  /* 0x0000001020187819 */ /* 0x000fe40000001221 */
[----:B------:R-:W-:-:S03]  /*11150*/  SHF.R.U64 R13, R30, 0x10, R31 ;  /* 0x000000101e0d7819 */ /* 0x000fc6000000121f */
[----:B------:R-:W-:Y:S02]  /*11160*/  HADD2.F32 R24, -RZ, R24.H0_H0 ;  /* 0x20000018ff187230 */ /* 0x000fe40000004100 */
[----:B------:R-:W-:Y:S01]  /*11170*/  HADD2.F32 R13, -RZ, R13.H0_H0 ;  /* 0x2000000dff0d7230 */ /* 0x000fe20000004100 */
[----:B--2---:R-:W-:-:S04]  /*11180*/  LEA.HI R2, R2, R3, RZ, 0x1d ;  /* 0x0000000302027211 */ /* 0x004fc800078fe8ff */
[----:B------:R-:W-:Y:S01]  /*11190*/  SHF.R.S32.HI R3, RZ, 0x1f, R2 ;  /* 0x0000001fff037819 */ /* 0x000fe20000011402 */
[----:B-1-3--:R-:W1:Y:S03]  /*111a0*/  LDS.128 R16, [R37] ;  /* 0x0000000025107984 */ /* 0x00ae660000000c00 */
[----:B------:R-:W-:Y:S02]  /*111b0*/  LEA.HI R3, R3, R2, RZ, 0x3 ;  /* 0x0000000203037211 */ /* 0x000fe400078f18ff */
[----:B------:R-:W-:-:S04]  /*111c0*/  SHF.L.U32 R2, R2, 0x3, RZ ;  /* 0x0000000302027819 */ /* 0x000fc800000006ff */
        /* <DEDUP_REMOVED lines=17> */
[----:B------:R-:W-:-:S03]  /*112e0*/  SHF.R.U32.HI R4, RZ, 0x10, R29 ;  /* 0x00000010ff047819 */ /* 0x000fc6000001161d */
[----:B------:R-:W-:Y:S02]  /*112f0*/  HADD2.F32 R5, -RZ, R2.H0_H0 ;  /* 0x20000002ff057230 */ /* 0x000fe40000004100 */
[----:B------:R-:W-:Y:S01]  /*11300*/  HADD2.F32 R2, -RZ, R9.H1_H1 ;  /* 0x30000009ff027230 */ /* 0x000fe20000004100 */
[----:B------:R-:W-:Y:S01]  /*11310*/  SHF.R.U64 R9, R34, 0x10, R35 ;  /* 0x0000001022097819 */ /* 0x000fe20000001223 */
[----:B------:R-:W-:Y:S01]  /*11320*/  HADD2.F32 R6, -RZ, R4.H0_H0 ;  /* 0x20000004ff067230 */ /* 0x000fe20000004100 */
[CC--:B------:R-:W-:Y:S02]  /*11330*/  FMUL.FTZ R4, R3.reuse, R5.reuse ;  /* 0x0000000503047220 */ /* 0x0c0fe40000410000 */
[C---:B------:R-:W-:Y:S02]  /*11340*/  FMUL.FTZ R5, R2.reuse, R5 ;  /* 0x0000000502057220 */ /* 0x040fe40000410000 */
[-C--:B------:R-:W-:Y:S01]  /*11350*/  FFMA.FTZ R28, R2, R6.reuse, R4 ;  /* 0x00000006021c7223 */ /* 0x080fe20000010004 */
[----:B------:R-:W-:Y:S01]  /*11360*/  HADD2.F32 R2, -RZ, R70.H1_H1 ;  /* 0x30000046ff027230 */ /* 0x000fe20000004100 */
[----:B------:R-:W-:Y:S01]  /*11370*/  FFMA.FTZ R15, R3, R6, -R5 ;  /* 0x00000006030f7223 */ /* 0x000fe20000010805 */
[----:B------:R-:W-:-:S02]  /*11380*/  HADD2.F32 R4, -RZ, R8.H0_H0 ;  /* 0x20000008ff047230 */ /* 0x000fc40000004100 */
[----:B------:R-:W-:Y:S02]  /*11390*/  HADD2.F32 R5, -RZ, R16.H0_H0 ;  /* 0x20000010ff057230 */ /* 0x000fe40000004100 */
[--C-:B------:R-:W-:Y:S01]  /*113a0*/  HADD2.F32 R3, -RZ, R71.reuse.H1_H1 ;  /* 0x30000047ff037230 */ /* 0x100fe20000004100 */
[CC--:B------:R-:W-:Y:S01]  /*113b0*/  FMUL.FTZ R6, R4.reuse, R2.reuse ;  /* 0x0000000204067220 */ /* 0x0c0fe20000410000 */
[----:B------:R-:W-:Y:S01]  /*113c0*/  F2FP.PACK_AB R17, R15, R27 ;  /* 0x0000001b0f11723e */ /* 0x000fe200000000ff */
[C---:B------:R-:W-:Y:S01]  /*113d0*/  FMUL.FTZ R2, R5.reuse, R2 ;  /* 0x0000000205027220 */ /* 0x040fe20000410000 */
[----:B------:R-:W-:Y:S01]  /*113e0*/  HADD2.F32 R15, -RZ, R26.H0_H0 ;  /* 0x2000001aff0f7230 */ /* 0x000fe20000004100 */
[-C--:B------:R-:W-:Y:S01]  /*113f0*/  FFMA.FTZ R22, R5, R3.reuse, -R6 ;  /* 0x0000000305167223 */ /* 0x080fe20000010806 */
[----:B------:R-:W-:Y:S01]  /*11400*/  HADD2.F32 R5, -RZ, R18.H0_H0 ;  /* 0x20000012ff057230 */ /* 0x000fe20000004100 */
[----:B------:R-:W-:Y:S01]  /*11410*/  FFMA.FTZ R25, R4, R3, R2 ;  /* 0x0000000304197223 */ /* 0x000fe20000010002 */
[----:B------:R-:W-:-:S02]  /*11420*/  HADD2.F32 R2, -RZ, R71.H0_H0 ;  /* 0x20000047ff027230 */ /* 0x000fc40000004100 */
        /* <DEDUP_REMOVED lines=44> */
[----:B------:R1:W-:Y:S04]  /*116f0*/  STS.128 [R37], R16 ;  /* 0x0000001025007388 */ /* 0x0003e80000000c00 */
[----:B------:R1:W-:Y:S02]  /*11700*/  STS.128 [R21+0x10080], R8 ;  /* 0x0100800815007388 */ /* 0x0003e40000000c00 */
.L_x_3056:
[----:B------:R-:W-:Y:S05]  /*11710*/  BSYNC B1 ;  /* 0x0000000000017941 */ /* 0x000fea0003800000 */
.L_x_3055:
        /* <DEDUP_REMOVED lines=8> */
[----:B------:R-:W2:Y:S01]  /*117a0*/  LDL R32, [R1+0x180] ;  /* 0x0001800001207983 */ /* 0x000ea20000100800 */
[----:B------:R-:W-:Y:S02]  /*117b0*/  MOV R3, c[0x0][0x27c] ;  /* 0x00009f0000037a02 */ /* 0x000fe40000000f00 */
[----:B------:R-:W-:Y:S02]  /*117c0*/  SHF.R.U64 R13, R44, 0x10, R45 ;  /* 0x000000102c0d7819 */ /* 0x000fe4000000122d */
[----:B------:R-:W-:Y:S02]  /*117d0*/  LEA.HI R3, R3, R149, RZ, 0x1d ;  /* 0x0000009503037211 */ /* 0x000fe400078fe8ff */
[----:B------:R-:W-:Y:S02]  /*117e0*/  SHF.R.U64 R24, R40, 0x10, R41 ;  /* 0x0000001028187819 */ /* 0x000fe40000001229 */
[----:B------:R-:W-:Y:S02]  /*117f0*/  SHF.R.S32.HI R2, RZ, 0x1f, R3 ;  /* 0x0000001fff027819 */ /* 0x000fe40000011403 */
[----:B------:R-:W-:-:S02]  /*11800*/  SHF.R.U64 R14, R42, 0x10, R43 ;  /* 0x000000102a0e7819 */ /* 0x000fc4000000122b */
[----:B------:R-:W-:Y:S02]  /*11810*/  LEA.HI R2, R2, R3, RZ, 0x3 ;  /* 0x0000000302027211 */ /* 0x000fe400078f18ff */
[----:B------:R-:W-:Y:S02]  /*11820*/  SHF.L.U32 R3, R3, 0x3, RZ ;  /* 0x0000000303037819 */ /* 0x000fe400000006ff */
[----:B------:R-:W-:Y:S02]  /*11830*/  SHF.L.U32 R2, R2, 0xa, RZ ;  /* 0x0000000a02027819 */ /* 0x000fe400000006ff */
[----:B------:R-:W-:Y:S02]  /*11840*/  LOP3.LUT R3, R250, 0x38, R3, 0xf8, !PT ;  /* 0x00000038fa037812 */ /* 0x000fe400078ef803 */
[----:B------:R-:W-:Y:S02]  /*11850*/  LOP3.LUT R2, R2, 0x7fffe000, RZ, 0xc0, !PT ;  /* 0x7fffe00002027812 */ /* 0x000fe400078ec0ff */
[----:B------:R-:W-:-:S04]  /*11860*/  LOP3.LUT R3, R3, R31, RZ, 0x3c, !PT ;  /* 0x0000001f03037212 */ /* 0x000fc800078e3cff */
[----:B------:R-:W-:Y:S01]  /*11870*/  IADD3 R2, R3, R2, R12 ;  /* 0x0000000203027210 */ /* 0x000fe20007ffe00c */
[----:B------:R-:W-:-:S03]  /*11880*/  HADD2.F32 R3, -RZ, R98.H0_H0 ;  /* 0x20000062ff037230 */ /* 0x000fc60000004100 */
[----:B------:R-:W-:Y:S01]  /*11890*/  SHF.L.U32 R20, R2, 0x1, RZ ;  /* 0x0000000102147819 */ /* 0x000fe200000006ff */
[----:B------:R-:W-:-:S04]  /*118a0*/  HADD2.F32 R2, -RZ, R97.H1_H1 ;  /* 0x30000061ff027230 */ /* 0x000fc80000004100 */
[----:B-1----:R-:W1:Y:S02]  /*118b0*/  LDS.128 R16, [R20+0x10080] ;  /* 0x0100800014107984 */ /* 0x002e640000000c00 */
[----:B-1----:R-:W-:-:S05]  /*118c0*/  HADD2.F32 R4, -RZ, R17.H0_H0 ;  /* 0x20000011ff047230 */ /* 0x002fca0000004100 */
[----:B------:R-:W-:Y:S01]  /*118d0*/  FMUL.FTZ R6, R4, R2 ;  /* 0x0000000204067220 */ /* 0x000fe20000410000 */
[----:B--2---:R-:W1:Y:S02]  /*118e0*/  LDS.128 R8, [R32] ;  /* 0x0000000020087984 */ /* 0x004e640000000c00 */
[----:B-1----:R-:W-:-:S05]  /*118f0*/  HADD2.F32 R5, -RZ, R9.H0_H0 ;  /* 0x20000009ff057230 */ /* 0x002fca0000004100 */
        /* <DEDUP_REMOVED lines=18> */
[CC--:B------:R-:W-:Y:S02]  /*11a20*/  FMUL.FTZ R6, R4.reuse, R2.reuse ;  /* 0x0000000204067220 */ /* 0x0c0fe40000410000 */
[C---:B------:R-:W-:Y:S02]  /*11a30*/  FMUL.FTZ R2, R5.reuse, R2 ;  /* 0x0000000205027220 */ /* 0x040fe40000410000 */
        /* <DEDUP_REMOVED lines=22> */
[----:B------:R-:W-:Y:S02]  /*11ba0*/  HADD2.F32 R2, -RZ, R19.H1_H1 ;  /* 0x30000013ff027230 */ /* 0x000fe40000004100 */
[----:B------:R-:W-:-:S03]  /*11bb0*/  HADD2.F32 R5, -RZ, R4.H0_H0 ;  /* 0x20000004ff057230 */ /* 0x000fc60000004100 */
[----:B------:R-:W-:-:S04]  /*11bc0*/  FMUL.FTZ R4, R2, R6 ;  /* 0x0000000602047220 */ /* 0x000fc80000410000 */
[C---:B------:R-:W-:Y:S02]  /*11bd0*/  FFMA.FTZ R15, R3.reuse, R5, -R4 ;  /* 0x00000005030f7223 */ /* 0x040fe40000010804 */
[----:B------:R-:W-:-:S03]  /*11be0*/  FMUL.FTZ R3, R3, R6 ;  /* 0x0000000603037220 */ /* 0x000fc60000410000 */
[----:B------:R-:W-:Y:S01]  /*11bf0*/  F2FP.PACK_AB R19, R15, R21 ;  /* 0x000000150f13723e */ /* 0x000fe200000000ff */
[----:B------:R-:W-:Y:S01]  /*11c00*/  FFMA.FTZ R11, R2, R5, R3 ;  /* 0x00000005020b7223 */ /* 0x000fe20000010003 */
[----:B------:R-:W-:Y:S02]  /*11c10*/  HADD2.F32 R3, -RZ, R8.H1_H1 ;  /* 0x30000008ff037230 */ /* 0x000fe40000004100 */
[----:B------:R-:W-:Y:S02]  /*11c20*/  HADD2.F32 R5, -RZ, R13.H0_H0 ;  /* 0x2000000dff057230 */ /* 0x000fe40000004100 */
[----:B------:R-:W-:Y:S01]  /*11c30*/  HADD2.F32 R2, -RZ, R16.H1_H1 ;  /* 0x30000010ff027230 */ /* 0x000fe20000004100 */
[----:B------:R-:W-:Y:S01]  /*11c40*/  F2FP.PACK_AB R11, R11, R17 ;  /* 0x000000110b0b723e */ /* 0x000fe200000000ff */
[----:B------:R-:W-:Y:S01]  /*11c50*/  HADD2.F32 R8, -RZ, R24.H0_H0 ;  /* 0x20000018ff087230 */ /* 0x000fe20000004100 */
[-C--:B------:R-:W-:Y:S01]  /*11c60*/  FMUL.FTZ R4, R3, R5.reuse ;  /* 0x0000000503047220 */ /* 0x080fe20000410000 */
[----:B------:R-:W-:Y:S01]  /*11c70*/  F2FP.PACK_AB R17, R27, R30 ;  /* 0x0000001e1b11723e */ /* 0x000fe200000000ff */
[----:B------:R-:W-:-:S02]  /*11c80*/  FMUL.FTZ R5, R2, R5 ;  /* 0x0000000502057220 */ /* 0x000fc40000410000 */
[-C--:B------:R-:W-:Y:S01]  /*11c90*/  FFMA.FTZ R6, R2, R8.reuse, R4 ;  /* 0x0000000802067223 */ /* 0x080fe20000010004 */
[----:B------:R-:W-:Y:S01]  /*11ca0*/  HADD2.F32 R2, -RZ, R18.H1_H1 ;  /* 0x30000012ff027230 */ /* 0x000fe20000004100 */
[----:B------:R-:W-:Y:S01]  /*11cb0*/  FFMA.FTZ R13, R3, R8, -R5 ;  /* 0x00000008030d7223 */ /* 0x000fe20000010805 */
[----:B------:R-:W-:Y:S02]  /*11cc0*/  HADD2.F32 R3, -RZ, R10.H1_H1 ;  /* 0x3000000aff037230 */ /* 0x000fe40000004100 */
[----:B------:R-:W-:Y:S01]  /*11cd0*/  HADD2.F32 R5, -RZ, R9.H0_H0 ;  /* 0x20000009ff057230 */ /* 0x000fe20000004100 */
[----:B------:R-:W-:Y:S01]  /*11ce0*/  F2FP.PACK_AB R9, R26, R29 ;  /* 0x0000001d1a09723e */ /* 0x000fe200000000ff */
[----:B------:R-:W-:Y:S01]  /*11cf0*/  HADD2.F32 R8, -RZ, R14.H0_H0 ;  /* 0x2000000eff087230 */ /* 0x000fe20000004100 */
[----:B------:R-:W-:Y:S02]  /*11d00*/  F2FP.PACK_AB R16, R13, R28 ;  /* 0x0000001c0d10723e */ /* 0x000fe400000000ff */
[----:B------:R-:W-:-:S02]  /*11d10*/  FMUL.FTZ R4, R3, R5 ;  /* 0x0000000503047220 */ /* 0x000fc40000410000 */
[C---:B------:R-:W-:Y:S02]  /*11d20*/  FMUL.FTZ R5, R2.reuse, R5 ;  /* 0x0000000502057220 */ /* 0x040fe40000410000 */
[-C--:B------:R-:W-:Y:S02]  /*11d30*/  FFMA.FTZ R2, R2, R8.reuse, R4 ;  /* 0x0000000802027223 */ /* 0x080fe40000010004 */
[----:B------:R-:W-:Y:S01]  /*11d40*/  FFMA.FTZ R3, R3, R8, -R5 ;  /* 0x0000000803037223 */ /* 0x000fe20000010805 */
[----:B------:R-:W-:Y:S02]  /*11d50*/  F2FP.PACK_AB R8, R6, R23 ;  /* 0x000000170608723e */ /* 0x000fe400000000ff */
[----:B------:R-:W-:Y:S02]  /*11d60*/  F2FP.PACK_AB R10, R2, R22 ;  /* 0x00000016020a723e */ /* 0x000fe400000000ff */
[----:B------:R-:W-:-:S05]  /*11d70*/  F2FP.PACK_AB R18, R3, R25 ;  /* 0x000000190312723e */ /* 0x000fca00000000ff */
[----:B------:R1:W-:Y:S04]  /*11d80*/  STS.128 [R32], R16 ;  /* 0x0000001020007388 */ /* 0x0003e80000000c00 */
[----:B------:R1:W-:Y:S02]  /*11d90*/  STS.128 [R20+0x10080], R8 ;  /* 0x0100800814007388 */ /* 0x0003e40000000c00 */
.L_x_3062:
[----:B------:R-:W-:Y:S05]  /*11da0*/  BSYNC B0 ;  /* 0x0000000000007941 */ /* 0x000fea0003800000 */
.L_x_3061:
[----:B------:R-:W-:-:S13]  /*11db0*/  ISETP.GE.AND P0, PT, R142, c[0x0][0x27c], PT ;  /* 0x00009f008e007a0c */ /* 0x000fda0003f06270 */
[----:B------:R-:W-:Y:S05]  /*11dc0*/  @P0 BRA `(.L_x_3060) ;  /* 0x0000061000000947 */ /* 0x000fea0003800000 */
[----:B------:R-:W2:Y:S04]  /*11dd0*/  LDL R3, [R1+0xe0] ;  /* 0x0000e00001037983 */ /* 0x000ea80000100800 */
[----:B------:R-:W3:Y:S01]  /*11de0*/  LDL R29, [R1+0xf4] ;  /* 0x0000f400011d7983 */ /* 0x000ee20000100800 */
[----:B------:R-:W-:-:S04]  /*11df0*/  MOV R2, c[0x0][0x27c] ;  /* 0x00009f0000027a02 */ /* 0x000fc80000000f00 */
        /* <DEDUP_REMOVED lines=14> */
[----:B-1----:R-:W-:-:S05]  /*11ee0*/  HADD2.F32 R5, -RZ, R9.H0_H0 ;  /* 0x20000009ff057230 */ /* 0x002fca0000004100 */
[----:B------:R-:W-:Y:S01]  /*11ef0*/  FMUL.FTZ R6, R5, R2 ;  /* 0x0000000205067220 */ /* 0x000fe20000410000 */
[----:B--2---:R-:W-:-:S05]  /*11f00*/  HADD2.F32 R4, -RZ, R17.H0_H0 ;  /* 0x20000011ff047230 */ /* 0x004fca0000004100 */
        /* <DEDUP_REMOVED lines=20> */
[----:B------:R-:W-:Y:S01]  /*12050*/  HADD2.F32 R4, -RZ, R18.H0_H0 ;  /* 0x20000012ff047230 */ /* 0x000fe20000004100 */
[----:B------:R-:W-:Y:S01]  /*12060*/  FFMA.FTZ R24, R5, R3, -R2 ;  /* 0x0000000305187223 */ /* 0x000fe20000010802 */
[----:B------:R-:W-:Y:S02]  /*12070*/  HADD2.F32 R2, -RZ, R103.H0_H0 ;  /* 0x20000067ff027230 */ /* 0x000fe40000004100 */
        /* <DEDUP_REMOVED lines=23> */
[----:B------:R-:W-:Y:S01]  /*121f0*/  SHF.R.U64 R4, R56, 0x10, R57 ;  /* 0x0000001038047819 */ /* 0x000fe20000001239 */
[----:B------:R-:W-:Y:S01]  /*12200*/  FFMA.FTZ R14, R5, R3, -R2 ;  /* 0x00000003050e7223 */ /* 0x000fe20000010802 */
[----:B------:R-:W-:Y:S01]  /*12210*/  SHF.R.U64 R2, R52, 0x10, R53 ;  /* 0x0000001034027819 */ /* 0x000fe20000001235 */
[----:B------:R-:W-:Y:S01]  /*12220*/  HADD2.F32 R3, -RZ, R8.H1_H1 ;  /* 0x30000008ff037230 */ /* 0x000fe20000004100 */
[----:B------:R-:W-:Y:S01]  /*12230*/  SHF.R.U64 R6, R54, 0x10, R55 ;  /* 0x0000001036067819 */ /* 0x000fe20000001237 */
[----:B------:R-:W-:Y:S01]  /*12240*/  HADD2.F32 R9, -RZ, R4.H0_H0 ;  /* 0x20000004ff097230 */ /* 0x000fe20000004100 */
[----:B------:R-:W-:Y:S01]  /*12250*/  F2FP.PACK_AB R19, R14, R17 ;  /* 0x000000110e13723e */ /* 0x000fe200000000ff */
[----:B------:R-:W-:Y:S01]  /*12260*/  HADD2.F32 R5, -RZ, R2.H0_H0 ;  /* 0x20000002ff057230 */ /* 0x000fe20000004100 */
[----:B------:R-:W-:Y:S01]  /*12270*/  F2FP.PACK_AB R17, R26, R28 ;  /* 0x0000001c1a11723e */ /* 0x000fe200000000ff */
[----:B------:R-:W-:Y:S01]  /*12280*/  HADD2.F32 R2, -RZ, R16.H1_H1 ;  /* 0x30000010ff027230 */ /* 0x000fe20000004100 */
[----:B------:R-:W-:Y:S01]  /*12290*/  F2FP.PACK_AB R11, R11, R15 ;  /* 0x0000000f0b0b723e */ /* 0x000fe200000000ff */
[----:B------:R-:W-:Y:S01]  /*122a0*/  HADD2.F32 R6, -RZ, R6.H0_H0 ;  /* 0x20000006ff067230 */ /* 0x000fe20000004100 */
[----:B------:R-:W-:-:S02]  /*122b0*/  FMUL.FTZ R4, R3, R5 ;  /* 0x0000000503047220 */ /* 0x000fc40000410000 */
[C---:B------:R-:W-:Y:S02]  /*122c0*/  FMUL.FTZ R5, R2.reuse, R5 ;  /* 0x0000000502057220 */ /* 0x040fe40000410000 */
[-C--:B------:R-:W-:Y:S01]  /*122d0*/  FFMA.FTZ R8, R2, R9.reuse, R4 ;  /* 0x0000000902087223 */ /* 0x080fe20000010004 */
[----:B------:R-:W-:Y:S01]  /*122e0*/  SHF.R.U64 R4, R58, 0x10, R59 ;  /* 0x000000103a047819 */ /* 0x000fe2000000123b */
[----:B------:R-:W-:Y:S01]  /*122f0*/  FFMA.FTZ R13, R3, R9, -R5 ;  /* 0x00000009030d7223 */ /* 0x000fe20000010805 */
[----:B------:R-:W-:Y:S02]  /*12300*/  HADD2.F32 R2, -RZ, R18.H1_H1 ;  /* 0x30000012ff027230 */ /* 0x000fe40000004100 */
[----:B------:R-:W-:Y:S01]  /*12310*/  HADD2.F32 R3, -RZ, R10.H1_H1 ;  /* 0x3000000aff037230 */ /* 0x000fe20000004100 */
[----:B------:R-:W-:Y:S01]  /*12320*/  F2FP.PACK_AB R8, R8, R23 ;  /* 0x000000170808723e */ /* 0x000fe200000000ff */
[----:B------:R-:W-:Y:S01]  /*12330*/  HADD2.F32 R9, -RZ, R4.H0_H0 ;  /* 0x20000004ff097230 */ /* 0x000fe20000004100 */
[----:B------:R-:W-:Y:S01]  /*12340*/  FMUL.FTZ R5, R2, R6 ;  /* 0x0000000602057220 */ /* 0x000fe20000410000 */
[----:B------:R-:W-:Y:S01]  /*12350*/  F2FP.PACK_AB R16, R13, R24 ;  /* 0x000000180d10723e */ /* 0x000fe200000000ff */
[----:B------:R-:W-:-:S02]  /*12360*/  FMUL.FTZ R4, R3, R6 ;  /* 0x0000000603047220 */ /* 0x000fc40000410000 */
[-C--:B------:R-:W-:Y:S02]  /*12370*/  FFMA.FTZ R3, R3, R9.reuse, -R5 ;  /* 0x0000000903037223 */ /* 0x080fe40000010805 */
[----:B------:R-:W-:Y:S01]  /*12380*/  FFMA.FTZ R2, R2, R9, R4 ;  /* 0x0000000902027223 */ /* 0x000fe20000010004 */
[----:B------:R-:W-:Y:S02]  /*12390*/  F2FP.PACK_AB R9, R25, R27 ;  /* 0x0000001b1909723e */ /* 0x000fe400000000ff */
[----:B------:R-:W-:Y:S02]  /*123a0*/  F2FP.PACK_AB R18, R3, R21 ;  /* 0x000000150312723e */ /* 0x000fe400000000ff */
[----:B------:R-:W-:-:S03]  /*123b0*/  F2FP.PACK_AB R10, R2, R22 ;  /* 0x00000016020a723e */ /* 0x000fc600000000ff */
[----:B------:R1:W-:Y:S04]  /*123c0*/  STS.128 [R29], R16 ;  /* 0x000000101d007388 */ /* 0x0003e80000000c00 */
[----:B------:R1:W-:Y:S02]  /*123d0*/  STS.128 [R20+0x10080], R8 ;  /* 0x0100800814007388 */ /* 0x0003e40000000c00 */
.L_x_3060:
[----:B------:R-:W-:Y:S05]  /*123e0*/  BSYNC B1 ;  /* 0x0000000000017941 */ /* 0x000fea0003800000 */
.L_x_3059:
        /* <DEDUP_REMOVED lines=17> */
[----:B------:R-:W-:Y:S01]  /*12500*/  HADD2.F32 R5, -RZ, R106.H1_H1 ;  /* 0x3000006aff057230 */ /* 0x000fe20000004100 */
[----:B-1----:R-:W-:Y:S02]  /*12510*/  SHF.R.U32.HI R9, RZ, 0x10, R61 ;  /* 0x00000010ff097819 */ /* 0x002fe4000001163d */
[----:B------:R-:W-:-:S02]  /*12520*/  LEA.HI R2, R2, R149, RZ, 0x1d ;  /* 0x0000009502027211 */ /* 0x000fc400078fe8ff */
[----:B------:R-:W-:Y:S01]  /*12530*/  SHF.R.U32.HI R15, RZ, 0x10, R67 ;  /* 0x00000010ff0f7819 */ /* 0x000fe20000011643 */
[----:B------:R-:W-:Y:S01]  /*12540*/  HADD2.F32 R40, -RZ, R9.H0_H0 ;  /* 0x20000009ff287230 */ /* 0x000fe20000004100 */
        /* <DEDUP_REMOVED lines=13> */
[----:B------:R-:W-:Y:S01]  /*12620*/  HADD2.F32 R2, -RZ, R105.H1_H1 ;  /* 0x30000069ff027230 */ /* 0x000fe20000004100 */
[----:B------:R-:W-:Y:S01]  /*12630*/  SHF.R.U64 R28, R64, 0x10, R65 ;  /* 0x00000010401c7819 */ /* 0x000fe20000001241 */
[----:B------:R-:W-:Y:S01]  /*12640*/  HADD2.F32 R39, -RZ, R27.H0_H0 ;  /* 0x2000001bff277230 */ /* 0x000fe20000004100 */
[----:B------:R-:W-:Y:S01]  /*12650*/  SHF.R.U64 R30, R60, 0x10, R61 ;  /* 0x000000103c1e7819 */ /* 0x000fe2000000123d */
[----:B------:R-:W1:Y:S01]  /*12660*/  LDS.128 R16, [R24+0x10080] ;  /* 0x0100800018107984 */ /* 0x000e620000000c00 */
[----:B------:R-:W-:-:S02]  /*12670*/  SHF.R.U64 R32, R66, 0x10, R67 ;  /* 0x0000001042207819 */ /* 0x000fc40000001243 */
[----:B------:R-:W-:Y:S01]  /*12680*/  SHF.R.U64 R36, R62, 0x10, R63 ;  /* 0x000000103e247819 */ /* 0x000fe2000000123f */
[----:B------:R-:W-:Y:S02]  /*12690*/  HADD2.F32 R27, -RZ, R30.H0_H0 ;  /* 0x2000001eff1b7230 */ /* 0x000fe40000004100 */
[----:B-1----:R-:W-:-:S05]  /*126a0*/  HADD2.F32 R3, -RZ, R17.H0_H0 ;  /* 0x20000011ff037230 */ /* 0x002fca0000004100 */
[-C--:B------:R-:W-:Y:S01]  /*126b0*/  FMUL.FTZ R14, R3, R2.reuse ;  /* 0x00000002030e7220 */ /* 0x080fe20000410000 */
[----:B---3--:R-:W1:Y:S02]  /*126c0*/  LDS.128 R20, [R44] ;  /* 0x000000002c147984 */ /* 0x008e640000000c00 */
[--C-:B-1----:R-:W-:Y:S02]  /*126d0*/  HADD2.F32 R6, -RZ, R21.reuse.H0_H0 ;  /* 0x20000015ff067230 */ /* 0x102fe40000004100 */
[----:B------:R-:W-:Y:S02]  /*126e0*/  HADD2.F32 R21, -RZ, R21.H1_H1 ;  /* 0x30000015ff157230 */ /* 0x000fe40000004100 */
[----:B------:R-:W-:Y:S01]  /*126f0*/  HADD2.F32 R13, -RZ, R20.H0_H0 ;  /* 0x20000014ff0d7230 */ /* 0x000fe20000004100 */
[----:B------:R-:W-:Y:S01]  /*12700*/  FMUL.FTZ R8, R6, R2 ;  /* 0x0000000206087220 */ /* 0x000fe20000410000 */
[----:B------:R-:W-:Y:S01]  /*12710*/  HADD2.F32 R2, -RZ, R17.H1_H1 ;  /* 0x30000011ff027230 */ /* 0x000fe20000004100 */
[-C--:B------:R-:W-:Y:S01]  /*12720*/  FMUL.FTZ R4, R21, R10.reuse ;  /* 0x0000000a15047220 */ /* 0x080fe20000410000 */
[----:B------:R-:W-:Y:S01]  /*12730*/  HADD2.F32 R11, -RZ, R22.H0_H0 ;  /* 0x20000016ff0b7230 */ /* 0x000fe20000004100 */
        /* <DEDUP_REMOVED lines=8> */
[----:B------:R-:W-:Y:S01]  /*127c0*/  FFMA.FTZ R34, R6, R5, -R14 ;  /* 0x0000000506227223 */ /* 0x000fe2000001080e */
[----:B------:R-:W-:Y:S01]  /*127d0*/  HADD2.F32 R9, -RZ, R23.H0_H0 ;  /* 0x20000017ff097230 */ /* 0x000fe20000004100 */
[C---:B------:R-:W-:Y:S01]  /*127e0*/  FMUL.FTZ R29, R2.reuse, R3 ;  /* 0x00000003021d7220 */ /* 0x040fe20000410000 */
[----:B------:R-:W-:Y:S01]  /*127f0*/  HADD2.F32 R3, -RZ, R107.H1_H1 ;  /* 0x3000006bff037230 */ /* 0x000fe20000004100 */
[----:B------:R-:W-:Y:S01]  /*12800*/  FFMA.FTZ R35, R2, R10, R8 ;  /* 0x0000000a02237223 */ /* 0x000fe20000010008 */
[----:B------:R-:W-:Y:S01]  /*12810*/  HADD2.F32 R2, -RZ, R18.H0_H0 ;  /* 0x20000012ff027230 */ /* 0x000fe20000004100 */
[----:B------:R-:W-:Y:S01]  /*12820*/  FMUL.FTZ R5, R11, R4 ;  /* 0x000000040b057220 */ /* 0x000fe20000410000 */
[----:B------:R-:W-:Y:S01]  /*12830*/  HADD2.F32 R8, -RZ, R108.H1_H1 ;  /* 0x3000006cff087230 */ /* 0x000fe20000004100 */
[----:B------:R-:W-:Y:S01]  /*12840*/  FFMA.FTZ R13, R13, R10, -R29 ;  /* 0x0000000a0d0d7223 */ /* 0x000fe2000001081d */
[----:B------:R-:W-:Y:S01]  /*12850*/  HADD2.F32 R6, -RZ, R23.H1_H1 ;  /* 0x30000017ff067230 */ /* 0x000fe20000004100 */
[C---:B------:R-:W-:Y:S01]  /*12860*/  FMUL.FTZ R26, R2.reuse, R4 ;  /* 0x00000004021a7220 */ /* 0x040fe20000410000 */
[----:B------:R-:W-:Y:S01]  /*12870*/  HADD2.F32 R17, -RZ, R28.H0_H0 ;  /* 0x2000001cff117230 */ /* 0x000fe20000004100 */
[-C--:B------:R-:W-:Y:S01]  /*12880*/  FFMA.FTZ R33, R2, R8.reuse, R5 ;  /* 0x0000000802217223 */ /* 0x080fe20000010005 */
[----:B------:R-:W-:Y:S01]  /*12890*/  HADD2.F32 R2, -RZ, R19.H0_H0 ;  /* 0x20000013ff027230 */ /* 0x000fe20000004100 */
[----:B------:R-:W-:Y:S01]  /*128a0*/  FMUL.FTZ R4, R9, R3 ;  /* 0x0000000309047220 */ /* 0x000fe20000410000 */
[----:B------:R-:W-:Y:S01]  /*128b0*/  HADD2.F32 R5, -RZ, R109.H0_H0 ;  /* 0x2000006dff057230 */ /* 0x000fe20000004100 */
[----:B------:R-:W-:-:S02]  /*128c0*/  FFMA.FTZ R10, R11, R8, -R26 ;  /* 0x000000080b0a7223 */ /* 0x000fc4000001081a */
[C---:B------:R-:W-:Y:S02]  /*128d0*/  FMUL.FTZ R23, R2.reuse, R3 ;  /* 0x0000000302177220 */ /* 0x040fe40000410000 */
[----:B------:R-:W-:Y:S01]  /*128e0*/  FFMA.FTZ R25, R2, R5, R4 ;  /* 0x0000000502197223 */ /* 0x000fe20000010004 */
[----:B------:R-:W-:Y:S01]  /*128f0*/  HADD2.F32 R2, -RZ, R19.H1_H1 ;  /* 0x30000013ff027230 */ /* 0x000fe20000004100 */
[----:B------:R-:W-:Y:S01]  /*12900*/  FMUL.FTZ R3, R6, R15 ;  /* 0x0000000f06037220 */ /* 0x000fe20000410000 */
[----:B------:R-:W-:Y:S01]  /*12910*/  HADD2.F32 R4, -RZ, R20.H1_H1 ;  /* 0x30000014ff047230 */ /* 0x000fe20000004100 */
[----:B------:R-:W-:Y:S01]  /*12920*/  FFMA.FTZ R5, R9, R5, -R23 ;  /* 0x0000000509057223 */ /* 0x000fe20000010817 */
[----:B------:R-:W-:Y:S01]  /*12930*/  F2FP.PACK_AB R9, R37, R38 ;  /* 0x000000262509723e */ /* 0x000fe200000000ff */
[C---:B------:R-:W-:Y:S01]  /*12940*/  FMUL.FTZ R19, R2.reuse, R15 ;  /* 0x0000000f02137220 */ /* 0x040fe20000410000 */
[----:B------:R-:W-:Y:S01]  /*12950*/  HADD2.F32 R15, -RZ, R32.H0_H0 ;  /* 0x20000020ff0f7230 */ /* 0x000fe20000004100 */
[----:B------:R-:W-:Y:S01]  /*12960*/  FFMA.FTZ R20, R2, R39, R3 ;  /* 0x0000002702147223 */ /* 0x000fe20000010003 */
[----:B------:R-:W-:Y:S01]  /*12970*/  HADD2.F32 R2, -RZ, R16.H1_H1 ;  /* 0x30000010ff027230 */ /* 0x000fe20000004100 */
[----:B------:R-:W-:Y:S01]  /*12980*/  FMUL.FTZ R14, R4, R17 ;  /* 0x00000011040e7220 */ /* 0x000fe20000410000 */
[----:B------:R-:W-:-:S02]  /*12990*/  HADD2.F32 R3, -RZ, R22.H1_H1 ;  /* 0x30000016ff037230 */ /* 0x000fc40000004100 */
[----:B------:R-:W-:Y:S01]  /*129a0*/  F2FP.PACK_AB R11, R20, R25 ;  /* 0x00000019140b723e */ /* 0x000fe200000000ff */
[C---:B------:R-:W-:Y:S02]  /*129b0*/  FMUL.FTZ R16, R2.reuse, R17 ;  /* 0x0000001102107220 */ /* 0x040fe40000410000 */
[----:B------:R-:W-:Y:S01]  /*129c0*/  FFMA.FTZ R17, R2, R27, R14 ;  /* 0x0000001b02117223 */ /* 0x000fe2000001000e */
[----:B------:R-:W-:Y:S01]  /*129d0*/  HADD2.F32 R2, -RZ, R18.H1_H1 ;  /* 0x30000012ff027230 */ /* 0x000fe20000004100 */
[----:B------:R-:W-:Y:S01]  /*129e0*/  FMUL.FTZ R14, R3, R15 ;  /* 0x0000000f030e7220 */ /* 0x000fe20000410000 */
[----:B------:R-:W-:Y:S01]  /*129f0*/  HADD2.F32 R18, -RZ, R36.H0_H0 ;  /* 0x20000024ff127230 */ /* 0x000fe20000004100 */
[----:B------:R-:W-:Y:S01]  /*12a00*/  FFMA.FTZ R4, R4, R27, -R16 ;  /* 0x0000001b04047223 */ /* 0x000fe20000010810 */
[----:B------:R-:W-:Y:S01]  /*12a10*/  F2FP.PACK_AB R8, R17, R35 ;  /* 0x000000231108723e */ /* 0x000fe200000000ff */
[C---:B------:R-:W-:Y:S02]  /*12a20*/  FMUL.FTZ R15, R2.reuse, R15 ;  /* 0x0000000f020f7220 */ /* 0x040fe40000410000 */
[----:B------:R-:W-:Y:S01]  /*12a30*/  FFMA.FTZ R22, R2, R18, R14 ;  /* 0x0000001202167223 */ /* 0x000fe2000001000e */
[----:B------:R-:W-:Y:S01]  /*12a40*/  F2FP.PACK_AB R16, R4, R13 ;  /* 0x0000000d0410723e */ /* 0x000fe200000000ff */
[----:B------:R-:W-:-:S02]  /*12a50*/  FFMA.FTZ R14, R21, R40, -R31 ;  /* 0x00000028150e7223 */ /* 0x000fc4000001081f */
[----:B------:R-:W-:Y:S02]  /*12a60*/  FFMA.FTZ R2, R6, R39, -R19 ;  /* 0x0000002706027223 */ /* 0x000fe40000010813 */
[----:B------:R-:W-:Y:S01]  /*12a70*/  FFMA.FTZ R3, R3, R18, -R15 ;  /* 0x0000001203037223 */ /* 0x000fe2000001080f */
[----:B------:R-:W-:Y:S02]  /*12a80*/  F2FP.PACK_AB R17, R14, R34 ;  /* 0x000000220e11723e */ /* 0x000fe400000000ff */
[----:B------:R-:W-:Y:S02]  /*12a90*/  F2FP.PACK_AB R19, R2, R5 ;  /* 0x000000050213723e */ /* 0x000fe400000000ff */
[----:B------:R-:W-:Y:S02]  /*12aa0*/  F2FP.PACK_AB R18, R3, R10 ;  /* 0x0000000a0312723e */ /* 0x000fe400000000ff */
[----:B------:R-:W-:-:S03]  /*12ab0*/  F2FP.PACK_AB R10, R22, R33 ;  /* 0x00000021160a723e */ /* 0x000fc600000000ff */
[----:B------:R1:W-:Y:S04]  /*12ac0*/  STS.128 [R44], R16 ;  /* 0x000000102c007388 */ /* 0x0003e80000000c00 */
[----:B------:R1:W-:Y:S02]  /*12ad0*/  STS.128 [R24+0x10080], R8 ;  /* 0x0100800818007388 */ /* 0x0003e40000000c00 */
.L_x_3066:
[----:B------:R-:W-:Y:S05]  /*12ae0*/  BSYNC B0 ;  /* 0x0000000000007941 */ /* 0x000fea0003800000 */
.L_x_3065:
[----:B------:R-:W-:-:S13]  /*12af0*/  ISETP.GE.AND P0, PT, R142, c[0x0][0x27c], PT ;  /* 0x00009f008e007a0c */ /* 0x000fda0003f06270 */
[----:B------:R-:W-:Y:S05]  /*12b00*/  @P0 BRA `(.L_x_3064) ;  /* 0x0000061000000947 */ /* 0x000fea0003800000 */
[----:B------:R-:W3:Y:S04]  /*12b10*/  LDL R3, [R1+0xe0] ;  /* 0x0000e00001037983 */ /* 0x000ee80000100800 */
[----:B------:R-:W4:Y:S01]  /*12b20*/  LDL R45, [R1+0xf0] ;  /* 0x0000f000012d7983 */ /* 0x000f220000100800 */
[----:B------:R-:W-:Y:S02]  /*12b30*/  MOV R2, c[0x0][0x27c] ;  /* 0x00009f0000027a02 */ /* 0x000fe40000000f00 */
[----:B------:R-:W-:Y:S02]  /*12b40*/  SHF.R.U32.HI R5, RZ, 0x10, R73 ;  /* 0x00000010ff057819 */ /* 0x000fe40000011649 */
[----:B------:R-:W-:Y:S02]  /*12b50*/  SHF.R.U32.HI R28, RZ, 0x10, R77 ;  /* 0x00000010ff1c7819 */ /* 0x000fe4000001164d */
[----:B------:R-:W-:-:S02]  /*12b60*/  SHF.R.U32.HI R30, RZ, 0x10, R75 ;  /* 0x00000010ff1e7819 */ /* 0x000fc4000001164b */
[----:B------:R-:W-:Y:S01]  /*12b70*/  SHF.R.U64 R35, R72, 0x10, R73 ;  /* 0x0000001048237819 */ /* 0x000fe20000001249 */
[----:B-1----:R-:W-:Y:S01]  /*12b80*/  HADD2.F32 R44, -RZ, R28.H0_H0 ;  /* 0x2000001cff2c7230 */ /* 0x002fe20000004100 */
[----:B------:R-:W-:Y:S02]  /*12b90*/  SHF.R.U32.HI R34, RZ, 0x10, R79 ;  /* 0x00000010ff227819 */ /* 0x000fe4000001164f */
[----:B------:R-:W-:Y:S02]  /*12ba0*/  SHF.R.U64 R36, R74, 0x10, R75 ;  /* 0x000000104a247819 */ /* 0x000fe4000000124b */
[----:B------:R-:W-:Y:S02]  /*12bb0*/  SHF.R.U64 R39, R76, 0x10, R77 ;  /* 0x000000104c277819 */ /* 0x000fe4000000124d */
[----:B---3--:R-:W-:-:S04]  /*12bc0*/  LEA.HI R2, R2, R3, RZ, 0x1d ;  /* 0x0000000302027211 */ /* 0x008fc800078fe8ff */
[----:B------:R-:W-:Y:S01]  /*12bd0*/  SHF.R.S32.HI R3, RZ, 0x1f, R2 ;  /* 0x0000001fff037819 */ /* 0x000fe20000011402 */
[----:B----4-:R-:W1:Y:S01]  /*12be0*/  LDS.128 R8, [R45] ;  /* 0x000000002d087984 */ /* 0x010e620000000c00 */
[----:B------:R-:W-:Y:S02]  /*12bf0*/  SHF.L.U32 R4, R2, 0x3, RZ ;  /* 0x0000000302047819 */ /* 0x000fe400000006ff */
[----:B------:R-:W-:Y:S02]  /*12c00*/  LEA.HI R2, R3, R2, RZ, 0x3 ;  /* 0x0000000203027211 */ /* 0x000fe400078f18ff */
[----:B------:R-:W-:Y:S01]  /*12c10*/  LOP3.LUT R3, R43, 0x38, R4, 0xf8, !PT ;  /* 0x000000382b037812 */ /* 0x000fe200078ef804 */
[----:B------:R-:W-:Y:S01]  /*12c20*/  HADD2.F32 R43, -RZ, R34.H0_H0 ;  /* 0x20000022ff2b7230 */ /* 0x000fe20000004100 */
[----:B------:R-:W-:Y:S02]  /*12c30*/  SHF.L.U32 R2, R2, 0xa, RZ ;  /* 0x0000000a02027819 */ /* 0x000fe400000006ff */
[----:B------:R-:W-:-:S02]  /*12c40*/  LOP3.LUT R3, R3, R42, RZ, 0x3c, !PT ;  /* 0x0000002a03037212 */ /* 0x000fc400078e3cff */
[----:B------:R-:W-:-:S04]  /*12c50*/  LOP3.LUT R2, R2, 0x7fffe000, RZ, 0xc0, !PT ;  /* 0x7fffe00002027812 */ /* 0x000fc800078ec0ff */
[----:B-----5:R-:W-:Y:S02]  /*12c60*/  IADD3 R2, R3, R2, R41 ;  /* 0x0000000203027210 */ /* 0x020fe40007ffe029 */
[----:B------:R-:W-:Y:S02]  /*12c70*/  SHF.R.U64 R41, R78, 0x10, R79 ;  /* 0x000000104e297819 */ /* 0x000fe4000000124f */
[----:B------:R-:W-:Y:S01]  /*12c80*/  SHF.L.U32 R29, R2, 0x1, RZ ;  /* 0x00000001021d7819 */ /* 0x000fe200000006ff */
[----:B------:R-:W-:Y:S02]  /*12c90*/  HADD2.F32 R2, -RZ, R109.H1_H1 ;  /* 0x3000006dff027230 */ /* 0x000fe40000004100 */
[----:B------:R-:W-:Y:S02]  /*12ca0*/  HADD2.F32 R34, -RZ, R41.H0_H0 ;  /* 0x20000029ff227230 */ /* 0x000fe40000004100 */
[----:B------:R-:W3:Y:S01]  /*12cb0*/  LDS.128 R16, [R29+0x10080] ;  /* 0x010080001d107984 */ /* 0x000ee20000000c00 */
[----:B-1----:R-:W-:-:S02]  /*12cc0*/  HADD2.F32 R26, -RZ, R9.H0_H0 ;  /* 0x20000009ff1a7230 */ /* 0x002fc40000004100 */
[--C-:B------:R-:W-:Y:S02]  /*12cd0*/  HADD2.F32 R22, -RZ, R10.reuse.H0_H0 ;  /* 0x2000000aff167230 */ /* 0x100fe40000004100 */
[----:B------:R-:W-:Y:S01]  /*12ce0*/  HADD2.F32 R25, -RZ, R10.H1_H1 ;  /* 0x3000000aff197230 */ /* 0x000fe20000004100 */
[----:B------:R-:W-:Y:S01]  /*12cf0*/  FMUL.FTZ R6, R26, R2 ;  /* 0x000000021a067220 */ /* 0x000fe20000410000 */
[----:B------:R-:W-:Y:S02]  /*12d00*/  HADD2.F32 R23, -RZ, R9.H1_H1 ;  /* 0x30000009ff177230 */ /* 0x000fe40000004100 */
[--C-:B------:R-:W-:Y:S02]  /*12d10*/  HADD2.F32 R24, -RZ, R8.reuse.H0_H0 ;  /* 0x20000008ff187230 */ /* 0x100fe40000004100 */
[----:B------:R-:W-:Y:S02]  /*12d20*/  HADD2.F32 R27, -RZ, R8.H1_H1 ;  /* 0x30000008ff1b7230 */ /* 0x000fe40000004100 */
[----:B------:R-:W-:-:S02]  /*12d30*/  HADD2.F32 R8, -RZ, R110.H1_H1 ;  /* 0x3000006eff087230 */ /* 0x000fc40000004100 */
[--C-:B------:R-:W-:Y:S02]  /*12d40*/  HADD2.F32 R21, -RZ, R11.reuse.H0_H0 ;  /* 0x2000000bff157230 */ /* 0x100fe40000004100 */
[----:B------:R-:W-:Y:S02]  /*12d50*/  HADD2.F32 R20, -RZ, R11.H1_H1 ;  /* 0x3000000bff147230 */ /* 0x000fe40000004100 */
[----:B---3--:R-:W-:Y:S02]  /*12d60*/  HADD2.F32 R4, -RZ, R17.H0_H0 ;  /* 0x20000011ff047230 */ /* 0x008fe40000004100 */
[--C-:B------:R-:W-:Y:S02]  /*12d70*/  HADD2.F32 R10, -RZ, R16.reuse.H0_H0 ;  /* 0x20000010ff0a7230 */ /* 0x100fe40000004100 */
[----:B------:R-:W-:Y:S01]  /*12d80*/  HADD2.F32 R15, -RZ, R16.H1_H1 ;  /* 0x30000010ff0f7230 */ /* 0x000fe20000004100 */
[C---:B------:R-:W-:Y:S01]  /*12d90*/  FMUL.FTZ R33, R4.reuse, R2 ;  /* 0x0000000204217220 */ /* 0x040fe20000410000 */
[----:B------:R-:W-:Y:S01]  /*12da0*/  HADD2.F32 R16, -RZ, R5.H0_H0 ;  /* 0x20000005ff107230 */ /* 0x000fe20000004100 */
[----:B------:R-:W-:Y:S01]  /*12db0*/  FFMA.FTZ R42, R4, R8, R6 ;  /* 0x00000008042a7223 */ /* 0x000fe20000010006 */
[----:B------:R-:W-:-:S02]  /*12dc0*/  HADD2.F32 R3, -RZ, R17.H1_H1 ;  /* 0x30000011ff037230 */ /* 0x000fc40000004100 */
[----:B------:R-:W-:Y:S01]  /*12dd0*/  HADD2.F32 R5, -RZ, R110.H0_H0 ;  /* 0x2000006eff057230 */ /* 0x000fe20000004100 */
[-C--:B------:R-:W-:Y:S01]  /*12de0*/  FMUL.FTZ R2, R23, R16.reuse ;  /* 0x0000001017027220 */ /* 0x080fe20000410000 */
[----:B------:R-:W-:Y:S01]  /*12df0*/  HADD2.F32 R6, -RZ, R112.H0_H0 ;  /* 0x20000070ff067230 */ /* 0x000fe20000004100 */
[C---:B------:R-:W-:Y:S01]  /*12e00*/  FMUL.FTZ R32, R3.reuse, R16 ;  /* 0x0000001003207220 */ /* 0x040fe20000410000 */
[----:B------:R-:W-:Y:S01]  /*12e10*/  HADD2.F32 R11, -RZ, R19.H0_H0 ;  /* 0x20000013ff0b7230 */ /* 0x000fe20000004100 */
[-C--:B------:R-:W-:Y:S01]  /*12e20*/  FMUL.FTZ R4, R24, R5.reuse ;  /* 0x0000000518047220 */ /* 0x080fe20000410000 */
[----:B------:R-:W-:Y:S01]  /*12e30*/  HADD2.F32 R17, -RZ, R30.H0_H0 ;  /* 0x2000001eff117230 */ /* 0x000fe20000004100 */
[----:B------:R-:W-:Y:S01]  /*12e40*/  FFMA.FTZ R40, R3, R44, R2 ;  /* 0x0000002c03287223 */ /* 0x000fe20000010002 */
[--C-:B------:R-:W-:Y:S01]  /*12e50*/  HADD2.F32 R2, -RZ, R111.reuse.H1_H1 ;  /* 0x3000006fff027230 */ /* 0x100fe20000004100 */
[C---:B------:R-:W-:Y:S01]  /*12e60*/  FFMA.FTZ R37, R10.reuse, R6, R4 ;  /* 0x000000060a257223 */ /* 0x040fe20000010004 */
[----:B------:R-:W-:Y:S01]  /*12e70*/  HADD2.F32 R3, -RZ, R111.H0_H0 ;  /* 0x2000006fff037230 */ /* 0x000fe20000004100 */
[----:B------:R-:W-:Y:S01]  /*12e80*/  FMUL.FTZ R31, R10, R5 ;  /* 0x000000050a1f7220 */ /* 0x000fe20000410000 */
[----:B------:R-:W-:Y:S01]  /*12e90*/  HADD2.F32 R4, -RZ, R112.H1_H1 ;  /* 0x30000070ff047230 */ /* 0x000fe20000004100 */
[-C--:B------:R-:W-:Y:S01]  /*12ea0*/  FMUL.FTZ R10, R21, R2.reuse ;  /* 0x00000002150a7220 */ /* 0x080fe20000410000 */
[--C-:B------:R-:W-:Y:S01]  /*12eb0*/  HADD2.F32 R14, -RZ, R18.reuse.H0_H0 ;  /* 0x20000012ff0e7230 */ /* 0x100fe20000004100 */
[----:B------:R-:W-:Y:S01]  /*12ec0*/  FMUL.FTZ R16, R22, R3 ;  /* 0x0000000316107220 */ /* 0x000fe20000410000 */
[----:B------:R-:W-:Y:S01]  /*12ed0*/  HADD2.F32 R13, -RZ, R18.H1_H1 ;  /* 0x30000012ff0d7230 */ /* 0x000fe20000004100 */
[C---:B------:R-:W-:Y:S01]  /*12ee0*/  FMUL.FTZ R18, R11.reuse, R2 ;  /* 0x000000020b127220 */ /* 0x040fe20000410000 */
[----:B------:R-:W-:Y:S01]  /*12ef0*/  HADD2.F32 R9, -RZ, R19.H1_H1 ;  /* 0x30000013ff097230 */ /* 0x000fe20000004100 */
[----:B------:R-:W-:Y:S01]  /*12f00*/  FFMA.FTZ R19, R11, R4, R10 ;  /* 0x000000040b137223 */ /* 0x000fe2000001000a */
[----:B------:R-:W-:Y:S01]  /*12f10*/  HADD2.F32 R5, -RZ, R113.H0_H0 ;  /* 0x20000071ff057230 */ /* 0x000fe20000004100 */
[----:B------:R-:W-:Y:S01]  /*12f20*/  FMUL.FTZ R2, R20, R17 ;  /* 0x0000001114027220 */ /* 0x000fe20000410000 */
[----:B------:R-:W-:Y:S01]  /*12f30*/  HADD2.F32 R11, -RZ, R35.H0_H0 ;  /* 0x20000023ff0b7230 */ /* 0x000fe20000004100 */
[C---:B------:R-:W-:Y:S01]  /*12f40*/  FMUL.FTZ R28, R14.reuse, R3 ;  /* 0x000000030e1c7220 */ /* 0x040fe20000410000 */
[----:B------:R-:W-:Y:S01]  /*12f50*/  HADD2.F32 R10, -RZ, R36.H0_H0 ;  /* 0x20000024ff0a7230 */ /* 0x000fe20000004100 */
[----:B------:R-:W-:Y:S01]  /*12f60*/  FFMA.FTZ R38, R14, R5, R16 ;  /* 0x000000050e267223 */ /* 0x000fe20000010010 */
[----:B------:R-:W-:Y:S01]  /*12f70*/  HADD2.F32 R35, -RZ, R39.H0_H0 ;  /* 0x20000027ff237230 */ /* 0x000fe20000004100 */
[----:B------:R-:W-:-:S02]  /*12f80*/  FMUL.FTZ R16, R9, R17 ;  /* 0x0000001109107220 */ /* 0x000fc40000410000 */
[----:B------:R-:W-:Y:S02]  /*12f90*/  FFMA.FTZ R17, R9, R43, R2 ;  /* 0x0000002b09117223 */ /* 0x000fe40000010002 */
[-C--:B------:R-:W-:Y:S02]  /*12fa0*/  FMUL.FTZ R3, R27, R11.reuse ;  /* 0x0000000b1b037220 */ /* 0x080fe40000410000 */
[-C--:B------:R-:W-:Y:S02]  /*12fb0*/  FMUL.FTZ R2, R25, R10.reuse ;  /* 0x0000000a19027220 */ /* 0x080fe40000410000 */
[----:B------:R-:W-:Y:S02]  /*12fc0*/  FMUL.FTZ R11, R15, R11 ;  /* 0x0000000b0f0b7220 */ /* 0x000fe40000410000 */
[----:B------:R-:W-:Y:S02]  /*12fd0*/  FMUL.FTZ R9, R13, R10 ;  /* 0x0000000a0d097220 */ /* 0x000fe40000410000 */
[----:B------:R-:W-:-:S02]  /*12fe0*/  FFMA.FTZ R15, R15, R35, R3 ;  /* 0x000000230f0f7223 */ /* 0x000fc40000010003 */
[----:B------:R-:W-:Y:S02]  /*12ff0*/  FFMA.FTZ R10, R24, R6, -R31 ;  /* 0x00000006180a7223 */ /* 0x000fe4000001081f */
[----:B------:R-:W-:Y:S02]  /*13000*/  FFMA.FTZ R30, R13, R34, R2 ;  /* 0x000000220d1e7223 */ /* 0x000fe40000010002 */
[----:B------:R-:W-:Y:S02]  /*13010*/  FFMA.FTZ R6, R22, R5, -R28 ;  /* 0x0000000516067223 */ /* 0x000fe4000001081c */
[----:B------:R-:W-:Y:S02]  /*13020*/  FFMA.FTZ R3, R21, R4, -R18 ;  /* 0x0000000415037223 */ /* 0x000fe40000010812 */
[----:B------:R-:W-:Y:S01]  /*13030*/  FFMA.FTZ R14, R26, R8, -R33 ;  /* 0x000000081a0e7223 */ /* 0x000fe20000010821 */
[----:B------:R-:W-:Y:S01]  /*13040*/  F2FP.PACK_AB R8, R15, R37 ;  /* 0x000000250f08723e */ /* 0x000fe200000000ff */
        /* <DEDUP_REMOVED lines=9> */
[----:B------:R-:W-:Y:S02]  /*130e0*/  F2FP.PACK_AB R9, R40, R42 ;  /* 0x0000002a2809723e */ /* 0x000fe400000000ff */
[----:B------:R-:W-:Y:S01]  /*130f0*/  F2FP.PACK_AB R10, R30, R38 ;  /* 0x000000261e0a723e */ /* 0x000fe200000000ff */
[----:B------:R1:W-:Y:S04]  /*13100*/  STS.128 [R45], R16 ;  /* 0x000000102d007388 */ /* 0x0003e80000000c00 */
[----:B------:R1:W-:Y:S02]  /*13110*/  STS.128 [R29+0x10080], R8 ;  /* 0x010080081d007388 */ /* 0x0003e40000000c00 */
.L_x_3064:
[----:B------:R-:W-:Y:S05]  /*13120*/  BSYNC B1 ;  /* 0x0000000000017941 */ /* 0x000fea0003800000 */
.L_x_3063:
        /* <DEDUP_REMOVED lines=29> */
[----:B------:R-:W-:Y:S02]  /*13300*/  SHF.R.U64 R35, R80, 0x10, R81 ;  /* 0x0000001050237819 */ /* 0x000fe40000001251 */
[----:B------:R-:W-:Y:S01]  /*13310*/  SHF.L.U32 R29, R2, 0x1, RZ ;  /* 0x00000001021d7819 */ /* 0x000fe200000006ff */
[----:B------:R-:W-:Y:S01]  /*13320*/  HADD2.F32 R2, -RZ, R68.H0_H0 ;  /* 0x20000044ff027230 */ /* 0x000fe20000004100 */
[----:B------:R-:W-:-:S02]  /*13330*/  SHF.R.U32.HI R34, RZ, 0x10, R87 ;  /* 0x00000010ff227819 */ /* 0x000fc40000011657 */
[----:B------:R-:W-:Y:S01]  /*13340*/  SHF.R.U64 R36, R82, 0x10, R83 ;  /* 0x0000001052247819 */ /* 0x000fe20000001253 */
[----:B------:R-:W1:Y:S01]  /*13350*/  LDS.128 R16, [R29+0x10080] ;  /* 0x010080001d107984 */ /* 0x000e620000000c00 */
[----:B------:R-:W-:Y:S01]  /*13360*/  SHF.R.U64 R39, R84, 0x10, R85 ;  /* 0x0000001054277819 */ /* 0x000fe20000001255 */
[----:B------:R-:W-:Y:S01]  /*13370*/  HADD2.F32 R43, -RZ, R34.H0_H0 ;  /* 0x20000022ff2b7230 */ /* 0x000fe20000004100 */
[----:B------:R-:W-:-:S05]  /*13380*/  SHF.R.U64 R41, R86, 0x10, R87 ;  /* 0x0000001056297819 */ /* 0x000fca0000001257 */
[----:B------:R-:W-:Y:S02]  /*13390*/  HADD2.F32 R34, -RZ, R41.H0_H0 ;  /* 0x20000029ff227230 */ /* 0x000fe40000004100 */
[--C-:B-1----:R-:W-:Y:S02]  /*133a0*/  HADD2.F32 R4, -RZ, R17.reuse.H0_H0 ;  /* 0x20000011ff047230 */ /* 0x102fe40000004100 */
[----:B------:R-:W-:Y:S02]  /*133b0*/  HADD2.F32 R15, -RZ, R16.H1_H1 ;  /* 0x30000010ff0f7230 */ /* 0x000fe40000004100 */
[----:B------:R-:W-:Y:S01]  /*133c0*/  HADD2.F32 R3, -RZ, R17.H1_H1 ;  /* 0x30000011ff037230 */ /* 0x000fe20000004100 */
[----:B------:R-:W-:Y:S01]  /*133d0*/  FMUL.FTZ R33, R4, R2 ;  /* 0x0000000204217220 */ /* 0x000fe20000410000 */
[----:B------:R-:W-:Y:S02]  /*133e0*/  HADD2.F32 R17, -RZ, R30.H0_H0 ;  /* 0x2000001eff117230 */ /* 0x000fe40000004100 */
[----:B------:R-:W-:-:S02]  /*133f0*/  HADD2.F32 R14, -RZ, R18.H0_H0 ;  /* 0x20000012ff0e7230 */ /* 0x000fc40000004100 */
[----:B------:R-:W-:Y:S01]  /*13400*/  HADD2.F32 R13, -RZ, R18.H1_H1 ;  /* 0x30000012ff0d7230 */ /* 0x000fe20000004100 */
[----:B----4-:R-:W1:Y:S02]  /*13410*/  LDS.128 R8, [R45] ;  /* 0x000000002d087984 */ /* 0x010e640000000c00 */
[--C-:B-1----:R-:W-:Y:S02]  /*13420*/  HADD2.F32 R26, -RZ, R9.reuse.H0_H0 ;  /* 0x20000009ff1a7230 */ /* 0x102fe40000004100 */
[--C-:B------:R-:W-:Y:S02]  /*13430*/  HADD2.F32 R22, -RZ, R10.reuse.H0_H0 ;  /* 0x2000000aff167230 */ /* 0x100fe40000004100 */
[----:B------:R-:W-:Y:S01]  /*13440*/  HADD2.F32 R25, -RZ, R10.H1_H1 ;  /* 0x3000000aff197230 */ /* 0x000fe20000004100 */
[----:B------:R-:W-:Y:S01]  /*13450*/  FMUL.FTZ R6, R26, R2 ;  /* 0x000000021a067220 */ /* 0x000fe20000410000 */
[----:B------:R-:W-:Y:S02]  /*13460*/  HADD2.F32 R10, -RZ, R16.H0_H0 ;  /* 0x20000010ff0a7230 */ /* 0x000fe40000004100 */
[----:B------:R-:W-:-:S02]  /*13470*/  HADD2.F32 R23, -RZ, R9.H1_H1 ;  /* 0x30000009ff177230 */ /* 0x000fc40000004100 */
[----:B------:R-:W-:Y:S02]  /*13480*/  HADD2.F32 R16, -RZ, R5.H0_H0 ;  /* 0x20000005ff107230 */ /* 0x000fe40000004100 */
[--C-:B------:R-:W-:Y:S02]  /*13490*/  HADD2.F32 R24, -RZ, R8.reuse.H0_H0 ;  /* 0x20000008ff187230 */ /* 0x100fe40000004100 */
[----:B------:R-:W-:Y:S01]  /*134a0*/  HADD2.F32 R27, -RZ, R8.H1_H1 ;  /* 0x30000008ff1b7230 */ /* 0x000fe20000004100 */
[-C--:B------:R-:W-:Y:S01]  /*134b0*/  FMUL.FTZ R2, R23, R16.reuse ;  /* 0x0000001017027220 */ /* 0x080fe20000410000 */
        /* <DEDUP_REMOVED lines=8> */
[--C-:B------:R-:W-:Y:S01]  /*13540*/  HADD2.F32 R2, -RZ, R114.reuse.H1_H1 ;  /* 0x30000072ff027230 */ /* 0x100fe20000004100 */
[C---:B------:R-:W-:Y:S01]  /*13550*/  FMUL.FTZ R31, R10.reuse, R5 ;  /* 0x000000050a1f7220 */ /* 0x040fe20000410000 */
[----:B------:R-:W-:Y:S01]  /*13560*/  HADD2.F32 R20, -RZ, R11.H1_H1 ;  /* 0x3000000bff147230 */ /* 0x000fe20000004100 */
[----:B------:R-:W-:Y:S01]  /*13570*/  FFMA.FTZ R37, R10, R6, R4 ;  /* 0x000000060a257223 */ /* 0x000fe20000010004 */
[----:B------:R-:W-:Y:S01]  /*13580*/  HADD2.F32 R11, -RZ, R19.H0_H0 ;  /* 0x20000013ff0b7230 */ /* 0x000fe20000004100 */
[----:B------:R-:W-:Y:S01]  /*13590*/  FMUL.FTZ R10, R21, R2 ;  /* 0x00000002150a7220 */ /* 0x000fe20000410000 */
[----:B------:R-:W-:-:S02]  /*135a0*/  HADD2.F32 R3, -RZ, R114.H0_H0 ;  /* 0x20000072ff037230 */ /* 0x000fc40000004100 */
[----:B------:R-:W-:Y:S01]  /*135b0*/  HADD2.F32 R4, -RZ, R115.H1_H1 ;  /* 0x30000073ff047230 */ /* 0x000fe20000004100 */
[C---:B------:R-:W-:Y:S01]  /*135c0*/  FMUL.FTZ R18, R11.reuse, R2 ;  /* 0x000000020b127220 */ /* 0x040fe20000410000 */
[----:B------:R-:W-:Y:S01]  /*135d0*/  HADD2.F32 R9, -RZ, R19.H1_H1 ;  /* 0x30000013ff097230 */ /* 0x000fe20000004100 */
[----:B------:R-:W-:Y:S01]  /*135e0*/  FMUL.FTZ R16, R22, R3 ;  /* 0x0000000316107220 */ /* 0x000fe20000410000 */
[----:B------:R-:W-:Y:S01]  /*135f0*/  HADD2.F32 R5, -RZ, R116.H0_H0 ;  /* 0x20000074ff057230 */ /* 0x000fe20000004100 */
[----:B------:R-:W-:Y:S01]  /*13600*/  FFMA.FTZ R19, R11, R4, R10 ;  /* 0x000000040b137223 */ /* 0x000fe2000001000a */
[----:B------:R-:W-:Y:S01]  /*13610*/  HADD2.F32 R11, -RZ, R35.H0_H0 ;  /* 0x20000023ff0b7230 */ /* 0x000fe20000004100 */
[----:B------:R-:W-:Y:S01]  /*13620*/  FMUL.FTZ R2, R20, R17 ;  /* 0x0000001114027220 */ /* 0x000fe20000410000 */
[----:B------:R-:W-:Y:S01]  /*13630*/  HADD2.F32 R10, -RZ, R36.H0_H0 ;  /* 0x20000024ff0a7230 */ /* 0x000fe20000004100 */
[C---:B------:R-:W-:Y:S01]  /*13640*/  FFMA.FTZ R38, R14.reuse, R5, R16 ;  /* 0x000000050e267223 */ /* 0x040fe20000010010 */
[----:B------:R-:W-:Y:S01]  /*13650*/  HADD2.F32 R35, -RZ, R39.H0_H0 ;  /* 0x20000027ff237230 */ /* 0x000fe20000004100 */
[----:B------:R-:W-:-:S02]  /*13660*/  FMUL.FTZ R28, R14, R3 ;  /* 0x000000030e1c7220 */ /* 0x000fc40000410000 */
[C---:B------:R-:W-:Y:S02]  /*13670*/  FMUL.FTZ R16, R9.reuse, R17 ;  /* 0x0000001109107220 */ /* 0x040fe40000410000 */
[----:B------:R-:W-:Y:S02]  /*13680*/  FFMA.FTZ R17, R9, R43, R2 ;  /* 0x0000002b09117223 */ /* 0x000fe40000010002 */
[-C--:B------:R-:W-:Y:S02]  /*13690*/  FMUL.FTZ R3, R27, R11.reuse ;  /* 0x0000000b1b037220 */ /* 0x080fe40000410000 */
[-C--:B------:R-:W-:Y:S02]  /*136a0*/  FMUL.FTZ R2, R25, R10.reuse ;  /* 0x0000000a19027220 */ /* 0x080fe40000410000 */
[----:B------:R-:W-:Y:S02]  /*136b0*/  FMUL.FTZ R11, R15, R11 ;  /* 0x0000000b0f0b7220 */ /* 0x000fe40000410000 */
[----:B------:R-:W-:-:S02]  /*136c0*/  FMUL.FTZ R9, R13, R10 ;  /* 0x0000000a0d097220 */ /* 0x000fc40000410000 */
[----:B------:R-:W-:Y:S02]  /*136d0*/  FFMA.FTZ R15, R15, R35, R3 ;  /* 0x000000230f0f7223 */ /* 0x000fe40000010003 */
        /* <DEDUP_REMOVED lines=19> */
.L_x_3068:
[----:B------:R-:W-:Y:S05]  /*13810*/  BSYNC B0 ;  /* 0x0000000000007941 */ /* 0x000fea0003800000 */
.L_x_3067:
        /* <DEDUP_REMOVED lines=8> */
[----:B------:R-:W-:Y:S01]  /*138a0*/  SHF.R.U64 R35, R88, 0x10, R89 ;  /* 0x0000001058237819 */ /* 0x000fe20000001259 */
[----:B------:R-:W-:Y:S01]  /*138b0*/  HADD2.F32 R44, -RZ, R28.H0_H0 ;  /* 0x2000001cff2c7230 */ /* 0x000fe20000004100 */
[----:B------:R-:W-:Y:S02]  /*138c0*/  SHF.R.U32.HI R34, RZ, 0x10, R95 ;  /* 0x00000010ff227819 */ /* 0x000fe4000001165f */
[----:B------:R-:W-:Y:S02]  /*138d0*/  SHF.R.U64 R36, R90, 0x10, R91 ;  /* 0x000000105a247819 */ /* 0x000fe4000000125b */
[----:B------:R-:W-:Y:S01]  /*138e0*/  SHF.R.U64 R39, R92, 0x10, R93 ;  /* 0x000000105c277819 */ /* 0x000fe2000000125d */
[----:B------:R-:W-:Y:S01]  /*138f0*/  HADD2.F32 R43, -RZ, R34.H0_H0 ;  /* 0x20000022ff2b7230 */ /* 0x000fe20000004100 */
[----:B-----5:R-:W-:-:S05]  /*13900*/  SHF.R.U64 R41, R94, 0x10, R95 ;  /* 0x000000105e297819 */ /* 0x020fca000000125f */
[----:B------:R-:W-:Y:S01]  /*13910*/  HADD2.F32 R34, -RZ, R41.H0_H0 ;  /* 0x20000029ff227230 */ /* 0x000fe20000004100 */
        /* <DEDUP_REMOVED lines=11> */
[----:B------:R-:W-:-:S04]  /*139d0*/  HADD2.F32 R2, -RZ, R116.H1_H1 ;  /* 0x30000074ff027230 */ /* 0x000fc80000004100 */
[----:B------:R-:W2:Y:S01]  /*139e0*/  LDS.128 R16, [R29+0x10080] ;  /* 0x010080001d107984 */ /* 0x000ea20000000c00 */
[--C-:B-1----:R-:W-:Y:S02]  /*139f0*/  HADD2.F32 R26, -RZ, R9.reuse.H0_H0 ;  /* 0x20000009ff1a7230 */ /* 0x102fe40000004100 */
[--C-:B------:R-:W-:Y:S02]  /*13a00*/  HADD2.F32 R22, -RZ, R10.reuse.H0_H0 ;  /* 0x2000000aff167230 */ /* 0x100fe40000004100 */
[----:B------:R-:W-:Y:S01]  /*13a10*/  HADD2.F32 R25, -RZ, R10.H1_H1 ;  /* 0x3000000aff197230 */ /* 0x000fe20000004100 */
[----:B------:R-:W-:Y:S01]  /*13a20*/  FMUL.FTZ R6, R26, R2 ;  /* 0x000000021a067220 */ /* 0x000fe20000410000 */
[----:B------:R-:W-:Y:S02]  /*13a30*/  HADD2.F32 R23, -RZ, R9.H1_H1 ;  /* 0x30000009ff177230 */ /* 0x000fe40000004100 */
[--C-:B------:R-:W-:Y:S02]  /*13a40*/  HADD2.F32 R24, -RZ, R8.reuse.H0_H0 ;  /* 0x20000008ff187230 */ /* 0x100fe40000004100 */
[----:B------:R-:W-:-:S02]  /*13a50*/  HADD2.F32 R27, -RZ, R8.H1_H1 ;  /* 0x30000008ff1b7230 */ /* 0x000fc40000004100 */
[----:B------:R-:W-:Y:S02]  /*13a60*/  HADD2.F32 R8, -RZ, R117.H1_H1 ;  /* 0x30000075ff087230 */ /* 0x000fe40000004100 */
[--C-:B------:R-:W-:Y:S02]  /*13a70*/  HADD2.F32 R21, -RZ, R11.reuse.H0_H0 ;  /* 0x2000000bff157230 */ /* 0x100fe40000004100 */
[----:B------:R-:W-:Y:S02]  /*13a80*/  HADD2.F32 R20, -RZ, R11.H1_H1 ;  /* 0x3000000bff147230 */ /* 0x000fe40000004100 */
[----:B--2---:R-:W-:Y:S02]  /*13a90*/  HADD2.F32 R4, -RZ, R17.H0_H0 ;  /* 0x20000011ff047230 */ /* 0x004fe40000004100 */
        /* <DEDUP_REMOVED lines=59> */
.L_x_3040:
[----:B------:R-:W-:Y:S05]  /*13e50*/  BSYNC B2 ;  /* 0x0000000000027941 */ /* 0x000fea0003800000 */
.L_x_3006:
[----:B-1----:R-:W-:Y:S01]  /*13e60*/  IMAD R4, R122, c[0x0][0x208], RZ ;  /* 0x000082007a047a24 */ /* 0x002fe200078e02ff */
[----:B------:R-:W-:-:S04]  /*13e70*/  DEPBAR.LE SB0, 0x0 ;  /* 0x000080000000791a */ /* 0x000fc80000000000 */
[C---:B------:R-:W-:Y:S01]  /*13e80*/  IMAD.WIDE.U32 R2, R223.reuse, c[0x0][0x208], RZ ;  /* 0x00008200df027a25 */ /* 0x040fe200078e00ff */
[----:B------:R-:W-:Y:S01]  /*13e90*/  BAR.SYNC.DEFER_BLOCKING 0x0 ;  /* 0x0000000000007b1d */ /* 0x000fe20000010000 */
[C---:B------:R-:W-:Y:S02]  /*13ea0*/  ISETP.GE.AND P3, PT, R140.reuse, c[0x0][0x1d4], PT ;  /* 0x000075008c007a0c */ /* 0x040fe40003f66270 */
[----:B------:R-:W-:Y:S01]  /*13eb0*/  IMAD R4, R223, c[0x0][0x20c], R4 ;  /* 0x00008300df047a24 */ /* 0x000fe200078e0204 */
[----:B------:R-:W-:Y:S01]  /*13ec0*/  IADD3 R204, R151, 0x20, RZ ;  /* 0x0000002097cc7810 */ /* 0x000fe20007ffe0ff */
[----:B------:R-:W-:Y:S01]  /*13ed0*/  IMAD.WIDE.U32 R242, R241, c[0x0][0x210], RZ ;  /* 0x00008400f1f27a25 */ /* 0x000fe200078e00ff */
[----:B------:R-:W-:Y:S01]  /*13ee0*/  SHF.L.U64.HI R231, R140, 0x1, R141 ;  /* 0x000000018ce77819 */ /* 0x000fe2000001028d */
[----:B------:R-:W1:Y:S01]  /*13ef0*/  S2R R13, SR_TID.X ;  /* 0x00000000000d7919 */ /* 0x000e620000002100 */
[----:B------:R-:W-:Y:S01]  /*13f00*/  SHF.L.U64.HI R226, R232, 0x1, R236 ;  /* 0x00000001e8e27819 */ /* 0x000fe200000102ec */
[----:B------:R-:W-:Y:S01]  /*13f10*/  IMAD.IADD R3, R3, 0x1, R4 ;  /* 0x0000000103037824 */ /* 0x000fe200078e0204 */
[----:B------:R-:W-:Y:S01]  /*13f20*/  SHF.L.U64.HI R227, R220, 0x1, R238 ;  /* 0x00000001dce37819 */ /* 0x000fe200000102ee */
[----:B------:R-:W-:Y:S01]  /*13f30*/  IMAD R4, R123, c[0x0][0x218], RZ ;  /* 0x000086007b047a24 */ /* 0x000fe200078e02ff */
[----:B------:R-:W-:Y:S01]  /*13f40*/  ISETP.GE.AND P4, PT, R142, c[0x0][0x1d4], PT ;  /* 0x000075008e007a0c */ /* 0x000fe20003f86270 */
[----:B------:R-:W-:Y:S01]  /*13f50*/  IMAD.WIDE.U32 R2, R222, c[0x0][0x218], R2 ;  /* 0x00008600de027a25 */ /* 0x000fe200078e0002 */
[----:B------:R-:W-:Y:S01]  /*13f60*/  ISETP.GE.AND P2, PT, R220, c[0x0][0x1d4], PT ;  /* 0x00007500dc007a0c */ /* 0x000fe20003f46270 */
[----:B------:R-:W-:Y:S01]  /*13f70*/  BSSY B0, `(.L_x_3069) ;  /* 0x0000047000007945 */ /* 0x000fe20003800000 */
[----:B------:R-:W-:Y:S01]  /*13f80*/  SHF.L.U64.HI R224, R221, 0x1, R237 ;  /* 0x00000001dde07819 */ /* 0x000fe200000102ed */
[----:B------:R-:W-:Y:S01]  /*13f90*/  IMAD R4, R222, c[0x0][0x21c], R4 ;  /* 0x00008700de047a24 */ /* 0x000fe200078e0204 */
[----:B------:R-:W-:Y:S01]  /*13fa0*/  IADD3 R2, P0, R2, R242, RZ ;  /* 0x000000f202027210 */ /* 0x000fe20007f1e0ff */
[----:B------:R-:W-:-:S02]  /*13fb0*/  IMAD R241, R241, c[0x0][0x214], R243 ;  /* 0x00008500f1f17a24 */ /* 0x000fc400078e02f3 */
[----:B------:R-:W-:Y:S02]  /*13fc0*/  IMAD.SHL.U32 R230, R140, 0x2, RZ ;  /* 0x000000028ce67824 */ /* 0x000fe400078e00ff */
[----:B------:R-:W-:Y:S01]  /*13fd0*/  IMAD.SHL.U32 R229, R232, 0x2, RZ ;  /* 0x00000002e8e57824 */ /* 0x000fe200078e00ff */
[----:B------:R-:W-:Y:S01]  /*13fe0*/  IADD3.X R3, R241, R3, R4, P0, !PT ;  /* 0x00000003f1037210 */ /* 0x000fe200007fe404 */
[----:B------:R-:W-:Y:S01]  /*13ff0*/  IMAD.IADD R4, R121, 0x1, -R143 ;  /* 0x0000000179047824 */ /* 0x000fe200078e0a8f */
[----:B------:R-:W-:Y:S01]  /*14000*/  LEA R6, P0, R2, c[0x0][0x1f8], 0x1 ;  /* 0x00007e0002067a11 */ /* 0x000fe200078008ff */
[----:B------:R-:W-:Y:S01]  /*14010*/  LDSM.16.M88.4 R8, [R200] ;  /* 0x00000000c808783b */ /* 0x000fe20000000200 */
[----:B------:R-:W-:Y:S02]  /*14020*/  IMAD.SHL.U32 R228, R220, 0x2, RZ ;  /* 0x00000002dce47824 */ /* 0x000fe400078e00ff */
[----:B------:R-:W-:Y:S01]  /*14030*/  LEA.HI.X R5, R2, c[0x0][0x1fc], R3, 0x1, P0 ;  /* 0x00007f0002057a11 */ /* 0x000fe200000f0c03 */
[----:B------:R-:W-:Y:S01]  /*14040*/  LDSM.16.M88.4 R24, [R151] ;  /* 0x000000009718783b */ /* 0x000fe20000000200 */
[----:B------:R-:W-:Y:S01]  /*14050*/  LOP3.LUT P0, RZ, R149, 0x2, RZ, 0xc0, !PT ;  /* 0x0000000295ff7812 */ /* 0x000fe2000780c0ff */
[----:B------:R-:W-:-:S02]  /*14060*/  IMAD.SHL.U32 R225, R221, 0x2, RZ ;  /* 0x00000002dde17824 */ /* 0x000fc400078e00ff */
[----:B------:R-:W4:Y:S04]  /*14070*/  SHFL.IDX PT, R2, R6, RZ, 0x181f ;  /* 0x00181fff06027589 */ /* 0x000f2800000e0000 */
[----:B------:R-:W2:Y:S04]  /*14080*/  SHFL.IDX PT, R3, R5, RZ, 0x181f ;  /* 0x00181fff05037589 */ /* 0x000ea800000e0000 */
[----:B------:R3:W1:Y:S02]  /*14090*/  LDSM.16.M88.4 R36, [R151+0x800] ;  /* 0x000800009724783b */ /* 0x0006640000000200 */
[----:B------:R-:W-:-:S02]  /*140a0*/  @P0 IADD3 R204, R151, -0x20, RZ ;  /* 0xffffffe097cc0810 */ /* 0x000fc40007ffe0ff */
[----:B------:R-:W-:Y:S01]  /*140b0*/  ISETP.LT.OR P0, PT, R4, 0x1, P3 ;  /* 0x000000010400780c */ /* 0x000fe20001f01670 */
[----:B------:R3:W1:Y:S01]  /*140c0*/  LDSM.16.M88.4 R48, [R151+0x1000] ;  /* 0x001000009730783b */ /* 0x0006620000000200 */
[C---:B------:R-:W-:Y:S02]  /*140d0*/  IADD3 R215, R204.reuse, 0x1000, RZ ;  /* 0x00001000ccd77810 */ /* 0x040fe40007ffe0ff */
[----:B------:R-:W-:Y:S01]  /*140e0*/  IADD3 R214, R204, 0x800, RZ ;  /* 0x00000800ccd67810 */ /* 0x000fe20007ffe0ff */
[----:B------:R3:W1:Y:S04]  /*140f0*/  LDSM.16.M88.4 R20, [R201] ;  /* 0x00000000c914783b */ /* 0x0006680000000200 */
[----:B-----5:R3:W1:Y:S01]  /*14100*/  LDSM.16.M88.4 R44, [R204] ;  /* 0x00000000cc2c783b */ /* 0x0206620000000200 */
[----:B----4-:R-:W-:-:S03]  /*14110*/  IADD3 R14, P1, R2, R230, RZ ;  /* 0x000000e6020e7210 */ /* 0x010fc60007f3e0ff */
[----:B------:R3:W4:Y:S02]  /*14120*/  LDSM.16.M88.4 R60, [R204+0x800] ;  /* 0x00080000cc3c783b */ /* 0x0007240000000200 */
[----:B--2---:R-:W-:Y:S02]  /*14130*/  IMAD.X R15, R3, 0x1, R231, P1 ;  /* 0x00000001030f7824 */ /* 0x004fe400008e06e7 */
[----:B------:R3:W2:Y:S01]  /*14140*/  LDSM.16.M88.4 R72, [R204+0x1000] ;  /* 0x00100000cc48783b */ /* 0x0006a20000000200 */
[----:B------:R-:W-:-:S03]  /*14150*/  ISETP.LT.OR P1, PT, R4, 0x1, P4 ;  /* 0x000000010400780c */ /* 0x000fc60002721670 */
[----:B------:R-:W-:Y:S01]  /*14160*/  @!PT LDS RZ, [RZ] ;  /* 0x00000000fffff984 */ /* 0x000fe20000000800 */
[----:B------:R-:W-:Y:S01]  /*14170*/  @!PT LDS RZ, [RZ] ;  /* 0x00000000fffff984 */ /* 0x000fe20000000800 */
[----:B------:R-:W-:Y:S01]  /*14180*/  @!PT LDS RZ, [RZ] ;  /* 0x00000000fffff984 */ /* 0x000fe20000000800 */
[----:B------:R1:W-:Y:S01]  /*14190*/  LDGSTS.E.BYPASS.LTC128B.128 [R216+0x4080], [R14.64], !P0 ;  /* 0x040800000ed87fae */ /* 0x0003e2000c101d46 */
[----:B------:R-:W-:-:S05]  /*141a0*/  IADD3 R16, P0, R2, R229, RZ ;  /* 0x000000e502107210 */ /* 0x000fca0007f1e0ff */
[----:B------:R-:W-:-:S05]  /*141b0*/  IMAD.X R17, R3, 0x1, R226, P0 ;  /* 0x0000000103117824 */ /* 0x000fca00000e06e2 */
[----:B------:R3:W-:Y:S01]  /*141c0*/  LDGSTS.E.BYPASS.LTC128B.128 [R216+0x5880], [R16.64], !P1 ;  /* 0x0588000010d87fae */ /* 0x0007e2000c901d46 */
[----:B------:R-:W-:Y:S02]  /*141d0*/  ISETP.GE.AND P1, PT, R221, c[0x0][0x1d4], PT ;  /* 0x00007500dd007a0c */ /* 0x000fe40003f26270 */
[----:B-1----:R-:W-:-:S05]  /*141e0*/  IADD3 R14, P0, R2, R228, RZ ;  /* 0x000000e4020e7210 */ /* 0x002fca0007f1e0ff */
[----:B------:R-:W-:Y:S01]  /*141f0*/  IMAD.X R15, R3, 0x1, R227, P0 ;  /* 0x00000001030f7824 */ /* 0x000fe200000e06e3 */
[----:B------:R-:W-:-:S13]  /*14200*/  ISETP.LT.OR P0, PT, R4, 0x1, P2 ;  /* 0x000000010400780c */ /* 0x000fda0001701670 */
[----:B------:R3:W-:Y:S01]  /*14210*/  LDGSTS.E.BYPASS.LTC128B.128 [R216+0x7080], [R14.64], !P0 ;  /* 0x070800000ed87fae */ /* 0x0007e2000c101d46 */
[----:B------:R-:W-:-:S05]  /*14220*/  IADD3 R2, P0, R2, R225, RZ ;  /* 0x000000e102027210 */ /* 0x000fca0007f1e0ff */
[----:B------:R-:W-:Y:S01]  /*14230*/  IMAD.X R3, R3, 0x1, R224, P0 ;  /* 0x0000000103037824 */ /* 0x000fe200000e06e0 */
[----:B------:R-:W-:-:S13]  /*14240*/  ISETP.LT.OR P0, PT, R4, 0x1, P1 ;  /* 0x000000010400780c */ /* 0x000fda0000f01670 */
[----:B------:R3:W-:Y:S01]  /*14250*/  LDGSTS.E.BYPASS.LTC128B.128 [R216+0x8880], [R2.64], !P0 ;  /* 0x0888000002d87fae */ /* 0x0007e2000c101d46 */
[----:B------:R-:W-:-:S13]  /*14260*/  ISETP.GT.AND P0, PT, R13, 0x7f, PT ;  /* 0x0000007f0d00780c */ /* 0x000fda0003f04270 */
[----:B------:R-:W-:Y:S05]  /*14270*/  @P0 BRA `(.L_x_3070) ;  /* 0x0000016000000947 */ /* 0x000fea0003800000 */
[----:B--2-4-:R-:W-:Y:S05]  /*14280*/  BRA.DIV ~URZ, `(.L_x_3071) ;  /* 0x0000f5e27f007947 */ /* 0x014fea000b800000 */
[----:B------:R-:W1:Y:S04]  /*14290*/  SHFL.IDX PT, R5, R5, 0x1, 0x181f ;  /* 0x00381f0005057f89 */ /* 0x000e6800000e0000 */
[----:B---3--:R2:W3:Y:S02]  /*142a0*/  SHFL.IDX PT, R2, R6, 0x1, 0x181f ;  /* 0x00381f0006027f89 */ /* 0x0084e400000e0000 */
.L_x_3181:
[----:B---3--:R-:W-:Y:S02]  /*142b0*/  IADD3 R18, P0, R2, R229, RZ ;  /* 0x000000e502127210 */ /* 0x008fe40007f1e0ff */
[C---:B------:R-:W-:Y:S02]  /*142c0*/  ISETP.LT.OR P2, PT, R4.reuse, 0x21, P2 ;  /* 0x000000210400780c */ /* 0x040fe40001741670 */
[----:B------:R-:W-:Y:S01]  /*142d0*/  ISETP.LT.OR P1, PT, R4, 0x21, P1 ;  /* 0x000000210400780c */ /* 0x000fe20000f21670 */
[----:B-1----:R-:W-:Y:S01]  /*142e0*/  IMAD.X R19, R5, 0x1, R226, P0 ;  /* 0x0000000105137824 */ /* 0x002fe200000e06e2 */
[----:B------:R-:W-:-:S05]  /*142f0*/  IADD3 R16, P0, R2, R228, RZ ;  /* 0x000000e402107210 */ /* 0x000fca0007f1e0ff */
[----:B------:R-:W-:Y:S01]  /*14300*/  IMAD.X R17, R5, 0x1, R227, P0 ;  /* 0x0000000105117824 */ /* 0x000fe200000e06e3 */
[----:B------:R-:W-:-:S05]  /*14310*/  IADD3 R14, P0, R2, R230, RZ ;  /* 0x000000e6020e7210 */ /* 0x000fca0007f1e0ff */
[----:B------:R-:W-:Y:S01]  /*14320*/  IMAD.X R15, R5, 0x1, R231, P0 ;  /* 0x00000001050f7824 */ /* 0x000fe200000e06e7 */
[C---:B------:R-:W-:Y:S02]  /*14330*/  ISETP.LT.OR P0, PT, R4.reuse, 0x21, P3 ;  /* 0x000000210400780c */ /* 0x040fe40001f01670 */
[----:B------:R-:W-:-:S11]  /*14340*/  ISETP.LT.OR P3, PT, R4, 0x21, P4 ;  /* 0x000000210400780c */ /* 0x000fd60002761670 */
[----:B------:R-:W-:Y:S01]  /*14350*/  @!PT LDS RZ, [RZ] ;  /* 0x00000000fffff984 */ /* 0x000fe20000000800 */
[----:B------:R-:W-:Y:S01]  /*14360*/  @!PT LDS RZ, [RZ] ;  /* 0x00000000fffff984 */ /* 0x000fe20000000800 */
[----:B------:R-:W-:Y:S01]  /*14370*/  @!PT LDS RZ, [RZ] ;  /* 0x00000000fffff984 */ /* 0x000fe20000000800 */
[----:B------:R1:W-:Y:S01]  /*14380*/  LDGSTS.E.BYPASS.LTC128B.128 [R219+0x5080], [R14.64], !P0 ;  /* 0x050800000edb7fae */ /* 0x0003e2000c101d46 */
[----:B------:R-:W-:-:S03]  /*14390*/  IADD3 R2, P0, R2, R225, RZ ;  /* 0x000000e102027210 */ /* 0x000fc60007f1e0ff */
[----:B------:R1:W-:Y:S02]  /*143a0*/  LDGSTS.E.BYPASS.LTC128B.128 [R219+0x6880], [R18.64], !P3 ;  /* 0x0688000012db7fae */ /* 0x0003e4000d901d46 */
[----:B------:R-:W-:Y:S02]  /*143b0*/  IMAD.X R3, R5, 0x1, R224, P0 ;  /* 0x0000000105037824 */ /* 0x000fe400000e06e0 */
[----:B------:R1:W-:Y:S04]  /*143c0*/  LDGSTS.E.BYPASS.LTC128B.128 [R219+0x8080], [R16.64], !P2 ;  /* 0x0808000010db7fae */ /* 0x0003e8000d101d46 */
[----:B------:R1:W-:Y:S02]  /*143d0*/  LDGSTS.E.BYPASS.LTC128B.128 [R219+0x9880], [R2.64], !P1 ;  /* 0x0988000002db7fae */ /* 0x0003e4000c901d46 */
.L_x_3070:
[----:B--2-4-:R-:W-:Y:S05]  /*143e0*/  BSYNC B0 ;  /* 0x0000000000007941 */ /* 0x014fea0003800000 */
.L_x_3069:
[----:B------:R-:W-:Y:S01]  /*143f0*/  LOP3.LUT P0, RZ, R149, 0x4, RZ, 0xc0, !PT ;  /* 0x0000000495ff7812 */ /* 0x000fe2000780c0ff */
[----:B------:R-:W0:Y:S01]  /*14400*/  LDGDEPBAR ;  /* 0x00000000000079af */ /* 0x000e220000000000 */
[----:B-1-3--:R-:W-:Y:S01]  /*14410*/  MOV R2, 0x40 ;  /* 0x0000004000027802 */ /* 0x00afe20000000f00 */
[----:B------:R-:W-:Y:S01]  /*14420*/  WARPSYNC 0xffffffff ;  /* 0xffffffff00007948 */ /* 0x000fe20003800000 */
[----:B------:R-:W-:Y:S01]  /*14430*/  HMMA.16816.F32 R28, R8, R24, RZ ;  /* 0x00000018081c723c */ /* 0x000fe200000018ff */
[----:B------:R-:W-:Y:S01]  /*14440*/  LDSM.16.M88.4 R16, [R203] ;  /* 0x00000000cb10783b */ /* 0x000fe20000000200 */
[----:B------:R-:W-:Y:S01]  /*14450*/  SEL R2, R2, 0xffffffc0, !P0 ;  /* 0xffffffc002027807 */ /* 0x000fe20004000000 */
[----:B------:R-:W-:Y:S01]  /*14460*/  BSSY B1, `(.L_x_3072) ;  /* 0x0000126000017945 */ /* 0x000fe20003800000 */
[----:B------:R-:W-:-:S02]  /*14470*/  ISETP.GT.AND P0, PT, R125, R239, PT ;  /* 0x000000ef7d00720c */ /* 0x000fc40003f04270 */
[-C--:B------:R-:W-:Y:S02]  /*14480*/  IADD3 R150, R151, R2.reuse, RZ ;  /* 0x0000000297967210 */ /* 0x080fe40007ffe0ff */
[C---:B------:R-:W-:Y:S01]  /*14490*/  HMMA.16816.F32 R24, R8.reuse, R26, RZ ;  /* 0x0000001a0818723c */ /* 0x040fe200000018ff */
[C---:B------:R-:W-:Y:S02]  /*144a0*/  IADD3 R15, R204.reuse, R2, RZ ;  /* 0x00000002cc0f7210 */ /* 0x040fe40007ffe0ff */
[----:B------:R-:W1:Y:S01]  /*144b0*/  LDSM.16.M88.4 R52, [R150] ;  /* 0x000000009634783b */ /* 0x000e620000000200 */
[C---:B------:R-:W-:Y:S02]  /*144c0*/  IADD3 R213, R204.reuse, 0x4800, RZ ;  /* 0x00004800ccd57810 */ /* 0x040fe40007ffe0ff */
[C---:B------:R-:W-:Y:S01]  /*144d0*/  IADD3 R212, R204.reuse, 0x5800, RZ ;  /* 0x00005800ccd47810 */ /* 0x040fe20007ffe0ff */
[----:B------:R-:W2:Y:S01]  /*144e0*/  LDSM.16.M88.4 R56, [R150+0x800] ;  /* 0x000800009638783b */ /* 0x000ea20000000200 */
[----:B------:R-:W-:Y:S01]  /*144f0*/  HMMA.16816.F32 R32, R8, R36, RZ ;  /* 0x000000240820723c */ /* 0x000fe200000018ff */
[----:B------:R-:W-:-:S02]  /*14500*/  IADD3 R211, R204, 0x5000, RZ ;  /* 0x00005000ccd37810 */ /* 0x000fc40007ffe0ff */
[----:B------:R-:W3:Y:S01]  /*14510*/  LDSM.16.M88.4 R68, [R150+0x1000] ;  /* 0x001000009644783b */ /* 0x000ee20000000200 */
[C---:B------:R-:W-:Y:S02]  /*14520*/  IADD3 R210, R204.reuse, 0x3000, RZ ;  /* 0x00003000ccd27810 */ /* 0x040fe40007ffe0ff */
[C---:B------:R-:W-:Y:S01]  /*14530*/  IADD3 R209, R204.reuse, 0x4000, RZ ;  /* 0x00004000ccd17810 */ /* 0x040fe20007ffe0ff */
[----:B------:R-:W-:Y:S01]  /*14540*/  LDSM.16.M88.4 R64, [R15] ;  /* 0x000000000f40783b */ /* 0x000fe20000000200 */
[----:B------:R-:W-:Y:S01]  /*14550*/  HMMA.16816.F32 R36, R8, R38, RZ ;  /* 0x000000260824723c */ /* 0x000fe200000018ff */
[C---:B------:R-:W-:Y:S02]  /*14560*/  IADD3 R208, R204.reuse, 0x3800, RZ ;  /* 0x00003800ccd07810 */ /* 0x040fe40007ffe0ff */
[----:B------:R-:W-:Y:S01]  /*14570*/  LDSM.16.M88.4 R76, [R15+0x2800] ;  /* 0x002800000f4c783b */ /* 0x000fe20000000200 */
[C---:B------:R-:W-:Y:S02]  /*14580*/  IADD3 R207, R204.reuse, 0x1800, RZ ;  /* 0x00001800cccf7810 */ /* 0x040fe40007ffe0ff */
[----:B------:R-:W-:-:S02]  /*14590*/  IADD3 R206, R204, 0x2800, RZ ;  /* 0x00002800ccce7810 */ /* 0x000fc40007ffe0ff */
[----:B------:R-:W-:Y:S01]  /*145a0*/  HMMA.16816.F32 R40, R8, R48, RZ ;  /* 0x000000300828723c */ /* 0x000fe200000018ff */
[----:B------:R-:W-:-:S07]  /*145b0*/  IADD3 R205, R204, 0x2000, RZ ;  /* 0x00002000cccd7810 */ /* 0x000fce0007ffe0ff */
[----:B------:R-:W-:Y:S01]  /*145c0*/  HMMA.16816.F32 R48, R8, R50, RZ ;  /* 0x000000320830723c */ /* 0x000fe200000018ff */
[----:B------:R-:W4:Y:S07]  /*145d0*/  LDSM.16.M88.4 R8, [R202] ;  /* 0x00000000ca08783b */ /* 0x000f2e0000000200 */
[C---:B------:R-:W-:Y:S08]  /*145e0*/  HMMA.16816.F32 R28, R20.reuse, R44, R28 ;  /* 0x0000002c141c723c */ /* 0x040ff0000000181c */
[C---:B------:R-:W-:Y:S08]  /*145f0*/  HMMA.16816.F32 R24, R20.reuse, R46, R24 ;  /* 0x0000002e1418723c */ /* 0x040ff00000001818 */
[C---:B------:R-:W-:Y:S08]  /*14600*/  HMMA.16816.F32 R32, R20.reuse, R60, R32 ;  /* 0x0000003c1420723c */ /* 0x040ff00000001820 */
[C---:B------:R-:W-:Y:S01]  /*14610*/  HMMA.16816.F32 R36, R20.reuse, R62, R36 ;  /* 0x0000003e1424723c */ /* 0x040fe20000001824 */
[----:B------:R-:W5:Y:S07]  /*14620*/  LDSM.16.M88.4 R60, [R15+0x800] ;  /* 0x000800000f3c783b */ /* 0x000f6e0000000200 */
[C---:B------:R-:W-:Y:S08]  /*14630*/  HMMA.16816.F32 R40, R20.reuse, R72, R40 ;  /* 0x000000481428723c */ /* 0x040ff00000001828 */
[----:B------:R-:W-:Y:S01]  /*14640*/  HMMA.16816.F32 R48, R20, R74, R48 ;  /* 0x0000004a1430723c */ /* 0x000fe20000001830 */
[----:B------:R-:W4:Y:S04]  /*14650*/  LDSM.16.M88.4 R72, [R15+0x1000] ;  /* 0x001000000f48783b */ /* 0x000f280000000200 */
[----:B------:R-:W-:Y:S03]  /*14660*/  LDSM.16.M88.4 R20, [R200+0x4000] ;  /* 0x00400000c814783b */ /* 0x000fe60000000200 */
        /* <DEDUP_REMOVED lines=8> */
[----:B------:R-:W-:Y:S01]  /*146f0*/  HMMA.16816.F32 R48, R16, R70, R48 ;  /* 0x000000461030723c */ /* 0x000fe20000001830 */
[----:B------:R-:W2:Y:S04]  /*14700*/  LDSM.16.M88.4 R68, [R151+0x2800] ;  /* 0x002800009744783b */ /* 0x000ea80000000200 */
[----:B------:R-:W-:Y:S03]  /*14710*/  LDSM.16.M88.4 R16, [R201+0x4000] ;  /* 0x00400000c910783b */ /* 0x000fe60000000200 */
[C---:B----4-:R-:W-:Y:S08]  /*14720*/  HMMA.16816.F32 R44, R8.reuse, R64, R44 ;  /* 0x00000040082c723c */ /* 0x050ff0000000182c */
[C---:B------:R-:W-:Y:S01]  /*14730*/  HMMA.16816.F32 R24, R8.reuse, R66, R24 ;  /* 0x000000420818723c */ /* 0x040fe20000001818 */
[----:B------:R-:W3:Y:S07]  /*14740*/  LDSM.16.M88.4 R64, [R204+0x1800] ;  /* 0x00180000cc40783b */ /* 0x000eee0000000200 */
[C---:B-----5:R-:W-:Y:S08]  /*14750*/  HMMA.16816.F32 R32, R8.reuse, R60, R32 ;  /* 0x0000003c0820723c */ /* 0x060ff00000001820 */
[C---:B------:R-:W-:Y:S01]  /*14760*/  HMMA.16816.F32 R36, R8.reuse, R62, R36 ;  /* 0x0000003e0824723c */ /* 0x040fe20000001824 */
[----:B------:R-:W4:Y:S07]  /*14770*/  LDSM.16.M88.4 R60, [R204+0x2000] ;  /* 0x00200000cc3c783b */ /* 0x000f2e0000000200 */
[C---:B------:R-:W-:Y:S08]  /*14780*/  HMMA.16816.F32 R40, R8.reuse, R72, R40 ;  /* 0x000000480828723c */ /* 0x040ff00000001828 */
[----:B------:R-:W-:Y:S01]  /*14790*/  HMMA.16816.F32 R48, R8, R74, R48 ;  /* 0x0000004a0830723c */ /* 0x000fe20000001830 */
[----:B------:R-:W5:Y:S04]  /*147a0*/  LDSM.16.M88.4 R72, [R204+0x2800] ;  /* 0x00280000cc48783b */ /* 0x000f680000000200 */
[----:B------:R-:W3:Y:S03]  /*147b0*/  LDSM.16.M88.4 R8, [R203+0x4000] ;  /* 0x00400000cb08783b */ /* 0x000ee60000000200 */
[C---:B-1----:R-:W-:Y:S08]  /*147c0*/  HMMA.16816.F32 R44, R20.reuse, R28, R44 ;  /* 0x0000001c142c723c */ /* 0x042ff0000000182c */
[C---:B------:R-:W-:Y:S08]  /*147d0*/  HMMA.16816.F32 R28, R20.reuse, R30, R24 ;  /* 0x0000001e141c723c */ /* 0x040ff00000001818 */
[C---:B------:R-:W-:Y:S08]  /*147e0*/  HMMA.16816.F32 R24, R20.reuse, R52, R32 ;  /* 0x000000341418723c */ /* 0x040ff00000001820 */
[C---:B------:R-:W-:Y:S01]  /*147f0*/  HMMA.16816.F32 R36, R20.reuse, R54, R36 ;  /* 0x000000361424723c */ /* 0x040fe20000001824 */
[----:B------:R-:W1:Y:S07]  /*14800*/  LDSM.16.M88.4 R52, [R150+0x2000] ;  /* 0x002000009634783b */ /* 0x000e6e0000000200 */
[C---:B--2---:R-:W-:Y:S08]  /*14810*/  HMMA.16816.F32 R40, R20.reuse, R68, R40 ;  /* 0x000000441428723c */ /* 0x044ff00000001828 */
[----:B------:R-:W-:Y:S01]  /*14820*/  HMMA.16816.F32 R48, R20, R70, R48 ;  /* 0x000000461430723c */ /* 0x000fe20000001830 */
[----:B------:R-:W2:Y:S07]  /*14830*/  LDSM.16.M88.4 R68, [R150+0x2800] ;  /* 0x002800009644783b */ /* 0x000eae0000000200 */
[C---:B---3--:R-:W-:Y:S08]  /*14840*/  HMMA.16816.F32 R44, R16.reuse, R64, R44 ;  /* 0x00000040102c723c */ /* 0x048ff0000000182c */
[C---:B------:R-:W-:Y:S01]  /*14850*/  HMMA.16816.F32 R32, R16.reuse, R66, R28 ;  /* 0x000000421020723c */ /* 0x040fe2000000181c */
[----:B------:R-:W-:Y:S07]  /*14860*/  LDSM.16.M88.4 R64, [R15+0x1800] ;  /* 0x001800000f40783b */ /* 0x000fee0000000200 */
[C---:B----4-:R-:W-:Y:S01]  /*14870*/  HMMA.16816.F32 R28, R16.reuse, R60, R24 ;  /* 0x0000003c101c723c */ /* 0x050fe20000001818 */
[----:B------:R-:W3:Y:S07]  /*14880*/  LDSM.16.M88.4 R24, [R202+0x4000] ;  /* 0x00400000ca18783b */ /* 0x000eee0000000200 */
[C---:B------:R-:W-:Y:S01]  /*14890*/  HMMA.16816.F32 R20, R16.reuse, R62, R36 ;  /* 0x0000003e1014723c */ /* 0x040fe20000001824 */
[----:B------:R-:W4:Y:S07]  /*148a0*/  LDSM.16.M88.4 R60, [R15+0x2000] ;  /* 0x002000000f3c783b */ /* 0x000f2e0000000200 */
[C---:B-----5:R-:W-:Y:S08]  /*148b0*/  HMMA.16816.F32 R40, R16.reuse, R72, R40 ;  /* 0x000000481028723c */ /* 0x060ff00000001828 */
[----:B------:R-:W-:Y:S01]  /*148c0*/  HMMA.16816.F32 R48, R16, R74, R48 ;  /* 0x0000004a1030723c */ /* 0x000fe20000001830 */
[----:B------:R-:W-:Y:S07]  /*148d0*/  LDSM.16.M88.4 R72, [R151+0x4000] ;  /* 0x004000009748783b */ /* 0x000fee0000000200 */
[C---:B------:R-:W-:Y:S08]  /*148e0*/  HMMA.16816.F32 R44, R8.reuse, R56, R44 ;  /* 0x00000038082c723c */ /* 0x040ff0000000182c */
[C---:B------:R-:W-:Y:S01]  /*148f0*/  HMMA.16816.F32 R36, R8.reuse, R58, R32 ;  /* 0x0000003a0824723c */ /* 0x040fe20000001820 */
[----:B------:R-:W-:Y:S07]  /*14900*/  LDSM.16.M88.4 R56, [R151+0x3000] ;  /* 0x003000009738783b */ /* 0x000fee0000000200 */
[C---:B-1----:R-:W-:Y:S08]  /*14910*/  HMMA.16816.F32 R32, R8.reuse, R52, R28 ;  /* 0x000000340820723c */ /* 0x042ff0000000181c */
[C---:B------:R-:W-:Y:S01]  /*14920*/  HMMA.16816.F32 R28, R8.reuse, R54, R20 ;  /* 0x00000036081c723c */ /* 0x040fe20000001814 */
[----:B------:R-:W1:Y:S04]  /*14930*/  LDSM.16.M88.4 R20, [R200+0x8000] ;  /* 0x00800000c814783b */ /* 0x000e680000000200 */
[----:B------:R-:W5:Y:S03]  /*14940*/  LDSM.16.M88.4 R52, [R151+0x3800] ;  /* 0x003800009734783b */ /* 0x000f660000000200 */
[C---:B--2---:R-:W-:Y:S08]  /*14950*/  HMMA.16816.F32 R16, R8.reuse, R68, R40 ;  /* 0x000000440810723c */ /* 0x044ff00000001828 */
[----:B------:R-:W-:Y:S01]  /*14960*/  HMMA.16816.F32 R40, R8, R70, R48 ;  /* 0x000000460828723c */ /* 0x000fe20000001830 */
[----:B------:R-:W-:Y:S04]  /*14970*/  LDSM.16.M88.4 R68, [R204+0x3800] ;  /* 0x00380000cc44783b */ /* 0x000fe80000000200 */
[----:B------:R-:W-:Y:S03]  /*14980*/  LDSM.16.M88.4 R48, [R204+0x4000] ;  /* 0x00400000cc30783b */ /* 0x000fe60000000200 */
[C---:B---3--:R-:W-:Y:S08]  /*14990*/  HMMA.16816.F32 R44, R24.reuse, R64, R44 ;  /* 0x00000040182c723c */ /* 0x048ff0000000182c */
[C---:B------:R-:W-:Y:S01]  /*149a0*/  HMMA.16816.F32 R36, R24.reuse, R66, R36 ;  /* 0x000000421824723c */ /* 0x040fe20000001824 */
[----:B------:R-:W-:Y:S07]  /*149b0*/  LDSM.16.M88.4 R64, [R150+0x3800] ;  /* 0x003800009640783b */ /* 0x000fee0000000200 */
[C---:B----4-:R-:W-:Y:S08]  /*149c0*/  HMMA.16816.F32 R32, R24.reuse, R60, R32 ;  /* 0x0000003c1820723c */ /* 0x050ff00000001820 */
[C---:B------:R-:W-:Y:S01]  /*149d0*/  HMMA.16816.F32 R28, R24.reuse, R62, R28 ;  /* 0x0000003e181c723c */ /* 0x040fe2000000181c */
[----:B------:R-:W-:Y:S07]  /*149e0*/  LDSM.16.M88.4 R60, [R204+0x3000] ;  /* 0x00300000cc3c783b */ /* 0x000fee0000000200 */
[C---:B------:R-:W-:Y:S01]  /*149f0*/  HMMA.16816.F32 R8, R24.reuse, R76, R16 ;  /* 0x0000004c1808723c */ /* 0x040fe20000001810 */
[----:B------:R-:W2:Y:S07]  /*14a00*/  LDSM.16.M88.4 R16, [R201+0x8000] ;  /* 0x00800000c910783b */ /* 0x000eae0000000200 */
[----:B------:R-:W-:Y:S08]  /*14a10*/  HMMA.16816.F32 R24, R24, R78, R40 ;  /* 0x0000004e1818723c */ /* 0x000ff00000001828 */
        /* <DEDUP_REMOVED lines=8> */
[----:B------:R-:W-:Y:S04]  /*14aa0*/  LDSM.16.M88.4 R24, [R202+0x8000] ;  /* 0x00800000ca18783b */ /* 0x000fe80000000200 */
[----:B------:R-:W-:Y:S03]  /*14ab0*/  LDSM.16.M88.4 R72, [R15+0x3000] ;  /* 0x003000000f48783b */ /* 0x000fe60000000200 */
        /* <DEDUP_REMOVED lines=8> */
[----:B------:R-:W-:Y:S04]  /*14b40*/  LDSM.16.M88.4 R28, [R200+0xc000] ;  /* 0x00c00000c81c783b */ /* 0x000fe80000000200 */
[----:B------:R-:W3:Y:S03]  /*14b50*/  LDSM.16.M88.4 R48, [R15+0x3800] ;  /* 0x003800000f30783b */ /* 0x000ee60000000200 */
[C---:B-1----:R-:W-:Y:S08]  /*14b60*/  HMMA.16816.F32 R16, R8.reuse, R56, R20 ;  /* 0x000000380810723c */ /* 0x042ff00000001814 */
[C---:B------:R-:W-:Y:S01]  /*14b70*/  HMMA.16816.F32 R20, R8.reuse, R58, R36 ;  /* 0x0000003a0814723c */ /* 0x040fe20000001824 */
[----:B------:R-:W1:Y:S07]  /*14b80*/  LDSM.16.M88.4 R56, [R15+0x4000] ;  /* 0x004000000f38783b */ /* 0x000e6e0000000200 */
[C---:B------:R-:W-:Y:S08]  /*14b90*/  HMMA.16816.F32 R36, R8.reuse, R64, R40 ;  /* 0x000000400824723c */ /* 0x040ff00000001828 */
[C---:B------:R-:W-:Y:S01]  /*14ba0*/  HMMA.16816.F32 R52, R8.reuse, R66, R52 ;  /* 0x000000420834723c */ /* 0x040fe20000001834 */
[----:B------:R-:W-:Y:S07]  /*14bb0*/  LDSM.16.M88.4 R64, [R204+0x4800] ;  /* 0x00480000cc40783b */ /* 0x000fee0000000200 */
[C---:B--2---:R-:W-:Y:S08]  /*14bc0*/  HMMA.16816.F32 R44, R8.reuse, R60, R44 ;  /* 0x0000003c082c723c */ /* 0x044ff0000000182c */
[----:B------:R-:W-:Y:S01]  /*14bd0*/  HMMA.16816.F32 R40, R8, R62, R32 ;  /* 0x0000003e0828723c */ /* 0x000fe20000001820 */
[----:B------:R-:W-:Y:S07]  /*14be0*/  LDSM.16.M88.4 R60, [R151+0x5000] ;  /* 0x00500000973c783b */ /* 0x000fee0000000200 */
[C---:B------:R-:W-:Y:S01]  /*14bf0*/  HMMA.16816.F32 R8, R24.reuse, R72, R16 ;  /* 0x000000481808723c */ /* 0x040fe20000001810 */
[----:B------:R-:W-:Y:S07]  /*14c00*/  LDSM.16.M88.4 R16, [R203+0xc000] ;  /* 0x00c00000cb10783b */ /* 0x000fee0000000200 */
[C---:B------:R-:W-:Y:S01]  /*14c10*/  HMMA.16816.F32 R32, R24.reuse, R74, R20 ;  /* 0x0000004a1820723c */ /* 0x040fe20000001814 */
[----:B------:R-:W2:Y:S07]  /*14c20*/  LDSM.16.M88.4 R20, [R201+0xc000] ;  /* 0x00c00000c914783b */ /* 0x000eae0000000200 */
[----:B---3--:R-:W-:Y:S08]  /*14c30*/  HMMA.16816.F32 R36, R24, R48, R36 ;  /* 0x000000301824723c */ /* 0x008ff00000001824 */
[----:B------:R-:W-:Y:S08]  /*14c40*/  HMMA.16816.F32 R8, R28, R68, R8 ;  /* 0x000000441c08723c */ /* 0x000ff00000001808 */
[----:B------:R-:W-:Y:S01]  /*14c50*/  HMMA.16816.F32 R48, R24, R50, R52 ;  /* 0x000000321830723c */ /* 0x000fe20000001834 */
[----:B------:R-:W3:Y:S07]  /*14c60*/  LDSM.16.M88.4 R52, [R150+0x4800] ;  /* 0x004800009634783b */ /* 0x000eee0000000200 */
[----:B------:R-:W-:Y:S01]  /*14c70*/  HMMA.16816.F32 R32, R28, R70, R32 ;  /* 0x000000461c20723c */ /* 0x000fe20000001820 */
[----:B------:R-:W-:Y:S07]  /*14c80*/  LDSM.16.M88.4 R68, [R150+0x5000] ;  /* 0x005000009644783b */ /* 0x000fee0000000200 */
[C---:B-1----:R-:W-:Y:S01]  /*14c90*/  HMMA.16816.F32 R72, R24.reuse, R56, R44 ;  /* 0x000000381848723c */ /* 0x042fe2000000182c */
[----:B------:R-:W1:Y:S07]  /*14ca0*/  LDSM.16.M88.4 R44, [R204+0x5000] ;  /* 0x00500000cc2c783b */ /* 0x000e6e0000000200 */
[----:B------:R-:W-:Y:S01]  /*14cb0*/  HMMA.16816.F32 R76, R24, R58, R40 ;  /* 0x0000003a184c723c */ /* 0x000fe20000001828 */
[----:B------:R-:W4:Y:S07]  /*14cc0*/  LDSM.16.M88.4 R56, [R151+0x5800] ;  /* 0x005800009738783b */ /* 0x000f2e0000000200 */
[----:B--2---:R-:W-:Y:S01]  /*14cd0*/  HMMA.16816.F32 R24, R20, R64, R8 ;  /* 0x000000401418723c */ /* 0x004fe20000001808 */
[----:B------:R-:W-:Y:S07]  /*14ce0*/  LDSM.16.M88.4 R8, [R202+0xc000] ;  /* 0x00c00000ca08783b */ /* 0x000fee0000000200 */
[C---:B------:R-:W-:Y:S08]  /*14cf0*/  HMMA.16816.F32 R36, R28.reuse, R60, R36 ;  /* 0x0000003c1c24723c */ /* 0x040ff00000001824 */
[----:B------:R-:W-:Y:S01]  /*14d00*/  HMMA.16816.F32 R60, R28, R62, R48 ;  /* 0x0000003e1c3c723c */ /* 0x000fe20000001830 */
[----:B------:R-:W2:Y:S07]  /*14d10*/  LDSM.16.M88.4 R48, [R15+0x4800] ;  /* 0x004800000f30783b */ /* 0x000eae0000000200 */
[----:B------:R-:W-:Y:S01]  /*14d20*/  HMMA.16816.F32 R32, R20, R66, R32 ;  /* 0x000000421420723c */ /* 0x000fe20000001820 */
[----:B------:R-:W5:Y:S07]  /*14d30*/  LDSM.16.M88.4 R64, [R204+0x5800] ;  /* 0x00580000cc40783b */ /* 0x000f6e0000000200 */
[----:B---3--:R-:W-:Y:S08]  /*14d40*/  HMMA.16816.F32 R24, R16, R52, R24 ;  /* 0x000000341018723c */ /* 0x008ff00000001818 */
[----:B-1----:R-:W-:Y:S08]  /*14d50*/  HMMA.16816.F32 R40, R20, R44, R36 ;  /* 0x0000002c1428723c */ /* 0x002ff00000001824 */
[----:B------:R-:W-:Y:S01]  /*14d60*/  HMMA.16816.F32 R32, R16, R54, R32 ;  /* 0x000000361020723c */ /* 0x000fe20000001820 */
[----:B------:R-:W1:Y:S07]  /*14d70*/  LDSM.16.M88.4 R52, [R15+0x5000] ;  /* 0x005000000f34783b */ /* 0x000e6e0000000200 */
[----:B----4-:R-:W-:Y:S08]  /*14d80*/  HMMA.16816.F32 R72, R28, R56, R72 ;  /* 0x000000381c48723c */ /* 0x010ff00000001848 */
[----:B--2---:R-:W-:Y:S08]  /*14d90*/  HMMA.16816.F32 R36, R8, R48, R24 ;  /* 0x000000300824723c */ /* 0x004ff00000001818 */
[----:B------:R-:W-:Y:S08]  /*14da0*/  HMMA.16816.F32 R56, R28, R58, R76 ;  /* 0x0000003a1c38723c */ /* 0x000ff0000000184c */
[----:B------:R-:W-:Y:S08]  /*14db0*/  HMMA.16816.F32 R28, R20, R46, R60 ;  /* 0x0000002e141c723c */ /* 0x000ff0000000183c */
[----:B------:R-:W-:Y:S01]  /*14dc0*/  HMMA.16816.F32 R44, R8, R50, R32 ;  /* 0x00000032082c723c */ /* 0x000fe20000001820 */
[----:B------:R-:W2:Y:S01]  /*14dd0*/  LDSM.16.M88.4 R48, [R150+0x5800] ;  /* 0x005800009630783b */ /* 0x000ea20000000200 */
[----:B------:R-:W-:-:S04]  /*14de0*/  FMUL.FTZ R2, R36, c[0x0][0x320] ;  /* 0x0000c80024027a20 */ /* 0x000fc80000410000 */
[----:B------:R3:W4:Y:S02]  /*14df0*/  MUFU.TANH R61, R2 ;  /* 0x00000002003d7308 */ /* 0x0007240000002400 */
[----:B------:R-:W-:Y:S08]  /*14e00*/  HMMA.16816.F32 R24, R16, R68, R40 ;  /* 0x000000441018723c */ /* 0x000ff00000001828 */
[----:B-----5:R-:W-:Y:S01]  /*14e10*/  HMMA.16816.F32 R40, R20, R64, R72 ;  /* 0x000000401428723c */ /* 0x020fe20000001848 */
[----:B---3--:R-:W-:-:S07]  /*14e20*/  FMUL.FTZ R2, R37, c[0x0][0x320] ;  /* 0x0000c80025027a20 */ /* 0x008fce0000410000 */
[----:B------:R-:W-:Y:S01]  /*14e30*/  HMMA.16816.F32 R28, R16, R70, R28 ;  /* 0x00000046101c723c */ /* 0x000fe2000000181c */
[----:B------:R3:W2:Y:S07]  /*14e40*/  MUFU.TANH R14, R2 ;  /* 0x00000002000e7308 */ /* 0x0006ae0000002400 */
[----:B-1----:R-:W-:Y:S08]  /*14e50*/  HMMA.16816.F32 R32, R8, R52, R24 ;  /* 0x000000340820723c */ /* 0x002ff00000001818 */
[----:B------:R-:W-:Y:S01]  /*14e60*/  HMMA.16816.F32 R20, R20, R66, R56 ;  /* 0x000000421414723c */ /* 0x000fe20000001838 */
[----:B---3--:R-:W-:-:S04]  /*14e70*/  FMUL.FTZ R2, R38, c[0x0][0x320] ;  /* 0x0000c80026027a20 */ /* 0x008fc80000410000 */
[----:B------:R1:W3:Y:S03]  /*14e80*/  MUFU.TANH R62, R2 ;  /* 0x00000002003e7308 */ /* 0x0002e60000002400 */
[----:B--2---:R-:W-:Y:S08]  /*14e90*/  HMMA.16816.F32 R24, R16, R48, R40 ;  /* 0x000000301018723c */ /* 0x004ff00000001828 */
[----:B------:R-:W-:Y:S01]  /*14ea0*/  HMMA.16816.F32 R28, R8, R54, R28 ;  /* 0x00000036081c723c */ /* 0x000fe2000000181c */
[----:B-1----:R-:W-:-:S02]  /*14eb0*/  FMUL.FTZ R2, R39, c[0x0][0x320] ;  /* 0x0000c80027027a20 */ /* 0x002fc40000410000 */
[----:B------:R-:W1:Y:S05]  /*14ec0*/  LDSM.16.M88.4 R36, [R15+0x5800] ;  /* 0x005800000f24783b */ /* 0x000e6a0000000200 */
[----:B------:R-:W-:Y:S01]  /*14ed0*/  HMMA.16816.F32 R16, R16, R50, R20 ;  /* 0x000000321010723c */ /* 0x000fe20000001814 */
[----:B------:R2:W1:Y:S01]  /*14ee0*/  MUFU.TANH R60, R2 ;  /* 0x00000002003c7308 */ /* 0x0004620000002400 */
[----:B------:R-:W-:-:S04]  /*14ef0*/  DEPBAR.LE SB0, 0x0 ;  /* 0x000080000000791a */ /* 0x000fc80000000000 */
[----:B--2---:R-:W-:-:S04]  /*14f00*/  FMUL.FTZ R2, R44, c[0x0][0x320] ;  /* 0x0000c8002c027a20 */ /* 0x004fc80000410000 */
[----:B------:R2:W1:Y:S02]  /*14f10*/  MUFU.TANH R52, R2 ;  /* 0x0000000200347308 */ /* 0x0004640000002400 */
[----:B--2---:R-:W-:Y:S01]  /*14f20*/  FMUL.FTZ R2, R45, c[0x0][0x320] ;  /* 0x0000c8002d027a20 */ /* 0x004fe20000410000 */
[C---:B-1----:R-:W-:Y:S05]  /*14f30*/  HMMA.16816.F32 R20, R8.reuse, R36, R24 ;  /* 0x000000240814723c */ /* 0x042fea0000001818 */
[----:B------:R1:W2:Y:S06]  /*14f40*/  MUFU.TANH R45, R2 ;  /* 0x00000002002d7308 */ /* 0x0002ac0000002400 */
        /* <DEDUP_REMOVED lines=39> */
[----:B--234-:R-:W-:Y:S02]  /*151c0*/  IMAD.MOV.U32 R3, RZ, RZ, c[0x0][0x2b8] ;  /* 0x0000ae00ff037624 */ /* 0x01cfe400078e00ff */
[----:B------:R-:W-:-:S03]  /*151d0*/  IMAD.MOV.U32 R222, RZ, RZ, RZ ;  /* 0x000000ffffde7224 */ /* 0x000fc600078e00ff */
[----:B------:R-:W-:Y:S02]  /*151e0*/  ISETP.NE.AND P1, PT, R3, 0x1, PT ;  /* 0x000000010300780c */ /* 0x000fe40003f25270 */
        /* <DEDUP_REMOVED lines=29> */
.L_x_3182:
[----:B------:R-:W-:Y:S05]  /*153c0*/  BRA.DIV ~URZ, `(.L_x_3075) ;  /* 0x0000e5e27f007947 */ /* 0x000fea000b800000 */
[----:B------:R3:W4:Y:S02]  /*153d0*/  SHFL.IDX PT, R2, R6, RZ, 0x181f ;  /* 0x00181fff06027589 */ /* 0x00072400000e0000 */
.L_x_3183:
[----:B------:R-:W-:Y:S01]  /*153e0*/  BSSY B0, `(.L_x_3076) ;  /* 0x0000015000007945 */ /* 0x000fe20003800000 */
[----:B------:R-:W-:Y:S05]  /*153f0*/  @!P0 BRA `(.L_x_3077) ;  /* 0x0000013000008947 */ /* 0x000fea0003800000 */
[----:B------:R-:W-:Y:S02]  /*15400*/  ISETP.GE.AND P0, PT, R140, c[0x0][0x1d4], PT ;  /* 0x000075008c007a0c */ /* 0x000fe40003f06270 */
[----:B----4-:R-:W-:Y:S02]  /*15410*/  IADD3 R8, P1, R2, R230, RZ ;  /* 0x000000e602087210 */ /* 0x010fe40007f3e0ff */
[----:B------:R-:W-:Y:S02]  /*15420*/  ISETP.GE.AND P3, PT, R142, c[0x0][0x1d4], PT ;  /* 0x000075008e007a0c */ /* 0x000fe40003f66270 */
[----:B------:R-:W-:Y:S01]  /*15430*/  ISETP.GE.AND P2, PT, R220, c[0x0][0x1d4], PT ;  /* 0x00007500dc007a0c */ /* 0x000fe20003f46270 */
[----:B--2---:R-:W-:Y:S01]  /*15440*/  IMAD.X R9, R4, 0x1, R231, P1 ;  /* 0x0000000104097824 */ /* 0x004fe200008e06e7 */
[----:B------:R-:W-:-:S05]  /*15450*/  IADD3 R10, P1, R2, R229, RZ ;  /* 0x000000e5020a7210 */ /* 0x000fca0007f3e0ff */
[----:B------:R-:W-:Y:S01]  /*15460*/  @!PT LDS RZ, [RZ] ;  /* 0x00000000fffff984 */ /* 0x000fe20000000800 */
[----:B------:R-:W-:Y:S01]  /*15470*/  @!PT LDS RZ, [RZ] ;  /* 0x00000000fffff984 */ /* 0x000fe20000000800 */
[----:B------:R-:W-:Y:S01]  /*15480*/  @!PT LDS RZ, [RZ] ;  /* 0x00000000fffff984 */ /* 0x000fe20000000800 */
[----:B------:R2:W-:Y:S01]  /*15490*/  LDGSTS.E.BYPASS.LTC128B.128 [R216+0xa080], [R8.64], !P0 ;  /* 0x0a08000008d87fae */ /* 0x0005e2000c101d46 */
[----:B------:R-:W-:Y:S01]  /*154a0*/  IMAD.X R11, R4, 0x1, R226, P1 ;  /* 0x00000001040b7824 */ /* 0x000fe200008e06e2 */
[----:B------:R-:W-:-:S04]  /*154b0*/  ISETP.GE.AND P1, PT, R221, c[0x0][0x1d4], PT ;  /* 0x00007500dd007a0c */ /* 0x000fc80003f26270 */
[----:B------:R4:W-:Y:S01]  /*154c0*/  LDGSTS.E.BYPASS.LTC128B.128 [R216+0xb880], [R10.64], !P3 ;  /* 0x0b8800000ad87fae */ /* 0x0009e2000d901d46 */
[----:B--2---:R-:W-:-:S05]  /*154d0*/  IADD3 R8, P0, R2, R228, RZ ;  /* 0x000000e402087210 */ /* 0x004fca0007f1e0ff */
[----:B------:R-:W-:Y:S01]  /*154e0*/  IMAD.X R9, R4, 0x1, R227, P0 ;  /* 0x0000000104097824 */ /* 0x000fe200000e06e3 */
[----:B------:R-:W-:-:S04]  /*154f0*/  IADD3 R2, P0, R2, R225, RZ ;  /* 0x000000e102027210 */ /* 0x000fc80007f1e0ff */
[----:B------:R4:W-:Y:S01]  /*15500*/  LDGSTS.E.BYPASS.LTC128B.128 [R216+0xd080], [R8.64], !P2 ;  /* 0x0d08000008d87fae */ /* 0x0009e2000d101d46 */
[----:B------:R-:W-:-:S05]  /*15510*/  IMAD.X R3, R4, 0x1, R224, P0 ;  /* 0x0000000104037824 */ /* 0x000fca00000e06e0 */
[----:B------:R4:W-:Y:S03]  /*15520*/  LDGSTS.E.BYPASS.LTC128B.128 [R216+0xe880], [R2.64], !P1 ;  /* 0x0e88000002d87fae */ /* 0x0009e6000c901d46 */
.L_x_3077:
[----:B------:R-:W-:Y:S05]  /*15530*/  BSYNC B0 ;  /* 0x0000000000007941 */ /* 0x000fea0003800000 */
.L_x_3076:
[----:B------:R-:W-:Y:S01]  /*15540*/  ISETP.GE.AND P0, PT, R13, 0x21, PT ;  /* 0x000000210d00780c */ /* 0x000fe20003f06270 */
[----:B------:R-:W-:Y:S06]  /*15550*/  BRA.DIV ~URZ, `(.L_x_3078) ;  /* 0x0000e4c27f007947 */ /* 0x000fec000b800000 */
[----:B--2---:R2:W1:Y:S04]  /*15560*/  SHFL.IDX PT, R4, R5, 0x1, 0x181f ;  /* 0x00381f0005047f89 */ /* 0x00446800000e0000 */
[----:B----4-:R2:W4:Y:S02]  /*15570*/  SHFL.IDX PT, R2, R6, 0x1, 0x181f ;  /* 0x00381f0006027f89 */ /* 0x01052400000e0000 */
.L_x_3184:
[----:B------:R-:W-:Y:S05]  /*15580*/  @!P0 BRA `(.L_x_3073) ;  /* 0x0000013000008947 */ /* 0x000fea0003800000 */
[----:B------:R-:W-:Y:S02]  /*15590*/  ISETP.GE.AND P0, PT, R140, c[0x0][0x1d4], PT ;  /* 0x000075008c007a0c */ /* 0x000fe40003f06270 */
[----:B----4-:R-:W-:Y:S02]  /*155a0*/  IADD3 R8, P1, R2, R230, RZ ;  /* 0x000000e602087210 */ /* 0x010fe40007f3e0ff */
[----:B------:R-:W-:Y:S02]  /*155b0*/  ISETP.GE.AND P3, PT, R142, c[0x0][0x1d4], PT ;  /* 0x000075008e007a0c */ /* 0x000fe40003f66270 */
[----:B------:R-:W-:Y:S01]  /*155c0*/  ISETP.GE.AND P2, PT, R220, c[0x0][0x1d4], PT ;  /* 0x00007500dc007a0c */ /* 0x000fe20003f46270 */
[----:B-1----:R-:W-:Y:S01]  /*155d0*/  IMAD.X R9, R4, 0x1, R231, P1 ;  /* 0x0000000104097824 */ /* 0x002fe200008e06e7 */
        /* <DEDUP_REMOVED lines=8> */
[----:B-1----:R-:W-:-:S05]  /*15660*/  IADD3 R8, P0, R2, R228, RZ ;  /* 0x000000e402087210 */ /* 0x002fca0007f1e0ff */
[----:B------:R-:W-:Y:S01]  /*15670*/  IMAD.X R9, R4, 0x1, R227, P0 ;  /* 0x0000000104097824 */ /* 0x000fe200000e06e3 */
[----:B------:R-:W-:-:S04]  /*15680*/  IADD3 R2, P0, R2, R225, RZ ;  /* 0x000000e102027210 */ /* 0x000fc80007f1e0ff */
[----:B------:R4:W-:Y:S01]  /*15690*/  LDGSTS.E.BYPASS.LTC128B.128 [R219+0xe080], [R8.64], !P2 ;  /* 0x0e08000008db7fae */ /* 0x0009e2000d101d46 */
[----:B------:R-:W-:-:S05]  /*156a0*/  IMAD.X R3, R4, 0x1, R224, P0 ;  /* 0x0000000104037824 */ /* 0x000fca00000e06e0 */
[----:B------:R4:W-:Y:S03]  /*156b0*/  LDGSTS.E.BYPASS.LTC128B.128 [R219+0xf880], [R2.64], !P1 ;  /* 0x0f88000002db7fae */ /* 0x0009e6000c901d46 */
.L_x_3073:
[----:B--234-:R-:W-:Y:S05]  /*156c0*/  BSYNC B1 ;  /* 0x0000000000017941 */ /* 0x01cfea0003800000 */
.L_x_3072:
[----:B------:R-:W2:Y:S01]  /*156d0*/  LDL R3, [R1] ;  /* 0x0000000001037983 */ /* 0x000ea20000100800 */
[----:B-1----:R-:W-:-:S03]  /*156e0*/  IMAD.MOV.U32 R4, RZ, RZ, c[0x0][0x2c4] ;  /* 0x0000b100ff047624 */ /* 0x002fc600078e00ff */
[----:B------:R-:W2:Y:S04]  /*156f0*/  LDL R2, [R1+0x20] ;  /* 0x0000200001027983 */ /* 0x000ea80000100800 */
[----:B------:R-:W3:Y:S04]  /*15700*/  LDL R6, [R1+0xc] ;  /* 0x00000c0001067983 */ /* 0x000ee80000100800 */
[----:B------:R-:W4:Y:S01]  /*15710*/  LDL R5, [R1+0x4] ;  /* 0x0000040001057983 */ /* 0x000f220000100800 */
[----:B------:R-:W-:-:S03]  /*15720*/  ISETP.NE.AND P0, PT, R4, 0x1, PT ;  /* 0x000000010400780c */ /* 0x000fc60003f05270 */
[----:B------:R-:W0:Y:S01]  /*15730*/  LDGDEPBAR ;  /* 0x00000000000079af */ /* 0x000e220000000000 */
[----:B--2---:R-:W-:-:S09]  /*15740*/  IADD3 R2, R2, R3, RZ ;  /* 0x0000000302027210 */ /* 0x004fd20007ffe0ff */
[----:B------:R-:W-:-:S04]  /*15750*/  @P0 IMAD.HI.U32 R3, R2, c[0x0][0x2c8], RZ ;  /* 0x0000b20002030a27 */ /* 0x000fc800078e00ff */
[----:B------:R-:W-:Y:S01]  /*15760*/  IMAD.MOV.U32 R4, RZ, RZ, R2 ;  /* 0x000000ffff047224 */ /* 0x000fe200078e0002 */
[C---:B---3--:R-:W-:Y:S02]  /*15770*/  IADD3 R2, -R6.reuse, 0x1, R121 ;  /* 0x0000000106027810 */ /* 0x048fe40007ffe179 */
[----:B------:R-:W-:Y:S02]  /*15780*/  @P0 SHF.R.U32.HI R4, RZ, c[0x0][0x2cc], R3 ;  /* 0x0000b300ff040a19 */ /* 0x000fe40000011603 */
[----:B------:R-:W-:Y:S01]  /*15790*/  IADD3 R6, -R6, R121, RZ ;  /* 0x0000007906067210 */ /* 0x000fe20007ffe1ff */
[----:B----4-:R-:W-:Y:S01]  /*157a0*/  IMAD.IADD R5, R2, 0x1, -R5 ;  /* 0x0000000102057824 */ /* 0x010fe200078e0a05 */
[----:B------:R-:W-:Y:S05]  /*157b0*/  BRA.DIV ~URZ, `(.L_x_3079) ;  /* 0x0000e3327f007947 */ /* 0x000fea000b800000 */
[----:B------:R1:W2:Y:S02]  /*157c0*/  SHFL.IDX PT, R2, R4, RZ, 0x1c1f ;  /* 0x001c1fff04027589 */ /* 0x0002a400000e0000 */
.L_x_3185:
        /* <DEDUP_REMOVED lines=77> */
[----:B------:R-:W2:Y:S01]  /*15ca0*/  SHFL.BFLY PT, R5, R3, 0x2, 0x1f ;  /* 0x0c401f0003057f89 */ /* 0x000ea200000e0000 */
[----:B-1----:R-:W-:-:S05]  /*15cb0*/  FMNMX.FTZ R2, R4, R2, !PT ;  /* 0x0000000204027209 */ /* 0x002fca0007810000 */
[----:B------:R-:W1:Y:S01]  /*15cc0*/  SHFL.BFLY PT, R6, R2, 0x1, 0x1f ;  /* 0x0c201f0002067f89 */ /* 0x000e6200000e0000 */
[----:B--2---:R-:W-:-:S05]  /*15cd0*/  FMNMX.FTZ R5, R3, R5, !PT ;  /* 0x0000000503057209 */ /* 0x004fca0007810000 */
[----:B------:R2:W3:Y:S01]  /*15ce0*/  SHFL.BFLY PT, R4, R5, 0x1, 0x1f ;  /* 0x0c201f0005047f89 */ /* 0x0004e200000e0000 */
[----:B-1----:R-:W-:-:S05]  /*15cf0*/  FMNMX.FTZ R6, R2, R6, !PT ;  /* 0x0000000602067209 */ /* 0x002fca0007810000 */
.L_x_3186:
[C---:B------:R-:W-:Y:S01]  /*15d00*/  FMUL.FTZ R3, R6.reuse, c[0x0][0x2d0] ;  /* 0x0000b40006037a20 */ /* 0x040fe20000410000 */
[----:B------:R-:W-:Y:S01]  /*15d10*/  FSETP.NEU.FTZ.AND P0, PT, R6, -INF , PT ;  /* 0xff8000000600780b */ /* 0x000fe20003f1d000 */
[----:B------:R-:W-:Y:S01]  /*15d20*/  WARPSYNC 0xffffffff ;  /* 0xffffffff00007948 */ /* 0x000fe20003800000 */
[----:B--23--:R-:W-:Y:S01]  /*15d30*/  FMNMX.FTZ R5, R4, R5, !PT ;  /* 0x0000000504057209 */ /* 0x00cfe20007810000 */
[----:B------:R-:W1:Y:S01]  /*15d40*/  LDSM.16.MT88.4 R24, [R196] ;  /* 0x00000000c418783b */ /* 0x000e620000004200 */
[----:B------:R-:W-:Y:S02]  /*15d50*/  FSEL R3, R3, RZ, P0 ;  /* 0x000000ff03037208 */ /* 0x000fe40000000000 */
[----:B------:R-:W-:Y:S01]  /*15d60*/  FSETP.NEU.FTZ.AND P0, PT, R5, -INF , PT ;  /* 0xff8000000500780b */ /* 0x000fe20003f1d000 */
[----:B------:R-:W2:Y:S02]  /*15d70*/  LDSM.16.MT88.4 R20, [R197] ;  /* 0x00000000c514783b */ /* 0x000ea40000004200 */
[----:B------:R-:W-:-:S02]  /*15d80*/  FFMA.FTZ R2, R13, c[0x0][0x2d0], -R3 ;  /* 0x0000b4000d027a23 */ /* 0x000fc40000010803 */
[--C-:B------:R-:W-:Y:S01]  /*15d90*/  FFMA.FTZ R4, R18, c[0x0][0x2d0], -R3.reuse ;  /* 0x0000b40012047a23 */ /* 0x100fe20000010803 */
[----:B------:R-:W-:Y:S01]  /*15da0*/  LDSM.16.MT88.4 R36, [R197+0x800] ;  /* 0x00080000c524783b */ /* 0x000fe20000004200 */
[----:B------:R3:W-:Y:S03]  /*15db0*/  MUFU.EX2 R109, R2 ;  /* 0x00000002006d7308 */ /* 0x0007e60000000800 */
[----:B------:R-:W-:Y:S04]  /*15dc0*/  LDSM.16.MT88.4 R40, [R196+0x800] ;  /* 0x00080000c428783b */ /* 0x000fe80000004200 */
[----:B------:R-:W4:Y:S01]  /*15dd0*/  LDSM.16.MT88.4 R64, [R198] ;  /* 0x00000000c640783b */ /* 0x000f220000004200 */
[----:B------:R5:W-:Y:S03]  /*15de0*/  MUFU.EX2 R119, R4 ;  /* 0x0000000400777308 */ /* 0x000be60000000800 */
[----:B------:R-:W1:Y:S04]  /*15df0*/  LDSM.16.MT88.4 R56, [R199] ;  /* 0x00000000c738783b */ /* 0x000e680000004200 */
[----:B------:R-:W1:Y:S01]  /*15e00*/  LDSM.16.MT88.4 R68, [R196+0x1800] ;  /* 0x00180000c444783b */ /* 0x000e620000004200 */
[----:B---3--:R-:W-:-:S03]  /*15e10*/  FFMA.FTZ R2, R14, c[0x0][0x2d0], -R3 ;  /* 0x0000b4000e027a23 */ /* 0x008fc60000010803 */
[----:B------:R-:W-:Y:S01]  /*15e20*/  LDSM.16.MT88.4 R72, [R199+0x800] ;  /* 0x00080000c748783b */ /* 0x000fe20000004200 */
[----:B------:R3:W2:Y:S03]  /*15e30*/  MUFU.EX2 R108, R2 ;  /* 0x00000002006c7308 */ /* 0x0006a60000000800 */
[----:B------:R-:W-:Y:S01]  /*15e40*/  LDSM.16.MT88.4 R52, [R197+0x1800] ;  /* 0x00180000c534783b */ /* 0x000fe20000004200 */
[----:B-----5:R-:W-:-:S03]  /*15e50*/  FFMA.FTZ R4, R19, c[0x0][0x2d0], -R3 ;  /* 0x0000b40013047a23 */ /* 0x020fc60000010803 */
[----:B------:R-:W-:Y:S01]  /*15e60*/  LDSM.16.MT88.4 R60, [R199+0x1800] ;  /* 0x00180000c73c783b */ /* 0x000fe20000004200 */
[----:B------:R-:W-:Y:S03]  /*15e70*/  MUFU.EX2 R133, R4 ;  /* 0x0000000400857308 */ /* 0x000fe60000000800 */
[----:B------:R-:W-:Y:S04]  /*15e80*/  LDSM.16.MT88.4 R80, [R198+0x1800] ;  /* 0x00180000c650783b */ /* 0x000fe80000004200 */
[----:B------:R-:W-:Y:S01]  /*15e90*/  LDSM.16.MT88.4 R76, [R197+0x2000] ;  /* 0x00200000c54c783b */ /* 0x000fe20000004200 */
[----:B---3--:R-:W-:Y:S01]  /*15ea0*/  FFMA.FTZ R2, R16, c[0x0][0x2d0], -R3 ;  /* 0x0000b40010027a23 */ /* 0x008fe20000010803 */
[----:B--2---:R-:W-:-:S02]  /*15eb0*/  F2FP.PACK_AB R16, R108, R109 ;  /* 0x0000006d6c10723e */ /* 0x004fc400000000ff */
[----:B------:R-:W-:Y:S01]  /*15ec0*/  LDSM.16.MT88.4 R168, [R196+0x1000] ;  /* 0x00100000c4a8783b */ /* 0x000fe20000004200 */
[----:B------:R2:W-:Y:S03]  /*15ed0*/  MUFU.EX2 R118, R2 ;  /* 0x0000000200767308 */ /* 0x0005e60000000800 */
[----:B------:R-:W-:Y:S01]  /*15ee0*/  LDSM.16.MT88.4 R160, [R197+0x1000] ;  /* 0x00100000c5a0783b */ /* 0x000fe20000004200 */
[----:B--2---:R-:W-:-:S04]  /*15ef0*/  FFMA.FTZ R2, R17, c[0x0][0x2d0], -R3 ;  /* 0x0000b40011027a23 */ /* 0x004fc80000010803 */
[----:B------:R2:W3:Y:S02]  /*15f00*/  MUFU.EX2 R116, R2 ;  /* 0x0000000200747308 */ /* 0x0004e40000000800 */
[----:B--2---:R-:W-:Y:S01]  /*15f10*/  FMUL.FTZ R2, R5, c[0x0][0x2d0] ;  /* 0x0000b40005027a20 */ /* 0x004fe20000410000 */
[----:B---3--:R-:W-:-:S04]  /*15f20*/  F2FP.PACK_AB R18, R116, R118 ;  /* 0x000000767412723e */ /* 0x008fc800000000ff */
[----:B------:R-:W-:-:S05]  /*15f30*/  FSEL R2, R2, RZ, P0 ;  /* 0x000000ff02027208 */ /* 0x000fca0000000000 */
[----:B------:R-:W-:Y:S01]  /*15f40*/  FFMA.FTZ R4, R8, c[0x0][0x2d0], -R2 ;  /* 0x0000b40008047a23 */ /* 0x000fe20000010802 */
[----:B------:R-:W-:-:S03]  /*15f50*/  F2FP.PACK_AB R8, R133, R119 ;  /* 0x000000778508723e */ /* 0x000fc600000000ff */
[----:B------:R2:W-:Y:S02]  /*15f60*/  MUFU.EX2 R13, R4 ;  /* 0x00000004000d7308 */ /* 0x0005e40000000800 */
[----:B--2---:R-:W-:-:S06]  /*15f70*/  FFMA.FTZ R4, R9, c[0x0][0x2d0], -R2 ;  /* 0x0000b40009047a23 */ /* 0x004fcc0000010802 */
[----:B------:R2:W3:Y:S02]  /*15f80*/  MUFU.EX2 R14, R4 ;  /* 0x00000004000e7308 */ /* 0x0004e40000000800 */
[----:B--2---:R-:W-:Y:S01]  /*15f90*/  FFMA.FTZ R4, R11, c[0x0][0x2d0], -R2 ;  /* 0x0000b4000b047a23 */ /* 0x004fe20000010802 */
[----:B---3--:R-:W-:Y:S01]  /*15fa0*/  F2FP.PACK_AB R17, R14, R13 ;  /* 0x0000000d0e11723e */ /* 0x008fe200000000ff */
[----:B------:R-:W-:-:S04]  /*15fb0*/  FADD.FTZ R14, R13, R14 ;  /* 0x0000000e0d0e7221 */ /* 0x000fc80000010000 */
[----:B------:R2:W3:Y:S02]  /*15fc0*/  MUFU.EX2 R117, R4 ;  /* 0x0000000400757308 */ /* 0x0004e40000000800 */
[----:B--2---:R-:W-:Y:S02]  /*15fd0*/  FFMA.FTZ R4, R10, c[0x0][0x2d0], -R2 ;  /* 0x0000b4000a047a23 */ /* 0x004fe40000010802 */
[----:B---3--:R-:W-:-:S04]  /*15fe0*/  FADD.FTZ R14, R117, R14 ;  /* 0x0000000e750e7221 */ /* 0x008fc80000010000 */
[----:B------:R2:W3:Y:S02]  /*15ff0*/  MUFU.EX2 R125, R4 ;  /* 0x00000004007d7308 */ /* 0x0004e40000000800 */
[----:B--2---:R-:W-:Y:S01]  /*16000*/  FFMA.FTZ R4, R31, c[0x0][0x2d0], -R3 ;  /* 0x0000b4001f047a23 */ /* 0x004fe20000010803 */
[----:B---3--:R-:W-:-:S05]  /*16010*/  F2FP.PACK_AB R19, R125, R117 ;  /* 0x000000757d13723e */ /* 0x008fca00000000ff */
[----:B------:R2:W-:Y:S02]  /*16020*/  MUFU.EX2 R127, R4 ;  /* 0x00000004007f7308 */ /* 0x0005e40000000800 */
[----:B-1----:R-:W-:Y:S01]  /*16030*/  HMMA.16816.F32 R44, R16, R24, RZ ;  /* 0x00000018102c723c */ /* 0x002fe200000018ff */
[----:B--2---:R-:W-:-:S05]  /*16040*/  FFMA.FTZ R4, R34, c[0x0][0x2d0], -R3 ;  /* 0x0000b40022047a23 */ /* 0x004fca0000010803 */
[----:B------:R1:W2:Y:S02]  /*16050*/  MUFU.EX2 R132, R4 ;  /* 0x0000000400847308 */ /* 0x0002a40000000800 */
[----:B-1----:R-:W-:Y:S01]  /*16060*/  FFMA.FTZ R4, R29, c[0x0][0x2d0], -R2 ;  /* 0x0000b4001d047a23 */ /* 0x002fe20000010802 */
[----:B--2---:R-:W-:-:S05]  /*16070*/  F2FP.PACK_AB R10, R132, R127 ;  /* 0x0000007f840a723e */ /* 0x004fca00000000ff */
[----:B------:R1:W-:Y:S02]  /*16080*/  MUFU.EX2 R124, R4 ;  /* 0x00000004007c7308 */ /* 0x0003e40000000800 */
[--C-:B-1----:R-:W-:Y:S02]  /*16090*/  FFMA.FTZ R4, R28, c[0x0][0x2d0], -R2.reuse ;  /* 0x0000b4001c047a23 */ /* 0x102fe40000010802 */
[C---:B------:R-:W-:Y:S04]  /*160a0*/  HMMA.16816.F32 R28, R16.reuse, R26, RZ ;  /* 0x0000001a101c723c */ /* 0x040fe800000018ff */
[----:B------:R1:W2:Y:S04]  /*160b0*/  MUFU.EX2 R126, R4 ;  /* 0x00000004007e7308 */ /* 0x0002a80000000800 */
[C---:B------:R-:W-:Y:S08]  /*160c0*/  HMMA.16816.F32 R24, R16.reuse, R20, RZ ;  /* 0x000000141018723c */ /* 0x040ff000000018ff */
[----:B------:R-:W-:Y:S01]  /*160d0*/  HMMA.16816.F32 R20, R16, R22, RZ ;  /* 0x000000161014723c */ /* 0x000fe200000018ff */
[----:B-1----:R-:W-:Y:S01]  /*160e0*/  FFMA.FTZ R4, R32, c[0x0][0x2d0], -R2 ;  /* 0x0000b40020047a23 */ /* 0x002fe20000010802 */
[----:B--2---:R-:W-:-:S03]  /*160f0*/  F2FP.PACK_AB R9, R126, R124 ;  /* 0x0000007c7e09723e */ /* 0x004fc600000000ff */
[----:B------:R1:W-:Y:S02]  /*16100*/  MUFU.EX2 R137, R4 ;  /* 0x0000000400897308 */ /* 0x0003e40000000800 */
[----:B-1----:R-:W-:Y:S02]  /*16110*/  FFMA.FTZ R4, R33, c[0x0][0x2d0], -R2 ;  /* 0x0000b40021047a23 */ /* 0x002fe40000010802 */
[----:B----4-:R-:W-:Y:S04]  /*16120*/  HMMA.16816.F32 R32, R16, R64, RZ ;  /* 0x000000401020723c */ /* 0x010fe800000018ff */
[----:B------:R-:W1:Y:S02]  /*16130*/  MUFU.EX2 R136, R4 ;  /* 0x0000000400887308 */ /* 0x000e640000000800 */
[----:B-1----:R-:W-:-:S09]  /*16140*/  F2FP.PACK_AB R11, R136, R137 ;  /* 0x00000089880b723e */ /* 0x002fd200000000ff */
[C---:B------:R-:W-:Y:S08]  /*16150*/  HMMA.16816.F32 R48, R8.reuse, R38, R20 ;  /* 0x000000260830723c */ /* 0x040ff00000001814 */
[C---:B------:R-:W-:Y:S01]  /*16160*/  HMMA.16816.F32 R172, R8.reuse, R40, R44 ;  /* 0x0000002808ac723c */ /* 0x040fe2000000182c */
[----:B------:R-:W-:Y:S07]  /*16170*/  LDSM.16.MT88.4 R44, [R196+0x2000] ;  /* 0x00200000c42c783b */ /* 0x000fee0000004200 */
[----:B------:R-:W-:Y:S08]  /*16180*/  HMMA.16816.F32 R152, R8, R42, R28 ;  /* 0x0000002a0898723c */ /* 0x000ff0000000181c */
[----:B------:R-:W-:Y:S01]  /*16190*/  MOV R102, R48 ;  /* 0x0000003000667202 */ /* 0x000fe20000000f00 */
[----:B------:R-:W-:Y:S01]  /*161a0*/  IMAD.MOV.U32 R4, RZ, RZ, R51 ;  /* 0x000000ffff047224 */ /* 0x000fe200078e0033 */
[----:B------:R-:W-:Y:S01]  /*161b0*/  MOV R101, R49 ;  /* 0x0000003100657202 */ /* 0x000fe20000000f00 */
[----:B------:R-:W-:Y:S01]  /*161c0*/  HMMA.16816.F32 R28, R16, R66, RZ ;  /* 0x00000042101c723c */ /* 0x000fe200000018ff */
[----:B------:R-:W-:Y:S01]  /*161d0*/  MOV R100, R50 ;  /* 0x0000003200647202 */ /* 0x000fe20000000f00 */
[----:B------:R-:W-:Y:S04]  /*161e0*/  LDSM.16.MT88.4 R64, [R198+0x2000] ;  /* 0x00200000c640783b */ /* 0x000fe80000004200 */
[----:B------:R-:W1:Y:S02]  /*161f0*/  LDSM.16.MT88.4 R48, [R198+0x800] ;  /* 0x00080000c630783b */ /* 0x000e640000004200 */
[----:B------:R-:W-:Y:S08]  /*16200*/  HMMA.16816.F32 R164, R8, R36, R24 ;  /* 0x0000002408a4723c */ /* 0x000ff00000001818 */
[C---:B------:R-:W-:Y:S08]  /*16210*/  HMMA.16816.F32 R36, R16.reuse, R58, RZ ;  /* 0x0000003a1024723c */ /* 0x040ff000000018ff */
[C---:B------:R-:W-:Y:S08]  /*16220*/  HMMA.16816.F32 R24, R16.reuse, R68, RZ ;  /* 0x000000441018723c */ /* 0x040ff000000018ff */
[C---:B------:R-:W-:Y:S01]  /*16230*/  HMMA.16816.F32 R20, R16.reuse, R70, RZ ;  /* 0x000000461014723c */ /* 0x040fe200000018ff */
[----:B------:R-:W2:Y:S07]  /*16240*/  LDSM.16.MT88.4 R68, [R199+0x2000] ;  /* 0x00200000c744783b */ /* 0x000eae0000004200 */
[----:B------:R-:W-:Y:S01]  /*16250*/  HMMA.16816.F32 R40, R16, R56, RZ ;  /* 0x000000381028723c */ /* 0x000fe200000018ff */
[----:B------:R-:W-:Y:S07]  /*16260*/  LDSM.16.MT88.4 R56, [R197+0x3000] ;  /* 0x00300000c538783b */ /* 0x000fee0000004200 */
[C---:B-1----:R-:W-:Y:S08]  /*16270*/  HMMA.16816.F32 R32, R8.reuse, R48, R32 ;  /* 0x000000300820723c */ /* 0x042ff00000001820 */
[C---:B------:R-:W-:Y:S01]  /*16280*/  HMMA.16816.F32 R28, R8.reuse, R50, R28 ;  /* 0x00000032081c723c */ /* 0x040fe2000000181c */
[----:B------:R-:W1:Y:S07]  /*16290*/  LDSM.16.MT88.4 R48, [R196+0x3000] ;  /* 0x00300000c430783b */ /* 0x000e6e0000004200 */
[C---:B------:R-:W-:Y:S08]  /*162a0*/  HMMA.16816.F32 R92, R8.reuse, R74, R36 ;  /* 0x0000004a085c723c */ /* 0x040ff00000001824 */
[----:B------:R-:W-:Y:S01]  /*162b0*/  HMMA.16816.F32 R24, R8, R44, R24 ;  /* 0x0000002c0818723c */ /* 0x000fe20000001818 */
[----:B------:R-:W-:Y:S01]  /*162c0*/  MOV R120, R32 ;  /* 0x0000002000787202 */ /* 0x000fe20000000f00 */
[----:B------:R-:W-:Y:S01]  /*162d0*/  IMAD.MOV.U32 R115, RZ, RZ, R33 ;  /* 0x000000ffff737224 */ /* 0x000fe200078e0021 */
[----:B------:R-:W-:-:S02]  /*162e0*/  MOV R114, R34 ;  /* 0x0000002200727202 */ /* 0x000fc40000000f00 */
[----:B------:R-:W-:-:S03]  /*162f0*/  MOV R113, R35 ;  /* 0x0000002300717202 */ /* 0x000fc60000000f00 */
[C---:B------:R-:W-:Y:S01]  /*16300*/  HMMA.16816.F32 R20, R8.reuse, R46, R20 ;  /* 0x0000002e0814723c */ /* 0x040fe20000001814 */
[----:B------:R-:W3:Y:S07]  /*16310*/  LDSM.16.MT88.4 R44, [R196+0x3800] ;  /* 0x00380000c42c783b */ /* 0x000eee0000004200 */
[----:B------:R-:W-:Y:S01]  /*16320*/  HMMA.16816.F32 R156, R8, R72, R40 ;  /* 0x00000048089c723c */ /* 0x000fe20000001828 */
[----:B------:R-:W-:Y:S01]  /*16330*/  MOV R112, R92 ;  /* 0x0000005c00707202 */ /* 0x000fe20000000f00 */
[----:B------:R-:W-:Y:S01]  /*16340*/  IMAD.MOV.U32 R110, RZ, RZ, R94 ;  /* 0x000000ffff6e7224 */ /* 0x000fe200078e005e */
[----:B------:R-:W-:Y:S01]  /*16350*/  MOV R111, R93 ;  /* 0x0000005d006f7202 */ /* 0x000fe20000000f00 */
[----:B------:R-:W-:Y:S01]  /*16360*/  IMAD.MOV.U32 R94, RZ, RZ, R29 ;  /* 0x000000ffff5e7224 */ /* 0x000fe200078e001d */
[----:B------:R-:W-:-:S02]  /*16370*/  MOV R103, R95 ;  /* 0x0000005f00677202 */ /* 0x000fc40000000f00 */
[----:B------:R-:W-:Y:S01]  /*16380*/  MOV R95, R28 ;  /* 0x0000001c005f7202 */ /* 0x000fe20000000f00 */
[C---:B------:R-:W-:Y:S01]  /*16390*/  HMMA.16816.F32 R40, R16.reuse, R52, RZ ;  /* 0x000000341028723c */ /* 0x040fe200000018ff */
[----:B------:R-:W-:Y:S01]  /*163a0*/  MOV R93, R30 ;  /* 0x0000001e005d7202 */ /* 0x000fe20000000f00 */
[----:B------:R-:W-:Y:S01]  /*163b0*/  IMAD.MOV.U32 R98, RZ, RZ, R25 ;  /* 0x000000ffff627224 */ /* 0x000fe200078e0019 */
[----:B------:R-:W-:Y:S02]  /*163c0*/  MOV R92, R31 ;  /* 0x0000001f005c7202 */ /* 0x000fe40000000f00 */
[----:B------:R-:W-:Y:S02]  /*163d0*/  MOV R99, R24 ;  /* 0x0000001800637202 */ /* 0x000fe40000000f00 */
[----:B------:R-:W-:Y:S01]  /*163e0*/  MOV R97, R26 ;  /* 0x0000001a00617202 */ /* 0x000fe20000000f00 */
[----:B------:R-:W-:Y:S01]  /*163f0*/  HMMA.16816.F32 R36, R16, R54, RZ ;  /* 0x000000361024723c */ /* 0x000fe200000018ff */
[----:B------:R-:W-:Y:S01]  /*16400*/  MOV R96, R27 ;  /* 0x0000001b00607202 */ /* 0x000fe20000000f00 */
[----:B------:R-:W-:Y:S01]  /*16410*/  IMAD.MOV.U32 R106, RZ, RZ, R21 ;  /* 0x000000ffff6a7224 */ /* 0x000fe200078e0015 */
[----:B------:R-:W-:Y:S01]  /*16420*/  MOV R107, R20 ;  /* 0x00000014006b7202 */ /* 0x000fe20000000f00 */
[----:B------:R-:W-:Y:S01]  /*16430*/  LDSM.16.MT88.4 R52, [R199+0x3800] ;  /* 0x00380000c734783b */ /* 0x000fe20000004200 */
[----:B------:R-:W-:-:S02]  /*16440*/  MOV R105, R22 ;  /* 0x0000001600697202 */ /* 0x000fc40000000f00 */
[----:B------:R-:W-:Y:S01]  /*16450*/  MOV R104, R23 ;  /* 0x0000001700687202 */ /* 0x000fe20000000f00 */
[C---:B------:R-:W-:Y:S08]  /*16460*/  HMMA.16816.F32 R32, R16.reuse, R60, RZ ;  /* 0x0000003c1020723c */ /* 0x040ff000000018ff */
[C---:B------:R-:W-:Y:S01]  /*16470*/  HMMA.16816.F32 R28, R16.reuse, R62, RZ ;  /* 0x0000003e101c723c */ /* 0x040fe200000018ff */
[----:B------:R-:W4:Y:S07]  /*16480*/  LDSM.16.MT88.4 R60, [R199+0x3000] ;  /* 0x00300000c73c783b */ /* 0x000f2e0000004200 */
[C---:B------:R-:W-:Y:S08]  /*16490*/  HMMA.16816.F32 R24, R16.reuse, R80, RZ ;  /* 0x000000501018723c */ /* 0x040ff000000018ff */
[----:B------:R-:W-:Y:S08]  /*164a0*/  HMMA.16816.F32 R20, R16, R82, RZ ;  /* 0x000000521014723c */ /* 0x000ff000000018ff */
[C---:B------:R-:W-:Y:S01]  /*164b0*/  HMMA.16816.F32 R80, R8.reuse, R76, R40 ;  /* 0x0000004c0850723c */ /* 0x040fe20000001828 */
[----:B------:R-:W5:Y:S07]  /*164c0*/  LDSM.16.MT88.4 R40, [R197+0x3800] ;  /* 0x00380000c528783b */ /* 0x000f6e0000004200 */
[C---:B------:R-:W-:Y:S08]  /*164d0*/  HMMA.16816.F32 R192, R8.reuse, R78, R36 ;  /* 0x0000004e08c0723c */ /* 0x040ff00000001824 */
[----:B--2---:R-:W-:Y:S08]  /*164e0*/  HMMA.16816.F32 R72, R8, R68, R32 ;  /* 0x000000440848723c */ /* 0x004ff00000001820 */
[C---:B-1----:R-:W-:Y:S08]  /*164f0*/  HMMA.16816.F32 R36, R16.reuse, R48, RZ ;  /* 0x000000301024723c */ /* 0x042ff000000018ff */
[----:B------:R-:W-:Y:S01]  /*16500*/  HMMA.16816.F32 R32, R16, R50, RZ ;  /* 0x000000321020723c */ /* 0x000fe200000018ff */
[----:B------:R-:W1:Y:S07]  /*16510*/  LDSM.16.MT88.4 R48, [R198+0x3000] ;  /* 0x00300000c630783b */ /* 0x000e6e0000004200 */
[C---:B------:R-:W-:Y:S08]  /*16520*/  HMMA.16816.F32 R188, R8.reuse, R70, R28 ;  /* 0x0000004608bc723c */ /* 0x040ff0000000181c */
[----:B------:R-:W-:Y:S07]  /*16530*/  HMMA.16816.F32 R68, R8, R64, R24 ;  /* 0x000000400844723c */ /* 0x000fee0000001818 */
[----:B------:R-:W-:Y:S01]  /*16540*/  MOV R64, R107 ;  /* 0x0000006b00407202 */ /* 0x000fe20000000f00 */
[----:B------:R-:W-:Y:S01]  /*16550*/  HMMA.16816.F32 R24, R16, R58, RZ ;  /* 0x0000003a1018723c */ /* 0x000fe200000018ff */
[----:B------:R-:W-:-:S06]  /*16560*/  IMAD.MOV.U32 R65, RZ, RZ, R106 ;  /* 0x000000ffff417224 */ /* 0x000fcc00078e006a */
[----:B------:R-:W-:Y:S01]  /*16570*/  MOV R58, R97 ;  /* 0x00000061003a7202 */ /* 0x000fe20000000f00 */
[----:B---3--:R-:W-:Y:S01]  /*16580*/  HMMA.16816.F32 R180, R8, R46, R32 ;  /* 0x0000002e08b4723c */ /* 0x008fe20000001820 */
[----:B------:R-:W2:Y:S01]  /*16590*/  LDSM.16.MT88.4 R32, [R198+0x3800] ;  /* 0x00380000c620783b */ /* 0x000ea20000004200 */
[----:B------:R-:W-:-:S05]  /*165a0*/  MOV R59, R96 ;  /* 0x00000060003b7202 */ /* 0x000fca0000000f00 */
[----:B------:R-:W-:Y:S01]  /*165b0*/  MOV R46, R93 ;  /* 0x0000005d002e7202 */ /* 0x000fe20000000f00 */
[----:B------:R-:W-:Y:S01]  /*165c0*/  HMMA.16816.F32 R184, R8, R66, R20 ;  /* 0x0000004208b8723c */ /* 0x000fe20000001814 */
[----:B------:R-:W-:-:S06]  /*165d0*/  MOV R47, R92 ;  /* 0x0000005c002f7202 */ /* 0x000fcc0000000f00 */
[----:B------:R-:W-:Y:S01]  /*165e0*/  MOV R66, R105 ;  /* 0x0000006900427202 */ /* 0x000fe20000000f00 */
[----:B----4-:R-:W-:Y:S01]  /*165f0*/  HMMA.16816.F32 R20, R16, R60, RZ ;  /* 0x0000003c1014723c */ /* 0x010fe200000018ff */
[----:B------:R-:W-:-:S06]  /*16600*/  MOV R67, R104 ;  /* 0x0000006800437202 */ /* 0x000fcc0000000f00 */
[----:B------:R-:W-:Y:S01]  /*16610*/  MOV R60, R120 ;  /* 0x00000078003c7202 */ /* 0x000fe20000000f00 */
[----:B------:R-:W-:Y:S01]  /*16620*/  HMMA.16816.F32 R28, R16, R56, RZ ;  /* 0x00000038101c723c */ /* 0x000fe200000018ff */
[----:B------:R-:W-:-:S06]  /*16630*/  IMAD.MOV.U32 R61, RZ, RZ, R115 ;  /* 0x000000ffff3d7224 */ /* 0x000fcc00078e0073 */
[----:B------:R-:W-:Y:S01]  /*16640*/  MOV R56, R99 ;  /* 0x0000006300387202 */ /* 0x000fe20000000f00 */
[----:B-----5:R-:W-:Y:S01]  /*16650*/  HMMA.16816.F32 R104, R8, R42, R24 ;  /* 0x0000002a0868723c */ /* 0x020fe20000001818 */
[----:B------:R-:W-:-:S06]  /*16660*/  IMAD.MOV.U32 R57, RZ, RZ, R98 ;  /* 0x000000ffff397224 */ /* 0x000fcc00078e0062 */
[----:B------:R-:W-:Y:S01]  /*16670*/  MOV R42, R100 ;  /* 0x00000064002a7202 */ /* 0x000fe20000000f00 */
[----:B------:R-:W-:Y:S01]  /*16680*/  HMMA.16816.F32 R76, R8, R44, R36 ;  /* 0x0000002c084c723c */ /* 0x000fe20000001824 */
[----:B------:R-:W3:Y:S01]  /*16690*/  LDSM.16.MT88.4 R36, [R196+0x4800] ;  /* 0x00480000c424783b */ /* 0x000ee20000004200 */
[----:B------:R-:W-:Y:S01]  /*166a0*/  MOV R43, R4 ;  /* 0x00000004002b7202 */ /* 0x000fe20000000f00 */
[----:B------:R-:W-:-:S04]  /*166b0*/  FADD.FTZ R4, R109, R108 ;  /* 0x0000006c6d047221 */ /* 0x000fc80000010000 */
[----:B------:R-:W-:Y:S01]  /*166c0*/  MOV R44, R95 ;  /* 0x0000005f002c7202 */ /* 0x000fe20000000f00 */
[----:B-1----:R-:W-:Y:S01]  /*166d0*/  HMMA.16816.F32 R24, R16, R48, RZ ;  /* 0x000000301018723c */ /* 0x002fe200000018ff */
[----:B------:R-:W-:Y:S02]  /*166e0*/  IMAD.MOV.U32 R45, RZ, RZ, R94 ;  /* 0x000000ffff2d7224 */ /* 0x000fe400078e005e */
[----:B------:R-:W-:-:S04]  /*166f0*/  FADD.FTZ R4, R118, R4 ;  /* 0x0000000476047221 */ /* 0x000fc80000010000 */
[----:B------:R-:W-:Y:S01]  /*16700*/  IMAD.MOV.U32 R49, RZ, RZ, R111 ;  /* 0x000000ffff317224 */ /* 0x000fe200078e006f */
[----:B------:R-:W-:Y:S01]  /*16710*/  HMMA.16816.F32 R92, R8, R52, R20 ;  /* 0x00000034085c723c */ /* 0x000fe20000001814 */
[----:B------:R-:W-:Y:S01]  /*16720*/  MOV R48, R112 ;  /* 0x0000007000307202 */ /* 0x000fe20000000f00 */
[----:B------:R-:W-:-:S04]  /*16730*/  FADD.FTZ R4, R116, R4 ;  /* 0x0000000474047221 */ /* 0x000fc80000010000 */
[----:B------:R-:W-:Y:S02]  /*16740*/  FADD.FTZ R13, R119, R4 ;  /* 0x00000004770d7221 */ /* 0x000fe40000010000 */
[----:B------:R-:W-:Y:S01]  /*16750*/  HMMA.16816.F32 R20, R16, R50, RZ ;  /* 0x000000321014723c */ /* 0x000fe200000018ff */
[----:B------:R-:W-:Y:S02]  /*16760*/  FADD.FTZ R4, R125, R14 ;  /* 0x0000000e7d047221 */ /* 0x000fe40000010000 */
[----:B------:R-:W-:Y:S02]  /*16770*/  FFMA.FTZ R14, R88, c[0x0][0x2d0], -R3 ;  /* 0x0000b400580e7a23 */ /* 0x000fe40000010803 */
[----:B------:R-:W-:Y:S02]  /*16780*/  FADD.FTZ R4, R124, R4 ;  /* 0x000000047c047221 */ /* 0x000fe40000010000 */
[----:B------:R-:W-:Y:S01]  /*16790*/  MOV R51, R103 ;  /* 0x0000006700337202 */ /* 0x000fe20000000f00 */
[----:B------:R-:W-:Y:S01]  /*167a0*/  HMMA.16816.F32 R96, R8, R40, R28 ;  /* 0x000000280860723c */ /* 0x000fe2000000181c */
[----:B------:R-:W-:Y:S01]  /*167b0*/  MOV R50, R110 ;  /* 0x0000006e00327202 */ /* 0x000fe20000000f00 */
[----:B------:R-:W-:Y:S01]  /*167c0*/  FADD.FTZ R4, R126, R4 ;  /* 0x000000047e047221 */ /* 0x000fe20000010000 */
[----:B------:R-:W-:Y:S04]  /*167d0*/  MUFU.EX2 R14, R14 ;  /* 0x0000000e000e7308 */ /* 0x000fe80000000800 */
[----:B------:R-:W-:Y:S01]  /*167e0*/  MOV R40, R102 ;  /* 0x0000006600287202 */ /* 0x000fe20000000f00 */
[----:B------:R-:W-:Y:S01]  /*167f0*/  IMAD.MOV.U32 R41, RZ, RZ, R101 ;  /* 0x000000ffff297224 */ /* 0x000fe200078e0065 */
[----:B------:R-:W-:Y:S07]  /*16800*/  HMMA.16816.F32 R28, R16, R62, RZ ;  /* 0x0000003e101c723c */ /* 0x000fee00000018ff */
[----:B------:R-:W-:Y:S01]  /*16810*/  MOV R62, R114 ;  /* 0x00000072003e7202 */ /* 0x000fe20000000f00 */
[----:B--2---:R-:W-:Y:S01]  /*16820*/  HMMA.16816.F32 R100, R8, R32, R24 ;  /* 0x000000200864723c */ /* 0x004fe20000001818 */
[----:B------:R-:W1:Y:S01]  /*16830*/  LDSM.16.MT88.4 R24, [R196+0x5000] ;  /* 0x00500000c418783b */ /* 0x000e620000004200 */
[----:B------:R-:W-:-:S05]  /*16840*/  MOV R63, R113 ;  /* 0x00000071003f7202 */ /* 0x000fca0000000f00 */
[--C-:B------:R-:W-:Y:S01]  /*16850*/  FFMA.FTZ R33, R90, c[0x0][0x2d0], -R3.reuse ;  /* 0x0000b4005a217a23 */ /* 0x100fe20000010803 */
[----:B------:R-:W-:Y:S01]  /*16860*/  HMMA.16816.F32 R120, R8, R34, R20 ;  /* 0x000000220878723c */ /* 0x000fe20000001814 */
[----:B------:R-:W-:-:S06]  /*16870*/  FFMA.FTZ R32, R89, c[0x0][0x2d0], -R3 ;  /* 0x0000b40059207a23 */ /* 0x000fcc0000010803 */
[----:B------:R-:W-:Y:S01]  /*16880*/  FFMA.FTZ R34, R91, c[0x0][0x2d0], -R3 ;  /* 0x0000b4005b227a23 */ /* 0x000fe20000010803 */
[----:B---3--:R-:W-:Y:S01]  /*16890*/  HMMA.16816.F32 R20, R16, R36, RZ ;  /* 0x000000241014723c */ /* 0x008fe200000018ff */
[----:B------:R-:W-:Y:S01]  /*168a0*/  FADD.FTZ R3, R133, R13 ;  /* 0x0000000d85037221 */ /* 0x000fe20000010000 */
[----:B------:R-:W-:Y:S01]  /*168b0*/  LDSM.16.MT88.4 R88, [R197+0x4000] ;  /* 0x00400000c558783b */ /* 0x000fe20000004200 */
[--C-:B------:R-:W-:Y:S02]  /*168c0*/  FFMA.FTZ R35, R86, c[0x0][0x2d0], -R2.reuse ;  /* 0x0000b40056237a23 */ /* 0x100fe40000010802 */
[----:B------:R-:W-:Y:S02]  /*168d0*/  FADD.FTZ R3, R127, R3 ;  /* 0x000000037f037221 */ /* 0x000fe40000010000 */
[--C-:B------:R-:W-:Y:S01]  /*168e0*/  FFMA.FTZ R36, R87, c[0x0][0x2d0], -R2.reuse ;  /* 0x0000b40057247a23 */ /* 0x100fe20000010802 */
[----:B------:R-:W-:Y:S01]  /*168f0*/  HMMA.16816.F32 R112, R8, R54, R28 ;  /* 0x000000360870723c */ /* 0x000fe2000000181c */
[----:B------:R-:W2:Y:S01]  /*16900*/  LDSM.16.MT88.4 R28, [R197+0x4800] ;  /* 0x00480000c51c783b */ /* 0x000ea20000004200 */
[----:B------:R-:W-:-:S02]  /*16910*/  FFMA.FTZ R13, R85, c[0x0][0x2d0], -R2 ;  /* 0x0000b400550d7a23 */ /* 0x000fc40000010802 */
[----:B------:R-:W-:Y:S02]  /*16920*/  FFMA.FTZ R37, R84, c[0x0][0x2d0], -R2 ;  /* 0x0000b40054257a23 */ /* 0x000fe40000010802 */
[----:B------:R-:W-:Y:S02]  /*16930*/  FADD.FTZ R2, R132, R3 ;  /* 0x0000000384027221 */ /* 0x000fe40000010000 */
[----:B------:R-:W-:Y:S01]  /*16940*/  FADD.FTZ R3, R137, R4 ;  /* 0x0000000489037221 */ /* 0x000fe20000010000 */
[----:B------:R-:W-:Y:S03]  /*16950*/  MUFU.EX2 R13, R13 ;  /* 0x0000000d000d7308 */ /* 0x000fe60000000800 */
[----:B------:R-:W-:-:S04]  /*16960*/  FADD.FTZ R3, R136, R3 ;  /* 0x0000000388037221 */ /* 0x000fc80000010000 */
[----:B-1----:R-:W-:Y:S01]  /*16970*/  HMMA.16816.F32 R108, R8, R24, R20 ;  /* 0x00000018086c723c */ /* 0x002fe20000001814 */
[----:B------:R-:W1:Y:S07]  /*16980*/  MUFU.EX2 R4, R37 ;  /* 0x0000002500047308 */ /* 0x000e6e0000000800 */
[----:B------:R-:W-:Y:S01]  /*16990*/  HMMA.16816.F32 R20, R16, R38, RZ ;  /* 0x000000261014723c */ /* 0x000fe200000018ff */
[----:B-1----:R-:W-:Y:S11]  /*169a0*/  F2FP.PACK_AB R139, R4, R13 ;  /* 0x0000000d048b723e */ /* 0x002ff600000000ff */
[----:B------:R-:W-:Y:S11]  /*169b0*/  @!UPT UIADD3 URZ, URZ, URZ, URZ ;  /* 0x0000003f3f3ff290 */ /* 0x000ff6000fffe03f */
[----:B------:R-:W-:Y:S01]  /*169c0*/  @!UPT UIADD3 URZ, URZ, URZ, URZ ;  /* 0x0000003f3f3ff290 */ /* 0x000fe2000fffe03f */
[----:B------:R-:W-:Y:S01]  /*169d0*/  HMMA.16816.F32 R128, R8, R26, R20 ;  /* 0x0000001a0880723c */ /* 0x000fe20000001814 */
[----:B------:R-:W1:Y:S07]  /*169e0*/  LDSM.16.MT88.4 R24, [R197+0x5000] ;  /* 0x00500000c518783b */ /* 0x000e6e0000004200 */
[----:B--2---:R-:W-:Y:S11]  /*169f0*/  HMMA.16816.F32 R20, R16, R28, RZ ;  /* 0x0000001c1014723c */ /* 0x004ff600000018ff */
[----:B------:R-:W-:Y:S11]  /*16a00*/  @!UPT UIADD3 URZ, URZ, URZ, URZ ;  /* 0x0000003f3f3ff290 */ /* 0x000ff6000fffe03f */
[----:B------:R-:W-:Y:S02]  /*16a10*/  @!UPT UIADD3 URZ, URZ, URZ, URZ ;  /* 0x0000003f3f3ff290 */ /* 0x000fe4000fffe03f */
        /* <DEDUP_REMOVED lines=8> */
[----:B------:R-:W1:Y:S02]  /*16aa0*/  MUFU.EX2 R28, R34 ;  /* 0x00000022001c7308 */ /* 0x000e640000000800 */
[----:B-1----:R-:W-:Y:S11]  /*16ab0*/  FADD.FTZ R2, R28, R2 ;  /* 0x000000021c027221 */ /* 0x002ff60000010000 */
[----:B------:R-:W-:Y:S10]  /*16ac0*/  @!UPT UIADD3 URZ, URZ, URZ, URZ ;  /* 0x0000003f3f3ff290 */ /* 0x000ff4000fffe03f */
[----:B--2---:R-:W-:Y:S01]  /*16ad0*/  HMMA.16816.F32 R124, R8, R24, R20 ;  /* 0x00000018087c723c */ /* 0x004fe20000001814 */
[----:B------:R-:W1:Y:S07]  /*16ae0*/  MUFU.EX2 R24, R33 ;  /* 0x0000002100187308 */ /* 0x000e6e0000000800 */
[----:B------:R-:W-:Y:S01]  /*16af0*/  HMMA.16816.F32 R20, R16, R30, RZ ;  /* 0x0000001e1014723c */ /* 0x000fe200000018ff */
[----:B------:R-:W2:Y:S01]  /*16b00*/  MUFU.EX2 R25, R32 ;  /* 0x0000002000197308 */ /* 0x000ea20000000800 */
[C---:B-1----:R-:W-:Y:S01]  /*16b10*/  FADD.FTZ R2, R24.reuse, R2 ;  /* 0x0000000218027221 */ /* 0x042fe20000010000 */
[----:B------:R-:W-:-:S06]  /*16b20*/  F2FP.PACK_AB R136, R24, R28 ;  /* 0x0000001c1888723e */ /* 0x000fcc00000000ff */
[----:B------:R-:W1:Y:S01]  /*16b30*/  MUFU.EX2 R28, R36 ;  /* 0x00000024001c7308 */ /* 0x000e620000000800 */
[----:B--2---:R-:W-:Y:S01]  /*16b40*/  FADD.FTZ R2, R25, R2 ;  /* 0x0000000219027221 */ /* 0x004fe20000010000 */
[----:B------:R-:W-:-:S03]  /*16b50*/  F2FP.PACK_AB R138, R14, R25 ;  /* 0x000000190e8a723e */ /* 0x000fc600000000ff */
[----:B------:R-:W-:-:S03]  /*16b60*/  FADD.FTZ R234, R14, R2 ;  /* 0x000000020eea7221 */ /* 0x000fc60000010000 */
[----:B------:R-:W2:Y:S07]  /*16b70*/  MUFU.EX2 R14, R35 ;  /* 0x00000023000e7308 */ /* 0x000eae0000000800 */
[----:B------:R-:W-:Y:S01]  /*16b80*/  HMMA.16816.F32 R132, R8, R26, R20 ;  /* 0x0000001a0884723c */ /* 0x000fe20000001814 */
[----:B------:R-:W3:Y:S01]  /*16b90*/  LDSM.16.MT88.4 R20, [R198+0x4800] ;  /* 0x00480000c614783b */ /* 0x000ee20000004200 */
[----:B-1----:R-:W-:-:S04]  /*16ba0*/  FADD.FTZ R2, R28, R3 ;  /* 0x000000031c027221 */ /* 0x002fc80000010000 */
[C---:B--2---:R-:W-:Y:S01]  /*16bb0*/  FADD.FTZ R2, R14.reuse, R2 ;  /* 0x000000020e027221 */ /* 0x044fe20000010000 */
[----:B------:R-:W-:-:S03]  /*16bc0*/  F2FP.PACK_AB R137, R14, R28 ;  /* 0x0000001c0e89723e */ /* 0x000fc600000000ff */
[----:B------:R-:W-:Y:S02]  /*16bd0*/  FADD.FTZ R2, R13, R2 ;  /* 0x000000020d027221 */ /* 0x000fe40000010000 */
[----:B------:R-:W2:Y:S02]  /*16be0*/  LDL R13, [R1+0x4] ;  /* 0x00000400010d7983 */ /* 0x000ea40000100800 */
[----:B------:R-:W-:Y:S01]  /*16bf0*/  FADD.FTZ R233, R4, R2 ;  /* 0x0000000204e97221 */ /* 0x000fe20000010000 */
[C---:B------:R-:W-:Y:S01]  /*16c00*/  HMMA.16816.F32 R172, R136.reuse, R168, R172 ;  /* 0x000000a888ac723c */ /* 0x040fe200000018ac */
[----:B------:R-:W4:Y:S04]  /*16c10*/  LDL R2, [R1] ;  /* 0x0000000001027983 */ /* 0x000f280000100800 */
[----:B------:R-:W2:Y:S03]  /*16c20*/  LDL R4, [R1+0x8] ;  /* 0x0000080001047983 */ /* 0x000ea60000100800 */
[C---:B------:R-:W-:Y:S01]  /*16c30*/  HMMA.16816.F32 R168, R136.reuse, R170, R152 ;  /* 0x000000aa88a8723c */ /* 0x040fe20000001898 */
[----:B------:R-:W1:Y:S07]  /*16c40*/  LDSM.16.MT88.4 R152, [R199+0x1000] ;  /* 0x00100000c798783b */ /* 0x000e6e0000004200 */
[C---:B------:R-:W-:Y:S08]  /*16c50*/  HMMA.16816.F32 R164, R136.reuse, R160, R164 ;  /* 0x000000a088a4723c */ /* 0x040ff000000018a4 */
[C---:B------:R-:W-:Y:S01]  /*16c60*/  HMMA.16816.F32 R160, R136.reuse, R162, R40 ;  /* 0x000000a288a0723c */ /* 0x040fe20000001828 */
[----:B------:R-:W5:Y:S07]  /*16c70*/  LDSM.16.MT88.4 R40, [R198+0x1000] ;  /* 0x00100000c628783b */ /* 0x000f6e0000004200 */
[----:B------:R-:W-:Y:S01]  /*16c80*/  HMMA.16816.F32 R84, R136, R88, R96 ;  /* 0x000000588854723c */ /* 0x000fe20000001860 */
[----:B------:R-:W5:Y:S07]  /*16c90*/  LDSM.16.MT88.4 R96, [R199+0x4000] ;  /* 0x00400000c760783b */ /* 0x000f6e0000004200 */
[----:B---3--:R-:W-:Y:S08]  /*16ca0*/  HMMA.16816.F32 R24, R16, R20, RZ ;  /* 0x000000141018723c */ /* 0x008ff000000018ff */
[C---:B-1----:R-:W-:Y:S08]  /*16cb0*/  HMMA.16816.F32 R156, R136.reuse, R152, R156 ;  /* 0x00000098889c723c */ /* 0x042ff0000000189c */
[C---:B------:R-:W-:Y:S01]  /*16cc0*/  HMMA.16816.F32 R152, R136.reuse, R154, R48 ;  /* 0x0000009a8898723c */ /* 0x040fe20000001830 */
[----:B------:R-:W1:Y:S07]  /*16cd0*/  LDSM.16.MT88.4 R48, [R196+0x2800] ;  /* 0x00280000c430783b */ /* 0x000e6e0000004200 */
[C---:B-----5:R-:W-:Y:S08]  /*16ce0*/  HMMA.16816.F32 R36, R136.reuse, R40, R60 ;  /* 0x000000288824723c */ /* 0x060ff0000000183c */
[C---:B------:R-:W-:Y:S08]  /*16cf0*/  HMMA.16816.F32 R92, R136.reuse, R96, R92 ;  /* 0x00000060885c723c */ /* 0x040ff0000000185c */
[C---:B------:R-:W-:Y:S08]  /*16d00*/  HMMA.16816.F32 R40, R136.reuse, R42, R44 ;  /* 0x0000002a8828723c */ /* 0x040ff0000000182c */
[C---:B------:R-:W-:Y:S01]  /*16d10*/  HMMA.16816.F32 R96, R136.reuse, R98, R112 ;  /* 0x000000628860723c */ /* 0x040fe20000001870 */
[----:B------:R-:W3:Y:S07]  /*16d20*/  LDSM.16.MT88.4 R112, [R196+0x5800] ;  /* 0x00580000c470783b */ /* 0x000eee0000004200 */
[C---:B------:R-:W-:Y:S01]  /*16d30*/  HMMA.16816.F32 R88, R136.reuse, R90, R104 ;  /* 0x0000005a8858723c */ /* 0x040fe20000001868 */
[----:B------:R-:W5:Y:S07]  /*16d40*/  LDSM.16.MT88.4 R104, [R198+0x4000] ;  /* 0x00400000c668783b */ /* 0x000f6e0000004200 */
[C---:B-1----:R-:W-:Y:S01]  /*16d50*/  HMMA.16816.F32 R44, R136.reuse, R48, R56 ;  /* 0x00000030882c723c */ /* 0x042fe20000001838 */
[----:B------:R-:W1:Y:S07]  /*16d60*/  LDSM.16.MT88.4 R56, [R197+0x2800] ;  /* 0x00280000c538783b */ /* 0x000e6e0000004200 */
[----:B------:R-:W-:Y:S01]  /*16d70*/  HMMA.16816.F32 R48, R136, R50, R64 ;  /* 0x000000328830723c */ /* 0x000fe20000001840 */
[----:B------:R-:W1:Y:S07]  /*16d80*/  LDSM.16.MT88.4 R64, [R199+0x2800] ;  /* 0x00280000c740783b */ /* 0x000e6e0000004200 */
[----:B------:R-:W-:Y:S01]  /*16d90*/  HMMA.16816.F32 R20, R16, R22, RZ ;  /* 0x000000161014723c */ /* 0x000fe200000018ff */
[----:B------:R-:W1:Y:S01]  /*16da0*/  LDSM.16.MT88.4 R16, [R198+0x5000] ;  /* 0x00500000c610783b */ /* 0x000e620000004200 */
[----:B------:R-:W-:-:S04]  /*16db0*/  MOV R3, c[0x0][0x2c4] ;  /* 0x0000b10000037a02 */ /* 0x000fc80000000f00 */
[----:B------:R-:W-:Y:S02]  /*16dc0*/  ISETP.NE.AND P1, PT, R3, 0x1, PT ;  /* 0x000000010300780c */ /* 0x000fe40003f25270 */
[C---:B---3--:R-:W-:Y:S08]  /*16dd0*/  HMMA.16816.F32 R108, R136.reuse, R112, R108 ;  /* 0x00000070886c723c */ /* 0x048ff0000000186c */
[C---:B-----5:R-:W-:Y:S08]  /*16de0*/  HMMA.16816.F32 R100, R136.reuse, R104, R100 ;  /* 0x000000688864723c */ /* 0x060ff00000001864 */
[C---:B------:R-:W-:Y:S01]  /*16df0*/  HMMA.16816.F32 R112, R136.reuse, R114, R128 ;  /* 0x000000728870723c */ /* 0x040fe20000001880 */
[----:B------:R-:W3:Y:S07]  /*16e00*/  LDSM.16.MT88.4 R128, [R199+0x5800] ;  /* 0x00580000c780783b */ /* 0x000eee0000004200 */
[C---:B-1----:R-:W-:Y:S01]  /*16e10*/  HMMA.16816.F32 R52, R136.reuse, R56, R80 ;  /* 0x000000388834723c */ /* 0x042fe20000001850 */
[----:B------:R-:W1:Y:S07]  /*16e20*/  LDSM.16.MT88.4 R80, [R196+0x4000] ;  /* 0x00400000c450783b */ /* 0x000e6e0000004200 */
[C---:B------:R-:W-:Y:S01]  /*16e30*/  HMMA.16816.F32 R60, R136.reuse, R64, R72 ;  /* 0x00000040883c723c */ /* 0x040fe20000001848 */
[----:B------:R-:W5:Y:S07]  /*16e40*/  LDSM.16.MT88.4 R72, [R198+0x2800] ;  /* 0x00280000c648783b */ /* 0x000f6e0000004200 */
[----:B------:R-:W-:Y:S01]  /*16e50*/  HMMA.16816.F32 R104, R136, R106, R120 ;  /* 0x0000006a8868723c */ /* 0x000fe20000001878 */
[----:B------:R-:W5:Y:S07]  /*16e60*/  LDSM.16.MT88.4 R120, [R197+0x5800] ;  /* 0x00580000c578783b */ /* 0x000f6e0000004200 */
[C---:B------:R-:W-:Y:S08]  /*16e70*/  HMMA.16816.F32 R24, R8.reuse, R16, R24 ;  /* 0x000000100818723c */ /* 0x040ff00000001818 */
[----:B------:R-:W-:Y:S01]  /*16e80*/  HMMA.16816.F32 R20, R8, R18, R20 ;  /* 0x000000120814723c */ /* 0x000fe20000001814 */
[----:B------:R-:W2:Y:S01]  /*16e90*/  LDSM.16.MT88.4 R8, [R198+0x5800] ;  /* 0x00580000c608783b */ /* 0x000ea20000004200 */
[----:B------:R-:W-:-:S06]  /*16ea0*/  IADD3 R217, R217, -0x2, RZ ;  /* 0xfffffffed9d97810 */ /* 0x000fcc0007ffe0ff */
[C---:B---3--:R-:W-:Y:S08]  /*16eb0*/  HMMA.16816.F32 R124, R136.reuse, R128, R124 ;  /* 0x00000080887c723c */ /* 0x048ff0000000187c */
[C---:B-1----:R-:W-:Y:S08]  /*16ec0*/  HMMA.16816.F32 R76, R136.reuse, R80, R76 ;  /* 0x00000050884c723c */ /* 0x042ff0000000184c */
[C---:B-----5:R-:W-:Y:S08]  /*16ed0*/  HMMA.16816.F32 R68, R136.reuse, R72, R68 ;  /* 0x000000488844723c */ /* 0x060ff00000001844 */
[C---:B------:R-:W-:Y:S08]  /*16ee0*/  HMMA.16816.F32 R116, R136.reuse, R120, R116 ;  /* 0x000000788874723c */ /* 0x040ff00000001874 */
[C---:B------:R-:W-:Y:S08]  /*16ef0*/  HMMA.16816.F32 R128, R136.reuse, R130, R132 ;  /* 0x000000828880723c */ /* 0x040ff00000001884 */
[C---:B------:R-:W-:Y:S08]  /*16f00*/  HMMA.16816.F32 R56, R136.reuse, R58, R192 ;  /* 0x0000003a8838723c */ /* 0x040ff000000018c0 */
[C---:B------:R-:W-:Y:S08]  /*16f10*/  HMMA.16816.F32 R64, R136.reuse, R66, R188 ;  /* 0x000000428840723c */ /* 0x040ff000000018bc */
[C---:B------:R-:W-:Y:S08]  /*16f20*/  HMMA.16816.F32 R72, R136.reuse, R74, R184 ;  /* 0x0000004a8848723c */ /* 0x040ff000000018b8 */
[----:B------:R-:W-:Y:S01]  /*16f30*/  HMMA.16816.F32 R80, R136, R82, R180 ;  /* 0x000000528850723c */ /* 0x000fe200000018b4 */
[----:B----4-:R-:W-:-:S05]  /*16f40*/  @P1 IMAD.HI.U32 R3, R2, c[0x0][0x2c8], RZ ;  /* 0x0000b20002031a27 */ /* 0x010fca00078e00ff */
[----:B------:R-:W-:-:S04]  /*16f50*/  @P1 SHF.R.U32.HI R2, RZ, c[0x0][0x2cc], R3 ;  /* 0x0000b300ff021a19 */ /* 0x000fc80000011603 */
[----:B--2---:R-:W-:-:S05]  /*16f60*/  IADD3 R2, R2, R4, -R13 ;  /* 0x0000000402027210 */ /* 0x004fca0007ffe80d */
[----:B------:R-:W-:-:S05]  /*16f70*/  IMAD.HI R2, R2, 0x2aaaaaab, RZ ;  /* 0x2aaaaaab02027827 */ /* 0x000fca00078e02ff */
[----:B------:R-:W-:-:S04]  /*16f80*/  SHF.R.U32.HI R3, RZ, 0x1f, R2 ;  /* 0x0000001fff037819 */ /* 0x000fc80000011602 */
[----:B------:R-:W-:-:S04]  /*16f90*/  LEA.HI.SX32 R2, R2, R3, 0x1d ;  /* 0x0000000302027211 */ /* 0x000fc800078feaff */
[----:B------:R-:W-:-:S04]  /*16fa0*/  IMNMX R240, R239, R2, !PT ;  /* 0x00000002eff07217 */ /* 0x000fc80007800200 */
[----:B------:R-:W-:Y:S01]  /*16fb0*/  ISETP.GE.AND P0, PT, R217, R240, PT ;  /* 0x000000f0d900720c */ /* 0x000fe20003f06270 */
[C---:B------:R-:W-:Y:S08]  /*16fc0*/  HMMA.16816.F32 R120, R136.reuse, R122, R176 ;  /* 0x0000007a8878723c */ /* 0x040ff000000018b0 */
[C---:B------:R-:W-:Y:S08]  /*16fd0*/  HMMA.16816.F32 R132, R136.reuse, R8, R24 ;  /* 0x000000088884723c */ /* 0x040ff00000001818 */
[----:B------:R-:W-:Y:S01]  /*16fe0*/  HMMA.16816.F32 R136, R136, R10, R20 ;  /* 0x0000000a8888723c */ /* 0x000fe20000001814 */
[----:B------:R-:W-:Y:S01]  /*16ff0*/  @!UPT UIADD3 URZ, URZ, URZ, URZ ;  /* 0x0000003f3f3ff290 */ /* 0x000fe2000fffe03f */
[----:B------:R-:W-:Y:S11]  /*17000*/  @!P0 BRA `(.L_x_3081) ;  /* 0x0000348000008947 */ /* 0x000ff60003800000 */
[----:B------:R-:W-:Y:S02]  /*17010*/  MOV R14, R5 ;  /* 0x00000005000e7202 */ /* 0x000fe40000000f00 */
[----:B------:R-:W-:-:S02]  /*17020*/  MOV R13, R6 ;  /* 0x00000006000d7202 */ /* 0x000fc40000000f00 */
[----:B------:R-:W-:-:S07]  /*17030*/  MOV R218, R217 ;  /* 0x000000d900da7202 */ /* 0x000fce0000000f00 */
.L_x_3094:
        /* <DEDUP_REMOVED lines=14> */
[----:B------:R-:W-:Y:S05]  /*17120*/  SHF.R.S32.HI R2, RZ, 0x1f, R223 ;  /* 0x0000001fff027819 */ /* 0x000fea00000114df */
[----:B------:R-:W-:Y:S02]  /*17130*/  IMAD R4, R2, c[0x0][0x208], RZ ;  /* 0x0000820002047a24 */ /* 0x000fe400078e02ff */
[C---:B------:R-:W-:Y:S04]  /*17140*/  IMAD.WIDE.U32 R2, R223.reuse, c[0x0][0x208], RZ ;  /* 0x00008200df027a25 */ /* 0x040fe800078e00ff */
        /* <DEDUP_REMOVED lines=12> */
.L_x_3187:
[----:B------:R-:W-:-:S05]  /*17210*/  BRA.DIV ~URZ, `(.L_x_3085) ;  /* 0x0000ce527f007947 */ /* 0x000fca000b800000 */
[----:B------:R4:W3:Y:S02]  /*17220*/  SHFL.IDX PT, R2, R6, RZ, 0x181f ;  /* 0x00181fff06027589 */ /* 0x0008e400000e0000 */
.L_x_3188:
[----:B------:R-:W5:Y:S01]  /*17230*/  S2R R10, SR_TID.X ;  /* 0x00000000000a7919 */ /* 0x000f620000002100 */
[----:B------:R-:W-:Y:S02]  /*17240*/  ISETP.GE.AND P3, PT, R140, c[0x0][0x1d4], PT ;  /* 0x000075008c007a0c */ /* 0x000fe40003f66270 */
[----:B---3--:R-:W-:Y:S02]  /*17250*/  IADD3 R8, P0, R2, R230, RZ ;  /* 0x000000e602087210 */ /* 0x008fe40007f1e0ff */
[----:B------:R-:W-:Y:S02]  /*17260*/  ISETP.GE.AND P2, PT, R142, c[0x0][0x1d4], PT ;  /* 0x000075008e007a0c */ /* 0x000fe40003f46270 */
[----:B------:R-:W-:Y:S01]  /*17270*/  ISETP.GE.AND P4, PT, R220, c[0x0][0x1d4], PT ;  /* 0x00007500dc007a0c */ /* 0x000fe20003f86270 */
[----:B------:R-:W-:Y:S01]  /*17280*/  IMAD.X R9, R4, 0x1, R231, P0 ;  /* 0x0000000104097824 */ /* 0x000fe200000e06e7 */
[----:B------:R-:W-:Y:S05]  /*17290*/  ISETP.GE.AND P1, PT, R221, c[0x0][0x1d4], PT ;  /* 0x00007500dd007a0c */ /* 0x000fea0003f26270 */
[----:B------:R-:W-:Y:S01]  /*172a0*/  @!PT LDS RZ, [RZ] ;  /* 0x00000000fffff984 */ /* 0x000fe20000000800 */
[----:B------:R-:W-:Y:S01]  /*172b0*/  @!PT LDS RZ, [RZ] ;  /* 0x00000000fffff984 */ /* 0x000fe20000000800 */
[----:B------:R-:W-:Y:S01]  /*172c0*/  @!PT LDS RZ, [RZ] ;  /* 0x00000000fffff984 */ /* 0x000fe20000000800 */
[----:B------:R3:W-:Y:S02]  /*172d0*/  LDGSTS.E.BYPASS.LTC128B.128 [R216+0x4080], [R8.64], !P3 ;  /* 0x0408000008d87fae */ /* 0x0007e4000d901d46 */
[----:B---3--:R-:W-:Y:S05]  /*172e0*/  IADD3 R8, P0, R2, R229, RZ ;  /* 0x000000e502087210 */ /* 0x008fea0007f1e0ff */
[----:B------:R-:W-:Y:S05]  /*172f0*/  IMAD.X R9, R4, 0x1, R226, P0 ;  /* 0x0000000104097824 */ /* 0x000fea00000e06e2 */
[----:B------:R3:W-:Y:S02]  /*17300*/  LDGSTS.E.BYPASS.LTC128B.128 [R216+0x5880], [R8.64], !P2 ;  /* 0x0588000008d87fae */ /* 0x0007e4000d101d46 */
[----:B---3--:R-:W-:Y:S05]  /*17310*/  IADD3 R8, P0, R2, R228, RZ ;  /* 0x000000e402087210 */ /* 0x008fea0007f1e0ff */
[----:B------:R-:W-:Y:S01]  /*17320*/  IMAD.X R9, R4, 0x1, R227, P0 ;  /* 0x0000000104097824 */ /* 0x000fe200000e06e3 */
[----:B------:R-:W-:Y:S04]  /*17330*/  IADD3 R2, P0, R2, R225, RZ ;  /* 0x000000e102027210 */ /* 0x000fe80007f1e0ff */
[----:B------:R3:W-:Y:S01]  /*17340*/  LDGSTS.E.BYPASS.LTC128B.128 [R216+0x7080], [R8.64], !P4 ;  /* 0x0708000008d87fae */ /* 0x0007e2000e101d46 */
[----:B------:R-:W-:Y:S01]  /*17350*/  IMAD.X R3, R4, 0x1, R224, P0 ;  /* 0x0000000104037824 */ /* 0x000fe200000e06e0 */
[----:B-----5:R-:W-:Y:S04]  /*17360*/  ISETP.GT.AND P0, PT, R10, 0x7f, PT ;  /* 0x0000007f0a00780c */ /* 0x020fe80003f04270 */
[----:B------:R3:W-:Y:S09]  /*17370*/  LDGSTS.E.BYPASS.LTC128B.128 [R216+0x8880], [R2.64], !P1 ;  /* 0x0888000002d87fae */ /* 0x0007f2000c901d46 */
[----:B------:R-:W-:-:S05]  /*17380*/  @P0 BRA `(.L_x_3083) ;  /* 0x0000012000000947 */ /* 0x000fca0003800000 */
[----:B------:R-:W-:-:S05]  /*17390*/  BRA.DIV ~URZ, `(.L_x_3086) ;  /* 0x0000cd427f007947 */ /* 0x000fca000b800000 */
[----:B------:R3:W4:Y:S04]  /*173a0*/  SHFL.IDX PT, R4, R5, 0x1, 0x181f ;  /* 0x00381f0005047f89 */ /* 0x00072800000e0000 */
[----:B---3--:R3:W2:Y:S02]  /*173b0*/  SHFL.IDX PT, R2, R6, 0x1, 0x181f ;  /* 0x00381f0006027f89 */ /* 0x0086a400000e0000 */
.L_x_3189:
[----:B--2---:R-:W-:Y:S05]  /*173c0*/  IADD3 R8, P0, R2, R230, RZ ;  /* 0x000000e602087210 */ /* 0x004fea0007f1e0ff */
[----:B----4-:R-:W-:Y:S05]  /*173d0*/  IMAD.X R9, R4, 0x1, R231, P0 ;  /* 0x0000000104097824 */ /* 0x010fea00000e06e7 */
[----:B------:R-:W-:Y:S01]  /*173e0*/  @!PT LDS RZ, [RZ] ;  /* 0x00000000fffff984 */ /* 0x000fe20000000800 */
        /* <DEDUP_REMOVED lines=10> */
[----:B------:R-:W-:Y:S05]  /*17490*/  IMAD.X R3, R4, 0x1, R224, P0 ;  /* 0x0000000104037824 */ /* 0x000fea00000e06e0 */
[----:B------:R2:W-:Y:S03]  /*174a0*/  LDGSTS.E.BYPASS.LTC128B.128 [R219+0x9880], [R2.64], !P1 ;  /* 0x0988000002db7fae */ /* 0x0005e6000c901d46 */
.L_x_3083:
[----:B------:R-:W-:Y:S05]  /*174b0*/  BSYNC B0 ;  /* 0x0000000000007941 */ /* 0x000fea0003800000 */
.L_x_3082:
        /* <DEDUP_REMOVED lines=159> */
[----:B------:R-:W4:Y:S01]  /*17eb0*/  MUFU.TANH R193, R4 ;  /* 0x0000000400c17308 */ /* 0x000f220000002400 */
[----:B--2---:R-:W-:Y:S08]  /*17ec0*/  FMUL.FTZ R2, R9, c[0x0][0x320] ;  /* 0x0000c80009027a20 */ /* 0x004ff00000410000 */
[----:B------:R-:W-:Y:S01]  /*17ed0*/  FMUL.FTZ R3, R21, c[0x0][0x320] ;  /* 0x0000c80015037a20 */ /* 0x000fe20000410000 */
[----:B------:R2:W1:Y:S02]  /*17ee0*/  MUFU.TANH R187, R2 ;  /* 0x0000000200bb7308 */ /* 0x0004640000002400 */
[----:B--2---:R-:W-:Y:S08]  /*17ef0*/  FMUL.FTZ R2, R10, c[0x0][0x320] ;  /* 0x0000c8000a027a20 */ /* 0x004ff00000410000 */
[----:B------:R2:W1:Y:S02]  /*17f00*/  MUFU.TANH R217, R2 ;  /* 0x0000000200d97308 */ /* 0x0004640000002400 */
[----:B--2---:R-:W-:Y:S02]  /*17f10*/  FMUL.FTZ R2, R11, c[0x0][0x320] ;  /* 0x0000c8000b027a20 */ /* 0x004fe40000410000 */
[----:B------:R-:W2:Y:S01]  /*17f20*/  LDSM.16.M88.4 R8, [R15+0x5800] ;  /* 0x005800000f08783b */ /* 0x000ea20000000200 */
[----:B------:R-:W-:Y:S05]  /*17f30*/  DEPBAR.LE SB0, 0x0 ;  /* 0x000080000000791a */ /* 0x000fea0000000000 */
        /* <DEDUP_REMOVED lines=9> */
[----:B------:R-:W2:Y:S10]  /*17fd0*/  MUFU.TANH R20, R3 ;  /* 0x0000000300147308 */ /* 0x000eb40000002400 */
[----:B------:R5:W1:Y:S02]  /*17fe0*/  MUFU.TANH R176, R2 ;  /* 0x0000000200b07308 */ /* 0x000a640000002400 */
[----:B-----5:R-:W-:Y:S08]  /*17ff0*/  FMUL.FTZ R2, R22, c[0x0][0x320] ;  /* 0x0000c80016027a20 */ /* 0x020ff00000410000 */
        /* <DEDUP_REMOVED lines=26> */
[----:B------:R1:W1:Y:S01]  /*181a0*/  MUFU.TANH R185, R2 ;  /* 0x0000000200b97308 */ /* 0x0002620000002400 */
[----:B------:R-:W-:-:S05]  /*181b0*/  @!P0 BRA `(.L_x_3088) ;  /* 0x000004e000008947 */ /* 0x000fca0003800000 */
[----:B--234-:R-:W-:Y:S02]  /*181c0*/  IMAD.MOV.U32 R6, RZ, RZ, c[0x0][0x2b8] ;  /* 0x0000ae00ff067624 */ /* 0x01cfe400078e00ff */
[----:B------:R-:W-:Y:S02]  /*181d0*/  IMAD R3, R218, 0x30, R252 ;  /* 0x00000030da037824 */ /* 0x000fe400078e02fc */
[----:B------:R-:W-:Y:S01]  /*181e0*/  IMAD.MOV.U32 R222, RZ, RZ, RZ ;  /* 0x000000ffffde7224 */ /* 0x000fe200078e00ff */
[----:B------:R-:W-:Y:S02]  /*181f0*/  ISETP.NE.AND P1, PT, R6, 0x1, PT ;  /* 0x000000010600780c */ /* 0x000fe40003f25270 */
[----:B------:R-:W-:Y:S05]  /*18200*/  IADD3 R3, R3, -0x30, R0 ;  /* 0xffffffd003037810 */ /* 0x000fea0007ffe000 */
[--C-:B-1----:R-:W-:Y:S06]  /*18210*/  IMAD.MOV.U32 R2, RZ, RZ, R3.reuse ;  /* 0x000000ffff027224 */ /* 0x102fec00078e0003 */
[----:B------:R-:W-:Y:S05]  /*18220*/  @P1 IMAD.HI.U32 R4, R3, c[0x0][0x2bc], RZ ;  /* 0x0000af0003041a27 */ /* 0x000fea00078e00ff */
[----:B------:R-:W-:Y:S04]  /*18230*/  @P1 SHF.R.U32.HI R2, RZ, c[0x0][0x2c0], R4 ;  /* 0x0000b000ff021a19 */ /* 0x000fe80000011604 */
[C---:B------:R-:W-:Y:S01]  /*18240*/  @!P6 IADD3 R4, P0, R2.reuse, R246, RZ ;  /* 0x000000f60204e210 */ /* 0x040fe20007f1e0ff */
[----:B------:R-:W-:Y:S04]  /*18250*/  IMAD.MOV R5, RZ, RZ, -R2 ;  /* 0x000000ffff057224 */ /* 0x000fe800078e0a02 */
[----:B------:R-:W-:Y:S01]  /*18260*/  IMAD R223, R5, c[0x0][0x2b8], R3 ;  /* 0x0000ae0005df7a24 */ /* 0x000fe200078e0203 */
[----:B------:R-:W-:Y:S02]  /*18270*/  @!P6 LEA.HI.X.SX32 R3, R2, R249, 0x1, P0 ;  /* 0x000000f90203e211 */ /* 0x000fe400000f0eff */
[C---:B------:R-:W-:Y:S02]  /*18280*/  @!P6 LEA R2, P0, R4.reuse, c[0x0][0x2a0], 0x2 ;  /* 0x0000a8000402ea11 */ /* 0x040fe400078010ff */
[----:B------:R-:W-:Y:S02]  /*18290*/  IADD3 R5, -R143, 0x30, RZ ;  /* 0x000000308f057810 */ /* 0x000fe40007ffe1ff */
[----:B------:R-:W-:Y:S05]  /*182a0*/  @!P6 LEA.HI.X R3, R4, c[0x0][0x2a4], R3, 0x2, P0 ;  /* 0x0000a9000403ea11 */ /* 0x000fea00000f1403 */
[----:B------:R1:W2:Y:S02]  /*182b0*/  @!P6 LDG.E R222, [R2.64] ;  /* 0x0000000602dee981 */ /* 0x0002a4000c1e1900 */
[----:B-1----:R-:W-:Y:S05]  /*182c0*/  SHF.R.S32.HI R2, RZ, 0x1f, R223 ;  /* 0x0000001fff027819 */ /* 0x002fea00000114df */
[----:B------:R-:W-:Y:S02]  /*182d0*/  IMAD R4, R2, c[0x0][0x1e0], RZ ;  /* 0x0000780002047a24 */ /* 0x000fe400078e02ff */
[C---:B------:R-:W-:Y:S04]  /*182e0*/  IMAD.WIDE.U32 R2, R223.reuse, c[0x0][0x1e0], RZ ;  /* 0x00007800df027a25 */ /* 0x040fe800078e00ff */
        /* <DEDUP_REMOVED lines=12> */
[----:B------:R1:W2:Y:S02]  /*183b0*/  SHFL.IDX PT, R4, R6, RZ, 0x181f ;  /* 0x00181fff06047589 */ /* 0x0002a400000e0000 */
.L_x_3190:
[----:B------:R-:W-:-:S05]  /*183c0*/  BRA.DIV ~URZ, `(.L_x_3090) ;  /* 0x0000be527f007947 */ /* 0x000fca000b800000 */
[----:B------:R3:W4:Y:S02]  /*183d0*/  SHFL.IDX PT, R2, R10, RZ, 0x181f ;  /* 0x00181fff0a027589 */ /* 0x00072400000e0000 */
.L_x_3191:
[----:B------:R-:W-:Y:S02]  /*183e0*/  @P0 ISETP.GE.AND P1, PT, R140, c[0x0][0x1d4], PT ;  /* 0x000075008c000a0c */ /* 0x000fe40003f26270 */
[----:B----4-:R-:W-:Y:S05]  /*183f0*/  @P0 IADD3 R8, P2, R2, R230, RZ ;  /* 0x000000e602080210 */ /* 0x010fea0007f5e0ff */
[----:B--2---:R-:W-:Y:S06]  /*18400*/  @P0 IMAD.X R9, R4, 0x1, R231, P2 ;  /* 0x0000000104090824 */ /* 0x004fec00010e06e7 */
[----:B------:R-:W-:Y:S01]  /*18410*/  @!PT LDS RZ, [RZ] ;  /* 0x00000000fffff984 */ /* 0x000fe20000000800 */
[----:B------:R-:W-:Y:S01]  /*18420*/  @!PT LDS RZ, [RZ] ;  /* 0x00000000fffff984 */ /* 0x000fe20000000800 */
[----:B------:R-:W-:Y:S01]  /*18430*/  @!PT LDS RZ, [RZ] ;  /* 0x00000000fffff984 */ /* 0x000fe20000000800 */
[----:B------:R2:W-:Y:S01]  /*18440*/  @P0 LDGSTS.E.BYPASS.LTC128B.128 [R216+0xa080], [R8.64], !P1 ;  /* 0x0a08000008d80fae */ /* 0x0005e2000c901d46 */
[----:B------:R-:W-:Y:S02]  /*18450*/  @P0 ISETP.GE.AND P1, PT, R142, c[0x0][0x1d4], PT ;  /* 0x000075008e000a0c */ /* 0x000fe40003f26270 */
[----:B--2---:R-:W-:Y:S05]  /*18460*/  @P0 IADD3 R8, P2, R2, R229, RZ ;  /* 0x000000e502080210 */ /* 0x004fea0007f5e0ff */
[----:B------:R-:W-:Y:S06]  /*18470*/  @P0 IMAD.X R9, R4, 0x1, R226, P2 ;  /* 0x0000000104090824 */ /* 0x000fec00010e06e2 */
[----:B------:R2:W-:Y:S01]  /*18480*/  @P0 LDGSTS.E.BYPASS.LTC128B.128 [R216+0xb880], [R8.64], !P1 ;  /* 0x0b88000008d80fae */ /* 0x0005e2000c901d46 */
[----:B------:R-:W-:Y:S02]  /*18490*/  @P0 ISETP.GE.AND P1, PT, R220, c[0x0][0x1d4], PT ;  /* 0x00007500dc000a0c */ /* 0x000fe40003f26270 */
[----:B--2---:R-:W-:Y:S05]  /*184a0*/  @P0 IADD3 R8, P2, R2, R228, RZ ;  /* 0x000000e402080210 */ /* 0x004fea0007f5e0ff */
[----:B------:R-:W-:Y:S01]  /*184b0*/  @P0 IMAD.X R9, R4, 0x1, R227, P2 ;  /* 0x0000000104090824 */ /* 0x000fe200010e06e3 */
[----:B------:R-:W-:Y:S05]  /*184c0*/  @P0 IADD3 R2, P2, R2, R225, RZ ;  /* 0x000000e102020210 */ /* 0x000fea0007f5e0ff */
[----:B------:R2:W-:Y:S01]  /*184d0*/  @P0 LDGSTS.E.BYPASS.LTC128B.128 [R216+0xd080], [R8.64], !P1 ;  /* 0x0d08000008d80fae */ /* 0x0005e2000c901d46 */
[----:B------:R-:W-:Y:S01]  /*184e0*/  @P0 ISETP.GE.AND P1, PT, R221, c[0x0][0x1d4], PT ;  /* 0x00007500dd000a0c */ /* 0x000fe20003f26270 */
[----:B------:R-:W-:Y:S11]  /*184f0*/  @P0 IMAD.X R3, R4, 0x1, R224, P2 ;  /* 0x0000000104030824 */ /* 0x000ff600010e06e0 */
[----:B------:R-:W-:Y:S01]  /*18500*/  @!UPT UIADD3 URZ, URZ, URZ, URZ ;  /* 0x0000003f3f3ff290 */ /* 0x000fe2000fffe03f */
[----:B------:R2:W-:Y:S01]  /*18510*/  @P0 LDGSTS.E.BYPASS.LTC128B.128 [R216+0xe880], [R2.64], !P1 ;  /* 0x0e88000002d80fae */ /* 0x0005e2000c901d46 */
[----:B------:R-:W-:Y:S01]  /*18520*/  ISETP.GE.AND P0, PT, R5, 0x21, PT ;  /* 0x000000210500780c */ /* 0x000fe20003f06270 */
[----:B------:R-:W-:-:S06]  /*18530*/  BRA.DIV ~URZ, `(.L_x_3091) ;  /* 0x0000bd527f007947 */ /* 0x000fcc000b800000 */
[----:B------:R4:W1:Y:S04]  /*18540*/  SHFL.IDX PT, R4, R6, 0x1, 0x181f ;  /* 0x00381f0006047f89 */ /* 0x00086800000e0000 */
[----:B--2---:R4:W2:Y:S02]  /*18550*/  SHFL.IDX PT, R2, R10, 0x1, 0x181f ;  /* 0x00381f000a027f89 */ /* 0x0048a400000e0000 */
.L_x_3192:
[----:B------:R-:W-:Y:S02]  /*18560*/  @P0 ISETP.GE.AND P1, PT, R140, c[0x0][0x1d4], PT ;  /* 0x000075008c000a0c */ /* 0x000fe40003f26270 */
[----:B--2---:R-:W-:Y:S05]  /*18570*/  @P0 IADD3 R8, P2, R2, R230, RZ ;  /* 0x000000e602080210 */ /* 0x004fea0007f5e0ff */
[----:B-1----:R-:W-:Y:S06]  /*18580*/  @P0 IMAD.X R9, R4, 0x1, R231, P2 ;  /* 0x0000000104090824 */ /* 0x002fec00010e06e7 */
[----:B------:R-:W-:Y:S01]  /*18590*/  @!PT LDS RZ, [RZ] ;  /* 0x00000000fffff984 */ /* 0x000fe20000000800 */
[----:B------:R-:W-:Y:S01]  /*185a0*/  @!PT LDS RZ, [RZ] ;  /* 0x00000000fffff984 */ /* 0x000fe20000000800 */
[----:B------:R-:W-:Y:S01]  /*185b0*/  @!PT LDS RZ, [RZ] ;  /* 0x00000000fffff984 */ /* 0x000fe20000000800 */
[----:B------:R1:W-:Y:S01]  /*185c0*/  @P0 LDGSTS.E.BYPASS.LTC128B.128 [R219+0xb080], [R8.64], !P1 ;  /* 0x0b08000008db0fae */ /* 0x0003e2000c901d46 */
[----:B------:R-:W-:Y:S02]  /*185d0*/  @P0 ISETP.GE.AND P1, PT, R142, c[0x0][0x1d4], PT ;  /* 0x000075008e000a0c */ /* 0x000fe40003f26270 */
[----:B-1----:R-:W-:Y:S05]  /*185e0*/  @P0 IADD3 R8, P2, R2, R229, RZ ;  /* 0x000000e502080210 */ /* 0x002fea0007f5e0ff */
[----:B------:R-:W-:Y:S06]  /*185f0*/  @P0 IMAD.X R9, R4, 0x1, R226, P2 ;  /* 0x0000000104090824 */ /* 0x000fec00010e06e2 */
[----:B------:R1:W-:Y:S01]  /*18600*/  @P0 LDGSTS.E.BYPASS.LTC128B.128 [R219+0xc880], [R8.64], !P1 ;  /* 0x0c88000008db0fae */ /* 0x0003e2000c901d46 */
[----:B------:R-:W-:Y:S02]  /*18610*/  @P0 ISETP.GE.AND P1, PT, R220, c[0x0][0x1d4], PT ;  /* 0x00007500dc000a0c */ /* 0x000fe40003f26270 */
[----:B-1----:R-:W-:Y:S05]  /*18620*/  @P0 IADD3 R8, P2, R2, R228, RZ ;  /* 0x000000e402080210 */ /* 0x002fea0007f5e0ff */
[----:B------:R-:W-:Y:S01]  /*18630*/  @P0 IMAD.X R9, R4, 0x1, R227, P2 ;  /* 0x0000000104090824 */ /* 0x000fe200010e06e3 */
[----:B------:R-:W-:Y:S05]  /*18640*/  @P0 IADD3 R2, P2, R2, R225, RZ ;  /* 0x000000e102020210 */ /* 0x000fea0007f5e0ff */
[----:B------:R1:W-:Y:S01]  /*18650*/  @P0 LDGSTS.E.BYPASS.LTC128B.128 [R219+0xe080], [R8.64], !P1 ;  /* 0x0e08000008db0fae */ /* 0x0003e2000c901d46 */
[----:B------:R-:W-:Y:S01]  /*18660*/  @P0 ISETP.GE.AND P1, PT, R221, c[0x0][0x1d4], PT ;  /* 0x00007500dd000a0c */ /* 0x000fe20003f26270 */
[----:B------:R-:W-:Y:S11]  /*18670*/  @P0 IMAD.X R3, R4, 0x1, R224, P2 ;  /* 0x0000000104030824 */ /* 0x000ff600010e06e0 */
[----:B------:R-:W-:Y:S01]  /*18680*/  @!UPT UIADD3 URZ, URZ, URZ, URZ ;  /* 0x0000003f3f3ff290 */ /* 0x000fe2000fffe03f */
[----:B------:R1:W-:Y:S02]  /*18690*/  @P0 LDGSTS.E.BYPASS.LTC128B.128 [R219+0xf880], [R2.64], !P1 ;  /* 0x0f88000002db0fae */ /* 0x0003e4000c901d46 */
.L_x_3088:
[----:B--234-:R-:W-:Y:S05]  /*186a0*/  BSYNC B0 ;  /* 0x0000000000007941 */ /* 0x01cfea0003800000 */
.L_x_3087:
[----:B------:R-:W2:Y:S01]  /*186b0*/  LDL R4, [R1] ;  /* 0x0000000001047983 */ /* 0x000ea20000100800 */
[----:B-1----:R-:W-:Y:S03]  /*186c0*/  IMAD.MOV.U32 R8, RZ, RZ, c[0x0][0x2c4] ;  /* 0x0000b100ff087624 */ /* 0x002fe600078e00ff */
[----:B------:R-:W2:Y:S02]  /*186d0*/  LDL R2, [R1+0x20] ;  /* 0x0000200001027983 */ /* 0x000ea40000100800 */
[----:B------:R-:W-:Y:S02]  /*186e0*/  ISETP.NE.AND P0, PT, R8, 0x1, PT ;  /* 0x000000010800780c */ /* 0x000fe40003f05270 */
[----:B------:R-:W3:Y:S04]  /*186f0*/  LDL R6, [R1+0xc] ;  /* 0x00000c0001067983 */ /* 0x000ee80000100800 */
[----:B------:R-:W4:Y:S04]  /*18700*/  LDL R5, [R1+0x8] ;  /* 0x0000080001057983 */ /* 0x000f280000100800 */
[----:B------:R-:W4:Y:S04]  /*18710*/  LDL R3, [R1+0x4] ;  /* 0x0000040001037983 */ /* 0x000f280000100800 */
[----:B------:R-:W0:Y:S01]  /*18720*/  LDGDEPBAR ;  /* 0x00000000000079af */ /* 0x000e220000000000 */
[----:B--2---:R-:W-:Y:S04]  /*18730*/  IMAD.IADD R4, R2, 0x1, R4 ;  /* 0x0000000102047824 */ /* 0x004fe800078e0204 */
[----:B------:R-:W-:Y:S05]  /*18740*/  @P0 IMAD.HI.U32 R2, R4, c[0x0][0x2c8], RZ ;  /* 0x0000b20004020a27 */ /* 0x000fea00078e00ff */
[----:B------:R-:W-:Y:S01]  /*18750*/  @P0 SHF.R.U32.HI R4, RZ, c[0x0][0x2cc], R2 ;  /* 0x0000b300ff040a19 */ /* 0x000fe20000011602 */
[----:B------:R-:W-:Y:S05]  /*18760*/  IMAD R2, R218, -0x30, RZ ;  /* 0xffffffd0da027824 */ /* 0x000fea00078e02ff */
[----:B---3--:R-:W-:Y:S04]  /*18770*/  IADD3 R2, -R6, 0x1, R2 ;  /* 0x0000000106027810 */ /* 0x008fe80007ffe102 */
[----:B----4-:R-:W-:Y:S01]  /*18780*/  IADD3 R5, -R3, R2, R5 ;  /* 0x0000000203057210 */ /* 0x010fe20007ffe105 */
[----:B------:R-:W-:-:S05]  /*18790*/  BRA.DIV ~URZ, `(.L_x_3092) ;  /* 0x0000bbc27f007947 */ /* 0x000fca000b800000 */
[----:B------:R1:W2:Y:S02]  /*187a0*/  SHFL.IDX PT, R2, R4, RZ, 0x1c1f ;  /* 0x001c1fff04027589 */ /* 0x0002a400000e0000 */
.L_x_3193:
        /* <DEDUP_REMOVED lines=39> */
[C---:B------:R-:W-:Y:S02]  /*18a20*/  ISETP.GT.AND P4, PT, R2.reuse, 0x19, PT ;  /* 0x000000190200780c */ /* 0x040fe40003f84270 */
        /* <DEDUP_REMOVED lines=25> */
[----:B--2---:R-:W-:Y:S06]  /*18bc0*/  FMNMX.FTZ R2, R3, R2, !PT ;  /* 0x0000000203027209 */ /* 0x004fec0007810000 */
        /* <DEDUP_REMOVED lines=15> */
[----:B-12---:R-:W-:Y:S06]  /*18cc0*/  FMNMX.FTZ R4, R2, R3, !PT ;  /* 0x0000000302047209 */ /* 0x006fec0007810000 */
[----:B------:R1:W2:Y:S02]  /*18cd0*/  SHFL.BFLY PT, R2, R4, 0x1, 0x1f ;  /* 0x0c201f0004027f89 */ /* 0x0002a400000e0000 */
.L_x_3194:
[C---:B------:R-:W-:Y:S01]  /*18ce0*/  FSETP.NEU.FTZ.AND P0, PT, R6.reuse, -INF , PT ;  /* 0xff8000000600780b */ /* 0x040fe20003f1d000 */
[----:B------:R-:W-:Y:S01]  /*18cf0*/  FMUL.FTZ R3, R6, c[0x0][0x2d0] ;  /* 0x0000b40006037a20 */ /* 0x000fe20000410000 */
[----:B-12---:R-:W-:Y:S01]  /*18d00*/  FMNMX.FTZ R4, R2, R4, !PT ;  /* 0x0000000402047209 */ /* 0x006fe20007810000 */
        /* <DEDUP_REMOVED lines=20> */
[----:B------:R-:W1:Y:S02]  /*18e50*/  MUFU.EX2 R5, R8 ;  /* 0x0000000800057308 */ /* 0x000e640000000800 */
[C---:B-1----:R-:W-:Y:S01]  /*18e60*/  F2FP.PACK_AB R176, R5.reuse, R18 ;  /* 0x0000001205b0723e */ /* 0x042fe200000000ff */
[C---:B------:R-:W-:Y:S07]  /*18e70*/  FFMA.FTZ R3, R2.reuse, R234, R18 ;  /* 0x000000ea02037223 */ /* 0x040fee0000010012 */
[----:B------:R1:W2:Y:S01]  /*18e80*/  MUFU.EX2 R18, R13 ;  /* 0x0000000d00127308 */ /* 0x0002a20000000800 */
[----:B------:R-:W-:Y:S02]  /*18e90*/  FMUL.FTZ R20, R2, R164 ;  /* 0x000000a402147220 */ /* 0x000fe40000410000 */
[----:B------:R-:W-:Y:S01]  /*18ea0*/  FADD.FTZ R8, R5, R3 ;  /* 0x0000000305087221 */ /* 0x000fe20000010000 */
[C---:B------:R-:W-:Y:S01]  /*18eb0*/  FSEL R3, R4.reuse, RZ, P0 ;  /* 0x000000ff04037208 */ /* 0x040fe20000000000 */
[----:B------:R-:W-:Y:S02]  /*18ec0*/  FMUL.FTZ R5, R4, c[0x0][0x2d0] ;  /* 0x0000b40004057a20 */ /* 0x000fe40000410000 */
[C---:B------:R-:W-:Y:S02]  /*18ed0*/  FMUL.FTZ R21, R2.reuse, R165 ;  /* 0x000000a502157220 */ /* 0x040fe40000410000 */
[----:B------:R-:W-:Y:S01]  /*18ee0*/  FADD.FTZ R3, -R3, R14 ;  /* 0x0000000e03037221 */ /* 0x000fe20000010100 */
[----:B------:R-:W-:Y:S01]  /*18ef0*/  FSEL R5, R5, RZ, P0 ;  /* 0x000000ff05057208 */ /* 0x000fe20000000000 */
[----:B------:R-:W3:Y:S01]  /*18f00*/  MUFU.EX2 R14, R26 ;  /* 0x0000001a000e7308 */ /* 0x000ee20000000800 */
[----:B------:R-:W-:Y:S01]  /*18f10*/  FMUL.FTZ R25, R2, R161 ;  /* 0x000000a102197220 */ /* 0x000fe20000410000 */
[----:B------:R-:W-:Y:S01]  /*18f20*/  ISETP.GT.AND P0, PT, R218, R240, PT ;  /* 0x000000f0da00720c */ /* 0x000fe20003f04270 */
[----:B------:R-:W-:Y:S02]  /*18f30*/  FMUL.FTZ R3, R3, c[0x0][0x2d0] ;  /* 0x0000b40003037a20 */ /* 0x000fe40000410000 */
[--C-:B------:R-:W-:Y:S02]  /*18f40*/  FFMA.FTZ R9, R9, c[0x0][0x2d0], -R5.reuse ;  /* 0x0000b40009097a23 */ /* 0x100fe40000010805 */
[--C-:B------:R-:W-:Y:S02]  /*18f50*/  FFMA.FTZ R177, R34, c[0x0][0x2d0], -R5.reuse ;  /* 0x0000b40022b17a23 */ /* 0x100fe40000010805 */
[--C-:B------:R-:W-:Y:S01]  /*18f60*/  FFMA.FTZ R179, R33, c[0x0][0x2d0], -R5.reuse ;  /* 0x0000b40021b37a23 */ /* 0x100fe20000010805 */
[----:B------:R-:W4:Y:S01]  /*18f70*/  MUFU.EX2 R3, R3 ;  /* 0x0000000300037308 */ /* 0x000f220000000800 */
[----:B------:R-:W-:Y:S02]  /*18f80*/  FMUL.FTZ R33, R2, R153 ;  /* 0x0000009902217220 */ /* 0x000fe40000410000 */
[--C-:B-1----:R-:W-:Y:S02]  /*18f90*/  FFMA.FTZ R13, R35, c[0x0][0x2d0], -R5.reuse ;  /* 0x0000b400230d7a23 */ /* 0x102fe40000010805 */
[--C-:B------:R-:W-:Y:S02]  /*18fa0*/  FFMA.FTZ R183, R32, c[0x0][0x2d0], -R5.reuse ;  /* 0x0000b40020b77a23 */ /* 0x100fe40000010805 */
[----:B------:R-:W-:Y:S02]  /*18fb0*/  FMUL.FTZ R32, R2, R152 ;  /* 0x0000009802207220 */ /* 0x000fe40000410000 */
[----:B--2---:R-:W-:Y:S01]  /*18fc0*/  FADD.FTZ R8, R18, R8 ;  /* 0x0000000812087221 */ /* 0x004fe20000010000 */
[----:B------:R-:W1:Y:S01]  /*18fd0*/  MUFU.EX2 R180, R9 ;  /* 0x0000000900b47308 */ /* 0x000e620000000800 */
[--C-:B------:R-:W-:Y:S02]  /*18fe0*/  FFMA.FTZ R181, R31, c[0x0][0x2d0], -R5.reuse ;  /* 0x0000b4001fb57a23 */ /* 0x100fe40000010805 */
[--C-:B------:R-:W-:Y:S01]  /*18ff0*/  FFMA.FTZ R184, R30, c[0x0][0x2d0], -R5.reuse ;  /* 0x0000b4001eb87a23 */ /* 0x100fe20000010805 */
[C---:B---3--:R-:W-:Y:S01]  /*19000*/  F2FP.PACK_AB R178, R14.reuse, R18 ;  /* 0x000000120eb2723e */ /* 0x048fe200000000ff */
[----:B------:R-:W-:Y:S02]  /*19010*/  FADD.FTZ R182, R14, R8 ;  /* 0x000000080eb67221 */ /* 0x000fe40000010000 */
[----:B------:R-:W-:Y:S02]  /*19020*/  FMUL.FTZ R8, R2, R172 ;  /* 0x000000ac02087220 */ /* 0x000fe40000410000 */
[--C-:B------:R-:W-:Y:S01]  /*19030*/  FFMA.FTZ R185, R29, c[0x0][0x2d0], -R5.reuse ;  /* 0x0000b4001db97a23 */ /* 0x100fe20000010805 */
[----:B------:R-:W2:Y:S01]  /*19040*/  MUFU.EX2 R172, R13 ;  /* 0x0000000d00ac7308 */ /* 0x000ea20000000800 */
[--C-:B------:R-:W-:Y:S02]  /*19050*/  FFMA.FTZ R191, R17, c[0x0][0x2d0], -R5.reuse ;  /* 0x0000b40011bf7a23 */ /* 0x100fe40000010805 */
[--C-:B------:R-:W-:Y:S02]  /*19060*/  FFMA.FTZ R190, R16, c[0x0][0x2d0], -R5.reuse ;  /* 0x0000b40010be7a23 */ /* 0x100fe40000010805 */
[C---:B----4-:R-:W-:Y:S02]  /*19070*/  FMUL.FTZ R34, R3.reuse, R154 ;  /* 0x0000009a03227220 */ /* 0x050fe40000410000 */
[----:B------:R-:W-:Y:S02]  /*19080*/  FMUL.FTZ R35, R3, R155 ;  /* 0x0000009b03237220 */ /* 0x000fe40000410000 */
[----:B------:R-:W3:Y:S01]  /*19090*/  LDSM.16.MT88.4 R152, [R196] ;  /* 0x00000000c498783b */ /* 0x000ee20000004200 */
[----:B------:R2:W-:Y:S01]  /*190a0*/  MUFU.EX2 R165, R177 ;  /* 0x000000b100a57308 */ /* 0x0005e20000000800 */
[--C-:B------:R-:W-:Y:S02]  /*190b0*/  FFMA.FTZ R192, R11, c[0x0][0x2d0], -R5.reuse ;  /* 0x0000b4000bc07a23 */ /* 0x100fe40000010805 */
[C---:B------:R-:W-:Y:S02]  /*190c0*/  FMUL.FTZ R11, R3.reuse, R175 ;  /* 0x000000af030b7220 */ /* 0x040fe40000410000 */
[C---:B-1----:R-:W-:Y:S02]  /*190d0*/  FFMA.FTZ R164, R3.reuse, R233, R180 ;  /* 0x000000e903a47223 */ /* 0x042fe400000100b4 */
[----:B------:R-:W-:Y:S02]  /*190e0*/  FMUL.FTZ R9, R2, R173 ;  /* 0x000000ad02097220 */ /* 0x000fe40000410000 */
[----:B------:R-:W-:Y:S01]  /*190f0*/  FFMA.FTZ R5, R10, c[0x0][0x2d0], -R5 ;  /* 0x0000b4000a057a23 */ /* 0x000fe20000010805 */
[----:B------:R-:W1:Y:S01]  /*19100*/  MUFU.EX2 R233, R179 ;  /* 0x000000b300e97308 */ /* 0x000e620000000800 */
[C---:B------:R-:W-:Y:S02]  /*19110*/  FMUL.FTZ R10, R3.reuse, R174 ;  /* 0x000000ae030a7220 */ /* 0x040fe40000410000 */
[C---:B------:R-:W-:Y:S02]  /*19120*/  FMUL.FTZ R16, R2.reuse, R168 ;  /* 0x000000a802107220 */ /* 0x040fe40000410000 */
[----:B------:R-:W-:Y:S02]  /*19130*/  FMUL.FTZ R17, R2, R169 ;  /* 0x000000a902117220 */ /* 0x000fe40000410000 */
[C---:B------:R-:W-:Y:S02]  /*19140*/  FMUL.FTZ R18, R3.reuse, R170 ;  /* 0x000000aa03127220 */ /* 0x040fe40000410000 */
[C---:B------:R-:W-:Y:S01]  /*19150*/  FMUL.FTZ R19, R3.reuse, R171 ;  /* 0x000000ab03137220 */ /* 0x040fe20000410000 */
[----:B------:R-:W4:Y:S01]  /*19160*/  MUFU.EX2 R13, R189 ;  /* 0x000000bd000d7308 */ /* 0x000f220000000800 */
[C---:B------:R-:W-:Y:S01]  /*19170*/  FMUL.FTZ R22, R3.reuse, R166 ;  /* 0x000000a603167220 */ /* 0x040fe20000410000 */
[----:B------:R-:W-:Y:S01]  /*19180*/  LDSM.16.MT88.4 R168, [R196+0x1000] ;  /* 0x00100000c4a8783b */ /* 0x000fe20000004200 */
[C---:B------:R-:W-:Y:S01]  /*19190*/  FMUL.FTZ R23, R3.reuse, R167 ;  /* 0x000000a703177220 */ /* 0x040fe20000410000 */
[----:B--2---:R-:W-:Y:S01]  /*191a0*/  F2FP.PACK_AB R177, R172, R180 ;  /* 0x000000b4acb1723e */ /* 0x004fe200000000ff */
[C---:B------:R-:W-:Y:S02]  /*191b0*/  FMUL.FTZ R26, R3.reuse, R162 ;  /* 0x000000a2031a7220 */ /* 0x040fe40000410000 */
[----:B------:R-:W-:Y:S02]  /*191c0*/  FMUL.FTZ R27, R3, R163 ;  /* 0x000000a3031b7220 */ /* 0x000fe40000410000 */
[C---:B------:R-:W-:Y:S01]  /*191d0*/  FMUL.FTZ R24, R2.reuse, R160 ;  /* 0x000000a002187220 */ /* 0x040fe20000410000 */
[----:B------:R-:W-:Y:S01]  /*191e0*/  MUFU.EX2 R14, R186 ;  /* 0x000000ba000e7308 */ /* 0x000fe20000000800 */
[C---:B------:R-:W-:Y:S02]  /*191f0*/  FMUL.FTZ R28, R2.reuse, R156 ;  /* 0x0000009c021c7220 */ /* 0x040fe40000410000 */
[C---:B------:R-:W-:Y:S01]  /*19200*/  FMUL.FTZ R29, R2.reuse, R157 ;  /* 0x0000009d021d7220 */ /* 0x040fe20000410000 */
[----:B-1----:R-:W-:Y:S01]  /*19210*/  F2FP.PACK_AB R179, R233, R165 ;  /* 0x000000a5e9b3723e */ /* 0x002fe200000000ff */
[C---:B------:R-:W-:Y:S02]  /*19220*/  FMUL.FTZ R30, R3.reuse, R158 ;  /* 0x0000009e031e7220 */ /* 0x040fe40000410000 */
[C---:B------:R-:W-:Y:S02]  /*19230*/  FMUL.FTZ R31, R3.reuse, R159 ;  /* 0x0000009f031f7220 */ /* 0x040fe40000410000 */
[----:B------:R-:W-:Y:S01]  /*19240*/  LDSM.16.MT88.4 R156, [R196+0x800] ;  /* 0x00080000c49c783b */ /* 0x000fe20000004200 */
[----:B------:R-:W-:Y:S01]  /*19250*/  MUFU.EX2 R160, R187 ;  /* 0x000000bb00a07308 */ /* 0x000fe20000000800 */
[C---:B---3--:R-:W-:Y:S05]  /*19260*/  HMMA.16816.F32 R8, R176.reuse, R152, R8 ;  /* 0x00000098b008723c */ /* 0x048fea0000001808 */
        /* <DEDUP_REMOVED lines=33> */
[C---:B------:R-:W-:Y:S01]  /*19480*/  FMUL.FTZ R59, R3.reuse, R59 ;  /* 0x0000003b033b7220 */ /* 0x040fe20000410000 */
[----:B------:R-:W-:Y:S01]  /*19490*/  MUFU.EX2 R180, R192 ;  /* 0x000000c000b47308 */ /* 0x000fe20000000800 */
[C---:B------:R-:W-:Y:S02]  /*194a0*/  FMUL.FTZ R60, R2.reuse, R60 ;  /* 0x0000003c023c7220 */ /* 0x040fe40000410000 */
[C---:B------:R-:W-:Y:S04]  /*194b0*/  FMUL.FTZ R61, R2.reuse, R61 ;  /* 0x0000003d023d7220 */ /* 0x040fe80000410000 */
        /* <DEDUP_REMOVED lines=84> */
[----:B------:R-:W2:Y:S01]  /*19a00*/  MUFU.EX2 R3, R188 ;  /* 0x000000bc00037308 */ /* 0x000ea20000000800 */
[C---:B------:R-:W-:Y:S02]  /*19a10*/  FMUL.FTZ R132, R2.reuse, R132 ;  /* 0x0000008402847220 */ /* 0x040fe40000410000 */
[C---:B------:R-:W-:Y:S02]  /*19a20*/  FMUL.FTZ R133, R2.reuse, R133 ;  /* 0x0000008502857220 */ /* 0x040fe40000410000 */
[C---:B------:R-:W-:Y:S01]  /*19a30*/  FMUL.FTZ R136, R2.reuse, R136 ;  /* 0x0000008802887220 */ /* 0x040fe20000410000 */
[C---:B-1----:R-:W-:Y:S03]  /*19a40*/  HMMA.16816.F32 R52, R176.reuse, R152, R52 ;  /* 0x00000098b034723c */ /* 0x042fe60000001834 */
[----:B------:R-:W-:Y:S02]  /*19a50*/  FMUL.FTZ R137, R2, R137 ;  /* 0x0000008902897220 */ /* 0x000fe40000410000 */
[----:B----4-:R-:W-:Y:S02]  /*19a60*/  FADD.FTZ R2, R13, R182 ;  /* 0x000000b60d027221 */ /* 0x010fe40000010000 */
[----:B------:R-:W1:Y:S01]  /*19a70*/  MUFU.EX2 R182, R190 ;  /* 0x000000be00b67308 */ /* 0x000e620000000800 */
[C---:B------:R-:W-:Y:S01]  /*19a80*/  HMMA.16816.F32 R56, R176.reuse, R154, R56 ;  /* 0x0000009ab038723c */ /* 0x040fe20000001838 */
[----:B------:R-:W3:Y:S03]  /*19a90*/  LDSM.16.MT88.4 R152, [R199+0x1800] ;  /* 0x00180000c798783b */ /* 0x000ee60000004200 */
[C---:B--2---:R-:W-:Y:S04]  /*19aa0*/  FADD.FTZ R2, R3.reuse, R2 ;  /* 0x0000000203027221 */ /* 0x044fe80000010000 */
[----:B------:R-:W-:Y:S04]  /*19ab0*/  FADD.FTZ R2, R160, R2 ;  /* 0x00000002a0027221 */ /* 0x000fe80000010000 */
[----:B------:R-:W-:Y:S01]  /*19ac0*/  FADD.FTZ R2, R14, R2 ;  /* 0x000000020e027221 */ /* 0x000fe20000010000 */
[C---:B---3--:R-:W-:Y:S08]  /*19ad0*/  HMMA.16816.F32 R60, R176.reuse, R152, R60 ;  /* 0x00000098b03c723c */ /* 0x048ff0000000183c */
        /* <DEDUP_REMOVED lines=29> */
[----:B------:R-:W2:Y:S03]  /*19cb0*/  MUFU.EX2 R13, R217 ;  /* 0x000000d9000d7308 */ /* 0x000ea60000000800 */
[----:B------:R-:W-:Y:S03]  /*19cc0*/  F2FP.PACK_AB R153, R186, R187 ;  /* 0x000000bbba99723e */ /* 0x000fe600000000ff */
[----:B------:R-:W-:Y:S02]  /*19cd0*/  F2FP.PACK_AB R154, R14, R160 ;  /* 0x000000a00e9a723e */ /* 0x000fe400000000ff */
[----:B------:R-:W3:Y:S02]  /*19ce0*/  LDSM.16.MT88.4 R160, [R197+0x800] ;  /* 0x00080000c5a0783b */ /* 0x000ee40000004200 */
[----:B------:R-:W4:Y:S01]  /*19cf0*/  MUFU.EX2 R3, R195 ;  /* 0x000000c300037308 */ /* 0x000f220000000800 */
[----:B------:R-:W-:Y:S02]  /*19d00*/  F2FP.PACK_AB R155, R183, R184 ;  /* 0x000000b8b79b723e */ /* 0x000fe400000000ff */
[----:B-1----:R-:W-:Y:S02]  /*19d10*/  F2FP.PACK_AB R177, R182, R181 ;  /* 0x000000b5b6b1723e */ /* 0x002fe400000000ff */
[----:B------:R-:W-:Y:S03]  /*19d20*/  F2FP.PACK_AB R179, R5, R180 ;  /* 0x000000b405b3723e */ /* 0x000fe600000000ff */
[C---:B------:R-:W-:Y:S02]  /*19d30*/  HMMA.16816.F32 R8, R152.reuse, R156, R8 ;  /* 0x0000009c9808723c */ /* 0x040fe40000001808 */
[----:B------:R-:W-:Y:S03]  /*19d40*/  MUFU.EX2 R14, R193 ;  /* 0x000000c1000e7308 */ /* 0x000fe60000000800 */
[----:B--2---:R-:W-:Y:S01]  /*19d50*/  FADD.FTZ R2, R13, R2 ;  /* 0x000000020d027221 */ /* 0x004fe20000010000 */
[----:B------:R-:W-:Y:S02]  /*19d60*/  IADD3 R217, R218, -0x1, RZ ;  /* 0xffffffffdad97810 */ /* 0x000fe40007ffe0ff */
[C---:B------:R-:W-:Y:S01]  /*19d70*/  HMMA.16816.F32 R16, R152.reuse, R158, R16 ;  /* 0x0000009e9810723c */ /* 0x040fe20000001810 */
[----:B------:R-:W1:Y:S03]  /*19d80*/  LDSM.16.MT88.4 R156, [R199+0x800] ;  /* 0x00080000c79c783b */ /* 0x000e660000004200 */
[----:B------:R-:W-:Y:S02]  /*19d90*/  MOV R218, R217 ;  /* 0x000000d900da7202 */ /* 0x000fe40000000f00 */
[C---:B----4-:R-:W-:Y:S01]  /*19da0*/  F2FP.PACK_AB R176, R3.reuse, R13 ;  /* 0x0000000d03b0723e */ /* 0x050fe200000000ff */
[----:B------:R-:W-:Y:S02]  /*19db0*/  FADD.FTZ R2, R3, R2 ;  /* 0x0000000203027221 */ /* 0x000fe40000010000 */
[----:B------:R-:W-:Y:S03]  /*19dc0*/  FADD.FTZ R3, R172, R164 ;  /* 0x000000a4ac037221 */ /* 0x000fe60000010000 */
[----:B------:R-:W-:Y:S01]  /*19dd0*/  MOV R13, R6 ;  /* 0x00000006000d7202 */ /* 0x000fe20000000f00 */
        /* <DEDUP_REMOVED lines=42> */
[----:B-1----:R-:W-:Y:S01]  /*1a080*/  F2FP.PACK_AB R178, R14, R156 ;  /* 0x0000009c0eb2723e */ /* 0x002fe200000000ff */
[----:B------:R-:W-:Y:S03]  /*1a090*/  FADD.FTZ R2, R156, R2 ;  /* 0x000000029c027221 */ /* 0x000fe60000010000 */
[C---:B--2---:R-:W-:Y:S04]  /*1a0a0*/  HMMA.16816.F32 R132, R152.reuse, R160, R132 ;  /* 0x000000a09884723c */ /* 0x044fe80000001884 */
[----:B------:R-:W-:Y:S01]  /*1a0b0*/  FADD.FTZ R234, R14, R2 ;  /* 0x000000020eea7221 */ /* 0x000fe20000010000 */
[-C--:B------:R-:W-:Y:S01]  /*1a0c0*/  MOV R14, R4.reuse ;  /* 0x00000004000e7202 */ /* 0x080fe20000000f00 */
[----:B------:R-:W-:Y:S02]  /*1a0d0*/  FADD.FTZ R2, R165, R3 ;  /* 0x00000003a5027221 */ /* 0x000fe40000010000 */
        /* <DEDUP_REMOVED lines=18> */
[----:B------:R-:W-:Y:S04]  /*1a200*/  MOV R5, R4 ;  /* 0x0000000400057202 */ /* 0x000fe80000000f00 */
        /* <DEDUP_REMOVED lines=40> */
.L_x_3081:
[----:B------:R-:W-:-:S13]  /*1a490*/  ISETP.GE.AND P0, PT, R217, R239, PT ;  /* 0x000000efd900720c */ /* 0x000fda0003f06270 */
[----:B------:R-:W-:Y:S05]  /*1a4a0*/  @!P0 BRA `(.L_x_3095) ;  /* 0x00002f0000008947 */ /* 0x000fea0003800000 */
.L_x_3107:
[----:B------:R-:W-:Y:S04]  /*1a4b0*/  DEPBAR.LE SB0, 0x0 ;  /* 0x000080000000791a */ /* 0x000fe80000000000 */
[----:B------:R-:W-:Y:S01]  /*1a4c0*/  WARPSYNC 0xffffffff ;  /* 0xffffffff00007948 */ /* 0x000fe20003800000 */
[----:B------:R-:W-:Y:S01]  /*1a4d0*/  BAR.SYNC.DEFER_BLOCKING 0x0 ;  /* 0x0000000000007b1d */ /* 0x000fe20000010000 */
[----:B------:R-:W-:Y:S02]  /*1a4e0*/  SHF.R.S32.HI R2, RZ, 0x1f, R223 ;  /* 0x0000001fff027819 */ /* 0x000fe400000114df */
[----:B------:R-:W-:Y:S02]  /*1a4f0*/  SHF.R.S32.HI R8, RZ, 0x1f, R222 ;  /* 0x0000001fff087819 */ /* 0x000fe400000114de */
[----:B------:R-:W-:Y:S01]  /*1a500*/  MOV R13, R6 ;  /* 0x00000006000d7202 */ /* 0x000fe20000000f00 */
[----:B------:R-:W-:Y:S02]  /*1a510*/  IMAD R4, R2, c[0x0][0x208], RZ ;  /* 0x0000820002047a24 */ /* 0x000fe400078e02ff */
[C---:B------:R-:W-:Y:S04]  /*1a520*/  IMAD.WIDE.U32 R2, R223.reuse, c[0x0][0x208], RZ ;  /* 0x00008200df027a25 */ /* 0x040fe800078e00ff */
[----:B------:R-:W-:Y:S05]  /*1a530*/  IMAD R4, R223, c[0x0][0x20c], R4 ;  /* 0x00008300df047a24 */ /* 0x000fea00078e0204 */
[----:B------:R-:W-:Y:S01]  /*1a540*/  IADD3 R3, R3, R4, RZ ;  /* 0x0000000403037210 */ /* 0x000fe20007ffe0ff */
[----:B------:R-:W-:Y:S04]  /*1a550*/  IMAD R4, R8, c[0x0][0x218], RZ ;  /* 0x0000860008047a24 */ /* 0x000fe800078e02ff */
[C---:B------:R-:W-:Y:S01]  /*1a560*/  IMAD.WIDE.U32 R2, R222.reuse, c[0x0][0x218], R2 ;  /* 0x00008600de027a25 */ /* 0x040fe200078e0002 */
[----:B------:R1:W2:Y:S03]  /*1a570*/  LDSM.16.M88.4 R32, [R200] ;  /* 0x00000000c820783b */ /* 0x0002a60000000200 */
[----:B------:R-:W-:Y:S01]  /*1a580*/  IMAD R4, R222, c[0x0][0x21c], R4 ;  /* 0x00008700de047a24 */ /* 0x000fe200078e0204 */
[----:B------:R-:W-:Y:S01]  /*1a590*/  IADD3 R2, P0, R242, R2, RZ ;  /* 0x00000002f2027210 */ /* 0x000fe20007f1e0ff */
[----:B------:R1:W3:Y:S03]  /*1a5a0*/  LDSM.16.M88.4 R16, [R151] ;  /* 0x000000009710783b */ /* 0x0002e60000000200 */
[----:B------:R-:W-:Y:S01]  /*1a5b0*/  IADD3.X R3, R241, R3, R4, P0, !PT ;  /* 0x00000003f1037210 */ /* 0x000fe200007fe404 */
[----:B------:R1:W4:Y:S01]  /*1a5c0*/  LDSM.16.M88.4 R24, [R151+0x800] ;  /* 0x000800009718783b */ /* 0x0003220000000200 */
[C---:B------:R-:W-:Y:S03]  /*1a5d0*/  LEA R14, P0, R2.reuse, c[0x0][0x1f8], 0x1 ;  /* 0x00007e00020e7a11 */ /* 0x040fe600078008ff */
[----:B------:R1:W1:Y:S01]  /*1a5e0*/  LDSM.16.M88.4 R176, [R151+0x1000] ;  /* 0x0010000097b0783b */ /* 0x0002620000000200 */
[----:B------:R-:W-:Y:S03]  /*1a5f0*/  LEA.HI.X R4, R2, c[0x0][0x1fc], R3, 0x1, P0 ;  /* 0x00007f0002047a11 */ /* 0x000fe600000f0c03 */
[----:B------:R1:W1:Y:S04]  /*1a600*/  LDSM.16.M88.4 R180, [R201] ;  /* 0x00000000c9b4783b */ /* 0x0002680000000200 */
[----:B------:R1:W1:Y:S04]  /*1a610*/  LDSM.16.M88.4 R184, [R204] ;  /* 0x00000000ccb8783b */ /* 0x0002680000000200 */
[----:B------:R1:W1:Y:S04]  /*1a620*/  LDSM.16.M88.4 R188, [R214] ;  /* 0x00000000d6bc783b */ /* 0x0002680000000200 */
[----:B------:R1:W1:Y:S01]  /*1a630*/  LDSM.16.M88.4 R192, [R215] ;  /* 0x00000000d7c0783b */ /* 0x0002620000000200 */
[----:B------:R-:W-:-:S05]  /*1a640*/  BRA.DIV ~URZ, `(.L_x_3096) ;  /* 0x0000a2027f007947 */ /* 0x000fca000b800000 */
[----:B------:R4:W3:Y:S02]  /*1a650*/  SHFL.IDX PT, R2, R4, RZ, 0x181f ;  /* 0x00181fff04027589 */ /* 0x0008e400000e0000 */
.L_x_3195:
[----:B------:R-:W5:Y:S01]  /*1a660*/  SHFL.IDX PT, R3, R14, RZ, 0x181f ;  /* 0x00181fff0e037589 */ /* 0x000f6200000e0000 */
[----:B------:R-:W-:Y:S01]  /*1a670*/  ISETP.GE.AND P4, PT, R140, c[0x0][0x1d4], PT ;  /* 0x000075008c007a0c */ /* 0x000fe20003f86270 */
[----:B------:R-:W-:Y:S01]  /*1a680*/  BSSY B0, `(.L_x_3097) ;  /* 0x0000027000007945 */ /* 0x000fe20003800000 */
[----:B------:R-:W-:Y:S01]  /*1a690*/  ISETP.GE.AND P3, PT, R142, c[0x0][0x1d4], PT ;  /* 0x000075008e007a0c */ /* 0x000fe20003f66270 */
[----:B------:R-:W4:Y:S01]  /*1a6a0*/  S2R R20, SR_TID.X ;  /* 0x0000000000147919 */ /* 0x000f220000002100 */
[----:B------:R-:W-:Y:S02]  /*1a6b0*/  ISETP.GE.AND P5, PT, R220, c[0x0][0x1d4], PT ;  /* 0x00007500dc007a0c */ /* 0x000fe40003fa6270 */
[----:B------:R-:W-:Y:S02]  /*1a6c0*/  ISETP.GE.AND P2, PT, R221, c[0x0][0x1d4], PT ;  /* 0x00007500dd007a0c */ /* 0x000fe40003f46270 */
[C---:B-----5:R-:W-:Y:S05]  /*1a6d0*/  IADD3 R10, P0, R3.reuse, R230, RZ ;  /* 0x000000e6030a7210 */ /* 0x060fea0007f1e0ff */
[C---:B---3--:R-:W-:Y:S01]  /*1a6e0*/  IMAD.X R11, R2.reuse, 0x1, R231, P0 ;  /* 0x00000001020b7824 */ /* 0x048fe200000e06e7 */
[C---:B------:R-:W-:Y:S04]  /*1a6f0*/  IADD3 R8, P0, R3.reuse, R229, RZ ;  /* 0x000000e503087210 */ /* 0x040fe80007f1e0ff */
[----:B------:R-:W-:Y:S01]  /*1a700*/  @!PT LDS RZ, [RZ] ;  /* 0x00000000fffff984 */ /* 0x000fe20000000800 */
[----:B------:R-:W-:Y:S01]  /*1a710*/  @!PT LDS RZ, [RZ] ;  /* 0x00000000fffff984 */ /* 0x000fe20000000800 */
[----:B------:R3:W-:Y:S01]  /*1a720*/  LDGSTS.E.BYPASS.LTC128B.128 [R219+0x4080], [R10.64], !P4 ;  /* 0x040800000adb7fae */ /* 0x0007e2000e101d46 */
[C---:B------:R-:W-:Y:S05]  /*1a730*/  IMAD.X R9, R2.reuse, 0x1, R226, P0 ;  /* 0x0000000102097824 */ /* 0x040fea00000e06e2 */
[----:B------:R5:W-:Y:S02]  /*1a740*/  LDGSTS.E.BYPASS.LTC128B.128 [R219+0x5880], [R8.64], !P3 ;  /* 0x0588000008db7fae */ /* 0x000be4000d901d46 */
[C---:B-----5:R-:W-:Y:S05]  /*1a750*/  IADD3 R8, P0, R3.reuse, R228, RZ ;  /* 0x000000e403087210 */ /* 0x060fea0007f1e0ff */
[C---:B------:R-:W-:Y:S05]  /*1a760*/  IMAD.X R9, R2.reuse, 0x1, R227, P0 ;  /* 0x0000000102097824 */ /* 0x040fea00000e06e3 */
[----:B------:R5:W-:Y:S02]  /*1a770*/  LDGSTS.E.BYPASS.LTC128B.128 [R219+0x7080], [R8.64], !P5 ;  /* 0x0708000008db7fae */ /* 0x000be4000e901d46 */
[----:B-----5:R-:W-:Y:S05]  /*1a780*/  IADD3 R8, P0, R3, R225, RZ ;  /* 0x000000e103087210 */ /* 0x020fea0007f1e0ff */
[----:B------:R-:W-:Y:S01]  /*1a790*/  IMAD.X R9, R2, 0x1, R224, P0 ;  /* 0x0000000102097824 */ /* 0x000fe200000e06e0 */
[----:B----4-:R-:W-:Y:S04]  /*1a7a0*/  ISETP.GT.AND P0, PT, R20, 0x7f, PT ;  /* 0x0000007f1400780c */ /* 0x010fe80003f04270 */
[----:B------:R3:W-:Y:S09]  /*1a7b0*/  LDGSTS.E.BYPASS.LTC128B.128 [R219+0x8880], [R8.64], !P2 ;  /* 0x0888000008db7fae */ /* 0x0007f2000d101d46 */
[----:B------:R-:W-:-:S05]  /*1a7c0*/  @P0 BRA `(.L_x_3098) ;  /* 0x0000012000000947 */ /* 0x000fca0003800000 */
[----:B------:R-:W-:-:S05]  /*1a7d0*/  BRA.DIV ~URZ, `(.L_x_3099) ;  /* 0x0000a0e27f007947 */ /* 0x000fca000b800000 */
[----:B------:R-:W4:Y:S04]  /*1a7e0*/  SHFL.IDX PT, R4, R4, 0x1, 0x181f ;  /* 0x00381f0004047f89 */ /* 0x000f2800000e0000 */
[----:B------:R3:W2:Y:S02]  /*1a7f0*/  SHFL.IDX PT, R2, R14, 0x1, 0x181f ;  /* 0x00381f000e027f89 */ /* 0x0006a400000e0000 */
.L_x_3196:
[----:B--23--:R-:W-:Y:S05]  /*1a800*/  IADD3 R8, P0, R2, R230, RZ ;  /* 0x000000e602087210 */ /* 0x00cfea0007f1e0ff */
        /* <DEDUP_REMOVED lines=14> */
.L_x_3098:
[----:B------:R-:W-:Y:S05]  /*1a8f0*/  BSYNC B0 ;  /* 0x0000000000007941 */ /* 0x000fea0003800000 */
.L_x_3097:
[----:B------:R-:W0:Y:S01]  /*1a900*/  LDGDEPBAR ;  /* 0x00000000000079af */ /* 0x000e220000000000 */
[----:B------:R-:W-:Y:S01]  /*1a910*/  WARPSYNC 0xffffffff ;  /* 0xffffffff00007948 */ /* 0x000fe20003800000 */
[C---:B--23--:R-:W-:Y:S01]  /*1a920*/  HMMA.16816.F32 R8, R32.reuse, R16, RZ ;  /* 0x000000102008723c */ /* 0x04cfe200000018ff */
        /* <DEDUP_REMOVED lines=159> */
[----:B------:R2:W1:Y:S10]  /*1b320*/  MUFU.TANH R185, R2 ;  /* 0x0000000200b97308 */ /* 0x0004740000002400 */
[----:B------:R-:W1:Y:S01]  /*1b330*/  MUFU.TANH R177, R3 ;  /* 0x0000000300b17308 */ /* 0x000e620000002400 */
[----:B--2---:R-:W-:Y:S09]  /*1b340*/  FMUL.FTZ R2, R10, c[0x0][0x320] ;  /* 0x0000c8000a027a20 */ /* 0x004ff20000410000 */
        /* <DEDUP_REMOVED lines=44> */
[----:B------:R-:W-:Y:S02]  /*1b610*/  IMAD R3, R217, 0x30, R252 ;  /* 0x00000030d9037824 */ /* 0x000fe400078e02fc */
[----:B------:R-:W-:Y:S01]  /*1b620*/  IMAD.MOV.U32 R222, RZ, RZ, RZ ;  /* 0x000000ffffde7224 */ /* 0x000fe200078e00ff */
[----:B------:R-:W-:Y:S02]  /*1b630*/  ISETP.NE.AND P1, PT, R218, 0x1, PT ;  /* 0x00000001da00780c */ /* 0x000fe40003f25270 */
[----:B------:R-:W-:Y:S05]  /*1b640*/  IADD3 R3, R3, -0x30, R0 ;  /* 0xffffffd003037810 */ /* 0x000fea0007ffe000 */
[--C-:B--2---:R-:W-:Y:S06]  /*1b650*/  IMAD.MOV.U32 R2, RZ, RZ, R3.reuse ;  /* 0x000000ffff027224 */ /* 0x104fec00078e0003 */
        /* <DEDUP_REMOVED lines=26> */
.L_x_3197:
[----:B------:R-:W-:-:S05]  /*1b800*/  BRA.DIV ~URZ, `(.L_x_3103) ;  /* 0x000091f27f007947 */ /* 0x000fca000b800000 */
[----:B------:R4:W2:Y:S02]  /*1b810*/  SHFL.IDX PT, R2, R14, RZ, 0x181f ;  /* 0x00181fff0e027589 */ /* 0x0008a400000e0000 */
.L_x_3198:
[----:B--2---:R-:W-:Y:S05]  /*1b820*/  @P0 IADD3 R10, P1, R2, R230, RZ ;  /* 0x000000e6020a0210 */ /* 0x004fea0007f3e0ff */
[----:B---3--:R-:W-:Y:S05]  /*1b830*/  @P0 IMAD.X R11, R4, 0x1, R231, P1 ;  /* 0x00000001040b0824 */ /* 0x008fea00008e06e7 */
[----:B------:R-:W-:Y:S01]  /*1b840*/  @!PT LDS RZ, [RZ] ;  /* 0x00000000fffff984 */ /* 0x000fe20000000800 */
[----:B------:R-:W-:Y:S01]  /*1b850*/  @!PT LDS RZ, [RZ] ;  /* 0x00000000fffff984 */ /* 0x000fe20000000800 */
[----:B------:R-:W-:Y:S01]  /*1b860*/  @!PT LDS RZ, [RZ] ;  /* 0x00000000fffff984 */ /* 0x000fe20000000800 */
[----:B------:R2:W-:Y:S02]  /*1b870*/  @P0 LDGSTS.E.BYPASS.LTC128B.128 [R216+0xa080], [R10.64], !P4 ;  /* 0x0a0800000ad80fae */ /* 0x0005e4000e101d46 */
[----:B--2---:R-:W-:Y:S05]  /*1b880*/  @P0 IADD3 R10, P1, R2, R229, RZ ;  /* 0x000000e5020a0210 */ /* 0x004fea0007f3e0ff */
[----:B------:R-:W-:Y:S05]  /*1b890*/  @P0 IMAD.X R11, R4, 0x1, R226, P1 ;  /* 0x00000001040b0824 */ /* 0x000fea00008e06e2 */
[----:B------:R2:W-:Y:S02]  /*1b8a0*/  @P0 LDGSTS.E.BYPASS.LTC128B.128 [R216+0xb880], [R10.64], !P3 ;  /* 0x0b8800000ad80fae */ /* 0x0005e4000d901d46 */
[----:B--2---:R-:W-:Y:S05]  /*1b8b0*/  @P0 IADD3 R10, P1, R2, R228, RZ ;  /* 0x000000e4020a0210 */ /* 0x004fea0007f3e0ff */
[----:B------:R-:W-:Y:S01]  /*1b8c0*/  @P0 IMAD.X R11, R4, 0x1, R227, P1 ;  /* 0x00000001040b0824 */ /* 0x000fe200008e06e3 */
[----:B------:R-:W-:Y:S04]  /*1b8d0*/  @P0 IADD3 R2, P1, R2, R225, RZ ;  /* 0x000000e102020210 */ /* 0x000fe80007f3e0ff */
[----:B------:R2:W-:Y:S01]  /*1b8e0*/  @P0 LDGSTS.E.BYPASS.LTC128B.128 [R216+0xd080], [R10.64], !P5 ;  /* 0x0d0800000ad80fae */ /* 0x0005e2000e901d46 */
[----:B------:R-:W-:Y:S05]  /*1b8f0*/  @P0 IMAD.X R3, R4, 0x1, R224, P1 ;  /* 0x0000000104030824 */ /* 0x000fea00008e06e0 */
[----:B------:R2:W-:Y:S01]  /*1b900*/  @P0 LDGSTS.E.BYPASS.LTC128B.128 [R216+0xe880], [R2.64], !P2 ;  /* 0x0e88000002d80fae */ /* 0x0005e2000d101d46 */
[----:B------:R-:W-:Y:S01]  /*1b910*/  ISETP.GE.AND P0, PT, R8, 0x21, PT ;  /* 0x000000210800780c */ /* 0x000fe20003f06270 */
[----:B------:R-:W-:-:S06]  /*1b920*/  BRA.DIV ~URZ, `(.L_x_3104) ;  /* 0x000091427f007947 */ /* 0x000fcc000b800000 */
[----:B------:R3:W2:Y:S04]  /*1b930*/  SHFL.IDX PT, R4, R9, 0x1, 0x181f ;  /* 0x00381f0009047f89 */ /* 0x0006a800000e0000 */
[----:B--2---:R3:W2:Y:S02]  /*1b940*/  SHFL.IDX PT, R2, R14, 0x1, 0x181f ;  /* 0x00381f000e027f89 */ /* 0x0046a400000e0000 */
.L_x_3199:
        /* <DEDUP_REMOVED lines=14> */
[----:B------:R2:W-:Y:S03]  /*1ba30*/  @P0 LDGSTS.E.BYPASS.LTC128B.128 [R219+0xf880], [R2.64], !P2 ;  /* 0x0f88000002db0fae */ /* 0x0005e6000d101d46 */
.L_x_3101:
[----:B---34-:R-:W-:Y:S05]  /*1ba40*/  BSYNC B0 ;  /* 0x0000000000007941 */ /* 0x018fea0003800000 */
.L_x_3100:
[----:B--2---:R-:W-:Y:S01]  /*1ba50*/  FMNMX.FTZ R3, R186, R6, !PT ;  /* 0x00000006ba037209 */ /* 0x004fe20007810000 */
        /* <DEDUP_REMOVED lines=26> */
.L_x_3200:
[----:B-12---:R-:W-:Y:S01]  /*1bc00*/  FMNMX.FTZ R4, R4, R2, !PT ;  /* 0x0000000204047209 */ /* 0x006fe20007810000 */
[----:B------:R-:W-:-:S05]  /*1bc10*/  BRA.DIV ~URZ, `(.L_x_3106) ;  /* 0x00008f727f007947 */ /* 0x000fca000b800000 */
[----:B------:R-:W1:Y:S02]  /*1bc20*/  SHFL.BFLY PT, R2, R4, 0x1, 0x1f ;  /* 0x0c201f0004027f89 */ /* 0x000e6400000e0000 */
[----:B-1----:R-:W-:Y:S02]  /*1bc30*/  FMNMX.FTZ R6, R4, R2, !PT ;  /* 0x0000000204067209 */ /* 0x002fe40007810000 */
[----:B------:R-:W1:Y:S02]  /*1bc40*/  SHFL.BFLY PT, R2, R8, 0x2, 0x1f ;  /* 0x0c401f0008027f89 */ /* 0x000e6400000e0000 */
[----:B-1----:R-:W-:Y:S05]  /*1bc50*/  FMNMX.FTZ R4, R8, R2, !PT ;  /* 0x0000000208047209 */ /* 0x002fea0007810000 */
[----:B------:R1:W2:Y:S02]  /*1bc60*/  SHFL.BFLY PT, R2, R4, 0x1, 0x1f ;  /* 0x0c201f0004027f89 */ /* 0x0002a400000e0000 */
.L_x_3201:
        /* <DEDUP_REMOVED lines=32> */
[----:B------:R-:W-:Y:S01]  /*1be70*/  FFMA.FTZ R8, R187, c[0x0][0x2d0], -R5 ;  /* 0x0000b400bb087a23 */ /* 0x000fe20000010805 */
[----:B------:R-:W-:Y:S01]  /*1be80*/  MUFU.EX2 R14, R185 ;  /* 0x000000b9000e7308 */ /* 0x000fe20000000800 */
[----:B------:R-:W-:Y:S02]  /*1be90*/  FADD.FTZ R187, R13, R9 ;  /* 0x000000090dbb7221 */ /* 0x000fe40000010000 */
[C---:B------:R-:W-:Y:S02]  /*1bea0*/  FMUL.FTZ R33, R3.reuse, R153 ;  /* 0x0000009903217220 */ /* 0x040fe40000410000 */
[--C-:B------:R-:W-:Y:S02]  /*1beb0*/  FFMA.FTZ R10, R192, c[0x0][0x2d0], -R5.reuse ;  /* 0x0000b400c00a7a23 */ /* 0x100fe40000010805 */
[--C-:B------:R-:W-:Y:S02]  /*1bec0*/  FFMA.FTZ R177, R184, c[0x0][0x2d0], -R5.reuse ;  /* 0x0000b400b8b17a23 */ /* 0x100fe40000010805 */
[--C-:B------:R-:W-:Y:S01]  /*1bed0*/  FFMA.FTZ R182, R182, c[0x0][0x2d0], -R5.reuse ;  /* 0x0000b400b6b67a23 */ /* 0x100fe20000010805 */
[----:B------:R-:W1:Y:S01]  /*1bee0*/  MUFU.EX2 R2, R2 ;  /* 0x0000000200027308 */ /* 0x000e620000000800 */
[----:B------:R-:W-:Y:S02]  /*1bef0*/  FMUL.FTZ R20, R3, R164 ;  /* 0x000000a403147220 */ /* 0x000fe40000410000 */
[--C-:B------:R-:W-:Y:S02]  /*1bf00*/  FFMA.FTZ R192, R21, c[0x0][0x2d0], -R5.reuse ;  /* 0x0000b40015c07a23 */ /* 0x100fe40000010805 */
[C---:B------:R-:W-:Y:S02]  /*1bf10*/  FMUL.FTZ R21, R3.reuse, R165 ;  /* 0x000000a503157220 */ /* 0x040fe40000410000 */
[----:B------:R-:W-:Y:S02]  /*1bf20*/  FMUL.FTZ R9, R3, R173 ;  /* 0x000000ad03097220 */ /* 0x000fe40000410000 */
[--C-:B------:R-:W-:Y:S01]  /*1bf30*/  FFMA.FTZ R181, R180, c[0x0][0x2d0], -R5.reuse ;  /* 0x0000b400b4b57a23 */ /* 0x100fe20000010805 */
[----:B------:R2:W3:Y:S01]  /*1bf40*/  MUFU.EX2 R13, R8 ;  /* 0x00000008000d7308 */ /* 0x0004e20000000800 */
[--C-:B------:R-:W-:Y:S02]  /*1bf50*/  FFMA.FTZ R180, R179, c[0x0][0x2d0], -R5.reuse ;  /* 0x0000b400b3b47a23 */ /* 0x100fe40000010805 */
[C---:B------:R-:W-:Y:S02]  /*1bf60*/  FMUL.FTZ R16, R3.reuse, R168 ;  /* 0x000000a803107220 */ /* 0x040fe40000410000 */
[----:B------:R-:W-:Y:S02]  /*1bf70*/  FMUL.FTZ R17, R3, R169 ;  /* 0x000000a903117220 */ /* 0x000fe40000410000 */
[--C-:B------:R-:W-:Y:S02]  /*1bf80*/  FFMA.FTZ R183, R26, c[0x0][0x2d0], -R5.reuse ;  /* 0x0000b4001ab77a23 */ /* 0x100fe40000010805 */
[--C-:B------:R-:W-:Y:S01]  /*1bf90*/  FFMA.FTZ R184, R25, c[0x0][0x2d0], -R5.reuse ;  /* 0x0000b40019b87a23 */ /* 0x100fe20000010805 */
[----:B------:R-:W-:Y:S01]  /*1bfa0*/  MUFU.EX2 R165, R177 ;  /* 0x000000b100a57308 */ /* 0x000fe20000000800 */
[--C-:B------:R-:W-:Y:S02]  /*1bfb0*/  FFMA.FTZ R191, R23, c[0x0][0x2d0], -R5.reuse ;  /* 0x0000b40017bf7a23 */ /* 0x100fe40000010805 */
[----:B------:R-:W-:Y:S02]  /*1bfc0*/  FFMA.FTZ R190, R22, c[0x0][0x2d0], -R5 ;  /* 0x0000b40016be7a23 */ /* 0x000fe40000010805 */
[C---:B-1----:R-:W-:Y:S02]  /*1bfd0*/  FMUL.FTZ R34, R2.reuse, R154 ;  /* 0x0000009a02227220 */ /* 0x042fe40000410000 */
[C---:B------:R-:W-:Y:S02]  /*1bfe0*/  FMUL.FTZ R35, R2.reuse, R155 ;  /* 0x0000009b02237220 */ /* 0x040fe40000410000 */
[----:B------:R-:W1:Y:S01]  /*1bff0*/  LDSM.16.MT88.4 R152, [R196] ;  /* 0x00000000c498783b */ /* 0x000e620000004200 */
[C---:B------:R-:W-:Y:S01]  /*1c000*/  FMUL.FTZ R11, R2.reuse, R175 ;  /* 0x000000af020b7220 */ /* 0x040fe20000410000 */
[----:B------:R-:W-:Y:S01]  /*1c010*/  MUFU.EX2 R185, R183 ;  /* 0x000000b700b97308 */ /* 0x000fe20000000800 */
[C---:B------:R-:W-:Y:S02]  /*1c020*/  FMUL.FTZ R19, R2.reuse, R171 ;  /* 0x000000ab02137220 */ /* 0x040fe40000410000 */
[C---:B--2---:R-:W-:Y:S02]  /*1c030*/  FMUL.FTZ R8, R3.reuse, R172 ;  /* 0x000000ac03087220 */ /* 0x044fe40000410000 */
[----:B---3--:R-:W-:Y:S02]  /*1c040*/  FFMA.FTZ R164, R2, R233, R13 ;  /* 0x000000e902a47223 */ /* 0x008fe4000001000d */
[----:B------:R-:W-:Y:S02]  /*1c050*/  FFMA.FTZ R5, R18, c[0x0][0x2d0], -R5 ;  /* 0x0000b40012057a23 */ /* 0x000fe40000010805 */
[C---:B------:R-:W-:Y:S01]  /*1c060*/  FMUL.FTZ R18, R2.reuse, R170 ;  /* 0x000000aa02127220 */ /* 0x040fe20000410000 */
[----:B------:R-:W2:Y:S01]  /*1c070*/  MUFU.EX2 R172, R10 ;  /* 0x0000000a00ac7308 */ /* 0x000ea20000000800 */
[C---:B------:R-:W-:Y:S01]  /*1c080*/  FMUL.FTZ R22, R2.reuse, R166 ;  /* 0x000000a602167220 */ /* 0x040fe20000410000 */
[----:B------:R-:W-:Y:S01]  /*1c090*/  LDSM.16.MT88.4 R168, [R196+0x1000] ;  /* 0x00100000c4a8783b */ /* 0x000fe20000004200 */
        /* <DEDUP_REMOVED lines=11> */
[C---:B------:R-:W-:Y:S01]  /*1c150*/  FMUL.FTZ R36, R3.reuse, R36 ;  /* 0x0000002403247220 */ /* 0x040fe20000410000 */
[----:B------:R-:W-:Y:S01]  /*1c160*/  LDSM.16.MT88.4 R156, [R196+0x800] ;  /* 0x00080000c49c783b */ /* 0x000fe20000004200 */
[C---:B------:R-:W-:Y:S01]  /*1c170*/  FMUL.FTZ R37, R3.reuse, R37 ;  /* 0x0000002503257220 */ /* 0x040fe20000410000 */
[----:B--2---:R-:W-:Y:S01]  /*1c180*/  F2FP.PACK_AB R177, R172, R13 ;  /* 0x0000000dacb1723e */ /* 0x004fe200000000ff */
[C---:B------:R-:W-:Y:S02]  /*1c190*/  FMUL.FTZ R10, R2.reuse, R174 ;  /* 0x000000ae020a7220 */ /* 0x040fe40000410000 */
[C---:B------:R-:W-:Y:S02]  /*1c1a0*/  FMUL.FTZ R38, R2.reuse, R38 ;  /* 0x0000002602267220 */ /* 0x040fe40000410000 */
[C---:B------:R-:W-:Y:S01]  /*1c1b0*/  FMUL.FTZ R39, R2.reuse, R39 ;  /* 0x0000002702277220 */ /* 0x040fe20000410000 */
[----:B------:R-:W2:Y:S01]  /*1c1c0*/  MUFU.EX2 R13, R189 ;  /* 0x000000bd000d7308 */ /* 0x000ea20000000800 */
[C---:B------:R-:W-:Y:S02]  /*1c1d0*/  FMUL.FTZ R40, R3.reuse, R40 ;  /* 0x0000002803287220 */ /* 0x040fe40000410000 */
[----:B------:R-:W-:Y:S01]  /*1c1e0*/  FMUL.FTZ R41, R3, R41 ;  /* 0x0000002903297220 */ /* 0x000fe20000410000 */
[----:B---3--:R-:W-:Y:S01]  /*1c1f0*/  F2FP.PACK_AB R179, R233, R165 ;  /* 0x000000a5e9b3723e */ /* 0x008fe200000000ff */
[C---:B------:R-:W-:Y:S02]  /*1c200*/  FMUL.FTZ R42, R2.reuse, R42 ;  /* 0x0000002a022a7220 */ /* 0x040fe40000410000 */
[C---:B------:R-:W-:Y:S02]  /*1c210*/  FMUL.FTZ R43, R2.reuse, R43 ;  /* 0x0000002b022b7220 */ /* 0x040fe40000410000 */
[C---:B------:R-:W-:Y:S01]  /*1c220*/  FMUL.FTZ R44, R3.reuse, R44 ;  /* 0x0000002c032c7220 */ /* 0x040fe20000410000 */
[----:B------:R-:W-:Y:S01]  /*1c230*/  MUFU.EX2 R186, R180 ;  /* 0x000000b400ba7308 */ /* 0x000fe20000000800 */
[C---:B-1----:R-:W-:Y:S05]  /*1c240*/  HMMA.16816.F32 R8, R176.reuse, R152, R8 ;  /* 0x00000098b008723c */ /* 0x042fea0000001808 */
        /* <DEDUP_REMOVED lines=115> */
[----:B------:R-:W2:Y:S10]  /*1c980*/  MUFU.EX2 R188, R181 ;  /* 0x000000b500bc7308 */ /* 0x000eb40000000800 */
[----:B------:R-:W4:Y:S01]  /*1c990*/  MUFU.EX2 R181, R191 ;  /* 0x000000bf00b57308 */ /* 0x000f220000000800 */
[C---:B---3--:R-:W-:Y:S01]  /*1c9a0*/  FADD.FTZ R2, R3.reuse, R2 ;  /* 0x0000000203027221 */ /* 0x048fe20000010000 */
[C---:B-1----:R-:W-:Y:S03]  /*1c9b0*/  HMMA.16816.F32 R52, R176.reuse, R152, R52 ;  /* 0x00000098b034723c */ /* 0x042fe60000001834 */
[----:B------:R-:W-:Y:S04]  /*1c9c0*/  FADD.FTZ R2, R160, R2 ;  /* 0x00000002a0027221 */ /* 0x000fe80000010000 */
        /* <DEDUP_REMOVED lines=39> */
[----:B----4-:R-:W-:Y:S02]  /*1cc40*/  F2FP.PACK_AB R177, R182, R181 ;  /* 0x000000b5b6b1723e */ /* 0x010fe400000000ff */
[----:B------:R-:W-:Y:S03]  /*1cc50*/  F2FP.PACK_AB R179, R5, R180 ;  /* 0x000000b405b3723e */ /* 0x000fe600000000ff */
[C---:B------:R-:W-:Y:S02]  /*1cc60*/  HMMA.16816.F32 R8, R152.reuse, R156, R8 ;  /* 0x0000009c9808723c */ /* 0x040fe40000001808 */
[----:B------:R-:W-:Y:S03]  /*1cc70*/  MUFU.EX2 R14, R193 ;  /* 0x000000c1000e7308 */ /* 0x000fe60000000800 */
        /* <DEDUP_REMOVED lines=51> */
[----:B------:R-:W-:Y:S02]  /*1cfb0*/  FADD.FTZ R234, R14, R2 ;  /* 0x000000020eea7221 */ /* 0x000fe40000010000 */
        /* <DEDUP_REMOVED lines=18> */
[----:B------:R-:W-:Y:S01]  /*1d0e0*/  IADD3 R2, R217, -0x1, RZ ;  /* 0xffffffffd9027810 */ /* 0x000fe20007ffe0ff */
[----:B------:R-:W-:Y:S01]  /*1d0f0*/  FADD.FTZ R233, R5, R3 ;  /* 0x0000000305e97221 */ /* 0x000fe20000010000 */
[----:B------:R-:W-:Y:S02]  /*1d100*/  MOV R5, R4 ;  /* 0x0000000400057202 */ /* 0x000fe40000000f00 */
[----:B------:R-:W-:Y:S01]  /*1d110*/  MOV R217, R2 ;  /* 0x0000000200d97202 */ /* 0x000fe20000000f00 */
        /* <DEDUP_REMOVED lines=41> */
.L_x_3095:
[----:B------:R-:W-:Y:S05]  /*1d3b0*/  BRA.DIV ~URZ, `(.L_x_3108) ;  /* 0x000078b27f007947 */ /* 0x000fea000b800000 */
[----:B------:R1:W2:Y:S02]  /*1d3c0*/  SHFL.BFLY PT, R2, R234, 0x2, 0x1f ;  /* 0x0c401f00ea027f89 */ /* 0x0002a400000e0000 */
.L_x_3202:
[----:B--2---:R-:W-:Y:S01]  /*1d3d0*/  FADD.FTZ R4, R2, R234 ;  /* 0x000000ea02047221 */ /* 0x004fe20000010000 */
[----:B------:R-:W-:Y:S05]  /*1d3e0*/  BRA.DIV ~URZ, `(.L_x_3109) ;  /* 0x000078e27f007947 */ /* 0x000fea000b800000 */
[----:B------:R-:W2:Y:S02]  /*1d3f0*/  SHFL.BFLY PT, R2, R4, 0x1, 0x1f ;  /* 0x0c201f0004027f89 */ /* 0x000ea400000e0000 */
[----:B--2---:R-:W-:-:S02]  /*1d400*/  FADD.FTZ R8, R4, R2 ;  /* 0x0000000204087221 */ /* 0x004fc40000010000 */
[----:B------:R-:W2:Y:S02]  /*1d410*/  SHFL.BFLY PT, R2, R233, 0x2, 0x1f ;  /* 0x0c401f00e9027f89 */ /* 0x000ea400000e0000 */
[----:B--2---:R-:W-:-:S05]  /*1d420*/  FADD.FTZ R4, R2, R233 ;  /* 0x000000e902047221 */ /* 0x004fca0000010000 */
[----:B------:R2:W3:Y:S02]  /*1d430*/  SHFL.BFLY PT, R2, R4, 0x1, 0x1f ;  /* 0x0c201f0004027f89 */ /* 0x0004e400000e0000 */
.L_x_3203:
[----:B------:R-:W-:Y:S01]  /*1d440*/  FSETP.NE.FTZ.AND P0, PT, R8, RZ, PT ;  /* 0x000000ff0800720b */ /* 0x000fe20003f15000 */
[----:B--23--:R-:W-:Y:S01]  /*1d450*/  FADD.FTZ R4, R2, R4 ;  /* 0x0000000402047221 */ /* 0x00cfe20000010000 */
[----:B------:R-:W-:Y:S02]  /*1d460*/  MOV R3, RZ ;  /* 0x000000ff00037202 */ /* 0x000fe40000000f00 */
[----:B------:R-:W-:Y:S02]  /*1d470*/  MOV R20, 0xff800000 ;  /* 0xff80000000147802 */ /* 0x000fe40000000f00 */
[----:B------:R-:W-:-:S07]  /*1d480*/  MOV R21, 0xff800000 ;  /* 0xff80000000157802 */ /* 0x000fce0000000f00 */
[----:B------:R-:W2:Y:S01]  /*1d490*/  @P0 MUFU.LG2 R2, R8 ;  /* 0x0000000800020308 */ /* 0x000ea20000000c00 */
[----:B------:R-:W-:-:S07]  /*1d4a0*/  @P0 MOV R9, 0x3f317218 ;  /* 0x3f31721800090802 */ /* 0x000fce0000000f00 */
[----:B------:R2:W3:Y:S02]  /*1d4b0*/  @P0 MUFU.RCP R3, R8 ;  /* 0x0000000800030308 */ /* 0x0004e40000001000 */
[----:B--2---:R-:W-:Y:S02]  /*1d4c0*/  @P0 FMUL.FTZ R8, R2, 0.69314718246459960938 ;  /* 0x3f31721802080820 */ /* 0x004fe40000410000 */
[----:B------:R-:W-:Y:S02]  /*1d4d0*/  @P0 FMUL.FTZ R2, R9, c[0x0][0x2d0] ;  /* 0x0000b40009020a20 */ /* 0x000fe40000410000 */
[C---:B---3--:R-:W-:Y:S02]  /*1d4e0*/  FMUL.FTZ R34, R3.reuse, R160 ;  /* 0x000000a003227220 */ /* 0x048fe40000410000 */
        /* <DEDUP_REMOVED lines=20> */
[C---:B------:R-:W-:Y:S02]  /*1d630*/  FMUL.FTZ R165, R3.reuse, R129 ;  /* 0x0000008103a57220 */ /* 0x040fe40000410000 */
        /* <DEDUP_REMOVED lines=16> */
[----:B---3--:R-:W-:Y:S02]  /*1d740*/  @P0 FMUL.FTZ R4, R4, 0.69314718246459960938 ;  /* 0x3f31721804040820 */ /* 0x008fe40000410000 */
        /* <DEDUP_REMOVED lines=99> */
.L_x_2992:
[----:B------:R2:W5:Y:S04]  /*1dd80*/  LDL R5, [R1+0x10] ;  /* 0x0000100001057983 */ /* 0x0005680000100800 */
[----:B------:R-:W3:Y:S01]  /*1dd90*/  S2R R3, SR_TID.X ;  /* 0x0000000000037919 */ /* 0x000ee20000002100 */
[----:B------:R-:W-:Y:S01]  /*1dda0*/  BSSY B0, `(.L_x_3110) ;  /* 0x0000011000007945 */ /* 0x000fe20003800000 */
[----:B---3--:R-:W-:-:S13]  /*1ddb0*/  LOP3.LUT P0, RZ, R3, 0xff, RZ, 0xc0, !PT ;  /* 0x000000ff03ff7812 */ /* 0x008fda000780c0ff */
[----:B------:R-:W-:Y:S05]  /*1ddc0*/  @P0 BRA `(.L_x_3111) ;  /* 0x000000e000000947 */ /* 0x000fea0003800000 */
[----:B--2---:R-:W2:Y:S01]  /*1ddd0*/  S2R R3, SR_LANEID ;  /* 0x0000000000037919 */ /* 0x004ea20000000000 */
[----:B------:R-:W-:Y:S01]  /*1dde0*/  VOTEU.ANY UR4, UPT, PT ;  /* 0x0000000000047886 */ /* 0x000fe200038e0100 */
[----:B------:R-:W-:Y:S01]  /*1ddf0*/  IMAD.MOV.U32 R8, RZ, RZ, c[0x0][0x560] ;  /* 0x00015800ff087624 */ /* 0x000fe200078e00ff */
[----:B----4-:R-:W2:Y:S01]  /*1de00*/  FLO.U32 R4, UR4 ;  /* 0x0000000400047d00 */ /* 0x010ea200080e0000 */
        /* <DEDUP_REMOVED lines=8> */
[----:B---3-5:R-:W-:-:S05]  /*1de90*/  IADD3 R5, R4, c[0x0][0xc], R3 ;  /* 0x0000030004057a10 */ /* 0x028fca0007ffe003 */
[----:B------:R2:W-:Y:S02]  /*1dea0*/  STL [R1+0x10], R5 ;  /* 0x0000100501007387 */ /* 0x0005e40000100800 */
.L_x_3111:
[----:B--2---:R-:W-:Y:S05]  /*1deb0*/  BSYNC B0 ;  /* 0x0000000000007941 */ /* 0x004fea0003800000 */
.L_x_3110:
[----:B------:R-:W-:Y:S01]  /*1dec0*/  PRMT R2, R2, 0x9910, RZ ;  /* 0x0000991002027816 */ /* 0x000fe200000000ff */
[----:B------:R-:W-:Y:S01]  /*1ded0*/  BSSY B1, `(.L_x_3112) ;  /* 0x0000414000017945 */ /* 0x000fe20003800000 */
[----:B-----5:R-:W-:Y:S02]  /*1dee0*/  IMAD.MOV.U32 R28, RZ, RZ, R5 ;  /* 0x000000ffff1c7224 */ /* 0x020fe400078e0005 */
[----:B------:R-:W-:-:S13]  /*1def0*/  ISETP.NE.AND P0, PT, R2, RZ, PT ;  /* 0x000000ff0200720c */ /* 0x000fda0003f05270 */
[----:B------:R-:W-:Y:S05]  /*1df00*/  @!P0 BRA `(.L_x_3113) ;  /* 0x000033b000008947 */ /* 0x000fea0003800000 */
[----:B----4-:R-:W2:Y:S04]  /*1df10*/  LDL R4, [R1+0x34] ;  /* 0x0000340001047983 */ /* 0x010ea80000100800 */
        /* <DEDUP_REMOVED lines=109> */
[----:B-1----:R-:W2:Y:S04]  /*1e5f0*/  LDL.LU R4, [R1+0x24] ;  /* 0x0000240001047983 */ /* 0x002ea80000300800 */
[----:B------:R-:W2:Y:S01]  /*1e600*/  LDL.LU R8, [R1+0x28] ;  /* 0x0000280001087983 */ /* 0x000ea20000300800 */
[----:B------:R-:W-:-:S02]  /*1e610*/  F2FP.PACK_AB R3, R109, R108 ;  /* 0x0000006c6d03723e */ /* 0x000fc400000000ff */
[----:B------:R-:W-:-:S03]  /*1e620*/  F2FP.PACK_AB R2, R95, R94 ;  /* 0x0000005e5f02723e */ /* 0x000fc600000000ff */
[----:B------:R1:W-:Y:S04]  /*1e630*/  STS [R14+0xc000], R3 ;  /* 0x00c000030e007388 */ /* 0x0003e80000000800 */
[----:B------:R4:W-:Y:S01]  /*1e640*/  STS [R14+0xc400], R2 ;  /* 0x00c400020e007388 */ /* 0x0009e20000000800 */
[----:B-1----:R-:W-:Y:S02]  /*1e650*/  F2FP.PACK_AB R3, R113, R112 ;  /* 0x000000707103723e */ /* 0x002fe400000000ff */
[----:B----4-:R-:W-:-:S03]  /*1e660*/  F2FP.PACK_AB R2, R99, R98 ;  /* 0x000000626302723e */ /* 0x010fc600000000ff */
        /* <DEDUP_REMOVED lines=10> */
[----:B------:R-:W-:Y:S02]  /*1e710*/  ISETP.NE.U32.AND P0, PT, RZ, c[0x0][0x508], PT ;  /* 0x00014200ff007a0c */ /* 0x000fe40003f05070 */
[----:B------:R-:W-:Y:S01]  /*1e720*/  ISETP.NE.U32.AND P2, PT, RZ, c[0x0][0x500], PT ;  /* 0x00014000ff007a0c */ /* 0x000fe20003f45070 */
[----:B------:R-:W-:Y:S01]  /*1e730*/  IMAD.MOV.U32 R13, RZ, RZ, c[0x0][0x388] ;  /* 0x0000e200ff0d7624 */ /* 0x000fe200078e00ff */
[----:B------:R-:W3:Y:S01]  /*1e740*/  LDL.LU R6, [R1+0x14] ;  /* 0x0000140001067983 */ /* 0x000ee20000300800 */
[----:B------:R-:W-:-:S02]  /*1e750*/  ISETP.NE.AND.EX P1, PT, RZ, c[0x0][0x50c], PT, P0 ;  /* 0x00014300ff007a0c */ /* 0x000fc40003f25300 */
        /* <DEDUP_REMOVED lines=10> */
[----:B------:R-:W-:Y:S04]  /*1e800*/  STS [R5+0xc000], R3 ;  /* 0x00c0000305007388 */ /* 0x000fe80000000800 */
        /* <DEDUP_REMOVED lines=8> */
[----:B-1----:R-:W-:-:S06]  /*1e890*/  IMAD.MOV.U32 R3, RZ, RZ, RZ ;  /* 0x000000ffff037224 */ /* 0x002fcc00078e00ff */
[----:B------:R1:W5:Y:S01]  /*1e8a0*/  @P2 LDG.E R3, [R4.64] ;  /* 0x0000000604032981 */ /* 0x000362000c1e1900 */
[----:B---3--:R-:W-:-:S04]  /*1e8b0*/  ISETP.NE.AND P0, PT, R6, RZ, PT ;  /* 0x000000ff0600720c */ /* 0x008fc80003f05270 */
[----:B------:R-:W-:Y:S01]  /*1e8c0*/  SEL R2, R6, c[0x0][0x3d4], P0 ;  /* 0x0000f50006027a07 */ /* 0x000fe20000000000 */
[----:B------:R-:W-:Y:S05]  /*1e8d0*/  @P1 BRA `(.L_x_3114) ;  /* 0x0000004000001947 */ /* 0x000fea0003800000 */
[----:B-1----:R-:W-:Y:S05]  /*1e8e0*/  @!P2 BRA `(.L_x_3114) ;  /* 0x000000300000a947 */ /* 0x002fea0003800000 */
[----:B-----5:R1:W2:Y:S04]  /*1e8f0*/  LDG.E R13, [R4.64] ;  /* 0x00000006040d7981 */ /* 0x0202a8000c1e1900 */
[----:B-1----:R-:W2:Y:S02]  /*1e900*/  LDG.E R4, [R4.64+0x4] ;  /* 0x0000040604047981 */ /* 0x002ea4000c1e1900 */
[----:B--2---:R-:W-:Y:S02]  /*1e910*/  IADD3 R13, -R13, R4, RZ ;  /* 0x000000040d0d7210 */ /* 0x004fe40007ffe1ff */
.L_x_3114:
[----:B-1----:R-:W2:Y:S04]  /*1e920*/  LDL.LU R6, [R1+0x2c] ;  /* 0x00002c0001067983 */ /* 0x002ea80000300800 */
[----:B------:R-:W3:Y:S04]  /*1e930*/  LDL.LU R5, [R1+0x18] ;  /* 0x0000180001057983 */ /* 0x000ee80000300800 */
[----:B------:R-:W4:Y:S04]  /*1e940*/  LDL.LU R4, [R1+0x30] ;  /* 0x0000300001047983 */ /* 0x000f280000300800 */
[----:B------:R-:W4:Y:S04]  /*1e950*/  LDL R31, [R1+0x54] ;  /* 0x00005400011f7983 */ /* 0x000f280000100800 */
[----:B------:R-:W4:Y:S04]  /*1e960*/  LDL R30, [R1+0x20] ;  /* 0x00002000011e7983 */ /* 0x000f280000100800 */
[----:B------:R-:W4:Y:S01]  /*1e970*/  LDL R29, [R1] ;  /* 0x00000000011d7983 */ /* 0x000f220000100800 */
[----:B------:R-:W-:Y:S01]  /*1e980*/  IMAD.MOV.U32 R17, RZ, RZ, 0x368 ;  /* 0x00000368ff117424 */ /* 0x000fe200078e00ff */
[----:B------:R-:W-:-:S02]  /*1e990*/  ISETP.GT.AND P2, PT, R2, 0x1, PT ;  /* 0x000000010200780c */ /* 0x000fc40003f44270 */
        /* <DEDUP_REMOVED lines=10> */
[----:B------:R-:W-:Y:S01]  /*1ea40*/  IMAD.WIDE.U32 R10, R14, R5, RZ ;  /* 0x000000050e0a7225 */ /* 0x000fe200078e00ff */
[----:B-----5:R-:W-:-:S03]  /*1ea50*/  SHF.R.S32.HI R14, RZ, 0x1f, R3 ;  /* 0x0000001fff0e7819 */ /* 0x020fc60000011403 */
        /* <DEDUP_REMOVED lines=13> */
[----:B------:R-:W-:-:S04]  /*1eb30*/  IMAD.IADD R4, R30, 0x1, R29 ;  /* 0x000000011e047824 */ /* 0x000fc800078e021d */
        /* <DEDUP_REMOVED lines=43> */
[----:B------:R-:W-:Y:S01]  /*1edf0*/  SHF.R.S32.HI R4, RZ, 0x1f, R2 ;  /* 0x0000001fff047819 */ /* 0x000fe20000011402 */
[C---:B-1----:R-:W-:Y:S01]  /*1ee00*/  IMAD.WIDE.U32 R8, R3.reuse, c[0x0][0x3a0], RZ ;  /* 0x0000e80003087a25 */ /* 0x042fe200078e00ff */
[----:B------:R-:W-:Y:S01]  /*1ee10*/  IADD3 R6, R0, R29, RZ ;  /* 0x0000001d00067210 */ /* 0x000fe20007ffe0ff */
[----:B------:R1:W2:Y:S02]  /*1ee20*/  LDS.128 R36, [R216+0x80] ;  /* 0x00008000d8247984 */ /* 0x0002a40000000c00 */
[----:B------:R-:W-:-:S02]  /*1ee30*/  IMAD R3, R3, c[0x0][0x3a4], R14 ;  /* 0x0000e90003037a24 */ /* 0x000fc400078e020e */
[----:B------:R-:W-:Y:S01]  /*1ee40*/  IMAD R4, R4, c[0x0][0x3f0], RZ ;  /* 0x0000fc0004047a24 */ /* 0x000fe200078e02ff */
[----:B------:R1:W3:Y:S01]  /*1ee50*/  LDS.128 R52, [R216+0x1080] ;  /* 0x00108000d8347984 */ /* 0x0002e20000000c00 */
[----:B------:R-:W-:Y:S01]  /*1ee60*/  @P3 IMAD.HI.U32 R10, R6, c[0x0][0x4ec], RZ ;  /* 0x00013b00060a3a27 */ /* 0x000fe200078e00ff */
[----:B------:R-:W-:Y:S02]  /*1ee70*/  IADD3 R9, R9, R3, RZ ;  /* 0x0000000309097210 */ /* 0x000fe40007ffe0ff */
        /* <DEDUP_REMOVED lines=8> */
[----:B------:R-:W-:Y:S02]  /*1ef00*/  MOV R4, R8 ;  /* 0x0000000800047202 */ /* 0x000fe40000000f00 */
[----:B------:R1:W1:Y:S01]  /*1ef10*/  LDS.128 R48, [R216+0x5080] ;  /* 0x00508000d8307984 */ /* 0x0002620000000c00 */
[----:B------:R-:W-:Y:S02]  /*1ef20*/  SHF.R.S32.HI R8, RZ, 0x1f, R3 ;  /* 0x0000001fff087819 */ /* 0x000fe40000011403 */
        /* <DEDUP_REMOVED lines=11> */
[----:B------:R-:W-:-:S02]  /*1efe0*/  SHF.R.S32.HI R4, RZ, 0x1f, R6 ;  /* 0x0000001fff047819 */ /* 0x000fc40000011406 */
[----:B------:R-:W-:Y:S01]  /*1eff0*/  IADD3 R5, R143, R29, RZ ;  /* 0x0000001d8f057210 */ /* 0x000fe20007ffe0ff */
        /* <DEDUP_REMOVED lines=12> */
[----:B------:R1:W1:Y:S01]  /*1f0c0*/  LDS.128 R72, [R216+0xf080] ;  /* 0x00f08000d8487984 */ /* 0x0002620000000c00 */
[----:B------:R-:W-:Y:S05]  /*1f0d0*/  BRA.DIV ~URZ, `(.L_x_3116) ;  /* 0x00005cd27f007947 */ /* 0x000fea000b800000 */
[----:B--234-:R2:W3:Y:S02]  /*1f0e0*/  SHFL.IDX PT, R4, R6, RZ, 0x181f ;  /* 0x00181fff06047589 */ /* 0x01c4e400000e0000 */
.L_x_3204:
[----:B------:R-:W-:Y:S05]  /*1f0f0*/  BRA.DIV ~URZ, `(.L_x_3117) ;  /* 0x00005d227f007947 */ /* 0x000fea000b800000 */
[----:B------:R4:W2:Y:S02]  /*1f100*/  SHFL.IDX PT, R2, R16, RZ, 0x181f ;  /* 0x00181fff10027589 */ /* 0x0008a400000e0000 */
.L_x_3205:
        /* <DEDUP_REMOVED lines=19> */
.L_x_3119:
[----:B------:R-:W-:Y:S05]  /*1f240*/  BSYNC B0 ;  /* 0x0000000000007941 */ /* 0x000fea0003800000 */
.L_x_3118:
[----:B------:R-:W-:Y:S05]  /*1f250*/  BRA.DIV ~URZ, `(.L_x_3120) ;  /* 0x00005c327f007947 */ /* 0x000fea000b800000 */
[----:B---3--:R3:W4:Y:S04]  /*1f260*/  SHFL.IDX PT, R4, R6, 0x1, 0x181f ;  /* 0x00381f0006047f89 */ /* 0x00872800000e0000 */
[----:B--2---:R3:W2:Y:S02]  /*1f270*/  SHFL.IDX PT, R2, R16, 0x1, 0x181f ;  /* 0x00381f0010027f89 */ /* 0x0046a400000e0000 */
.L_x_3206:
        /* <DEDUP_REMOVED lines=20> */
.L_x_3122:
[----:B------:R-:W-:Y:S05]  /*1f3c0*/  BSYNC B0 ;  /* 0x0000000000007941 */ /* 0x000fea0003800000 */
.L_x_3121:
[----:B------:R-:W-:Y:S05]  /*1f3d0*/  BRA.DIV ~URZ, `(.L_x_3123) ;  /* 0x00005b827f007947 */ /* 0x000fea000b800000 */
[----:B----4-:R4:W3:Y:S02]  /*1f3e0*/  SHFL.IDX PT, R4, R6, 0x2, 0x181f ;  /* 0x00581f0006047f89 */ /* 0x0108e400000e0000 */
.L_x_3207:
[----:B------:R-:W-:Y:S05]  /*1f3f0*/  BRA.DIV ~URZ, `(.L_x_3124) ;  /* 0x00005bd27f007947 */ /* 0x000fea000b800000 */
[----:B--2---:R2:W4:Y:S02]  /*1f400*/  SHFL.IDX PT, R2, R16, 0x2, 0x181f ;  /* 0x00581f0010027f89 */ /* 0x00452400000e0000 */
.L_x_3208:
        /* <DEDUP_REMOVED lines=20> */
.L_x_3126:
[----:B------:R-:W-:Y:S05]  /*1f550*/  BSYNC B0 ;  /* 0x0000000000007941 */ /* 0x000fea0003800000 */
.L_x_3125:
[----:B------:R-:W-:Y:S05]  /*1f560*/  BRA.DIV ~URZ, `(.L_x_3127) ;  /* 0x00005ad27f007947 */ /* 0x000fea000b800000 */
[----:B---3--:R3:W2:Y:S04]  /*1f570*/  SHFL.IDX PT, R4, R6, 0x3, 0x181f ;  /* 0x00781f0006047f89 */ /* 0x0086a800000e0000 */
[----:B----4-:R3:W4:Y:S02]  /*1f580*/  SHFL.IDX PT, R2, R16, 0x3, 0x181f ;  /* 0x00781f0010027f89 */ /* 0x01072400000e0000 */
.L_x_3209:
        /* <DEDUP_REMOVED lines=21> */
.L_x_3115:
[----:B------:R-:W2:Y:S01]  /*1f6e0*/  LDL.LU R6, [R1+0x54] ;  /* 0x0000540001067983 */ /* 0x000ea20000300800 */
[----:B------:R-:W-:Y:S02]  /*1f6f0*/  IMAD R14, R14, c[0x0][0x408], RZ ;  /* 0x000102000e0e7a24 */ /* 0x000fe400078e02ff */
[----:B-1----:R-:W-:-:S04]  /*1f700*/  IMAD.WIDE.U32 R8, R3, c[0x0][0x408], RZ ;  /* 0x0001020003087a25 */ /* 0x002fc800078e00ff */
[----:B------:R-:W-:Y:S01]  /*1f710*/  IMAD R14, R3, c[0x0][0x40c], R14 ;  /* 0x00010300030e7a24 */ /* 0x000fe200078e020e */
[----:B------:R-:W-:-:S04]  /*1f720*/  SHF.R.S32.HI R3, RZ, 0x1f, R2 ;  /* 0x0000001fff037819 */ /* 0x000fc80000011402 */
[----:B------:R-:W-:Y:S01]  /*1f730*/  IADD3 R9, R9, R14, RZ ;  /* 0x0000000e09097210 */ /* 0x000fe20007ffe0ff */
[----:B------:R-:W-:-:S04]  /*1f740*/  IMAD R3, R3, c[0x0][0x440], RZ ;  /* 0x0001100003037a24 */ /* 0x000fc800078e02ff */
[----:B------:R-:W-:-:S04]  /*1f750*/  IMAD.WIDE.U32 R8, R5, c[0x0][0x438], R8 ;  /* 0x00010e0005087a25 */ /* 0x000fc800078e0008 */
[----:B------:R-:W-:-:S04]  /*1f760*/  IMAD R9, R5, c[0x0][0x43c], R9 ;  /* 0x00010f0005097a24 */ /* 0x000fc800078e0209 */
        /* <DEDUP_REMOVED lines=13> */
[----:B------:R-:W-:-:S04]  /*1f840*/  SHF.R.S32.HI R3, RZ, 0x1f, R2 ;  /* 0x0000001fff037819 */ /* 0x000fc80000011402 */
[----:B------:R-:W-:Y:S01]  /*1f850*/  SHF.R.S32.HI R5, RZ, 0x1f, R4 ;  /* 0x0000001fff057819 */ /* 0x000fe20000011404 */
[----:B------:R-:W-:-:S04]  /*1f860*/  IMAD R3, R3, c[0x0][0x430], RZ ;  /* 0x00010c0003037a24 */ /* 0x000fc800078e02ff */
[----:B------:R-:W-:Y:S02]  /*1f870*/  IMAD R2, R2, c[0x0][0x434], R3 ;  /* 0x00010d0002027a24 */ /* 0x000fe400078e0203 */
[----:B------:R-:W-:-:S03]  /*1f880*/  IMAD R5, R5, c[0x0][0x428], RZ ;  /* 0x00010a0005057a24 */ /* 0x000fc600078e02ff */
[----:B------:R-:W-:Y:S02]  /*1f890*/  IADD3 R3, R9, R2, RZ ;  /* 0x0000000209037210 */ /* 0x000fe40007ffe0ff */
[----:B------:R-:W-:-:S05]  /*1f8a0*/  MOV R2, R8 ;  /* 0x0000000800027202 */ /* 0x000fca0000000f00 */
[----:B------:R-:W-:-:S04]  /*1f8b0*/  IMAD.WIDE.U32 R2, R4, c[0x0][0x428], R2 ;  /* 0x00010a0004027a25 */ /* 0x000fc800078e0002 */
[----:B------:R-:W-:Y:S01]  /*1f8c0*/  IMAD R4, R4, c[0x0][0x42c], R5 ;  /* 0x00010b0004047a24 */ /* 0x000fe200078e0205 */
[----:B------:R-:W-:-:S04]  /*1f8d0*/  LEA R6, P1, R2, c[0x0][0x400], 0x2 ;  /* 0x0001000002067a11 */ /* 0x000fc800078210ff */
[----:B------:R-:W-:-:S04]  /*1f8e0*/  IADD3 R4, R3, R4, RZ ;  /* 0x0000000403047210 */ /* 0x000fc80007ffe0ff */
[----:B------:R-:W-:Y:S01]  /*1f8f0*/  LEA.HI.X R5, R2, c[0x0][0x404], R4, 0x2, P1 ;  /* 0x0001010002057a11 */ /* 0x000fe200008f1404 */
[----:B------:R-:W-:Y:S05]  /*1f900*/  BRA.DIV ~URZ, `(.L_x_3129) ;  /* 0x000058027f007947 */ /* 0x000fea000b800000 */
[----:B------:R1:W2:Y:S02]  /*1f910*/  SHFL.IDX PT, R4, R5, RZ, 0x1c1f ;  /* 0x001c1fff05047589 */ /* 0x0002a400000e0000 */
.L_x_3210:
[----:B------:R-:W-:Y:S05]  /*1f920*/  BRA.DIV ~URZ, `(.L_x_3130) ;  /* 0x000058527f007947 */ /* 0x000fea000b800000 */
[----:B------:R3:W4:Y:S02]  /*1f930*/  SHFL.IDX PT, R2, R6, RZ, 0x1c1f ;  /* 0x001c1fff06027589 */ /* 0x00072400000e0000 */
.L_x_3211:
        /* <DEDUP_REMOVED lines=32> */
[----:B------:R-:W2:Y:S03]  /*1fb40*/  LDL R27, [R1+0xa4] ;  /* 0x0000a400011b7983 */ /* 0x000ea60000100800 */
[----:B------:R-:W-:Y:S01]  /*1fb50*/  @!P0 LEA.HI.X R9, R11, R4, R30, 0x2, P1 ;  /* 0x000000040b098211 */ /* 0x000fe200008f141e */
[----:B------:R-:W2:Y:S01]  /*1fb60*/  LDL R26, [R1+0x138] ;  /* 0x00013800011a7983 */ /* 0x000ea20000100800 */
[----:B------:R-:W-:-:S03]  /*1fb70*/  ISETP.GE.AND P1, PT, R14, c[0x0][0x3c8], PT ;  /* 0x0000f2000e007a0c */ /* 0x000fc60003f26270 */
[----:B------:R1:W-:Y:S04]  /*1fb80*/  @!P0 ST.E.64 [R8.64], R32 ;  /* 0x0000002008008985 */ /* 0x0003e8000c101b06 */
[----:B------:R-:W2:Y:S04]  /*1fb90*/  LDL R11, [R1+0xb8] ;  /* 0x0000b800010b7983 */ /* 0x000ea80000100800 */
[----:B------:R-:W4:Y:S01]  /*1fba0*/  LDL R30, [R1+0xac] ;  /* 0x0000ac00011e7983 */ /* 0x000f220000100800 */
[----:B-1----:R-:W-:-:S03]  /*1fbb0*/  @!P2 LEA R8, P0, R17, R2, 0x2 ;  /* 0x000000021108a211 */ /* 0x002fc600078010ff */
[----:B------:R-:W4:Y:S01]  /*1fbc0*/  LDL R32, [R1+0x7c] ;  /* 0x00007c0001207983 */ /* 0x000f220000100800 */
[----:B------:R-:W-:-:S03]  /*1fbd0*/  @!P2 LEA.HI.X R9, R17, R4, R21, 0x2, P0 ;  /* 0x000000041109a211 */ /* 0x000fc600000f1415 */
[----:B------:R-:W4:Y:S04]  /*1fbe0*/  LDL R33, [R1+0x118] ;  /* 0x0001180001217983 */ /* 0x000f280000100800 */
[----:B------:R1:W-:Y:S01]  /*1fbf0*/  @!P2 ST.E.64 [R8.64], R34 ;  /* 0x000000220800a985 */ /* 0x0003e2000c101b06 */
[----:B------:R-:W-:-:S03]  /*1fc00*/  ISETP.GE.AND P2, PT, R10, c[0x0][0x3c8], PT ;  /* 0x0000f2000a007a0c */ /* 0x000fc60003f46270 */
[----:B------:R-:W4:Y:S04]  /*1fc10*/  LDL R21, [R1+0x158] ;  /* 0x0001580001157983 */ /* 0x000f280000100800 */
        /* <DEDUP_REMOVED lines=16> */
[----:B-----5:R-:W-:Y:S02]  /*1fd20*/  @!P1 LEA.HI.X R9, R19, R4, R20, 0x2, P0 ;  /* 0x0000000413099211 */ /* 0x020fe400000f1414 */
[----:B------:R-:W5:Y:S04]  /*1fd30*/  LDL R20, [R1+0x14c] ;  /* 0x00014c0001147983 */ /* 0x000f680000100800 */
[----:B------:R1:W-:Y:S04]  /*1fd40*/  @!P1 ST.E.64 [R8.64], R36 ;  /* 0x0000002408009985 */ /* 0x0003e8000c101b06 */
[----:B------:R-:W5:Y:S01]  /*1fd50*/  LDL R19, [R1+0xa0] ;  /* 0x0000a00001137983 */ /* 0x000f620000100800 */
[----:B-1----:R-:W-:-:S03]  /*1fd60*/  @!P2 LEA R8, P0, R15, R2, 0x2 ;  /* 0x000000020f08a211 */ /* 0x002fc600078010ff */
[----:B------:R-:W5:Y:S01]  /*1fd70*/  LDL R36, [R1+0x84] ;  /* 0x0000840001247983 */ /* 0x000f620000100800 */
[----:B---3--:R-:W-:-:S03]  /*1fd80*/  @!P2 LEA.HI.X R9, R15, R4, R24, 0x2, P0 ;  /* 0x000000040f09a211 */ /* 0x008fc600000f1418 */
[----:B------:R-:W3:Y:S04]  /*1fd90*/  LDL R37, [R1+0x120] ;  /* 0x0001200001257983 */ /* 0x000ee80000100800 */
[----:B------:R-:W3:Y:S04]  /*1fda0*/  LDL R15, [R1+0x144] ;  /* 0x00014400010f7983 */ /* 0x000ee80000100800 */
[----:B------:R-:W3:Y:S01]  /*1fdb0*/  LDL R24, [R1+0x13c] ;  /* 0x00013c0001187983 */ /* 0x000ee20000100800 */
[----:B--2---:R-:W-:Y:S02]  /*1fdc0*/  ISETP.GE.AND P1, PT, R18, c[0x0][0x3c8], PT ;  /* 0x0000f20012007a0c */ /* 0x004fe40003f26270 */
[----:B------:R-:W-:Y:S01]  /*1fdd0*/  ISETP.GE.AND P0, PT, R11, c[0x0][0x3c8], PT ;  /* 0x0000f2000b007a0c */ /* 0x000fe20003f06270 */
[----:B------:R1:W-:Y:S01]  /*1fde0*/  @!P2 ST.E.64 [R8.64], R40 ;  /* 0x000000280800a985 */ /* 0x0003e2000c101b06 */
[----:B------:R-:W-:-:S09]  /*1fdf0*/  ISETP.GE.AND P3, PT, R3, c[0x0][0x3c8], PT ;  /* 0x0000f20003007a0c */ /* 0x000fd20003f66270 */
[----:B-1----:R-:W-:-:S04]  /*1fe00*/  @!P1 LEA R8, P2, R18, R2, 0x2 ;  /* 0x0000000212089211 */ /* 0x002fc800078410ff */
[----:B----4-:R-:W-:Y:S02]  /*1fe10*/  @!P1 LEA.HI.X R9, R18, R4, R21, 0x2, P2 ;  /* 0x0000000412099211 */ /* 0x010fe400010f1415 */
[----:B------:R-:W2:Y:S04]  /*1fe20*/  LDL R18, [R1+0x98] ;  /* 0x0000980001127983 */ /* 0x000ea80000100800 */
[----:B------:R1:W-:Y:S01]  /*1fe30*/  @!P1 ST.E.64 [R8.64], R44 ;  /* 0x0000002c08009985 */ /* 0x0003e2000c101b06 */
[----:B------:R-:W-:Y:S02]  /*1fe40*/  ISETP.GE.AND P4, PT, R17, c[0x0][0x3c8], PT ;  /* 0x0000f20011007a0c */ /* 0x000fe40003f86270 */
[----:B------:R-:W-:Y:S01]  /*1fe50*/  ISETP.GE.AND P2, PT, R30, c[0x0][0x3c8], PT ;  /* 0x0000f2001e007a0c */ /* 0x000fe20003f46270 */
[----:B------:R-:W4:Y:S01]  /*1fe60*/  LDL R21, [R1+0x134] ;  /* 0x0001340001157983 */ /* 0x000f220000100800 */
[----:B-1----:R-:W-:-:S04]  /*1fe70*/  @!P0 LEA R8, P1, R11, R2, 0x2 ;  /* 0x000000020b088211 */ /* 0x002fc800078210ff */
[----:B------:R-:W-:Y:S02]  /*1fe80*/  @!P0 LEA.HI.X R9, R11, R4, R14, 0x2, P1 ;  /* 0x000000040b098211 */ /* 0x000fe400008f140e */
[----:B------:R-:W4:Y:S04]  /*1fe90*/  LDL R14, [R1+0x94] ;  /* 0x00009400010e7983 */ /* 0x000f280000100800 */
[----:B------:R1:W-:Y:S02]  /*1fea0*/  @!P0 ST.E.64 [R8.64], R48 ;  /* 0x0000003008008985 */ /* 0x0003e4000c101b06 */
[----:B-1----:R-:W-:Y:S02]  /*1feb0*/  @!P3 LEA R8, P0, R3, R2, 0x2 ;  /* 0x000000020308b211 */ /* 0x002fe400078010ff */
[----:B------:R-:W-:-:S02]  /*1fec0*/  ISETP.GE.AND P1, PT, R13, c[0x0][0x3c8], PT ;  /* 0x0000f2000d007a0c */ /* 0x000fc40003f26270 */
[----:B------:R-:W-:Y:S02]  /*1fed0*/  @!P3 LEA.HI.X R9, R3, R4, R10, 0x2, P0 ;  /* 0x000000040309b211 */ /* 0x000fe400000f140a */
[----:B------:R-:W4:Y:S01]  /*1fee0*/  LDL R3, [R1+0x90] ;  /* 0x0000900001037983 */ /* 0x000f220000100800 */
[----:B------:R-:W-:-:S03]  /*1fef0*/  @!P4 LEA R10, P0, R17, R2, 0x2 ;  /* 0x00000002110ac211 */ /* 0x000fc600078010ff */
[----:B------:R1:W-:Y:S02]  /*1ff00*/  @!P3 ST.E.64 [R8.64], R52 ;  /* 0x000000340800b985 */ /* 0x0003e4000c101b06 */
[----:B-1----:R-:W-:-:S04]  /*1ff10*/  @!P2 LEA R8, P5, R30, R2, 0x2 ;  /* 0x000000021e08a211 */ /* 0x002fc800078a10ff */
[-C--:B------:R-:W-:Y:S02]  /*1ff20*/  @!P2 LEA.HI.X R9, R30, R4.reuse, R31, 0x2, P5 ;  /* 0x000000041e09a211 */ /* 0x080fe400028f141f */
[----:B-----5:R-:W-:Y:S01]  /*1ff30*/  @!P4 LEA.HI.X R11, R17, R4, R20, 0x2, P0 ;  /* 0x00000004110bc211 */ /* 0x020fe200000f1414 */
[----:B------:R-:W5:Y:S04]  /*1ff40*/  LDL R30, [R1+0x78] ;  /* 0x00007800011e7983 */ /* 0x000f680000100800 */
[----:B------:R1:W-:Y:S01]  /*1ff50*/  @!P4 ST.E.64 [R10.64], R56 ;  /* 0x000000380a00c985 */ /* 0x0003e2000c101b06 */
[----:B------:R-:W-:-:S03]  /*1ff60*/  ISETP.GE.AND P4, PT, R19, c[0x0][0x3c8], PT ;  /* 0x0000f20013007a0c */ /* 0x000fc60003f86270 */
[----:B------:R-:W5:Y:S04]  /*1ff70*/  LDL R20, [R1+0x8c] ;  /* 0x00008c0001147983 */ /* 0x000f680000100800 */
[----:B------:R-:W5:Y:S04]  /*1ff80*/  LDL R17, [R1+0x88] ;  /* 0x0000880001117983 */ /* 0x000f680000100800 */
[----:B------:R-:W-:Y:S01]  /*1ff90*/  @!P2 ST.E.64 [R8.64], R60 ;  /* 0x0000003c0800a985 */ /* 0x000fe2000c101b06 */
[----:B------:R-:W-:-:S03]  /*1ffa0*/  ISETP.GE.AND P3, PT, R27, c[0x0][0x3c8], PT ;  /* 0x0000f2001b007a0c */ /* 0x000fc60003f66270 */
[----:B------:R-:W5:Y:S01]  /*1ffb0*/  LDL R31, [R1+0x114] ;  /* 0x00011400011f7983 */ /* 0x000f620000100800 */
[----:B-1----:R-:W-:-:S04]  /*1ffc0*/  @!P1 LEA R10, P0, R13, R2, 0x2 ;  /* 0x000000020d0a9211 */ /* 0x002fc800078010ff */
[----:B---3--:R-:W-:Y:S02]  /*1ffd0*/  @!P1 LEA.HI.X R11, R13, R4, R15, 0x2, P0 ;  /* 0x000000040d0b9211 */ /* 0x008fe400000f140f */
[----:B------:R-:W3:Y:S04]  /*1ffe0*/  LDL R13, [R1+0x12c] ;  /* 0x00012c00010d7983 */ /* 0x000ee80000100800 */
[----:B------:R-:W3:Y:S04]  /*1fff0*/  LDL R15, [R1+0x130] ;  /* 0x00013000010f7983 */ /* 0x000ee80000100800 */
[----:B------:R1:W-:Y:S02]  /*20000*/  @!P1 ST.E.64 [R10.64], R64 ;  /* 0x000000400a009985 */ /* 0x0003e4000c101b06 */
[----:B-1----:R-:W-:-:S04]  /*20010*/  @!P4 LEA R10, P0, R19, R2, 0x2 ;  /* 0x00000002130ac211 */ /* 0x002fc800078010ff */
[----:B------:R-:W-:Y:S02]  /*20020*/  @!P4 LEA.HI.X R11, R19, R4, R24, 0x2, P0 ;  /* 0x00000004130bc211 */ /* 0x000fe400000f1418 */
[----:B------:R-:W3:Y:S04]  /*20030*/  LDL R24, [R1+0x128] ;  /* 0x0001280001187983 */ /* 0x000ee80000100800 */
[----:B------:R-:W3:Y:S01]  /*20040*/  LDL R19, [R1+0x124] ;  /* 0x0001240001137983 */ /* 0x000ee20000100800 */
[----:B------:R-:W-:Y:S02]  /*20050*/  ISETP.GE.AND P2, PT, R25, c[0x0][0x3c8], PT ;  /* 0x0000f20019007a0c */ /* 0x000fe40003f46270 */
[----:B------:R-:W-:Y:S02]  /*20060*/  @!P3 LEA R8, P5, R27, R2, 0x2 ;  /* 0x000000021b08b211 */ /* 0x000fe400078a10ff */
[----:B--2---:R-:W-:-:S02]  /*20070*/  ISETP.GE.AND P1, PT, R18, c[0x0][0x3c8], PT ;  /* 0x0000f20012007a0c */ /* 0x004fc40003f26270 */
[----:B------:R-:W-:Y:S02]  /*20080*/  @!P3 LEA.HI.X R9, R27, R4, R29, 0x2, P5 ;  /* 0x000000041b09b211 */ /* 0x000fe400028f141d */
[----:B------:R-:W2:Y:S04]  /*20090*/  LDL R27, [R1+0x74] ;  /* 0x00007400011b7983 */ /* 0x000ea80000100800 */
[----:B------:R1:W-:Y:S04]  /*200a0*/  @!P3 ST.E.64 [R8.64], R68 ;  /* 0x000000440800b985 */ /* 0x0003e8000c101b06 */
[----:B------:R4:W-:Y:S04]  /*200b0*/  @!P4 ST.E.64 [R10.64], R72 ;  /* 0x000000480a00c985 */ /* 0x0009e8000c101b06 */
[----:B------:R-:W2:Y:S01]  /*200c0*/  LDL R29, [R1+0x110] ;  /* 0x00011000011d7983 */ /* 0x000ea20000100800 */
[----:B----4-:R-:W-:-:S02]  /*200d0*/  ISETP.GE.AND P3, PT, R14, c[0x0][0x3c8], PT ;  /* 0x0000f2000e007a0c */ /* 0x010fc40003f66270 */
[CC--:B-1----:R-:W-:Y:S02]  /*200e0*/  @!P2 LEA R8, P5, R25.reuse, R2.reuse, 0x2 ;  /* 0x000000021908a211 */ /* 0x0c2fe400078a10ff */
[C---:B------:R-:W-:Y:S02]  /*200f0*/  @!P1 LEA R10, P0, R18.reuse, R2, 0x2 ;  /* 0x00000002120a9211 */ /* 0x040fe400078010ff */
[-C--:B------:R-:W-:Y:S02]  /*20100*/  @!P2 LEA.HI.X R9, R25, R4.reuse, R26, 0x2, P5 ;  /* 0x000000041909a211 */ /* 0x080fe400028f141a */
[----:B------:R-:W-:Y:S01]  /*20110*/  @!P1 LEA.HI.X R11, R18, R4, R21, 0x2, P0 ;  /* 0x00000004120b9211 */ /* 0x000fe200000f1415 */
[----:B------:R-:W4:Y:S04]  /*20120*/  LDL R25, [R1+0x70] ;  /* 0x0000700001197983 */ /* 0x000f280000100800 */
[----:B------:R-:W-:Y:S04]  /*20130*/  @!P2 ST.E.64 [R8.64], R76 ;  /* 0x0000004c0800a985 */ /* 0x000fe8000c101b06 */
[----:B------:R1:W-:Y:S04]  /*20140*/  @!P1 ST.E.64 [R10.64], R80 ;  /* 0x000000500a009985 */ /* 0x0003e8000c101b06 */
[----:B------:R-:W4:Y:S04]  /*20150*/  LDL R21, [R1+0x6c] ;  /* 0x00006c0001157983 */ /* 0x000f280000100800 */
[----:B------:R-:W4:Y:S04]  /*20160*/  LDL R18, [R1+0x64] ;  /* 0x0000640001127983 */ /* 0x000f280000100800 */
[----:B------:R-:W4:Y:S01]  /*20170*/  LDL R26, [R1+0x10c] ;  /* 0x00010c00011a7983 */ /* 0x000f220000100800 */
[----:B------:R-:W-:-:S13]  /*20180*/  ISETP.GE.AND P4, PT, R3, c[0x0][0x3c8], PT ;  /* 0x0000f20003007a0c */ /* 0x000fda0003f86270 */
[-C--:B-1----:R-:W-:Y:S02]  /*20190*/  @!P4 LEA R10, P0, R3, R2.reuse, 0x2 ;  /* 0x00000002030ac211 */ /* 0x082fe400078010ff */
[----:B------:R-:W-:Y:S02]  /*201a0*/  @!P3 LEA R8, P5, R14, R2, 0x2 ;  /* 0x000000020e08b211 */ /* 0x000fe400078a10ff */
[----:B-----5:R-:W-:Y:S02]  /*201b0*/  ISETP.GE.AND P2, PT, R20, c[0x0][0x3c8], PT ;  /* 0x0000f20014007a0c */ /* 0x020fe40003f46270 */
[----:B------:R-:W-:Y:S02]  /*201c0*/  ISETP.GE.AND P1, PT, R17, c[0x0][0x3c8], PT ;  /* 0x0000f20011007a0c */ /* 0x000fe40003f26270 */
[-C--:B---3--:R-:W-:Y:S02]  /*201d0*/  @!P4 LEA.HI.X R11, R3, R4.reuse, R13, 0x2, P0 ;  /* 0x00000004030bc211 */ /* 0x088fe400000f140d */
[----:B------:R-:W3:Y:S01]  /*201e0*/  LDL R3, [R1+0x68] ;  /* 0x0000680001037983 */ /* 0x000ee20000100800 */
[----:B------:R-:W-:-:S03]  /*201f0*/  @!P3 LEA.HI.X R9, R14, R4, R15, 0x2, P5 ;  /* 0x000000040e09b211 */ /* 0x000fc600028f140f */
[----:B------:R-:W5:Y:S04]  /*20200*/  LDL R13, [R1+0x60] ;  /* 0x00006000010d7983 */ /* 0x000f680000100800 */
[----:B------:R1:W-:Y:S01]  /*20210*/  @!P3 ST.E.64 [R8.64], R84 ;  /* 0x000000540800b985 */ /* 0x0003e2000c101b06 */
[-C--:B------:R-:W-:Y:S02]  /*20220*/  @!P1 LEA R14, P0, R17, R2.reuse, 0x2 ;  /* 0x00000002110e9211 */ /* 0x080fe400078010ff */
[----:B-1----:R-:W-:-:S04]  /*20230*/  @!P2 LEA R8, P5, R20, R2, 0x2 ;  /* 0x000000021408a211 */ /* 0x002fc800078a10ff */
[-C--:B------:R-:W-:Y:S02]  /*20240*/  @!P2 LEA.HI.X R9, R20, R4.reuse, R24, 0x2, P5 ;  /* 0x000000041409a211 */ /* 0x080fe400028f1418 */
        /* <DEDUP_REMOVED lines=12> */
[----:B--2---:R-:W-:Y:S02]  /*20310*/  ISETP.GE.AND P6, PT, R27, c[0x0][0x3c8], PT ;  /* 0x0000f2001b007a0c */ /* 0x004fe40003fc6270 */
[-C--:B-1----:R-:W-:Y:S02]  /*20320*/  @!P3 LEA R10, P5, R36, R2.reuse, 0x2 ;  /* 0x00000002240ab211 */ /* 0x082fe400078a10ff */
[----:B------:R-:W-:Y:S02]  /*20330*/  @!P4 LEA R8, P0, R34, R2, 0x2 ;  /* 0x000000022208c211 */ /* 0x000fe400078010ff */
[-C--:B------:R-:W-:Y:S02]  /*20340*/  @!P3 LEA.HI.X R11, R36, R4.reuse, R37, 0x2, P5 ;  /* 0x00000004240bb211 */ /* 0x080fe400028f1425 */
[----:B------:R-:W-:-:S02]  /*20350*/  @!P4 LEA.HI.X R9, R34, R4, R35, 0x2, P0 ;  /* 0x000000042209c211 */ /* 0x000fc400000f1423 */
[C---:B----4-:R-:W-:Y:S01]  /*20360*/  @!P2 LEA R14, P0, R32.reuse, R2, 0x2 ;  /* 0x00000002200ea211 */ /* 0x050fe200078010ff */
[----:B------:R-:W-:Y:S01]  /*20370*/  @!P3 ST.E.64 [R10.64], R100 ;  /* 0x000000640a00b985 */ /* 0x000fe2000c101b06 */
[----:B------:R-:W-:Y:S02]  /*20380*/  ISETP.GE.AND P5, PT, R25, c[0x0][0x3c8], PT ;  /* 0x0000f20019007a0c */ /* 0x000fe40003fa6270 */
[----:B------:R-:W-:Y:S01]  /*20390*/  @!P2 LEA.HI.X R15, R32, R4, R33, 0x2, P0 ;  /* 0x00000004200fa211 */ /* 0x000fe200000f1421 */
[----:B------:R1:W-:Y:S04]  /*203a0*/  @!P4 ST.E.64 [R8.64], R104 ;  /* 0x000000680800c985 */ /* 0x0003e8000c101b06 */
[----:B------:R2:W-:Y:S01]  /*203b0*/  @!P2 ST.E.64 [R14.64], R160 ;  /* 0x000000a00e00a985 */ /* 0x0005e2000c101b06 */
[----:B------:R-:W-:-:S02]  /*203c0*/  ISETP.GE.AND P4, PT, R21, c[0x0][0x3c8], PT ;  /* 0x0000f20015007a0c */ /* 0x000fc40003f86270 */
[CC--:B-1----:R-:W-:Y:S02]  /*203d0*/  @!P1 LEA R8, P3, R30.reuse, R2.reuse, 0x2 ;  /* 0x000000021e089211 */ /* 0x0c2fe400078610ff */
[C---:B------:R-:W-:Y:S02]  /*203e0*/  @!P6 LEA R10, P0, R27.reuse, R2, 0x2 ;  /* 0x000000021b0ae211 */ /* 0x040fe400078010ff */
[-C--:B------:R-:W-:Y:S02]  /*203f0*/  @!P1 LEA.HI.X R9, R30, R4.reuse, R31, 0x2, P3 ;  /* 0x000000041e099211 */ /* 0x080fe400018f141f */
[----:B------:R-:W-:-:S03]  /*20400*/  @!P6 LEA.HI.X R11, R27, R4, R29, 0x2, P0 ;  /* 0x000000041b0be211 */ /* 0x000fc600000f141d */
[----:B------:R1:W-:Y:S01]  /*20410*/  @!P1 ST.E.64 [R8.64], R108 ;  /* 0x0000006c08009985 */ /* 0x0003e2000c101b06 */
[----:B------:R-:W-:-:S03]  /*20420*/  ISETP.GE.AND P1, PT, R18, c[0x0][0x3c8], PT ;  /* 0x0000f20012007a0c */ /* 0x000fc60003f26270 */
[----:B------:R-:W-:Y:S01]  /*20430*/  @!P6 ST.E.64 [R10.64], R112 ;  /* 0x000000700a00e985 */ /* 0x000fe2000c101b06 */
[-C--:B--2---:R-:W-:Y:S02]  /*20440*/  @!P4 LEA R14, P6, R21, R2.reuse, 0x2 ;  /* 0x00000002150ec211 */ /* 0x084fe400078c10ff */
[----:B-1----:R-:W-:-:S04]  /*20450*/  @!P5 LEA R8, P3, R25, R2, 0x2 ;  /* 0x000000021908d211 */ /* 0x002fc800078610ff */
[----:B------:R-:W-:-:S05]  /*20460*/  @!P5 LEA.HI.X R9, R25, R4, R26, 0x2, P3 ;  /* 0x000000041909d211 */ /* 0x000fca00018f141a */
[----:B------:R1:W-:Y:S02]  /*20470*/  @!P5 ST.E.64 [R8.64], R116 ;  /* 0x000000740800d985 */ /* 0x0003e4000c101b06 */
[----:B-1----:R-:W-:Y:S02]  /*20480*/  @!P1 LEA R8, P5, R18, R2, 0x2 ;  /* 0x0000000212089211 */ /* 0x002fe400078a10ff */
[----:B---3--:R-:W-:Y:S02]  /*20490*/  ISETP.GE.AND P2, PT, R3, c[0x0][0x3c8], PT ;  /* 0x0000f20003007a0c */ /* 0x008fe40003f46270 */
[----:B-----5:R-:W-:-:S11]  /*204a0*/  ISETP.GE.AND P0, PT, R13, c[0x0][0x3c8], PT ;  /* 0x0000f2000d007a0c */ /* 0x020fd60003f06270 */
[----:B------:R-:W-:-:S04]  /*204b0*/  @!P2 LEA R10, P3, R3, R2, 0x2 ;  /* 0x00000002030aa211 */ /* 0x000fc800078610ff */
[----:B------:R-:W-:Y:S02]  /*204c0*/  @!P2 LEA.HI.X R11, R3, R4, R20, 0x2, P3 ;  /* 0x00000004030ba211 */ /* 0x000fe400018f1414 */
[----:B------:R-:W-:Y:S02]  /*204d0*/  @!P0 LEA R2, P3, R13, R2, 0x2 ;  /* 0x000000020d028211 */ /* 0x000fe400078610ff */
[-C--:B------:R-:W-:Y:S02]  /*204e0*/  @!P4 LEA.HI.X R15, R21, R4.reuse, R24, 0x2, P6 ;  /* 0x00000004150fc211 */ /* 0x080fe400030f1418 */
[----:B------:R-:W-:-:S03]  /*204f0*/  @!P1 LEA.HI.X R9, R18, R4, R19, 0x2, P5 ;  /* 0x0000000412099211 */ /* 0x000fc600028f1413 */
[----:B------:R1:W-:Y:S01]  /*20500*/  @!P4 ST.E.64 [R14.64], R168 ;  /* 0x000000a80e00c985 */ /* 0x0003e2000c101b06 */
[----:B------:R-:W-:-:S03]  /*20510*/  @!P0 LEA.HI.X R3, R13, R4, R17, 0x2, P3 ;  /* 0x000000040d038211 */ /* 0x000fc600018f1411 */
[----:B------:R1:W-:Y:S04]  /*20520*/  @!P2 ST.E.64 [R10.64], R164 ;  /* 0x000000a40a00a985 */ /* 0x0003e8000c101b06 */
[----:B------:R1:W-:Y:S04]  /*20530*/  @!P1 ST.E.64 [R8.64], R120 ;  /* 0x0000007808009985 */ /* 0x0003e8000c101b06 */
[----:B------:R1:W-:Y:S02]  /*20540*/  @!P0 ST.E.64 [R2.64], R22 ;  /* 0x0000001602008985 */ /* 0x0003e4000c101b06 */
.L_x_3132:
[----:B------:R-:W-:Y:S05]  /*20550*/  BSYNC B0 ;  /* 0x0000000000007941 */ /* 0x000fea0003800000 */
.L_x_3131:
[----:B------:R-:W-:Y:S05]  /*20560*/  BRA.DIV ~URZ, `(.L_x_3133) ;  /* 0x00004c827f007947 */ /* 0x000fea000b800000 */
[----:B--2---:R2:W1:Y:S04]  /*20570*/  SHFL.IDX PT, R4, R5, 0x1, 0x1c1f ;  /* 0x003c1f0005047f89 */ /* 0x00446800000e0000 */
[----:B-1--4-:R2:W1:Y:S02]  /*20580*/  SHFL.IDX PT, R2, R6, 0x1, 0x1c1f ;  /* 0x003c1f0006027f89 */ /* 0x01246400000e0000 */
.L_x_3212:
[----:B------:R-:W-:-:S13]  /*20590*/  ISETP.NE.AND P0, PT, R16, RZ, PT ;  /* 0x000000ff1000720c */ /* 0x000fda0003f05270 */
[----:B------:R-:W-:Y:S05]  /*205a0*/  @P0 BRA `(.L_x_3128) ;  /* 0x00001a6000000947 */ /* 0x000fea0003800000 */
[----:B------:R-:W4:Y:S04]  /*205b0*/  LDL R8, [R1+0xc] ;  /* 0x00000c0001087983 */ /* 0x000f280000100800 */
[----:B--23--:R-:W2:Y:S04]  /*205c0*/  LDL R6, [R1+0xd0] ;  /* 0x0000d00001067983 */ /* 0x00cea80000100800 */
[----:B------:R-:W3:Y:S04]  /*205d0*/  LDL R13, [R1+0xc8] ;  /* 0x0000c800010d7983 */ /* 0x000ee80000100800 */
[----:B------:R-:W5:Y:S04]  /*205e0*/  LDL R26, [R1+0xcc] ;  /* 0x0000cc00011a7983 */ /* 0x000f680000100800 */
        /* <DEDUP_REMOVED lines=14> */
[----:B------:R-:W5:Y:S01]  /*206d0*/  LDL R30, [R1+0x11c] ;  /* 0x00011c00011e7983 */ /* 0x000f620000100800 */
[----:B----4-:R-:W-:-:S02]  /*206e0*/  ISETP.GE.AND P3, PT, R8, c[0x0][0x3c8], PT ;  /* 0x0000f20008007a0c */ /* 0x010fc40003f66270 */
[----:B--2---:R-:W-:Y:S02]  /*206f0*/  ISETP.GE.AND P2, PT, R6, c[0x0][0x3c8], PT ;  /* 0x0000f20006007a0c */ /* 0x004fe40003f46270 */
[----:B---3--:R-:W-:-:S09]  /*20700*/  ISETP.GE.AND P0, PT, R13, c[0x0][0x3c8], PT ;  /* 0x0000f2000d007a0c */ /* 0x008fd20003f06270 */
[----:B------:R-:W-:Y:S01]  /*20710*/  @!P3 IMAD.MOV.U32 R3, RZ, RZ, R4 ;  /* 0x000000ffff03b224 */ /* 0x000fe200078e0004 */
[----:B-----5:R-:W-:-:S03]  /*20720*/  ISETP.GE.AND P1, PT, R26, c[0x0][0x3c8], PT ;  /* 0x0000f2001a007a0c */ /* 0x020fc60003f26270 */
[----:B-1----:R-:W-:Y:S02]  /*20730*/  @!P3 IMAD.WIDE R8, R8, 0x4, R2 ;  /* 0x000000040808b825 */ /* 0x002fe400078e0202 */
        /* <DEDUP_REMOVED lines=184> */
.L_x_3113:
[----:B------:R-:W2:Y:S04]  /*212c0*/  LDL.LU R2, [R1+0x24] ;  /* 0x0000240001027983 */ /* 0x000ea80000300800 */
[----:B------:R-:W3:Y:S01]  /*212d0*/  LDL.LU R6, [R1+0x28] ;  /* 0x0000280001067983 */ /* 0x000ee20000300800 */
[----:B------:R-:W-:Y:S02]  /*212e0*/  ISETP.NE.U32.AND P0, PT, RZ, c[0x0][0x508], PT ;  /* 0x00014200ff007a0c */ /* 0x000fe40003f05070 */
[----:B------:R-:W-:Y:S01]  /*212f0*/  ISETP.NE.U32.AND P3, PT, RZ, c[0x0][0x500], PT ;  /* 0x00014000ff007a0c */ /* 0x000fe20003f65070 */
[----:B----4-:R-:W4:Y:S01]  /*21300*/  LDL.LU R3, [R1+0x14] ;  /* 0x0000140001037983 */ /* 0x010f220000300800 */
[----:B------:R-:W-:Y:S01]  /*21310*/  ISETP.NE.AND.EX P2, PT, RZ, c[0x0][0x50c], PT, P0 ;  /* 0x00014300ff007a0c */ /* 0x000fe20003f45300 */
[----:B------:R-:W-:Y:S01]  /*21320*/  IMAD.MOV.U32 R21, RZ, RZ, c[0x0][0x388] ;  /* 0x0000e200ff157624 */ /* 0x000fe200078e00ff */
[----:B------:R-:W-:-:S02]  /*21330*/  ISETP.NE.AND.EX P3, PT, RZ, c[0x0][0x504], PT, P3 ;  /* 0x00014100ff007a0c */ /* 0x000fc40003f65330 */
[----:B--2---:R-:W-:-:S09]  /*21340*/  IADD3 R4, P1, R2, c[0x0][0x500], RZ ;  /* 0x0001400002047a10 */ /* 0x004fd20007f3e0ff */
[----:B------:R-:W-:Y:S01]  /*21350*/  @P2 IADD3 R8, P0, R2, c[0x0][0x508], RZ ;  /* 0x0001420002082a10 */ /* 0x000fe20007f1e0ff */
[----:B------:R-:W-:Y:S01]  /*21360*/  IMAD.MOV.U32 R2, RZ, RZ, RZ ;  /* 0x000000ffff027224 */ /* 0x000fe200078e00ff */
        /* <DEDUP_REMOVED lines=11> */
.L_x_3134:
[----:B------:R-:W3:Y:S04]  /*21420*/  LDL.LU R6, [R1+0x18] ;  /* 0x0000180001067983 */ /* 0x000ee80000300800 */
[----:B--2---:R-:W2:Y:S04]  /*21430*/  LDL.LU R4, [R1+0x2c] ;  /* 0x00002c0001047983 */ /* 0x004ea80000300800 */
[----:B------:R-:W4:Y:S01]  /*21440*/  LDL.LU R3, [R1+0x30] ;  /* 0x0000300001037983 */ /* 0x000f220000300800 */
[----:B------:R-:W-:Y:S01]  /*21450*/  BSSY B0, `(.L_x_3135) ;  /* 0x0000039000007945 */ /* 0x000fe20003800000 */
[----:B-----5:R-:W-:-:S02]  /*21460*/  SHF.R.S32.HI R19, RZ, 0x1f, R2 ;  /* 0x0000001fff137819 */ /* 0x020fc40000011402 */
[----:B------:R-:W1:Y:S02]  /*21470*/  S2R R5, SR_TID.X ;  /* 0x0000000000057919 */ /* 0x000e640000002100 */
[----:B-1----:R-:W-:Y:S02]  /*21480*/  ISETP.GT.AND P0, PT, R5, 0x7f, PT ;  /* 0x0000007f0500780c */ /* 0x002fe40003f04270 */
[----:B---3--:R-:W-:Y:S02]  /*21490*/  LOP3.LUT R6, R6, 0xffff, RZ, 0xc0, !PT ;  /* 0x0000ffff06067812 */ /* 0x008fe400078ec0ff */
[----:B--2---:R-:W-:Y:S02]  /*214a0*/  SEL R13, R4, RZ, !P3 ;  /* 0x000000ff040d7207 */ /* 0x004fe40005800000 */
[----:B----4-:R-:W-:-:S07]  /*214b0*/  SEL R24, R3, RZ, !P3 ;  /* 0x000000ff03187207 */ /* 0x010fce0005800000 */
[----:B------:R-:W-:Y:S05]  /*214c0*/  @P0 BRA `(.L_x_3136) ;  /* 0x0000031000000947 */ /* 0x000fea0003800000 */
[----:B------:R-:W2:Y:S01]  /*214d0*/  LDL R4, [R1] ;  /* 0x0000000001047983 */ /* 0x000ea20000100800 */
        /* <DEDUP_REMOVED lines=48> */
.L_x_3136:
[----:B------:R-:W-:Y:S05]  /*217e0*/  BSYNC B0 ;  /* 0x0000000000007941 */ /* 0x000fea0003800000 */
.L_x_3135:
[----:B------:R-:W-:-:S13]  /*217f0*/  ISETP.GT.AND P0, PT, R20, 0x1, PT ;  /* 0x000000011400780c */ /* 0x000fda0003f04270 */
[----:B------:R-:W-:Y:S05]  /*21800*/  @P0 BRA `(.L_x_3128) ;  /* 0x0000080000000947 */ /* 0x000fea0003800000 */
[----:B------:R-:W2:Y:S01]  /*21810*/  LDL.LU R10, [R1] ;  /* 0x00000000010a7983 */ /* 0x000ea20000300800 */
        /* <DEDUP_REMOVED lines=33> */
.L_x_3213:
[----:B------:R-:W-:Y:S05]  /*21a30*/  BRA.DIV ~URZ, `(.L_x_3138) ;  /* 0x000038f27f007947 */ /* 0x000fea000b800000 */
[----:B------:R3:W4:Y:S02]  /*21a40*/  SHFL.IDX PT, R2, R16, RZ, 0x181f ;  /* 0x00181fff10027589 */ /* 0x00072400000e0000 */
.L_x_3214:
        /* <DEDUP_REMOVED lines=20> */
.L_x_3140:
[----:B------:R-:W-:Y:S05]  /*21b90*/  BSYNC B0 ;  /* 0x0000000000007941 */ /* 0x000fea0003800000 */
.L_x_3139:
[----:B------:R-:W-:Y:S05]  /*21ba0*/  BRA.DIV ~URZ, `(.L_x_3141) ;  /* 0x000037f27f007947 */ /* 0x000fea000b800000 */
[----:B--2---:R2:W1:Y:S04]  /*21bb0*/  SHFL.IDX PT, R4, R5, 0x1, 0x181f ;  /* 0x00381f0005047f89 */ /* 0x00446800000e0000 */
[----:B----4-:R2:W4:Y:S02]  /*21bc0*/  SHFL.IDX PT, R2, R16, 0x1, 0x181f ;  /* 0x00381f0010027f89 */ /* 0x01052400000e0000 */
.L_x_3215:
        /* <DEDUP_REMOVED lines=20> */
.L_x_3143:
[----:B------:R-:W-:Y:S05]  /*21d10*/  BSYNC B0 ;  /* 0x0000000000007941 */ /* 0x000fea0003800000 */
.L_x_3142:
[----:B------:R-:W-:Y:S05]  /*21d20*/  BRA.DIV ~URZ, `(.L_x_3144) ;  /* 0x000037427f007947 */ /* 0x000fea000b800000 */
[----:B-1----:R1:W2:Y:S02]  /*21d30*/  SHFL.IDX PT, R4, R5, 0x2, 0x181f ;  /* 0x00581f0005047f89 */ /* 0x0022a400000e0000 */
.L_x_3216:
[----:B------:R-:W-:Y:S05]  /*21d40*/  BRA.DIV ~URZ, `(.L_x_3145) ;  /* 0x000037927f007947 */ /* 0x000fea000b800000 */
[----:B----4-:R4:W1:Y:S02]  /*21d50*/  SHFL.IDX PT, R2, R16, 0x2, 0x181f ;  /* 0x00581f0010027f89 */ /* 0x01086400000e0000 */
.L_x_3217:
        /* <DEDUP_REMOVED lines=20> */
.L_x_3147:
[----:B------:R-:W-:Y:S05]  /*21ea0*/  BSYNC B0 ;  /* 0x0000000000007941 */ /* 0x000fea0003800000 */
.L_x_3146:
[----:B------:R-:W-:Y:S05]  /*21eb0*/  BRA.DIV ~URZ, `(.L_x_3148) ;  /* 0x000036927f007947 */ /* 0x000fea000b800000 */
[----:B--2---:R2:W3:Y:S04]  /*21ec0*/  SHFL.IDX PT, R4, R5, 0x3, 0x181f ;  /* 0x00781f0005047f89 */ /* 0x0044e800000e0000 */
[----:B-1----:R2:W1:Y:S02]  /*21ed0*/  SHFL.IDX PT, R2, R16, 0x3, 0x181f ;  /* 0x00781f0010027f89 */ /* 0x00246400000e0000 */
.L_x_3218:
        /* <DEDUP_REMOVED lines=19> */
.L_x_3128:
[----:B------:R-:W-:Y:S05]  /*22010*/  BSYNC B1 ;  /* 0x0000000000017941 */ /* 0x000fea0003800000 */
.L_x_3112:
[----:B-12-4-:R-:W2:Y:S02]  /*22020*/  LDL R2, [R1+0x184] ;  /* 0x0001840001027983 */ /* 0x016ea40000100800 */
[----:B--2---:R-:W-:-:S13]  /*22030*/  ISETP.NE.AND P0, PT, R2, RZ, PT ;  /* 0x000000ff0200720c */ /* 0x004fda0003f05270 */
[----:B------:R-:W-:Y:S01]  /*22040*/  @P0 WARPSYNC 0xffffffff ;  /* 0xffffffff00000948 */ /* 0x000fe20003800000 */
[----:B------:R-:W-:Y:S06]  /*22050*/  @P0 BAR.SYNC.DEFER_BLOCKING 0x5, 0x100 ;  /* 0x0144000000000b1d */ /* 0x000fec0000010000 */
[----:B------:R-:W1:Y:S04]  /*22060*/  @P0 LDS.128 R8, [0x20080] ;  /* 0x02008000ff080984 */ /* 0x000e680000000c00 */
[----:B-1----:R1:W-:Y:S04]  /*22070*/  @P0 STL.64 [R1+0x10], R8 ;  /* 0x0000100801000387 */ /* 0x0023e80000100a00 */
        /* <DEDUP_REMOVED lines=9> */
.L_x_3219:
[----:B------:R-:W-:Y:S05]  /*22110*/  BRA.DIV ~URZ, `(.L_x_3151) ;  /* 0x000035727f007947 */ /* 0x000fea000b800000 */
[----:B------:R3:W4:Y:S02]  /*22120*/  SHFL.IDX PT, R6, R28, 0x1, 0x1f ;  /* 0x00201f001c067f89 */ /* 0x00072400000e0000 */
.L_x_3220:
        /* <DEDUP_REMOVED lines=19> */
.L_x_3221:
        /* <DEDUP_REMOVED lines=16> */
.L_x_3222:
[----:B---3--:R-:W-:Y:S01]  /*22360*/  IMAD R2, R2, c[0x0][0x538], RZ ;  /* 0x00014e0002027a24 */ /* 0x008fe200078e02ff */
[----:B------:R-:W-:Y:S04]  /*22370*/  BSSY B1, `(.L_x_3154) ;  /* 0x00000ce000017945 */ /* 0x000fe80003800000 */
[----:B----4-:R-:W-:-:S04]  /*22380*/  IADD3 R6, R2, R6, RZ ;  /* 0x0000000602067210 */ /* 0x010fc80007ffe0ff */
[----:B--2---:R-:W-:-:S13]  /*22390*/  ISETP.GT.AND P0, PT, R6, R10, PT ;  /* 0x0000000a0600720c */ /* 0x004fda0003f04270 */
[----:B------:R-:W-:Y:S05]  /*223a0*/  @P0 BRA `(.L_x_3155) ;  /* 0x0000025000000947 */ /* 0x000fea0003800000 */
.L_x_3159:
        /* <DEDUP_REMOVED lines=17> */
.L_x_3223:
        /* <DEDUP_REMOVED lines=16> */
.L_x_3224:
[----:B--2---:R-:W-:-:S05]  /*225c0*/  IMAD R2, R2, c[0x0][0x538], RZ ;  /* 0x00014e0002027a24 */ /* 0x004fca00078e02ff */
[----:B------:R-:W-:-:S04]  /*225d0*/  IADD3 R6, R2, R6, RZ ;  /* 0x0000000602067210 */ /* 0x000fc80007ffe0ff */
[----:B------:R-:W-:-:S13]  /*225e0*/  ISETP.GT.AND P0, PT, R6, R10, PT ;  /* 0x0000000a0600720c */ /* 0x000fda0003f04270 */
[----:B-1----:R-:W-:Y:S05]  /*225f0*/  @!P0 BRA `(.L_x_3159) ;  /* 0xfffffdb000008947 */ /* 0x002fea000383ffff */
.L_x_3155:
[----:B------:R-:W-:-:S05]  /*22600*/  IADD3 R14, -R2, R6, RZ ;  /* 0x00000006020e7210 */ /* 0x000fca0007ffe1ff */
[----:B------:R-:W-:-:S05]  /*22610*/  IMAD R2, R4, c[0x0][0x538], R14 ;  /* 0x00014e0004027a24 */ /* 0x000fca00078e020e */
[----:B------:R-:W-:Y:S01]  /*22620*/  ISETP.GT.AND P0, PT, R2, R10, PT ;  /* 0x0000000a0200720c */ /* 0x000fe20003f04270 */
[----:B------:R-:W-:-:S12]  /*22630*/  BRA.DIV ~URZ, `(.L_x_3160) ;  /* 0x000035527f007947 */ /* 0x000fd8000b800000 */
[----:B------:R-:W-:-:S03]  /*22640*/  VOTE.ANY R13, PT, !P0 ;  /* 0x00000000000d7806 */ /* 0x000fc600040e0100 */
.L_x_3225:
[----:B------:R-:W2:Y:S01]  /*22650*/  LDL.LU R2, [R1+0x1c] ;  /* 0x00001c0001027983 */ /* 0x000ea20000300800 */
[----:B------:R-:W2:Y:S02]  /*22660*/  POPC R11, R13 ;  /* 0x0000000d000b7309 */ /* 0x000ea40000000000 */
[----:B--2---:R-:W-:-:S05]  /*22670*/  IADD3 R2, R11, R2, RZ ;  /* 0x000000020b027210 */ /* 0x004fca0007ffe0ff */
[----:B------:R2:W-:Y:S01]  /*22680*/  STL [R1+0x1c], R2 ;  /* 0x00001c0201007387 */ /* 0x0005e20000100800 */
[----:B------:R-:W-:Y:S05]  /*22690*/  BRA.DIV ~URZ, `(.L_x_3161) ;  /* 0x000035327f007947 */ /* 0x000fea000b800000 */
[----:B------:R3:W4:Y:S04]  /*226a0*/  SHFL.IDX PT, R6, R8, R11, 0x1f ;  /* 0x00001f0b08067589 */ /* 0x00072800000e0000 */
[----:B------:R3:W1:Y:S02]  /*226b0*/  SHFL.IDX PT, R5, R9, R11, 0x1f ;  /* 0x00001f0b09057589 */ /* 0x00066400000e0000 */
.L_x_3226:
[----:B------:R-:W-:Y:S01]  /*226c0*/  ISETP.NE.AND P0, PT, R13, RZ, PT ;  /* 0x000000ff0d00720c */ /* 0x000fe20003f05270 */
[----:B------:R-:W-:-:S12]  /*226d0*/  BSSY B0, `(.L_x_3162) ;  /* 0x0000005000007945 */ /* 0x000fd80003800000 */
[----:B------:R-:W-:Y:S05]  /*226e0*/  @!P0 BRA `(.L_x_3163) ;  /* 0x0000003000008947 */ /* 0x000fea0003800000 */
[----:B---3--:R-:W-:Y:S01]  /*226f0*/  IADD3 R11, R11, -0x1, RZ ;  /* 0xffffffff0b0b7810 */ /* 0x008fe20007ffe0ff */
[----:B------:R-:W-:Y:S05]  /*22700*/  BRA.DIV ~URZ, `(.L_x_3164) ;  /* 0x000035927f007947 */ /* 0x000fea000b800000 */
[----:B------:R3:W2:Y:S02]  /*22710*/  SHFL.IDX PT, R15, R4, R11, 0x1f ;  /* 0x00001f0b040f7589 */ /* 0x0006a400000e0000 */
.L_x_3163:
[----:B------:R-:W-:Y:S05]  /*22720*/  BSYNC B0 ;  /* 0x0000000000007941 */ /* 0x000fea0003800000 */
.L_x_3162:
[----:B--2---:R-:W-:Y:S01]  /*22730*/  IMAD R2, R15, c[0x0][0x538], R14 ;  /* 0x00014e000f027a24 */ /* 0x004fe200078e020e */
[----:B-1----:R-:W-:Y:S01]  /*22740*/  ISETP.NE.AND P0, PT, R5, 0x1, PT ;  /* 0x000000010500780c */ /* 0x002fe20003f05270 */
[----:B------:R-:W-:Y:S03]  /*22750*/  BSSY B0, `(.L_x_3165) ;  /* 0x0000086000007945 */ /* 0x000fe60003800000 */
[----:B------:R1:W-:Y:S01]  /*22760*/  STL [R1+0x10], R2 ;  /* 0x0000100201007387 */ /* 0x0003e20000100800 */
[----:B---3--:R-:W-:-:S08]  /*22770*/  IADD3 R11, -R2, R10, RZ ;  /* 0x0000000a020b7210 */ /* 0x008fd00007ffe1ff */
[----:B------:R-:W-:Y:S05]  /*22780*/  @!P0 BRA `(.L_x_3166) ;  /* 0x000003e000008947 */ /* 0x000fea0003800000 */
[-C--:B----4-:R-:W-:Y:S01]  /*22790*/  IABS R3, R6.reuse ;  /* 0x0000000600037213 */ /* 0x090fe20000000000 */
[----:B------:R-:W-:Y:S01]  /*227a0*/  IMAD.MOV.U32 R8, RZ, RZ, RZ ;  /* 0x000000ffff087224 */ /* 0x000fe200078e00ff */
[----:B------:R-:W-:Y:S02]  /*227b0*/  IABS R13, R6 ;  /* 0x00000006000d7213 */ /* 0x000fe40000000000 */
[----:B-1----:R-:W1:Y:S08]  /*227c0*/  I2F.RP R2, R3 ;  /* 0x0000000300027306 */ /* 0x002e700000209400 */
[----:B-1----:R-:W1:Y:S02]  /*227d0*/  MUFU.RCP R2, R2 ;  /* 0x0000000200027308 */ /* 0x002e640000001000 */
[----:B-1----:R-:W-:-:S06]  /*227e0*/  IADD3 R2, R2, 0xffffffe, RZ ;  /* 0x0ffffffe02027810 */ /* 0x002fcc0007ffe0ff */
[----:B------:R1:W2:Y:S02]  /*227f0*/  F2I.FTZ.U32.TRUNC.NTZ R9, R2 ;  /* 0x0000000200097305 */ /* 0x0002a4000021f000 */
[----:B-1----:R-:W-:Y:S01]  /*22800*/  IABS R2, R5 ;  /* 0x0000000500027213 */ /* 0x002fe20000000000 */
[----:B--2---:R-:W-:-:S04]  /*22810*/  IMAD.MOV R4, RZ, RZ, -R9 ;  /* 0x000000ffff047224 */ /* 0x004fc800078e0a09 */
[----:B------:R-:W-:Y:S01]  /*22820*/  IMAD.MOV.U32 R10, RZ, RZ, R2 ;  /* 0x000000ffff0a7224 */ /* 0x000fe200078e0002 */
[----:B------:R-:W-:Y:S01]  /*22830*/  IABS R2, R11 ;  /* 0x0000000b00027213 */ /* 0x000fe20000000000 */
[----:B------:R-:W-:Y:S02]  /*22840*/  IMAD R4, R4, R3, RZ ;  /* 0x0000000304047224 */ /* 0x000fe400078e02ff */
[----:B------:R-:W1:Y:S02]  /*22850*/  I2F.RP R14, R10 ;  /* 0x0000000a000e7306 */ /* 0x000e640000209400 */
[----:B------:R-:W-:-:S04]  /*22860*/  IMAD.HI.U32 R9, R9, R4, R8 ;  /* 0x0000000409097227 */ /* 0x000fc800078e0008 */
[----:B------:R-:W-:Y:S02]  /*22870*/  IMAD.MOV.U32 R4, RZ, RZ, R2 ;  /* 0x000000ffff047224 */ /* 0x000fe400078e0002 */
[----:B------:R-:W-:-:S05]  /*22880*/  IMAD.MOV R2, RZ, RZ, -R13 ;  /* 0x000000ffff027224 */ /* 0x000fca00078e0a0d */
[----:B------:R-:W-:Y:S01]  /*22890*/  MOV R8, R2 ;  /* 0x0000000200087202 */ /* 0x000fe20000000f00 */
[----:B------:R-:W-:-:S04]  /*228a0*/  IMAD.HI.U32 R2, R9, R4, RZ ;  /* 0x0000000409027227 */ /* 0x000fc800078e00ff */
[----:B------:R-:W-:Y:S02]  /*228b0*/  IMAD R4, R2, R8, R4 ;  /* 0x0000000802047224 */ /* 0x000fe400078e0204 */
[----:B-1----:R-:W1:Y:S03]  /*228c0*/  MUFU.RCP R8, R14 ;  /* 0x0000000e00087308 */ /* 0x002e660000001000 */
[----:B------:R-:W-:Y:S02]  /*228d0*/  ISETP.GT.U32.AND P0, PT, R3, R4, PT ;  /* 0x000000040300720c */ /* 0x000fe40003f04070 */
[----:B-1----:R-:W-:-:S11]  /*228e0*/  IADD3 R8, R8, 0xffffffe, RZ ;  /* 0x0ffffffe08087810 */ /* 0x002fd60007ffe0ff */
[----:B------:R-:W-:Y:S01]  /*228f0*/  @!P0 IMAD.IADD R4, R4, 0x1, -R3 ;  /* 0x0000000104048824 */ /* 0x000fe200078e0a03 */
[----:B------:R-:W-:Y:S01]  /*22900*/  @!P0 IADD3 R2, R2, 0x1, RZ ;  /* 0x0000000102028810 */ /* 0x000fe20007ffe0ff */
[----:B------:R-:W1:Y:S01]  /*22910*/  F2I.FTZ.U32.TRUNC.NTZ R9, R8 ;  /* 0x0000000800097305 */ /* 0x000e62000021f000 */
[----:B------:R-:W-:Y:S02]  /*22920*/  ISETP.NE.AND P0, PT, R6, RZ, PT ;  /* 0x000000ff0600720c */ /* 0x000fe40003f05270 */
[----:B------:R-:W-:Y:S02]  /*22930*/  ISETP.GE.U32.AND P2, PT, R4, R3, PT ;  /* 0x000000030400720c */ /* 0x000fe40003f46070 */
[----:B------:R-:W-:-:S04]  /*22940*/  LOP3.LUT R3, R11, R6, RZ, 0x3c, !PT ;  /* 0x000000060b037212 */ /* 0x000fc800078e3cff */
[----:B------:R-:W-:Y:S01]  /*22950*/  ISETP.GE.AND P1, PT, R3, RZ, PT ;  /* 0x000000ff0300720c */ /* 0x000fe20003f26270 */
[----:B-1----:R-:W-:-:S06]  /*22960*/  IMAD.MOV R3, RZ, RZ, -R9 ;  /* 0x000000ffff037224 */ /* 0x002fcc00078e0a09 */
[----:B------:R-:W-:Y:S01]  /*22970*/  @P2 IADD3 R2, R2, 0x1, RZ ;  /* 0x0000000102022810 */ /* 0x000fe20007ffe0ff */
[----:B------:R-:W-:Y:S01]  /*22980*/  IMAD.MOV.U32 R8, RZ, RZ, RZ ;  /* 0x000000ffff087224 */ /* 0x000fe200078e00ff */
[----:B------:R-:W-:-:S04]  /*22990*/  MOV R4, R3 ;  /* 0x0000000300047202 */ /* 0x000fc80000000f00 */
[----:B------:R-:W-:Y:S01]  /*229a0*/  @!P1 IMAD.MOV R2, RZ, RZ, -R2 ;  /* 0x000000ffff029224 */ /* 0x000fe200078e0a02 */
[----:B------:R-:W-:Y:S02]  /*229b0*/  @!P0 LOP3.LUT R2, RZ, R6, RZ, 0x33, !PT ;  /* 0x00000006ff028212 */ /* 0x000fe400078e33ff */
[----:B------:R-:W-:Y:S01]  /*229c0*/  IABS R3, R5 ;  /* 0x0000000500037213 */ /* 0x000fe20000000000 */
[----:B------:R-:W-:Y:S01]  /*229d0*/  IMAD R4, R4, R10, RZ ;  /* 0x0000000a04047224 */ /* 0x000fe200078e02ff */
[----:B------:R-:W-:-:S03]  /*229e0*/  IABS R14, R2 ;  /* 0x00000002000e7213 */ /* 0x000fc60000000000 */
[----:B------:R-:W-:Y:S02]  /*229f0*/  IMAD.MOV R13, RZ, RZ, -R3 ;  /* 0x000000ffff0d7224 */ /* 0x000fe400078e0a03 */
[----:B------:R-:W-:-:S03]  /*22a00*/  IMAD.HI.U32 R3, R9, R4, R8 ;  /* 0x0000000409037227 */ /* 0x000fc600078e0008 */
[----:B------:R-:W-:Y:S01]  /*22a10*/  MOV R8, R13 ;  /* 0x0000000d00087202 */ /* 0x000fe20000000f00 */
        /* <DEDUP_REMOVED lines=21> */
.L_x_3166:
[----:B------:R-:W2:Y:S01]  /*22b70*/  LDL R4, [R1+0x1c] ;  /* 0x00001c0001047983 */ /* 0x000ea20000100800 */
[----:B-1----:R-:W-:-:S04]  /*22b80*/  IMAD.MOV.U32 R2, RZ, RZ, 0x4 ;  /* 0x00000004ff027424 */ /* 0x002fc800078e00ff */
        /* <DEDUP_REMOVED lines=19> */
[----:B------:R-:W-:Y:S02]  /*22cc0*/  IMAD R3, R2, R3, R8 ;  /* 0x0000000302037224 */ /* 0x000fe400078e0208 */
[----:B------:R-:W-:-:S03]  /*22cd0*/  IMAD.MOV.U32 R8, RZ, RZ, RZ ;  /* 0x000000ffff087224 */ /* 0x000fc600078e00ff */
        /* <DEDUP_REMOVED lines=18> */
[----:B------:R-:W-:Y:S02]  /*22e00*/  IABS R14, R2 ;  /* 0x00000002000e7213 */ /* 0x000fe40000000000 */
[----:B------:R-:W1:Y:S08]  /*22e10*/  I2F.RP R5, R4 ;  /* 0x0000000400057306 */ /* 0x000e700000209400 */
[----:B-1----:R-:W1:Y:S02]  /*22e20*/  MUFU.RCP R5, R5 ;  /* 0x0000000500057308 */ /* 0x002e640000001000 */
[----:B-1----:R-:W-:-:S06]  /*22e30*/  IADD3 R5, R5, 0xffffffe, RZ ;  /* 0x0ffffffe05057810 */ /* 0x002fcc0007ffe0ff */
[----:B------:R-:W1:Y:S02]  /*22e40*/  F2I.FTZ.U32.TRUNC.NTZ R9, R5 ;  /* 0x0000000500097305 */ /* 0x000e64000021f000 */
[----:B-1----:R-:W-:-:S04]  /*22e50*/  IMAD.MOV R5, RZ, RZ, -R9 ;  /* 0x000000ffff057224 */ /* 0x002fc800078e0a09 */
[----:B------:R-:W-:Y:S01]  /*22e60*/  IMAD R13, R5, R4, RZ ;  /* 0x00000004050d7224 */ /* 0x000fe200078e02ff */
[----:B------:R-:W-:Y:S01]  /*22e70*/  MOV R5, R3 ;  /* 0x0000000300057202 */ /* 0x000fe20000000f00 */
[----:B------:R-:W-:Y:S02]  /*22e80*/  IMAD.MOV R3, RZ, RZ, -R14 ;  /* 0x000000ffff037224 */ /* 0x000fe400078e0a0e */
[----:B------:R-:W-:-:S04]  /*22e90*/  IMAD.HI.U32 R9, R9, R13, R8 ;  /* 0x0000000d09097227 */ /* 0x000fc800078e0008 */
        /* <DEDUP_REMOVED lines=17> */
.L_x_3167:
[----:B------:R-:W-:Y:S05]  /*22fb0*/  BSYNC B0 ;  /* 0x0000000000007941 */ /* 0x000fea0003800000 */
.L_x_3165:
[----:B------:R-:W-:-:S04]  /*22fc0*/  LOP3.LUT R3, RZ, R3, RZ, 0x33, !PT ;  /* 0x00000003ff037212 */ /* 0x000fc800078e33ff */
[----:B-1----:R-:W-:-:S05]  /*22fd0*/  IADD3 R2, R3, R6, RZ ;  /* 0x0000000603027210 */ /* 0x002fca0007ffe0ff */
[----:B------:R1:W-:Y:S01]  /*22fe0*/  STL [R1+0x14], R2 ;  /* 0x0000140201007387 */ /* 0x0003e20000100800 */
[----:B------:R-:W-:Y:S05]  /*22ff0*/  BRA `(.L_x_3168) ;  /* 0x0000005000007947 */ /* 0x000fea0003800000 */
.L_x_3156:
[----:B------:R-:W-:Y:S01]  /*23000*/  MOV R2, c[0x0][0x53c] ;  /* 0x00014f0000027a02 */ /* 0x000fe20000000f00 */
[----:B------:R2:W-:Y:S04]  /*23010*/  STL [R1+0x10], R10 ;  /* 0x0000100a01007387 */ /* 0x0005e80000100800 */
[----:B------:R2:W-:Y:S04]  /*23020*/  STL [R1+0x14], RZ ;  /* 0x000014ff01007387 */ /* 0x0005e80000100800 */
[----:B------:R2:W-:Y:S04]  /*23030*/  STL [R1+0x18], RZ ;  /* 0x000018ff01007387 */ /* 0x0005e80000100800 */
[----:B------:R2:W-:Y:S02]  /*23040*/  STL [R1+0x1c], R2 ;  /* 0x00001c0201007387 */ /* 0x0005e40000100800 */
.L_x_3168:
[----:B------:R-:W-:Y:S05]  /*23050*/  BSYNC B1 ;  /* 0x0000000000017941 */ /* 0x000fea0003800000 */
.L_x_3154:
[----:B------:R-:W3:Y:S04]  /*23060*/  LDL R8, [R1+0x10] ;  /* 0x0000100001087983 */ /* 0x000ee80000100800 */
        /* <DEDUP_REMOVED lines=8> */
.L_x_3149:
[----:B-1----:R-:W4:Y:S02]  /*230f0*/  LDL R2, [R1+0x1c] ;  /* 0x00001c0001027983 */ /* 0x002f240000100800 */
[----:B----4-:R-:W-:-:S13]  /*23100*/  ISETP.GE.AND P0, PT, R2, c[0x0][0x53c], PT ;  /* 0x00014f0002007a0c */ /* 0x010fda0003f06270 */
[----:B--23--:R-:W-:Y:S01]  /*23110*/  @P0 CALL.REL.NOINC `(.L_x_3169) ;  /* 0x0000001000000944 */ /* 0x00cfe20003c00000 */
[----:B------:R-:W-:Y:S05]  /*23120*/  BRA `(.L_x_3170) ;  /* 0xfffdf47000007947 */ /* 0x000fea000383ffff */
.L_x_3169:
[----:B------:R-:W-:Y:S05]  /*23130*/  EXIT ;  /* 0x000000000000794d */ /* 0x000fea0003800000 */
.L_x_2931:
[----:B------:R-:W-:Y:S01]  /*23140*/  IMAD.MOV.U32 R2, RZ, RZ, R4 ;  /* 0x000000ffff027224 */ /* 0x000fe200078e0004 */
[----:B------:R-:W-:Y:S02]  /*23150*/  MOV R5, 0x1 ;  /* 0x0000000100057802 */ /* 0x000fe40000000f00 */
[----:B------:R-:W-:Y:S02]  /*23160*/  MOV R3, 0x23180 ;  /* 0x0002318000037802 */ /* 0x000fe40000000f00 */
[----:B------:R-:W-:Y:S05]  /*23170*/  CALL.REL.NOINC `($__internal_51_$__cuda_sm70_shflsync_up_p) ;  /* 0x00002c7000007944 */ /* 0x000fea0003c00000 */
[----:B------:R-:W-:Y:S01]  /*23180*/  MOV R0, R5 ;  /* 0x0000000500007202 */ /* 0x000fe20000000f00 */
[----:B------:R-:W-:Y:S05]  /*23190*/  BRA `(.L_x_3171) ;  /* 0xfffdd2c000007947 */ /* 0x000fea000383ffff */
.L_x_2932:
[----:B------:R-:W-:Y:S01]  /*231a0*/  IMAD.MOV.U32 R2, RZ, RZ, R4 ;  /* 0x000000ffff027224 */ /* 0x000fe200078e0004 */
[----:B------:R-:W-:Y:S02]  /*231b0*/  MOV R5, 0x2 ;  /* 0x0000000200057802 */ /* 0x000fe40000000f00 */
[----:B------:R-:W-:Y:S02]  /*231c0*/  MOV R3, 0x231e0 ;  /* 0x000231e000037802 */ /* 0x000fe40000000f00 */
[----:B------:R-:W-:Y:S05]  /*231d0*/  CALL.REL.NOINC `($__internal_51_$__cuda_sm70_shflsync_up_p) ;  /* 0x00002c1000007944 */ /* 0x000fea0003c00000 */
[----:B------:R-:W-:Y:S02]  /*231e0*/  SEL R5, R5, RZ, P4 ;  /* 0x000000ff05057207 */ /* 0x000fe40002000000 */
[----:B------:R-:W-:-:S03]  /*231f0*/  MOV R3, 0x23240 ;  /* 0x0002324000037802 */ /* 0x000fc60000000f00 */
[----:B------:R-:W-:Y:S01]  /*23200*/  IMAD.IADD R0, R4, 0x1, R5 ;  /* 0x0000000104007824 */ /* 0x000fe200078e0205 */
[----:B------:R-:W-:-:S03]  /*23210*/  MOV R5, 0x4 ;  /* 0x0000000400057802 */ /* 0x000fc60000000f00 */
[----:B------:R-:W-:Y:S02]  /*23220*/  IMAD.MOV.U32 R2, RZ, RZ, R0 ;  /* 0x000000ffff027224 */ /* 0x000fe400078e0000 */
        /* <DEDUP_REMOVED lines=13> */
[----:B------:R-:W-:Y:S01]  /*23300*/  SEL R4, R5, RZ, P1 ;  /* 0x000000ff05047207 */ /* 0x000fe20000800000 */
[----:B------:R-:W-:Y:S01]  /*23310*/  IMAD.MOV.U32 R2, RZ, RZ, 0x1f ;  /* 0x0000001fff027424 */ /* 0x000fe200078e00ff */
[----:B------:R-:W-:Y:S02]  /*23320*/  MOV R30, 0x1f ;  /* 0x0000001f001e7802 */ /* 0x000fe40000000f00 */
[----:B------:R-:W-:Y:S01]  /*23330*/  MOV R3, 0x23370 ;  /* 0x0002337000037802 */ /* 0x000fe20000000f00 */
[----:B------:R-:W-:-:S04]  /*23340*/  IMAD.IADD R4, R0, 0x1, R4 ;  /* 0x0000000100047824 */ /* 0x000fc800078e0204 */
[----:B------:R-:W-:Y:S02]  /*23350*/  IMAD.MOV.U32 R29, RZ, RZ, R4 ;  /* 0x000000ffff1d7224 */ /* 0x000fe400078e0004 */
[----:B------:R-:W-:Y:S05]  /*23360*/  CALL.REL.NOINC `($__internal_50_$__cuda_sm70_shflsync_idx_p) ;  /* 0x00002a0000007944 */ /* 0x000fea0003c00000 */
[----:B-----5:R-:W-:Y:S01]  /*23370*/  MOV R0, R30 ;  /* 0x0000001e00007202 */ /* 0x020fe20000000f00 */
[----:B-1----:R-:W-:Y:S05]  /*23380*/  BRA `(.L_x_3172) ;  /* 0xfffdd1d000007947 */ /* 0x002fea000383ffff */
.L_x_2934:
[----:B------:R-:W-:Y:S02]  /*23390*/  SEL R2, RZ, 0x1, P0 ;  /* 0x00000001ff027807 */ /* 0x000fe40000000000 */
[----:B------:R-:W-:Y:S02]  /*233a0*/  MOV R3, 0x233c0 ;  /* 0x000233c000037802 */ /* 0x000fe40000000f00 */
[----:B------:R-:W-:Y:S05]  /*233b0*/  CALL.REL.NOINC `($__internal_52_$__cuda_sm70_votesync_ballot) ;  /* 0x00002aa000007944 */ /* 0x000fea0003c00000 */
[----:B------:R-:W-:Y:S05]  /*233c0*/  BRA `(.L_x_3173) ;  /* 0xfffdd22000007947 */ /* 0x000fea000383ffff */
.L_x_2935:
[----:B------:R-:W-:Y:S01]  /*233d0*/  IMAD.MOV.U32 R29, RZ, RZ, R9 ;  /* 0x000000ffff1d7224 */ /* 0x000fe200078e0009 */
[----:B-1----:R-:W-:Y:S01]  /*233e0*/  MOV R2, R0 ;  /* 0x0000000000027202 */ /* 0x002fe20000000f00 */
[----:B------:R-:W-:Y:S01]  /*233f0*/  IMAD.MOV.U32 R30, RZ, RZ, 0x1f ;  /* 0x0000001fff1e7424 */ /* 0x000fe200078e00ff */
[----:B------:R-:W-:Y:S02]  /*23400*/  MOV R3, 0x23420 ;  /* 0x0002342000037802 */ /* 0x000fe40000000f00 */
[----:B------:R-:W-:Y:S05]  /*23410*/  CALL.REL.NOINC `($__internal_50_$__cuda_sm70_shflsync_idx_p) ;  /* 0x0000295000007944 */ /* 0x000fea0003c00000 */
[----:B------:R-:W-:Y:S01]  /*23420*/  IMAD.MOV.U32 R12, RZ, RZ, R30 ;  /* 0x000000ffff0c7224 */ /* 0x000fe200078e001e */
[----:B------:R-:W-:Y:S01]  /*23430*/  MOV R29, R8 ;  /* 0x00000008001d7202 */ /* 0x000fe20000000f00 */
[----:B------:R-:W-:Y:S01]  /*23440*/  IMAD.MOV.U32 R5, RZ, RZ, RZ ;  /* 0x000000ffff057224 */ /* 0x000fe200078e00ff */
[----:B-----5:R-:W-:Y:S01]  /*23450*/  MOV R2, R0 ;  /* 0x0000000000027202 */ /* 0x020fe20000000f00 */
[----:B------:R-:W-:Y:S01]  /*23460*/  IMAD.MOV.U32 R30, RZ, RZ, 0x1f ;  /* 0x0000001fff1e7424 */ /* 0x000fe200078e00ff */
[----:B------:R-:W-:-:S02]  /*23470*/  MOV R3, 0x23490 ;  /* 0x0002349000037802 */ /* 0x000fc40000000f00 */
[----:B-1----:R-:W-:Y:S05]  /*23480*/  CALL.REL.NOINC `($__internal_50_$__cuda_sm70_shflsync_idx_p) ;  /* 0x000028e000007944 */ /* 0x002fea0003c00000 */
[----:B------:R-:W-:Y:S01]  /*23490*/  MOV R9, R30 ;  /* 0x0000001e00097202 */ /* 0x000fe20000000f00 */
[----:B-1---5:R-:W-:Y:S05]  /*234a0*/  BRA `(.L_x_3174) ;  /* 0xfffdd1b000007947 */ /* 0x022fea000383ffff */
.L_x_2938:
[----:B------:R-:W-:Y:S01]  /*234b0*/  IMAD.MOV.U32 R29, RZ, RZ, R4 ;  /* 0x000000ffff1d7224 */ /* 0x000fe200078e0004 */
[----:B------:R-:W-:-:S02]  /*234c0*/  MOV R30, 0x1f ;  /* 0x0000001f001e7802 */ /* 0x000fc40000000f00 */
[----:B------:R-:W-:Y:S02]  /*234d0*/  MOV R3, 0x234f0 ;  /* 0x000234f000037802 */ /* 0x000fe40000000f00 */
[----:B--234-:R-:W-:Y:S05]  /*234e0*/  CALL.REL.NOINC `($__internal_50_$__cuda_sm70_shflsync_idx_p) ;  /* 0x0000288000007944 */ /* 0x01cfea0003c00000 */
[----:B------:R-:W-:Y:S01]  /*234f0*/  MOV R5, R30 ;  /* 0x0000001e00057202 */ /* 0x000fe20000000f00 */
[----:B-1---5:R-:W-:Y:S05]  /*23500*/  BRA `(.L_x_2937) ;  /* 0xfffdd1b000007947 */ /* 0x022fea000383ffff */
.L_x_2993:
[----:B------:R-:W-:Y:S01]  /*23510*/  IMAD.MOV.U32 R29, RZ, RZ, R5 ;  /* 0x000000ffff1d7224 */ /* 0x000fe200078e0005 */
[----:B------:R-:W-:Y:S01]  /*23520*/  MOV R2, RZ ;  /* 0x000000ff00027202 */ /* 0x000fe20000000f00 */
[----:B------:R-:W-:Y:S01]  /*23530*/  IMAD.MOV.U32 R30, RZ, RZ, 0x181f ;  /* 0x0000181fff1e7424 */ /* 0x000fe200078e00ff */
[----:B------:R-:W-:Y:S02]  /*23540*/  MOV R3, 0x23560 ;  /* 0x0002356000037802 */ /* 0x000fe40000000f00 */
[----:B-----5:R-:W-:Y:S05]  /*23550*/  CALL.REL.NOINC `($__internal_50_$__cuda_sm70_shflsync_idx_p) ;  /* 0x0000281000007944 */ /* 0x020fea0003c00000 */
[----:B------:R-:W-:Y:S01]  /*23560*/  MOV R4, R30 ;  /* 0x0000001e00047202 */ /* 0x000fe20000000f00 */
[----:B-1---5:R-:W-:Y:S05]  /*23570*/  BRA `(.L_x_3175) ;  /* 0xfffe6e5000007947 */ /* 0x022fea000383ffff */
.L_x_2994:
[----:B------:R-:W-:Y:S01]  /*23580*/  IMAD.MOV.U32 R29, RZ, RZ, R6 ;  /* 0x000000ffff1d7224 */ /* 0x000fe200078e0006 */
[----:B------:R-:W-:Y:S01]  /*23590*/  MOV R2, RZ ;  /* 0x000000ff00027202 */ /* 0x000fe20000000f00 */
[----:B------:R-:W-:Y:S01]  /*235a0*/  IMAD.MOV.U32 R30, RZ, RZ, 0x181f ;  /* 0x0000181fff1e7424 */ /* 0x000fe200078e00ff */
[----:B------:R-:W-:Y:S02]  /*235b0*/  MOV R3, 0x235d0 ;  /* 0x000235d000037802 */ /* 0x000fe40000000f00 */
[----:B-12--5:R-:W-:Y:S05]  /*235c0*/  CALL.REL.NOINC `($__internal_50_$__cuda_sm70_shflsync_idx_p) ;  /* 0x000027a000007944 */ /* 0x026fea0003c00000 */
[----:B------:R-:W-:Y:S01]  /*235d0*/  MOV R2, R30 ;  /* 0x0000001e00027202 */ /* 0x000fe20000000f00 */
[----:B-1---5:R-:W-:Y:S05]  /*235e0*/  BRA `(.L_x_3176) ;  /* 0xfffe6e0000007947 */ /* 0x022fea000383ffff */
.L_x_2997:
[----:B------:R-:W-:Y:S01]  /*235f0*/  IMAD.MOV.U32 R29, RZ, RZ, R5 ;  /* 0x000000ffff1d7224 */ /* 0x000fe200078e0005 */
[----:B--2-4-:R-:W-:Y:S01]  /*23600*/  MOV R2, 0x1 ;  /* 0x0000000100027802 */ /* 0x014fe20000000f00 */
[----:B------:R-:W-:Y:S01]  /*23610*/  IMAD.MOV.U32 R30, RZ, RZ, 0x181f ;  /* 0x0000181fff1e7424 */ /* 0x000fe200078e00ff */
[----:B------:R-:W-:-:S02]  /*23620*/  MOV R3, 0x23640 ;  /* 0x0002364000037802 */ /* 0x000fc40000000f00 */
[----:B-1---5:R-:W-:Y:S05]  /*23630*/  CALL.REL.NOINC `($__internal_50_$__cuda_sm70_shflsync_idx_p) ;  /* 0x0000273000007944 */ /* 0x022fea0003c00000 */
[----:B------:R-:W-:Y:S01]  /*23640*/  IMAD.MOV.U32 R4, RZ, RZ, R30 ;  /* 0x000000ffff047224 */ /* 0x000fe200078e001e */
[----:B------:R-:W-:Y:S01]  /*23650*/  MOV R2, 0x1 ;  /* 0x0000000100027802 */ /* 0x000fe20000000f00 */
[----:B------:R-:W-:Y:S01]  /*23660*/  IMAD.MOV.U32 R29, RZ, RZ, R6 ;  /* 0x000000ffff1d7224 */ /* 0x000fe200078e0006 */
[----:B------:R-:W-:-:S02]  /*23670*/  MOV R30, 0x181f ;  /* 0x0000181f001e7802 */ /* 0x000fc40000000f00 */
[----:B------:R-:W-:Y:S02]  /*23680*/  MOV R3, 0x236a0 ;  /* 0x000236a000037802 */ /* 0x000fe40000000f00 */
[----:B-1---5:R-:W-:Y:S05]  /*23690*/  CALL.REL.NOINC `($__internal_50_$__cuda_sm70_shflsync_idx_p) ;  /* 0x000026d000007944 */ /* 0x022fea0003c00000 */
[----:B------:R-:W-:Y:S01]  /*236a0*/  MOV R2, R30 ;  /* 0x0000001e00027202 */ /* 0x000fe20000000f00 */
[----:B-1---5:R-:W-:Y:S05]  /*236b0*/  BRA `(.L_x_3177) ;  /* 0xfffe6ed000007947 */ /* 0x022fea000383ffff */
.L_x_3000:
[----:B------:R-:W-:Y:S01]  /*236c0*/  IMAD.MOV.U32 R29, RZ, RZ, R5 ;  /* 0x000000ffff1d7224 */ /* 0x000fe200078e0005 */
[----:B---34-:R-:W-:Y:S01]  /*236d0*/  MOV R2, 0x2 ;  /* 0x0000000200027802 */ /* 0x018fe20000000f00 */
[----:B------:R-:W-:Y:S01]  /*236e0*/  IMAD.MOV.U32 R30, RZ, RZ, 0x181f ;  /* 0x0000181fff1e7424 */ /* 0x000fe200078e00ff */
[----:B------:R-:W-:Y:S02]  /*236f0*/  MOV R3, 0x23710 ;  /* 0x0002371000037802 */ /* 0x000fe40000000f00 */
[----:B-12--5:R-:W-:Y:S05]  /*23700*/  CALL.REL.NOINC `($__internal_50_$__cuda_sm70_shflsync_idx_p) ;  /* 0x0000266000007944 */ /* 0x026fea0003c00000 */
[----:B------:R-:W-:Y:S01]  /*23710*/  MOV R4, R30 ;  /* 0x0000001e00047202 */ /* 0x000fe20000000f00 */
[----:B-1---5:R-:W-:Y:S05]  /*23720*/  BRA `(.L_x_3178) ;  /* 0xfffe6fe000007947 */ /* 0x022fea000383ffff */
.L_x_3001:
[----:B------:R-:W-:Y:S01]  /*23730*/  IMAD.MOV.U32 R29, RZ, RZ, R6 ;  /* 0x000000ffff1d7224 */ /* 0x000fe200078e0006 */
[----:B----4-:R-:W-:Y:S01]  /*23740*/  MOV R2, 0x2 ;  /* 0x0000000200027802 */ /* 0x010fe20000000f00 */
[----:B------:R-:W-:Y:S01]  /*23750*/  IMAD.MOV.U32 R30, RZ, RZ, 0x181f ;  /* 0x0000181fff1e7424 */ /* 0x000fe200078e00ff */
[----:B------:R-:W-:Y:S02]  /*23760*/  MOV R3, 0x23780 ;  /* 0x0002378000037802 */ /* 0x000fe40000000f00 */
[----:B-123-5:R-:W-:Y:S05]  /*23770*/  CALL.REL.NOINC `($__internal_50_$__cuda_sm70_shflsync_idx_p) ;  /* 0x000025f000007944 */ /* 0x02efea0003c00000 */
[----:B------:R-:W-:Y:S01]  /*23780*/  MOV R2, R30 ;  /* 0x0000001e00027202 */ /* 0x000fe20000000f00 */
[----:B-1---5:R-:W-:Y:S05]  /*23790*/  BRA `(.L_x_3179) ;  /* 0xfffe6f9000007947 */ /* 0x022fea000383ffff */
.L_x_3004:
[----:B------:R-:W-:Y:S01]  /*237a0*/  IMAD.MOV.U32 R29, RZ, RZ, R5 ;  /* 0x000000ffff1d7224 */ /* 0x000fe200078e0005 */
[----:B-12---:R-:W-:Y:S01]  /*237b0*/  MOV R2, 0x3 ;  /* 0x0000000300027802 */ /* 0x006fe20000000f00 */
[----:B------:R-:W-:Y:S01]  /*237c0*/  IMAD.MOV.U32 R30, RZ, RZ, 0x181f ;  /* 0x0000181fff1e7424 */ /* 0x000fe200078e00ff */
[----:B------:R-:W-:-:S02]  /*237d0*/  MOV R3, 0x237f0 ;  /* 0x000237f000037802 */ /* 0x000fc40000000f00 */
[----:B---345:R-:W-:Y:S05]  /*237e0*/  CALL.REL.NOINC `($__internal_50_$__cuda_sm70_shflsync_idx_p) ;  /* 0x0000258000007944 */ /* 0x038fea0003c00000 */
        /* <DEDUP_REMOVED lines=8> */
.L_x_3071:
[----:B------:R-:W-:Y:S01]  /*23870*/  IMAD.MOV.U32 R29, RZ, RZ, R5 ;  /* 0x000000ffff1d7224 */ /* 0x000fe200078e0005 */
[----:B---3--:R-:W-:Y:S01]  /*23880*/  MOV R2, 0x1 ;  /* 0x0000000100027802 */ /* 0x008fe20000000f00 */
[----:B------:R-:W-:Y:S01]  /*23890*/  IMAD.MOV.U32 R30, RZ, RZ, 0x181f ;  /* 0x0000181fff1e7424 */ /* 0x000fe200078e00ff */
[----:B------:R-:W-:Y:S02]  /*238a0*/  MOV R3, 0x238c0 ;  /* 0x000238c000037802 */ /* 0x000fe40000000f00 */
[----:B------:R-:W-:Y:S05]  /*238b0*/  CALL.REL.NOINC `($__internal_50_$__cuda_sm70_shflsync_idx_p) ;  /* 0x000024b000007944 */ /* 0x000fea0003c00000 */
[----:B------:R-:W-:Y:S01]  /*238c0*/  IMAD.MOV.U32 R5, RZ, RZ, R30 ;  /* 0x000000ffff057224 */ /* 0x000fe200078e001e */
[----:B------:R-:W-:Y:S01]  /*238d0*/  MOV R2, 0x1 ;  /* 0x0000000100027802 */ /* 0x000fe20000000f00 */
[----:B------:R-:W-:Y:S01]  /*238e0*/  IMAD.MOV.U32 R29, RZ, RZ, R6 ;  /* 0x000000ffff1d7224 */ /* 0x000fe200078e0006 */
[----:B------:R-:W-:Y:S02]  /*238f0*/  MOV R30, 0x181f ;  /* 0x0000181f001e7802 */ /* 0x000fe40000000f00 */
[----:B------:R-:W-:Y:S02]  /*23900*/  MOV R3, 0x23920 ;  /* 0x0002392000037802 */ /* 0x000fe40000000f00 */
[----:B-1---5:R-:W-:Y:S05]  /*23910*/  CALL.REL.NOINC `($__internal_50_$__cuda_sm70_shflsync_idx_p) ;  /* 0x0000245000007944 */ /* 0x022fea0003c00000 */
[----:B------:R-:W-:Y:S01]  /*23920*/  MOV R2, R30 ;  /* 0x0000001e00027202 */ /* 0x000fe20000000f00 */
[----:B-1---5:R-:W-:Y:S05]  /*23930*/  BRA `(.L_x_3181) ;  /* 0xffff097000007947 */ /* 0x022fea000383ffff */
.L_x_3074:
[----:B------:R-:W-:Y:S01]  /*23940*/  IMAD.MOV.U32 R29, RZ, RZ, R5 ;  /* 0x000000ffff1d7224 */ /* 0x000fe200078e0005 */
[----:B------:R-:W-:Y:S01]  /*23950*/  MOV R2, RZ ;  /* 0x000000ff00027202 */ /* 0x000fe20000000f00 */
[----:B------:R-:W-:Y:S01]  /*23960*/  IMAD.MOV.U32 R30, RZ, RZ, 0x181f ;  /* 0x0000181fff1e7424 */ /* 0x000fe200078e00ff */
[----:B------:R-:W-:-:S02]  /*23970*/  MOV R3, 0x23990 ;  /* 0x0002399000037802 */ /* 0x000fc40000000f00 */
[----:B------:R-:W-:Y:S05]  /*23980*/  CALL.REL.NOINC `($__internal_50_$__cuda_sm70_shflsync_idx_p) ;  /* 0x000023e000007944 */ /* 0x000fea0003c00000 */
[----:B------:R-:W-:Y:S01]  /*23990*/  MOV R4, R30 ;  /* 0x0000001e00047202 */ /* 0x000fe20000000f00 */
[----:B-1---5:R-:W-:Y:S05]  /*239a0*/  BRA `(.L_x_3182) ;  /* 0xffff1a1000007947 */ /* 0x022fea000383ffff */
.L_x_3075:
[----:B------:R-:W-:Y:S01]  /*239b0*/  IMAD.MOV.U32 R29, RZ, RZ, R6 ;  /* 0x000000ffff1d7224 */ /* 0x000fe200078e0006 */
[----:B------:R-:W-:Y:S01]  /*239c0*/  MOV R2, RZ ;  /* 0x000000ff00027202 */ /* 0x000fe20000000f00 */
[----:B------:R-:W-:Y:S01]  /*239d0*/  IMAD.MOV.U32 R30, RZ, RZ, 0x181f ;  /* 0x0000181fff1e7424 */ /* 0x000fe200078e00ff */
[----:B------:R-:W-:-:S02]  /*239e0*/  MOV R3, 0x23a00 ;  /* 0x00023a0000037802 */ /* 0x000fc40000000f00 */
[----:B-12---:R-:W-:Y:S05]  /*239f0*/  CALL.REL.NOINC `($__internal_50_$__cuda_sm70_shflsync_idx_p) ;  /* 0x0000237000007944 */ /* 0x006fea0003c00000 */
[----:B------:R-:W-:Y:S01]  /*23a00*/  MOV R2, R30 ;  /* 0x0000001e00027202 */ /* 0x000fe20000000f00 */
[----:B-1---5:R-:W-:Y:S05]  /*23a10*/  BRA `(.L_x_3183) ;  /* 0xffff19c000007947 */ /* 0x022fea000383ffff */
.L_x_3078:
[----:B------:R-:W-:Y:S01]  /*23a20*/  IMAD.MOV.U32 R29, RZ, RZ, R5 ;  /* 0x000000ffff1d7224 */ /* 0x000fe200078e0005 */
[----:B----4-:R-:W-:Y:S01]  /*23a30*/  MOV R2, 0x1 ;  /* 0x0000000100027802 */ /* 0x010fe20000000f00 */
[----:B------:R-:W-:Y:S01]  /*23a40*/  IMAD.MOV.U32 R30, RZ, RZ, 0x181f ;  /* 0x0000181fff1e7424 */ /* 0x000fe200078e00ff */
[----:B------:R-:W-:-:S03]  /*23a50*/  MOV R3, 0x23a70 ;  /* 0x00023a7000037802 */ /* 0x000fc60000000f00 */
[----:B-123--:R-:W-:Y:S05]  /*23a60*/  CALL.REL.NOINC `($__internal_50_$__cuda_sm70_shflsync_idx_p) ;  /* 0x0000230000007944 */ /* 0x00efea0003c00000 */
        /* <DEDUP_REMOVED lines=8> */
.L_x_3079:
[----:B------:R-:W-:Y:S01]  /*23af0*/  IMAD.MOV.U32 R29, RZ, RZ, R4 ;  /* 0x000000ffff1d7224 */ /* 0x000fe200078e0004 */
[----:B------:R-:W-:Y:S01]  /*23b00*/  MOV R2, RZ ;  /* 0x000000ff00027202 */ /* 0x000fe20000000f00 */
[----:B------:R-:W-:Y:S01]  /*23b10*/  IMAD.MOV.U32 R30, RZ, RZ, 0x1c1f ;  /* 0x00001c1fff1e7424 */ /* 0x000fe200078e00ff */
[----:B------:R-:W-:Y:S02]  /*23b20*/  MOV R3, 0x23b40 ;  /* 0x00023b4000037802 */ /* 0x000fe40000000f00 */
[----:B------:R-:W-:Y:S05]  /*23b30*/  CALL.REL.NOINC `($__internal_50_$__cuda_sm70_shflsync_idx_p) ;  /* 0x0000223000007944 */ /* 0x000fea0003c00000 */
[----:B------:R-:W-:Y:S01]  /*23b40*/  MOV R2, R30 ;  /* 0x0000001e00027202 */ /* 0x000fe20000000f00 */
[----:B-1---5:R-:W-:Y:S05]  /*23b50*/  BRA `(.L_x_3185) ;  /* 0xffff1c7000007947 */ /* 0x022fea000383ffff */
.L_x_3080:
[----:B------:R-:W-:Y:S01]  /*23b60*/  IMAD.MOV.U32 R29, RZ, RZ, R4 ;  /* 0x000000ffff1d7224 */ /* 0x000fe200078e0004 */
[----:B------:R-:W-:Y:S01]  /*23b70*/  MOV R2, 0x1 ;  /* 0x0000000100027802 */ /* 0x000fe20000000f00 */
[----:B------:R-:W-:Y:S01]  /*23b80*/  IMAD.MOV.U32 R30, RZ, RZ, 0x1c1f ;  /* 0x00001c1fff1e7424 */ /* 0x000fe200078e00ff */
[----:B------:R-:W-:Y:S02]  /*23b90*/  MOV R3, 0x23bb0 ;  /* 0x00023bb000037802 */ /* 0x000fe40000000f00 */
[----:B-1----:R-:W-:Y:S05]  /*23ba0*/  CALL.REL.NOINC `($__internal_50_$__cuda_sm70_shflsync_idx_p) ;  /* 0x000021c000007944 */ /* 0x002fea0003c00000 */
        /* <DEDUP_REMOVED lines=31> */
[----:B------:R-:W-:Y:S01]  /*23da0*/  FMNMX.FTZ R4, R32, R3, !PT ;  /* 0x0000000320047209 */ /* 0x000fe20007810000 */
[----:B------:R-:W-:Y:S01]  /*23db0*/  IMAD.MOV.U32 R3, RZ, RZ, 0x2 ;  /* 0x00000002ff037424 */ /* 0x000fe200078e00ff */
        /* <DEDUP_REMOVED lines=15> */
[----:B------:R-:W-:Y:S01]  /*23eb0*/  IMAD.MOV.U32 R4, RZ, RZ, R6 ;  /* 0x000000ffff047224 */ /* 0x000fe200078e0006 */
[----:B------:R-:W-:Y:S02]  /*23ec0*/  MOV R2, 0x23ef0 ;  /* 0x00023ef000027802 */ /* 0x000fe40000000f00 */
[----:B------:R-:W-:Y:S02]  /*23ed0*/  FMNMX.FTZ R5, R84, R5, !PT ;  /* 0x0000000554057209 */ /* 0x000fe40007810000 */
[----:B-1---5:R-:W-:Y:S05]  /*23ee0*/  CALL.REL.NOINC `($__internal_49_$__cuda_sm70_shflsync_bfly_p) ;  /* 0x00001e2000007944 */ /* 0x022fea0003c00000 */
[----:B------:R-:W-:Y:S01]  /*23ef0*/  FMNMX.FTZ R6, R6, R188, !PT ;  /* 0x000000bc06067209 */ /* 0x000fe20007810000 */
[----:B------:R-:W-:Y:S01]  /*23f00*/  IMAD.MOV.U32 R3, RZ, RZ, 0x1 ;  /* 0x00000001ff037424 */ /* 0x000fe200078e00ff */
[----:B------:R-:W-:-:S03]  /*23f10*/  MOV R2, 0x23f40 ;  /* 0x00023f4000027802 */ /* 0x000fc60000000f00 */
[----:B------:R-:W-:Y:S02]  /*23f20*/  IMAD.MOV.U32 R4, RZ, RZ, R6 ;  /* 0x000000ffff047224 */ /* 0x000fe400078e0006 */
[----:B------:R-:W-:Y:S05]  /*23f30*/  CALL.REL.NOINC `($__internal_49_$__cuda_sm70_shflsync_bfly_p) ;  /* 0x00001dd000007944 */ /* 0x000fea0003c00000 */
[----:B------:R-:W-:Y:S01]  /*23f40*/  FMNMX.FTZ R6, R6, R188, !PT ;  /* 0x000000bc06067209 */ /* 0x000fe20007810000 */
[----:B------:R-:W-:Y:S01]  /*23f50*/  IMAD.MOV.U32 R4, RZ, RZ, R5 ;  /* 0x000000ffff047224 */ /* 0x000fe200078e0005 */
[----:B------:R-:W-:Y:S01]  /*23f60*/  MOV R2, 0x23f90 ;  /* 0x00023f9000027802 */ /* 0x000fe20000000f00 */
[----:B------:R-:W-:Y:S02]  /*23f70*/  IMAD.MOV.U32 R3, RZ, RZ, 0x2 ;  /* 0x00000002ff037424 */ /* 0x000fe400078e00ff */
[----:B------:R-:W-:Y:S05]  /*23f80*/  CALL.REL.NOINC `($__internal_49_$__cuda_sm70_shflsync_bfly_p) ;  /* 0x00001d8000007944 */ /* 0x000fea0003c00000 */
[----:B------:R-:W-:Y:S01]  /*23f90*/  FMNMX.FTZ R5, R5, R188, !PT ;  /* 0x000000bc05057209 */ /* 0x000fe20007810000 */
[----:B------:R-:W-:Y:S01]  /*23fa0*/  IMAD.MOV.U32 R3, RZ, RZ, 0x1 ;  /* 0x00000001ff037424 */ /* 0x000fe200078e00ff */
[----:B------:R-:W-:-:S03]  /*23fb0*/  MOV R2, 0x23fe0 ;  /* 0x00023fe000027802 */ /* 0x000fc60000000f00 */
[----:B------:R-:W-:Y:S02]  /*23fc0*/  IMAD.MOV.U32 R4, RZ, RZ, R5 ;  /* 0x000000ffff047224 */ /* 0x000fe400078e0005 */
[----:B------:R-:W-:Y:S05]  /*23fd0*/  CALL.REL.NOINC `($__internal_49_$__cuda_sm70_shflsync_bfly_p) ;  /* 0x00001d3000007944 */ /* 0x000fea0003c00000 */
[----:B------:R-:W-:Y:S01]  /*23fe0*/  MOV R4, R188 ;  /* 0x000000bc00047202 */ /* 0x000fe20000000f00 */
[----:B------:R-:W-:Y:S05]  /*23ff0*/  BRA `(.L_x_3186) ;  /* 0xffff1d0000007947 */ /* 0x000fea000383ffff */
.L_x_3084:
[----:B------:R-:W-:Y:S01]  /*24000*/  MOV R2, RZ ;  /* 0x000000ff00027202 */ /* 0x000fe20000000f00 */
[----:B------:R-:W-:Y:S01]  /*24010*/  IMAD.MOV.U32 R29, RZ, RZ, R5 ;  /* 0x000000ffff1d7224 */ /* 0x000fe200078e0005 */
[----:B------:R-:W-:Y:S01]  /*24020*/  MOV R3, 0x24050 ;  /* 0x0002405000037802 */ /* 0x000fe20000000f00 */
[----:B------:R-:W-:Y:S02]  /*24030*/  IMAD.MOV.U32 R30, RZ, RZ, 0x181f ;  /* 0x0000181fff1e7424 */ /* 0x000fe400078e00ff */
[----:B-1234-:R-:W-:Y:S05]  /*24040*/  CALL.REL.NOINC `($__internal_50_$__cuda_sm70_shflsync_idx_p) ;  /* 0x00001d2000007944 */ /* 0x01efea0003c00000 */
[----:B------:R-:W-:Y:S01]  /*24050*/  MOV R4, R30 ;  /* 0x0000001e00047202 */ /* 0x000fe20000000f00 */
[----:B-1---5:R-:W-:-:S05]  /*24060*/  BRA `(.L_x_3187) ;  /* 0xffff31a000007947 */ /* 0x022fca000383ffff */
.L_x_3085:
[----:B------:R-:W-:Y:S01]  /*24070*/  MOV R2, RZ ;  /* 0x000000ff00027202 */ /* 0x000fe20000000f00 */
[----:B------:R-:W-:Y:S01]  /*24080*/  IMAD.MOV.U32 R29, RZ, RZ, R6 ;  /* 0x000000ffff1d7224 */ /* 0x000fe200078e0006 */
[----:B------:R-:W-:Y:S01]  /*24090*/  MOV R3, 0x240c0 ;  /* 0x000240c000037802 */ /* 0x000fe20000000f00 */
[----:B------:R-:W-:Y:S02]  /*240a0*/  IMAD.MOV.U32 R30, RZ, RZ, 0x181f ;  /* 0x0000181fff1e7424 */ /* 0x000fe400078e00ff */
[----:B-1234-:R-:W-:Y:S05]  /*240b0*/  CALL.REL.NOINC `($__internal_50_$__cuda_sm70_shflsync_idx_p) ;  /* 0x00001cb000007944 */ /* 0x01efea0003c00000 */
[----:B------:R-:W-:Y:S01]  /*240c0*/  MOV R2, R30 ;  /* 0x0000001e00027202 */ /* 0x000fe20000000f00 */
[----:B-1---5:R-:W-:-:S05]  /*240d0*/  BRA `(.L_x_3188) ;  /* 0xffff315000007947 */ /* 0x022fca000383ffff */
.L_x_3086:
[----:B---3--:R-:W-:Y:S01]  /*240e0*/  MOV R2, 0x1 ;  /* 0x0000000100027802 */ /* 0x008fe20000000f00 */
[----:B------:R-:W-:Y:S01]  /*240f0*/  IMAD.MOV.U32 R29, RZ, RZ, R5 ;  /* 0x000000ffff1d7224 */ /* 0x000fe200078e0005 */
[----:B------:R-:W-:Y:S01]  /*24100*/  MOV R3, 0x24130 ;  /* 0x0002413000037802 */ /* 0x000fe20000000f00 */
[----:B------:R-:W-:Y:S02]  /*24110*/  IMAD.MOV.U32 R30, RZ, RZ, 0x181f ;  /* 0x0000181fff1e7424 */ /* 0x000fe400078e00ff */
[----:B-12-4-:R-:W-:Y:S05]  /*24120*/  CALL.REL.NOINC `($__internal_50_$__cuda_sm70_shflsync_idx_p) ;  /* 0x00001c4000007944 */ /* 0x016fea0003c00000 */
[----:B------:R-:W-:Y:S01]  /*24130*/  MOV R2, 0x1 ;  /* 0x0000000100027802 */ /* 0x000fe20000000f00 */
[----:B------:R-:W-:Y:S01]  /*24140*/  IMAD.MOV.U32 R4, RZ, RZ, R30 ;  /* 0x000000ffff047224 */ /* 0x000fe200078e001e */
[----:B------:R-:W-:Y:S01]  /*24150*/  MOV R30, 0x181f ;  /* 0x0000181f001e7802 */ /* 0x000fe20000000f00 */
[----:B------:R-:W-:Y:S01]  /*24160*/  IMAD.MOV.U32 R29, RZ, RZ, R6 ;  /* 0x000000ffff1d7224 */ /* 0x000fe200078e0006 */
[----:B------:R-:W-:Y:S02]  /*24170*/  MOV R3, 0x24190 ;  /* 0x0002419000037802 */ /* 0x000fe40000000f00 */
[----:B-1---5:R-:W-:Y:S05]  /*24180*/  CALL.REL.NOINC `($__internal_50_$__cuda_sm70_shflsync_idx_p) ;  /* 0x00001be000007944 */ /* 0x022fea0003c00000 */
[----:B------:R-:W-:Y:S01]  /*24190*/  MOV R2, R30 ;  /* 0x0000001e00027202 */ /* 0x000fe20000000f00 */
[----:B-1---5:R-:W-:-:S05]  /*241a0*/  BRA `(.L_x_3189) ;  /* 0xffff321000007947 */ /* 0x022fca000383ffff */
.L_x_3089:
[----:B------:R-:W-:Y:S01]  /*241b0*/  MOV R2, RZ ;  /* 0x000000ff00027202 */ /* 0x000fe20000000f00 */
[----:B------:R-:W-:Y:S01]  /*241c0*/  IMAD.MOV.U32 R29, RZ, RZ, R6 ;  /* 0x000000ffff1d7224 */ /* 0x000fe200078e0006 */
[----:B------:R-:W-:Y:S01]  /*241d0*/  MOV R3, 0x24200 ;  /* 0x0002420000037802 */ /* 0x000fe20000000f00 */
[----:B------:R-:W-:Y:S02]  /*241e0*/  IMAD.MOV.U32 R30, RZ, RZ, 0x181f ;  /* 0x0000181fff1e7424 */ /* 0x000fe400078e00ff */
[----:B------:R-:W-:Y:S05]  /*241f0*/  CALL.REL.NOINC `($__internal_50_$__cuda_sm70_shflsync_idx_p) ;  /* 0x00001b7000007944 */ /* 0x000fea0003c00000 */
[----:B------:R-:W-:Y:S01]  /*24200*/  MOV R4, R30 ;  /* 0x0000001e00047202 */ /* 0x000fe20000000f00 */
[----:B-1---5:R-:W-:-:S05]  /*24210*/  BRA `(.L_x_3190) ;  /* 0xffff41a000007947 */ /* 0x022fca000383ffff */
.L_x_3090:
[----:B------:R-:W-:Y:S01]  /*24220*/  MOV R2, RZ ;  /* 0x000000ff00027202 */ /* 0x000fe20000000f00 */
[----:B------:R-:W-:Y:S01]  /*24230*/  IMAD.MOV.U32 R29, RZ, RZ, R10 ;  /* 0x000000ffff1d7224 */ /* 0x000fe200078e000a */
[----:B------:R-:W-:Y:S01]  /*24240*/  MOV R3, 0x24270 ;  /* 0x0002427000037802 */ /* 0x000fe20000000f00 */
[----:B------:R-:W-:Y:S02]  /*24250*/  IMAD.MOV.U32 R30, RZ, RZ, 0x181f ;  /* 0x0000181fff1e7424 */ /* 0x000fe400078e00ff */
[----:B-12---:R-:W-:Y:S05]  /*24260*/  CALL.REL.NOINC `($__internal_50_$__cuda_sm70_shflsync_idx_p) ;  /* 0x00001b0000007944 */ /* 0x006fea0003c00000 */
[----:B------:R-:W-:Y:S01]  /*24270*/  MOV R2, R30 ;  /* 0x0000001e00027202 */ /* 0x000fe20000000f00 */
[----:B-1---5:R-:W-:-:S05]  /*24280*/  BRA `(.L_x_3191) ;  /* 0xffff415000007947 */ /* 0x022fca000383ffff */
.L_x_3091:
[----:B--2---:R-:W-:Y:S01]  /*24290*/  MOV R2, 0x1 ;  /* 0x0000000100027802 */ /* 0x004fe20000000f00 */
[----:B------:R-:W-:Y:S01]  /*242a0*/  IMAD.MOV.U32 R29, RZ, RZ, R6 ;  /* 0x000000ffff1d7224 */ /* 0x000fe200078e0006 */
[----:B------:R-:W-:Y:S01]  /*242b0*/  MOV R3, 0x242e0 ;  /* 0x000242e000037802 */ /* 0x000fe20000000f00 */
[----:B------:R-:W-:Y:S03]  /*242c0*/  IMAD.MOV.U32 R30, RZ, RZ, 0x181f ;  /* 0x0000181fff1e7424 */ /* 0x000fe600078e00ff */
[----:B-1-3--:R-:W-:Y:S05]  /*242d0*/  CALL.REL.NOINC `($__internal_50_$__cuda_sm70_shflsync_idx_p) ;  /* 0x00001a9000007944 */ /* 0x00afea0003c00000 */
        /* <DEDUP_REMOVED lines=8> */
.L_x_3092:
[----:B------:R-:W-:Y:S01]  /*24360*/  MOV R2, RZ ;  /* 0x000000ff00027202 */ /* 0x000fe20000000f00 */
[----:B------:R-:W-:Y:S01]  /*24370*/  IMAD.MOV.U32 R29, RZ, RZ, R4 ;  /* 0x000000ffff1d7224 */ /* 0x000fe200078e0004 */
[----:B------:R-:W-:Y:S01]  /*24380*/  MOV R3, 0x243b0 ;  /* 0x000243b000037802 */ /* 0x000fe20000000f00 */
[----:B------:R-:W-:Y:S02]  /*24390*/  IMAD.MOV.U32 R30, RZ, RZ, 0x1c1f ;  /* 0x00001c1fff1e7424 */ /* 0x000fe400078e00ff */
[----:B------:R-:W-:Y:S05]  /*243a0*/  CALL.REL.NOINC `($__internal_50_$__cuda_sm70_shflsync_idx_p) ;  /* 0x000019c000007944 */ /* 0x000fea0003c00000 */
[----:B------:R-:W-:Y:S01]  /*243b0*/  MOV R2, R30 ;  /* 0x0000001e00027202 */ /* 0x000fe20000000f00 */
[----:B-1---5:R-:W-:-:S05]  /*243c0*/  BRA `(.L_x_3193) ;  /* 0xffff43e000007947 */ /* 0x022fca000383ffff */
.L_x_3093:
[----:B------:R-:W-:Y:S01]  /*243d0*/  MOV R2, 0x1 ;  /* 0x0000000100027802 */ /* 0x000fe20000000f00 */
[----:B------:R-:W-:Y:S01]  /*243e0*/  IMAD.MOV.U32 R29, RZ, RZ, R4 ;  /* 0x000000ffff1d7224 */ /* 0x000fe200078e0004 */
[----:B------:R-:W-:Y:S01]  /*243f0*/  MOV R3, 0x24420 ;  /* 0x0002442000037802 */ /* 0x000fe20000000f00 */
[----:B------:R-:W-:Y:S02]  /*24400*/  IMAD.MOV.U32 R30, RZ, RZ, 0x1c1f ;  /* 0x00001c1fff1e7424 */ /* 0x000fe400078e00ff */
[----:B-1----:R-:W-:Y:S05]  /*24410*/  CALL.REL.NOINC `($__internal_50_$__cuda_sm70_shflsync_idx_p) ;  /* 0x0000195000007944 */ /* 0x002fea0003c00000 */
[----:B------:R-:W-:Y:S01]  /*24420*/  FMNMX.FTZ R2, R8, R13, !PT ;  /* 0x0000000d08027209 */ /* 0x000fe20007810000 */
[----:B------:R-:W-:Y:S03]  /*24430*/  IMAD.IADD R5, R5, 0x1, R30 ;  /* 0x0000000105057824 */ /* 0x000fe600078e021e */
[----:B------:R-:W-:Y:S02]  /*24440*/  FMNMX.FTZ R2, R28, R2, !PT ;  /* 0x000000021c027209 */ /* 0x000fe40007810000 */
[C---:B------:R-:W-:Y:S02]  /*24450*/  ISETP.GT.AND P1, PT, R5.reuse, RZ, PT ;  /* 0x000000ff0500720c */ /* 0x040fe40003f24270 */
[----:B------:R-:W-:Y:S02]  /*24460*/  ISETP.GT.AND P0, PT, R5, 0x1, PT ;  /* 0x000000010500780c */ /* 0x000fe40003f04270 */
[----:B------:R-:W-:Y:S02]  /*24470*/  FSEL R9, R217, -INF , P1 ;  /* 0xff800000d9097808 */ /* 0x000fe40000800000 */
[----:B------:R-:W-:Y:S02]  /*24480*/  ISETP.GT.AND P3, PT, R5, 0x8, PT ;  /* 0x000000080500780c */ /* 0x000fe40003f64270 */
[----:B------:R-:W-:Y:S02]  /*24490*/  FSEL R35, R195, -INF , P0 ;  /* 0xff800000c3237808 */ /* 0x000fe40000000000 */
[----:B------:R-:W-:Y:S02]  /*244a0*/  FMNMX.FTZ R3, R9, R14, !PT ;  /* 0x0000000e09037209 */ /* 0x000fe40007810000 */
        /* <DEDUP_REMOVED lines=24> */
[C---:B------:R-:W-:Y:S02]  /*24630*/  ISETP.GT.AND P1, PT, R5.reuse, 0x28, PT ;  /* 0x000000280500780c */ /* 0x040fe40003f24270 */
[----:B------:R-:W-:Y:S02]  /*24640*/  ISETP.GT.AND P0, PT, R5, 0x29, PT ;  /* 0x000000290500780c */ /* 0x000fe40003f04270 */
[----:B------:R-:W-:Y:S02]  /*24650*/  FMNMX.FTZ R2, R22, R2, !PT ;  /* 0x0000000216027209 */ /* 0x000fe40007810000 */
[----:B------:R-:W-:Y:S02]  /*24660*/  FSEL R17, R184, -INF , P3 ;  /* 0xff800000b8117808 */ /* 0x000fe40001800000 */
[----:B------:R-:W-:Y:S01]  /*24670*/  FMNMX.FTZ R5, R29, R3, !PT ;  /* 0x000000031d057209 */ /* 0x000fe20007810000 */
[----:B------:R-:W-:Y:S01]  /*24680*/  IMAD.MOV.U32 R3, RZ, RZ, 0x2 ;  /* 0x00000002ff037424 */ /* 0x000fe200078e00ff */
[----:B------:R-:W-:Y:S02]  /*24690*/  FMNMX.FTZ R4, R21, R2, !PT ;  /* 0x0000000215047209 */ /* 0x000fe40007810000 */
        /* <DEDUP_REMOVED lines=11> */
[----:B-1---5:R-:W-:Y:S05]  /*24750*/  CALL.REL.NOINC `($__internal_49_$__cuda_sm70_shflsync_bfly_p) ;  /* 0x000015b000007944 */ /* 0x022fea0003c00000 */
[----:B------:R-:W-:Y:S01]  /*24760*/  FMNMX.FTZ R4, R4, R188, !PT ;  /* 0x000000bc04047209 */ /* 0x000fe20007810000 */
[----:B------:R-:W-:Y:S01]  /*24770*/  IMAD.MOV.U32 R3, RZ, RZ, 0x1 ;  /* 0x00000001ff037424 */ /* 0x000fe200078e00ff */
[----:B------:R-:W-:Y:S02]  /*24780*/  MOV R2, 0x247a0 ;  /* 0x000247a000027802 */ /* 0x000fe40000000f00 */
[----:B------:R-:W-:Y:S05]  /*24790*/  CALL.REL.NOINC `($__internal_49_$__cuda_sm70_shflsync_bfly_p) ;  /* 0x0000157000007944 */ /* 0x000fea0003c00000 */
[----:B------:R-:W-:Y:S01]  /*247a0*/  IMAD.MOV.U32 R3, RZ, RZ, 0x2 ;  /* 0x00000002ff037424 */ /* 0x000fe200078e00ff */
[----:B------:R-:W-:Y:S01]  /*247b0*/  FMNMX.FTZ R6, R4, R188, !PT ;  /* 0x000000bc04067209 */ /* 0x000fe20007810000 */
[----:B------:R-:W-:Y:S01]  /*247c0*/  IMAD.MOV.U32 R4, RZ, RZ, R5 ;  /* 0x000000ffff047224 */ /* 0x000fe200078e0005 */
[----:B------:R-:W-:Y:S02]  /*247d0*/  MOV R2, 0x247f0 ;  /* 0x000247f000027802 */ /* 0x000fe40000000f00 */
[----:B------:R-:W-:Y:S05]  /*247e0*/  CALL.REL.NOINC `($__internal_49_$__cuda_sm70_shflsync_bfly_p) ;  /* 0x0000152000007944 */ /* 0x000fea0003c00000 */
[----:B------:R-:W-:Y:S01]  /*247f0*/  FMNMX.FTZ R4, R5, R188, !PT ;  /* 0x000000bc05047209 */ /* 0x000fe20007810000 */
[----:B------:R-:W-:Y:S01]  /*24800*/  IMAD.MOV.U32 R3, RZ, RZ, 0x1 ;  /* 0x00000001ff037424 */ /* 0x000fe200078e00ff */
[----:B------:R-:W-:Y:S02]  /*24810*/  MOV R2, 0x24830 ;  /* 0x0002483000027802 */ /* 0x000fe40000000f00 */
[----:B------:R-:W-:Y:S05]  /*24820*/  CALL.REL.NOINC `($__internal_49_$__cuda_sm70_shflsync_bfly_p) ;  /* 0x000014e000007944 */ /* 0x000fea0003c00000 */
[----:B------:R-:W-:Y:S01]  /*24830*/  MOV R2, R188 ;  /* 0x000000bc00027202 */ /* 0x000fe20000000f00 */
[----:B------:R-:W-:-:S05]  /*24840*/  BRA `(.L_x_3194) ;  /* 0xffff449000007947 */ /* 0x000fca000383ffff */
.L_x_3096:
[----:B------:R-:W-:Y:S01]  /*24850*/  MOV R2, RZ ;  /* 0x000000ff00027202 */ /* 0x000fe20000000f00 */
[----:B------:R-:W-:Y:S01]  /*24860*/  IMAD.MOV.U32 R29, RZ, RZ, R4 ;  /* 0x000000ffff1d7224 */ /* 0x000fe200078e0004 */
[----:B------:R-:W-:Y:S01]  /*24870*/  MOV R3, 0x248a0 ;  /* 0x000248a000037802 */ /* 0x000fe20000000f00 */
[----:B------:R-:W-:Y:S02]  /*24880*/  IMAD.MOV.U32 R30, RZ, RZ, 0x181f ;  /* 0x0000181fff1e7424 */ /* 0x000fe400078e00ff */
[----:B-1234-:R-:W-:Y:S05]  /*24890*/  CALL.REL.NOINC `($__internal_50_$__cuda_sm70_shflsync_idx_p) ;  /* 0x000014d000007944 */ /* 0x01efea0003c00000 */
[----:B------:R-:W-:Y:S01]  /*248a0*/  MOV R2, R30 ;  /* 0x0000001e00027202 */ /* 0x000fe20000000f00 */
[----:B-1---5:R-:W-:-:S05]  /*248b0*/  BRA `(.L_x_3195) ;  /* 0xffff5da000007947 */ /* 0x022fca000383ffff */
.L_x_3099:
[----:B------:R-:W-:Y:S01]  /*248c0*/  MOV R2, 0x1 ;  /* 0x0000000100027802 */ /* 0x000fe20000000f00 */
[----:B------:R-:W-:Y:S01]  /*248d0*/  IMAD.MOV.U32 R29, RZ, RZ, R4 ;  /* 0x000000ffff1d7224 */ /* 0x000fe200078e0004 */
[----:B------:R-:W-:Y:S01]  /*248e0*/  MOV R3, 0x24910 ;  /* 0x0002491000037802 */ /* 0x000fe20000000f00 */
[----:B------:R-:W-:Y:S02]  /*248f0*/  IMAD.MOV.U32 R30, RZ, RZ, 0x181f ;  /* 0x0000181fff1e7424 */ /* 0x000fe400078e00ff */
[----:B-123--:R-:W-:Y:S05]  /*24900*/  CALL.REL.NOINC `($__internal_50_$__cuda_sm70_shflsync_idx_p) ;  /* 0x0000146000007944 */ /* 0x00efea0003c00000 */
        /* <DEDUP_REMOVED lines=8> */
.L_x_3102:
[----:B------:R-:W-:Y:S01]  /*24990*/  MOV R2, RZ ;  /* 0x000000ff00027202 */ /* 0x000fe20000000f00 */
[----:B------:R-:W-:Y:S01]  /*249a0*/  IMAD.MOV.U32 R29, RZ, RZ, R9 ;  /* 0x000000ffff1d7224 */ /* 0x000fe200078e0009 */
[----:B------:R-:W-:Y:S01]  /*249b0*/  MOV R3, 0x249e0 ;  /* 0x000249e000037802 */ /* 0x000fe20000000f00 */
[----:B------:R-:W-:Y:S02]  /*249c0*/  IMAD.MOV.U32 R30, RZ, RZ, 0x181f ;  /* 0x0000181fff1e7424 */ /* 0x000fe400078e00ff */
[----:B-1----:R-:W-:Y:S05]  /*249d0*/  CALL.REL.NOINC `($__internal_50_$__cuda_sm70_shflsync_idx_p) ;  /* 0x0000139000007944 */ /* 0x002fea0003c00000 */
[----:B------:R-:W-:Y:S01]  /*249e0*/  MOV R4, R30 ;  /* 0x0000001e00047202 */ /* 0x000fe20000000f00 */
[----:B-1---5:R-:W-:-:S05]  /*249f0*/  BRA `(.L_x_3197) ;  /* 0xffff6e0000007947 */ /* 0x022fca000383ffff */
.L_x_3103:
[----:B------:R-:W-:Y:S01]  /*24a00*/  MOV R2, RZ ;  /* 0x000000ff00027202 */ /* 0x000fe20000000f00 */
[----:B------:R-:W-:Y:S01]  /*24a10*/  IMAD.MOV.U32 R29, RZ, RZ, R14 ;  /* 0x000000ffff1d7224 */ /* 0x000fe200078e000e */
[----:B------:R-:W-:Y:S01]  /*24a20*/  MOV R3, 0x24a50 ;  /* 0x00024a5000037802 */ /* 0x000fe20000000f00 */
[----:B------:R-:W-:Y:S02]  /*24a30*/  IMAD.MOV.U32 R30, RZ, RZ, 0x181f ;  /* 0x0000181fff1e7424 */ /* 0x000fe400078e00ff */
[----:B-123--:R-:W-:Y:S05]  /*24a40*/  CALL.REL.NOINC `($__internal_50_$__cuda_sm70_shflsync_idx_p) ;  /* 0x0000132000007944 */ /* 0x00efea0003c00000 */
[----:B------:R-:W-:Y:S01]  /*24a50*/  MOV R2, R30 ;  /* 0x0000001e00027202 */ /* 0x000fe20000000f00 */
[----:B-1---5:R-:W-:-:S05]  /*24a60*/  BRA `(.L_x_3198) ;  /* 0xffff6db000007947 */ /* 0x022fca000383ffff */
.L_x_3104:
[----:B--2---:R-:W-:Y:S01]  /*24a70*/  MOV R2, 0x1 ;  /* 0x0000000100027802 */ /* 0x004fe20000000f00 */
[----:B------:R-:W-:Y:S01]  /*24a80*/  IMAD.MOV.U32 R29, RZ, RZ, R9 ;  /* 0x000000ffff1d7224 */ /* 0x000fe200078e0009 */
[----:B------:R-:W-:Y:S01]  /*24a90*/  MOV R3, 0x24ac0 ;  /* 0x00024ac000037802 */ /* 0x000fe20000000f00 */
[----:B------:R-:W-:Y:S03]  /*24aa0*/  IMAD.MOV.U32 R30, RZ, RZ, 0x181f ;  /* 0x0000181fff1e7424 */ /* 0x000fe600078e00ff */
[----:B-1--4-:R-:W-:Y:S05]  /*24ab0*/  CALL.REL.NOINC `($__internal_50_$__cuda_sm70_shflsync_idx_p) ;  /* 0x000012b000007944 */ /* 0x012fea0003c00000 */
        /* <DEDUP_REMOVED lines=8> */
.L_x_3105:
[----:B------:R-:W-:Y:S02]  /*24b40*/  MOV R3, 0x2 ;  /* 0x0000000200037802 */ /* 0x000fe40000000f00 */
[----:B------:R-:W-:Y:S02]  /*24b50*/  MOV R2, 0x24b70 ;  /* 0x00024b7000027802 */ /* 0x000fe40000000f00 */
[----:B------:R-:W-:Y:S05]  /*24b60*/  CALL.REL.NOINC `($__internal_49_$__cuda_sm70_shflsync_bfly_p) ;  /* 0x000011a000007944 */ /* 0x000fea0003c00000 */
[----:B------:R-:W-:Y:S01]  /*24b70*/  MOV R2, R188 ;  /* 0x000000bc00027202 */ /* 0x000fe20000000f00 */
[----:B------:R-:W-:-:S05]  /*24b80*/  BRA `(.L_x_3200) ;  /* 0xffff707000007947 */ /* 0x000fca000383ffff */
.L_x_3106:
[----:B------:R-:W-:Y:S02]  /*24b90*/  MOV R3, 0x1 ;  /* 0x0000000100037802 */ /* 0x000fe40000000f00 */
        /* <DEDUP_REMOVED lines=13> */
.L_x_3108:
[----:B------:R-:W-:Y:S01]  /*24c70*/  IMAD.MOV.U32 R4, RZ, RZ, R234 ;  /* 0x000000ffff047224 */ /* 0x000fe200078e00ea */
[----:B------:R-:W-:-:S02]  /*24c80*/  MOV R3, 0x2 ;  /* 0x0000000200037802 */ /* 0x000fc40000000f00 */
[----:B------:R-:W-:Y:S02]  /*24c90*/  MOV R2, 0x24cb0 ;  /* 0x00024cb000027802 */ /* 0x000fe40000000f00 */
[----:B------:R-:W-:Y:S05]  /*24ca0*/  CALL.REL.NOINC `($__internal_49_$__cuda_sm70_shflsync_bfly_p) ;  /* 0x0000106000007944 */ /* 0x000fea0003c00000 */
[----:B------:R-:W-:Y:S01]  /*24cb0*/  MOV R2, R188 ;  /* 0x000000bc00027202 */ /* 0x000fe20000000f00 */
[----:B------:R-:W-:Y:S05]  /*24cc0*/  BRA `(.L_x_3202) ;  /* 0xffff870000007947 */ /* 0x000fea000383ffff */
.L_x_3109:
[----:B------:R-:W-:Y:S02]  /*24cd0*/  MOV R3, 0x1 ;  /* 0x0000000100037802 */ /* 0x000fe40000000f00 */
[----:B------:R-:W-:Y:S02]  /*24ce0*/  MOV R2, 0x24d00 ;  /* 0x00024d0000027802 */ /* 0x000fe40000000f00 */
[----:B-1----:R-:W-:Y:S05]  /*24cf0*/  CALL.REL.NOINC `($__internal_49_$__cuda_sm70_shflsync_bfly_p) ;  /* 0x0000101000007944 */ /* 0x002fea0003c00000 */
[----:B------:R-:W-:Y:S01]  /*24d00*/  FADD.FTZ R8, R4, R188 ;  /* 0x000000bc04087221 */ /* 0x000fe20000010000 */
[----:B------:R-:W-:Y:S02]  /*24d10*/  MOV R4, R233 ;  /* 0x000000e900047202 */ /* 0x000fe40000000f00 */
[----:B------:R-:W-:Y:S02]  /*24d20*/  MOV R3, 0x2 ;  /* 0x0000000200037802 */ /* 0x000fe40000000f00 */
[----:B------:R-:W-:Y:S02]  /*24d30*/  MOV R2, 0x24d50 ;  /* 0x00024d5000027802 */ /* 0x000fe40000000f00 */
[----:B------:R-:W-:Y:S05]  /*24d40*/  CALL.REL.NOINC `($__internal_49_$__cuda_sm70_shflsync_bfly_p) ;  /* 0x00000fc000007944 */ /* 0x000fea0003c00000 */
[----:B------:R-:W-:Y:S01]  /*24d50*/  FADD.FTZ R4, R233, R188 ;  /* 0x000000bce9047221 */ /* 0x000fe20000010000 */
[----:B------:R-:W-:Y:S02]  /*24d60*/  MOV R3, 0x1 ;  /* 0x0000000100037802 */ /* 0x000fe40000000f00 */
[----:B------:R-:W-:-:S02]  /*24d70*/  MOV R2, 0x24d90 ;  /* 0x00024d9000027802 */ /* 0x000fc40000000f00 */
[----:B------:R-:W-:Y:S05]  /*24d80*/  CALL.REL.NOINC `($__internal_49_$__cuda_sm70_shflsync_bfly_p) ;  /* 0x00000f8000007944 */ /* 0x000fea0003c00000 */
[----:B------:R-:W-:Y:S01]  /*24d90*/  MOV R2, R188 ;  /* 0x000000bc00027202 */ /* 0x000fe20000000f00 */
[----:B------:R-:W-:Y:S05]  /*24da0*/  BRA `(.L_x_3203) ;  /* 0xffff869000007947 */ /* 0x000fea000383ffff */
.L_x_3116:
[----:B--234-:R-:W-:Y:S01]  /*24db0*/  IMAD.MOV.U32 R29, RZ, RZ, R6 ;  /* 0x000000ffff1d7224 */ /* 0x01cfe200078e0006 */
[----:B------:R-:W-:Y:S01]  /*24dc0*/  MOV R2, RZ ;  /* 0x000000ff00027202 */ /* 0x000fe20000000f00 */
[----:B------:R-:W-:Y:S01]  /*24dd0*/  IMAD.MOV.U32 R30, RZ, RZ, 0x181f ;  /* 0x0000181fff1e7424 */ /* 0x000fe200078e00ff */
[----:B------:R-:W-:-:S02]  /*24de0*/  MOV R3, 0x24e00 ;  /* 0x00024e0000037802 */ /* 0x000fc40000000f00 */
[----:B-1----:R-:W-:Y:S05]  /*24df0*/  CALL.REL.NOINC `($__internal_50_$__cuda_sm70_shflsync_idx_p) ;  /* 0x00000f7000007944 */ /* 0x002fea0003c00000 */
[----:B------:R-:W-:Y:S01]  /*24e00*/  MOV R4, R30 ;  /* 0x0000001e00047202 */ /* 0x000fe20000000f00 */
[----:B-1---5:R-:W-:Y:S05]  /*24e10*/  BRA `(.L_x_3204) ;  /* 0xffffa2d000007947 */ /* 0x022fea000383ffff */
.L_x_3117:
[----:B------:R-:W-:Y:S01]  /*24e20*/  IMAD.MOV.U32 R29, RZ, RZ, R16 ;  /* 0x000000ffff1d7224 */ /* 0x000fe200078e0010 */
[----:B------:R-:W-:Y:S01]  /*24e30*/  MOV R2, RZ ;  /* 0x000000ff00027202 */ /* 0x000fe20000000f00 */
[----:B------:R-:W-:Y:S01]  /*24e40*/  IMAD.MOV.U32 R30, RZ, RZ, 0x181f ;  /* 0x0000181fff1e7424 */ /* 0x000fe200078e00ff */
[----:B------:R-:W-:-:S02]  /*24e50*/  MOV R3, 0x24e70 ;  /* 0x00024e7000037802 */ /* 0x000fc40000000f00 */
[----:B-123--:R-:W-:Y:S05]  /*24e60*/  CALL.REL.NOINC `($__internal_50_$__cuda_sm70_shflsync_idx_p) ;  /* 0x00000f0000007944 */ /* 0x00efea0003c00000 */
[----:B------:R-:W-:Y:S01]  /*24e70*/  MOV R2, R30 ;  /* 0x0000001e00027202 */ /* 0x000fe20000000f00 */
[----:B-1---5:R-:W-:Y:S05]  /*24e80*/  BRA `(.L_x_3205) ;  /* 0xffffa28000007947 */ /* 0x022fea000383ffff */
.L_x_3120:
[----:B------:R-:W-:Y:S01]  /*24e90*/  IMAD.MOV.U32 R29, RZ, RZ, R6 ;  /* 0x000000ffff1d7224 */ /* 0x000fe200078e0006 */
[----:B--2---:R-:W-:Y:S01]  /*24ea0*/  MOV R2, 0x1 ;  /* 0x0000000100027802 */ /* 0x004fe20000000f00 */
[----:B------:R-:W-:Y:S01]  /*24eb0*/  IMAD.MOV.U32 R30, RZ, RZ, 0x181f ;  /* 0x0000181fff1e7424 */ /* 0x000fe200078e00ff */
[----:B------:R-:W-:-:S02]  /*24ec0*/  MOV R3, 0x24ee0 ;  /* 0x00024ee000037802 */ /* 0x000fc40000000f00 */
[----:B-1-34-:R-:W-:Y:S05]  /*24ed0*/  CALL.REL.NOINC `($__internal_50_$__cuda_sm70_shflsync_idx_p) ;  /* 0x00000e9000007944 */ /* 0x01afea0003c00000 */
        /* <DEDUP_REMOVED lines=8> */
.L_x_3123:
[----:B------:R-:W-:Y:S01]  /*24f60*/  IMAD.MOV.U32 R29, RZ, RZ, R6 ;  /* 0x000000ffff1d7224 */ /* 0x000fe200078e0006 */
[----:B--2---:R-:W-:Y:S01]  /*24f70*/  MOV R2, 0x2 ;  /* 0x0000000200027802 */ /* 0x004fe20000000f00 */
[----:B------:R-:W-:Y:S01]  /*24f80*/  IMAD.MOV.U32 R30, RZ, RZ, 0x181f ;  /* 0x0000181fff1e7424 */ /* 0x000fe200078e00ff */
[----:B------:R-:W-:Y:S02]  /*24f90*/  MOV R3, 0x24fb0 ;  /* 0x00024fb000037802 */ /* 0x000fe40000000f00 */
[----:B-1-34-:R-:W-:Y:S05]  /*24fa0*/  CALL.REL.NOINC `($__internal_50_$__cuda_sm70_shflsync_idx_p) ;  /* 0x00000dc000007944 */ /* 0x01afea0003c00000 */
[----:B------:R-:W-:Y:S01]  /*24fb0*/  MOV R4, R30 ;  /* 0x0000001e00047202 */ /* 0x000fe20000000f00 */
[----:B-1---5:R-:W-:Y:S05]  /*24fc0*/  BRA `(.L_x_3207) ;  /* 0xffffa42000007947 */ /* 0x022fea000383ffff */
.L_x_3124:
[----:B------:R-:W-:Y:S01]  /*24fd0*/  IMAD.MOV.U32 R29, RZ, RZ, R16 ;  /* 0x000000ffff1d7224 */ /* 0x000fe200078e0010 */
[----:B--2---:R-:W-:Y:S01]  /*24fe0*/  MOV R2, 0x2 ;  /* 0x0000000200027802 */ /* 0x004fe20000000f00 */
[----:B------:R-:W-:Y:S01]  /*24ff0*/  IMAD.MOV.U32 R30, RZ, RZ, 0x181f ;  /* 0x0000181fff1e7424 */ /* 0x000fe200078e00ff */
[----:B------:R-:W-:Y:S02]  /*25000*/  MOV R3, 0x25020 ;  /* 0x0002502000037802 */ /* 0x000fe40000000f00 */
[----:B-1-34-:R-:W-:Y:S05]  /*25010*/  CALL.REL.NOINC `($__internal_50_$__cuda_sm70_shflsync_idx_p) ;  /* 0x00000d5000007944 */ /* 0x01afea0003c00000 */
[----:B------:R-:W-:Y:S01]  /*25020*/  MOV R2, R30 ;  /* 0x0000001e00027202 */ /* 0x000fe20000000f00 */
[----:B-1---5:R-:W-:Y:S05]  /*25030*/  BRA `(.L_x_3208) ;  /* 0xffffa3d000007947 */ /* 0x022fea000383ffff */
.L_x_3127:
[----:B------:R-:W-:Y:S01]  /*25040*/  IMAD.MOV.U32 R29, RZ, RZ, R6 ;  /* 0x000000ffff1d7224 */ /* 0x000fe200078e0006 */
[----:B---34-:R-:W-:Y:S01]  /*25050*/  MOV R2, 0x3 ;  /* 0x0000000300027802 */ /* 0x018fe20000000f00 */
[----:B------:R-:W-:Y:S01]  /*25060*/  IMAD.MOV.U32 R30, RZ, RZ, 0x181f ;  /* 0x0000181fff1e7424 */ /* 0x000fe200078e00ff */
[----:B------:R-:W-:-:S02]  /*25070*/  MOV R3, 0x25090 ;  /* 0x0002509000037802 */ /* 0x000fc40000000f00 */
[----:B-12---:R-:W-:Y:S05]  /*25080*/  CALL.REL.NOINC `($__internal_50_$__cuda_sm70_shflsync_idx_p) ;  /* 0x00000ce000007944 */ /* 0x006fea0003c00000 */
        /* <DEDUP_REMOVED lines=8> */
.L_x_3129:
[----:B------:R-:W-:Y:S01]  /*25110*/  IMAD.MOV.U32 R29, RZ, RZ, R5 ;  /* 0x000000ffff1d7224 */ /* 0x000fe200078e0005 */
[----:B------:R-:W-:Y:S01]  /*25120*/  MOV R2, RZ ;  /* 0x000000ff00027202 */ /* 0x000fe20000000f00 */
[----:B------:R-:W-:Y:S01]  /*25130*/  IMAD.MOV.U32 R30, RZ, RZ, 0x1c1f ;  /* 0x00001c1fff1e7424 */ /* 0x000fe200078e00ff */
[----:B------:R-:W-:Y:S02]  /*25140*/  MOV R3, 0x25160 ;  /* 0x0002516000037802 */ /* 0x000fe40000000f00 */
[----:B------:R-:W-:Y:S05]  /*25150*/  CALL.REL.NOINC `($__internal_50_$__cuda_sm70_shflsync_idx_p) ;  /* 0x00000c1000007944 */ /* 0x000fea0003c00000 */
[----:B------:R-:W-:Y:S01]  /*25160*/  MOV R4, R30 ;  /* 0x0000001e00047202 */ /* 0x000fe20000000f00 */
[----:B-1---5:R-:W-:Y:S05]  /*25170*/  BRA `(.L_x_3210) ;  /* 0xffffa7a000007947 */ /* 0x022fea000383ffff */
.L_x_3130:
[----:B------:R-:W-:Y:S01]  /*25180*/  IMAD.MOV.U32 R29, RZ, RZ, R6 ;  /* 0x000000ffff1d7224 */ /* 0x000fe200078e0006 */
[----:B------:R-:W-:Y:S01]  /*25190*/  MOV R2, RZ ;  /* 0x000000ff00027202 */ /* 0x000fe20000000f00 */
[----:B------:R-:W-:Y:S01]  /*251a0*/  IMAD.MOV.U32 R30, RZ, RZ, 0x1c1f ;  /* 0x00001c1fff1e7424 */ /* 0x000fe200078e00ff */
[----:B------:R-:W-:Y:S02]  /*251b0*/  MOV R3, 0x251d0 ;  /* 0x000251d000037802 */ /* 0x000fe40000000f00 */
[----:B-12---:R-:W-:Y:S05]  /*251c0*/  CALL.REL.NOINC `($__internal_50_$__cuda_sm70_shflsync_idx_p) ;  /* 0x00000ba000007944 */ /* 0x006fea0003c00000 */
[----:B------:R-:W-:Y:S01]  /*251d0*/  MOV R2, R30 ;  /* 0x0000001e00027202 */ /* 0x000fe20000000f00 */
[----:B-1---5:R-:W-:Y:S05]  /*251e0*/  BRA `(.L_x_3211) ;  /* 0xffffa75000007947 */ /* 0x022fea000383ffff */
.L_x_3133:
[----:B------:R-:W-:Y:S01]  /*251f0*/  IMAD.MOV.U32 R29, RZ, RZ, R5 ;  /* 0x000000ffff1d7224 */ /* 0x000fe200078e0005 */
[----:B-1--4-:R-:W-:Y:S01]  /*25200*/  MOV R2, 0x1 ;  /* 0x0000000100027802 */ /* 0x012fe20000000f00 */
[----:B------:R-:W-:Y:S01]  /*25210*/  IMAD.MOV.U32 R30, RZ, RZ, 0x1c1f ;  /* 0x00001c1fff1e7424 */ /* 0x000fe200078e00ff */
[----:B------:R-:W-:-:S02]  /*25220*/  MOV R3, 0x25240 ;  /* 0x0002524000037802 */ /* 0x000fc40000000f00 */
[----:B--23--:R-:W-:Y:S05]  /*25230*/  CALL.REL.NOINC `($__internal_50_$__cuda_sm70_shflsync_idx_p) ;  /* 0x00000b3000007944 */ /* 0x00cfea0003c00000 */
        /* <DEDUP_REMOVED lines=8> */
.L_x_3137:
[----:B------:R-:W-:Y:S01]  /*252c0*/  IMAD.MOV.U32 R29, RZ, RZ, R5 ;  /* 0x000000ffff1d7224 */ /* 0x000fe200078e0005 */
[----:B------:R-:W-:Y:S01]  /*252d0*/  MOV R2, RZ ;  /* 0x000000ff00027202 */ /* 0x000fe20000000f00 */
[----:B------:R-:W-:Y:S01]  /*252e0*/  IMAD.MOV.U32 R30, RZ, RZ, 0x181f ;  /* 0x0000181fff1e7424 */ /* 0x000fe200078e00ff */
[----:B------:R-:W-:Y:S02]  /*252f0*/  MOV R3, 0x25310 ;  /* 0x0002531000037802 */ /* 0x000fe40000000f00 */
[----:B------:R-:W-:Y:S05]  /*25300*/  CALL.REL.NOINC `($__internal_50_$__cuda_sm70_shflsync_idx_p) ;  /* 0x00000a6000007944 */ /* 0x000fea0003c00000 */
[----:B------:R-:W-:Y:S01]  /*25310*/  MOV R4, R30 ;  /* 0x0000001e00047202 */ /* 0x000fe20000000f00 */
[----:B-1---5:R-:W-:Y:S05]  /*25320*/  BRA `(.L_x_3213) ;  /* 0xffffc70000007947 */ /* 0x022fea000383ffff */
.L_x_3138:
[----:B------:R-:W-:Y:S01]  /*25330*/  IMAD.MOV.U32 R29, RZ, RZ, R16 ;  /* 0x000000ffff1d7224 */ /* 0x000fe200078e0010 */
[----:B------:R-:W-:Y:S01]  /*25340*/  MOV R2, RZ ;  /* 0x000000ff00027202 */ /* 0x000fe20000000f00 */
[----:B------:R-:W-:Y:S01]  /*25350*/  IMAD.MOV.U32 R30, RZ, RZ, 0x181f ;  /* 0x0000181fff1e7424 */ /* 0x000fe200078e00ff */
[----:B------:R-:W-:Y:S02]  /*25360*/  MOV R3, 0x25380 ;  /* 0x0002538000037802 */ /* 0x000fe40000000f00 */
[----:B-12---:R-:W-:Y:S05]  /*25370*/  CALL.REL.NOINC `($__internal_50_$__cuda_sm70_shflsync_idx_p) ;  /* 0x000009f000007944 */ /* 0x006fea0003c00000 */
[----:B------:R-:W-:Y:S01]  /*25380*/  MOV R2, R30 ;  /* 0x0000001e00027202 */ /* 0x000fe20000000f00 */
[----:B-1---5:R-:W-:Y:S05]  /*25390*/  BRA `(.L_x_3214) ;  /* 0xffffc6b000007947 */ /* 0x022fea000383ffff */
.L_x_3141:
[----:B------:R-:W-:Y:S01]  /*253a0*/  IMAD.MOV.U32 R29, RZ, RZ, R5 ;  /* 0x000000ffff1d7224 */ /* 0x000fe200078e0005 */
[----:B--2-4-:R-:W-:Y:S01]  /*253b0*/  MOV R2, 0x1 ;  /* 0x0000000100027802 */ /* 0x014fe20000000f00 */
[----:B------:R-:W-:Y:S01]  /*253c0*/  IMAD.MOV.U32 R30, RZ, RZ, 0x181f ;  /* 0x0000181fff1e7424 */ /* 0x000fe200078e00ff */
[----:B------:R-:W-:-:S02]  /*253d0*/  MOV R3, 0x253f0 ;  /* 0x000253f000037802 */ /* 0x000fc40000000f00 */
[----:B-1-3--:R-:W-:Y:S05]  /*253e0*/  CALL.REL.NOINC `($__internal_50_$__cuda_sm70_shflsync_idx_p) ;  /* 0x0000098000007944 */ /* 0x00afea0003c00000 */
        /* <DEDUP_REMOVED lines=8> */
.L_x_3144:
[----:B------:R-:W-:Y:S01]  /*25470*/  IMAD.MOV.U32 R29, RZ, RZ, R5 ;  /* 0x000000ffff1d7224 */ /* 0x000fe200078e0005 */
[----:B-1--4-:R-:W-:Y:S01]  /*25480*/  MOV R2, 0x2 ;  /* 0x0000000200027802 */ /* 0x012fe20000000f00 */
[----:B------:R-:W-:Y:S01]  /*25490*/  IMAD.MOV.U32 R30, RZ, RZ, 0x181f ;  /* 0x0000181fff1e7424 */ /* 0x000fe200078e00ff */
[----:B------:R-:W-:Y:S02]  /*254a0*/  MOV R3, 0x254c0 ;  /* 0x000254c000037802 */ /* 0x000fe40000000f00 */
[----:B--23--:R-:W-:Y:S05]  /*254b0*/  CALL.REL.NOINC `($__internal_50_$__cuda_sm70_shflsync_idx_p) ;  /* 0x000008b000007944 */ /* 0x00cfea0003c00000 */
[----:B------:R-:W-:Y:S01]  /*254c0*/  MOV R4, R30 ;  /* 0x0000001e00047202 */ /* 0x000fe20000000f00 */
[----:B-1---5:R-:W-:Y:S05]  /*254d0*/  BRA `(.L_x_3216) ;  /* 0xffffc86000007947 */ /* 0x022fea000383ffff */
.L_x_3145:
[----:B------:R-:W-:Y:S01]  /*254e0*/  IMAD.MOV.U32 R29, RZ, RZ, R16 ;  /* 0x000000ffff1d7224 */ /* 0x000fe200078e0010 */
[----:B----4-:R-:W-:Y:S01]  /*254f0*/  MOV R2, 0x2 ;  /* 0x0000000200027802 */ /* 0x010fe20000000f00 */
[----:B------:R-:W-:Y:S01]  /*25500*/  IMAD.MOV.U32 R30, RZ, RZ, 0x181f ;  /* 0x0000181fff1e7424 */ /* 0x000fe200078e00ff */
[----:B------:R-:W-:Y:S02]  /*25510*/  MOV R3, 0x25530 ;  /* 0x0002553000037802 */ /* 0x000fe40000000f00 */
[----:B-123--:R-:W-:Y:S05]  /*25520*/  CALL.REL.NOINC `($__internal_50_$__cuda_sm70_shflsync_idx_p) ;  /* 0x0000084000007944 */ /* 0x00efea0003c00000 */
[----:B------:R-:W-:Y:S01]  /*25530*/  MOV R2, R30 ;  /* 0x0000001e00027202 */ /* 0x000fe20000000f00 */
[----:B-1---5:R-:W-:Y:S05]  /*25540*/  BRA `(.L_x_3217) ;  /* 0xffffc81000007947 */ /* 0x022fea000383ffff */
.L_x_3148:
[----:B------:R-:W-:Y:S01]  /*25550*/  IMAD.MOV.U32 R29, RZ, RZ, R5 ;  /* 0x000000ffff1d7224 */ /* 0x000fe200078e0005 */
[----:B-1----:R-:W-:Y:S01]  /*25560*/  MOV R2, 0x3 ;  /* 0x0000000300027802 */ /* 0x002fe20000000f00 */
[----:B------:R-:W-:Y:S01]  /*25570*/  IMAD.MOV.U32 R30, RZ, RZ, 0x181f ;  /* 0x0000181fff1e7424 */ /* 0x000fe200078e00ff */
[----:B------:R-:W-:-:S02]  /*25580*/  MOV R3, 0x255a0 ;  /* 0x000255a000037802 */ /* 0x000fc40000000f00 */
[----:B--234-:R-:W-:Y:S05]  /*25590*/  CALL.REL.NOINC `($__internal_50_$__cuda_sm70_shflsync_idx_p) ;  /* 0x000007d000007944 */ /* 0x01cfea0003c00000 */
        /* <DEDUP_REMOVED lines=8> */
.L_x_3150:
[----:B------:R-:W-:Y:S01]  /*25620*/  IMAD.MOV.U32 R29, RZ, RZ, R28 ;  /* 0x000000ffff1d7224 */ /* 0x000fe200078e001c */
[----:B------:R-:W-:Y:S01]  /*25630*/  MOV R2, RZ ;  /* 0x000000ff00027202 */ /* 0x000fe20000000f00 */
[----:B------:R-:W-:Y:S01]  /*25640*/  IMAD.MOV.U32 R30, RZ, RZ, 0x1f ;  /* 0x0000001fff1e7424 */ /* 0x000fe200078e00ff */
[----:B------:R-:W-:Y:S02]  /*25650*/  MOV R3, 0x25670 ;  /* 0x0002567000037802 */ /* 0x000fe40000000f00 */
[----:B------:R-:W-:Y:S05]  /*25660*/  CALL.REL.NOINC `($__internal_50_$__cuda_sm70_shflsync_idx_p) ;  /* 0x0000070000007944 */ /* 0x000fea0003c00000 */
[----:B------:R-:W-:Y:S01]  /*25670*/  MOV R10, R30 ;  /* 0x0000001e000a7202 */ /* 0x000fe20000000f00 */
[----:B-1---5:R-:W-:Y:S05]  /*25680*/  BRA `(.L_x_3219) ;  /* 0xffffca8000007947 */ /* 0x022fea000383ffff */
.L_x_3151:
[----:B------:R-:W-:Y:S01]  /*25690*/  IMAD.MOV.U32 R29, RZ, RZ, R28 ;  /* 0x000000ffff1d7224 */ /* 0x000fe200078e001c */
[----:B------:R-:W-:Y:S01]  /*256a0*/  MOV R2, 0x1 ;  /* 0x0000000100027802 */ /* 0x000fe20000000f00 */
[----:B------:R-:W-:Y:S01]  /*256b0*/  IMAD.MOV.U32 R30, RZ, RZ, 0x1f ;  /* 0x0000001fff1e7424 */ /* 0x000fe200078e00ff */
[----:B------:R-:W-:Y:S02]  /*256c0*/  MOV R3, 0x256e0 ;  /* 0x000256e000037802 */ /* 0x000fe40000000f00 */
[----:B-12---:R-:W-:Y:S05]  /*256d0*/  CALL.REL.NOINC `($__internal_50_$__cuda_sm70_shflsync_idx_p) ;  /* 0x0000069000007944 */ /* 0x006fea0003c00000 */
[----:B------:R-:W-:Y:S01]  /*256e0*/  MOV R6, R30 ;  /* 0x0000001e00067202 */ /* 0x000fe20000000f00 */
[----:B-1---5:R-:W-:Y:S05]  /*256f0*/  BRA `(.L_x_3220) ;  /* 0xffffca3000007947 */ /* 0x022fea000383ffff */
.L_x_3152:
[----:B------:R-:W-:Y:S01]  /*25700*/  IMAD.MOV.U32 R2, RZ, RZ, R4 ;  /* 0x000000ffff027224 */ /* 0x000fe200078e0004 */
[----:B------:R-:W-:-:S02]  /*25710*/  MOV R5, 0x1 ;  /* 0x0000000100057802 */ /* 0x000fc40000000f00 */
[----:B------:R-:W-:Y:S02]  /*25720*/  MOV R3, 0x25740 ;  /* 0x0002574000037802 */ /* 0x000fe40000000f00 */
[----:B-1234-:R-:W-:Y:S05]  /*25730*/  CALL.REL.NOINC `($__internal_51_$__cuda_sm70_shflsync_up_p) ;  /* 0x000006b000007944 */ /* 0x01efea0003c00000 */
[----:B------:R-:W-:Y:S05]  /*25740*/  BRA `(.L_x_3221) ;  /* 0xffffcb1000007947 */ /* 0x000fea000383ffff */
.L_x_3153:
[----:B------:R-:W-:Y:S01]  /*25750*/  IMAD.MOV.U32 R2, RZ, RZ, R4 ;  /* 0x000000ffff027224 */ /* 0x000fe200078e0004 */
[----:B------:R-:W-:Y:S02]  /*25760*/  MOV R5, 0x2 ;  /* 0x0000000200057802 */ /* 0x000fe40000000f00 */
[----:B------:R-:W-:Y:S02]  /*25770*/  MOV R3, 0x25790 ;  /* 0x0002579000037802 */ /* 0x000fe40000000f00 */
[----:B--2-4-:R-:W-:Y:S05]  /*25780*/  CALL.REL.NOINC `($__internal_51_$__cuda_sm70_shflsync_up_p) ;  /* 0x0000066000007944 */ /* 0x014fea0003c00000 */
        /* <DEDUP_REMOVED lines=25> */
[----:B------:R-:W-:Y:S01]  /*25920*/  MOV R2, R30 ;  /* 0x0000001e00027202 */ /* 0x000fe20000000f00 */
[----:B-1---5:R-:W-:Y:S05]  /*25930*/  BRA `(.L_x_3222) ;  /* 0xffffca2000007947 */ /* 0x022fea000383ffff */
.L_x_3157:
[----:B------:R-:W-:Y:S01]  /*25940*/  IMAD.MOV.U32 R2, RZ, RZ, R4 ;  /* 0x000000ffff027224 */ /* 0x000fe200078e0004 */
[----:B------:R-:W-:Y:S02]  /*25950*/  MOV R5, 0x1 ;  /* 0x0000000100057802 */ /* 0x000fe40000000f00 */
[----:B------:R-:W-:Y:S02]  /*25960*/  MOV R3, 0x25980 ;  /* 0x0002598000037802 */ /* 0x000fe40000000f00 */
[----:B------:R-:W-:Y:S05]  /*25970*/  CALL.REL.NOINC `($__internal_51_$__cuda_sm70_shflsync_up_p) ;  /* 0x0000047000007944 */ /* 0x000fea0003c00000 */
[----:B------:R-:W-:Y:S01]  /*25980*/  MOV R2, R5 ;  /* 0x0000000500027202 */ /* 0x000fe20000000f00 */
[----:B------:R-:W-:Y:S05]  /*25990*/  BRA `(.L_x_3223) ;  /* 0xffffcb2000007947 */ /* 0x000fea000383ffff */
.L_x_3158:
        /* <DEDUP_REMOVED lines=31> */
.L_x_3160:
[----:B------:R-:W-:Y:S02]  /*25b90*/  SEL R2, RZ, 0x1, P0 ;  /* 0x00000001ff027807 */ /* 0x000fe40000000000 */
[----:B------:R-:W-:Y:S02]  /*25ba0*/  MOV R3, 0x25bc0 ;  /* 0x00025bc000037802 */ /* 0x000fe40000000f00 */
[----:B-1----:R-:W-:Y:S05]  /*25bb0*/  CALL.REL.NOINC `($__internal_52_$__cuda_sm70_votesync_ballot) ;  /* 0x000002a000007944 */ /* 0x002fea0003c00000 */
[----:B------:R-:W-:Y:S05]  /*25bc0*/  BRA `(.L_x_3225) ;  /* 0xffffca8000007947 */ /* 0x000fea000383ffff */
.L_x_3161:
[----:B------:R-:W-:Y:S01]  /*25bd0*/  IMAD.MOV.U32 R29, RZ, RZ, R8 ;  /* 0x000000ffff1d7224 */ /* 0x000fe200078e0008 */
[----:B--2---:R-:W-:Y:S01]  /*25be0*/  MOV R2, R11 ;  /* 0x0000000b00027202 */ /* 0x004fe20000000f00 */
[----:B------:R-:W-:Y:S01]  /*25bf0*/  IMAD.MOV.U32 R30, RZ, RZ, 0x1f ;  /* 0x0000001fff1e7424 */ /* 0x000fe200078e00ff */
[----:B------:R-:W-:Y:S02]  /*25c00*/  MOV R3, 0x25c20 ;  /* 0x00025c2000037802 */ /* 0x000fe40000000f00 */
[----:B-1----:R-:W-:Y:S05]  /*25c10*/  CALL.REL.NOINC `($__internal_50_$__cuda_sm70_shflsync_idx_p) ;  /* 0x0000015000007944 */ /* 0x002fea0003c00000 */
[----:B------:R-:W-:Y:S01]  /*25c20*/  IMAD.MOV.U32 R6, RZ, RZ, R30 ;  /* 0x000000ffff067224 */ /* 0x000fe200078e001e */
[----:B------:R-:W-:Y:S01]  /*25c30*/  MOV R2, R11 ;  /* 0x0000000b00027202 */ /* 0x000fe20000000f00 */
[----:B------:R-:W-:Y:S01]  /*25c40*/  IMAD.MOV.U32 R29, RZ, RZ, R9 ;  /* 0x000000ffff1d7224 */ /* 0x000fe200078e0009 */
[----:B------:R-:W-:Y:S02]  /*25c50*/  MOV R30, 0x1f ;  /* 0x0000001f001e7802 */ /* 0x000fe40000000f00 */
[----:B------:R-:W-:-:S02]  /*25c60*/  MOV R3, 0x25c80 ;  /* 0x00025c8000037802 */ /* 0x000fc40000000f00 */
[----:B-1---5:R-:W-:Y:S05]  /*25c70*/  CALL.REL.NOINC `($__internal_50_$__cuda_sm70_shflsync_idx_p) ;  /* 0x000000f000007944 */ /* 0x022fea0003c00000 */
[----:B------:R-:W-:Y:S01]  /*25c80*/  MOV R5, R30 ;  /* 0x0000001e00057202 */ /* 0x000fe20000000f00 */
[----:B-1---5:R-:W-:Y:S05]  /*25c90*/  BRA `(.L_x_3226) ;  /* 0xffffca2000007947 */ /* 0x022fea000383ffff */
.L_x_3164:
[----:B------:R-:W-:Y:S01]  /*25ca0*/  IMAD.MOV.U32 R29, RZ, RZ, R4 ;  /* 0x000000ffff1d7224 */ /* 0x000fe200078e0004 */
[----:B--2---:R-:W-:Y:S01]  /*25cb0*/  MOV R2, R11 ;  /* 0x0000000b00027202 */ /* 0x004fe20000000f00 */
[----:B------:R-:W-:Y:S01]  /*25cc0*/  IMAD.MOV.U32 R30, RZ, RZ, 0x1f ;  /* 0x0000001fff1e7424 */ /* 0x000fe200078e00ff */
[----:B------:R-:W-:-:S02]  /*25cd0*/  MOV R3, 0x25cf0 ;  /* 0x00025cf000037802 */ /* 0x000fc40000000f00 */
[----:B-1--4-:R-:W-:Y:S05]  /*25ce0*/  CALL.REL.NOINC `($__internal_50_$__cuda_sm70_shflsync_idx_p) ;  /* 0x0000008000007944 */ /* 0x012fea0003c00000 */
[----:B------:R-:W-:Y:S01]  /*25cf0*/  MOV R15, R30 ;  /* 0x0000001e000f7202 */ /* 0x000fe20000000f00 */
[----:B-1---5:R-:W-:Y:S05]  /*25d00*/  BRA `(.L_x_3163) ;  /* 0xffffca1000007947 */ /* 0x022fea000383ffff */
        .weak           $__internal_49_$__cuda_sm70_shflsync_bfly_p
        .type           $__internal_49_$__cuda_sm70_shflsync_bfly_p,@function
        .size           $__internal_49_$__cuda_sm70_shflsync_bfly_p,($__internal_50_$__cuda_sm70_shflsync_idx_p - $__internal_49_$__cuda_sm70_shflsync_bfly_p)
$__internal_49_$__cuda_sm70_shflsync_bfly_p:
[----:B------:R-:W-:Y:S02]  /*25d10*/  MOV R188, 0x1f ;  /* 0x0000001f00bc7802 */ /* 0x000fe40000000f00 */
[----:B------:R-:W-:-:S04]  /*25d20*/  MOV R189, 0xffffffff ;  /* 0xffffffff00bd7802 */ /* 0x000fc80000000f00 */
[----:B------:R-:W-:Y:S04]  /*25d30*/  WARPSYNC R189 ;  /* 0x000000bd00007348 */ /* 0x000fe80003800000 */
[----:B------:R1:W2:Y:S02]  /*25d40*/  SHFL.BFLY PT, R188, R4, R3, R188 ;  /* 0x0c00000304bc7389 */ /* 0x0002a400000e00bc */
[----:B-1----:R-:W-:-:S04]  /*25d50*/  MOV R3, 0x0 ;  /* 0x0000000000037802 */ /* 0x002fc80000000f00 */
[----:B--2---:R-:W-:Y:S05]  /*25d60*/  RET.REL.NODEC R2 `(_ZN7cutlass13device_kernelIN5flash19enable_sm80_to_sm89INS1_16FlashAttnFwdSm80INS1_25CollectiveMainloopFwdSm80ILi8ELi1ELb0EN4cute5tupleIJNS5_1CILi128EEENS7_ILi48EEENS7_ILi256EEEEEELi256ENS_6half_tEfNS_4arch4Sm80ELb1ELb0ELb1ELb1ELb1ELb1ELb1ELb1EEENS1_21CollectiveEpilogueFwdINS6_IJS8_SA_S9_EEENS6_IJNS7_ILi1EEESI_SI_EEESC_SE_Li256ELb1ELb1ELb1ELb0EEENS1_36VarlenDynamicPersistentTileSchedulerILi128ELi48ELi256ELi256ELb1ELb1ELb0ELb1ELb1ELb1EEEEEEEEEvNT_6ParamsE) ;  /* 0xfffda29002007950 */ /* 0x004fea0003c3ffff */
        .weak           $__internal_50_$__cuda_sm70_shflsync_idx_p
        .type           $__internal_50_$__cuda_sm70_shflsync_idx_p,@function
        .size           $__internal_50_$__cuda_sm70_shflsync_idx_p,($__internal_51_$__cuda_sm70_shflsync_up_p - $__internal_50_$__cuda_sm70_shflsync_idx_p)
$__internal_50_$__cuda_sm70_shflsync_idx_p:
[----:B------:R1:W-:Y:S02]  /*25d70*/  STL [R1+0x190], R0 ;  /* 0x0001900001007387 */ /* 0x0003e40000100800 */
[----:B-1----:R-:W-:-:S04]  /*25d80*/  MOV R0, 0xffffffff ;  /* 0xffffffff00007802 */ /* 0x002fc80000000f00 */
[----:B------:R-:W-:Y:S04]  /*25d90*/  WARPSYNC R0 ;  /* 0x0000000000007348 */ /* 0x000fe80003800000 */
[----:B------:R1:W2:Y:S04]  /*25da0*/  SHFL.IDX PT, R30, R29, R2, R30 ;  /* 0x000000021d1e7389 */ /* 0x0002a800000e001e */
[----:B-1----:R1:W5:Y:S01]  /*25db0*/  LDL.LU R0, [R1+0x190] ;  /* 0x0001900001007983 */ /* 0x0023620000300800 */
[----:B------:R-:W-:Y:S02]  /*25dc0*/  MOV R2, R3 ;  /* 0x0000000300027202 */ /* 0x000fe40000000f00 */
[----:B------:R-:W-:-:S04]  /*25dd0*/  MOV R3, 0x0 ;  /* 0x0000000000037802 */ /* 0x000fc80000000f00 */
[----:B--2---:R-:W-:Y:S05]  /*25de0*/  RET.REL.NODEC R2 `(_ZN7cutlass13device_kernelIN5flash19enable_sm80_to_sm89INS1_16FlashAttnFwdSm80INS1_25CollectiveMainloopFwdSm80ILi8ELi1ELb0EN4cute5tupleIJNS5_1CILi128EEENS7_ILi48EEENS7_ILi256EEEEEELi256ENS_6half_tEfNS_4arch4Sm80ELb1ELb0ELb1ELb1ELb1ELb1ELb1ELb1EEENS1_21CollectiveEpilogueFwdINS6_IJS8_SA_S9_EEENS6_IJNS7_ILi1EEESI_SI_EEESC_SE_Li256ELb1ELb1ELb1ELb0EEENS1_36VarlenDynamicPersistentTileSchedulerILi128ELi48ELi256ELi256ELb1ELb1ELb0ELb1ELb1ELb1EEEEEEEEEvNT_6ParamsE) ;  /* 0xfffda21002007950 */ /* 0x004fea0003c3ffff */
        .weak           $__internal_51_$__cuda_sm70_shflsync_up_p
        .type           $__internal_51_$__cuda_sm70_shflsync_up_p,@function
        .size           $__internal_51_$__cuda_sm70_shflsync_up_p,($__internal_52_$__cuda_sm70_votesync_ballot - $__internal_51_$__cuda_sm70_shflsync_up_p)
$__internal_51_$__cuda_sm70_shflsync_up_p:
[----:B------:R-:W-:Y:S02]  /*25df0*/  IMAD.MOV.U32 R13, RZ, RZ, -0x1 ;  /* 0xffffffffff0d7424 */ /* 0x000fe400078e00ff */
[----:B------:R-:W-:Y:S02]  /*25e00*/  IMAD.MOV.U32 R11, RZ, RZ, RZ ;  /* 0x000000ffff0b7224 */ /* 0x000fe400078e00ff */
[----:B------:R-:W-:Y:S04]  /*25e10*/  WARPSYNC R13 ;  /* 0x0000000d00007348 */ /* 0x000fe80003800000 */
[----:B------:R1:W2:Y:S02]  /*25e20*/  SHFL.UP PT, R5, R2, R5, R11 ;  /* 0x0400000502057389 */ /* 0x0002a400000e000b */
[----:B-1----:R-:W-:-:S02]  /*25e30*/  MOV R2, R3 ;  /* 0x0000000300027202 */ /* 0x002fc40000000f00 */
[----:B------:R-:W-:-:S04]  /*25e40*/  MOV R3, 0x0 ;  /* 0x0000000000037802 */ /* 0x000fc80000000f00 */
[----:B--2---:R-:W-:Y:S05]  /*25e50*/  RET.REL.NODEC R2 `(_ZN7cutlass13device_kernelIN5flash19enable_sm80_to_sm89INS1_16FlashAttnFwdSm80INS1_25CollectiveMainloopFwdSm80ILi8ELi1ELb0EN4cute5tupleIJNS5_1CILi128EEENS7_ILi48EEENS7_ILi256EEEEEELi256ENS_6half_tEfNS_4arch4Sm80ELb1ELb0ELb1ELb1ELb1ELb1ELb1ELb1EEENS1_21CollectiveEpilogueFwdINS6_IJS8_SA_S9_EEENS6_IJNS7_ILi1EEESI_SI_EEESC_SE_Li256ELb1ELb1ELb1ELb0EEENS1_36VarlenDynamicPersistentTileSchedulerILi128ELi48ELi256ELi256ELb1ELb1ELb0ELb1ELb1ELb1EEEEEEEEEvNT_6ParamsE) ;  /* 0xfffda1a002007950 */ /* 0x004fea0003c3ffff */
        .weak           $__internal_52_$__cuda_sm70_votesync_ballot
        .type           $__internal_52_$__cuda_sm70_votesync_ballot,@function
        .size           $__internal_52_$__cuda_sm70_votesync_ballot,(.L_x_6523 - $__internal_52_$__cuda_sm70_votesync_ballot)
$__internal_52_$__cuda_sm70_votesync_ballot:
[----:B------:R-:W-:Y:S01]  /*25e60*/  ISETP.NE.U32.AND P0, PT, R2, 0x1, PT ;  /* 0x000000010200780c */ /* 0x000fe20003f05070 */
[----:B------:R-:W-:-:S04]  /*25e70*/  IMAD.MOV.U32 R5, RZ, RZ, -0x1 ;  /* 0xffffffffff057424 */ /* 0x000fc800078e00ff */
[----:B------:R-:W-:Y:S08]  /*25e80*/  WARPSYNC R5 ;  /* 0x0000000500007348 */ /* 0x000ff00003800000 */
[----:B------:R-:W-:-:S04]  /*25e90*/  VOTE.ANY R2, PT, !P0 ;  /* 0x0000000000027806 */ /* 0x000fc800040e0100 */
[----:B------:R-:W-:Y:S01]  /*25ea0*/  LOP3.LUT R13, R2, R5, RZ, 0xc0, !PT ;  /* 0x00000005020d7212 */ /* 0x000fe200078ec0ff */
[----:B------:R-:W-:Y:S02]  /*25eb0*/  IMAD.MOV.U32 R2, RZ, RZ, R3 ;  /* 0x000000ffff027224 */ /* 0x000fe400078e0003 */
[----:B------:R-:W-:-:S04]  /*25ec0*/  IMAD.MOV.U32 R3, RZ, RZ, 0x0 ;  /* 0x00000000ff037424 */ /* 0x000fc800078e00ff */
[----:B------:R-:W-:Y:S05]  /*25ed0*/  RET.REL.NODEC R2 `(_ZN7cutlass13device_kernelIN5flash19enable_sm80_to_sm89INS1_16FlashAttnFwdSm80INS1_25CollectiveMainloopFwdSm80ILi8ELi1ELb0EN4cute5tupleIJNS5_1CILi128EEENS7_ILi48EEENS7_ILi256EEEEEELi256ENS_6half_tEfNS_4arch4Sm80ELb1ELb0ELb1ELb1ELb1ELb1ELb1ELb1EEENS1_21CollectiveEpilogueFwdINS6_IJS8_SA_S9_EEENS6_IJNS7_ILi1EEESI_SI_EEESC_SE_Li256ELb1ELb1ELb1ELb0EEENS1_36VarlenDynamicPersistentTileSchedulerILi128ELi48ELi256ELi256ELb1ELb1ELb0ELb1ELb1ELb1EEEEEEEEEvNT_6ParamsE) ;  /* 0xfffda12002007950 */ /* 0x000fea0003c3ffff */
.L_x_3227:
        /* <DEDUP_REMOVED lines=10> */
.L_x_6523:


//--------------------- .text._ZN7cutlass13device_kernelIN5flash19enable_sm80_to_sm89INS1_16FlashAttnFwdSm80INS1_25CollectiveMainloopFwdSm80ILi8ELi1ELb1EN4cute5tupleIJNS5_1CILi128EEENS7_ILi64EEENS7_ILi256EEEEEELi256ENS_6half_tEfNS_4arch4Sm80ELb0ELb0ELb0ELb0ELb1ELb0ELb1ELb1EEENS1_21CollectiveEpilogueFwdINS6_IJS8_SA_S9_EEENS6_IJNS7_ILi1EEESI_SI_EEESC_SE_Li256ELb0ELb1ELb1ELb0EEENS1_19SingleTileSchedulerILb0ELb1ELb1ELi128EEEEEEEEEvNT_6ParamsE --------------------------
	.section	.text._ZN7cutlass13device_kernelIN5flash19enable_sm80_to_sm89INS1_16FlashAttnFwdSm80INS1_25CollectiveMainloopFwdSm80ILi8ELi1ELb1EN4cute5tupleIJNS5_1CILi128EEENS7_ILi64EEENS7_ILi256EEEEEELi256ENS_6half_tEfNS_4arch4Sm80ELb0ELb0ELb0ELb0ELb1ELb0ELb1ELb1EEENS1_21CollectiveEpilogueFwdINS6_IJS8_SA_S9_EEENS6_IJNS7_ILi1EEESI_SI_EEESC_SE_Li256ELb0ELb1ELb1ELb0EEENS1_19SingleTileSchedulerILb0ELb1ELb1ELi128EEEEEEEEEvNT_6ParamsE,"ax",@progbits
	.sectioninfo	@"SHI_REGISTERS=255"
	.align	128
.text._ZN7cutlass13device_kernelIN5flash19enable_sm80_to_sm89INS1_16FlashAttnFwdSm80INS1_25CollectiveMainloopFwdSm80ILi8ELi1ELb1EN4cute5tupleIJNS5_1CILi128EEENS7_ILi64EEENS7_ILi256EEEEEELi256ENS_6half_tEfNS_4arch4Sm80ELb0ELb0ELb0ELb0ELb1ELb0ELb1ELb1EEENS1_21CollectiveEpilogueFwdINS6_IJS8_SA_S9_EEENS6_IJNS7_ILi1EEESI_SI_EEESC_SE_Li256ELb0ELb1ELb1ELb0EEENS1_19SingleTileSchedulerILb0ELb1ELb1ELi128EEEEEEEEEvNT_6ParamsE:
        .type           _ZN7cutlass13device_kernelIN5flash19enable_sm80_to_sm89INS1_16FlashAttnFwdSm80INS1_25CollectiveMainloopFwdSm80ILi8ELi1ELb1EN4cute5tupleIJNS5_1CILi128EEENS7_ILi64EEENS7_ILi256EEEEEELi256ENS_6half_tEfNS_4arch4Sm80ELb0ELb0ELb0ELb0ELb1ELb0ELb1ELb1EEENS1_21CollectiveEpilogueFwdINS6_IJS8_SA_S9_EEENS6_IJNS7_ILi1EEESI_SI_EEESC_SE_Li256ELb0ELb1ELb1ELb0EEENS1_19SingleTileSchedulerILb0ELb1ELb1ELi128EEEEEEEEEvNT_6ParamsE,@function
        .size           _ZN7cutlass13device_kernelIN5flash19enable_sm80_to_sm89INS1_16FlashAttnFwdSm80INS1_25CollectiveMainloopFwdSm80ILi8ELi1ELb1EN4cute5tupleIJNS5_1CILi128EEENS7_ILi64EEENS7_ILi256EEEEEELi256ENS_6half_tEfNS_4arch4Sm80ELb0ELb0ELb0ELb0ELb1ELb0ELb1ELb1EEENS1_21CollectiveEpilogueFwdINS6_IJS8_SA_S9_EEENS6_IJNS7_ILi1EEESI_SI_EEESC_SE_Li256ELb0ELb1ELb1ELb0EEENS1_19SingleTileSchedulerILb0ELb1ELb1ELi128EEEEEEEEEvNT_6ParamsE,(.L_x_6528 - _ZN7cutlass13device_kernelIN5flash19enable_sm80_to_sm89INS1_16FlashAttnFwdSm80INS1_25CollectiveMainloopFwdSm80ILi8ELi1ELb1EN4cute5tupleIJNS5_1CILi128EEENS7_ILi64EEENS7_ILi256EEEEEELi256ENS_6half_tEfNS_4arch4Sm80ELb0ELb0ELb0ELb0ELb1ELb0ELb1ELb1EEENS1_21CollectiveEpilogueFwdINS6_IJS8_SA_S9_EEENS6_IJNS7_ILi1EEESI_SI_EEESC_SE_Li256ELb0ELb1ELb1ELb0EEENS1_19SingleTileSchedulerILb0ELb1ELb1ELi128EEEEEEEEEvNT_6ParamsE)
        .other          _ZN7cutlass13device_kernelIN5flash19enable_sm80_to_sm89INS1_16FlashAttnFwdSm80INS1_25CollectiveMainloopFwdSm80ILi8ELi1ELb1EN4cute5tupleIJNS5_1CILi128EEENS7_ILi64EEENS7_ILi256EEEEEELi256ENS_6half_tEfNS_4arch4Sm80ELb0ELb0ELb0ELb0ELb1ELb0ELb1ELb1EEENS1_21CollectiveEpilogueFwdINS6_IJS8_SA_S9_EEENS6_IJNS7_ILi1EEESI_SI_EEESC_SE_Li256ELb0ELb1ELb1ELb0EEENS1_19SingleTileSchedulerILb0ELb1ELb1ELi128EEEEEEEEEvNT_6ParamsE,@"STO_CUDA_ENTRY STV_DEFAULT"
_ZN7cutlass13device_kernelIN5flash19enable_sm80_to_sm89INS1_16FlashAttnFwdSm80INS1_25CollectiveMainloopFwdSm80ILi8ELi1ELb1EN4cute5tupleIJNS5_1CILi128EEENS7_ILi64EEENS7_ILi256EEEEEELi256ENS_6half_tEfNS_4arch4Sm80ELb0ELb0ELb0ELb0ELb1ELb0ELb1ELb1EEENS1_21CollectiveEpilogueFwdINS6_IJS8_SA_S9_EEENS6_IJNS7_ILi1EEESI_SI_EEESC_SE_Li256ELb0ELb1ELb1ELb0EEENS1_19SingleTileSchedulerILb0ELb1ELb1ELi128EEEEEEEEEvNT_6ParamsE:
        /* <DEDUP_REMOVED lines=18> */
.L_x_3228:
[----:B------:R-:W-:Y:S02]  /*0120*/  ULDC.64 UR4, c[0x0][0x550] ;  /* 0x0001540000047ab9 */ /* 0x000fe40000000a00 */
[----:B------:R-:W-:Y:S02]  /*0130*/  UISETP.NE.AND UP0, UPT, UR4, 0x1, UPT ;  /* 0x000000010400788c */ /* 0x000fe4000bf05270 */
[----:B------:R-:W-:-:S02]  /*0140*/  UIMAD.WIDE.U32 UR8, UR6, UR5, URZ ;  /* 0x00000005060872a5 */ /* 0x000fc4000f8e003f */
[----:B------:R-:W-:Y:S02]  /*0150*/  ULDC UR4, c[0x0][0x558] ;  /* 0x0001560000047ab9 */ /* 0x000fe40000000800 */
[----:B------:R-:W-:-:S05]  /*0160*/  UMOV UR11, UR6 ;  /* 0x00000006000b7c82 */ /* 0x000fca0008000000 */
[----:B------:R-:W-:-:S03]  /*0170*/  @UP0 USHF.R.U32.HI UR11, URZ, UR4, UR9 ;  /* 0x000000043f0b0299 */ /* 0x000fc60008011609 */
.L_x_3229:
        /* <DEDUP_REMOVED lines=66> */
.L_x_3230:
        /* <DEDUP_REMOVED lines=108> */
[----:B------:R-:W-:-:S04]  /*0c60*/  IMAD R98, R19, 0x20, R18 ;  /* 0x0000002013627824 */ /* 0x000fc800078e0212 */
[--C-:B------:R-:W-:Y:S01]  /*0c70*/  IMAD R0, R0, 0x40, R98.reuse ;  /* 0x0000004000007824 */ /* 0x100fe200078e0262 */
[----:B------:R-:W-:Y:S01]  /*0c80*/  UIMAD UR19, UR15, UR4, URZ ;  /* 0x000000040f1372a4 */ /* 0x000fe2000f8e023f */
[----:B-1----:R-:W-:Y:S01]  /*0c90*/  IMAD R5, R15, 0x80, R98 ;  /* 0x000000800f057824 */ /* 0x002fe200078e0262 */
[----:B------:R-:W-:Y:S01]  /*0ca0*/  UIMAD.WIDE.U32 UR22, UR11, UR4, URZ ;  /* 0x000000040b1672a5 */ /* 0x000fe2000f8e003f */
[----:B------:R-:W-:Y:S01]  /*0cb0*/  IMAD.SHL.U32 R133, R19, 0x8, RZ ;  /* 0x0000000813857824 */ /* 0x000fe200078e00ff */
        /* <DEDUP_REMOVED lines=15> */
[----:B------:R-:W-:Y:S01]  /*0db0*/  IADD3 R58, R133, 0x80, RZ ;  /* 0x00000080853a7810 */ /* 0x000fe20007ffe0ff */
        /* <DEDUP_REMOVED lines=10> */
[----:B------:R-:W-:Y:S01]  /*0e60*/  ISETP.GE.AND P4, PT, R133, c[0x0][0x198], PT ;  /* 0x0000660085007a0c */ /* 0x000fe20003f86270 */
[----:B------:R-:W-:Y:S01]  /*0e70*/  UIMAD UR10, UR6, -0x40, UR10 ;  /* 0xffffffc0060a78a4 */ /* 0x000fe2000f8e020a */
[----:B------:R-:W-:Y:S01]  /*0e80*/  SHF.R.S32.HI R8, RZ, 0x1f, R56 ;  /* 0x0000001fff087819 */ /* 0x000fe20000011438 */
[----:B------:R-:W-:Y:S01]  /*0e90*/  UIADD3 UR5, UR19, UR5, URZ ;  /* 0x0000000513057290 */ /* 0x000fe2000fffe03f */
[----:B------:R-:W-:Y:S01]  /*0ea0*/  @P0 SHF.R.U32.HI R4, RZ, c[0x0][0x2cc], R0 ;  /* 0x0000b300ff040a19 */ /* 0x000fe20000011600 */
[----:B------:R-:W-:Y:S01]  /*0eb0*/  UISETP.GT.AND UP0, UPT, UR6, UR8, UPT ;  /* 0x000000080600728c */ /* 0x000fe2000bf04270 */
[----:B------:R-:W-:-:S02]  /*0ec0*/  ISETP.GE.AND P3, PT, R57, c[0x0][0x198], PT ;  /* 0x0000660039007a0c */ /* 0x000fc40003f66270 */
[--C-:B------:R-:W-:Y:S01]  /*0ed0*/  SHF.R.S32.HI R6, RZ, 0x1f, R4.reuse ;  /* 0x0000001fff067819 */ /* 0x100fe20000011404 */
[----:B------:R-:W-:Y:S01]  /*0ee0*/  IMAD.MOV R0, RZ, RZ, -R4 ;  /* 0x000000ffff007224 */ /* 0x000fe200078e0a04 */
[----:B------:R-:W-:Y:S01]  /*0ef0*/  ISETP.GE.AND P2, PT, R58, c[0x0][0x198], PT ;  /* 0x000066003a007a0c */ /* 0x000fe20003f46270 */
[----:B-1----:R-:W-:Y:S01]  /*0f00*/  IMAD.U32 R3, RZ, RZ, UR19 ;  /* 0x00000013ff037e24 */ /* 0x002fe2000f8e00ff */
[----:B------:R-:W-:Y:S01]  /*0f10*/  LEA.HI R8, R8, R56, RZ, 0x3 ;  /* 0x0000003808087211 */ /* 0x000fe200078f18ff */
[----:B------:R-:W-:Y:S01]  /*0f20*/  IMAD R5, R0, c[0x0][0x2c4], R5 ;  /* 0x0000b10000057a24 */ /* 0x000fe200078e0205 */
[----:B------:R-:W-:Y:S01]  /*0f30*/  ISETP.GE.AND P5, PT, R56, c[0x0][0x198], PT ;  /* 0x0000660038007a0c */ /* 0x000fe20003fa6270 */
[----:B------:R-:W-:Y:S01]  /*0f40*/  IMAD.U32 R2, RZ, RZ, UR18 ;  /* 0x00000012ff027e24 */ /* 0x000fe2000f8e00ff */
[----:B------:R-:W-:Y:S01]  /*0f50*/  LOP3.LUT R177, R8, 0xfffffff8, RZ, 0xc0, !PT ;  /* 0xfffffff808b17812 */ /* 0x000fe200078ec0ff */
[----:B------:R-:W-:Y:S01]  /*0f60*/  IMAD.U32 R3, RZ, RZ, UR5 ;  /* 0x00000005ff037e24 */ /* 0x000fe2000f8e00ff */
[----:B------:R-:W-:Y:S01]  /*0f70*/  SHF.R.S32.HI R0, RZ, 0x1f, R5 ;  /* 0x0000001fff007819 */ /* 0x000fe20000011405 */
[----:B------:R-:W-:Y:S01]  /*0f80*/  IMAD R6, R6, c[0x0][0x1b0], RZ ;  /* 0x00006c0006067a24 */ /* 0x000fe200078e02ff */
[----:B------:R-:W-:Y:S01]  /*0f90*/  ULDC.64 UR4, c[0x0][0x1e8] ;  /* 0x00007a0000047ab9 */ /* 0x000fe20000000a00 */
[C---:B------:R-:W-:Y:S01]  /*0fa0*/  IMAD.WIDE.U32 R2, R4.reuse, c[0x0][0x1b0], R2 ;  /* 0x00006c0004027a25 */ /* 0x040fe200078e0002 */
[----:B------:R-:W-:Y:S01]  /*0fb0*/  UIMAD UR18, UR15, UR4, URZ ;  /* 0x000000040f1272a4 */ /* 0x000fe2000f8e023f */
[----:B------:R-:W-:Y:S01]  /*0fc0*/  ISETP.GE.AND P6, PT, R133, c[0x0][0x1d4], PT ;  /* 0x0000750085007a0c */ /* 0x000fe20003fc6270 */
[----:B------:R-:W-:Y:S01]  /*0fd0*/  UIMAD.WIDE.U32 UR20, UR11, UR4, URZ ;  /* 0x000000040b1472a5 */ /* 0x000fe2000f8e003f */
[----:B------:R-:W-:Y:S01]  /*0fe0*/  IMAD R4, R4, c[0x0][0x1b4], R6 ;  /* 0x00006d0004047a24 */ /* 0x000fe200078e0206 */
[----:B------:R-:W-:Y:S01]  /*0ff0*/  UIMAD UR18, UR11, UR5, UR18 ;  /* 0x000000050b1272a4 */ /* 0x000fe2000f8e0212 */
[----:B------:R-:W-:Y:S01]  /*1000*/  IMAD R0, R0, c[0x0][0x1a8], RZ ;  /* 0x00006a0000007a24 */ /* 0x000fe200078e02ff */
[----:B------:R-:W-:Y:S01]  /*1010*/  LEA.HI R92, R36, R132, RZ, 0x5 ;  /* 0x00000084245c7211 */ /* 0x000fe200078f28ff */
[----:B------:R-:W-:Y:S01]  /*1020*/  IMAD.IADD R3, R3, 0x1, R4 ;  /* 0x0000000103037824 */ /* 0x000fe200078e0204 */
[----:B------:R-:W-:Y:S01]  /*1030*/  UIADD3 UR18, UR21, UR18, URZ ;  /* 0x0000001215127290 */ /* 0x000fe2000fffe03f */
[C---:B------:R-:W-:Y:S01]  /*1040*/  IMAD R6, R5.reuse, c[0x0][0x1ac], R0 ;  /* 0x00006b0005067a24 */ /* 0x040fe200078e0200 */
[----:B------:R-:W-:Y:S01]  /*1050*/  ULDC.64 UR4, c[0x0][0x210] ;  /* 0x0000840000047ab9 */ /* 0x000fe20000000a00 */
[----:B------:R-:W-:Y:S01]  /*1060*/  IMAD.WIDE.U32 R2, R5, c[0x0][0x1a8], R2 ;  /* 0x00006a0005027a25 */ /* 0x000fe200078e0002 */
[----:B------:R-:W-:Y:S01]  /*1070*/  UIMAD UR15, UR15, UR4, URZ ;  /* 0x000000040f0f72a4 */ /* 0x000fe2000f8e023f */
[----:B------:R-:W-:Y:S01]  /*1080*/  SHF.R.S32.HI R97, RZ, 0x1f, R133 ;  /* 0x0000001fff617819 */ /* 0x000fe20000011485 */
[----:B------:R-:W-:Y:S01]  /*1090*/  UIMAD.WIDE.U32 UR22, UR11, UR4, URZ ;  /* 0x000000040b1672a5 */ /* 0x000fe2000f8e003f */
[----:B------:R-:W-:Y:S01]  /*10a0*/  IMAD.SHL.U32 R4, R18, 0x40, RZ ;  /* 0x0000004012047824 */ /* 0x000fe200078e00ff */
[----:B------:R-:W-:Y:S01]  /*10b0*/  LEA R13, P0, R2, c[0x0][0x160], 0x1 ;  /* 0x00005800020d7a11 */ /* 0x000fe200078008ff */
[----:B------:R-:W-:Y:S01]  /*10c0*/  IMAD.IADD R3, R3, 0x1, R6 ;  /* 0x0000000103037824 */ /* 0x000fe200078e0206 */
[----:B------:R-:W-:Y:S01]  /*10d0*/  UIMAD UR4, UR11, UR5, UR15 ;  /* 0x000000050b0472a4 */ /* 0x000fe2000f8e020f */
[----:B------:R-:W-:-:S02]  /*10e0*/  SHF.R.S32.HI R94, RZ, 0x1f, R177 ;  /* 0x0000001fff5e7819 */ /* 0x000fc400000114b1 */
[----:B------:R-:W-:Y:S01]  /*10f0*/  LOP3.LUT R0, R4, 0x1c0, RZ, 0xc0, !PT ;  /* 0x000001c004007812 */ /* 0x000fe200078ec0ff */
[----:B------:R-:W-:Y:S01]  /*1100*/  UIADD3 UR4, UR23, UR4, URZ ;  /* 0x0000000417047290 */ /* 0x000fe2000fffe03f */
[----:B------:R-:W-:Y:S02]  /*1110*/  LEA.HI.X R14, R2, c[0x0][0x164], R3, 0x1, P0 ;  /* 0x00005900020e7a11 */ /* 0x000fe400000f0c03 */
[----:B------:R-:W-:Y:S01]  /*1120*/  SHF.R.U32.HI R4, RZ, 0x3, R0 ;  /* 0x00000003ff047819 */ /* 0x000fe20000011600 */
[----:B------:R-:W-:Y:S01]  /*1130*/  SHFL.IDX PT, R2, R13, RZ, 0x181f ;  /* 0x00181fff0d027589 */ /* 0x000fe200000e0000 */
[----:B------:R-:W-:Y:S02]  /*1140*/  LOP3.LUT R0, R0, 0x38, R133, 0xf8, !PT ;  /* 0x0000003800007812 */ /* 0x000fe400078ef885 */
        /* <DEDUP_REMOVED lines=16> */
[----:B------:R-:W1:Y:S01]  /*1250*/  SHFL.IDX PT, R4, R13, 0x1, 0x181f ;  /* 0x00381f000d047f89 */ /* 0x000e6200000e0000 */
[----:B------:R-:W-:-:S02]  /*1260*/  SHF.R.S32.HI R95, RZ, 0x1f, R178 ;  /* 0x0000001fff5f7819 */ /* 0x000fc400000114b2 */
[----:B------:R-:W-:Y:S01]  /*1270*/  IMAD R16, R0, c[0x0][0x2b8], R9 ;  /* 0x0000ae0000107a24 */ /* 0x000fe200078e0209 */
[----:B------:R3:W-:Y:S01]  /*1280*/  @!P0 LDGSTS.E.BYPASS.LTC128B.128 [R93+0x100], [R6.64], !P4 ;  /* 0x00100000065d8fae */ /* 0x0007e2000e101d4c */
[----:B------:R-:W-:Y:S01]  /*1290*/  @!P0 IMAD.WIDE R8, R176, 0x2, R2 ;  /* 0x00000002b0088825 */ /* 0x000fe200078e0202 */
[----:B------:R-:W-:Y:S02]  /*12a0*/  IADD3 R0, R15, 0x20, RZ ;  /* 0x000000200f007810 */ /* 0x000fe40007ffe0ff */
[----:B------:R-:W-:Y:S02]  /*12b0*/  SHF.R.S32.HI R12, RZ, 0x1f, R16 ;  /* 0x0000001fff0c7819 */ /* 0x000fe40000011410 */
[----:B------:R4:W-:Y:S01]  /*12c0*/  @!P0 LDGSTS.E.BYPASS.LTC128B.128 [R93+0x4100], [R8.64], !P3 ;  /* 0x04100000085d8fae */ /* 0x0009e2000d901d4c */
[----:B------:R-:W-:Y:S01]  /*12d0*/  SHF.R.S32.HI R96, RZ, 0x1f, R176 ;  /* 0x0000001fff607819 */ /* 0x000fe200000114b0 */
        /* <DEDUP_REMOVED lines=14> */
[----:B------:R-:W-:-:S04]  /*13c0*/  @!P0 IMAD.WIDE R6, R178, 0x2, R4 ;  /* 0x00000002b2068825 */ /* 0x000fc800078e0204 */
[----:B------:R-:W-:Y:S01]  /*13d0*/  IMAD.IADD R3, R3, 0x1, R0 ;  /* 0x0000000103037824 */ /* 0x000fe200078e0200 */
[----:B------:R3:W-:Y:S01]  /*13e0*/  @!P0 LDGSTS.E.BYPASS.LTC128B.128 [R93+0x9100], [R6.64], !P2 ;  /* 0x09100000065d8fae */ /* 0x0007e2000d101d4c */
[----:B------:R-:W-:-:S04]  /*13f0*/  @!P0 IMAD.WIDE R4, R177, 0x2, R4 ;  /* 0x00000002b1048825 */ /* 0x000fc800078e0204 */
        /* <DEDUP_REMOVED lines=47> */
[----:B------:R-:W-:Y:S01]  /*16f0*/  ISETP.GE.AND P1, PT, R21, 0x1, PT ;  /* 0x000000011500780c */ /* 0x000fe20003f26270 */
[----:B------:R-:W-:Y:S02]  /*1700*/  IMAD.IADD R0, R132, 0x1, -R0 ;  /* 0x0000000184007824 */ /* 0x000fe400078e0a00 */
        /* <DEDUP_REMOVED lines=52> */
[----:B------:R-:W-:-:S03]  /*1a50*/  LOP3.LUT R0, R0, 0x1c0, RZ, 0xc0, !PT ;  /* 0x000001c000007812 */ /* 0x000fc600078ec0ff */
[----:B------:R-:W-:Y:S01]  /*1a60*/  IMAD.X R33, R5, 0x1, R15, P1 ;  /* 0x0000000105217824 */ /* 0x000fe200008e060f */
[----:B------:R-:W-:Y:S01]  /*1a70*/  R2P PR, R10, 0x6 ;  /* 0x000000060a007804 */ /* 0x000fe20000000000 */
[----:B------:R-:W-:-:S05]  /*1a80*/  @P0 IMAD.WIDE R4, R176, 0x2, R2 ;  /* 0x00000002b0040825 */ /* 0x000fca00078e0202 */
        /* <DEDUP_REMOVED lines=16> */
[----:B------:R-:W-:Y:S01]  /*1b90*/  LOP3.LUT R5, R4, R3, RZ, 0x3c, !PT ;  /* 0x0000000304057212 */ /* 0x000fe200078e3cff */
[----:B------:R-:W-:Y:S01]  /*1ba0*/  IMAD.SHL.U32 R4, R11, 0x40, RZ ;  /* 0x000000400b047824 */ /* 0x000fe200078e00ff */
[----:B------:R-:W-:Y:S01]  /*1bb0*/  LOP3.LUT R3, R0, 0x8, R2, 0xf8, !PT ;  /* 0x0000000800037812 */ /* 0x000fe200078ef802 */
[----:B------:R-:W-:Y:S01]  /*1bc0*/  IMAD.SHL.U32 R2, R92, 0x20, RZ ;  /* 0x000000205c027824 */ /* 0x000fe200078e00ff */
[----:B------:R-:W-:Y:S02]  /*1bd0*/  SHF.R.U32.HI R0, RZ, 0x3, R0 ;  /* 0x00000003ff007819 */ /* 0x000fe40000011600 */
[----:B------:R-:W-:Y:S02]  /*1be0*/  LOP3.LUT R4, R5, 0xfffffe00, R4, 0xf8, !PT ;  /* 0xfffffe0005047812 */ /* 0x000fe400078ef804 */
[----:B------:R-:W-:Y:S02]  /*1bf0*/  LOP3.LUT R2, R2, 0x7ffffc00, RZ, 0xc0, !PT ;  /* 0x7ffffc0002027812 */ /* 0x000fe400078ec0ff */
[----:B------:R-:W-:-:S02]  /*1c00*/  LOP3.LUT R0, R3, R0, RZ, 0x3c, !PT ;  /* 0x0000000003007212 */ /* 0x000fc400078e3cff */
[----:B------:R-:W-:Y:S01]  /*1c10*/  SEL R5, R6, 0xfffffff0, !P1 ;  /* 0xfffffff006057807 */ /* 0x000fe20004800000 */
[----:B------:R-:W-:Y:S01]  /*1c20*/  IMAD.IADD R2, R4, 0x1, R2 ;  /* 0x0000000104027824 */ /* 0x000fe200078e0202 */
[----:B------:R-:W-:Y:S01]  /*1c30*/  BAR.SYNC.DEFER_BLOCKING 0x0 ;  /* 0x0000000000007b1d */ /* 0x000fe20000010000 */
[----:B------:R-:W-:Y:S01]  /*1c40*/  IMAD R0, R9, 0x200, R0 ;  /* 0x0000020009007824 */ /* 0x000fe200078e0200 */
[----:B------:R-:W-:Y:S01]  /*1c50*/  ISETP.GE.AND P1, PT, R133, c[0x0][0x1d4], PT ;  /* 0x0000750085007a0c */ /* 0x000fe20003f26270 */
[C---:B------:R-:W-:Y:S01]  /*1c60*/  IMAD.SHL.U32 R232, R2.reuse, 0x2, RZ ;  /* 0x0000000202e87824 */ /* 0x040fe200078e00ff */
[----:B------:R-:W-:Y:S01]  /*1c70*/  LEA R240, R2, 0x100, 0x1 ;  /* 0x0000010002f07811 */ /* 0x000fe200078e08ff */
[----:B------:R-:W-:Y:S01]  /*1c80*/  IMAD.SHL.U32 R134, R0, 0x2, RZ ;  /* 0x0000000200867824 */ /* 0x000fe200078e00ff */
[----:B------:R-:W-:Y:S02]  /*1c90*/  SEL R0, R7, 0xffffffe0, !P2 ;  /* 0xffffffe007007807 */ /* 0x000fe40005000000 */
[----:B------:R-:W-:Y:S01]  /*1ca0*/  SEL R3, R6, 0xfffffff0, !P0 ;  /* 0xfffffff006037807 */ /* 0x000fe20004000000 */
[--C-:B------:R-:W-:Y:S01]  /*1cb0*/  IMAD R236, R5, 0x2, R240.reuse ;  /* 0x0000000205ec7824 */ /* 0x100fe200078e02f0 */
[----:B------:R-:W-:Y:S01]  /*1cc0*/  ISETP.LT.OR P0, PT, R21, 0x1, P1 ;  /* 0x000000011500780c */ /* 0x000fe20000f01670 */
[C---:B------:R-:W-:Y:S01]  /*1cd0*/  IMAD R240, R0.reuse, 0x2, R240 ;  /* 0x0000000200f07824 */ /* 0x040fe200078e02f0 */
[----:B------:R-:W-:Y:S01]  /*1ce0*/  ISETP.GE.AND P1, PT, R57, c[0x0][0x1d4], PT ;  /* 0x0000750039007a0c */ /* 0x000fe20003f26270 */
[----:B------:R-:W-:Y:S01]  /*1cf0*/  IMAD R244, R0, 0x2, R236 ;  /* 0x0000000200f47824 */ /* 0x000fe200078e02ec */
[----:B------:R-:W-:Y:S01]  /*1d00*/  ISETP.GE.AND P2, PT, R58, c[0x0][0x1d4], PT ;  /* 0x000075003a007a0c */ /* 0x000fe20003f46270 */
[----:B------:R-:W-:Y:S01]  /*1d10*/  IMAD R6, R3, 0x2, R134 ;  /* 0x0000000203067824 */ /* 0x000fe200078e0286 */
        /* <DEDUP_REMOVED lines=34> */
[----:B------:R-:W-:Y:S04]  /*1f40*/  STL [R1], R84 ;  /* 0x0000005401007387 */ /* 0x000fe80000100800 */
        /* <DEDUP_REMOVED lines=9> */
[C---:B------:R-:W-:Y:S01]  /*1fe0*/  ISETP.LT.OR P0, PT, R21.reuse, 0x21, P0 ;  /* 0x000000211500780c */ /* 0x040fe20000701670 */
[----:B------:R-:W-:Y:S08]  /*1ff0*/  HMMA.16816.F32 R60, R172, R40, R12 ;  /* 0x00000028ac3c723c */ /* 0x000ff0000000180c */
[----:B---3--:R-:W-:Y:S04]  /*2000*/  HMMA.16816.F32 R12, R168, R48, RZ ;  /* 0x00000030a80c723c */ /* 0x008fe800000018ff */
[----:B------:R2:W-:Y:S01]  /*2010*/  LDGSTS.E.BYPASS.LTC128B.128 [R93+0x1100], [R26.64], !P0 ;  /* 0x011000001a5d7fae */ /* 0x0005e2000c101d4c */
[----:B------:R-:W-:-:S02]  /*2020*/  ISETP.LT.OR P0, PT, R21, 0x21, P1 ;  /* 0x000000211500780c */ /* 0x000fc40000f01670 */
[----:B------:R-:W-:-:S04]  /*2030*/  ISETP.GE.AND P1, PT, R58, c[0x0][0x1d4], PT ;  /* 0x000075003a007a0c */ /* 0x000fc80003f26270 */
[----:B------:R-:W-:-:S07]  /*2040*/  ISETP.LT.OR P1, PT, R21, 0x21, P1 ;  /* 0x000000211500780c */ /* 0x000fce0000f21670 */
[----:B------:R2:W-:Y:S01]  /*2050*/  LDGSTS.E.BYPASS.LTC128B.128 [R93+0x3100], [R24.64], !P0 ;  /* 0x03100000185d7fae */ /* 0x0005e2000c101d4c */
[----:B------:R-:W-:Y:S02]  /*2060*/  LOP3.LUT P0, RZ, R19, 0x4, RZ, 0xc0, !PT ;  /* 0x0000000413ff7812 */ /* 0x000fe4000780c0ff */
[C---:B-1----:R-:W-:Y:S02]  /*2070*/  HMMA.16816.F32 R16, R168.reuse, R10, RZ ;  /* 0x0000000aa810723c */ /* 0x042fe400000018ff */
[----:B------:R-:W-:Y:S01]  /*2080*/  SEL R2, R7, 0xffffffe0, !P0 ;  /* 0xffffffe007027807 */ /* 0x000fe20004000000 */
[----:B------:R1:W-:Y:S01]  /*2090*/  LDGSTS.E.BYPASS.LTC128B.128 [R93+0x5100], [R34.64], !P1 ;  /* 0x05100000225d7fae */ /* 0x0003e2000c901d4c */
[----:B------:R-:W-:Y:S02]  /*20a0*/  ISETP.LT.OR P0, PT, R21, 0x21, P2 ;  /* 0x000000211500780c */ /* 0x000fe40001701670 */
[----:B------:R-:W-:Y:S01]  /*20b0*/  ISETP.GT.AND P1, PT, R98, 0x3f, PT ;  /* 0x0000003f6200780c */ /* 0x000fe20003f24270 */
[C---:B------:R-:W-:Y:S01]  /*20c0*/  IMAD R251, R2.reuse, 0x2, R134 ;  /* 0x0000000202fb7824 */ /* 0x040fe200078e0286 */
[----:B----4-:R-:W-:Y:S01]  /*20d0*/  HMMA.16816.F32 R20, R168, R52, RZ ;  /* 0x00000034a814723c */ /* 0x010fe200000018ff */
[----:B------:R-:W-:Y:S01]  /*20e0*/  IMAD R252, R2, 0x2, R84 ;  /* 0x0000000202fc7824 */ /* 0x000fe200078e0254 */
[----:B------:R-:W-:-:S05]  /*20f0*/  IADD3 R2, R93, 0x100, RZ ;  /* 0x000001005d027810 */ /* 0x000fca0007ffe0ff */
[----:B------:R-:W-:Y:S01]  /*2100*/  STL [R1+0x10], R2 ;  /* 0x0000100201007387 */ /* 0x000fe20000100800 */
[----:B------:R-:W-:Y:S03]  /*2110*/  HMMA.16816.F32 R12, R172, R68, R12 ;  /* 0x00000044ac0c723c */ /* 0x000fe6000000180c */
        /* <DEDUP_REMOVED lines=10> */
[----:B------:R-:W-:Y:S04]  /*21c0*/  LDSM.16.M88.4 R16, [R251+0x10900] ;  /* 0x01090000fb10783b */ /* 0x000fe80000000200 */
[----:B-1----:R-:W1:Y:S01]  /*21d0*/  LDSM.16.M88.4 R32, [R251+0x10100] ;  /* 0x01010000fb20783b */ /* 0x002e620000000200 */
[C---:B-----5:R-:W-:Y:S03]  /*21e0*/  HMMA.16816.F32 R28, R172.reuse, R44, R24 ;  /* 0x0000002cac1c723c */ /* 0x060fe60000001818 */
[----:B------:R-:W-:Y:S05]  /*21f0*/  LDSM.16.M88.4 R44, [R252] ;  /* 0x00000000fc2c783b */ /* 0x000fea0000000200 */
[----:B------:R-:W-:Y:S08]  /*2200*/  HMMA.16816.F32 R56, R172, R42, R8 ;  /* 0x0000002aac38723c */ /* 0x000ff00000001808 */
[C---:B------:R-:W-:Y:S01]  /*2210*/  HMMA.16816.F32 R8, R168.reuse, R50, RZ ;  /* 0x00000032a808723c */ /* 0x040fe200000018ff */
[----:B------:R-:W2:Y:S07]  /*2220*/  LDSM.16.M88.4 R48, [R251+0x11900] ;  /* 0x01190000fb30783b */ /* 0x000eae0000000200 */
[----:B------:R-:W-:Y:S01]  /*2230*/  HMMA.16816.F32 R24, R168, R54, RZ ;  /* 0x00000036a818723c */ /* 0x000fe200000018ff */
[----:B------:R-:W-:Y:S07]  /*2240*/  LDSM.16.M88.4 R52, [R134+0x12900] ;  /* 0x012900008634783b */ /* 0x000fee0000000200 */
[C---:B------:R-:W-:Y:S08]  /*2250*/  HMMA.16816.F32 R20, R172.reuse, R72, R20 ;  /* 0x00000048ac14723c */ /* 0x040ff00000001814 */
[C---:B------:R-:W-:Y:S01]  /*2260*/  HMMA.16816.F32 R8, R172.reuse, R70, R8 ;  /* 0x00000046ac08723c */ /* 0x040fe20000001808 */
[----:B------:R-:W-:Y:S07]  /*2270*/  LDSM.16.M88.4 R68, [R252+0x800] ;  /* 0x00080000fc44783b */ /* 0x000fee0000000200 */
[----:B------:R-:W-:Y:S01]  /*2280*/  HMMA.16816.F32 R24, R172, R74, R24 ;  /* 0x0000004aac18723c */ /* 0x000fe20000001818 */
[----:B------:R-:W3:Y:S07]  /*2290*/  LDSM.16.M88.4 R72, [R252+0x1000] ;  /* 0x00100000fc48783b */ /* 0x000eee0000000200 */
[C---:B-1----:R-:W-:Y:S08]  /*22a0*/  HMMA.16816.F32 R28, R192.reuse, R32, R28 ;  /* 0x00000020c01c723c */ /* 0x042ff0000000181c */
[C---:B------:R-:W-:Y:S01]  /*22b0*/  HMMA.16816.F32 R32, R192.reuse, R34, R64 ;  /* 0x00000022c020723c */ /* 0x040fe20000001840 */
[----:B------:R-:W-:Y:S07]  /*22c0*/  LDSM.16.M88.4 R64, [R134+0x13100] ;  /* 0x013100008640783b */ /* 0x000fee0000000200 */
[C---:B------:R-:W-:Y:S08]  /*22d0*/  HMMA.16816.F32 R12, R192.reuse, R36, R12 ;  /* 0x00000024c00c723c */ /* 0x040ff0000000180c */
[C---:B------:R-:W-:Y:S08]  /*22e0*/  HMMA.16816.F32 R8, R192.reuse, R38, R8 ;  /* 0x00000026c008723c */ /* 0x040ff00000001808 */
[C---:B------:R-:W-:Y:S01]  /*22f0*/  HMMA.16816.F32 R40, R192.reuse, R16, R60 ;  /* 0x00000010c028723c */ /* 0x040fe2000000183c */
[----:B------:R-:W-:Y:S07]  /*2300*/  LDSM.16.M88.4 R60, [R84+0x2800] ;  /* 0x00280000543c783b */ /* 0x000fee0000000200 */
[C---:B------:R-:W-:Y:S01]  /*2310*/  HMMA.16816.F32 R56, R192.reuse, R18, R56 ;  /* 0x00000012c038723c */ /* 0x040fe20000001838 */
[----:B------:R-:W-:Y:S07]  /*2320*/  LDSM.16.M88.4 R16, [R84+0x2000] ;  /* 0x002000005410783b */ /* 0x000fee0000000200 */
[C---:B--2---:R-:W-:Y:S08]  /*2330*/  HMMA.16816.F32 R20, R192.reuse, R48, R20 ;  /* 0x00000030c014723c */ /* 0x044ff00000001814 */
[----:B------:R-:W-:Y:S01]  /*2340*/  HMMA.16816.F32 R24, R192, R50, R24 ;  /* 0x00000032c018723c */ /* 0x000fe20000001818 */
[----:B------:R-:W1:Y:S07]  /*2350*/  LDSM.16.M88.4 R48, [R134+0x12100] ;  /* 0x012100008630783b */ /* 0x000e6e0000000200 */
[C---:B------:R-:W-:Y:S08]  /*2360*/  HMMA.16816.F32 R28, R196.reuse, R44, R28 ;  /* 0x0000002cc41c723c */ /* 0x040ff0000000181c */
[C---:B------:R-:W-:Y:S01]  /*2370*/  HMMA.16816.F32 R32, R196.reuse, R46, R32 ;  /* 0x0000002ec420723c */ /* 0x040fe20000001820 */
[----:B------:R-:W-:Y:S07]  /*2380*/  LDSM.16.M88.4 R44, [R251+0x12900] ;  /* 0x01290000fb2c783b */ /* 0x000fee0000000200 */
[C---:B---3--:R-:W-:Y:S08]  /*2390*/  HMMA.16816.F32 R12, R196.reuse, R72, R12 ;  /* 0x00000048c40c723c */ /* 0x048ff0000000180c */
[C---:B------:R-:W-:Y:S01]  /*23a0*/  HMMA.16816.F32 R8, R196.reuse, R74, R8 ;  /* 0x0000004ac408723c */ /* 0x040fe20000001808 */
[----:B------:R-:W-:Y:S07]  /*23b0*/  LDSM.16.M88.4 R72, [R251+0x13900] ;  /* 0x01390000fb48783b */ /* 0x000fee0000000200 */
[C---:B------:R-:W-:Y:S01]  /*23c0*/  HMMA.16816.F32 R36, R196.reuse, R68, R40 ;  /* 0x00000044c424723c */ /* 0x040fe20000001828 */
[----:B------:R-:W-:Y:S07]  /*23d0*/  LDSM.16.M88.4 R40, [R251+0x12100] ;  /* 0x01210000fb28783b */ /* 0x000fee0000000200 */
[C---:B------:R-:W-:Y:S01]  /*23e0*/  HMMA.16816.F32 R56, R196.reuse, R70, R56 ;  /* 0x00000046c438723c */ /* 0x040fe20000001838 */
[----:B------:R-:W2:Y:S07]  /*23f0*/  LDSM.16.M88.4 R68, [R84+0x3000] ;  /* 0x003000005444783b */ /* 0x000eae0000000200 */
[C---:B------:R-:W-:Y:S08]  /*2400*/  HMMA.16816.F32 R20, R196.reuse, R80, R20 ;  /* 0x00000050c414723c */ /* 0x040ff00000001814 */
[----:B------:R-:W-:Y:S01]  /*2410*/  HMMA.16816.F32 R24, R196, R82, R24 ;  /* 0x00000052c418723c */ /* 0x000fe20000001818 */
[----:B------:R-:W3:Y:S07]  /*2420*/  LDSM.16.M88.4 R80, [R84+0x3800] ;  /* 0x003800005450783b */ /* 0x000eee0000000200 */
        /* <DEDUP_REMOVED lines=12> */
[C---:B------:R-:W-:Y:S08]  /*24f0*/  HMMA.16816.F32 R28, R204.reuse, R16, R28 ;  /* 0x00000010cc1c723c */ /* 0x040ff0000000181c */
[C---:B------:R-:W-:Y:S01]  /*2500*/  HMMA.16816.F32 R32, R204.reuse, R18, R32 ;  /* 0x00000012cc20723c */ /* 0x040fe20000001820 */
[----:B------:R-:W4:Y:S07]  /*2510*/  LDSM.16.M88.4 R16, [R252+0x2000] ;  /* 0x00200000fc10783b */ /* 0x000f2e0000000200 */
[C---:B--2---:R-:W-:Y:S08]  /*2520*/  HMMA.16816.F32 R12, R204.reuse, R68, R12 ;  /* 0x00000044cc0c723c */ /* 0x044ff0000000180c */
[C---:B------:R-:W-:Y:S01]  /*2530*/  HMMA.16816.F32 R8, R204.reuse, R70, R8 ;  /* 0x00000046cc08723c */ /* 0x040fe20000001808 */
[----:B------:R-:W2:Y:S07]  /*2540*/  LDSM.16.M88.4 R68, [R252+0x3800] ;  /* 0x00380000fc44783b */ /* 0x000eae0000000200 */
[C---:B------:R-:W-:Y:S08]  /*2550*/  HMMA.16816.F32 R36, R204.reuse, R60, R36 ;  /* 0x0000003ccc24723c */ /* 0x040ff00000001824 */
[C---:B------:R-:W-:Y:S01]  /*2560*/  HMMA.16816.F32 R56, R204.reuse, R62, R56 ;  /* 0x0000003ecc38723c */ /* 0x040fe20000001838 */
[----:B------:R-:W-:Y:S07]  /*2570*/  LDSM.16.M88.4 R60, [R134+0x15100] ;  /* 0x01510000863c783b */ /* 0x000fee0000000200 */
[C---:B---3--:R-:W-:Y:S08]  /*2580*/  HMMA.16816.F32 R20, R204.reuse, R80, R20 ;  /* 0x00000050cc14723c */ /* 0x048ff00000001814 */
[----:B------:R-:W-:Y:S01]  /*2590*/  HMMA.16816.F32 R24, R204, R82, R24 ;  /* 0x00000052cc18723c */ /* 0x000fe20000001818 */
[----:B------:R-:W-:Y:S07]  /*25a0*/  LDSM.16.M88.4 R80, [R251+0x16900] ;  /* 0x01690000fb50783b */ /* 0x000fee0000000200 */
[C---:B------:R-:W-:Y:S08]  /*25b0*/  HMMA.16816.F32 R28, R208.reuse, R40, R28 ;  /* 0x00000028d01c723c */ /* 0x040ff0000000181c */
[C---:B------:R-:W-:Y:S01]  /*25c0*/  HMMA.16816.F32 R32, R208.reuse, R42, R32 ;  /* 0x0000002ad020723c */ /* 0x040fe20000001820 */
[----:B------:R-:W-:Y:S07]  /*25d0*/  LDSM.16.M88.4 R40, [R84+0x4000] ;  /* 0x004000005428783b */ /* 0x000fee0000000200 */
[C---:B-1----:R-:W-:Y:S08]  /*25e0*/  HMMA.16816.F32 R12, R208.reuse, R48, R12 ;  /* 0x00000030d00c723c */ /* 0x042ff0000000180c */
[C---:B------:R-:W-:Y:S01]  /*25f0*/  HMMA.16816.F32 R8, R208.reuse, R50, R8 ;  /* 0x00000032d008723c */ /* 0x040fe20000001808 */
[----:B------:R-:W-:Y:S07]  /*2600*/  LDSM.16.M88.4 R48, [R134+0x14900] ;  /* 0x014900008630783b */ /* 0x000fee0000000200 */
[C---:B------:R-:W-:Y:S08]  /*2610*/  HMMA.16816.F32 R36, R208.reuse, R44, R36 ;  /* 0x0000002cd024723c */ /* 0x040ff00000001824 */
[C---:B------:R-:W-:Y:S01]  /*2620*/  HMMA.16816.F32 R56, R208.reuse, R46, R56 ;  /* 0x0000002ed038723c */ /* 0x040fe20000001838 */
[----:B------:R-:W1:Y:S07]  /*2630*/  LDSM.16.M88.4 R44, [R134+0x14100] ;  /* 0x01410000862c783b */ /* 0x000e6e0000000200 */
[C---:B------:R-:W-:Y:S08]  /*2640*/  HMMA.16816.F32 R20, R208.reuse, R72, R20 ;  /* 0x00000048d014723c */ /* 0x040ff00000001814 */
[----:B------:R-:W-:Y:S01]  /*2650*/  HMMA.16816.F32 R24, R208, R74, R24 ;  /* 0x0000004ad018723c */ /* 0x000fe20000001818 */
[----:B------:R-:W3:Y:S07]  /*2660*/  LDSM.16.M88.4 R72, [R134+0x15900] ;  /* 0x015900008648783b */ /* 0x000eee0000000200 */
[C---:B----4-:R-:W-:Y:S08]  /*2670*/  HMMA.16816.F32 R28, R212.reuse, R16, R28 ;  /* 0x00000010d41c723c */ /* 0x050ff0000000181c */
[C---:B------:R-:W-:Y:S08]  /*2680*/  HMMA.16816.F32 R32, R212.reuse, R18, R32 ;  /* 0x00000012d420723c */ /* 0x040ff00000001820 */
[C---:B------:R-:W-:Y:S08]  /*2690*/  HMMA.16816.F32 R12, R212.reuse, R64, R12 ;  /* 0x00000040d40c723c */ /* 0x040ff0000000180c */
[C---:B------:R-:W-:Y:S01]  /*26a0*/  HMMA.16816.F32 R8, R212.reuse, R66, R8 ;  /* 0x00000042d408723c */ /* 0x040fe20000001808 */
[----:B------:R-:W-:Y:S07]  /*26b0*/  LDSM.16.M88.4 R64, [R251+0x15100] ;  /* 0x01510000fb40783b */ /* 0x000fee0000000200 */
[C---:B------:R-:W-:Y:S08]  /*26c0*/  HMMA.16816.F32 R36, R212.reuse, R52, R36 ;  /* 0x00000034d424723c */ /* 0x040ff00000001824 */
[C---:B------:R-:W-:Y:S01]  /*26d0*/  HMMA.16816.F32 R56, R212.reuse, R54, R56 ;  /* 0x00000036d438723c */ /* 0x040fe20000001838 */
[----:B------:R-:W-:Y:S07]  /*26e0*/  LDSM.16.M88.4 R52, [R84+0x4800] ;  /* 0x004800005434783b */ /* 0x000fee0000000200 */
[C---:B--2---:R-:W-:Y:S08]  /*26f0*/  HMMA.16816.F32 R20, R212.reuse, R68, R20 ;  /* 0x00000044d414723c */ /* 0x044ff00000001814 */
[----:B------:R-:W-:Y:S01]  /*2700*/  HMMA.16816.F32 R24, R212, R70, R24 ;  /* 0x00000046d418723c */ /* 0x000fe20000001818 */
[----:B------:R-:W2:Y:S07]  /*2710*/  LDSM.16.M88.4 R68, [R84+0x5000] ;  /* 0x005000005444783b */ /* 0x000eae0000000200 */
        /* <DEDUP_REMOVED lines=8> */
[----:B------:R-:W4:Y:S07]  /*27a0*/  LDSM.16.M88.4 R48, [R251+0x14900] ;  /* 0x01490000fb30783b */ /* 0x000f2e0000000200 */
[C---:B---3--:R-:W-:Y:S08]  /*27b0*/  HMMA.16816.F32 R8, R216.reuse, R72, R20 ;  /* 0x00000048d808723c */ /* 0x048ff00000001814 */
[----:B------:R-:W-:Y:S01]  /*27c0*/  HMMA.16816.F32 R24, R216, R74, R24 ;  /* 0x0000004ad818723c */ /* 0x000fe20000001818 */
[----:B------:R-:W3:Y:S07]  /*27d0*/  LDSM.16.M88.4 R72, [R251+0x15900] ;  /* 0x01590000fb48783b */ /* 0x000eee0000000200 */
[C---:B------:R-:W-:Y:S08]  /*27e0*/  HMMA.16816.F32 R28, R220.reuse, R40, R28 ;  /* 0x00000028dc1c723c */ /* 0x040ff0000000181c */
[C---:B------:R-:W-:Y:S01]  /*27f0*/  HMMA.16816.F32 R32, R220.reuse, R42, R32 ;  /* 0x0000002adc20723c */ /* 0x040fe20000001820 */
[----:B------:R-:W5:Y:S07]  /*2800*/  LDSM.16.M88.4 R40, [R252+0x4000] ;  /* 0x00400000fc28783b */ /* 0x000f6e0000000200 */
[C---:B--2---:R-:W-:Y:S08]  /*2810*/  HMMA.16816.F32 R20, R220.reuse, R68, R16 ;  /* 0x00000044dc14723c */ /* 0x044ff00000001810 */
        /* <DEDUP_REMOVED lines=10> */
[----:B------:R-:W1:Y:S07]  /*28c0*/  LDSM.16.M88.4 R44, [R134+0x16100] ;  /* 0x01610000862c783b */ /* 0x000e6e0000000200 */
[C---:B------:R-:W-:Y:S08]  /*28d0*/  HMMA.16816.F32 R24, R224.reuse, R64, R20 ;  /* 0x00000040e018723c */ /* 0x040ff00000001814 */
[C---:B------:R-:W-:Y:S01]  /*28e0*/  HMMA.16816.F32 R20, R224.reuse, R66, R16 ;  /* 0x00000042e014723c */ /* 0x040fe20000001810 */
[----:B------:R-:W1:Y:S07]  /*28f0*/  LDSM.16.M88.4 R64, [R134+0x17100] ;  /* 0x017100008640783b */ /* 0x000e6e0000000200 */
[C---:B----4-:R-:W-:Y:S08]  /*2900*/  HMMA.16816.F32 R36, R224.reuse, R48, R36 ;  /* 0x00000030e024723c */ /* 0x050ff00000001824 */
[C---:B------:R-:W-:Y:S01]  /*2910*/  HMMA.16816.F32 R56, R224.reuse, R50, R56 ;  /* 0x00000032e038723c */ /* 0x040fe20000001838 */
[----:B------:R-:W-:Y:S07]  /*2920*/  LDSM.16.M88.4 R48, [R84+0x6800] ;  /* 0x006800005430783b */ /* 0x000fee0000000200 */
[C---:B---3--:R-:W-:Y:S08]  /*2930*/  HMMA.16816.F32 R16, R224.reuse, R72, R12 ;  /* 0x00000048e010723c */ /* 0x048ff0000000180c */
[----:B------:R-:W-:Y:S01]  /*2940*/  HMMA.16816.F32 R12, R224, R74, R8 ;  /* 0x0000004ae00c723c */ /* 0x000fe20000001808 */
[----:B------:R-:W3:Y:S07]  /*2950*/  LDSM.16.M88.4 R72, [R134+0x17900] ;  /* 0x017900008648783b */ /* 0x000eee0000000200 */
[C---:B-----5:R-:W-:Y:S08]  /*2960*/  HMMA.16816.F32 R8, R228.reuse, R40, R28 ;  /* 0x00000028e408723c */ /* 0x060ff0000000181c */
[C---:B------:R-:W-:Y:S01]  /*2970*/  HMMA.16816.F32 R32, R228.reuse, R42, R32 ;  /* 0x0000002ae420723c */ /* 0x040fe20000001820 */
[----:B------:R-:W4:Y:S07]  /*2980*/  LDSM.16.M88.4 R40, [R84+0x6000] ;  /* 0x006000005428783b */ /* 0x000f2e0000000200 */
[C---:B--2---:R-:W-:Y:S08]  /*2990*/  HMMA.16816.F32 R28, R228.reuse, R68, R24 ;  /* 0x00000044e41c723c */ /* 0x044ff00000001818 */
[C---:B------:R-:W-:Y:S01]  /*29a0*/  HMMA.16816.F32 R24, R228.reuse, R70, R20 ;  /* 0x00000046e418723c */ /* 0x040fe20000001814 */
[----:B------:R-:W-:Y:S07]  /*29b0*/  LDSM.16.M88.4 R68, [R84+0x7800] ;  /* 0x007800005444783b */ /* 0x000fee0000000200 */
[C---:B------:R-:W-:Y:S08]  /*29c0*/  HMMA.16816.F32 R36, R228.reuse, R60, R36 ;  /* 0x0000003ce424723c */ /* 0x040ff00000001824 */
[C---:B------:R-:W-:Y:S01]  /*29d0*/  HMMA.16816.F32 R56, R228.reuse, R62, R56 ;  /* 0x0000003ee438723c */ /* 0x040fe20000001838 */
[----:B------:R-:W2:Y:S04]  /*29e0*/  LDSM.16.M88.4 R60, [R84+0x7000] ;  /* 0x00700000543c783b */ /* 0x000ea80000000200 */
[----:B------:R-:W-:Y:S03]  /*29f0*/  LDSM.16.M88.4 R84, [R251+0x17100] ;  /* 0x01710000fb54783b */ /* 0x000fe60000000200 */
[C---:B------:R-:W-:Y:S08]  /*2a00*/  HMMA.16816.F32 R20, R228.reuse, R76, R16 ;  /* 0x0000004ce414723c */ /* 0x040ff00000001810 */
[----:B------:R-:W-:Y:S01]  /*2a10*/  HMMA.16816.F32 R16, R228, R78, R12 ;  /* 0x0000004ee410723c */ /* 0x000fe2000000180c */
[----:B------:R-:W5:Y:S07]  /*2a20*/  LDSM.16.M88.4 R76, [R251+0x16100] ;  /* 0x01610000fb4c783b */ /* 0x000f6e0000000200 */
[C---:B-1----:R-:W-:Y:S08]  /*2a30*/  HMMA.16816.F32 R12, R232.reuse, R44, R8 ;  /* 0x0000002ce80c723c */ /* 0x042ff00000001808 */
[C---:B------:R-:W-:Y:S08]  /*2a40*/  HMMA.16816.F32 R8, R232.reuse, R46, R32 ;  /* 0x0000002ee808723c */ /* 0x040ff00000001820 */
[C---:B------:R-:W-:Y:S08]  /*2a50*/  HMMA.16816.F32 R32, R232.reuse, R64, R28 ;  /* 0x00000040e820723c */ /* 0x040ff0000000181c */
[C---:B------:R-:W-:Y:S01]  /*2a60*/  HMMA.16816.F32 R28, R232.reuse, R66, R24 ;  /* 0x00000042e81c723c */ /* 0x040fe20000001818 */
[----:B------:R-:W-:Y:S07]  /*2a70*/  LDSM.16.M88.4 R64, [R252+0x7000] ;  /* 0x00700000fc40783b */ /* 0x000fee0000000200 */
[C---:B------:R-:W-:Y:S08]  /*2a80*/  HMMA.16816.F32 R36, R232.reuse, R52, R36 ;  /* 0x00000034e824723c */ /* 0x040ff00000001824 */
[C---:B------:R-:W-:Y:S08]  /*2a90*/  HMMA.16816.F32 R56, R232.reuse, R54, R56 ;  /* 0x00000036e838723c */ /* 0x040ff00000001838 */
[C---:B---3--:R-:W-:Y:S08]  /*2aa0*/  HMMA.16816.F32 R24, R232.reuse, R72, R20 ;  /* 0x00000048e818723c */ /* 0x048ff00000001814 */
[----:B------:R-:W-:Y:S01]  /*2ab0*/  HMMA.16816.F32 R20, R232, R74, R16 ;  /* 0x0000004ae814723c */ /* 0x000fe20000001810 */
[----:B------:R-:W1:Y:S07]  /*2ac0*/  LDSM.16.M88.4 R72, [R252+0x6000] ;  /* 0x00600000fc48783b */ /* 0x000e6e0000000200 */
[C---:B----4-:R-:W-:Y:S08]  /*2ad0*/  HMMA.16816.F32 R16, R236.reuse, R40, R12 ;  /* 0x00000028ec10723c */ /* 0x050ff0000000180c */
[C---:B------:R-:W-:Y:S08]  /*2ae0*/  HMMA.16816.F32 R12, R236.reuse, R42, R8 ;  /* 0x0000002aec0c723c */ /* 0x040ff00000001808 */
[C---:B------:R-:W-:Y:S08]  /*2af0*/  HMMA.16816.F32 R8, R236.reuse, R48, R36 ;  /* 0x00000030ec08723c */ /* 0x040ff00000001824 */
[C---:B------:R-:W-:Y:S08]  /*2b00*/  HMMA.16816.F32 R56, R236.reuse, R50, R56 ;  /* 0x00000032ec38723c */ /* 0x040ff00000001838 */
[C---:B--2---:R-:W-:Y:S08]  /*2b10*/  HMMA.16816.F32 R52, R236.reuse, R60, R32 ;  /* 0x0000003cec34723c */ /* 0x044ff00000001820 */
[C---:B------:R-:W-:Y:S08]  /*2b20*/  HMMA.16816.F32 R44, R236.reuse, R68, R24 ;  /* 0x00000044ec2c723c */ /* 0x040ff00000001818 */
[C---:B------:R-:W-:Y:S01]  /*2b30*/  HMMA.16816.F32 R48, R236.reuse, R62, R28 ;  /* 0x0000003eec30723c */ /* 0x040fe2000000181c */
[----:B------:R-:W-:Y:S07]  /*2b40*/  LDSM.16.M88.4 R60, [R252+0x7800] ;  /* 0x00780000fc3c783b */ /* 0x000fee0000000200 */
[----:B------:R-:W-:Y:S01]  /*2b50*/  HMMA.16816.F32 R40, R236, R70, R20 ;  /* 0x00000046ec28723c */ /* 0x000fe20000001814 */
[----:B------:R-:W2:Y:S01]  /*2b60*/  LDSM.16.M88.4 R68, [R252+0x6800] ;  /* 0x00680000fc44783b */ /* 0x000ea20000000200 */
[----:B------:R-:W-:-:S06]  /*2b70*/  DEPBAR.LE SB0, 0x0 ;  /* 0x000080000000791a */ /* 0x000fcc0000000000 */
[C---:B-----5:R-:W-:Y:S08]  /*2b80*/  HMMA.16816.F32 R36, R240.reuse, R76, R16 ;  /* 0x0000004cf024723c */ /* 0x060ff00000001810 */
[C---:B------:R-:W-:Y:S08]  /*2b90*/  HMMA.16816.F32 R32, R240.reuse, R78, R12 ;  /* 0x0000004ef020723c */ /* 0x040ff0000000180c */
[C---:B------:R-:W-:Y:S08]  /*2ba0*/  HMMA.16816.F32 R28, R240.reuse, R80, R8 ;  /* 0x00000050f01c723c */ /* 0x040ff00000001808 */
[C---:B------:R-:W-:Y:S08]  /*2bb0*/  HMMA.16816.F32 R20, R240.reuse, R84, R52 ;  /* 0x00000054f014723c */ /* 0x040ff00000001834 */
[C---:B------:R-:W-:Y:S08]  /*2bc0*/  HMMA.16816.F32 R12, R240.reuse, R88, R44 ;  /* 0x00000058f00c723c */ /* 0x040ff0000000182c */
[C---:B------:R-:W-:Y:S08]  /*2bd0*/  HMMA.16816.F32 R24, R240.reuse, R82, R56 ;  /* 0x00000052f018723c */ /* 0x040ff00000001838 */
[C---:B------:R-:W-:Y:S08]  /*2be0*/  HMMA.16816.F32 R16, R240.reuse, R86, R48 ;  /* 0x00000056f010723c */ /* 0x040ff00000001830 */
[----:B------:R-:W-:Y:S08]  /*2bf0*/  HMMA.16816.F32 R8, R240, R90, R40 ;  /* 0x0000005af008723c */ /* 0x000ff00000001828 */
[C---:B-1----:R-:W-:Y:S08]  /*2c00*/  HMMA.16816.F32 R44, R244.reuse, R72, R36 ;  /* 0x00000048f42c723c */ /* 0x042ff00000001824 */
[C---:B------:R-:W-:Y:S08]  /*2c10*/  HMMA.16816.F32 R72, R244.reuse, R74, R32 ;  /* 0x0000004af448723c */ /* 0x040ff00000001820 */
[C---:B--2---:R-:W-:Y:S08]  /*2c20*/  HMMA.16816.F32 R40, R244.reuse, R68, R28 ;  /* 0x00000044f428723c */ /* 0x044ff0000000181c */
[C---:B------:R-:W-:Y:S08]  /*2c30*/  HMMA.16816.F32 R36, R244.reuse, R64, R20 ;  /* 0x00000040f424723c */ /* 0x040ff00000001814 */
[C---:B------:R-:W-:Y:S08]  /*2c40*/  HMMA.16816.F32 R32, R244.reuse, R60, R12 ;  /* 0x0000003cf420723c */ /* 0x040ff0000000180c */
[C---:B------:R-:W-:Y:S08]  /*2c50*/  HMMA.16816.F32 R68, R244.reuse, R70, R24 ;  /* 0x00000046f444723c */ /* 0x040ff00000001818 */
[C---:B------:R-:W-:Y:S08]  /*2c60*/  HMMA.16816.F32 R64, R244.reuse, R66, R16 ;  /* 0x00000042f440723c */ /* 0x040ff00000001810 */
[----:B------:R-:W-:Y:S01]  /*2c70*/  HMMA.16816.F32 R60, R244, R62, R8 ;  /* 0x0000003ef43c723c */ /* 0x000fe20000001808 */
[----:B------:R-:W-:Y:S06]  /*2c80*/  BAR.SYNC.DEFER_BLOCKING 0x0 ;  /* 0x0000000000007b1d */ /* 0x000fec0000010000 */
[----:B------:R-:W-:Y:S05]  /*2c90*/  @!P0 BRA `(.L_x_3232) ;  /* 0x0000052000008947 */ /* 0x000fea0003800000 */
[----:B------:R-:W-:Y:S01]  /*2ca0*/  ULEA UR6, UR6, UR9, 0x6 ;  /* 0x0000000906067291 */ /* 0x000fe2000f8e303f */
[----:B------:R-:W-:Y:S01]  /*2cb0*/  ISETP.NE.AND P2, PT, R99, 0x1, PT ;  /* 0x000000016300780c */ /* 0x000fe20003f45270 */
[----:B------:R-:W-:-:S04]  /*2cc0*/  IMAD.MOV.U32 R9, RZ, RZ, RZ ;  /* 0x000000ffff097224 */ /* 0x000fc800078e00ff */
[----:B------:R-:W-:-:S05]  /*2cd0*/  IMAD.U32 R3, RZ, RZ, UR6 ;  /* 0x00000006ff037e24 */ /* 0x000fca000f8e00ff */
[----:B------:R-:W-:-:S05]  /*2ce0*/  IADD3 R3, R3, -0x40, R98 ;  /* 0xffffffc003037810 */ /* 0x000fca0007ffe062 */
[----:B------:R-:W-:-:S04]  /*2cf0*/  @P2 IMAD.HI.U32 R6, R3, c[0x0][0x2bc], RZ ;  /* 0x0000af0003062a27 */ /* 0x000fc800078e00ff */
[----:B------:R-:W-:Y:S01]  /*2d00*/  IMAD.MOV.U32 R2, RZ, RZ, R3 ;  /* 0x000000ffff027224 */ /* 0x000fe200078e0003 */
        /* <DEDUP_REMOVED lines=13> */
[----:B------:R-:W-:Y:S01]  /*2de0*/  SEL R26, RZ, 0x10, P4 ;  /* 0x00000010ff1a7807 */ /* 0x000fe20002000000 */
[----:B------:R-:W-:Y:S01]  /*2df0*/  IMAD.SHL.U32 R22, R177, 0x2, RZ ;  /* 0x00000002b1167824 */ /* 0x000fe200078e00ff */
[----:B------:R-:W-:Y:S01]  /*2e00*/  SHF.R.S32.HI R2, RZ, 0x1f, R10 ;  /* 0x0000001fff027819 */ /* 0x000fe2000001140a */
[----:B------:R3:W-:Y:S01]  /*2e10*/  STL [R1+0xc], R10 ;  /* 0x00000c0a01007387 */ /* 0x0007e20000100800 */
[----:B------:R-:W-:-:S02]  /*2e20*/  LOP3.LUT R8, R8, 0xf, RZ, 0xc0, !PT ;  /* 0x0000000f08087812 */ /* 0x000fc400078ec0ff */
[----:B------:R-:W-:Y:S02]  /*2e30*/  SHF.L.U64.HI R21, R176, 0x1, R96 ;  /* 0x00000001b0157819 */ /* 0x000fe40000010260 */
[----:B------:R-:W-:Y:S02]  /*2e40*/  SEL R25, RZ, 0x10, P3 ;  /* 0x00000010ff197807 */ /* 0x000fe40001800000 */
[----:B------:R-:W-:Y:S02]  /*2e50*/  SHF.L.U64.HI R23, R178, 0x1, R95 ;  /* 0x00000001b2177819 */ /* 0x000fe4000001025f */
[----:B------:R-:W-:Y:S01]  /*2e60*/  SHF.L.U64.HI R24, R177, 0x1, R94 ;  /* 0x00000001b1187819 */ /* 0x000fe2000001025e */
[----:B-1----:R-:W-:Y:S02]  /*2e70*/  IMAD R6, R2, c[0x0][0x1e0], RZ ;  /* 0x0000780002067a24 */ /* 0x002fe400078e02ff */
[----:B------:R-:W-:-:S04]  /*2e80*/  IMAD.WIDE.U32 R2, R10, c[0x0][0x1e0], RZ ;  /* 0x000078000a027a25 */ /* 0x000fc800078e00ff */
[----:B------:R-:W-:-:S04]  /*2e90*/  IMAD R6, R10, c[0x0][0x1e4], R6 ;  /* 0x000079000a067a24 */ /* 0x000fc800078e0206 */
[----:B------:R-:W-:Y:S01]  /*2ea0*/  IMAD.IADD R3, R3, 0x1, R6 ;  /* 0x0000000103037824 */ /* 0x000fe200078e0206 */
[----:B---3--:R-:W-:-:S04]  /*2eb0*/  IADD3 R10, -R27, 0x10, RZ ;  /* 0x000000101b0a7810 */ /* 0x008fc80007ffe1ff */
[----:B------:R-:W-:Y:S02]  /*2ec0*/  LOP3.LUT R10, R10, 0xf, RZ, 0xc0, !PT ;  /* 0x0000000f0a0a7812 */ /* 0x000fe400078ec0ff */
        /* <DEDUP_REMOVED lines=12> */
[----:B--2---:R-:W-:Y:S01]  /*2f90*/  IADD3 R18, P2, P0, R8, R2, R11 ;  /* 0x0000000208127210 */ /* 0x004fe2000785e00b */
[----:B------:R-:W-:-:S03]  /*2fa0*/  IMAD.SHL.U32 R8, R176, 0x2, RZ ;  /* 0x00000002b0087824 */ /* 0x000fc600078e00ff */
[-C--:B---3--:R-:W-:Y:S02]  /*2fb0*/  IADD3.X R19, RZ, R3.reuse, R9, P2, P0 ;  /* 0x00000003ff137210 */ /* 0x088fe400017e0409 */
[----:B------:R-:W-:Y:S02]  /*2fc0*/  IADD3 R16, P2, P0, R10, R2, R8 ;  /* 0x000000020a107210 */ /* 0x000fe4000785e008 */
[----:B------:R-:W-:Y:S02]  /*2fd0*/  IADD3 R10, -R26, 0x10, RZ ;  /* 0x000000101a0a7810 */ /* 0x000fe40007ffe1ff */
[----:B------:R-:W-:Y:S02]  /*2fe0*/  IADD3.X R17, RZ, R3, R21, P2, P0 ;  /* 0x00000003ff117210 */ /* 0x000fe400017e0415 */
[----:B------:R-:W-:-:S04]  /*2ff0*/  LOP3.LUT R10, R10, 0xf, RZ, 0xc0, !PT ;  /* 0x0000000f0a0a7812 */ /* 0x000fc800078ec0ff */
[----:B------:R-:W-:Y:S02]  /*3000*/  IADD3 R14, P2, P0, R10, R2, R20 ;  /* 0x000000020a0e7210 */ /* 0x000fe4000785e014 */
[----:B------:R-:W-:Y:S02]  /*3010*/  IADD3 R10, -R25, 0x10, RZ ;  /* 0x00000010190a7810 */ /* 0x000fe40007ffe1ff */
[----:B------:R-:W-:Y:S02]  /*3020*/  IADD3.X R15, RZ, R3, R23, P2, P0 ;  /* 0x00000003ff0f7210 */ /* 0x000fe400017e0417 */
[----:B------:R-:W-:-:S04]  /*3030*/  LOP3.LUT R10, R10, 0xf, RZ, 0xc0, !PT ;  /* 0x0000000f0a0a7812 */ /* 0x000fc800078ec0ff */
        /* <DEDUP_REMOVED lines=24> */
.L_x_3232:
[----:B-1----:R-:W-:Y:S01]  /*31c0*/  LOP3.LUT R2, R92, 0xffffffe0, RZ, 0xc0, !PT ;  /* 0xffffffe05c027812 */ /* 0x002fe200078ec0ff */
[----:B------:R-:W-:Y:S01]  /*31d0*/  IMAD.U32 R6, RZ, RZ, UR10 ;  /* 0x0000000aff067e24 */ /* 0x000fe2000f8e00ff */
[----:B------:R-:W-:Y:S01]  /*31e0*/  STL [R1+0x48], R168 ;  /* 0x000048a801007387 */ /* 0x000fe20000100800 */
[----:B------:R-:W-:Y:S02]  /*31f0*/  IMAD.SHL.U32 R135, R4, 0x2, RZ ;  /* 0x0000000204877824 */ /* 0x000fe400078e00ff */
[----:B------:R-:W-:Y:S01]  /*3200*/  IMAD.IADD R2, R132, 0x1, -R2 ;  /* 0x0000000184027824 */ /* 0x000fe200078e0a02 */
[----:B------:R-:W-:Y:S01]  /*3210*/  STL [R1+0x44], R134 ;  /* 0x0000448601007387 */ /* 0x000fe20000100800 */
[----:B------:R-:W-:Y:S01]  /*3220*/  IMAD R248, R5, 0x2, R135 ;  /* 0x0000000205f87824 */ /* 0x000fe200078e0287 */
[C---:B------:R-:W-:Y:S02]  /*3230*/  LEA R250, R0.reuse, R135, 0x1 ;  /* 0x0000008700fa7211 */ /* 0x040fe400078e08ff */
[----:B------:R-:W-:Y:S01]  /*3240*/  SHF.R.S32.HI R3, RZ, 0x1f, R2 ;  /* 0x0000001fff037819 */ /* 0x000fe20000011402 */
[----:B------:R-:W-:Y:S01]  /*3250*/  LDSM.16.MT88.4 R24, [R135+0x100] ;  /* 0x000100008718783b */ /* 0x000fe20000004200 */
[----:B------:R-:W-:-:S02]  /*3260*/  IMAD R249, R0, 0x2, R248 ;  /* 0x0000000200f97824 */ /* 0x000fc400078e02f8 */
[----:B------:R-:W-:Y:S01]  /*3270*/  LEA.HI R3, R3, R2, RZ, 0x2 ;  /* 0x0000000203037211 */ /* 0x000fe200078f10ff */
[----:B------:R-:W-:Y:S03]  /*3280*/  LDSM.16.MT88.4 R28, [R135+0x900] ;  /* 0x00090000871c783b */ /* 0x000fe60000004200 */
[----:B------:R-:W-:Y:S01]  /*3290*/  LOP3.LUT R3, R3, 0x7ffffffc, RZ, 0xc0, !PT ;  /* 0x7ffffffc03037812 */ /* 0x000fe200078ec0ff */
[----:B------:R-:W-:Y:S03]  /*32a0*/  LDSM.16.MT88.4 R48, [R250+0x100] ;  /* 0x00010000fa30783b */ /* 0x000fe60000004200 */
[----:B------:R-:W-:Y:S01]  /*32b0*/  IADD3 R2, R2, -R3, RZ ;  /* 0x8000000302027210 */ /* 0x000fe20007ffe0ff */
[----:B------:R-:W-:Y:S04]  /*32c0*/  LDSM.16.MT88.4 R52, [R248+0x900] ;  /* 0x00090000f834783b */ /* 0x000fe80000004200 */
[----:B------:R-:W-:Y:S01]  /*32d0*/  IMAD R2, R2, -0x2, R6 ;  /* 0xfffffffe02027824 */ /* 0x000fe200078e0206 */
[----:B------:R-:W-:Y:S04]  /*32e0*/  LDSM.16.MT88.4 R76, [R249+0x2100] ;  /* 0x00210000f94c783b */ /* 0x000fe80000004200 */
[----:B------:R-:W-:Y:S01]  /*32f0*/  ISETP.GT.AND P0, PT, R2, RZ, PT ;  /* 0x000000ff0200720c */ /* 0x000fe20003f04270 */
[----:B------:R-:W-:Y:S03]  /*3300*/  LDSM.16.MT88.4 R80, [R249+0x2900] ;  /* 0x00290000f950783b */ /* 0x000fe60000004200 */
[----:B------:R-:W-:Y:S01]  /*3310*/  FSEL R15, R46, -INF , P0 ;  /* 0xff8000002e0f7808 */ /* 0x000fe20000000000 */
[----:B------:R-:W-:Y:S01]  /*3320*/  STL [R1+0x40], R133 ;  /* 0x0000408501007387 */ /* 0x000fe20000100800 */
[----:B------:R-:W-:-:S02]  /*3330*/  FSEL R10, R44, -INF , P0 ;  /* 0xff8000002c0a7808 */ /* 0x000fc40000000000 */
[C---:B------:R-:W-:Y:S01]  /*3340*/  ISETP.GT.AND P0, PT, R2.reuse, 0x1, PT ;  /* 0x000000010200780c */ /* 0x040fe20003f04270 */
[----:B------:R-:W0:Y:S03]  /*3350*/  LDGDEPBAR ;  /* 0x00000000000079af */ /* 0x000e260000000000 */
        /* <DEDUP_REMOVED lines=24> */
[C---:B------:R-:W-:Y:S02]  /*34e0*/  ISETP.GT.AND P0, PT, R2.reuse, 0x19, PT ;  /* 0x000000190200780c */ /* 0x040fe40003f04270 */
        /* <DEDUP_REMOVED lines=30> */
[----:B------:R-:W-:Y:S01]  /*36d0*/  FMNMX.FTZ R12, R17, R12, !PT ;  /* 0x0000000c110c7209 */ /* 0x000fe20007810000 */
[----:B------:R-:W-:Y:S01]  /*36e0*/  LDSM.16.MT88.4 R32, [R249+0x100] ;  /* 0x00010000f920783b */ /* 0x000fe20000004200 */
        /* <DEDUP_REMOVED lines=9> */
[----:B------:R-:W-:Y:S02]  /*3780*/  FMNMX.FTZ R3, R20, R3, !PT ;  /* 0x0000000314037209 */ /* 0x000fe40007810000 */
[----:B------:R-:W-:Y:S02]  /*3790*/  FMNMX.FTZ R2, R91, R2, !PT ;  /* 0x000000025b027209 */ /* 0x000fe40007810000 */
[----:B------:R-:W-:Y:S02]  /*37a0*/  FMNMX.FTZ R3, R22, R3, !PT ;  /* 0x0000000316037209 */ /* 0x000fe40007810000 */
[----:B------:R-:W-:-:S02]  /*37b0*/  FMNMX.FTZ R2, R89, R2, !PT ;  /* 0x0000000259027209 */ /* 0x000fc40007810000 */
        /* <DEDUP_REMOVED lines=39> */
[----:B------:R1:W-:Y:S01]  /*3a30*/  MUFU.EX2 R86, R8 ;  /* 0x0000000800567308 */ /* 0x0003e20000000800 */
[----:B------:R-:W-:-:S07]  /*3a40*/  FFMA.FTZ R16, R16, c[0x0][0x2d0], -R3 ;  /* 0x0000b40010107a23 */ /* 0x000fce0000010803 */
[----:B------:R2:W-:Y:S08]  /*3a50*/  MUFU.EX2 R14, R4 ;  /* 0x00000004000e7308 */ /* 0x0005f00000000800 */
[----:B------:R-:W3:Y:S01]  /*3a60*/  MUFU.EX2 R88, R7 ;  /* 0x0000000700587308 */ /* 0x000ee20000000800 */
[----:B-1----:R-:W-:Y:S01]  /*3a70*/  F2FP.PACK_AB R8, R85, R87 ;  /* 0x000000575508723e */ /* 0x002fe200000000ff */
[----:B--2---:R-:W-:-:S06]  /*3a80*/  FFMA.FTZ R4, R18, c[0x0][0x2d0], -R3 ;  /* 0x0000b40012047a23 */ /* 0x004fcc0000010803 */
[----:B------:R-:W-:Y:S01]  /*3a90*/  MUFU.EX2 R15, R15 ;  /* 0x0000000f000f7308 */ /* 0x000fe20000000800 */
[----:B---3--:R-:W-:-:S07]  /*3aa0*/  F2FP.PACK_AB R10, R88, R86 ;  /* 0x00000056580a723e */ /* 0x008fce00000000ff */
[----:B------:R-:W1:Y:S08]  /*3ab0*/  MUFU.EX2 R13, R16 ;  /* 0x00000010000d7308 */ /* 0x000e700000000800 */
[----:B------:R2:W3:Y:S08]  /*3ac0*/  MUFU.EX2 R84, R4 ;  /* 0x0000000400547308 */ /* 0x0004f00000000800 */
[----:B------:R3:W4:Y:S01]  /*3ad0*/  MUFU.EX2 R145, R11 ;  /* 0x0000000b00917308 */ /* 0x0007220000000800 */
[----:B-1----:R-:W-:Y:S01]  /*3ae0*/  F2FP.PACK_AB R9, R13, R15 ;  /* 0x0000000f0d09723e */ /* 0x002fe200000000ff */
[----:B--2---:R-:W-:-:S06]  /*3af0*/  FFMA.FTZ R4, R19, c[0x0][0x2d0], -R3 ;  /* 0x0000b40013047a23 */ /* 0x004fcc0000010803 */
[----:B------:R4:W-:Y:S01]  /*3b00*/  MUFU.EX2 R144, R6 ;  /* 0x0000000600907308 */ /* 0x0009e20000000800 */
[----:B---3--:R-:W-:-:S07]  /*3b10*/  F2FP.PACK_AB R11, R84, R14 ;  /* 0x0000000e540b723e */ /* 0x008fce00000000ff */
[----:B------:R1:W-:Y:S01]  /*3b20*/  MUFU.EX2 R183, R4 ;  /* 0x0000000400b77308 */ /* 0x0003e20000000800 */
[----:B------:R-:W-:Y:S01]  /*3b30*/  HMMA.16816.F32 R16, R8, R26, RZ ;  /* 0x0000001a0810723c */ /* 0x000fe200000018ff */
[----:B----4-:R-:W-:-:S07]  /*3b40*/  F2FP.PACK_AB R6, R138, R145 ;  /* 0x000000918a06723e */ /* 0x010fce00000000ff */
        /* <DEDUP_REMOVED lines=13> */
[C---:B------:R-:W-:Y:S08]  /*3c20*/  HMMA.16816.F32 R164, R4.reuse, R28, R20 ;  /* 0x0000001c04a4723c */ /* 0x040ff00000001814 */
[----:B------:R-:W-:Y:S01]  /*3c30*/  HMMA.16816.F32 R56, R4, R30, R16 ;  /* 0x0000001e0438723c */ /* 0x000fe20000001810 */
[----:B------:R-:W1:Y:S07]  /*3c40*/  LDSM.16.MT88.4 R28, [R135+0x2100] ;  /* 0x00210000871c783b */ /* 0x000e6e0000004200 */
[C---:B------:R-:W-:Y:S08]  /*3c50*/  HMMA.16816.F32 R20, R8.reuse, R48, RZ ;  /* 0x000000300814723c */ /* 0x040ff000000018ff */
[----:B------:R-:W-:Y:S08]  /*3c60*/  HMMA.16816.F32 R16, R8, R50, RZ ;  /* 0x000000320810723c */ /* 0x000ff000000018ff */
[----:B------:R-:W-:Y:S01]  /*3c70*/  IMAD.MOV.U32 R131, RZ, RZ, R57 ;  /* 0x000000ffff837224 */ /* 0x000fe200078e0039 */
[----:B------:R-:W-:Y:S01]  /*3c80*/  MOV R130, R56 ;  /* 0x0000003800827202 */ /* 0x000fe20000000f00 */
[----:B------:R-:W-:Y:S01]  /*3c90*/  IMAD.MOV.U32 R113, RZ, RZ, R58 ;  /* 0x000000ffff717224 */ /* 0x000fe200078e003a */
[----:B------:R-:W-:Y:S01]  /*3ca0*/  HMMA.16816.F32 R156, R4, R52, R40 ;  /* 0x00000034049c723c */ /* 0x000fe20000001828 */
[----:B------:R-:W-:-:S07]  /*3cb0*/  IMAD.MOV.U32 R112, RZ, RZ, R59 ;  /* 0x000000ffff707224 */ /* 0x000fce00078e003b */
[C---:B------:R-:W-:Y:S08]  /*3cc0*/  HMMA.16816.F32 R56, R4.reuse, R44, R20 ;  /* 0x0000002c0438723c */ /* 0x040ff00000001814 */
[C---:B------:R-:W-:Y:S01]  /*3cd0*/  HMMA.16816.F32 R148, R4.reuse, R54, R24 ;  /* 0x000000360494723c */ /* 0x040fe20000001818 */
[----:B------:R-:W2:Y:S07]  /*3ce0*/  LDSM.16.MT88.4 R52, [R250+0x2900] ;  /* 0x00290000fa34783b */ /* 0x000eae0000004200 */
[----:B------:R-:W-:Y:S08]  /*3cf0*/  HMMA.16816.F32 R16, R4, R46, R16 ;  /* 0x0000002e0410723c */ /* 0x000ff00000001810 */
[----:B------:R-:W-:Y:S01]  /*3d00*/  HMMA.16816.F32 R24, R8, R68, RZ ;  /* 0x000000440818723c */ /* 0x000fe200000018ff */
[----:B------:R-:W-:Y:S01]  /*3d10*/  MOV R137, R57 ;  /* 0x0000003900897202 */ /* 0x000fe20000000f00 */
[----:B------:R-:W-:Y:S01]  /*3d20*/  IMAD.MOV.U32 R136, RZ, RZ, R56 ;  /* 0x000000ffff887224 */ /* 0x000fe200078e0038 */
[----:B------:R-:W-:Y:S01]  /*3d30*/  MOV R179, R59 ;  /* 0x0000003b00b37202 */ /* 0x000fe20000000f00 */
[----:B------:R-:W-:-:S02]  /*3d40*/  IMAD.MOV.U32 R168, RZ, RZ, R58 ;  /* 0x000000ffffa87224 */ /* 0x000fc400078e003a */
[----:B------:R-:W3:Y:S02]  /*3d50*/  LDSM.16.MT88.4 R56, [R248+0x2900] ;  /* 0x00290000f838783b */ /* 0x000ee40000004200 */
[C---:B------:R-:W-:Y:S08]  /*3d60*/  HMMA.16816.F32 R48, R8.reuse, R32, RZ ;  /* 0x000000200830723c */ /* 0x040ff000000018ff */
[----:B------:R-:W-:Y:S01]  /*3d70*/  IMAD.MOV.U32 R119, RZ, RZ, R17 ;  /* 0x000000ffff777224 */ /* 0x000fe200078e0011 */
[----:B------:R-:W-:Y:S01]  /*3d80*/  MOV R117, R19 ;  /* 0x0000001300757202 */ /* 0x000fe20000000f00 */
[----:B------:R-:W-:Y:S01]  /*3d90*/  IMAD.MOV.U32 R118, RZ, RZ, R18 ;  /* 0x000000ffff767224 */ /* 0x000fe200078e0012 */
[----:B------:R-:W-:Y:S01]  /*3da0*/  HMMA.16816.F32 R20, R8, R70, RZ ;  /* 0x000000460814723c */ /* 0x000fe200000018ff */
[----:B------:R-:W-:-:S07]  /*3db0*/  IMAD.MOV.U32 R116, RZ, RZ, R16 ;  /* 0x000000ffff747224 */ /* 0x000fce00078e0010 */
[C---:B------:R-:W-:Y:S08]  /*3dc0*/  HMMA.16816.F32 R16, R8.reuse, R76, RZ ;  /* 0x0000004c0810723c */ /* 0x040ff000000018ff */
[C---:B------:R-:W-:Y:S08]  /*3dd0*/  HMMA.16816.F32 R44, R8.reuse, R34, RZ ;  /* 0x00000022082c723c */ /* 0x040ff000000018ff */
[C---:B-1----:R-:W-:Y:S08]  /*3de0*/  HMMA.16816.F32 R40, R8.reuse, R28, RZ ;  /* 0x0000001c0828723c */ /* 0x042ff000000018ff */
[C---:B------:R-:W-:Y:S08]  /*3df0*/  HMMA.16816.F32 R36, R8.reuse, R30, RZ ;  /* 0x0000001e0824723c */ /* 0x040ff000000018ff */
[C---:B------:R-:W-:Y:S08]  /*3e00*/  HMMA.16816.F32 R32, R8.reuse, R64, RZ ;  /* 0x000000400820723c */ /* 0x040ff000000018ff */
[----:B------:R-:W-:Y:S01]  /*3e10*/  HMMA.16816.F32 R28, R8, R66, RZ ;  /* 0x00000042081c723c */ /* 0x000fe200000018ff */
[----:B------:R-:W1:Y:S07]  /*3e20*/  LDSM.16.MT88.4 R64, [R135+0x4100] ;  /* 0x004100008740783b */ /* 0x000e6e0000004200 */
[C---:B--2---:R-:W-:Y:S08]  /*3e30*/  HMMA.16816.F32 R24, R4.reuse, R52, R24 ;  /* 0x000000340418723c */ /* 0x044ff00000001818 */
[C---:B------:R-:W-:Y:S01]  /*3e40*/  HMMA.16816.F32 R140, R4.reuse, R72, R48 ;  /* 0x00000048048c723c */ /* 0x040fe20000001830 */
[----:B------:R-:W2:Y:S07]  /*3e50*/  LDSM.16.MT88.4 R48, [R248+0x4100] ;  /* 0x00410000f830783b */ /* 0x000eae0000004200 */
[C---:B------:R-:W-:Y:S07]  /*3e60*/  HMMA.16816.F32 R16, R4.reuse, R80, R16 ;  /* 0x000000500410723c */ /* 0x040fee0000001810 */
[----:B------:R-:W-:Y:S01]  /*3e70*/  IMAD.MOV.U32 R80, RZ, RZ, R145 ;  /* 0x000000ffff507224 */ /* 0x000fe200078e0091 */
[----:B------:R-:W-:Y:S01]  /*3e80*/  HMMA.16816.F32 R20, R4, R54, R20 ;  /* 0x000000360414723c */ /* 0x000fe20000001814 */
[----:B------:R-:W-:Y:S01]  /*3e90*/  IMAD.MOV.U32 R121, RZ, RZ, R24 ;  /* 0x000000ffff797224 */ /* 0x000fe200078e0018 */
[----:B------:R-:W-:Y:S01]  /*3ea0*/  MOV R120, R25 ;  /* 0x0000001900787202 */ /* 0x000fe20000000f00 */
[----:B------:R-:W-:Y:S01]  /*3eb0*/  IMAD.MOV.U32 R134, RZ, RZ, R26 ;  /* 0x000000ffff867224 */ /* 0x000fe200078e001a */
[----:B------:R-:W-:Y:S01]  /*3ec0*/  LDSM.16.MT88.4 R52, [R249+0x4100] ;  /* 0x00410000f934783b */ /* 0x000fe20000004200 */
[----:B------:R-:W-:Y:S01]  /*3ed0*/  IMAD.MOV.U32 R133, RZ, RZ, R27 ;  /* 0x000000ffff857224 */ /* 0x000fe200078e001b */
[----:B------:R-:W-:-:S02]  /*3ee0*/  MOV R81, R144 ;  /* 0x0000009000517202 */ /* 0x000fc40000000f00 */
[C---:B------:R-:W-:Y:S01]  /*3ef0*/  HMMA.16816.F32 R100, R4.reuse, R60, R40 ;  /* 0x0000003c0464723c */ /* 0x040fe20000001828 */
[----:B------:R-:W4:Y:S04]  /*3f00*/  LDSM.16.MT88.4 R24, [R135+0x4900] ;  /* 0x004900008718783b */ /* 0x000f280000004200 */
[----:B------:R-:W-:Y:S03]  /*3f10*/  LDSM.16.MT88.4 R40, [R248+0x4900] ;  /* 0x00490000f828783b */ /* 0x000fe60000004200 */
[----:B---3--:R-:W-:Y:S01]  /*3f20*/  HMMA.16816.F32 R32, R4, R56, R32 ;  /* 0x000000380420723c */ /* 0x008fe20000001820 */
[----:B------:R-:W-:Y:S01]  /*3f30*/  IMAD.MOV.U32 R124, RZ, RZ, R16 ;  /* 0x000000ffff7c7224 */ /* 0x000fe200078e0010 */
[----:B------:R-:W-:Y:S01]  /*3f40*/  MOV R110, R18 ;  /* 0x00000012006e7202 */ /* 0x000fe20000000f00 */
[----:B------:R-:W-:-:S02]  /*3f50*/  IMAD.MOV.U32 R109, RZ, RZ, R17 ;  /* 0x000000ffff6d7224 */ /* 0x000fc400078e0011 */
[----:B------:R-:W-:-:S03]  /*3f60*/  IMAD.MOV.U32 R111, RZ, RZ, R19 ;  /* 0x000000ffff6f7224 */ /* 0x000fc600078e0013 */
[C---:B------:R-:W-:Y:S01]  /*3f70*/  HMMA.16816.F32 R28, R4.reuse, R58, R28 ;  /* 0x0000003a041c723c */ /* 0x040fe2000000181c */
[----:B------:R-:W-:Y:S01]  /*3f80*/  MOV R129, R22 ;  /* 0x0000001600817202 */ /* 0x000fe20000000f00 */
[----:B------:R-:W-:Y:S01]  /*3f90*/  IMAD.MOV.U32 R128, RZ, RZ, R23 ;  /* 0x000000ffff807224 */ /* 0x000fe200078e0017 */
[----:B------:R-:W-:Y:S01]  /*3fa0*/  MOV R122, R20 ;  /* 0x00000014007a7202 */ /* 0x000fe20000000f00 */
[----:B------:R-:W-:Y:S01]  /*3fb0*/  IMAD.MOV.U32 R123, RZ, RZ, R21 ;  /* 0x000000ffff7b7224 */ /* 0x000fe200078e0015 */
[----:B------:R-:W-:Y:S03]  /*3fc0*/  LDSM.16.MT88.4 R56, [R250+0x4900] ;  /* 0x00490000fa38783b */ /* 0x000fe60000004200 */
[----:B------:R-:W-:Y:S01]  /*3fd0*/  HMMA.16816.F32 R72, R4, R74, R44 ;  /* 0x0000004a0448723c */ /* 0x000fe2000000182c */
[----:B------:R-:W3:Y:S01]  /*3fe0*/  LDSM.16.MT88.4 R44, [R250+0x4100] ;  /* 0x00410000fa2c783b */ /* 0x000ee20000004200 */
[----:B------:R-:W-:Y:S01]  /*3ff0*/  IMAD.MOV.U32 R182, RZ, RZ, R101 ;  /* 0x000000ffffb67224 */ /* 0x000fe200078e0065 */
[----:B------:R-:W-:Y:S01]  /*4000*/  MOV R181, R102 ;  /* 0x0000006600b57202 */ /* 0x000fe20000000f00 */
[----:B------:R-:W-:-:S02]  /*4010*/  IMAD.MOV.U32 R180, RZ, RZ, R103 ;  /* 0x000000ffffb47224 */ /* 0x000fc400078e0067 */
[----:B------:R-:W-:Y:S02]  /*4020*/  IMAD.MOV.U32 R0, RZ, RZ, R100 ;  /* 0x000000ffff007224 */ /* 0x000fe400078e0064 */
[----:B-1----:R-:W-:Y:S01]  /*4030*/  HMMA.16816.F32 R16, R8, R64, RZ ;  /* 0x000000400810723c */ /* 0x002fe200000018ff */
[----:B------:R-:W-:Y:S01]  /*4040*/  MOV R103, R34 ;  /* 0x0000002200677202 */ /* 0x000fe20000000f00 */
[----:B------:R-:W-:Y:S01]  /*4050*/  IMAD.MOV.U32 R102, RZ, RZ, R35 ;  /* 0x000000ffff667224 */ /* 0x000fe200078e0023 */
[----:B------:R-:W-:Y:S01]  /*4060*/  MOV R100, R32 ;  /* 0x0000002000647202 */ /* 0x000fe20000000f00 */
[----:B------:R-:W-:-:S03]  /*4070*/  IMAD.MOV.U32 R101, RZ, RZ, R33 ;  /* 0x000000ffff657224 */ /* 0x000fc600078e0021 */
[----:B------:R-:W-:Y:S01]  /*4080*/  IMAD.MOV.U32 R64, RZ, RZ, R123 ;  /* 0x000000ffff407224 */ /* 0x000fe200078e007b */
[----:B------:R-:W-:Y:S01]  /*4090*/  HMMA.16816.F32 R68, R4, R62, R36 ;  /* 0x0000003e0444723c */ /* 0x000fe20000001824 */
[----:B------:R-:W-:Y:S01]  /*40a0*/  IMAD.MOV.U32 R115, RZ, RZ, R30 ;  /* 0x000000ffff737224 */ /* 0x000fe200078e001e */
[----:B------:R-:W-:Y:S01]  /*40b0*/  MOV R76, R28 ;  /* 0x0000001c004c7202 */ /* 0x000fe20000000f00 */
[----:B------:R-:W-:Y:S01]  /*40c0*/  IMAD.MOV.U32 R114, RZ, RZ, R31 ;  /* 0x000000ffff727224 */ /* 0x000fe200078e001f */
[----:B------:R-:W1:Y:S01]  /*40d0*/  LDSM.16.MT88.4 R60, [R135+0x6100] ;  /* 0x00610000873c783b */ /* 0x000e620000004200 */
[----:B------:R-:W-:Y:S02]  /*40e0*/  IMAD.MOV.U32 R77, RZ, RZ, R29 ;  /* 0x000000ffff4d7224 */ /* 0x000fe400078e001d */
[----:B------:R-:W-:Y:S01]  /*40f0*/  IMAD.MOV.U32 R65, RZ, RZ, R122 ;  /* 0x000000ffff417224 */ /* 0x000fe200078e007a */
[C---:B------:R-:W-:Y:S07]  /*4100*/  HMMA.16816.F32 R20, R8.reuse, R78, RZ ;  /* 0x0000004e0814723c */ /* 0x040fee00000018ff */
[----:B------:R-:W-:Y:S01]  /*4110*/  IMAD.MOV.U32 R78, RZ, RZ, R139 ;  /* 0x000000ffff4e7224 */ /* 0x000fe200078e008b */
[----:B------:R-:W-:Y:S01]  /*4120*/  HMMA.16816.F32 R36, R8, R66, RZ ;  /* 0x000000420824723c */ /* 0x000fe200000018ff */
[----:B------:R-:W-:-:S06]  /*4130*/  IMAD.MOV.U32 R79, RZ, RZ, R138 ;  /* 0x000000ffff4f7224 */ /* 0x000fcc00078e008a */
[----:B------:R-:W-:Y:S01]  /*4140*/  IMAD.MOV.U32 R66, RZ, RZ, R129 ;  /* 0x000000ffff427224 */ /* 0x000fe200078e0081 */
[----:B--2---:R-:W-:Y:S01]  /*4150*/  HMMA.16816.F32 R32, R8, R48, RZ ;  /* 0x000000300820723c */ /* 0x004fe200000018ff */
[----:B------:R-:W-:-:S07]  /*4160*/  MOV R67, R128 ;  /* 0x0000008000437202 */ /* 0x000fce0000000f00 */
[----:B------:R-:W-:Y:S01]  /*4170*/  HMMA.16816.F32 R28, R8, R50, RZ ;  /* 0x00000032081c723c */ /* 0x000fe200000018ff */
[----:B------:R-:W2:Y:S07]  /*4180*/  LDSM.16.MT88.4 R48, [R249+0x4900] ;  /* 0x00490000f930783b */ /* 0x000eae0000004200 */
[C---:B----4-:R-:W-:Y:S08]  /*4190*/  HMMA.16816.F32 R184, R4.reuse, R24, R16 ;  /* 0x0000001804b8723c */ /* 0x050ff00000001810 */
[----:B------:R-:W-:Y:S07]  /*41a0*/  HMMA.16816.F32 R188, R4, R82, R20 ;  /* 0x0000005204bc723c */ /* 0x000fee0000001814 */
[----:B------:R-:W-:Y:S01]  /*41b0*/  MOV R83, R137 ;  /* 0x0000008900537202 */ /* 0x000fe20000000f00 */
[----:B---3--:R-:W-:Y:S01]  /*41c0*/  HMMA.16816.F32 R16, R8, R44, RZ ;  /* 0x0000002c0810723c */ /* 0x008fe200000018ff */
[----:B------:R-:W-:-:S06]  /*41d0*/  IMAD.MOV.U32 R82, RZ, RZ, R136 ;  /* 0x000000ffff527224 */ /* 0x000fcc00078e0088 */
[----:B------:R-:W-:Y:S01]  /*41e0*/  IMAD.MOV.U32 R45, RZ, RZ, R119 ;  /* 0x000000ffff2d7224 */ /* 0x000fe200078e0077 */
[----:B------:R-:W-:Y:S01]  /*41f0*/  HMMA.16816.F32 R144, R4, R26, R36 ;  /* 0x0000001a0490723c */ /* 0x000fe20000001824 */
[----:B------:R-:W3:Y:S01]  /*4200*/  LDSM.16.MT88.4 R36, [R135+0x6900] ;  /* 0x006900008724783b */ /* 0x000ee20000004200 */
[----:B------:R-:W-:-:S06]  /*4210*/  IMAD.MOV.U32 R44, RZ, RZ, R116 ;  /* 0x000000ffff2c7224 */ /* 0x000fcc00078e0074 */
[C---:B------:R-:W-:Y:S08]  /*4220*/  HMMA.16816.F32 R160, R4.reuse, R40, R32 ;  /* 0x0000002804a0723c */ /* 0x040ff00000001820 */
[----:B------:R-:W-:Y:S01]  /*4230*/  HMMA.16816.F32 R136, R4, R42, R28 ;  /* 0x0000002a0488723c */ /* 0x000fe2000000181c */
[----:B------:R-:W4:Y:S07]  /*4240*/  LDSM.16.MT88.4 R40, [R248+0x6100] ;  /* 0x00610000f828783b */ /* 0x000f2e0000004200 */
[C---:B------:R-:W-:Y:S07]  /*4250*/  HMMA.16816.F32 R24, R8.reuse, R54, RZ ;  /* 0x000000360818723c */ /* 0x040fee00000018ff */
[----:B------:R-:W-:Y:S01]  /*4260*/  IMAD.MOV.U32 R55, RZ, RZ, R80 ;  /* 0x000000ffff377224 */ /* 0x000fe200078e0050 */
[----:B-1----:R-:W-:Y:S01]  /*4270*/  HMMA.16816.F32 R20, R8, R60, RZ ;  /* 0x0000003c0814723c */ /* 0x002fe200000018ff */
[----:B------:R-:W-:Y:S01]  /*4280*/  IMAD.MOV.U32 R54, RZ, RZ, R81 ;  /* 0x000000ffff367224 */ /* 0x000fe200078e0051 */
[----:B------:R-:W-:Y:S01]  /*4290*/  MOV R80, R121 ;  /* 0x0000007900507202 */ /* 0x000fe20000000f00 */
[----:B------:R-:W-:-:S04]  /*42a0*/  IMAD.MOV.U32 R81, RZ, RZ, R120 ;  /* 0x000000ffff517224 */ /* 0x000fc800078e0078 */
[----:B------:R-:W-:Y:S01]  /*42b0*/  IMAD.MOV.U32 R60, RZ, RZ, R113 ;  /* 0x000000ffff3c7224 */ /* 0x000fe200078e0071 */
[----:B------:R-:W-:Y:S01]  /*42c0*/  HMMA.16816.F32 R28, R8, R52, RZ ;  /* 0x00000034081c723c */ /* 0x000fe200000018ff */
[----:B------:R-:W-:-:S06]  /*42d0*/  MOV R61, R112 ;  /* 0x00000070003d7202 */ /* 0x000fcc0000000f00 */
[----:B------:R-:W-:Y:S01]  /*42e0*/  IMAD.MOV.U32 R53, RZ, RZ, R78 ;  /* 0x000000ffff357224 */ /* 0x000fe200078e004e */
[----:B------:R-:W-:Y:S01]  /*42f0*/  HMMA.16816.F32 R152, R4, R56, R16 ;  /* 0x000000380498723c */ /* 0x000fe20000001810 */
[----:B------:R-:W-:Y:S01]  /*4300*/  MOV R52, R79 ;  /* 0x0000004f00347202 */ /* 0x000fe20000000f00 */
[----:B------:R-:W-:Y:S01]  /*4310*/  IMAD.MOV.U32 R79, RZ, RZ, R114 ;  /* 0x000000ffff4f7224 */ /* 0x000fe200078e0072 */
[----:B------:R-:W-:-:S04]  /*4320*/  MOV R78, R115 ;  /* 0x00000073004e7202 */ /* 0x000fc80000000f00 */
[----:B------:R-:W-:Y:S01]  /*4330*/  MOV R56, R118 ;  /* 0x0000007600387202 */ /* 0x000fe20000000f00 */
[----:B------:R-:W-:Y:S01]  /*4340*/  IMAD.MOV.U32 R57, RZ, RZ, R117 ;  /* 0x000000ffff397224 */ /* 0x000fe200078e0075 */
[----:B------:R-:W-:Y:S07]  /*4350*/  HMMA.16816.F32 R32, R8, R46, RZ ;  /* 0x0000002e0820723c */ /* 0x000fee00000018ff */
[----:B------:R-:W-:Y:S01]  /*4360*/  MOV R46, R131 ;  /* 0x00000083002e7202 */ /* 0x000fe20000000f00 */
[----:B--2---:R-:W-:Y:S01]  /*4370*/  HMMA.16816.F32 R116, R4, R50, R24 ;  /* 0x000000320474723c */ /* 0x004fe20000001818 */
[----:B------:R-:W1:Y:S01]  /*4380*/  LDSM.16.MT88.4 R24, [R248+0x6900] ;  /* 0x00690000f818783b */ /* 0x000e620000004200 */
[----:B------:R-:W-:-:S06]  /*4390*/  IMAD.MOV.U32 R47, RZ, RZ, R130 ;  /* 0x000000ffff2f7224 */ /* 0x000fcc00078e0082 */
[----:B------:R-:W-:Y:S08]  /*43a0*/  HMMA.16816.F32 R16, R8, R62, RZ ;  /* 0x0000003e0810723c */ /* 0x000ff000000018ff */
[C---:B---3--:R-:W-:Y:S08]  /*43b0*/  HMMA.16816.F32 R112, R4.reuse, R36, R20 ;  /* 0x000000240470723c */ /* 0x048ff00000001814 */
[----:B------:R-:W-:Y:S01]  /*43c0*/  HMMA.16816.F32 R120, R4, R48, R28 ;  /* 0x000000300478723c */ /* 0x000fe2000000181c */
[----:B------:R-:W2:Y:S07]  /*43d0*/  LDSM.16.MT88.4 R28, [R250+0x6100] ;  /* 0x00610000fa1c783b */ /* 0x000eae0000004200 */
[----:B----4-:R-:W-:Y:S07]  /*43e0*/  HMMA.16816.F32 R20, R8, R40, RZ ;  /* 0x000000280814723c */ /* 0x010fee00000018ff */
[----:B------:R-:W-:Y:S01]  /*43f0*/  IMAD.MOV.U32 R40, RZ, RZ, R60 ;  /* 0x000000ffff287224 */ /* 0x000fe200078e003c */
[----:B------:R-:W-:Y:S01]  /*4400*/  HMMA.16816.F32 R128, R4, R58, R32 ;  /* 0x0000003a0480723c */ /* 0x000fe20000001820 */
[----:B------:R-:W-:-:S06]  /*4410*/  MOV R41, R61 ;  /* 0x0000003d00297202 */ /* 0x000fcc0000000f00 */
[----:B------:R-:W-:Y:S01]  /*4420*/  IMAD.MOV.U32 R32, RZ, RZ, R103 ;  /* 0x000000ffff207224 */ /* 0x000fe200078e0067 */
[----:B------:R-:W-:Y:S01]  /*4430*/  MOV R34, R101 ;  /* 0x0000006500227202 */ /* 0x000fe20000000f00 */
[----:B------:R-:W-:Y:S02]  /*4440*/  IMAD.MOV.U32 R33, RZ, RZ, R102 ;  /* 0x000000ffff217224 */ /* 0x000fe400078e0066 */
[----:B------:R-:W-:Y:S02]  /*4450*/  IMAD.MOV.U32 R35, RZ, RZ, R100 ;  /* 0x000000ffff237224 */ /* 0x000fe400078e0064 */
[----:B------:R-:W-:Y:S08]  /*4460*/  HMMA.16816.F32 R100, R4, R38, R16 ;  /* 0x000000260464723c */ /* 0x000ff00000001810 */
[----:B------:R-:W-:Y:S07]  /*4470*/  HMMA.16816.F32 R16, R8, R42, RZ ;  /* 0x0000002a0810723c */ /* 0x000fee00000018ff */
[----:B------:R-:W-:Y:S01]  /*4480*/  IMAD.MOV.U32 R43, RZ, RZ, R46 ;  /* 0x000000ffff2b7224 */ /* 0x000fe200078e002e */
[C---:B-1----:R-:W-:Y:S01]  /*4490*/  HMMA.16816.F32 R60, R4.reuse, R24, R20 ;  /* 0x00000018043c723c */ /* 0x042fe20000001814 */
[----:B------:R-:W1:Y:S01]  /*44a0*/  LDSM.16.MT88.4 R20, [R250+0x6900] ;  /* 0x00690000fa14783b */ /* 0x000e620000004200 */
[----:B------:R-:W-:Y:S01]  /*44b0*/  IMAD.MOV.U32 R42, RZ, RZ, R47 ;  /* 0x000000ffff2a7224 */ /* 0x000fe200078e002f */
[----:B------:R-:W-:Y:S01]  /*44c0*/  MOV R46, R56 ;  /* 0x00000038002e7202 */ /* 0x000fe20000000f00 */
[----:B------:R-:W-:Y:S11]  /*44d0*/  IMAD.MOV.U32 R47, RZ, RZ, R57 ;  /* 0x000000ffff2f7224 */ /* 0x000ff600078e0039 */
[----:B------:R-:W-:Y:S01]  /*44e0*/  @!UPT UIADD3 URZ, URZ, URZ, URZ ;  /* 0x0000003f3f3ff290 */ /* 0x000fe2000fffe03f */
[----:B------:R-:W-:Y:S08]  /*44f0*/  HMMA.16816.F32 R56, R4, R26, R16 ;  /* 0x0000001a0438723c */ /* 0x000ff00000001810 */
[----:B--2---:R-:W-:Y:S07]  /*4500*/  HMMA.16816.F32 R16, R8, R28, RZ ;  /* 0x0000001c0810723c */ /* 0x004fee00000018ff */
        /* <DEDUP_REMOVED lines=16> */
[----:B------:R-:W-:Y:S01]  /*4610*/  HMMA.16816.F32 R24, R4, R18, R8 ;  /* 0x000000120418723c */ /* 0x000fe20000001808 */
[----:B------:R-:W-:Y:S01]  /*4620*/  IMAD.MOV.U32 R66, RZ, RZ, R181 ;  /* 0x000000ffff427224 */ /* 0x000fe200078e00b5 */
[----:B------:R-:W1:Y:S01]  /*4630*/  LDSM.16.MT88.4 R8, [R135+0x1100] ;  /* 0x001100008708783b */ /* 0x000e620000004200 */
[----:B------:R-:W-:Y:S01]  /*4640*/  IMAD.MOV.U32 R23, RZ, RZ, R67 ;  /* 0x000000ffff177224 */ /* 0x000fe200078e0043 */
[----:B------:R-:W-:Y:S01]  /*4650*/  MOV R67, R180 ;  /* 0x000000b400437202 */ /* 0x000fe20000000f00 */
[----:B------:R-:W-:-:S02]  /*4660*/  FFMA.FTZ R17, R89, c[0x0][0x2d0], -R12 ;  /* 0x0000b40059117a23 */ /* 0x000fc4000001080c */
[----:B------:R-:W-:Y:S01]  /*4670*/  IMAD.MOV.U32 R7, RZ, RZ, R64 ;  /* 0x000000ffff077224 */ /* 0x000fe200078e0040 */
[----:B------:R-:W-:Y:S01]  /*4680*/  MOV R6, R65 ;  /* 0x0000004100067202 */ /* 0x000fe20000000f00 */
[----:B------:R-:W-:Y:S02]  /*4690*/  IMAD.MOV.U32 R64, RZ, RZ, R0 ;  /* 0x000000ffff407224 */ /* 0x000fe400078e0000 */
[----:B------:R-:W-:Y:S02]  /*46a0*/  FFMA.FTZ R0, R97, c[0x0][0x2d0], -R12 ;  /* 0x0000b40061007a23 */ /* 0x000fe4000001080c */
[----:B------:R-:W-:Y:S02]  /*46b0*/  IMAD.MOV.U32 R97, RZ, RZ, R124 ;  /* 0x000000ffff617224 */ /* 0x000fe400078e007c */
[----:B------:R2:W-:Y:S01]  /*46c0*/  MUFU.EX2 R124, R0 ;  /* 0x00000000007c7308 */ /* 0x0005e20000000800 */
[----:B------:R-:W-:Y:S02]  /*46d0*/  IMAD.MOV.U32 R65, RZ, RZ, R182 ;  /* 0x000000ffff417224 */ /* 0x000fe400078e00b6 */
[----:B------:R-:W-:-:S02]  /*46e0*/  FADD.FTZ R4, R87, R85 ;  /* 0x0000005557047221 */ /* 0x000fc40000010000 */
[----:B------:R-:W-:Y:S02]  /*46f0*/  FADD.FTZ R5, R15, R13 ;  /* 0x0000000d0f057221 */ /* 0x000fe40000010000 */
[----:B------:R-:W-:Y:S02]  /*4700*/  FADD.FTZ R4, R86, R4 ;  /* 0x0000000456047221 */ /* 0x000fe40000010000 */
[--C-:B------:R-:W-:Y:S02]  /*4710*/  FFMA.FTZ R18, R91, c[0x0][0x2d0], -R12.reuse ;  /* 0x0000b4005b127a23 */ /* 0x100fe4000001080c */
[--C-:B------:R-:W-:Y:S02]  /*4720*/  FFMA.FTZ R20, R93, c[0x0][0x2d0], -R12.reuse ;  /* 0x0000b4005d147a23 */ /* 0x100fe4000001080c */
[--C-:B------:R-:W-:Y:S02]  /*4730*/  FFMA.FTZ R19, R92, c[0x0][0x2d0], -R12.reuse ;  /* 0x0000b4005c137a23 */ /* 0x100fe4000001080c */
[----:B--2---:R-:W-:-:S02]  /*4740*/  FFMA.FTZ R0, R96, c[0x0][0x2d0], -R12 ;  /* 0x0000b40060007a23 */ /* 0x004fc4000001080c */
[----:B------:R-:W-:Y:S02]  /*4750*/  IMAD.MOV.U32 R96, RZ, RZ, R7 ;  /* 0x000000ffff607224 */ /* 0x000fe400078e0007 */
[----:B------:R2:W-:Y:S01]  /*4760*/  MUFU.EX2 R181, R0 ;  /* 0x0000000000b57308 */ /* 0x0005e20000000800 */
[----:B------:R-:W-:Y:S02]  /*4770*/  IMAD.MOV.U32 R7, RZ, RZ, R30 ;  /* 0x000000ffff077224 */ /* 0x000fe400078e001e */
[----:B------:R-:W-:Y:S01]  /*4780*/  IMAD.MOV.U32 R30, RZ, RZ, R28 ;  /* 0x000000ffff1e7224 */ /* 0x000fe200078e001c */
[----:B------:R-:W-:Y:S01]  /*4790*/  MOV R28, R42 ;  /* 0x0000002a001c7202 */ /* 0x000fe20000000f00 */
[----:B------:R-:W-:Y:S02]  /*47a0*/  IMAD.MOV.U32 R42, RZ, RZ, R40 ;  /* 0x000000ffff2a7224 */ /* 0x000fe400078e0028 */
[----:B------:R-:W-:Y:S02]  /*47b0*/  FFMA.FTZ R13, R106, c[0x0][0x2d0], -R3 ;  /* 0x0000b4006a0d7a23 */ /* 0x000fe40000010803 */
[----:B------:R-:W-:Y:S01]  /*47c0*/  IMAD.MOV.U32 R40, RZ, RZ, R52 ;  /* 0x000000ffff287224 */ /* 0x000fe200078e0034 */
[----:B------:R-:W-:Y:S01]  /*47d0*/  MOV R52, R82 ;  /* 0x0000005200347202 */ /* 0x000fe20000000f00 */
[----:B------:R-:W-:-:S02]  /*47e0*/  IMAD.MOV.U32 R82, RZ, RZ, R168 ;  /* 0x000000ffff527224 */ /* 0x000fc400078e00a8 */
[----:B------:R-:W-:Y:S01]  /*47f0*/  FFMA.FTZ R15, R98, c[0x0][0x2d0], -R3 ;  /* 0x0000b400620f7a23 */ /* 0x000fe20000010803 */
[----:B------:R-:W-:Y:S01]  /*4800*/  MUFU.EX2 R20, R20 ;  /* 0x0000001400147308 */ /* 0x000fe20000000800 */
[----:B------:R-:W-:Y:S01]  /*4810*/  UIADD3 UR6, UR7, -0x2, URZ ;  /* 0xfffffffe07067890 */ /* 0x000fe2000fffe03f */
[----:B--2---:R-:W-:Y:S01]  /*4820*/  FFMA.FTZ R0, R95, c[0x0][0x2d0], -R12 ;  /* 0x0000b4005f007a23 */ /* 0x004fe2000001080c */
[----:B------:R2:W5:Y:S01]  /*4830*/  LDL.LU R168, [R1+0x48] ;  /* 0x0000480001a87983 */ /* 0x0005620000300800 */
[----:B------:R-:W-:Y:S02]  /*4840*/  IMAD.MOV.U32 R95, RZ, RZ, R6 ;  /* 0x000000ffff5f7224 */ /* 0x000fe400078e0006 */
[----:B------:R-:W-:Y:S02]  /*4850*/  IMAD.MOV.U32 R6, RZ, RZ, R23 ;  /* 0x000000ffff067224 */ /* 0x000fe400078e0017 */
[----:B------:R3:W-:Y:S02]  /*4860*/  MUFU.EX2 R180, R0 ;  /* 0x0000000000b47308 */ /* 0x0007e40000000800 */
[----:B---3--:R-:W-:-:S06]  /*4870*/  FFMA.FTZ R0, R94, c[0x0][0x2d0], -R12 ;  /* 0x0000b4005e007a23 */ /* 0x008fcc000001080c */
[----:B------:R3:W4:Y:S02]  /*4880*/  MUFU.EX2 R182, R0 ;  /* 0x0000000000b67308 */ /* 0x0007240000000800 */
[----:B---3--:R-:W-:-:S06]  /*4890*/  FFMA.FTZ R0, R105, c[0x0][0x2d0], -R3 ;  /* 0x0000b40069007a23 */ /* 0x008fcc0000010803 */
[----:B------:R3:W-:Y:S02]  /*48a0*/  MUFU.EX2 R21, R0 ;  /* 0x0000000000157308 */ /* 0x0007e40000000800 */
[----:B---3--:R-:W-:-:S06]  /*48b0*/  FFMA.FTZ R0, R104, c[0x0][0x2d0], -R3 ;  /* 0x0000b40068007a23 */ /* 0x008fcc0000010803 */
[----:B------:R3:W1:Y:S02]  /*48c0*/  MUFU.EX2 R22, R0 ;  /* 0x0000000000167308 */ /* 0x0006640000000800 */
[----:B---3--:R-:W-:Y:S01]  /*48d0*/  FFMA.FTZ R0, R108, c[0x0][0x2d0], -R3 ;  /* 0x0000b4006c007a23 */ /* 0x008fe20000010803 */
[----:B------:R-:W-:Y:S02]  /*48e0*/  MOV R108, R97 ;  /* 0x00000061006c7202 */ /* 0x000fe40000000f00 */
[----:B------:R-:W-:Y:S02]  /*48f0*/  MOV R97, R16 ;  /* 0x0000001000617202 */ /* 0x000fe40000000f00 */
[----:B------:R-:W-:Y:S01]  /*4900*/  MOV R16, R31 ;  /* 0x0000001f00107202 */ /* 0x000fe20000000f00 */
[----:B------:R-:W-:Y:S01]  /*4910*/  IMAD.MOV.U32 R31, RZ, RZ, R29 ;  /* 0x000000ffff1f7224 */ /* 0x000fe200078e001d */
[----:B------:R3:W-:Y:S01]  /*4920*/  MUFU.EX2 R23, R0 ;  /* 0x0000000000177308 */ /* 0x0007e20000000800 */
[----:B------:R-:W-:Y:S01]  /*4930*/  IMAD.MOV.U32 R29, RZ, RZ, R43 ;  /* 0x000000ffff1d7224 */ /* 0x000fe200078e002b */
[----:B------:R-:W-:Y:S01]  /*4940*/  MOV R43, R41 ;  /* 0x00000029002b7202 */ /* 0x000fe20000000f00 */
[----:B------:R-:W-:-:S02]  /*4950*/  IMAD.MOV.U32 R41, RZ, RZ, R53 ;  /* 0x000000ffff297224 */ /* 0x000fc400078e0035 */
[----:B------:R-:W-:Y:S01]  /*4960*/  IMAD.MOV.U32 R53, RZ, RZ, R83 ;  /* 0x000000ffff357224 */ /* 0x000fe200078e0053 */
[----:B------:R-:W-:Y:S01]  /*4970*/  MOV R83, R179 ;  /* 0x000000b300537202 */ /* 0x000fe20000000f00 */
[----:B---3--:R-:W-:-:S04]  /*4980*/  FFMA.FTZ R0, R107, c[0x0][0x2d0], -R3 ;  /* 0x0000b4006b007a23 */ /* 0x008fc80000010803 */
[----:B------:R3:W1:Y:S01]  /*4990*/  MUFU.EX2 R179, R0 ;  /* 0x0000000000b37308 */ /* 0x0006620000000800 */
[----:B------:R-:W-:Y:S02]  /*49a0*/  IMAD.MOV.U32 R105, RZ, RZ, R96 ;  /* 0x000000ffff697224 */ /* 0x000fe400078e0060 */
[----:B------:R-:W-:Y:S02]  /*49b0*/  IMAD.MOV.U32 R107, RZ, RZ, R6 ;  /* 0x000000ffff6b7224 */ /* 0x000fe400078e0006 */
[----:B------:R-:W-:Y:S02]  /*49c0*/  IMAD.MOV.U32 R96, RZ, RZ, R7 ;  /* 0x000000ffff607224 */ /* 0x000fe400078e0007 */
[----:B------:R-:W-:Y:S01]  /*49d0*/  IMAD.MOV.U32 R6, RZ, RZ, R30 ;  /* 0x000000ffff067224 */ /* 0x000fe200078e001e */
[----:B------:R-:W-:Y:S01]  /*49e0*/  MOV R106, R97 ;  /* 0x00000061006a7202 */ /* 0x000fe20000000f00 */
[----:B------:R-:W-:Y:S01]  /*49f0*/  IMAD.MOV.U32 R7, RZ, RZ, R31 ;  /* 0x000000ffff077224 */ /* 0x000fe200078e001f */
[----:B------:R-:W-:Y:S01]  /*4a00*/  MOV R97, R16 ;  /* 0x0000001000617202 */ /* 0x000fe20000000f00 */
[----:B------:R-:W-:Y:S01]  /*4a10*/  FFMA.FTZ R16, R90, c[0x0][0x2d0], -R3 ;  /* 0x0000b4005a107a23 */ /* 0x000fe20000010803 */
[----:B------:R-:W-:Y:S01]  /*4a20*/  MOV R90, R6 ;  /* 0x00000006005a7202 */ /* 0x000fe20000000f00 */
[----:B------:R-:W-:Y:S01]  /*4a30*/  IMAD.MOV.U32 R91, RZ, RZ, R7 ;  /* 0x000000ffff5b7224 */ /* 0x000fe200078e0007 */
[----:B------:R-:W-:Y:S01]  /*4a40*/  MOV R30, R42 ;  /* 0x0000002a001e7202 */ /* 0x000fe20000000f00 */
[----:B---3--:R-:W-:Y:S01]  /*4a50*/  FADD.FTZ R0, R14, R5 ;  /* 0x000000050e007221 */ /* 0x008fe20000010000 */
[----:B----4-:R-:W-:Y:S01]  /*4a60*/  F2FP.PACK_AB R6, R182, R180 ;  /* 0x000000b4b606723e */ /* 0x010fe200000000ff */
[----:B------:R-:W-:Y:S01]  /*4a70*/  FADD.FTZ R14, R88, R4 ;  /* 0x00000004580e7221 */ /* 0x000fe20000010000 */
[----:B------:R-:W-:Y:S01]  /*4a80*/  F2FP.PACK_AB R4, R181, R124 ;  /* 0x0000007cb504723e */ /* 0x000fe200000000ff */
[----:B------:R-:W-:Y:S01]  /*4a90*/  IMAD.MOV.U32 R31, RZ, RZ, R43 ;  /* 0x000000ffff1f7224 */ /* 0x000fe200078e002b */
[----:B-1----:R-:W-:-:S02]  /*4aa0*/  F2FP.PACK_AB R5, R22, R21 ;  /* 0x000000151605723e */ /* 0x002fc400000000ff */
[----:B------:R-:W-:-:S07]  /*4ab0*/  F2FP.PACK_AB R7, R179, R23 ;  /* 0x00000017b307723e */ /* 0x000fce00000000ff */
[C---:B------:R-:W-:Y:S08]  /*4ac0*/  HMMA.16816.F32 R164, R4.reuse, R8, R164 ;  /* 0x0000000804a4723c */ /* 0x040ff000000018a4 */
[----:B------:R-:W-:Y:S01]  /*4ad0*/  HMMA.16816.F32 R28, R4, R10, R28 ;  /* 0x0000000a041c723c */ /* 0x000fe2000000181c */
[----:B------:R-:W1:Y:S01]  /*4ae0*/  LDSM.16.MT88.4 R8, [R248+0x1100] ;  /* 0x00110000f808783b */ /* 0x000e620000004200 */
[----:B------:R-:W-:Y:S01]  /*4af0*/  MOV R42, R40 ;  /* 0x00000028002a7202 */ /* 0x000fe20000000f00 */
[----:B------:R-:W-:Y:S01]  /*4b00*/  IMAD.MOV.U32 R43, RZ, RZ, R41 ;  /* 0x000000ffff2b7224 */ /* 0x000fe200078e0029 */
[----:B------:R-:W-:Y:S01]  /*4b10*/  MOV R40, R54 ;  /* 0x0000003600287202 */ /* 0x000fe20000000f00 */
[----:B------:R-:W-:Y:S01]  /*4b20*/  IMAD.MOV.U32 R41, RZ, RZ, R55 ;  /* 0x000000ffff297224 */ /* 0x000fe200078e0037 */
[----:B------:R-:W-:Y:S01]  /*4b30*/  MOV R88, R96 ;  /* 0x0000006000587202 */ /* 0x000fe20000000f00 */
[----:B------:R-:W-:Y:S01]  /*4b40*/  IMAD.MOV.U32 R104, RZ, RZ, R95 ;  /* 0x000000ffff687224 */ /* 0x000fe200078e005f */
[----:B------:R-:W-:Y:S01]  /*4b50*/  MOV R94, R40 ;  /* 0x00000028005e7202 */ /* 0x000fe20000000f00 */
[----:B------:R-:W-:Y:S01]  /*4b60*/  IMAD.MOV.U32 R89, RZ, RZ, R97 ;  /* 0x000000ffff597224 */ /* 0x000fe200078e0061 */
[----:B------:R-:W-:Y:S01]  /*4b70*/  MOV R97, R42 ;  /* 0x0000002a00617202 */ /* 0x000fe20000000f00 */
[----:B------:R-:W-:-:S02]  /*4b80*/  IMAD.MOV.U32 R96, RZ, RZ, R43 ;  /* 0x000000ffff607224 */ /* 0x000fc400078e002b */
[----:B------:R-:W-:Y:S01]  /*4b90*/  IMAD.MOV.U32 R95, RZ, RZ, R41 ;  /* 0x000000ffff5f7224 */ /* 0x000fe200078e0029 */
[C---:B-1----:R-:W-:Y:S08]  /*4ba0*/  HMMA.16816.F32 R156, R4.reuse, R8, R156 ;  /* 0x00000008049c723c */ /* 0x042ff0000000189c */
[----:B------:R-:W-:Y:S01]  /*4bb0*/  HMMA.16816.F32 R40, R4, R10, R148 ;  /* 0x0000000a0428723c */ /* 0x000fe20000001894 */
[----:B------:R-:W1:Y:S01]  /*4bc0*/  LDSM.16.MT88.4 R8, [R250+0x1100] ;  /* 0x00110000fa08783b */ /* 0x000e620000004200 */
[----:B------:R-:W-:Y:S01]  /*4bd0*/  MOV R54, R82 ;  /* 0x0000005200367202 */ /* 0x000fe20000000f00 */
[----:B------:R-:W-:-:S07]  /*4be0*/  IMAD.MOV.U32 R55, RZ, RZ, R83 ;  /* 0x000000ffff377224 */ /* 0x000fce00078e0053 */
        /* <DEDUP_REMOVED lines=9> */
[----:B------:R-:W-:Y:S01]  /*4c80*/  MOV R82, R134 ;  /* 0x0000008600527202 */ /* 0x000fe20000000f00 */
[----:B------:R-:W-:-:S02]  /*4c90*/  IMAD.MOV.U32 R83, RZ, RZ, R133 ;  /* 0x000000ffff537224 */ /* 0x000fc400078e0085 */
[----:B------:R-:W-:Y:S01]  /*4ca0*/  FFMA.FTZ R12, R99, c[0x0][0x2d0], -R3 ;  /* 0x0000b400630c7a23 */ /* 0x000fe20000010803 */
[----:B------:R2:W5:Y:S02]  /*4cb0*/  LDL.LU R134, [R1+0x44] ;  /* 0x0000440001867983 */ /* 0x0005640000300800 */
[C---:B-1----:R-:W-:Y:S08]  /*4cc0*/  HMMA.16816.F32 R72, R4.reuse, R8, R88 ;  /* 0x000000080448723c */ /* 0x042ff00000001858 */
[----:B------:R-:W-:Y:S01]  /*4cd0*/  HMMA.16816.F32 R76, R4, R10, R76 ;  /* 0x0000000a044c723c */ /* 0x000fe2000000184c */
[----:B------:R-:W1:Y:S01]  /*4ce0*/  LDSM.16.MT88.4 R8, [R250+0x3100] ;  /* 0x00310000fa08783b */ /* 0x000e620000004200 */
[----:B------:R-:W-:Y:S01]  /*4cf0*/  FADD.FTZ R3, R84, R0 ;  /* 0x0000000054037221 */ /* 0x000fe20000010000 */
[----:B------:R-:W-:-:S02]  /*4d00*/  UISETP.GE.AND UP0, UPT, UR6, UR8, UPT ;  /* 0x000000080600728c */ /* 0x000fc4000bf06270 */
[----:B------:R2:W5:Y:S03]  /*4d10*/  LDL.LU R133, [R1+0x40] ;  /* 0x0000400001857983 */ /* 0x0005660000300800 */
        /* <DEDUP_REMOVED lines=13> */
[----:B------:R-:W-:Y:S01]  /*4df0*/  IMAD.MOV.U32 R110, RZ, RZ, R90 ;  /* 0x000000ffff6e7224 */ /* 0x000fe200078e005a */
[----:B------:R-:W-:Y:S01]  /*4e00*/  MOV R109, R91 ;  /* 0x0000005b006d7202 */ /* 0x000fe20000000f00 */
[----:B------:R-:W-:Y:S01]  /*4e10*/  IMAD.MOV.U32 R108, RZ, RZ, R88 ;  /* 0x000000ffff6c7224 */ /* 0x000fe200078e0058 */
[C---:B-1----:R-:W-:Y:S08]  /*4e20*/  HMMA.16816.F32 R104, R4.reuse, R8, R184 ;  /* 0x000000080468723c */ /* 0x042ff000000018b8 */
[----:B------:R-:W-:Y:S01]  /*4e30*/  HMMA.16816.F32 R88, R4, R10, R144 ;  /* 0x0000000a0458723c */ /* 0x000fe20000001890 */
[----:B------:R-:W1:Y:S01]  /*4e40*/  LDSM.16.MT88.4 R8, [R248+0x5100] ;  /* 0x00510000f808783b */ /* 0x000e620000004200 */
[----:B------:R-:W-:Y:S01]  /*4e50*/  MOV R0, R94 ;  /* 0x0000005e00007202 */ /* 0x000fe20000000f00 */
[----:B------:R-:W-:Y:S01]  /*4e60*/  IMAD.MOV.U32 R185, RZ, RZ, R95 ;  /* 0x000000ffffb97224 */ /* 0x000fe200078e005f */
[----:B------:R-:W-:Y:S01]  /*4e70*/  MOV R186, R96 ;  /* 0x0000006000ba7202 */ /* 0x000fe20000000f00 */
[----:B------:R-:W-:-:S03]  /*4e80*/  IMAD.MOV.U32 R187, RZ, RZ, R97 ;  /* 0x000000ffffbb7224 */ /* 0x000fc600078e0061 */
[C---:B-1----:R-:W-:Y:S01]  /*4e90*/  HMMA.16816.F32 R92, R4.reuse, R8, R160 ;  /* 0x00000008045c723c */ /* 0x042fe200000018a0 */
[----:B------:R-:W-:Y:S07]  /*4ea0*/  LDSM.16.MT88.4 R160, [R135+0x1900] ;  /* 0x0019000087a0783b */ /* 0x000fee0000004200 */
        /* <DEDUP_REMOVED lines=45> */
[C---:B-1----:R-:W-:Y:S01]  /*5180*/  HMMA.16816.F32 R188, R4.reuse, R8, R48 ;  /* 0x0000000804bc723c */ /* 0x042fe20000001830 */
[----:B------:R-:W-:Y:S01]  /*5190*/  FADD.FTZ R0, R0, R14 ;  /* 0x0000000e00007221 */ /* 0x000fe20000010000 */
[----:B------:R-:W-:Y:S06]  /*51a0*/  LDSM.16.MT88.4 R48, [R248+0x3900] ;  /* 0x00390000f830783b */ /* 0x000fec0000004200 */
[----:B------:R-:W-:Y:S01]  /*51b0*/  HMMA.16816.F32 R184, R4, R10, R36 ;  /* 0x0000000a04b8723c */ /* 0x000fe20000001824 */
[----:B------:R-:W1:Y:S01]  /*51c0*/  LDSM.16.MT88.4 R8, [R249+0x7100] ;  /* 0x00710000f908783b */ /* 0x000e620000004200 */
[----:B------:R-:W-:-:S02]  /*51d0*/  FADD.FTZ R3, R183, R3 ;  /* 0x00000003b7037221 */ /* 0x000fc40000010000 */
[----:B------:R-:W-:Y:S02]  /*51e0*/  FADD.FTZ R0, R101, R0 ;  /* 0x0000000065007221 */ /* 0x000fe40000010000 */
[----:B------:R-:W-:Y:S02]  /*51f0*/  IMAD.MOV.U32 R183, RZ, RZ, R130 ;  /* 0x000000ffffb77224 */ /* 0x000fe400078e0082 */
[C---:B-1----:R-:W-:Y:S01]  /*5200*/  HMMA.16816.F32 R32, R4.reuse, R8, R32 ;  /* 0x000000080420723c */ /* 0x042fe20000001820 */
[----:B------:R-:W-:Y:S07]  /*5210*/  MUFU.EX2 R9, R17 ;  /* 0x0000001100097308 */ /* 0x000fee0000000800 */
[----:B------:R-:W-:Y:S01]  /*5220*/  HMMA.16816.F32 R24, R4, R10, R24 ;  /* 0x0000000a0418723c */ /* 0x000fe20000001818 */
[----:B------:R-:W1:Y:S08]  /*5230*/  MUFU.EX2 R11, R19 ;  /* 0x00000013000b7308 */ /* 0x000e700000000800 */
[----:B------:R-:W3:Y:S01]  /*5240*/  MUFU.EX2 R10, R18 ;  /* 0x00000012000a7308 */ /* 0x000ee20000000800 */
[----:B------:R-:W-:-:S07]  /*5250*/  FADD.FTZ R4, R127, R3 ;  /* 0x000000037f047221 */ /* 0x000fce0000010000 */
[----:B------:R-:W-:Y:S08]  /*5260*/  MUFU.EX2 R8, R13 ;  /* 0x0000000d00087308 */ /* 0x000ff00000000800 */
[----:B------:R-:W4:Y:S08]  /*5270*/  MUFU.EX2 R7, R12 ;  /* 0x0000000c00077308 */ /* 0x000f300000000800 */
[----:B------:R-:W-:Y:S08]  /*5280*/  MUFU.EX2 R6, R15 ;  /* 0x0000000f00067308 */ /* 0x000ff00000000800 */
[----:B------:R-:W2:Y:S01]  /*5290*/  MUFU.EX2 R5, R16 ;  /* 0x0000001000057308 */ /* 0x000ea20000000800 */
[----:B------:R-:W-:-:S02]  /*52a0*/  FADD.FTZ R3, R102, R0 ;  /* 0x0000000066037221 */ /* 0x000fc40000010000 */
[----:B------:R-:W-:Y:S02]  /*52b0*/  FADD.FTZ R0, R126, R4 ;  /* 0x000000047e007221 */ /* 0x000fe40000010000 */
[----:B------:R-:W-:Y:S01]  /*52c0*/  FADD.FTZ R4, R103, R3 ;  /* 0x0000000367047221 */ /* 0x000fe20000010000 */
[----:B------:R-:W-:Y:S01]  /*52d0*/  MOV R127, R129 ;  /* 0x00000081007f7202 */ /* 0x000fe20000000f00 */
[----:B------:R-:W-:Y:S01]  /*52e0*/  FADD.FTZ R3, R125, R0 ;  /* 0x000000007d037221 */ /* 0x000fe20000010000 */
[----:B------:R-:W-:Y:S01]  /*52f0*/  MOV R0, R131 ;  /* 0x0000008300007202 */ /* 0x000fe20000000f00 */
[----:B------:R-:W-:Y:S01]  /*5300*/  IMAD.MOV.U32 R126, RZ, RZ, R128 ;  /* 0x000000ffff7e7224 */ /* 0x000fe200078e0080 */
[----:B-1----:R-:W-:Y:S02]  /*5310*/  F2FP.PACK_AB R128, R11, R20 ;  /* 0x000000140b80723e */ /* 0x002fe400000000ff */
[----:B---3--:R-:W-:Y:S02]  /*5320*/  F2FP.PACK_AB R130, R9, R10 ;  /* 0x0000000a0982723e */ /* 0x008fe400000000ff */
[----:B----4-:R-:W-:-:S02]  /*5330*/  F2FP.PACK_AB R129, R7, R8 ;  /* 0x000000080781723e */ /* 0x010fc400000000ff */
[----:B--2---:R-:W-:-:S07]  /*5340*/  F2FP.PACK_AB R131, R5, R6 ;  /* 0x000000060583723e */ /* 0x004fce00000000ff */
        /* <DEDUP_REMOVED lines=75> */
[----:B------:R-:W-:Y:S02]  /*5800*/  FADD.FTZ R10, R10, R11 ;  /* 0x0000000b0a0a7221 */ /* 0x000fe40000010000 */
[----:B------:R-:W-:-:S02]  /*5810*/  FADD.FTZ R0, R5, R6 ;  /* 0x0000000605007221 */ /* 0x000fc40000010000 */
[----:B------:R-:W-:-:S03]  /*5820*/  FADD.FTZ R3, R9, R10 ;  /* 0x0000000a09037221 */ /* 0x000fc60000010000 */
        /* <DEDUP_REMOVED lines=12> */
[----:B--2--5:R-:W-:Y:S01]  /*58f0*/  SHF.R.S32.HI R18, RZ, 0x1f, R133 ;  /* 0x0000001fff127819 */ /* 0x024fe20000011485 */
[----:B------:R-:W-:Y:S01]  /*5900*/  IMAD.SHL.U32 R4, R133, 0x2, RZ ;  /* 0x0000000285047824 */ /* 0x000fe200078e00ff */
[----:B------:R-:W-:-:S02]  /*5910*/  SHF.R.S32.HI R19, RZ, 0x1f, R176 ;  /* 0x0000001fff137819 */ /* 0x000fc400000114b0 */
[----:B------:R-:W-:Y:S01]  /*5920*/  SHF.L.U64.HI R3, R133, 0x1, R18 ;  /* 0x0000000185037819 */ /* 0x000fe20000010212 */
[----:B------:R-:W-:Y:S01]  /*5930*/  IMAD.MOV.U32 R133, RZ, RZ, R2 ;  /* 0x000000ffff857224 */ /* 0x000fe200078e0002 */
[----:B------:R-:W-:Y:S02]  /*5940*/  SHF.R.S32.HI R18, RZ, 0x1f, R178 ;  /* 0x0000001fff127819 */ /* 0x000fe400000114b2 */
[----:B------:R-:W-:Y:S01]  /*5950*/  SHF.L.U64.HI R0, R176, 0x1, R19 ;  /* 0x00000001b0007819 */ /* 0x000fe20000010213 */
[----:B------:R1:W-:Y:S01]  /*5960*/  STL [R1+0x34], R3 ;  /* 0x0000340301007387 */ /* 0x0003e20000100800 */
[----:B------:R-:W-:Y:S02]  /*5970*/  SHF.L.U64.HI R2, R178, 0x1, R18 ;  /* 0x00000001b2027819 */ /* 0x000fe40000010212 */
[----:B------:R-:W-:Y:S01]  /*5980*/  SHF.R.S32.HI R19, RZ, 0x1f, R177 ;  /* 0x0000001fff137819 */ /* 0x000fe200000114b1 */
[----:B------:R2:W-:Y:S04]  /*5990*/  STL [R1+0x30], R4 ;  /* 0x0000300401007387 */ /* 0x0005e80000100800 */
[----:B------:R3:W-:Y:S01]  /*59a0*/  STL [R1+0x2c], R0 ;  /* 0x00002c0001007387 */ /* 0x0007e20000100800 */
[----:B-1----:R-:W-:-:S02]  /*59b0*/  IMAD.SHL.U32 R3, R176, 0x2, RZ ;  /* 0x00000002b0037824 */ /* 0x002fc400078e00ff */
[----:B--2---:R-:W-:-:S03]  /*59c0*/  IMAD.SHL.U32 R4, R178, 0x2, RZ ;  /* 0x00000002b2047824 */ /* 0x004fc600078e00ff */
[----:B------:R1:W-:Y:S01]  /*59d0*/  STL [R1+0x28], R3 ;  /* 0x0000280301007387 */ /* 0x0003e20000100800 */
[----:B---3--:R-:W-:-:S03]  /*59e0*/  IMAD.MOV.U32 R0, RZ, RZ, R132 ;  /* 0x000000ffff007224 */ /* 0x008fc600078e0084 */
[----:B------:R2:W-:Y:S04]  /*59f0*/  STL [R1+0x24], R2 ;  /* 0x0000240201007387 */ /* 0x0005e80000100800 */
[----:B------:R3:W-:Y:S01]  /*5a00*/  STL [R1+0x20], R4 ;  /* 0x0000200401007387 */ /* 0x0007e20000100800 */
[C---:B-1----:R-:W-:Y:S01]  /*5a10*/  SHF.L.U64.HI R3, R177.reuse, 0x1, R19 ;  /* 0x00000001b1037819 */ /* 0x042fe20000010213 */
[----:B--2---:R-:W-:-:S05]  /*5a20*/  IMAD.SHL.U32 R2, R177, 0x2, RZ ;  /* 0x00000002b1027824 */ /* 0x004fca00078e00ff */
[----:B------:R3:W-:Y:S04]  /*5a30*/  STL [R1+0x18], R2 ;  /* 0x0000180201007387 */ /* 0x0007e80000100800 */
[----:B------:R3:W-:Y:S01]  /*5a40*/  STL [R1+0x1c], R3 ;  /* 0x00001c0301007387 */ /* 0x0007e20000100800 */
[----:B------:R-:W-:Y:S05]  /*5a50*/  BRA `(.L_x_3234) ;  /* 0x0000047000007947 */ /* 0x000fea0003800000 */
.L_x_3236:
        /* <DEDUP_REMOVED lines=13> */
[----:B------:R-:W3:Y:S04]  /*5b30*/  LDL R191, [R1+0x18] ;  /* 0x0000180001bf7983 */ /* 0x000ee80000100800 */
[----:B------:R-:W3:Y:S01]  /*5b40*/  LDL R188, [R1+0x1c] ;  /* 0x00001c0001bc7983 */ /* 0x000ee20000100800 */
[----:B--2---:R-:W-:Y:S05]  /*5b50*/  IADD3 R3, R3, -0x40, R2 ;  /* 0xffffffc003037810 */ /* 0x004fea0007ffe002 */
[----:B------:R-:W-:Y:S04]  /*5b60*/  @P2 IMAD.HI.U32 R132, R3, c[0x0][0x2bc], RZ ;  /* 0x0000af0003842a27 */ /* 0x000fe800078e00ff */
[--C-:B------:R-:W-:Y:S01]  /*5b70*/  IMAD.MOV.U32 R2, RZ, RZ, R3.reuse ;  /* 0x000000ffff027224 */ /* 0x100fe200078e0003 */
        /* <DEDUP_REMOVED lines=9> */
[----:B------:R-:W2:Y:S02]  /*5c10*/  @!P1 LDG.E R178, [R176.64] ;  /* 0x0000000cb0b29981 */ /* 0x000ea4000c1e1900 */
[----:B------:R-:W-:Y:S02]  /*5c20*/  IMAD R132, R2, c[0x0][0x1e0], RZ ;  /* 0x0000780002847a24 */ /* 0x000fe400078e02ff */
[C---:B------:R-:W-:Y:S04]  /*5c30*/  IMAD.WIDE.U32 R2, R179.reuse, c[0x0][0x1e0], RZ ;  /* 0x00007800b3027a25 */ /* 0x040fe800078e00ff */
[----:B------:R-:W-:Y:S04]  /*5c40*/  IMAD R132, R179, c[0x0][0x1e4], R132 ;  /* 0x00007900b3847a24 */ /* 0x000fe800078e0284 */
        /* <DEDUP_REMOVED lines=11> */
[----:B------:R-:W4:Y:S01]  /*5d00*/  SHFL.IDX PT, R176, R180, RZ, 0x181f ;  /* 0x00181fffb4b07589 */ /* 0x000f2200000e0000 */
[----:B---3--:R-:W-:Y:S05]  /*5d10*/  IADD3 R2, P0, R132, R181, RZ ;  /* 0x000000b584027210 */ /* 0x008fea0007f1e0ff */
[----:B----4-:R-:W-:Y:S01]  /*5d20*/  IMAD.X R3, R176, 0x1, R186, P0 ;  /* 0x00000001b0037824 */ /* 0x010fe200000e06ba */
[----:B-----5:R-:W-:Y:S04]  /*5d30*/  IADD3 R178, P0, R132, R187, RZ ;  /* 0x000000bb84b27210 */ /* 0x020fe80007f1e0ff */
[----:B------:R-:W-:Y:S01]  /*5d40*/  @!PT LDS RZ, [RZ] ;  /* 0x00000000fffff984 */ /* 0x000fe20000000800 */
[----:B------:R1:W-:Y:S01]  /*5d50*/  LDGSTS.E.BYPASS.LTC128B.128 [R189+0x10100], [R2.64], !P6 ;  /* 0x1010000002bd7fae */ /* 0x0003e2000f101d4c */
[-C--:B------:R-:W-:Y:S05]  /*5d60*/  IADD3.X R179, R176, R184.reuse, RZ, P0, !PT ;  /* 0x000000b8b0b37210 */ /* 0x080fea00007fe4ff */
[----:B------:R2:W-:Y:S04]  /*5d70*/  LDGSTS.E.BYPASS.LTC128B.128 [R189+0x12100], [R178.64], !P5 ;  /* 0x12100000b2bd7fae */ /* 0x0005e8000e901d4c */
[----:B-1----:R-:W1:Y:S04]  /*5d80*/  SHFL.IDX PT, R2, R177, 0x1, 0x181f ;  /* 0x00381f00b1027f89 */ /* 0x002e6800000e0000 */
[----:B------:R-:W3:Y:S01]  /*5d90*/  SHFL.IDX PT, R3, R180, 0x1, 0x181f ;  /* 0x00381f00b4037f89 */ /* 0x000ee200000e0000 */
[----:B--2---:R-:W-:Y:S05]  /*5da0*/  IADD3 R178, P0, R132, R185, RZ ;  /* 0x000000b984b27210 */ /* 0x004fea0007f1e0ff */
[----:B------:R-:W-:Y:S05]  /*5db0*/  IMAD.X R179, R176, 0x1, R190, P0 ;  /* 0x00000001b0b37824 */ /* 0x000fea00000e06be */
[----:B------:R2:W-:Y:S02]  /*5dc0*/  LDGSTS.E.BYPASS.LTC128B.128 [R189+0x14100], [R178.64], !P4 ;  /* 0x14100000b2bd7fae */ /* 0x0005e4000e101d4c */
[----:B--2---:R-:W-:Y:S05]  /*5dd0*/  IADD3 R178, P0, R132, R191, RZ ;  /* 0x000000bf84b27210 */ /* 0x004fea0007f1e0ff */
[----:B------:R-:W-:Y:S01]  /*5de0*/  IMAD.X R179, R176, 0x1, R188, P0 ;  /* 0x00000001b0b37824 */ /* 0x000fe200000e06bc */
[C---:B-1----:R-:W-:Y:S04]  /*5df0*/  IADD3 R176, P0, R2.reuse, R181, RZ ;  /* 0x000000b502b07210 */ /* 0x042fe80007f1e0ff */
[----:B------:R1:W-:Y:S01]  /*5e00*/  LDGSTS.E.BYPASS.LTC128B.128 [R189+0x16100], [R178.64], !P3 ;  /* 0x16100000b2bd7fae */ /* 0x0003e2000d901d4c */
[C---:B---3--:R-:W-:Y:S05]  /*5e10*/  IMAD.X R177, R3.reuse, 0x1, R186, P0 ;  /* 0x0000000103b17824 */ /* 0x048fea00000e06ba */
[----:B------:R2:W-:Y:S02]  /*5e20*/  LDGSTS.E.BYPASS.LTC128B.128 [R189+0x11100], [R176.64], !P6 ;  /* 0x11100000b0bd7fae */ /* 0x0005e4000f101d4c */
[C---:B--2---:R-:W-:Y:S04]  /*5e30*/  IADD3 R176, P0, R2.reuse, R187, RZ ;  /* 0x000000bb02b07210 */ /* 0x044fe80007f1e0ff */
[C---:B------:R-:W-:Y:S05]  /*5e40*/  IADD3.X R177, R3.reuse, R184, RZ, P0, !PT ;  /* 0x000000b803b17210 */ /* 0x040fea00007fe4ff */
[----:B------:R2:W-:Y:S02]  /*5e50*/  LDGSTS.E.BYPASS.LTC128B.128 [R189+0x13100], [R176.64], !P5 ;  /* 0x13100000b0bd7fae */ /* 0x0005e4000e901d4c */
[C---:B--2---:R-:W-:Y:S05]  /*5e60*/  IADD3 R176, P0, R2.reuse, R185, RZ ;  /* 0x000000b902b07210 */ /* 0x044fea0007f1e0ff */
[C---:B------:R-:W-:Y:S01]  /*5e70*/  IMAD.X R177, R3.reuse, 0x1, R190, P0 ;  /* 0x0000000103b17824 */ /* 0x040fe200000e06be */
[----:B------:R-:W-:Y:S04]  /*5e80*/  IADD3 R2, P0, R2, R191, RZ ;  /* 0x000000bf02027210 */ /* 0x000fe80007f1e0ff */
[----:B------:R1:W-:Y:S01]  /*5e90*/  LDGSTS.E.BYPASS.LTC128B.128 [R189+0x15100], [R176.64], !P4 ;  /* 0x15100000b0bd7fae */ /* 0x0003e2000e101d4c */
[----:B------:R-:W-:Y:S05]  /*5ea0*/  IMAD.X R3, R3, 0x1, R188, P0 ;  /* 0x0000000103037824 */ /* 0x000fea00000e06bc */
[----:B------:R1:W-:Y:S01]  /*5eb0*/  LDGSTS.E.BYPASS.LTC128B.128 [R189+0x17100], [R2.64], !P3 ;  /* 0x1710000002bd7fae */ /* 0x0003e2000d901d4c */
[----:B------:R-:W-:-:S05]  /*5ec0*/  BRA `(.L_x_3235) ;  /* 0x0000110000007947 */ /* 0x000fca0003800000 */
.L_x_3234:
[----:B------:R-:W2:Y:S01]  /*5ed0*/  LDL R5, [R1+0xc] ;  /* 0x00000c0001057983 */ /* 0x000ea20000100800 */
[----:B------:R-:W-:Y:S04]  /*5ee0*/  DEPBAR.LE SB0, 0x0 ;  /* 0x000080000000791a */ /* 0x000fe80000000000 */
[----:B------:R-:W4:Y:S01]  /*5ef0*/  LDL R6, [R1+0x8] ;  /* 0x0000080001067983 */ /* 0x000f220000100800 */
[----:B------:R-:W-:Y:S03]  /*5f00*/  UISETP.GT.AND UP0, UPT, UR6, UR8, UPT ;  /* 0x000000080600728c */ /* 0x000fe6000bf04270 */
[----:B------:R1:W-:Y:S04]  /*5f10*/  STL [R1+0x58], R41 ;  /* 0x0000582901007387 */ /* 0x0003e80000100800 */
[----:B------:R3:W-:Y:S04]  /*5f20*/  STL [R1+0x54], R40 ;  /* 0x0000542801007387 */ /* 0x0007e80000100800 */
[----:B------:R3:W-:Y:S04]  /*5f30*/  STL [R1+0x50], R39 ;  /* 0x0000502701007387 */ /* 0x0007e80000100800 */
[----:B------:R3:W-:Y:S04]  /*5f40*/  STL [R1+0x4c], R38 ;  /* 0x00004c2601007387 */ /* 0x0007e80000100800 */
[----:B------:R3:W-:Y:S04]  /*5f50*/  STL [R1+0x48], R37 ;  /* 0x0000482501007387 */ /* 0x0007e80000100800 */
[----:B------:R3:W-:Y:S04]  /*5f60*/  STL [R1+0x44], R36 ;  /* 0x0000442401007387 */ /* 0x0007e80000100800 */
[----:B------:R3:W-:Y:S04]  /*5f70*/  STL [R1+0x40], R0 ;  /* 0x0000400001007387 */ /* 0x0007e80000100800 */
[----:B-1----:R-:W4:Y:S04]  /*5f80*/  LDL R41, [R1+0x30] ;  /* 0x0000300001297983 */ /* 0x002f280000100800 */
[----:B---3--:R-:W3:Y:S04]  /*5f90*/  LDL R40, [R1+0x34] ;  /* 0x0000340001287983 */ /* 0x008ee80000100800 */
[----:B------:R-:W3:Y:S04]  /*5fa0*/  LDL R132, [R1] ;  /* 0x0000000001847983 */ /* 0x000ee80000100800 */
[----:B------:R-:W3:Y:S04]  /*5fb0*/  LDL R29, [R1+0x10] ;  /* 0x00001000011d7983 */ /* 0x000ee80000100800 */
[----:B------:R-:W-:Y:S06]  /*5fc0*/  BAR.SYNC.DEFER_BLOCKING 0x0 ;  /* 0x0000000000007b1d */ /* 0x000fec0000010000 */
[----:B------:R-:W1:Y:S04]  /*5fd0*/  LDSM.16.M88.4 R8, [R134+0x10100] ;  /* 0x010100008608783b */ /* 0x000e680000000200 */
[----:B------:R-:W-:Y:S04]  /*5fe0*/  LDSM.16.M88.4 R16, [R134+0x10900] ;  /* 0x010900008610783b */ /* 0x000fe80000000200 */
[----:B------:R-:W-:Y:S04]  /*5ff0*/  LDSM.16.M88.4 R24, [R134+0x11100] ;  /* 0x011100008618783b */ /* 0x000fe80000000200 */
[----:B------:R-:W-:Y:S04]  /*6000*/  LDSM.16.M88.4 R32, [R134+0x11900] ;  /* 0x011900008620783b */ /* 0x000fe80000000200 */
[----:B------:R-:W3:Y:S04]  /*6010*/  LDL R39, [R1+0x28] ;  /* 0x0000280001277983 */ /* 0x000ee80000100800 */
[----:B------:R-:W3:Y:S04]  /*6020*/  LDL R38, [R1+0x2c] ;  /* 0x00002c0001267983 */ /* 0x000ee80000100800 */
[----:B------:R-:W3:Y:S04]  /*6030*/  LDL R37, [R1+0x20] ;  /* 0x0000200001257983 */ /* 0x000ee80000100800 */
[----:B------:R-:W3:Y:S04]  /*6040*/  LDL R36, [R1+0x24] ;  /* 0x0000240001247983 */ /* 0x000ee80000100800 */
[----:B------:R-:W3:Y:S04]  /*6050*/  LDL R21, [R1+0x18] ;  /* 0x0000180001157983 */ /* 0x000ee80000100800 */
[----:B------:R-:W3:Y:S01]  /*6060*/  LDL R0, [R1+0x1c] ;  /* 0x00001c0001007983 */ /* 0x000ee20000100800 */
[----:B--2---:R-:W-:Y:S05]  /*6070*/  SHF.R.S32.HI R2, RZ, 0x1f, R5 ;  /* 0x0000001fff027819 */ /* 0x004fea0000011405 */
[----:B------:R-:W-:Y:S02]  /*6080*/  IMAD R4, R2, c[0x0][0x208], RZ ;  /* 0x0000820002047a24 */ /* 0x000fe400078e02ff */
[C---:B------:R-:W-:Y:S04]  /*6090*/  IMAD.WIDE.U32 R2, R5.reuse, c[0x0][0x208], RZ ;  /* 0x0000820005027a25 */ /* 0x040fe800078e00ff */
[----:B------:R-:W-:Y:S01]  /*60a0*/  IMAD R4, R5, c[0x0][0x20c], R4 ;  /* 0x0000830005047a24 */ /* 0x000fe200078e0204 */
[----:B----4-:R-:W-:Y:S03]  /*60b0*/  SHF.R.S32.HI R5, RZ, 0x1f, R6 ;  /* 0x0000001fff057819 */ /* 0x010fe60000011406 */
[----:B------:R-:W-:Y:S02]  /*60c0*/  IMAD.IADD R3, R3, 0x1, R4 ;  /* 0x0000000103037824 */ /* 0x000fe400078e0204 */
[----:B------:R-:W-:Y:S02]  /*60d0*/  IMAD R28, R5, c[0x0][0x218], RZ ;  /* 0x00008600051c7a24 */ /* 0x000fe400078e02ff */
        /* <DEDUP_REMOVED lines=8> */
[----:B------:R-:W1:Y:S04]  /*6160*/  SHFL.IDX PT, R2, R20, RZ, 0x181f ;  /* 0x00181fff14027589 */ /* 0x000e6800000e0000 */
[----:B------:R-:W2:Y:S04]  /*6170*/  SHFL.IDX PT, R3, R28, RZ, 0x181f ;  /* 0x00181fff1c037589 */ /* 0x000ea800000e0000 */
[----:B------:R-:W4:Y:S04]  /*6180*/  SHFL.IDX PT, R20, R20, 0x1, 0x181f ;  /* 0x00381f0014147f89 */ /* 0x000f2800000e0000 */
[----:B---3--:R-:W-:Y:S04]  /*6190*/  LDSM.16.M88.4 R176, [R132] ;  /* 0x0000000084b0783b */ /* 0x008fe80000000200 */
[----:B------:R-:W-:Y:S04]  /*61a0*/  LDSM.16.M88.4 R180, [R132+0x800] ;  /* 0x0008000084b4783b */ /* 0x000fe80000000200 */
[----:B------:R-:W-:Y:S01]  /*61b0*/  LDSM.16.M88.4 R184, [R132+0x1000] ;  /* 0x0010000084b8783b */ /* 0x000fe20000000200 */
[C---:B-1----:R-:W-:Y:S03]  /*61c0*/  IADD3 R12, P0, R2.reuse, R41, RZ ;  /* 0x00000029020c7210 */ /* 0x042fe60007f1e0ff */
[----:B------:R-:W-:Y:S02]  /*61d0*/  LDSM.16.M88.4 R188, [R132+0x1800] ;  /* 0x0018000084bc783b */ /* 0x000fe40000000200 */
[C---:B--2---:R-:W-:Y:S02]  /*61e0*/  IMAD.X R13, R3.reuse, 0x1, R40, P0 ;  /* 0x00000001030d7824 */ /* 0x044fe400000e0628 */
[----:B------:R-:W1:Y:S04]  /*61f0*/  SHFL.IDX PT, R28, R28, 0x1, 0x181f ;  /* 0x00381f001c1c7f89 */ /* 0x000e6800000e0000 */
[----:B------:R-:W-:Y:S01]  /*6200*/  @!PT LDS RZ, [RZ] ;  /* 0x00000000fffff984 */ /* 0x000fe20000000800 */
[----:B------:R-:W-:Y:S01]  /*6210*/  @!PT LDS RZ, [RZ] ;  /* 0x00000000fffff984 */ /* 0x000fe20000000800 */
[----:B------:R2:W-:Y:S01]  /*6220*/  LDGSTS.E.BYPASS.LTC128B.128 [R29], [R12.64], !P6 ;  /* 0x000000000c1d7fae */ /* 0x0005e2000f101d4c */
[C---:B------:R-:W-:Y:S03]  /*6230*/  IADD3 R14, P0, R2.reuse, R39, RZ ;  /* 0x00000027020e7210 */ /* 0x040fe60007f1e0ff */
[----:B--2---:R-:W2:Y:S02]  /*6240*/  LDL R13, [R1+0x4] ;  /* 0x00000400010d7983 */ /* 0x004ea40000100800 */
[C---:B------:R-:W-:Y:S01]  /*6250*/  IMAD.X R15, R3.reuse, 0x1, R38, P0 ;  /* 0x00000001030f7824 */ /* 0x040fe200000e0626 */
[C---:B------:R-:W-:Y:S05]  /*6260*/  IADD3 R22, P0, R2.reuse, R37, RZ ;  /* 0x0000002502167210 */ /* 0x040fea0007f1e0ff */
[C---:B------:R-:W-:Y:S01]  /*6270*/  IMAD.X R23, R3.reuse, 0x1, R36, P0 ;  /* 0x0000000103177824 */ /* 0x040fe200000e0624 */
[----:B------:R-:W-:Y:S05]  /*6280*/  IADD3 R30, P0, R2, R21, RZ ;  /* 0x00000015021e7210 */ /* 0x000fea0007f1e0ff */
[----:B------:R-:W-:Y:S01]  /*6290*/  IMAD.X R31, R3, 0x1, R0, P0 ;  /* 0x00000001031f7824 */ /* 0x000fe200000e0600 */
[----:B----4-:R-:W-:Y:S02]  /*62a0*/  IADD3 R2, P0, R20, R41, RZ ;  /* 0x0000002914027210 */ /* 0x010fe40007f1e0ff */
[----:B------:R3:W5:Y:S04]  /*62b0*/  LDL.LU R41, [R1+0x58] ;  /* 0x0000580001297983 */ /* 0x0007680000300800 */
[----:B--2---:R2:W-:Y:S01]  /*62c0*/  LDGSTS.E.BYPASS.LTC128B.128 [R13+0x2100], [R14.64], !P5 ;  /* 0x021000000e0d7fae */ /* 0x0045e2000e901d4c */
[----:B------:R-:W-:Y:S05]  /*62d0*/  MOV R3, R13 ;  /* 0x0000000d00037202 */ /* 0x000fea0000000f00 */
[----:B------:R1:W-:Y:S01]  /*62e0*/  LDGSTS.E.BYPASS.LTC128B.128 [R3+0x4100], [R22.64], !P4 ;  /* 0x0410000016037fae */ /* 0x0003e2000e101d4c */
[C---:B--2---:R-:W-:Y:S07]  /*62f0*/  HMMA.16816.F32 R12, R168.reuse, R16, RZ ;  /* 0x00000010a80c723c */ /* 0x044fee00000018ff */
[----:B------:R-:W-:Y:S02]  /*6300*/  IMAD.MOV.U32 R17, RZ, RZ, R3 ;  /* 0x000000ffff117224 */ /* 0x000fe400078e0003 */
[----:B-1----:R-:W-:Y:S02]  /*6310*/  IMAD.X R3, R28, 0x1, R40, P0 ;  /* 0x000000011c037824 */ /* 0x002fe400000e0628 */
[----:B------:R3:W5:Y:S01]  /*6320*/  LDL.LU R40, [R1+0x54] ;  /* 0x0000540001287983 */ /* 0x0007620000300800 */
[----:B------:R-:W-:Y:S03]  /*6330*/  IADD3 R22, P0, R20, R39, RZ ;  /* 0x0000002714167210 */ /* 0x000fe60007f1e0ff */
[----:B------:R1:W-:Y:S02]  /*6340*/  LDGSTS.E.BYPASS.LTC128B.128 [R17+0x6100], [R30.64], !P3 ;  /* 0x061000001e117fae */ /* 0x0003e4000d901d4c */
[----:B------:R-:W-:Y:S02]  /*6350*/  IMAD.X R23, R28, 0x1, R38, P0 ;  /* 0x000000011c177824 */ /* 0x000fe400000e0626 */
[----:B------:R2:W-:Y:S04]  /*6360*/  LDGSTS.E.BYPASS.LTC128B.128 [R29+0x1000], [R2.64], !P6 ;  /* 0x01000000021d7fae */ /* 0x0005e8000f101d4c */
[----:B------:R4:W-:Y:S04]  /*6370*/  LDGSTS.E.BYPASS.LTC128B.128 [R29+0x3000], [R22.64], !P5 ;  /* 0x03000000161d7fae */ /* 0x0009e8000e901d4c */
[----:B------:R3:W5:Y:S04]  /*6380*/  LDL.LU R39, [R1+0x50] ;  /* 0x0000500001277983 */ /* 0x0007680000300800 */
[----:B------:R3:W5:Y:S01]  /*6390*/  LDL.LU R38, [R1+0x4c] ;  /* 0x00004c0001267983 */ /* 0x0007620000300800 */
[C---:B-1----:R-:W-:Y:S01]  /*63a0*/  HMMA.16816.F32 R16, R168.reuse, R18, RZ ;  /* 0x00000012a810723c */ /* 0x042fe200000018ff */
[----:B--2---:R-:W-:Y:S02]  /*63b0*/  IADD3 R2, P0, R20, R37, RZ ;  /* 0x0000002514027210 */ /* 0x004fe40007f1e0ff */
[----:B------:R3:W5:Y:S02]  /*63c0*/  LDL.LU R37, [R1+0x48] ;  /* 0x0000480001257983 */ /* 0x0007640000300800 */
[----:B------:R-:W-:Y:S02]  /*63d0*/  IADD3.X R3, R28, R36, RZ, P0, !PT ;  /* 0x000000241c037210 */ /* 0x000fe400007fe4ff */
[----:B------:R3:W5:Y:S01]  /*63e0*/  LDL.LU R36, [R1+0x44] ;  /* 0x0000440001247983 */ /* 0x0007620000300800 */
[----:B------:R-:W-:Y:S02]  /*63f0*/  IADD3 R30, P0, R20, R21, RZ ;  /* 0x00000015141e7210 */ /* 0x000fe40007f1e0ff */
[C---:B----4-:R-:W-:Y:S01]  /*6400*/  HMMA.16816.F32 R20, R168.reuse, R24, RZ ;  /* 0x00000018a814723c */ /* 0x050fe200000018ff */
[----:B------:R1:W-:Y:S02]  /*6410*/  LDGSTS.E.BYPASS.LTC128B.128 [R29+0x5000], [R2.64], !P4 ;  /* 0x05000000021d7fae */ /* 0x0003e4000e101d4c */
[----:B------:R-:W-:Y:S01]  /*6420*/  IMAD.X R31, R28, 0x1, R0, P0 ;  /* 0x000000011c1f7824 */ /* 0x000fe200000e0600 */
[----:B------:R-:W-:Y:S01]  /*6430*/  PLOP3.LUT P0, PT, PT, PT, UP0, 0x80, 0x0 ;  /* 0x000000000000781c */ /* 0x000fe20003f0f008 */
[----:B------:R3:W5:Y:S03]  /*6440*/  LDL.LU R0, [R1+0x40] ;  /* 0x0000400001007983 */ /* 0x0007660000300800 */
[C---:B------:R-:W-:Y:S01]  /*6450*/  HMMA.16816.F32 R24, R168.reuse, R26, RZ ;  /* 0x0000001aa818723c */ /* 0x040fe200000018ff */
[----:B------:R1:W-:Y:S04]  /*6460*/  LDGSTS.E.BYPASS.LTC128B.128 [R29+0x7000], [R30.64], !P3 ;  /* 0x070000001e1d7fae */ /* 0x0003e8000d901d4c */
[----:B------:R-:W0:Y:S03]  /*6470*/  LDGDEPBAR ;  /* 0x00000000000079af */ /* 0x000e260000000000 */
[C---:B-1----:R-:W-:Y:S08]  /*6480*/  HMMA.16816.F32 R28, R168.reuse, R32, RZ ;  /* 0x00000020a81c723c */ /* 0x042ff000000018ff */
[----:B------:R-:W-:Y:S08]  /*6490*/  HMMA.16816.F32 R32, R168, R34, RZ ;  /* 0x00000022a820723c */ /* 0x000ff000000018ff */
[C---:B------:R-:W-:Y:S08]  /*64a0*/  HMMA.16816.F32 R4, R172.reuse, R176, R4 ;  /* 0x000000b0ac04723c */ /* 0x040ff00000001804 */
[C---:B------:R-:W-:Y:S01]  /*64b0*/  HMMA.16816.F32 R8, R172.reuse, R178, R8 ;  /* 0x000000b2ac08723c */ /* 0x040fe20000001808 */
[----:B------:R-:W1:Y:S07]  /*64c0*/  LDSM.16.M88.4 R176, [R251+0x10100] ;  /* 0x01010000fbb0783b */ /* 0x000e6e0000000200 */
[C---:B------:R-:W-:Y:S08]  /*64d0*/  HMMA.16816.F32 R12, R172.reuse, R180, R12 ;  /* 0x000000b4ac0c723c */ /* 0x040ff0000000180c */
[C---:B------:R-:W-:Y:S01]  /*64e0*/  HMMA.16816.F32 R16, R172.reuse, R182, R16 ;  /* 0x000000b6ac10723c */ /* 0x040fe20000001810 */
[----:B------:R-:W2:Y:S07]  /*64f0*/  LDSM.16.M88.4 R180, [R251+0x10900] ;  /* 0x01090000fbb4783b */ /* 0x000eae0000000200 */
        /* <DEDUP_REMOVED lines=24> */
[C---:B------:R-:W-:Y:S01]  /*6680*/  HMMA.16816.F32 R24, R196.reuse, R186, R24 ;  /* 0x000000bac418723c */ /* 0x040fe20000001818 */
[----:B------:R-:W4:Y:S07]  /*6690*/  LDSM.16.M88.4 R184, [R134+0x12900] ;  /* 0x0129000086b8783b */ /* 0x000f2e0000000200 */
[C---:B--2---:R-:W-:Y:S08]  /*66a0*/  HMMA.16816.F32 R28, R196.reuse, R180, R28 ;  /* 0x000000b4c41c723c */ /* 0x044ff0000000181c */
[----:B------:R-:W-:Y:S01]  /*66b0*/  HMMA.16816.F32 R32, R196, R182, R32 ;  /* 0x000000b6c420723c */ /* 0x000fe20000001820 */
        /* <DEDUP_REMOVED lines=135> */
[----:B------:R-:W2:Y:S01]  /*6f30*/  LDSM.16.M88.4 R180, [R252+0x7800] ;  /* 0x00780000fcb4783b */ /* 0x000ea20000000200 */
[----:B------:R-:W-:Y:S04]  /*6f40*/  DEPBAR.LE SB0, 0x0 ;  /* 0x000080000000791a */ /* 0x000fe80000000000 */
[----:B------:R-:W-:Y:S02]  /*6f50*/  BAR.SYNC.DEFER_BLOCKING 0x0 ;  /* 0x0000000000007b1d */ /* 0x000fe40000010000 */
[C---:B-1----:R-:W-:Y:S08]  /*6f60*/  HMMA.16816.F32 R12, R244.reuse, R176, R12 ;  /* 0x000000b0f40c723c */ /* 0x042ff0000000180c */
[C---:B------:R-:W-:Y:S08]  /*6f70*/  HMMA.16816.F32 R16, R244.reuse, R178, R16 ;  /* 0x000000b2f410723c */ /* 0x040ff00000001810 */
[C---:B----4-:R-:W-:Y:S08]  /*6f80*/  HMMA.16816.F32 R20, R244.reuse, R184, R20 ;  /* 0x000000b8f414723c */ /* 0x050ff00000001814 */
[C---:B------:R-:W-:Y:S08]  /*6f90*/  HMMA.16816.F32 R24, R244.reuse, R186, R24 ;  /* 0x000000baf418723c */ /* 0x040ff00000001818 */
[C---:B--2---:R-:W-:Y:S08]  /*6fa0*/  HMMA.16816.F32 R28, R244.reuse, R180, R28 ;  /* 0x000000b4f41c723c */ /* 0x044ff0000000181c */
[----:B------:R-:W-:Y:S01]  /*6fb0*/  HMMA.16816.F32 R32, R244, R182, R32 ;  /* 0x000000b6f420723c */ /* 0x000fe20000001820 */
[----:B---3-5:R-:W-:-:S07]  /*6fc0*/  @P0 BRA `(.L_x_3236) ;  /* 0xffffea9000000947 */ /* 0x028fce000383ffff */
.L_x_3235:
[----:B-1----:R-:W2:Y:S01]  /*6fd0*/  LDL.LU R177, [R1+0x14] ;  /* 0x0000140001b17983 */ /* 0x002ea20000300800 */
[----:B------:R-:W-:Y:S01]  /*6fe0*/  FMNMX.FTZ R2, R4, R0, !PT ;  /* 0x0000000004027209 */ /* 0x000fe20007810000 */
[----:B------:R-:W-:Y:S02]  /*6ff0*/  UISETP.GT.AND UP0, UPT, UR6, UR8, UPT ;  /* 0x000000080600728c */ /* 0x000fe4000bf04270 */
[----:B------:R-:W0:Y:S01]  /*7000*/  LDGDEPBAR ;  /* 0x00000000000079af */ /* 0x000e220000000000 */
[----:B------:R-:W-:Y:S01]  /*7010*/  FMNMX.FTZ R2, R5, R2, !PT ;  /* 0x0000000205027209 */ /* 0x000fe20007810000 */
[----:B------:R-:W-:Y:S02]  /*7020*/  UIADD3 UR6, UR6, -0x1, URZ ;  /* 0xffffffff06067890 */ /* 0x000fe4000fffe03f */
        /* <DEDUP_REMOVED lines=40> */
[----:B------:R-:W-:Y:S02]  /*72b0*/  FFMA.FTZ R181, R29, c[0x0][0x2d0], -R2 ;  /* 0x0000b4001db57a23 */ /* 0x000fe40000010802 */
[C---:B-1----:R-:W-:Y:S02]  /*72c0*/  FMUL.FTZ R32, R3.reuse, R136 ;  /* 0x0000008803207220 */ /* 0x042fe40000410000 */
[C---:B------:R-:W-:Y:S02]  /*72d0*/  FMUL.FTZ R33, R3.reuse, R137 ;  /* 0x0000008903217220 */ /* 0x040fe40000410000 */
[C---:B------:R-:W-:Y:S01]  /*72e0*/  FMUL.FTZ R5, R3.reuse, R165 ;  /* 0x000000a503057220 */ /* 0x040fe20000410000 */
[----:B------:R-:W2:Y:S01]  /*72f0*/  MUFU.EX2 R2, R4 ;  /* 0x0000000400027308 */ /* 0x000ea20000000800 */
        /* <DEDUP_REMOVED lines=57> */
[C---:B--2---:R-:W-:Y:S04]  /*7690*/  FFMA.FTZ R0, R3.reuse, R177, R2 ;  /* 0x000000b103007223 */ /* 0x044fe80000010002 */
[C---:B------:R-:W-:Y:S01]  /*76a0*/  FADD.FTZ R0, R176.reuse, R0 ;  /* 0x00000000b0007221 */ /* 0x040fe20000010000 */
[----:B------:R-:W-:Y:S02]  /*76b0*/  F2FP.PACK_AB R176, R176, R2 ;  /* 0x00000002b0b0723e */ /* 0x000fe400000000ff */
[----:B------:R-:W1:Y:S01]  /*76c0*/  MUFU.EX2 R2, R9 ;  /* 0x0000000900027308 */ /* 0x000e620000000800 */
[----:B------:R-:W-:Y:S04]  /*76d0*/  FADD.FTZ R0, R178, R0 ;  /* 0x00000000b2007221 */ /* 0x000fe80000010000 */
[----:B-1----:R-:W-:Y:S01]  /*76e0*/  FADD.FTZ R183, R2, R0 ;  /* 0x0000000002b77221 */ /* 0x002fe20000010000 */
[----:B------:R-:W-:Y:S01]  /*76f0*/  FMNMX.FTZ R0, R6, R133, !PT ;  /* 0x0000008506007209 */ /* 0x000fe20007810000 */
[----:B------:R-:W-:Y:S01]  /*7700*/  FMUL.FTZ R9, R3, R161 ;  /* 0x000000a103097220 */ /* 0x000fe20000410000 */
        /* <DEDUP_REMOVED lines=15> */
[C---:B------:R-:W-:Y:S05]  /*7800*/  FMNMX.FTZ R0, R35.reuse, R0, !PT ;  /* 0x0000000023007209 */ /* 0x040fea0007810000 */
[----:B------:R-:W1:Y:S02]  /*7810*/  SHFL.BFLY PT, R2, R0, 0x2, 0x1f ;  /* 0x0c401f0000027f89 */ /* 0x000e6400000e0000 */
[----:B-1----:R-:W-:Y:S06]  /*7820*/  FMNMX.FTZ R0, R0, R2, !PT ;  /* 0x0000000200007209 */ /* 0x002fec0007810000 */
[----:B------:R-:W1:Y:S02]  /*7830*/  SHFL.BFLY PT, R2, R0, 0x1, 0x1f ;  /* 0x0c201f0000027f89 */ /* 0x000e6400000e0000 */
[----:B-1----:R-:W-:Y:S05]  /*7840*/  FMNMX.FTZ R2, R2, R0, !PT ;  /* 0x0000000002027209 */ /* 0x002fea0007810000 */
[C---:B------:R-:W-:Y:S02]  /*7850*/  FADD.FTZ R0, -R2.reuse, R133 ;  /* 0x0000008502007221 */ /* 0x040fe40000010100 */
[----:B------:R-:W2:Y:S01]  /*7860*/  LDL.LU R133, [R1+0x38] ;  /* 0x0000380001857983 */ /* 0x000ea20000300800 */
[----:B------:R-:W-:Y:S02]  /*7870*/  FMUL.FTZ R4, R2, c[0x0][0x2d0] ;  /* 0x0000b40002047a20 */ /* 0x000fe40000410000 */
[----:B------:R-:W-:Y:S02]  /*7880*/  FMUL.FTZ R0, R0, c[0x0][0x2d0] ;  /* 0x0000b40000007a20 */ /* 0x000fe40000410000 */
[--C-:B------:R-:W-:Y:S02]  /*7890*/  FFMA.FTZ R34, R34, c[0x0][0x2d0], -R4.reuse ;  /* 0x0000b40022227a23 */ /* 0x100fe40000010804 */
[--C-:B------:R-:W-:Y:S02]  /*78a0*/  FFMA.FTZ R35, R35, c[0x0][0x2d0], -R4.reuse ;  /* 0x0000b40023237a23 */ /* 0x100fe40000010804 */
[----:B------:R-:W1:Y:S01]  /*78b0*/  MUFU.EX2 R0, R0 ;  /* 0x0000000000007308 */ /* 0x000e620000000800 */
[--C-:B------:R-:W-:Y:S01]  /*78c0*/  FFMA.FTZ R179, R10, c[0x0][0x2d0], -R4.reuse ;  /* 0x0000b4000ab37a23 */ /* 0x100fe20000010804 */
[----:B------:R-:W-:Y:S01]  /*78d0*/  MOV R165, R34 ;  /* 0x0000002200a57202 */ /* 0x000fe20000000f00 */
        /* <DEDUP_REMOVED lines=11> */
[----:B------:R-:W-:Y:S01]  /*7990*/  MUFU.EX2 R152, R179 ;  /* 0x000000b300987308 */ /* 0x000fe20000000800 */
        /* <DEDUP_REMOVED lines=10> */
[----:B-1----:R-:W-:Y:S01]  /*7a40*/  FMUL.FTZ R34, R0, R138 ;  /* 0x0000008a00227220 */ /* 0x002fe20000410000 */
[----:B------:R-:W-:Y:S01]  /*7a50*/  MUFU.EX2 R177, R177 ;  /* 0x000000b100b17308 */ /* 0x000fe20000000800 */
[--C-:B------:R-:W-:Y:S01]  /*7a60*/  FFMA.FTZ R184, R26, c[0x0][0x2d0], -R4.reuse ;  /* 0x0000b4001ab87a23 */ /* 0x100fe20000010804 */
[----:B------:R-:W-:Y:S01]  /*7a70*/  MOV R26, R191 ;  /* 0x000000bf001a7202 */ /* 0x000fe20000000f00 */
[----:B------:R-:W-:Y:S01]  /*7a80*/  FFMA.FTZ R191, R27, c[0x0][0x2d0], -R4 ;  /* 0x0000b4001bbf7a23 */ /* 0x000fe20000010804 */
[----:B------:R-:W-:Y:S01]  /*7a90*/  MOV R141, R6 ;  /* 0x00000006008d7202 */ /* 0x000fe20000000f00 */
[C---:B------:R-:W-:Y:S01]  /*7aa0*/  FMUL.FTZ R4, R3.reuse, R164 ;  /* 0x000000a403047220 */ /* 0x040fe20000410000 */
[----:B------:R-:W-:Y:S01]  /*7ab0*/  MOV R164, R35 ;  /* 0x0000002300a47202 */ /* 0x000fe20000000f00 */
[C---:B------:R-:W-:Y:S01]  /*7ac0*/  FMUL.FTZ R35, R0.reuse, R139 ;  /* 0x0000008b00237220 */ /* 0x040fe20000410000 */
[----:B------:R-:W-:Y:S01]  /*7ad0*/  MOV R148, R19 ;  /* 0x0000001300947202 */ /* 0x000fe20000000f00 */
[----:B------:R-:W1:Y:S01]  /*7ae0*/  LDSM.16.MT88.4 R136, [R135+0x100] ;  /* 0x000100008788783b */ /* 0x000e620000004200 */
[C---:B------:R-:W-:Y:S01]  /*7af0*/  FMUL.FTZ R12, R3.reuse, R156 ;  /* 0x0000009c030c7220 */ /* 0x040fe20000410000 */
[----:B------:R-:W-:Y:S01]  /*7b00*/  MOV R157, R18 ;  /* 0x00000012009d7202 */ /* 0x000fe20000000f00 */
[----:B------:R-:W-:Y:S01]  /*7b10*/  FMUL.FTZ R28, R3, R140 ;  /* 0x0000008c031c7220 */ /* 0x000fe20000410000 */
        /* <DEDUP_REMOVED lines=10> */
[----:B------:R4:W5:Y:S01]  /*7bc0*/  MUFU.EX2 R3, R7 ;  /* 0x0000000700037308 */ /* 0x0009620000000800 */
        /* <DEDUP_REMOVED lines=17> */
[C---:B------:R-:W-:Y:S02]  /*7ce0*/  FMUL.FTZ R47, R0.reuse, R47 ;  /* 0x0000002f002f7220 */ /* 0x040fe40000410000 */
[C---:B----4-:R-:W-:Y:S01]  /*7cf0*/  FMUL.FTZ R7, R0.reuse, R167 ;  /* 0x000000a700077220 */ /* 0x050fe20000410000 */
        /* <DEDUP_REMOVED lines=55> */
[C---:B------:R-:W-:Y:S09]  /*8070*/  FMUL.FTZ R131, R0.reuse, R131 ;  /* 0x0000008300837220 */ /* 0x040ff20000410000 */
[----:B------:R-:W-:Y:S10]  /*8080*/  MUFU.EX2 R187, R187 ;  /* 0x000000bb00bb7308 */ /* 0x000ff40000000800 */
[----:B------:R-:W-:Y:S01]  /*8090*/  MUFU.EX2 R188, R188 ;  /* 0x000000bc00bc7308 */ /* 0x000fe20000000800 */
[----:B--2---:R-:W-:Y:S01]  /*80a0*/  FFMA.FTZ R133, R0, R133, R177 ;  /* 0x0000008500857223 */ /* 0x004fe200000100b1 */
[C---:B-----5:R-:W-:Y:S03]  /*80b0*/  F2FP.PACK_AB R177, R3.reuse, R177 ;  /* 0x000000b103b1723e */ /* 0x060fe600000000ff */
[----:B------:R-:W-:Y:S05]  /*80c0*/  FADD.FTZ R153, R3, R133 ;  /* 0x0000008503997221 */ /* 0x000fea0000010000 */
[----:B------:R2:W3:Y:S01]  /*80d0*/  MUFU.EX2 R133, R162 ;  /* 0x000000a200857308 */ /* 0x0004e20000000800 */
[C---:B-1----:R-:W-:Y:S08]  /*80e0*/  HMMA.16816.F32 R4, R176.reuse, R136, R4 ;  /* 0x00000088b004723c */ /* 0x042ff00000001804 */
[C---:B------:R-:W-:Y:S01]  /*80f0*/  HMMA.16816.F32 R8, R176.reuse, R138, R8 ;  /* 0x0000008ab008723c */ /* 0x040fe20000001808 */
[----:B------:R-:W1:Y:S01]  /*8100*/  LDSM.16.MT88.4 R136, [R248+0x100] ;  /* 0x00010000f888783b */ /* 0x000e620000004200 */
[----:B------:R4:W5:Y:S02]  /*8110*/  MUFU.EX2 R3, R167 ;  /* 0x000000a700037308 */ /* 0x0009640000000800 */
[----:B--2---:R-:W-:Y:S01]  /*8120*/  MOV R162, R166 ;  /* 0x000000a600a27202 */ /* 0x004fe20000000f00 */
[----:B---3--:R-:W-:Y:S01]  /*8130*/  FADD.FTZ R0, R133, R183 ;  /* 0x000000b785007221 */ /* 0x008fe20000010000 */
[----:B------:R-:W-:Y:S06]  /*8140*/  MOV R166, R140 ;  /* 0x0000008c00a67202 */ /* 0x000fec0000000f00 */
[----:B------:R-:W-:Y:S01]  /*8150*/  MUFU.EX2 R183, R184 ;  /* 0x000000b800b77308 */ /* 0x000fe20000000800 */
[----:B----4-:R-:W-:Y:S01]  /*8160*/  MOV R167, R141 ;  /* 0x0000008d00a77202 */ /* 0x010fe20000000f00 */
[----:B-----5:R-:W-:Y:S01]  /*8170*/  FADD.FTZ R0, R3, R0 ;  /* 0x0000000003007221 */ /* 0x020fe20000010000 */
[----:B------:R-:W-:Y:S07]  /*8180*/  LDSM.16.MT88.4 R140, [R135+0x900] ;  /* 0x00090000878c783b */ /* 0x000fee0000004200 */
[----:B------:R-:W-:Y:S01]  /*8190*/  MUFU.EX2 R184, R191 ;  /* 0x000000bf00b87308 */ /* 0x000fe20000000800 */
[----:B------:R-:W-:Y:S04]  /*81a0*/  FADD.FTZ R0, R145, R0 ;  /* 0x0000000091007221 */ /* 0x000fe80000010000 */
[C---:B------:R-:W-:Y:S01]  /*81b0*/  FADD.FTZ R0, R144.reuse, R0 ;  /* 0x0000000090007221 */ /* 0x040fe20000010000 */
        /* <DEDUP_REMOVED lines=49> */
[----:B------:R-:W2:Y:S01]  /*84d0*/  MUFU.EX2 R133, R158 ;  /* 0x0000009e00857308 */ /* 0x000ea20000000800 */
[----:B------:R-:W-:Y:S02]  /*84e0*/  F2FP.PACK_AB R139, R188, R187 ;  /* 0x000000bbbc8b723e */ /* 0x000fe400000000ff */
[----:B------:R-:W-:Y:S05]  /*84f0*/  F2FP.PACK_AB R177, R181, R182 ;  /* 0x000000b6b5b1723e */ /* 0x000fea00000000ff */
[C---:B------:R-:W-:Y:S02]  /*8500*/  HMMA.16816.F32 R4, R136.reuse, R140, R4 ;  /* 0x0000008c8804723c */ /* 0x040fe40000001804 */
[----:B------:R-:W-:Y:S06]  /*8510*/  MUFU.EX2 R176, R167 ;  /* 0x000000a700b07308 */ /* 0x000fec0000000800 */
[C---:B------:R-:W-:Y:S01]  /*8520*/  HMMA.16816.F32 R8, R136.reuse, R142, R8 ;  /* 0x0000008e8808723c */ /* 0x040fe20000001808 */
[----:B------:R-:W3:Y:S03]  /*8530*/  LDSM.16.MT88.4 R140, [R250+0x900] ;  /* 0x00090000fa8c783b */ /* 0x000ee60000004200 */
[----:B------:R-:W-:Y:S01]  /*8540*/  MUFU.EX2 R178, R157 ;  /* 0x0000009d00b27308 */ /* 0x000fe20000000800 */
[----:B--2---:R-:W-:Y:S04]  /*8550*/  FADD.FTZ R0, R133, R0 ;  /* 0x0000000085007221 */ /* 0x004fe80000010000 */
[----:B------:R-:W-:Y:S04]  /*8560*/  FADD.FTZ R0, R3, R0 ;  /* 0x0000000003007221 */ /* 0x000fe80000010000 */
        /* <DEDUP_REMOVED lines=48> */
[----:B------:R-:W3:Y:S03]  /*8870*/  LDSM.16.MT88.4 R148, [R250+0x1100] ;  /* 0x00110000fa94783b */ /* 0x000ee60000004200 */
[----:B------:R-:W-:Y:S02]  /*8880*/  F2FP.PACK_AB R136, R3, R133 ;  /* 0x000000850388723e */ /* 0x000fe400000000ff */
[----:B------:R-:W-:Y:S01]  /*8890*/  F2FP.PACK_AB R137, R186, R185 ;  /* 0x000000b9ba89723e */ /* 0x000fe200000000ff */
[----:B------:R-:W4:Y:S01]  /*88a0*/  MUFU.EX2 R3, R162 ;  /* 0x000000a200037308 */ /* 0x000f220000000800 */
[----:B------:R-:W-:Y:S07]  /*88b0*/  F2FP.PACK_AB R139, R184, R183 ;  /* 0x000000b7b88b723e */ /* 0x000fee00000000ff */
[C---:B--2---:R-:W-:Y:S02]  /*88c0*/  HMMA.16816.F32 R4, R136.reuse, R140, R4 ;  /* 0x0000008c8804723c */ /* 0x044fe40000001804 */
[----:B------:R-:W2:Y:S06]  /*88d0*/  MUFU.EX2 R133, R166 ;  /* 0x000000a600857308 */ /* 0x000eac0000000800 */
[C---:B------:R-:W-:Y:S01]  /*88e0*/  HMMA.16816.F32 R8, R136.reuse, R142, R8 ;  /* 0x0000008e8808723c */ /* 0x040fe20000001808 */
[----:B------:R-:W5:Y:S03]  /*88f0*/  LDSM.16.MT88.4 R140, [R249+0x1100] ;  /* 0x00110000f98c783b */ /* 0x000f660000004200 */
[----:B----4-:R-:W-:Y:S05]  /*8900*/  FADD.FTZ R0, R3, R0 ;  /* 0x0000000003007221 */ /* 0x010fea0000010000 */
[----:B------:R-:W-:Y:S01]  /*8910*/  LDSM.16.MT88.4 R160, [R135+0x1900] ;  /* 0x0019000087a0783b */ /* 0x000fe20000004200 */
[C---:B-1----:R-:W-:Y:S03]  /*8920*/  HMMA.16816.F32 R12, R136.reuse, R144, R12 ;  /* 0x00000090880c723c */ /* 0x042fe6000000180c */
[C---:B------:R-:W-:Y:S01]  /*8930*/  FADD.FTZ R0, R176.reuse, R0 ;  /* 0x00000000b0007221 */ /* 0x040fe20000010000 */
[----:B------:R-:W-:Y:S01]  /*8940*/  F2FP.PACK_AB R176, R176, R3 ;  /* 0x00000003b0b0723e */ /* 0x000fe200000000ff */
[----:B------:R-:W-:Y:S02]  /*8950*/  FADD.FTZ R3, R152, R153 ;  /* 0x0000009998037221 */ /* 0x000fe40000010000 */
[----:B------:R-:W-:Y:S01]  /*8960*/  LDSM.16.MT88.4 R152, [R248+0x1900] ;  /* 0x00190000f898783b */ /* 0x000fe20000004200 */
[C---:B------:R-:W-:Y:S04]  /*8970*/  HMMA.16816.F32 R16, R136.reuse, R146, R16 ;  /* 0x000000928810723c */ /* 0x040fe80000001810 */
[----:B--2---:R-:W-:Y:S03]  /*8980*/  FADD.FTZ R0, R133, R0 ;  /* 0x0000000085007221 */ /* 0x004fe60000010000 */
[----:B------:R-:W1:Y:S01]  /*8990*/  LDSM.16.MT88.4 R144, [R135+0x3100] ;  /* 0x003100008790783b */ /* 0x000e620000004200 */
[C---:B---3--:R-:W-:Y:S04]  /*89a0*/  HMMA.16816.F32 R20, R136.reuse, R148, R20 ;  /* 0x000000948814723c */ /* 0x048fe80000001814 */
[C---:B------:R-:W-:Y:S01]  /*89b0*/  FADD.FTZ R0, R178.reuse, R0 ;  /* 0x00000000b2007221 */ /* 0x040fe20000010000 */
[----:B------:R-:W-:Y:S02]  /*89c0*/  F2FP.PACK_AB R178, R178, R133 ;  /* 0x00000085b2b2723e */ /* 0x000fe400000000ff */
[----:B------:R-:W2:Y:S01]  /*89d0*/  MUFU.EX2 R133, R164 ;  /* 0x000000a400857308 */ /* 0x000ea20000000800 */
[C---:B------:R-:W-:Y:S01]  /*89e0*/  HMMA.16816.F32 R24, R136.reuse, R150, R24 ;  /* 0x000000968818723c */ /* 0x040fe20000001818 */
[----:B------:R-:W3:Y:S07]  /*89f0*/  LDSM.16.MT88.4 R148, [R248+0x3100] ;  /* 0x00310000f894783b */ /* 0x000eee0000004200 */
[C---:B-----5:R-:W-:Y:S01]  /*8a00*/  HMMA.16816.F32 R28, R136.reuse, R140, R28 ;  /* 0x0000008c881c723c */ /* 0x060fe2000000181c */
[----:B------:R4:W-:Y:S07]  /*8a10*/  STL [R1+0x14], R0 ;  /* 0x0000140001007387 */ /* 0x0009ee0000100800 */
[C---:B------:R-:W-:Y:S01]  /*8a20*/  HMMA.16816.F32 R32, R136.reuse, R142, R32 ;  /* 0x0000008e8820723c */ /* 0x040fe20000001820 */
[----:B------:R-:W5:Y:S03]  /*8a30*/  LDSM.16.MT88.4 R140, [R250+0x3100] ;  /* 0x00310000fa8c783b */ /* 0x000f660000004200 */
[----:B--2---:R-:W-:Y:S04]  /*8a40*/  F2FP.PACK_AB R179, R133, R180 ;  /* 0x000000b485b3723e */ /* 0x004fe800000000ff */
[C---:B-1----:R-:W-:Y:S04]  /*8a50*/  HMMA.16816.F32 R36, R136.reuse, R144, R36 ;  /* 0x000000908824723c */ /* 0x042fe80000001824 */
[----:B----4-:R-:W-:Y:S04]  /*8a60*/  FADD.FTZ R0, R156, R3 ;  /* 0x000000039c007221 */ /* 0x010fe80000010000 */
[----:B------:R-:W-:Y:S01]  /*8a70*/  FADD.FTZ R0, R190, R0 ;  /* 0x00000000be007221 */ /* 0x000fe20000010000 */
[C---:B------:R-:W-:Y:S01]  /*8a80*/  HMMA.16816.F32 R40, R136.reuse, R146, R40 ;  /* 0x000000928828723c */ /* 0x040fe20000001828 */
[----:B------:R-:W1:Y:S02]  /*8a90*/  LDSM.16.MT88.4 R144, [R249+0x3100] ;  /* 0x00310000f990783b */ /* 0x000e640000004200 */
[----:B------:R-:W-:Y:S05]  /*8aa0*/  FADD.FTZ R0, R189, R0 ;  /* 0x00000000bd007221 */ /* 0x000fea0000010000 */
[C---:B---3--:R-:W-:Y:S04]  /*8ab0*/  HMMA.16816.F32 R44, R136.reuse, R148, R44 ;  /* 0x00000094882c723c */ /* 0x048fe8000000182c */
[----:B------:R-:W-:Y:S04]  /*8ac0*/  FADD.FTZ R0, R187, R0 ;  /* 0x00000000bb007221 */ /* 0x000fe80000010000 */
[C---:B------:R-:W-:Y:S01]  /*8ad0*/  HMMA.16816.F32 R48, R136.reuse, R150, R48 ;  /* 0x000000968830723c */ /* 0x040fe20000001830 */
[----:B------:R-:W2:Y:S03]  /*8ae0*/  LDSM.16.MT88.4 R148, [R135+0x5100] ;  /* 0x005100008794783b */ /* 0x000ea60000004200 */
[----:B------:R-:W-:Y:S04]  /*8af0*/  FADD.FTZ R0, R188, R0 ;  /* 0x00000000bc007221 */ /* 0x000fe80000010000 */
[C---:B-----5:R-:W-:Y:S04]  /*8b00*/  HMMA.16816.F32 R52, R136.reuse, R140, R52 ;  /* 0x0000008c8834723c */ /* 0x060fe80000001834 */
[----:B------:R-:W-:Y:S04]  /*8b10*/  FADD.FTZ R0, R185, R0 ;  /* 0x00000000b9007221 */ /* 0x000fe80000010000 */
[C---:B------:R-:W-:Y:S01]  /*8b20*/  HMMA.16816.F32 R56, R136.reuse, R142, R56 ;  /* 0x0000008e8838723c */ /* 0x040fe20000001838 */
[----:B------:R-:W3:Y:S03]  /*8b30*/  LDSM.16.MT88.4 R140, [R248+0x5100] ;  /* 0x00510000f88c783b */ /* 0x000ee60000004200 */
        /* <DEDUP_REMOVED lines=8> */
[C---:B--2---:R-:W-:Y:S04]  /*8bc0*/  HMMA.16816.F32 R68, R136.reuse, R148, R68 ;  /* 0x000000948844723c */ /* 0x044fe80000001844 */
[----:B------:R-:W-:Y:S04]  /*8bd0*/  FADD.FTZ R0, R180, R0 ;  /* 0x00000000b4007221 */ /* 0x000fe80000010000 */
[C---:B------:R-:W-:Y:S01]  /*8be0*/  HMMA.16816.F32 R72, R136.reuse, R150, R72 ;  /* 0x000000968848723c */ /* 0x040fe20000001848 */
[----:B------:R-:W2:Y:S03]  /*8bf0*/  LDSM.16.MT88.4 R148, [R249+0x5100] ;  /* 0x00510000f994783b */ /* 0x000ea60000004200 */
[----:B------:R-:W-:Y:S01]  /*8c00*/  FADD.FTZ R0, R133, R0 ;  /* 0x0000000085007221 */ /* 0x000fe20000010000 */
[----:B------:R-:W-:Y:S03]  /*8c10*/  MOV R133, R2 ;  /* 0x0000000200857202 */ /* 0x000fe60000000f00 */
[C---:B---3--:R-:W-:Y:S01]  /*8c20*/  HMMA.16816.F32 R76, R136.reuse, R140, R76 ;  /* 0x0000008c884c723c */ /* 0x048fe2000000184c */
[----:B------:R3:W-:Y:S07]  /*8c30*/  STL [R1+0x38], R0 ;  /* 0x0000380001007387 */ /* 0x0007ee0000100800 */
[C---:B------:R-:W-:Y:S01]  /*8c40*/  HMMA.16816.F32 R80, R136.reuse, R142, R80 ;  /* 0x0000008e8850723c */ /* 0x040fe20000001850 */
[----:B------:R-:W4:Y:S07]  /*8c50*/  LDSM.16.MT88.4 R140, [R135+0x7100] ;  /* 0x00710000878c783b */ /* 0x000f2e0000004200 */
[C---:B-1----:R-:W-:Y:S08]  /*8c60*/  HMMA.16816.F32 R84, R136.reuse, R144, R84 ;  /* 0x000000908854723c */ /* 0x042ff00000001854 */
[C---:B------:R-:W-:Y:S01]  /*8c70*/  HMMA.16816.F32 R88, R136.reuse, R146, R88 ;  /* 0x000000928858723c */ /* 0x040fe20000001858 */
[----:B------:R-:W1:Y:S03]  /*8c80*/  LDSM.16.MT88.4 R144, [R248+0x7100] ;  /* 0x00710000f890783b */ /* 0x000e660000004200 */
[----:B---3--:R-:W-:Y:S04]  /*8c90*/  MOV R0, R132 ;  /* 0x0000008400007202 */ /* 0x008fe80000000f00 */
[C---:B--2---:R-:W-:Y:S08]  /*8ca0*/  HMMA.16816.F32 R92, R136.reuse, R148, R92 ;  /* 0x00000094885c723c */ /* 0x044ff0000000185c */
        /* <DEDUP_REMOVED lines=11> */
[----:B------:R-:W-:Y:S01]  /*8d60*/  HMMA.16816.F32 R128, R136, R142, R128 ;  /* 0x0000008e8880723c */ /* 0x000fe20000001880 */
[----:B------:R-:W2:Y:S07]  /*8d70*/  LDSM.16.MT88.4 R136, [R249+0x1900] ;  /* 0x00190000f988783b */ /* 0x000eae0000004200 */
[C---:B------:R-:W-:Y:S01]  /*8d80*/  HMMA.16816.F32 R164, R176.reuse, R160, R4 ;  /* 0x000000a0b0a4723c */ /* 0x040fe20000001804 */
[----:B------:R-:W3:Y:S07]  /*8d90*/  LDSM.16.MT88.4 R4, [R135+0x3900] ;  /* 0x003900008704783b */ /* 0x000eee0000004200 */
[C---:B------:R-:W-:Y:S01]  /*8da0*/  HMMA.16816.F32 R160, R176.reuse, R162, R8 ;  /* 0x000000a2b0a0723c */ /* 0x040fe20000001808 */
[----:B------:R-:W4:Y:S07]  /*8db0*/  LDSM.16.MT88.4 R8, [R248+0x3900] ;  /* 0x00390000f808783b */ /* 0x000f2e0000004200 */
[C---:B------:R-:W-:Y:S01]  /*8dc0*/  HMMA.16816.F32 R156, R176.reuse, R152, R12 ;  /* 0x00000098b09c723c */ /* 0x040fe2000000180c */
[----:B------:R-:W5:Y:S07]  /*8dd0*/  LDSM.16.MT88.4 R12, [R250+0x3900] ;  /* 0x00390000fa0c783b */ /* 0x000f6e0000004200 */
[C---:B------:R-:W-:Y:S01]  /*8de0*/  HMMA.16816.F32 R152, R176.reuse, R154, R16 ;  /* 0x0000009ab098723c */ /* 0x040fe20000001810 */
[----:B------:R-:W4:Y:S07]  /*8df0*/  LDSM.16.MT88.4 R16, [R249+0x3900] ;  /* 0x00390000f910783b */ /* 0x000f2e0000004200 */
[C---:B-1----:R-:W-:Y:S08]  /*8e00*/  HMMA.16816.F32 R148, R176.reuse, R144, R20 ;  /* 0x00000090b094723c */ /* 0x042ff00000001814 */
[C---:B------:R-:W-:Y:S08]  /*8e10*/  HMMA.16816.F32 R144, R176.reuse, R146, R24 ;  /* 0x00000092b090723c */ /* 0x040ff00000001818 */
[C---:B--2---:R-:W-:Y:S08]  /*8e20*/  HMMA.16816.F32 R140, R176.reuse, R136, R28 ;  /* 0x00000088b08c723c */ /* 0x044ff0000000181c */
[C---:B------:R-:W-:Y:S08]  /*8e30*/  HMMA.16816.F32 R136, R176.reuse, R138, R32 ;  /* 0x0000008ab088723c */ /* 0x040ff00000001820 */
[C---:B---3--:R-:W-:Y:S08]  /*8e40*/  HMMA.16816.F32 R36, R176.reuse, R4, R36 ;  /* 0x00000004b024723c */ /* 0x048ff00000001824 */
        /* <DEDUP_REMOVED lines=32> */
.L_x_3233:
        /* <DEDUP_REMOVED lines=157> */
.L_x_3231:
        /* <DEDUP_REMOVED lines=311> */
.L_x_3239:
[----:B------:R-:W-:Y:S05]  /*ad90*/  BSYNC B0 ;  /* 0x0000000000007941 */ /* 0x000fea0003800000 */
.L_x_3238:
        /* <DEDUP_REMOVED lines=73> */
[----:B-1----:R-:W-:Y:S02]  /*b230*/  @!P6 LEA.HI R4, R15, R15, RZ, 0x1 ;  /* 0x0000000f0f04e211 */ /* 0x002fe400078f08ff */
        /* <DEDUP_REMOVED lines=13> */
[----:B-1----:R-:W-:Y:S02]  /*b310*/  @!P2 LEA.HI R7, R10, R10, RZ, 0x1 ;  /* 0x0000000a0a07a211 */ /* 0x002fe400078f08ff */
[----:B------:R-:W-:-:S02]  /*b320*/  @!P1 LEA.HI R6, R11, R11, RZ, 0x1 ;  /* 0x0000000b0b069211 */ /* 0x000fc400078f08ff */
[----:B--2---:R-:W-:Y:S02]  /*b330*/  @!P4 LEA.HI R4, R8, R8, RZ, 0x1 ;  /* 0x000000080804c211 */ /* 0x004fe400078f08ff */
        /* <DEDUP_REMOVED lines=17> */
[----:B-1----:R-:W-:-:S02]  /*b450*/  IADD3 R12, R0, 0xb8, RZ ;  /* 0x000000b8000c7810 */ /* 0x002fc40007ffe0ff */
[C---:B--2---:R-:W-:Y:S02]  /*b460*/  IADD3 R10, R0.reuse, 0xa8, RZ ;  /* 0x000000a8000a7810 */ /* 0x044fe40007ffe0ff */
[C---:B------:R-:W-:Y:S02]  /*b470*/  IADD3 R11, R0.reuse, 0xb0, RZ ;  /* 0x000000b0000b7810 */ /* 0x040fe40007ffe0ff */
[C---:B---3--:R-:W-:Y:S02]  /*b480*/  IADD3 R8, R0.reuse, 0x98, RZ ;  /* 0x0000009800087810 */ /* 0x048fe40007ffe0ff */
[----:B------:R-:W-:Y:S02]  /*b490*/  IADD3 R9, R0, 0xa0, RZ ;  /* 0x000000a000097810 */ /* 0x000fe40007ffe0ff */
[----:B------:R-:W-:Y:S02]  /*b4a0*/  ISETP.GE.AND P4, PT, R8, c[0x0][0x3c8], PT ;  /* 0x0000f20008007a0c */ /* 0x000fe40003f86270 */
[----:B------:R-:W-:-:S02]  /*b4b0*/  ISETP.GE.AND P3, PT, R9, c[0x0][0x3c8], PT ;  /* 0x0000f20009007a0c */ /* 0x000fc40003f66270 */
[----:B----4-:R-:W-:Y:S02]  /*b4c0*/  @!P6 LEA.HI R4, R14, R14, RZ, 0x1 ;  /* 0x0000000e0e04e211 */ /* 0x010fe400078f08ff */
        /* <DEDUP_REMOVED lines=14> */
[----:B-1----:R-:W-:-:S02]  /*b5b0*/  @!P2 LEA.HI R7, R10, R10, RZ, 0x1 ;  /* 0x0000000a0a07a211 */ /* 0x002fc400078f08ff */
[----:B------:R-:W-:Y:S02]  /*b5c0*/  @!P1 LEA.HI R6, R11, R11, RZ, 0x1 ;  /* 0x0000000b0b069211 */ /* 0x000fe400078f08ff */
[----:B--2---:R-:W-:Y:S02]  /*b5d0*/  @!P4 LEA.HI R4, R8, R8, RZ, 0x1 ;  /* 0x000000080804c211 */ /* 0x004fe400078f08ff */
        /* <DEDUP_REMOVED lines=36> */
[----:B-1----:R-:W-:-:S04]  /*b820*/  @!P2 LEA.HI R7, R10, R10, RZ, 0x1 ;  /* 0x0000000a0a07a211 */ /* 0x002fc800078f08ff */
        /* <DEDUP_REMOVED lines=26> */
.L_x_3237:
        /* <DEDUP_REMOVED lines=50> */
.L_x_3240:
        /* <DEDUP_REMOVED lines=9> */
.L_x_6528:


//--------------------- .text._ZN7cutlass13device_kernelIN5flash19enable_sm80_to_sm89INS1_16FlashAttnFwdSm80INS1_25CollectiveMainloopFwdSm80ILi8ELi1ELb1EN4cute5tupleIJNS5_1CILi128EEENS7_ILi48EEENS7_ILi256EEEEEELi256ENS_6half_tEfNS_4arch4Sm80ELb0ELb0ELb0ELb1ELb1ELb0ELb1ELb1EEENS1_21CollectiveEpilogueFwdINS6_IJS8_SA_S9_EEENS6_IJNS7_ILi1EEESI_SI_EEESC_SE_Li256ELb1ELb1ELb1ELb0EEENS1_36VarlenDynamicPersistentTileSchedulerILi128ELi48ELi256ELi256ELb1ELb1ELb0ELb0ELb1ELb1EEEEEEEEEvNT_6ParamsE --------------------------
	.section	.text._ZN7cutlass13device_kernelIN5flash19enable_sm80_to_sm89INS1_16FlashAttnFwdSm80INS1_25CollectiveMainloopFwdSm80ILi8ELi1ELb1EN4cute5tupleIJNS5_1CILi128EEENS7_ILi48EEENS7_ILi256EEEEEELi256ENS_6half_tEfNS_4arch4Sm80ELb0ELb0ELb0ELb1ELb1ELb0ELb1ELb1EEENS1_21CollectiveEpilogueFwdINS6_IJS8_SA_S9_EEENS6_IJNS7_ILi1EEESI_SI_EEESC_SE_Li256ELb1ELb1ELb1ELb0EEENS1_36VarlenDynamicPersistentTileSchedulerILi128ELi48ELi256ELi256ELb1ELb1ELb0ELb0ELb1ELb1EEEEEEEEEvNT_6ParamsE,"ax",@progbits
	.sectioninfo	@"SHI_REGISTERS=255"
	.align	128
.text._ZN7cutlass13device_kernelIN5flash19enable_sm80_to_sm89INS1_16FlashAttnFwdSm80INS1_25CollectiveMainloopFwdSm80ILi8ELi1ELb1EN4cute5tupleIJNS5_1CILi128EEENS7_ILi48EEENS7_ILi256EEEEEELi256ENS_6half_tEfNS_4arch4Sm80ELb0ELb0ELb0ELb1ELb1ELb0ELb1ELb1EEENS1_21CollectiveEpilogueFwdINS6_IJS8_SA_S9_EEENS6_IJNS7_ILi1EEESI_SI_EEESC_SE_Li256ELb1ELb1ELb1ELb0EEENS1_36VarlenDynamicPersistentTileSchedulerILi128ELi48ELi256ELi256ELb1ELb1ELb0ELb0ELb1ELb1EEEEEEEEEvNT_6ParamsE:
        .type           _ZN7cutlass13device_kernelIN5flash19enable_sm80_to_sm89INS1_16FlashAttnFwdSm80INS1_25CollectiveMainloopFwdSm80ILi8ELi1ELb1EN4cute5tupleIJNS5_1CILi128EEENS7_ILi48EEENS7_ILi256EEEEEELi256ENS_6half_tEfNS_4arch4Sm80ELb0ELb0ELb0ELb1ELb1ELb0ELb1ELb1EEENS1_21CollectiveEpilogueFwdINS6_IJS8_SA_S9_EEENS6_IJNS7_ILi1EEESI_SI_EEESC_SE_Li256ELb1ELb1ELb1ELb0EEENS1_36VarlenDynamicPersistentTileSchedulerILi128ELi48ELi256ELi256ELb1ELb1ELb0ELb0ELb1ELb1EEEEEEEEEvNT_6ParamsE,@function
        .size           _ZN7cutlass13device_kernelIN5flash19enable_sm80_to_sm89INS1_16FlashAttnFwdSm80INS1_25CollectiveMainloopFwdSm80ILi8ELi1ELb1EN4cute5tupleIJNS5_1CILi128EEENS7_ILi48EEENS7_ILi256EEEEEELi256ENS_6half_tEfNS_4arch4Sm80ELb0ELb0ELb0ELb1ELb1ELb0ELb1ELb1EEENS1_21CollectiveEpilogueFwdINS6_IJS8_SA_S9_EEENS6_IJNS7_ILi1EEESI_SI_EEESC_SE_Li256ELb1ELb1ELb1ELb0EEENS1_36VarlenDynamicPersistentTileSchedulerILi128ELi48ELi256ELi256ELb1ELb1ELb0ELb0ELb1ELb1EEEEEEEEEvNT_6ParamsE,(.L_x_6529 - _ZN7cutlass13device_kernelIN5flash19enable_sm80_to_sm89INS1_16FlashAttnFwdSm80INS1_25CollectiveMainloopFwdSm80ILi8ELi1ELb1EN4cute5tupleIJNS5_1CILi128EEENS7_ILi48EEENS7_ILi256EEEEEELi256ENS_6half_tEfNS_4arch4Sm80ELb0ELb0ELb0ELb1ELb1ELb0ELb1ELb1EEENS1_21CollectiveEpilogueFwdINS6_IJS8_SA_S9_EEENS6_IJNS7_ILi1EEESI_SI_EEESC_SE_Li256ELb1ELb1ELb1ELb0EEENS1_36VarlenDynamicPersistentTileSchedulerILi128ELi48ELi256ELi256ELb1ELb1ELb0ELb0ELb1ELb1EEEEEEEEEvNT_6ParamsE)
        .other          _ZN7cutlass13device_kernelIN5flash19enable_sm80_to_sm89INS1_16FlashAttnFwdSm80INS1_25CollectiveMainloopFwdSm80ILi8ELi1ELb1EN4cute5tupleIJNS5_1CILi128EEENS7_ILi48EEENS7_ILi256EEEEEELi256ENS_6half_tEfNS_4arch4Sm80ELb0ELb0ELb0ELb1ELb1ELb0ELb1ELb1EEENS1_21CollectiveEpilogueFwdINS6_IJS8_SA_S9_EEENS6_IJNS7_ILi1EEESI_SI_EEESC_SE_Li256ELb1ELb1ELb1ELb0EEENS1_36VarlenDynamicPersistentTileSchedulerILi128ELi48ELi256ELi256ELb1ELb1ELb0ELb0ELb1ELb1EEEEEEEEEvNT_6ParamsE,@"STO_CUDA_ENTRY STV_DEFAULT"
_ZN7cutlass13device_kernelIN5flash19enable_sm80_to_sm89INS1_16FlashAttnFwdSm80INS1_25CollectiveMainloopFwdSm80ILi8ELi1ELb1EN4cute5tupleIJNS5_1CILi128EEENS7_ILi48EEENS7_ILi256EEEEEELi256ENS_6half_tEfNS_4arch4Sm80ELb0ELb0ELb0ELb1ELb1ELb0ELb1ELb1EEENS1_21CollectiveEpilogueFwdINS6_IJS8_SA_S9_EEENS6_IJNS7_ILi1EEESI_SI_EEESC_SE_Li256ELb1ELb1ELb1ELb0EEENS1_36VarlenDynamicPersistentTileSchedulerILi128ELi48ELi256ELi256ELb1ELb1ELb0ELb0ELb1ELb1EEEEEEEEEvNT_6ParamsE:
        /* <DEDUP_REMOVED lines=54> */
.L_x_3246:
        /* <DEDUP_REMOVED lines=17> */
.L_x_3343:
        /* <DEDUP_REMOVED lines=16> */
.L_x_3344:
[----:B--2---:R-:W-:-:S05]  /*0570*/  IMAD R0, R0, c[0x0][0x538], RZ ;  /* 0x00014e0000007a24 */ /* 0x004fca00078e02ff */
[----:B------:R-:W-:-:S04]  /*0580*/  IADD3 R6, R0, R6, RZ ;  /* 0x0000000600067210 */ /* 0x000fc80007ffe0ff */
[----:B------:R-:W-:-:S13]  /*0590*/  ISETP.GT.AND P0, PT, R6, UR4, PT ;  /* 0x0000000406007c0c */ /* 0x000fda000bf04270 */
[----:B-1----:R-:W-:Y:S05]  /*05a0*/  @!P0 BRA `(.L_x_3246) ;  /* 0xfffffdb000008947 */ /* 0x002fea000383ffff */
.L_x_3242:
[----:B------:R-:W-:-:S05]  /*05b0*/  IADD3 R12, -R0, R6, RZ ;  /* 0x00000006000c7210 */ /* 0x000fca0007ffe1ff */
[----:B------:R-:W-:-:S05]  /*05c0*/  IMAD R0, R4, c[0x0][0x538], R12 ;  /* 0x00014e0004007a24 */ /* 0x000fca00078e020c */
[----:B------:R-:W-:Y:S01]  /*05d0*/  ISETP.GT.AND P0, PT, R0, UR4, PT ;  /* 0x0000000400007c0c */ /* 0x000fe2000bf04270 */
[----:B------:R-:W-:-:S12]  /*05e0*/  BRA.DIV ~URZ, `(.L_x_3247) ;  /* 0x0000eeb27f007947 */ /* 0x000fd8000b800000 */
[----:B------:R-:W-:-:S04]  /*05f0*/  VOTE.ANY R5, PT, !P0 ;  /* 0x0000000000057806 */ /* 0x000fc800040e0100 */
.L_x_3345:
[----:B------:R1:W2:Y:S01]  /*0600*/  POPC R13, R5 ;  /* 0x00000005000d7309 */ /* 0x0002a20000000000 */
[----:B------:R-:W-:Y:S05]  /*0610*/  BRA.DIV ~URZ, `(.L_x_3248) ;  /* 0x0000eed27f007947 */ /* 0x000fea000b800000 */
[----:B--2---:R2:W3:Y:S01]  /*0620*/  SHFL.IDX PT, R11, R8, R13, 0x1f ;  /* 0x00001f0d080b7589 */ /* 0x0044e200000e0000 */
[----:B------:R-:W-:-:S03]  /*0630*/  MOV R6, RZ ;  /* 0x000000ff00067202 */ /* 0x000fc60000000f00 */
[----:B------:R2:W4:Y:S04]  /*0640*/  SHFL.IDX PT, R10, R7, R13, 0x1f ;  /* 0x00001f0d070a7589 */ /* 0x00052800000e0000 */
.L_x_3346:
[----:B------:R-:W-:Y:S01]  /*0650*/  ISETP.NE.AND P0, PT, R5, RZ, PT ;  /* 0x000000ff0500720c */ /* 0x000fe20003f05270 */
[----:B------:R-:W-:-:S12]  /*0660*/  BSSY B0, `(.L_x_3249) ;  /* 0x0000005000007945 */ /* 0x000fd80003800000 */
[----:B------:R-:W-:Y:S05]  /*0670*/  @!P0 BRA `(.L_x_3250) ;  /* 0x0000003000008947 */ /* 0x000fea0003800000 */
[----:B------:R-:W-:Y:S01]  /*0680*/  IADD3 R3, R13, -0x1, RZ ;  /* 0xffffffff0d037810 */ /* 0x000fe20007ffe0ff */
[----:B------:R-:W-:Y:S05]  /*0690*/  BRA.DIV ~URZ, `(.L_x_3251) ;  /* 0x0000ef327f007947 */ /* 0x000fea000b800000 */
[----:B------:R1:W2:Y:S02]  /*06a0*/  SHFL.IDX PT, R6, R4, R3, 0x1f ;  /* 0x00001f0304067589 */ /* 0x0002a400000e0000 */
.L_x_3250:
[----:B------:R-:W-:Y:S05]  /*06b0*/  BSYNC B0 ;  /* 0x0000000000007941 */ /* 0x000fea0003800000 */
.L_x_3249:
        /* <DEDUP_REMOVED lines=69> */
.L_x_3243:
[----:B------:R-:W-:Y:S01]  /*0b10*/  MOV R0, UR4 ;  /* 0x0000000400007c02 */ /* 0x000fe20008000f00 */
[----:B------:R-:W-:Y:S04]  /*0b20*/  STL [R1+0x4c], RZ ;  /* 0x00004cff01007387 */ /* 0x000fe80000100800 */
[----:B------:R-:W-:Y:S04]  /*0b30*/  STL [R1+0x50], RZ ;  /* 0x000050ff01007387 */ /* 0x000fe80000100800 */
[----:B------:R1:W-:Y:S02]  /*0b40*/  STL [R1+0x48], R0 ;  /* 0x0000480001007387 */ /* 0x0003e40000100800 */
[----:B-1----:R-:W-:-:S05]  /*0b50*/  MOV R0, c[0x0][0x53c] ;  /* 0x00014f0000007a02 */ /* 0x002fca0000000f00 */
[----:B------:R1:W-:Y:S02]  /*0b60*/  STL [R1+0x54], R0 ;  /* 0x0000540001007387 */ /* 0x0003e40000100800 */
.L_x_3252:
        /* <DEDUP_REMOVED lines=8> */
.L_x_3241:
        /* <DEDUP_REMOVED lines=173> */
[----:B------:R-:W-:Y:S01]  /*16c0*/  IADD3 R241, R0, R238, R2 ;  /* 0x000000ee00f17210 */ /* 0x000fe20007ffe002 */
        /* <DEDUP_REMOVED lines=81> */
.L_x_3342:
        /* <DEDUP_REMOVED lines=36> */
.L_x_3253:
[----:B------:R-:W-:-:S04]  /*1e20*/  ISETP.NE.U32.AND P0, PT, RZ, c[0x0][0x368], PT ;  /* 0x0000da00ff007a0c */ /* 0x000fc80003f05070 */
[----:B------:R-:W-:-:S13]  /*1e30*/  ISETP.NE.AND.EX P0, PT, RZ, c[0x0][0x36c], PT, P0 ;  /* 0x0000db00ff007a0c */ /* 0x000fda0003f05300 */
[----:B------:R-:W-:Y:S05]  /*1e40*/  @!P0 BRA `(.L_x_3254) ;  /* 0x0000004000008947 */ /* 0x000fea0003800000 */
[----:B-1----:R-:W-:-:S04]  /*1e50*/  IADD3 R2, P0, R23, c[0x0][0x368], RZ ;  /* 0x0000da0017027a10 */ /* 0x002fc80007f1e0ff */
[----:B------:R-:W-:-:S05]  /*1e60*/  IADD3.X R3, R17, c[0x0][0x36c], RZ, P0, !PT ;  /* 0x0000db0011037a10 */ /* 0x000fca00007fe4ff */
[----:B------:R1:W5:Y:S01]  /*1e70*/  LDG.E R0, [R2.64] ;  /* 0x0000000602007981 */ /* 0x000362000c1e1900 */
[----:B------:R-:W-:Y:S05]  /*1e80*/  BRA `(.L_x_3255) ;  /* 0x0000008000007947 */ /* 0x000fea0003800000 */
.L_x_3254:
        /* <DEDUP_REMOVED lines=8> */
.L_x_3255:
        /* <DEDUP_REMOVED lines=48> */
.L_x_3257:
[----:B------:R-:W-:Y:S05]  /*2210*/  BSYNC B0 ;  /* 0x0000000000007941 */ /* 0x000fea0003800000 */
.L_x_3256:
        /* <DEDUP_REMOVED lines=321> */
[C---:B------:R-:W-:Y:S02]  /*3630*/  ISETP.GE.AND P2, PT, R249.reuse, c[0x0][0x1d4], PT ;  /* 0x00007500f9007a0c */ /* 0x040fe40003f46270 */
        /* <DEDUP_REMOVED lines=43> */
.L_x_3347:
        /* <DEDUP_REMOVED lines=32> */
.L_x_3260:
[----:B-1-34-:R-:W-:Y:S05]  /*3af0*/  BSYNC B0 ;  /* 0x0000000000007941 */ /* 0x01afea0003800000 */
.L_x_3259:
[----:B------:R-:W1:Y:S01]  /*3b00*/  S2R R72, SR_TID.X ;  /* 0x0000000000487919 */ /* 0x000e620000002100 */
[----:B------:R-:W-:Y:S01]  /*3b10*/  IMAD.MOV.U32 R0, RZ, RZ, 0x40 ;  /* 0x00000040ff007424 */ /* 0x000fe200078e00ff */
[C---:B------:R-:W-:Y:S02]  /*3b20*/  HMMA.16816.F32 R8, R160.reuse, R14, RZ ;  /* 0x0000000ea008723c */ /* 0x040fe400000018ff */
[----:B--2---:R-:W2:Y:S01]  /*3b30*/  LDL R3, [R1+0xc] ;  /* 0x00000c0001037983 */ /* 0x004ea20000100800 */
[----:B------:R-:W-:Y:S01]  /*3b40*/  IADD3 R242, R236, 0x20, RZ ;  /* 0x00000020ecf27810 */ /* 0x000fe20007ffe0ff */
[----:B------:R-:W-:Y:S02]  /*3b50*/  BSSY B1, `(.L_x_3262) ;  /* 0x00000fe000017945 */ /* 0x000fe40003800000 */
[----:B------:R-:W0:Y:S02]  /*3b60*/  LDGDEPBAR ;  /* 0x00000000000079af */ /* 0x000e240000000000 */
[C---:B------:R-:W-:Y:S08]  /*3b70*/  HMMA.16816.F32 R4, R160.reuse, R12, RZ ;  /* 0x0000000ca004723c */ /* 0x040ff000000018ff */
[----:B------:R-:W-:Y:S01]  /*3b80*/  HMMA.16816.F32 R16, R160, R28, RZ ;  /* 0x0000001ca010723c */ /* 0x000fe200000018ff */
[----:B-1----:R-:W-:-:S07]  /*3b90*/  SHF.R.S32.HI R69, RZ, 0x1f, R72 ;  /* 0x0000001fff457819 */ /* 0x002fce0000011448 */
[----:B------:R-:W-:Y:S01]  /*3ba0*/  HMMA.16816.F32 R12, R160, R30, RZ ;  /* 0x0000001ea00c723c */ /* 0x000fe200000018ff */
[----:B------:R-:W-:-:S04]  /*3bb0*/  LEA.HI R69, R69, R72, RZ, 0x3 ;  /* 0x0000004845457211 */ /* 0x000fc800078f18ff */
[----:B------:R-:W-:-:S03]  /*3bc0*/  LOP3.LUT R69, R69, 0xfffffff8, RZ, 0xc0, !PT ;  /* 0xfffffff845457812 */ /* 0x000fc600078ec0ff */
[----:B------:R-:W-:Y:S02]  /*3bd0*/  HMMA.16816.F32 R24, R160, R20, RZ ;  /* 0x00000014a018723c */ /* 0x000fe400000018ff */
[----:B------:R-:W-:-:S05]  /*3be0*/  IMAD.IADD R69, R72, 0x1, -R69 ;  /* 0x0000000148457824 */ /* 0x000fca00078e0a45 */
[----:B------:R-:W-:Y:S01]  /*3bf0*/  R2P PR, R69, 0x6 ;  /* 0x0000000645007804 */ /* 0x000fe20000000000 */
[----:B------:R-:W-:Y:S04]  /*3c00*/  HMMA.16816.F32 R20, R160, R22, RZ ;  /* 0x00000016a014723c */ /* 0x000fe800000018ff */
[----:B------:R-:W-:-:S04]  /*3c10*/  SEL R0, R0, 0xffffffc0, !P2 ;  /* 0xffffffc000007807 */ /* 0x000fc80005000000 */
[----:B------:R-:W-:Y:S01]  /*3c20*/  HMMA.16816.F32 R8, R164, R34, R8 ;  /* 0x00000022a408723c */ /* 0x000fe20000001808 */
[----:B------:R-:W-:-:S03]  /*3c30*/  IMAD.IADD R2, R236, 0x1, R0 ;  /* 0x00000001ec027824 */ /* 0x000fc600078e0200 */
[----:B------:R-:W-:Y:S02]  /*3c40*/  @P1 IADD3 R242, R236, -0x20, RZ ;  /* 0xffffffe0ecf21810 */ /* 0x000fe40007ffe0ff */
[----:B------:R-:W1:Y:S02]  /*3c50*/  LDSM.16.M88.4 R40, [R2] ;  /* 0x000000000228783b */ /* 0x000e640000000200 */
[C---:B------:R-:W-:Y:S01]  /*3c60*/  HMMA.16816.F32 R44, R164.reuse, R36, R16 ;  /* 0x00000024a42c723c */ /* 0x040fe20000001810 */
[----:B------:R-:W-:Y:S01]  /*3c70*/  IMAD.IADD R237, R0, 0x1, R242 ;  /* 0x0000000100ed7824 */ /* 0x000fe200078e02f2 */
[----:B------:R-:W3:Y:S04]  /*3c80*/  LDSM.16.M88.4 R52, [R2+0x800] ;  /* 0x000800000234783b */ /* 0x000ee80000000200 */
[----:B------:R-:W-:Y:S02]  /*3c90*/  LDSM.16.M88.4 R16, [R237] ;  /* 0x00000000ed10783b */ /* 0x000fe40000000200 */
[C---:B------:R-:W-:Y:S02]  /*3ca0*/  HMMA.16816.F32 R28, R164.reuse, R38, R12 ;  /* 0x00000026a41c723c */ /* 0x040fe4000000180c */
[----:B------:R-:W4:Y:S04]  /*3cb0*/  LDSM.16.M88.4 R36, [R2+0x1000] ;  /* 0x001000000224783b */ /* 0x000f280000000200 */
[----:B------:R-:W5:Y:S02]  /*3cc0*/  LDSM.16.M88.4 R12, [R237+0x800] ;  /* 0x00080000ed0c783b */ /* 0x000f640000000200 */
[C---:B------:R-:W-:Y:S02]  /*3cd0*/  HMMA.16816.F32 R4, R164.reuse, R32, R4 ;  /* 0x00000020a404723c */ /* 0x040fe40000001804 */
[----:B------:R-:W4:Y:S04]  /*3ce0*/  LDSM.16.M88.4 R56, [R237+0x1000] ;  /* 0x00100000ed38783b */ /* 0x000f280000000200 */
[----:B------:R-:W-:Y:S02]  /*3cf0*/  LDSM.16.M88.4 R60, [R2+0x5000] ;  /* 0x00500000023c783b */ /* 0x000fe40000000200 */
[C---:B------:R-:W-:Y:S08]  /*3d00*/  HMMA.16816.F32 R32, R164.reuse, R48, R24 ;  /* 0x00000030a420723c */ /* 0x040ff00000001818 */
[----:B------:R-:W-:Y:S08]  /*3d10*/  HMMA.16816.F32 R48, R164, R50, R20 ;  /* 0x00000032a430723c */ /* 0x000ff00000001814 */
[C---:B-1----:R-:W-:Y:S08]  /*3d20*/  HMMA.16816.F32 R20, R180.reuse, R42, R8 ;  /* 0x0000002ab414723c */ /* 0x042ff00000001808 */
[C---:B------:R-:W-:Y:S08]  /*3d30*/  HMMA.16816.F32 R24, R180.reuse, R40, R4 ;  /* 0x00000028b418723c */ /* 0x040ff00000001804 */
[C---:B---3--:R-:W-:Y:S08]  /*3d40*/  HMMA.16816.F32 R8, R180.reuse, R52, R32 ;  /* 0x00000034b408723c */ /* 0x048ff00000001820 */
[C---:B------:R-:W-:Y:S01]  /*3d50*/  HMMA.16816.F32 R4, R180.reuse, R54, R48 ;  /* 0x00000036b404723c */ /* 0x040fe20000001830 */
[----:B------:R-:W-:Y:S04]  /*3d60*/  LDSM.16.M88.4 R48, [R242+0x1800] ;  /* 0x00180000f230783b */ /* 0x000fe80000000200 */
[----:B------:R-:W-:Y:S03]  /*3d70*/  LDSM.16.M88.4 R52, [R2+0x2000] ;  /* 0x002000000234783b */ /* 0x000fe60000000200 */
[C---:B----4-:R-:W-:Y:S01]  /*3d80*/  HMMA.16816.F32 R40, R180.reuse, R36, R44 ;  /* 0x00000024b428723c */ /* 0x050fe2000000182c */
[----:B------:R-:W1:Y:S07]  /*3d90*/  LDSM.16.M88.4 R44, [R236+0x1800] ;  /* 0x00180000ec2c783b */ /* 0x000e6e0000000200 */
[----:B------:R-:W-:Y:S08]  /*3da0*/  HMMA.16816.F32 R36, R180, R38, R28 ;  /* 0x00000026b424723c */ /* 0x000ff0000000181c */
[C---:B------:R-:W-:Y:S01]  /*3db0*/  HMMA.16816.F32 R28, R184.reuse, R18, R20 ;  /* 0x00000012b81c723c */ /* 0x040fe20000001814 */
[----:B------:R-:W3:Y:S07]  /*3dc0*/  LDSM.16.M88.4 R20, [R236+0x2000] ;  /* 0x00200000ec14783b */ /* 0x000eee0000000200 */
[C---:B------:R-:W-:Y:S01]  /*3dd0*/  HMMA.16816.F32 R32, R184.reuse, R16, R24 ;  /* 0x00000010b820723c */ /* 0x040fe20000001818 */
[----:B------:R-:W4:Y:S07]  /*3de0*/  LDSM.16.M88.4 R16, [R236+0x2800] ;  /* 0x00280000ec10783b */ /* 0x000f2e0000000200 */
[C---:B-----5:R-:W-:Y:S08]  /*3df0*/  HMMA.16816.F32 R24, R184.reuse, R12, R8 ;  /* 0x0000000cb818723c */ /* 0x060ff00000001808 */
[C---:B------:R-:W-:Y:S08]  /*3e00*/  HMMA.16816.F32 R12, R184.reuse, R14, R4 ;  /* 0x0000000eb80c723c */ /* 0x040ff00000001804 */
[C---:B------:R-:W-:Y:S08]  /*3e10*/  HMMA.16816.F32 R8, R184.reuse, R56, R40 ;  /* 0x00000038b808723c */ /* 0x040ff00000001828 */
[----:B------:R-:W-:Y:S01]  /*3e20*/  HMMA.16816.F32 R4, R184, R58, R36 ;  /* 0x0000003ab804723c */ /* 0x000fe20000001824 */
[----:B------:R-:W-:Y:S07]  /*3e30*/  LDSM.16.M88.4 R56, [R242+0x3000] ;  /* 0x00300000f238783b */ /* 0x000fee0000000200 */
[C---:B-1----:R-:W-:Y:S08]  /*3e40*/  HMMA.16816.F32 R32, R188.reuse, R44, R32 ;  /* 0x0000002cbc20723c */ /* 0x042ff00000001820 */
[C---:B------:R-:W-:Y:S01]  /*3e50*/  HMMA.16816.F32 R40, R188.reuse, R46, R28 ;  /* 0x0000002ebc28723c */ /* 0x040fe2000000181c */
[----:B------:R-:W1:Y:S07]  /*3e60*/  LDSM.16.M88.4 R44, [R242+0x2000] ;  /* 0x00200000f22c783b */ /* 0x000e6e0000000200 */
[C---:B---3--:R-:W-:Y:S08]  /*3e70*/  HMMA.16816.F32 R36, R188.reuse, R20, R24 ;  /* 0x00000014bc24723c */ /* 0x048ff00000001818 */
[C---:B------:R-:W-:Y:S01]  /*3e80*/  HMMA.16816.F32 R28, R188.reuse, R22, R12 ;  /* 0x00000016bc1c723c */ /* 0x040fe2000000180c */
[----:B------:R-:W3:Y:S04]  /*3e90*/  LDSM.16.M88.4 R20, [R242+0x2800] ;  /* 0x00280000f214783b */ /* 0x000ee80000000200 */
[----:B------:R-:W5:Y:S03]  /*3ea0*/  LDSM.16.M88.4 R12, [R2+0x1800] ;  /* 0x00180000020c783b */ /* 0x000f660000000200 */
[C---:B----4-:R-:W-:Y:S08]  /*3eb0*/  HMMA.16816.F32 R24, R188.reuse, R16, R8 ;  /* 0x00000010bc18723c */ /* 0x050ff00000001808 */
[----:B------:R-:W-:Y:S08]  /*3ec0*/  HMMA.16816.F32 R16, R188, R18, R4 ;  /* 0x00000012bc10723c */ /* 0x000ff00000001804 */
[C---:B------:R-:W-:Y:S08]  /*3ed0*/  HMMA.16816.F32 R8, R192.reuse, R48, R32 ;  /* 0x00000030c008723c */ /* 0x040ff00000001820 */
[C---:B------:R-:W-:Y:S01]  /*3ee0*/  HMMA.16816.F32 R4, R192.reuse, R50, R40 ;  /* 0x00000032c004723c */ /* 0x040fe20000001828 */
[----:B------:R-:W-:Y:S07]  /*3ef0*/  LDSM.16.M88.4 R48, [R237+0x2800] ;  /* 0x00280000ed30783b */ /* 0x000fee0000000200 */
[C---:B-1----:R-:W-:Y:S08]  /*3f00*/  HMMA.16816.F32 R32, R192.reuse, R44, R36 ;  /* 0x0000002cc020723c */ /* 0x042ff00000001824 */
[C---:B------:R-:W-:Y:S01]  /*3f10*/  HMMA.16816.F32 R40, R192.reuse, R46, R28 ;  /* 0x0000002ec028723c */ /* 0x040fe2000000181c */
[----:B------:R-:W1:Y:S07]  /*3f20*/  LDSM.16.M88.4 R44, [R2+0x2800] ;  /* 0x00280000022c783b */ /* 0x000e6e0000000200 */
[C---:B---3--:R-:W-:Y:S08]  /*3f30*/  HMMA.16816.F32 R36, R192.reuse, R20, R24 ;  /* 0x00000014c024723c */ /* 0x048ff00000001818 */
[----:B------:R-:W-:Y:S01]  /*3f40*/  HMMA.16816.F32 R28, R192, R22, R16 ;  /* 0x00000016c01c723c */ /* 0x000fe20000001810 */
[----:B------:R-:W3:Y:S04]  /*3f50*/  LDSM.16.M88.4 R20, [R237+0x1800] ;  /* 0x00180000ed14783b */ /* 0x000ee80000000200 */
[----:B------:R-:W4:Y:S03]  /*3f60*/  LDSM.16.M88.4 R16, [R237+0x2000] ;  /* 0x00200000ed10783b */ /* 0x000f260000000200 */
[C---:B-----5:R-:W-:Y:S08]  /*3f70*/  HMMA.16816.F32 R24, R196.reuse, R12, R8 ;  /* 0x0000000cc418723c */ /* 0x060ff00000001808 */
[----:B------:R-:W-:Y:S01]  /*3f80*/  HMMA.16816.F32 R12, R196, R14, R4 ;  /* 0x0000000ec40c723c */ /* 0x000fe20000001804 */
[----:B--2---:R-:W-:-:S07]  /*3f90*/  ISETP.GT.AND P1, PT, R65, R3, PT ;  /* 0x000000034100720c */ /* 0x004fce0003f24270 */
[C---:B------:R-:W-:Y:S08]  /*3fa0*/  HMMA.16816.F32 R8, R196.reuse, R52, R32 ;  /* 0x00000034c408723c */ /* 0x040ff00000001820 */
[C---:B------:R-:W-:Y:S01]  /*3fb0*/  HMMA.16816.F32 R4, R196.reuse, R54, R40 ;  /* 0x00000036c404723c */ /* 0x040fe20000001828 */
[----:B------:R-:W-:Y:S07]  /*3fc0*/  LDSM.16.M88.4 R52, [R2+0x3800] ;  /* 0x003800000234783b */ /* 0x000fee0000000200 */
[C---:B-1----:R-:W-:Y:S08]  /*3fd0*/  HMMA.16816.F32 R32, R196.reuse, R44, R36 ;  /* 0x0000002cc420723c */ /* 0x042ff00000001824 */
[----:B------:R-:W-:Y:S01]  /*3fe0*/  HMMA.16816.F32 R40, R196, R46, R28 ;  /* 0x0000002ec428723c */ /* 0x000fe2000000181c */
[----:B------:R-:W1:Y:S07]  /*3ff0*/  LDSM.16.M88.4 R44, [R236+0x3000] ;  /* 0x00300000ec2c783b */ /* 0x000e6e0000000200 */
[C---:B---3--:R-:W-:Y:S08]  /*4000*/  HMMA.16816.F32 R36, R200.reuse, R20, R24 ;  /* 0x00000014c824723c */ /* 0x048ff00000001818 */
[C---:B------:R-:W-:Y:S01]  /*4010*/  HMMA.16816.F32 R28, R200.reuse, R22, R12 ;  /* 0x00000016c81c723c */ /* 0x040fe2000000180c */
[----:B------:R-:W2:Y:S07]  /*4020*/  LDSM.16.M88.4 R20, [R236+0x3800] ;  /* 0x00380000ec14783b */ /* 0x000eae0000000200 */
[C---:B----4-:R-:W-:Y:S08]  /*4030*/  HMMA.16816.F32 R24, R200.reuse, R16, R8 ;  /* 0x00000010c818723c */ /* 0x050ff00000001808 */
[C---:B------:R-:W-:Y:S01]  /*4040*/  HMMA.16816.F32 R12, R200.reuse, R18, R4 ;  /* 0x00000012c80c723c */ /* 0x040fe20000001804 */
[----:B------:R-:W3:Y:S07]  /*4050*/  LDSM.16.M88.4 R16, [R236+0x4000] ;  /* 0x00400000ec10783b */ /* 0x000eee0000000200 */
        /* <DEDUP_REMOVED lines=8> */
[----:B------:R-:W2:Y:S04]  /*40e0*/  LDSM.16.M88.4 R20, [R242+0x4000] ;  /* 0x00400000f214783b */ /* 0x000ea80000000200 */
[----:B------:R-:W4:Y:S03]  /*40f0*/  LDSM.16.M88.4 R12, [R2+0x3000] ;  /* 0x00300000020c783b */ /* 0x000f260000000200 */
[C---:B---3--:R-:W-:Y:S08]  /*4100*/  HMMA.16816.F32 R24, R204.reuse, R16, R8 ;  /* 0x00000010cc18723c */ /* 0x048ff00000001808 */
[----:B------:R-:W-:Y:S08]  /*4110*/  HMMA.16816.F32 R16, R204, R18, R4 ;  /* 0x00000012cc10723c */ /* 0x000ff00000001804 */
[C---:B------:R-:W-:Y:S08]  /*4120*/  HMMA.16816.F32 R8, R208.reuse, R56, R32 ;  /* 0x00000038d008723c */ /* 0x040ff00000001820 */
[C---:B------:R-:W-:Y:S01]  /*4130*/  HMMA.16816.F32 R4, R208.reuse, R58, R40 ;  /* 0x0000003ad004723c */ /* 0x040fe20000001828 */
[----:B------:R-:W-:Y:S07]  /*4140*/  LDSM.16.M88.4 R56, [R2+0x5800] ;  /* 0x005800000238783b */ /* 0x000fee0000000200 */
[C---:B-1----:R-:W-:Y:S08]  /*4150*/  HMMA.16816.F32 R32, R208.reuse, R44, R36 ;  /* 0x0000002cd020723c */ /* 0x042ff00000001824 */
[C---:B------:R-:W-:Y:S01]  /*4160*/  HMMA.16816.F32 R40, R208.reuse, R46, R28 ;  /* 0x0000002ed028723c */ /* 0x040fe2000000181c */
[----:B------:R-:W1:Y:S07]  /*4170*/  LDSM.16.M88.4 R44, [R2+0x4000] ;  /* 0x00400000022c783b */ /* 0x000e6e0000000200 */
[C---:B--2---:R-:W-:Y:S08]  /*4180*/  HMMA.16816.F32 R36, R208.reuse, R20, R24 ;  /* 0x00000014d024723c */ /* 0x044ff00000001818 */
[----:B------:R-:W-:Y:S01]  /*4190*/  HMMA.16816.F32 R28, R208, R22, R16 ;  /* 0x00000016d01c723c */ /* 0x000fe20000001810 */
[----:B------:R-:W2:Y:S04]  /*41a0*/  LDSM.16.M88.4 R20, [R237+0x3000] ;  /* 0x00300000ed14783b */ /* 0x000ea80000000200 */
[----:B------:R-:W3:Y:S03]  /*41b0*/  LDSM.16.M88.4 R16, [R237+0x3800] ;  /* 0x00380000ed10783b */ /* 0x000ee60000000200 */
[C---:B----4-:R-:W-:Y:S08]  /*41c0*/  HMMA.16816.F32 R24, R212.reuse, R12, R8 ;  /* 0x0000000cd418723c */ /* 0x050ff00000001808 */
[C---:B------:R-:W-:Y:S08]  /*41d0*/  HMMA.16816.F32 R12, R212.reuse, R14, R4 ;  /* 0x0000000ed40c723c */ /* 0x040ff00000001804 */
[C---:B------:R-:W-:Y:S08]  /*41e0*/  HMMA.16816.F32 R8, R212.reuse, R52, R32 ;  /* 0x00000034d408723c */ /* 0x040ff00000001820 */
[C---:B------:R-:W-:Y:S01]  /*41f0*/  HMMA.16816.F32 R4, R212.reuse, R54, R40 ;  /* 0x00000036d404723c */ /* 0x040fe20000001828 */
[----:B------:R-:W-:Y:S07]  /*4200*/  LDSM.16.M88.4 R52, [R242+0x5000] ;  /* 0x00500000f234783b */ /* 0x000fee0000000200 */
[C---:B-1----:R-:W-:Y:S08]  /*4210*/  HMMA.16816.F32 R32, R212.reuse, R44, R36 ;  /* 0x0000002cd420723c */ /* 0x042ff00000001824 */
[----:B------:R-:W-:Y:S01]  /*4220*/  HMMA.16816.F32 R40, R212, R46, R28 ;  /* 0x0000002ed428723c */ /* 0x000fe2000000181c */
[----:B------:R-:W1:Y:S07]  /*4230*/  LDSM.16.M88.4 R44, [R236+0x4800] ;  /* 0x00480000ec2c783b */ /* 0x000e6e0000000200 */
[C---:B--2---:R-:W-:Y:S08]  /*4240*/  HMMA.16816.F32 R36, R216.reuse, R20, R24 ;  /* 0x00000014d824723c */ /* 0x044ff00000001818 */
[C---:B------:R-:W-:Y:S01]  /*4250*/  HMMA.16816.F32 R28, R216.reuse, R22, R12 ;  /* 0x00000016d81c723c */ /* 0x040fe2000000180c */
[----:B------:R-:W2:Y:S07]  /*4260*/  LDSM.16.M88.4 R20, [R236+0x5000] ;  /* 0x00500000ec14783b */ /* 0x000eae0000000200 */
[C---:B---3--:R-:W-:Y:S08]  /*4270*/  HMMA.16816.F32 R24, R216.reuse, R16, R8 ;  /* 0x00000010d818723c */ /* 0x048ff00000001808 */
[C---:B------:R-:W-:Y:S01]  /*4280*/  HMMA.16816.F32 R12, R216.reuse, R18, R4 ;  /* 0x00000012d80c723c */ /* 0x040fe20000001804 */
[----:B------:R-:W3:Y:S07]  /*4290*/  LDSM.16.M88.4 R16, [R236+0x5800] ;  /* 0x00580000ec10783b */ /* 0x000eee0000000200 */
[C---:B------:R-:W-:Y:S08]  /*42a0*/  HMMA.16816.F32 R8, R216.reuse, R48, R32 ;  /* 0x00000030d808723c */ /* 0x040ff00000001820 */
[----:B------:R-:W-:Y:S01]  /*42b0*/  HMMA.16816.F32 R4, R216, R50, R40 ;  /* 0x00000032d804723c */ /* 0x000fe20000001828 */
[----:B------:R-:W4:Y:S07]  /*42c0*/  LDSM.16.M88.4 R48, [R242+0x4800] ;  /* 0x00480000f230783b */ /* 0x000f2e0000000200 */
[C---:B-1----:R-:W-:Y:S08]  /*42d0*/  HMMA.16816.F32 R40, R220.reuse, R44, R36 ;  /* 0x0000002cdc28723c */ /* 0x042ff00000001824 */
[C---:B------:R-:W-:Y:S08]  /*42e0*/  HMMA.16816.F32 R36, R220.reuse, R46, R28 ;  /* 0x0000002edc24723c */ /* 0x040ff0000000181c */
[C---:B--2---:R-:W-:Y:S08]  /*42f0*/  HMMA.16816.F32 R32, R220.reuse, R20, R24 ;  /* 0x00000014dc20723c */ /* 0x044ff00000001818 */
[C---:B------:R-:W-:Y:S01]  /*4300*/  HMMA.16816.F32 R28, R220.reuse, R22, R12 ;  /* 0x00000016dc1c723c */ /* 0x040fe2000000180c */
[----:B------:R-:W1:Y:S04]  /*4310*/  LDSM.16.M88.4 R20, [R242+0x5800] ;  /* 0x00580000f214783b */ /* 0x000e680000000200 */
[----:B------:R-:W2:Y:S03]  /*4320*/  LDSM.16.M88.4 R12, [R2+0x4800] ;  /* 0x00480000020c783b */ /* 0x000ea60000000200 */
[C---:B---3--:R-:W-:Y:S08]  /*4330*/  HMMA.16816.F32 R24, R220.reuse, R16, R8 ;  /* 0x00000010dc18723c */ /* 0x048ff00000001808 */
[----:B------:R-:W-:Y:S08]  /*4340*/  HMMA.16816.F32 R16, R220, R18, R4 ;  /* 0x00000012dc10723c */ /* 0x000ff00000001804 */
[C---:B----4-:R-:W-:Y:S08]  /*4350*/  HMMA.16816.F32 R8, R224.reuse, R48, R40 ;  /* 0x00000030e008723c */ /* 0x050ff00000001828 */
[C---:B------:R-:W-:Y:S08]  /*4360*/  HMMA.16816.F32 R4, R224.reuse, R50, R36 ;  /* 0x00000032e004723c */ /* 0x040ff00000001824 */
[C---:B------:R-:W-:Y:S01]  /*4370*/  HMMA.16816.F32 R44, R224.reuse, R52, R32 ;  /* 0x00000034e02c723c */ /* 0x040fe20000001820 */
[----:B------:R-:W3:Y:S07]  /*4380*/  LDSM.16.M88.4 R32, [R237+0x4800] ;  /* 0x00480000ed20783b */ /* 0x000eee0000000200 */
[C---:B------:R-:W-:Y:S01]  /*4390*/  HMMA.16816.F32 R52, R224.reuse, R54, R28 ;  /* 0x00000036e034723c */ /* 0x040fe2000000181c */
[----:B------:R-:W4:Y:S07]  /*43a0*/  LDSM.16.M88.4 R28, [R237+0x5000] ;  /* 0x00500000ed1c783b */ /* 0x000f2e0000000200 */
[----:B-1----:R-:W-:Y:S01]  /*43b0*/  HMMA.16816.F32 R48, R224, R20, R24 ;  /* 0x00000014e030723c */ /* 0x002fe20000001818 */
[----:B------:R-:W1:Y:S01]  /*43c0*/  LDSM.16.M88.4 R24, [R237+0x5800] ;  /* 0x00580000ed18783b */ /* 0x000e620000000200 */
[----:B------:R-:W-:-:S06]  /*43d0*/  DEPBAR.LE SB0, 0x0 ;  /* 0x000080000000791a */ /* 0x000fcc0000000000 */
[----:B------:R-:W-:Y:S08]  /*43e0*/  HMMA.16816.F32 R40, R224, R22, R16 ;  /* 0x00000016e028723c */ /* 0x000ff00000001810 */
[C---:B--2---:R-:W-:Y:S08]  /*43f0*/  HMMA.16816.F32 R36, R228.reuse, R12, R8 ;  /* 0x0000000ce424723c */ /* 0x044ff00000001808 */
[C---:B------:R-:W-:Y:S08]  /*4400*/  HMMA.16816.F32 R20, R228.reuse, R14, R4 ;  /* 0x0000000ee414723c */ /* 0x040ff00000001804 */
[C---:B------:R-:W-:Y:S08]  /*4410*/  HMMA.16816.F32 R16, R228.reuse, R60, R44 ;  /* 0x0000003ce410723c */ /* 0x040ff0000000182c */
[C---:B------:R-:W-:Y:S08]  /*4420*/  HMMA.16816.F32 R12, R228.reuse, R62, R52 ;  /* 0x0000003ee40c723c */ /* 0x040ff00000001834 */
[C---:B------:R-:W-:Y:S08]  /*4430*/  HMMA.16816.F32 R8, R228.reuse, R56, R48 ;  /* 0x00000038e408723c */ /* 0x040ff00000001830 */
[----:B------:R-:W-:Y:S08]  /*4440*/  HMMA.16816.F32 R4, R228, R58, R40 ;  /* 0x0000003ae404723c */ /* 0x000ff00000001828 */
[C---:B---3--:R-:W-:Y:S08]  /*4450*/  HMMA.16816.F32 R36, R232.reuse, R32, R36 ;  /* 0x00000020e824723c */ /* 0x048ff00000001824 */
[C---:B------:R-:W-:Y:S08]  /*4460*/  HMMA.16816.F32 R32, R232.reuse, R34, R20 ;  /* 0x00000022e820723c */ /* 0x040ff00000001814 */
[C---:B----4-:R-:W-:Y:S08]  /*4470*/  HMMA.16816.F32 R20, R232.reuse, R28, R16 ;  /* 0x0000001ce814723c */ /* 0x050ff00000001810 */
[C---:B------:R-:W-:Y:S08]  /*4480*/  HMMA.16816.F32 R28, R232.reuse, R30, R12 ;  /* 0x0000001ee81c723c */ /* 0x040ff0000000180c */
[C---:B-1----:R-:W-:Y:S08]  /*4490*/  HMMA.16816.F32 R44, R232.reuse, R24, R8 ;  /* 0x00000018e82c723c */ /* 0x042ff00000001808 */
[----:B------:R-:W-:Y:S01]  /*44a0*/  HMMA.16816.F32 R40, R232, R26, R4 ;  /* 0x0000001ae828723c */ /* 0x000fe20000001804 */
[----:B------:R-:W-:Y:S06]  /*44b0*/  BAR.SYNC.DEFER_BLOCKING 0x0 ;  /* 0x0000000000007b1d */ /* 0x000fec0000010000 */
[----:B------:R-:W-:Y:S01]  /*44c0*/  @!UPT UIADD3 URZ, URZ, URZ, URZ ;  /* 0x0000003f3f3ff290 */ /* 0x000fe2000fffe03f */
[----:B------:R-:W-:Y:S11]  /*44d0*/  @!P1 BRA `(.L_x_3263) ;  /* 0x0000065000009947 */ /* 0x000ff60003800000 */
[----:B------:R-:W2:Y:S04]  /*44e0*/  LDL R3, [R1+0x10] ;  /* 0x0000100001037983 */ /* 0x000ea80000100800 */
[----:B------:R-:W3:Y:S04]  /*44f0*/  LDL.64 R70, [R1+0x20] ;  /* 0x0000200001467983 */ /* 0x000ee80000100a00 */
[----:B------:R-:W4:Y:S01]  /*4500*/  LDL R68, [R1+0x34] ;  /* 0x0000340001447983 */ /* 0x000f220000100800 */
[----:B------:R-:W-:-:S03]  /*4510*/  SHF.R.S32.HI R67, RZ, 0x1f, R72 ;  /* 0x0000001fff437819 */ /* 0x000fc60000011448 */
[----:B------:R-:W5:Y:S01]  /*4520*/  LDL.64 R8, [R1+0x18] ;  /* 0x0000180001087983 */ /* 0x000f620000100a00 */
[----:B------:R-:W-:Y:S01]  /*4530*/  LEA.HI R67, R67, R72, RZ, 0x3 ;  /* 0x0000004843437211 */ /* 0x000fe200078f18ff */
[----:B------:R-:W-:Y:S02]  /*4540*/  IMAD.MOV.U32 R0, RZ, RZ, 0x1 ;  /* 0x00000001ff007424 */ /* 0x000fe400078e00ff */
        /* <DEDUP_REMOVED lines=20> */
[----:B------:R-:W-:-:S04]  /*4690*/  IMAD R0, R251, c[0x0][0x1e4], R0 ;  /* 0x00007900fb007a24 */ /* 0x000fc800078e0200 */
        /* <DEDUP_REMOVED lines=12> */
[----:B------:R1:W2:Y:S02]  /*4760*/  SHFL.IDX PT, R4, R5, RZ, 0x181f ;  /* 0x00181fff05047589 */ /* 0x0002a400000e0000 */
.L_x_3348:
[----:B------:R-:W-:Y:S05]  /*4770*/  BRA.DIV ~URZ, `(.L_x_3265) ;  /* 0x0000afe27f007947 */ /* 0x000fea000b800000 */
[----:B------:R3:W4:Y:S02]  /*4780*/  SHFL.IDX PT, R0, R12, RZ, 0x181f ;  /* 0x00181fff0c007589 */ /* 0x00072400000e0000 */
.L_x_3349:
        /* <DEDUP_REMOVED lines=27> */
.L_x_3267:
[----:B------:R-:W-:Y:S05]  /*4940*/  BSYNC B0 ;  /* 0x0000000000007941 */ /* 0x000fea0003800000 */
.L_x_3266:
[----:B------:R-:W-:Y:S01]  /*4950*/  ISETP.GE.AND P1, PT, R13, 0x21, PT ;  /* 0x000000210d00780c */ /* 0x000fe20003f26270 */
[----:B------:R-:W-:Y:S06]  /*4960*/  BRA.DIV ~URZ, `(.L_x_3268) ;  /* 0x0000ae527f007947 */ /* 0x000fec000b800000 */
[----:B--2---:R2:W1:Y:S04]  /*4970*/  SHFL.IDX PT, R4, R5, 0x1, 0x181f ;  /* 0x00381f0005047f89 */ /* 0x00446800000e0000 */
[----:B----4-:R2:W4:Y:S02]  /*4980*/  SHFL.IDX PT, R0, R12, 0x1, 0x181f ;  /* 0x00381f000c007f89 */ /* 0x01052400000e0000 */
.L_x_3350:
        /* <DEDUP_REMOVED lines=26> */
.L_x_3263:
[----:B------:R-:W-:Y:S05]  /*4b30*/  BSYNC B1 ;  /* 0x0000000000017941 */ /* 0x000fea0003800000 */
.L_x_3262:
[----:B----4-:R-:W4:Y:S04]  /*4b40*/  LDL R0, [R1+0x84] ;  /* 0x0000840001007983 */ /* 0x010f280000100800 */
[----:B------:R-:W0:Y:S01]  /*4b50*/  LDGDEPBAR ;  /* 0x00000000000079af */ /* 0x000e220000000000 */
[----:B----4-:R-:W-:-:S05]  /*4b60*/  IMAD.IADD R0, R64, 0x1, -R0 ;  /* 0x0000000140007824 */ /* 0x010fca00078e0a00 */
[C---:B------:R-:W-:Y:S02]  /*4b70*/  ISETP.GT.AND P3, PT, R0.reuse, RZ, PT ;  /* 0x000000ff0000720c */ /* 0x040fe40003f64270 */
[C---:B------:R-:W-:Y:S02]  /*4b80*/  ISETP.GT.AND P2, PT, R0.reuse, 0x1, PT ;  /* 0x000000010000780c */ /* 0x040fe40003f44270 */
[----:B------:R-:W-:Y:S02]  /*4b90*/  ISETP.GT.AND P1, PT, R0, 0x8, PT ;  /* 0x000000080000780c */ /* 0x000fe40003f24270 */
[----:B-1----:R-:W-:Y:S02]  /*4ba0*/  FSEL R9, R38, -INF , P3 ;  /* 0xff80000026097808 */ /* 0x002fe40001800000 */
        /* <DEDUP_REMOVED lines=18> */
[----:B------:R-:W-:Y:S02]  /*4cd0*/  FSEL R19, R23, -INF , P1 ;  /* 0xff80000017137808 */ /* 0x000fe40000800000 */
[----:B--23--:R-:W-:-:S02]  /*4ce0*/  FSEL R12, R21, -INF , P1 ;  /* 0xff800000150c7808 */ /* 0x00cfc40000800000 */
[----:B------:R-:W-:Y:S02]  /*4cf0*/  ISETP.GT.AND P2, PT, R0, 0x18, PT ;  /* 0x000000180000780c */ /* 0x000fe40003f44270 */
[----:B------:R-:W-:Y:S02]  /*4d00*/  FMNMX.FTZ R3, R13, R3, !PT ;  /* 0x000000030d037209 */ /* 0x000fe40007810000 */
[----:B------:R-:W-:Y:S02]  /*4d10*/  FMNMX.FTZ R2, R18, R2, !PT ;  /* 0x0000000212027209 */ /* 0x000fe40007810000 */
[----:B------:R-:W-:Y:S02]  /*4d20*/  ISETP.GT.AND P1, PT, R0, 0x19, PT ;  /* 0x000000190000780c */ /* 0x000fe40003f24270 */
[----:B------:R-:W-:Y:S02]  /*4d30*/  FSEL R24, R30, -INF , P2 ;  /* 0xff8000001e187808 */ /* 0x000fe40001000000 */
[----:B------:R-:W-:-:S02]  /*4d40*/  FSEL R15, R28, -INF , P2 ;  /* 0xff8000001c0f7808 */ /* 0x000fc40001000000 */
        /* <DEDUP_REMOVED lines=30> */
.L_x_3351:
[----:B-12---:R-:W-:Y:S01]  /*4f30*/  FMNMX.FTZ R4, R4, R0, !PT ;  /* 0x0000000004047209 */ /* 0x006fe20007810000 */
[----:B------:R-:W-:Y:S05]  /*4f40*/  BRA.DIV ~URZ, `(.L_x_3270) ;  /* 0x0000a9827f007947 */ /* 0x000fea000b800000 */
[----:B------:R-:W1:Y:S04]  /*4f50*/  SHFL.BFLY PT, R0, R5, 0x2, 0x1f ;  /* 0x0c401f0005007f89 */ /* 0x000e6800000e0000 */
[----:B------:R-:W2:Y:S01]  /*4f60*/  SHFL.BFLY PT, R2, R4, 0x1, 0x1f ;  /* 0x0c201f0004027f89 */ /* 0x000ea200000e0000 */
[----:B-1----:R-:W-:-:S02]  /*4f70*/  FMNMX.FTZ R5, R5, R0, !PT ;  /* 0x0000000005057209 */ /* 0x002fc40007810000 */
[----:B--2---:R-:W-:-:S03]  /*4f80*/  FMNMX.FTZ R134, R4, R2, !PT ;  /* 0x0000000204867209 */ /* 0x004fc60007810000 */
[----:B------:R1:W2:Y:S04]  /*4f90*/  SHFL.BFLY PT, R3, R5, 0x1, 0x1f ;  /* 0x0c201f0005037f89 */ /* 0x0002a800000e0000 */
.L_x_3352:
        /* <DEDUP_REMOVED lines=44> */
[C---:B-1----:R-:W-:Y:S07]  /*5260*/  HMMA.16816.F32 R40, R8.reuse, R4, RZ ;  /* 0x000000040828723c */ /* 0x042fee00000018ff */
[----:B------:R-:W-:Y:S01]  /*5270*/  F2FP.PACK_AB R4, R127, R117 ;  /* 0x000000757f04723e */ /* 0x000fe200000000ff */
[----:B------:R-:W-:Y:S01]  /*5280*/  HMMA.16816.F32 R20, R8, R6, RZ ;  /* 0x000000060814723c */ /* 0x000fe200000018ff */
[----:B--2---:R-:W-:-:S04]  /*5290*/  FFMA.FTZ R3, R14, c[0x0][0x2d0], -R2 ;  /* 0x0000b4000e037a23 */ /* 0x004fc80000010802 */
[----:B------:R1:W2:Y:S03]  /*52a0*/  MUFU.EX2 R126, R3 ;  /* 0x00000003007e7308 */ /* 0x0002a60000000800 */
[----:B------:R-:W-:Y:S01]  /*52b0*/  HMMA.16816.F32 R12, R8, R30, RZ ;  /* 0x0000001e080c723c */ /* 0x000fe200000018ff */
[----:B-1----:R-:W-:Y:S01]  /*52c0*/  FFMA.FTZ R3, R18, c[0x0][0x2d0], -R0 ;  /* 0x0000b40012037a23 */ /* 0x002fe20000010800 */
[----:B--2---:R-:W-:-:S03]  /*52d0*/  F2FP.PACK_AB R6, R126, R125 ;  /* 0x0000007d7e06723e */ /* 0x004fc600000000ff */
[----:B------:R1:W-:Y:S02]  /*52e0*/  MUFU.EX2 R118, R3 ;  /* 0x0000000300767308 */ /* 0x0003e40000000800 */
[--C-:B-1----:R-:W-:Y:S02]  /*52f0*/  FFMA.FTZ R3, R19, c[0x0][0x2d0], -R0.reuse ;  /* 0x0000b40013037a23 */ /* 0x102fe40000010800 */
[C---:B------:R-:W-:Y:S04]  /*5300*/  HMMA.16816.F32 R16, R8.reuse, R28, RZ ;  /* 0x0000001c0810723c */ /* 0x040fe800000018ff */
[----:B------:R1:W2:Y:S04]  /*5310*/  MUFU.EX2 R124, R3 ;  /* 0x00000003007c7308 */ /* 0x0002a80000000800 */
[----:B------:R-:W-:Y:S01]  /*5320*/  HMMA.16816.F32 R28, R8, R50, RZ ;  /* 0x00000032081c723c */ /* 0x000fe200000018ff */
[----:B-1----:R-:W-:Y:S01]  /*5330*/  FFMA.FTZ R3, R24, c[0x0][0x2d0], -R0 ;  /* 0x0000b40018037a23 */ /* 0x002fe20000010800 */
[----:B--2---:R-:W-:-:S03]  /*5340*/  F2FP.PACK_AB R5, R124, R118 ;  /* 0x000000767c05723e */ /* 0x004fc600000000ff */
[----:B------:R1:W-:Y:S02]  /*5350*/  MUFU.EX2 R129, R3 ;  /* 0x0000000300817308 */ /* 0x0003e40000000800 */
[----:B-1----:R-:W-:Y:S02]  /*5360*/  FFMA.FTZ R3, R25, c[0x0][0x2d0], -R0 ;  /* 0x0000b40019037a23 */ /* 0x002fe40000010800 */
[----:B------:R-:W-:Y:S04]  /*5370*/  HMMA.16816.F32 R24, R8, R56, RZ ;  /* 0x000000380818723c */ /* 0x000fe800000018ff */
        /* <DEDUP_REMOVED lines=73> */
[----:B------:R-:W-:Y:S01]  /*5810*/  IMAD.MOV.U32 R50, RZ, RZ, R99 ;  /* 0x000000ffff327224 */ /* 0x000fe200078e0063 */
[----:B------:R-:W-:Y:S01]  /*5820*/  HMMA.16816.F32 R172, R4, R38, R24 ;  /* 0x0000002604ac723c */ /* 0x000fe20000001818 */
[----:B------:R-:W2:Y:S01]  /*5830*/  LDSM.16.MT88.4 R24, [R241+0x3800] ;  /* 0x00380000f118783b */ /* 0x000ea20000004200 */
[----:B------:R-:W-:Y:S01]  /*5840*/  MOV R85, R22 ;  /* 0x0000001600557202 */ /* 0x000fe20000000f00 */
[----:B------:R-:W-:Y:S01]  /*5850*/  IMAD.MOV.U32 R84, RZ, RZ, R23 ;  /* 0x000000ffff547224 */ /* 0x000fe200078e0017 */
[----:B------:R-:W-:Y:S02]  /*5860*/  MOV R92, R21 ;  /* 0x00000015005c7202 */ /* 0x000fe40000000f00 */
[----:B------:R-:W-:Y:S01]  /*5870*/  MOV R3, R20 ;  /* 0x0000001400037202 */ /* 0x000fe20000000f00 */
[----:B------:R-:W-:Y:S01]  /*5880*/  IMAD.MOV.U32 R39, RZ, RZ, R96 ;  /* 0x000000ffff277224 */ /* 0x000fe200078e0060 */
[----:B------:R-:W-:Y:S01]  /*5890*/  HMMA.16816.F32 R20, R8, R48, RZ ;  /* 0x000000300814723c */ /* 0x000fe200000018ff */
[----:B------:R-:W-:-:S02]  /*58a0*/  MOV R38, R97 ;  /* 0x0000006100267202 */ /* 0x000fc40000000f00 */
[----:B------:R-:W-:-:S04]  /*58b0*/  MOV R51, R102 ;  /* 0x0000006600337202 */ /* 0x000fc80000000f00 */
[----:B------:R-:W-:Y:S01]  /*58c0*/  MOV R49, R103 ;  /* 0x0000006700317202 */ /* 0x000fe20000000f00 */
[----:B------:R-:W-:Y:S01]  /*58d0*/  HMMA.16816.F32 R176, R4, R58, R12 ;  /* 0x0000003a04b0723c */ /* 0x000fe2000000180c */
[----:B------:R-:W-:-:S06]  /*58e0*/  IMAD.MOV.U32 R48, RZ, RZ, R104 ;  /* 0x000000ffff307224 */ /* 0x000fcc00078e0068 */
[----:B------:R-:W-:Y:S01]  /*58f0*/  IMAD.MOV.U32 R58, RZ, RZ, R91 ;  /* 0x000000ffff3a7224 */ /* 0x000fe200078e005b */
[----:B---3--:R-:W-:Y:S01]  /*5900*/  HMMA.16816.F32 R12, R8, R52, RZ ;  /* 0x00000034080c723c */ /* 0x008fe200000018ff */
[----:B------:R-:W-:-:S06]  /*5910*/  MOV R59, R90 ;  /* 0x0000005a003b7202 */ /* 0x000fcc0000000f00 */
[----:B------:R-:W-:Y:S01]  /*5920*/  IMAD.MOV.U32 R53, RZ, RZ, R88 ;  /* 0x000000ffff357224 */ /* 0x000fe200078e0058 */
[----:B------:R-:W-:Y:S01]  /*5930*/  HMMA.16816.F32 R68, R4, R36, R28 ;  /* 0x000000240444723c */ /* 0x000fe2000000181c */
[----:B------:R-:W3:Y:S01]  /*5940*/  LDSM.16.MT88.4 R28, [R238+0x4800] ;  /* 0x00480000ee1c783b */ /* 0x000ee20000004200 */
[----:B------:R-:W-:-:S05]  /*5950*/  IMAD.MOV.U32 R52, RZ, RZ, R86 ;  /* 0x000000ffff347224 */ /* 0x000fca00078e0056 */
[----:B------:R-:W-:Y:S01]  /*5960*/  MOV R37, R98 ;  /* 0x0000006200257202 */ /* 0x000fe20000000f00 */
[----:B----4-:R-:W-:Y:S01]  /*5970*/  HMMA.16816.F32 R88, R4, R32, R20 ;  /* 0x000000200458723c */ /* 0x010fe20000001814 */
[----:B------:R-:W-:-:S06]  /*5980*/  MOV R36, R95 ;  /* 0x0000005f00247202 */ /* 0x000fcc0000000f00 */
[----:B------:R-:W-:Y:S01]  /*5990*/  MOV R33, R87 ;  /* 0x0000005700217202 */ /* 0x000fe20000000f00 */
[----:B------:R-:W-:Y:S01]  /*59a0*/  HMMA.16816.F32 R96, R4, R34, R16 ;  /* 0x000000220460723c */ /* 0x000fe20000001810 */
[----:B------:R-:W-:-:S06]  /*59b0*/  MOV R32, R93 ;  /* 0x0000005d00207202 */ /* 0x000fcc0000000f00 */
[----:B------:R-:W-:Y:S01]  /*59c0*/  MOV R34, R85 ;  /* 0x0000005500227202 */ /* 0x000fe20000000f00 */
[----:B-1----:R-:W-:Y:S01]  /*59d0*/  HMMA.16816.F32 R16, R8, R40, RZ ;  /* 0x000000280810723c */ /* 0x002fe200000018ff */
[----:B------:R-:W-:-:S06]  /*59e0*/  MOV R35, R84 ;  /* 0x0000005400237202 */ /* 0x000fcc0000000f00 */
[----:B------:R-:W-:Y:S01]  /*59f0*/  IMAD.MOV.U32 R40, RZ, RZ, R50 ;  /* 0x000000ffff287224 */ /* 0x000fe200078e0032 */
[----:B------:R-:W-:Y:S01]  /*5a00*/  HMMA.16816.F32 R84, R4, R44, R12 ;  /* 0x0000002c0454723c */ /* 0x000fe2000000180c */
[----:B------:R-:W-:Y:S02]  /*5a10*/  MOV R41, R51 ;  /* 0x0000003300297202 */ /* 0x000fe40000000f00 */
[----:B------:R-:W-:Y:S02]  /*5a20*/  MOV R50, R131 ;  /* 0x0000008300327202 */ /* 0x000fe40000000f00 */
[----:B------:R-:W-:Y:S02]  /*5a30*/  MOV R51, R130 ;  /* 0x0000008200337202 */ /* 0x000fe40000000f00 */
[----:B------:R-:W-:Y:S01]  /*5a40*/  IMAD.MOV.U32 R45, RZ, RZ, R92 ;  /* 0x000000ffff2d7224 */ /* 0x000fe200078e005c */
[----:B------:R-:W-:Y:S01]  /*5a50*/  HMMA.16816.F32 R12, R8, R42, RZ ;  /* 0x0000002a080c723c */ /* 0x000fe200000018ff */
[----:B------:R-:W-:Y:S01]  /*5a60*/  MOV R44, R3 ;  /* 0x00000003002c7202 */ /* 0x000fe20000000f00 */
[----:B------:R-:W-:-:S04]  /*5a70*/  FADD.FTZ R3, R101, R100 ;  /* 0x0000006465037221 */ /* 0x000fc80000010000 */
[----:B------:R-:W-:Y:S01]  /*5a80*/  FADD.FTZ R3, R116, R3 ;  /* 0x0000000374037221 */ /* 0x000fe20000010000 */
[----:B------:R-:W-:Y:S01]  /*5a90*/  MOV R42, R48 ;  /* 0x00000030002a7202 */ /* 0x000fe20000000f00 */
[----:B--2---:R-:W-:Y:S01]  /*5aa0*/  HMMA.16816.F32 R92, R4, R24, R16 ;  /* 0x00000018045c723c */ /* 0x004fe20000001810 */
[----:B------:R-:W1:Y:S01]  /*5ab0*/  LDSM.16.MT88.4 R16, [R238+0x5000] ;  /* 0x00500000ee10783b */ /* 0x000e620000004200 */
[----:B------:R-:W-:Y:S01]  /*5ac0*/  FADD.FTZ R3, R110, R3 ;  /* 0x000000036e037221 */ /* 0x000fe20000010000 */
[----:B------:R-:W-:Y:S01]  /*5ad0*/  MOV R43, R49 ;  /* 0x00000031002b7202 */ /* 0x000fe20000000f00 */
[----:B------:R-:W-:Y:S01]  /*5ae0*/  IMAD.MOV.U32 R48, RZ, RZ, R135 ;  /* 0x000000ffff307224 */ /* 0x000fe200078e0087 */
[----:B------:R-:W-:Y:S02]  /*5af0*/  MOV R49, R132 ;  /* 0x0000008400317202 */ /* 0x000fe40000000f00 */
[----:B------:R-:W-:Y:S01]  /*5b00*/  FADD.FTZ R24, R117, R3 ;  /* 0x0000000375187221 */ /* 0x000fe20000010000 */
[----:B------:R-:W-:Y:S07]  /*5b10*/  HMMA.16816.F32 R20, R8, R54, RZ ;  /* 0x000000360814723c */ /* 0x000fee00000018ff */
[----:B------:R-:W-:Y:S01]  /*5b20*/  MOV R54, R32 ;  /* 0x0000002000367202 */ /* 0x000fe20000000f00 */
[----:B------:R-:W-:Y:S01]  /*5b30*/  HMMA.16816.F32 R112, R4, R26, R12 ;  /* 0x0000001a0470723c */ /* 0x000fe2000000180c */
[----:B------:R-:W-:Y:S01]  /*5b40*/  MOV R55, R33 ;  /* 0x0000002100377202 */ /* 0x000fe20000000f00 */
[----:B------:R-:W-:Y:S01]  /*5b50*/  IMAD.MOV.U32 R32, RZ, RZ, R155 ;  /* 0x000000ffff207224 */ /* 0x000fe200078e009b */
[----:B------:R-:W-:-:S04]  /*5b60*/  MOV R33, R154 ;  /* 0x0000009a00217202 */ /* 0x000fc80000000f00 */
[--C-:B------:R-:W-:Y:S01]  /*5b70*/  FFMA.FTZ R27, R74, c[0x0][0x2d0], -R2.reuse ;  /* 0x0000b4004a1b7a23 */ /* 0x100fe20000010802 */
[----:B---3--:R-:W-:Y:S01]  /*5b80*/  HMMA.16816.F32 R12, R8, R28, RZ ;  /* 0x0000001c080c723c */ /* 0x008fe200000018ff */
[----:B------:R-:W-:-:S06]  /*5b90*/  FFMA.FTZ R26, R73, c[0x0][0x2d0], -R2 ;  /* 0x0000b400491a7a23 */ /* 0x000fcc0000010802 */
[----:B------:R-:W-:Y:S01]  /*5ba0*/  FFMA.FTZ R28, R76, c[0x0][0x2d0], -R2 ;  /* 0x0000b4004c1c7a23 */ /* 0x000fe20000010802 */
[----:B------:R-:W-:Y:S01]  /*5bb0*/  HMMA.16816.F32 R104, R4, R46, R20 ;  /* 0x0000002e0468723c */ /* 0x000fe20000001814 */
[----:B------:R-:W2:Y:S01]  /*5bc0*/  LDSM.16.MT88.4 R20, [R240+0x4800] ;  /* 0x00480000f014783b */ /* 0x000ea20000004200 */
[----:B------:R-:W-:Y:S01]  /*5bd0*/  FFMA.FTZ R29, R78, c[0x0][0x2d0], -R0 ;  /* 0x0000b4004e1d7a23 */ /* 0x000fe20000010800 */
[----:B------:R-:W-:Y:S01]  /*5be0*/  MOV R76, R44 ;  /* 0x0000002c004c7202 */ /* 0x000fe20000000f00 */
[----:B------:R-:W-:Y:S02]  /*5bf0*/  IMAD.MOV.U32 R44, RZ, RZ, R147 ;  /* 0x000000ffff2c7224 */ /* 0x000fe400078e0093 */
[----:B------:R-:W-:Y:S01]  /*5c00*/  IMAD.MOV.U32 R78, RZ, RZ, R34 ;  /* 0x000000ffff4e7224 */ /* 0x000fe200078e0022 */
[----:B------:R-:W-:Y:S02]  /*5c10*/  MOV R46, R145 ;  /* 0x00000091002e7202 */ /* 0x000fe40000000f00 */
[----:B------:R-:W-:-:S02]  /*5c20*/  MOV R47, R144 ;  /* 0x00000090002f7202 */ /* 0x000fc40000000f00 */
[----:B------:R-:W-:-:S05]  /*5c30*/  MOV R34, R153 ;  /* 0x0000009900227202 */ /* 0x000fca0000000f00 */
        /* <DEDUP_REMOVED lines=10> */
[----:B------:R-:W-:Y:S01]  /*5ce0*/  FADD.FTZ R2, R125, R2 ;  /* 0x000000027d027221 */ /* 0x000fe20000010000 */
[----:B------:R-:W-:Y:S01]  /*5cf0*/  MOV R35, R152 ;  /* 0x0000009800237202 */ /* 0x000fe20000000f00 */
[--C-:B------:R-:W-:Y:S01]  /*5d00*/  FFMA.FTZ R24, R77, c[0x0][0x2d0], -R0.reuse ;  /* 0x0000b4004d187a23 */ /* 0x100fe20000010800 */
[----:B------:R-:W-:Y:S01]  /*5d10*/  MOV R77, R45 ;  /* 0x0000002d004d7202 */ /* 0x000fe20000000f00 */
[----:B------:R-:W-:Y:S01]  /*5d20*/  FFMA.FTZ R31, R75, c[0x0][0x2d0], -R0 ;  /* 0x0000b4004b1f7a23 */ /* 0x000fe20000010800 */
[----:B------:R-:W-:Y:S01]  /*5d30*/  MOV R45, R146 ;  /* 0x00000092002d7202 */ /* 0x000fe20000000f00 */
[----:B------:R-:W-:Y:S01]  /*5d40*/  FADD.FTZ R3, R124, R3 ;  /* 0x000000037c037221 */ /* 0x000fe20000010000 */
[----:B------:R-:W-:Y:S01]  /*5d50*/  HMMA.16816.F32 R120, R4, R18, R12 ;  /* 0x000000120478723c */ /* 0x000fe2000000180c */
[----:B------:R-:W1:Y:S01]  /*5d60*/  LDSM.16.MT88.4 R16, [R240+0x5000] ;  /* 0x00500000f010783b */ /* 0x000e620000004200 */
[----:B------:R-:W-:-:S02]  /*5d70*/  FADD.FTZ R0, R126, R2 ;  /* 0x000000027e007221 */ /* 0x000fc40000010000 */
[----:B------:R-:W-:Y:S01]  /*5d80*/  FADD.FTZ R2, R129, R3 ;  /* 0x0000000381027221 */ /* 0x000fe20000010000 */
[----:B------:R-:W-:Y:S01]  /*5d90*/  LDSM.16.MT88.4 R144, [R240+0x1000] ;  /* 0x00100000f090783b */ /* 0x000fe20000004200 */
[----:B------:R-:W-:Y:S02]  /*5da0*/  MUFU.EX2 R3, R31 ;  /* 0x0000001f00037308 */ /* 0x000fe40000000800 */
[----:B--2---:R-:W-:Y:S01]  /*5db0*/  HMMA.16816.F32 R12, R8, R20, RZ ;  /* 0x00000014080c723c */ /* 0x004fe200000018ff */
[----:B------:R-:W-:Y:S01]  /*5dc0*/  FADD.FTZ R2, R128, R2 ;  /* 0x0000000280027221 */ /* 0x000fe20000010000 */
[----:B------:R-:W-:Y:S04]  /*5dd0*/  LDSM.16.MT88.4 R152, [R238+0x1000] ;  /* 0x00100000ee98783b */ /* 0x000fe80000004200 */
[----:B------:R-:W-:Y:S11]  /*5de0*/  LDSM.16.MT88.4 R72, [R238+0x4000] ;  /* 0x00400000ee48783b */ /* 0x000ff60000004200 */
[----:B------:R-:W-:Y:S07]  /*5df0*/  @!UPT UIADD3 URZ, URZ, URZ, URZ ;  /* 0x0000003f3f3ff290 */ /* 0x000fee000fffe03f */
        /* <DEDUP_REMOVED lines=43> */
[C---:B---3--:R-:W-:Y:S01]  /*60b0*/  HMMA.16816.F32 R28, R128.reuse, R32, R40 ;  /* 0x00000020801c723c */ /* 0x048fe20000001828 */
[----:B------:R-:W3:Y:S07]  /*60c0*/  LDSM.16.MT88.4 R40, [R238+0x2800] ;  /* 0x00280000ee28783b */ /* 0x000eee0000004200 */
[C---:B------:R-:W-:Y:S01]  /*60d0*/  HMMA.16816.F32 R32, R128.reuse, R34, R36 ;  /* 0x000000228020723c */ /* 0x040fe20000001824 */
[----:B-1----:R-:W5:Y:S07]  /*60e0*/  LDL R0, [R1+0xc] ;  /* 0x00000c0001007983 */ /* 0x002f6e0000100800 */
[C---:B--2---:R-:W-:Y:S08]  /*60f0*/  HMMA.16816.F32 R140, R128.reuse, R136, R140 ;  /* 0x00000088808c723c */ /* 0x044ff0000000188c */
[----:B------:R-:W-:Y:S08]  /*6100*/  HMMA.16816.F32 R136, R128, R138, R44 ;  /* 0x0000008a8088723c */ /* 0x000ff0000000182c */
[----:B----4-:R-:W-:Y:S08]  /*6110*/  HMMA.16816.F32 R16, R4, R8, R16 ;  /* 0x000000080410723c */ /* 0x010ff00000001810 */
        /* <DEDUP_REMOVED lines=24> */
[----:B------:R-:W1:Y:S01]  /*62a0*/  LDSM.16.MT88.4 R120, [R239+0x5800] ;  /* 0x00580000ef78783b */ /* 0x000e620000004200 */
[----:B------:R-:W-:-:S06]  /*62b0*/  IADD3 R252, R252, -0x2, RZ ;  /* 0xfffffffefcfc7810 */ /* 0x000fcc0007ffe0ff */
[C---:B------:R-:W-:Y:S08]  /*62c0*/  HMMA.16816.F32 R60, R128.reuse, R64, R60 ;  /* 0x00000040803c723c */ /* 0x040ff0000000183c */
[C---:B------:R-:W-:Y:S08]  /*62d0*/  HMMA.16816.F32 R68, R128.reuse, R72, R68 ;  /* 0x000000488044723c */ /* 0x040ff00000001844 */
[C---:B--2---:R-:W-:Y:S08]  /*62e0*/  HMMA.16816.F32 R108, R128.reuse, R112, R108 ;  /* 0x00000070806c723c */ /* 0x044ff0000000186c */
[C---:B------:R-:W-:Y:S08]  /*62f0*/  HMMA.16816.F32 R64, R128.reuse, R66, R176 ;  /* 0x000000428040723c */ /* 0x040ff000000018b0 */
[C---:B-1----:R-:W-:Y:S08]  /*6300*/  HMMA.16816.F32 R116, R128.reuse, R120, R116 ;  /* 0x000000788074723c */ /* 0x042ff00000001874 */
[C---:B------:R-:W-:Y:S08]  /*6310*/  HMMA.16816.F32 R120, R128.reuse, R122, R124 ;  /* 0x0000007a8078723c */ /* 0x040ff0000000187c */
[C---:B------:R-:W-:Y:S08]  /*6320*/  HMMA.16816.F32 R72, R128.reuse, R74, R172 ;  /* 0x0000004a8048723c */ /* 0x040ff000000018ac */
[C---:B------:R-:W-:Y:S08]  /*6330*/  HMMA.16816.F32 R112, R128.reuse, R114, R168 ;  /* 0x000000728070723c */ /* 0x040ff000000018a8 */
[C---:B------:R-:W-:Y:S08]  /*6340*/  HMMA.16816.F32 R124, R128.reuse, R4, R16 ;  /* 0x00000004807c723c */ /* 0x040ff00000001810 */
[----:B------:R-:W-:Y:S01]  /*6350*/  HMMA.16816.F32 R128, R128, R6, R12 ;  /* 0x000000068080723c */ /* 0x000fe2000000180c */
[----:B-----5:R-:W-:Y:S11]  /*6360*/  ISETP.GE.AND P1, PT, R252, R0, PT ;  /* 0x00000000fc00720c */ /* 0x020ff60003f26270 */
[----:B------:R-:W-:Y:S02]  /*6370*/  @!UPT UIADD3 URZ, URZ, URZ, URZ ;  /* 0x0000003f3f3ff290 */ /* 0x000fe4000fffe03f */
[----:B------:R-:W-:Y:S05]  /*6380*/  @!P1 BRA `(.L_x_3271) ;  /* 0x0000308000009947 */ /* 0x000fea0003800000 */
.L_x_3283:
[----:B------:R-:W2:Y:S01]  /*6390*/  LDL.64 R6, [R1+0x28] ;  /* 0x0000280001067983 */ /* 0x000ea20000100a00 */
[----:B------:R-:W-:Y:S04]  /*63a0*/  DEPBAR.LE SB0, 0x0 ;  /* 0x000080000000791a */ /* 0x000fe80000000000 */
[----:B------:R-:W3:Y:S01]  /*63b0*/  LDL R5, [R1+0x38] ;  /* 0x0000380001057983 */ /* 0x000ee20000100800 */
[----:B------:R-:W-:Y:S01]  /*63c0*/  WARPSYNC 0xffffffff ;  /* 0xffffffff00007948 */ /* 0x000fe20003800000 */
[C---:B------:R-:W-:Y:S01]  /*63d0*/  IMAD.WIDE.U32 R2, R251.reuse, c[0x0][0x208], RZ ;  /* 0x00008200fb027a25 */ /* 0x040fe200078e00ff */
[----:B------:R-:W-:Y:S01]  /*63e0*/  SHF.R.S32.HI R0, RZ, 0x1f, R251 ;  /* 0x0000001fff007819 */ /* 0x000fe200000114fb */
[----:B------:R-:W1:Y:S02]  /*63f0*/  S2R R4, SR_TID.X ;  /* 0x0000000000047919 */ /* 0x000e640000002100 */
[----:B------:R-:W-:Y:S02]  /*6400*/  IMAD.MOV.U32 R135, RZ, RZ, R134 ;  /* 0x000000ffff877224 */ /* 0x000fe400078e0086 */
[----:B------:R-:W-:Y:S01]  /*6410*/  BAR.SYNC.DEFER_BLOCKING 0x0 ;  /* 0x0000000000007b1d */ /* 0x000fe20000010000 */
[----:B------:R-:W-:Y:S04]  /*6420*/  IMAD R0, R0, c[0x0][0x208], RZ ;  /* 0x0000820000007a24 */ /* 0x000fe800078e02ff */
[----:B------:R-:W-:Y:S04]  /*6430*/  IMAD R0, R251, c[0x0][0x20c], R0 ;  /* 0x00008300fb007a24 */ /* 0x000fe800078e0200 */
[----:B------:R-:W-:Y:S01]  /*6440*/  IMAD.IADD R3, R3, 0x1, R0 ;  /* 0x0000000103037824 */ /* 0x000fe200078e0200 */
[----:B------:R-:W-:Y:S03]  /*6450*/  IADD3 R0, R236, 0x20, RZ ;  /* 0x00000020ec007810 */ /* 0x000fe60007ffe0ff */
[----:B------:R-:W-:Y:S01]  /*6460*/  IMAD.WIDE.U32 R2, R250, c[0x0][0x218], R2 ;  /* 0x00008600fa027a25 */ /* 0x000fe200078e0002 */
[----:B------:R4:W2:Y:S01]  /*6470*/  LDSM.16.M88.4 R16, [R236+0x800] ;  /* 0x00080000ec10783b */ /* 0x0008a20000000200 */
[----:B-1----:R-:W-:Y:S03]  /*6480*/  SHF.R.S32.HI R8, RZ, 0x1f, R4 ;  /* 0x0000001fff087819 */ /* 0x002fe60000011404 */
[----:B------:R4:W1:Y:S01]  /*6490*/  LDSM.16.M88.4 R24, [R236+0x1000] ;  /* 0x00100000ec18783b */ /* 0x0008620000000200 */
[----:B------:R-:W-:Y:S04]  /*64a0*/  LEA.HI R8, R8, R4, RZ, 0x3 ;  /* 0x0000000408087211 */ /* 0x000fe800078f18ff */
[----:B------:R-:W-:Y:S05]  /*64b0*/  LOP3.LUT R8, R8, 0xfffffff8, RZ, 0xc0, !PT ;  /* 0xfffffff808087812 */ /* 0x000fea00078ec0ff */
[----:B------:R-:W-:Y:S01]  /*64c0*/  IMAD.IADD R8, R4, 0x1, -R8 ;  /* 0x0000000104087824 */ /* 0x000fe200078e0a08 */
[----:B------:R-:W-:Y:S04]  /*64d0*/  SHF.R.S32.HI R4, RZ, 0x1f, R250 ;  /* 0x0000001fff047819 */ /* 0x000fe800000114fa */
[----:B------:R-:W-:Y:S01]  /*64e0*/  LOP3.LUT P1, RZ, R8, 0x2, RZ, 0xc0, !PT ;  /* 0x0000000208ff7812 */ /* 0x000fe2000782c0ff */
[----:B------:R-:W-:Y:S01]  /*64f0*/  IMAD R4, R4, c[0x0][0x218], RZ ;  /* 0x0000860004047a24 */ /* 0x000fe200078e02ff */
[----:B------:R4:W1:Y:S03]  /*6500*/  LDSM.16.M88.4 R8, [R236] ;  /* 0x00000000ec08783b */ /* 0x0008660000000200 */
[----:B------:R-:W-:Y:S08]  /*6510*/  IMAD R4, R250, c[0x0][0x21c], R4 ;  /* 0x00008700fa047a24 */ /* 0x000ff000078e0204 */
[----:B------:R-:W-:Y:S05]  /*6520*/  @P1 IADD3 R0, R236, -0x20, RZ ;  /* 0xffffffe0ec001810 */ /* 0x000fea0007ffe0ff */
[----:B------:R4:W1:Y:S04]  /*6530*/  LDSM.16.M88.4 R168, [R0] ;  /* 0x0000000000a8783b */ /* 0x0008680000000200 */
[----:B------:R4:W1:Y:S04]  /*6540*/  LDSM.16.M88.4 R172, [R0+0x800] ;  /* 0x0008000000ac783b */ /* 0x0008680000000200 */
[----:B------:R4:W1:Y:S01]  /*6550*/  LDSM.16.M88.4 R176, [R0+0x1000] ;  /* 0x0010000000b0783b */ /* 0x0008620000000200 */
[----:B--2---:R-:W-:Y:S04]  /*6560*/  IADD3 R2, P2, R6, R2, RZ ;  /* 0x0000000206027210 */ /* 0x004fe80007f5e0ff */
[C---:B------:R-:W-:Y:S02]  /*6570*/  LEA R7, P1, R2.reuse, c[0x0][0x1f8], 0x1 ;  /* 0x00007e0002077a11 */ /* 0x040fe400078208ff */
[----:B---3--:R-:W-:Y:S02]  /*6580*/  IADD3.X R3, R5, R3, R4, P2, !PT ;  /* 0x0000000305037210 */ /* 0x008fe400017fe404 */
[----:B------:R-:W-:Y:S02]  /*6590*/  IADD3 R5, R249, 0xc0, RZ ;  /* 0x000000c0f9057810 */ /* 0x000fe40007ffe0ff */
[----:B------:R-:W-:Y:S02]  /*65a0*/  LEA.HI.X R6, R2, c[0x0][0x1fc], R3, 0x1, P1 ;  /* 0x00007f0002067a11 */ /* 0x000fe400008f0c03 */
[----:B------:R-:W-:Y:S01]  /*65b0*/  ISETP.GE.AND P2, PT, R5, c[0x0][0x1d4], PT ;  /* 0x0000750005007a0c */ /* 0x000fe20003f46270 */
[----:B------:R-:W-:-:S10]  /*65c0*/  BRA.DIV ~URZ, `(.L_x_3272) ;  /* 0x000094027f007947 */ /* 0x000fd4000b800000 */
[----:B-1--4-:R1:W2:Y:S02]  /*65d0*/  SHFL.IDX PT, R0, R6, RZ, 0x181f ;  /* 0x00181fff06007589 */ /* 0x0122a400000e0000 */
.L_x_3353:
[----:B------:R-:W-:Y:S01]  /*65e0*/  SHF.R.S32.HI R3, RZ, 0x1f, R249 ;  /* 0x0000001fff037819 */ /* 0x000fe200000114f9 */
[----:B------:R-:W3:Y:S01]  /*65f0*/  SHFL.IDX PT, R2, R7, RZ, 0x181f ;  /* 0x00181fff07027589 */ /* 0x000ee200000e0000 */
[C---:B------:R-:W-:Y:S01]  /*6600*/  IADD3 R12, R249.reuse, 0x40, RZ ;  /* 0x00000040f90c7810 */ /* 0x040fe20007ffe0ff */
[----:B------:R-:W-:Y:S01]  /*6610*/  BSSY B0, `(.L_x_3273) ;  /* 0x0000037000007945 */ /* 0x000fe20003800000 */
[C---:B------:R-:W-:Y:S02]  /*6620*/  IADD3 R13, R249.reuse, 0x40, RZ ;  /* 0x00000040f90d7810 */ /* 0x040fe40007ffe0ff */
[C---:B------:R-:W-:Y:S02]  /*6630*/  IADD3 R14, R249.reuse, 0xc0, RZ ;  /* 0x000000c0f90e7810 */ /* 0x040fe40007ffe0ff */
[----:B------:R-:W-:Y:S02]  /*6640*/  SHF.R.S32.HI R13, RZ, 0x1f, R13 ;  /* 0x0000001fff0d7819 */ /* 0x000fe4000001140d */
[----:B------:R-:W-:Y:S02]  /*6650*/  SHF.R.S32.HI R14, RZ, 0x1f, R14 ;  /* 0x0000001fff0e7819 */ /* 0x000fe4000001140e */
[C---:B---3--:R-:W-:Y:S04]  /*6660*/  LEA R4, P1, R249.reuse, R2, 0x1 ;  /* 0x00000002f9047211 */ /* 0x048fe800078208ff */
[C---:B--2---:R-:W-:Y:S02]  /*6670*/  LEA.HI.X R5, R249.reuse, R0, R3, 0x1, P1 ;  /* 0x00000000f9057211 */ /* 0x044fe400008f0c03 */
[C---:B------:R-:W-:Y:S03]  /*6680*/  IADD3 R3, R249.reuse, 0x80, RZ ;  /* 0x00000080f9037810 */ /* 0x040fe60007ffe0ff */
[----:B------:R-:W-:Y:S01]  /*6690*/  @!PT LDS RZ, [RZ] ;  /* 0x00000000fffff984 */ /* 0x000fe20000000800 */
[----:B------:R-:W-:Y:S01]  /*66a0*/  @!PT LDS RZ, [RZ] ;  /* 0x00000000fffff984 */ /* 0x000fe20000000800 */
[----:B------:R2:W-:Y:S02]  /*66b0*/  LDGSTS.E.BYPASS.LTC128B.128 [R248+0x4080], [R4.64], !P6 ;  /* 0x0408000004f87fae */ /* 0x0005e4000f101d46 */
[C---:B--2---:R-:W-:Y:S04]  /*66c0*/  LEA R4, P1, R12.reuse, R2, 0x1 ;  /* 0x000000020c047211 */ /* 0x044fe800078208ff */
[----:B------:R-:W-:Y:S02]  /*66d0*/  LEA.HI.X R5, R12, R0, R13, 0x1, P1 ;  /* 0x000000000c057211 */ /* 0x000fe400008f0c0d */
[C---:B------:R-:W-:Y:S02]  /*66e0*/  IADD3 R13, R249.reuse, 0xc0, RZ ;  /* 0x000000c0f90d7810 */ /* 0x040fe40007ffe0ff */
[----:B------:R-:W-:Y:S01]  /*66f0*/  IADD3 R12, R249, 0x80, RZ ;  /* 0x00000080f90c7810 */ /* 0x000fe20007ffe0ff */
[----:B------:R2:W-:Y:S03]  /*6700*/  LDGSTS.E.BYPASS.LTC128B.128 [R248+0x5880], [R4.64], !P5 ;  /* 0x0588000004f87fae */ /* 0x0005e6000e901d46 */
[----:B------:R-:W-:Y:S02]  /*6710*/  SHF.R.S32.HI R12, RZ, 0x1f, R12 ;  /* 0x0000001fff0c7819 */ /* 0x000fe4000001140c */
[C---:B--2---:R-:W-:Y:S04]  /*6720*/  LEA R4, P1, R3.reuse, R2, 0x1 ;  /* 0x0000000203047211 */ /* 0x044fe800078208ff */
[----:B------:R-:W-:Y:S02]  /*6730*/  LEA.HI.X R5, R3, R0, R12, 0x1, P1 ;  /* 0x0000000003057211 */ /* 0x000fe400008f0c0c */
[----:B------:R-:W2:Y:S01]  /*6740*/  S2R R12, SR_TID.X ;  /* 0x00000000000c7919 */ /* 0x000ea20000002100 */
[C---:B------:R-:W-:Y:S03]  /*6750*/  LEA R2, P1, R13.reuse, R2, 0x1 ;  /* 0x000000020d027211 */ /* 0x040fe600078208ff */
[----:B------:R3:W-:Y:S01]  /*6760*/  LDGSTS.E.BYPASS.LTC128B.128 [R248+0x7080], [R4.64], !P4 ;  /* 0x0708000004f87fae */ /* 0x0007e2000e101d46 */
[----:B------:R-:W-:Y:S05]  /*6770*/  LEA.HI.X R3, R13, R0, R14, 0x1, P1 ;  /* 0x000000000d037211 */ /* 0x000fea00008f0c0e */
[----:B------:R3:W-:Y:S01]  /*6780*/  LDGSTS.E.BYPASS.LTC128B.128 [R248+0x8880], [R2.64], !P2 ;  /* 0x0888000002f87fae */ /* 0x0007e2000d101d46 */
[----:B--2---:R-:W-:Y:S11]  /*6790*/  ISETP.GT.AND P1, PT, R12, 0x7f, PT ;  /* 0x0000007f0c00780c */ /* 0x004ff60003f24270 */
[----:B------:R-:W-:Y:S02]  /*67a0*/  @!UPT UIADD3 URZ, URZ, URZ, URZ ;  /* 0x0000003f3f3ff290 */ /* 0x000fe4000fffe03f */
[----:B------:R-:W-:-:S05]  /*67b0*/  @P1 BRA `(.L_x_3274) ;  /* 0x000001c000001947 */ /* 0x000fca0003800000 */
[----:B---3--:R-:W-:-:S05]  /*67c0*/  BRA.DIV ~URZ, `(.L_x_3275) ;  /* 0x000092627f007947 */ /* 0x008fca000b800000 */
[----:B------:R2:W3:Y:S04]  /*67d0*/  SHFL.IDX PT, R4, R6, 0x1, 0x181f ;  /* 0x00381f0006047f89 */ /* 0x0004e800000e0000 */
[----:B------:R2:W4:Y:S02]  /*67e0*/  SHFL.IDX PT, R0, R7, 0x1, 0x181f ;  /* 0x00381f0007007f89 */ /* 0x00052400000e0000 */
.L_x_3354:
[----:B-12---:R-:W-:Y:S02]  /*67f0*/  SHF.R.S32.HI R6, RZ, 0x1f, R249 ;  /* 0x0000001fff067819 */ /* 0x006fe400000114f9 */
[C---:B----4-:R-:W-:Y:S02]  /*6800*/  LEA R2, P1, R249.reuse, R0, 0x1 ;  /* 0x00000000f9027211 */ /* 0x050fe400078208ff */
[C---:B------:R-:W-:Y:S02]  /*6810*/  IADD3 R5, R249.reuse, 0x40, RZ ;  /* 0x00000040f9057810 */ /* 0x040fe40007ffe0ff */
[C---:B---3--:R-:W-:Y:S02]  /*6820*/  LEA.HI.X R3, R249.reuse, R4, R6, 0x1, P1 ;  /* 0x00000004f9037211 */ /* 0x048fe400008f0c06 */
        /* <DEDUP_REMOVED lines=11> */
[C---:B-1----:R-:W-:Y:S04]  /*68e0*/  LEA R2, P1, R5.reuse, R0, 0x1 ;  /* 0x0000000005027211 */ /* 0x042fe800078208ff */
[----:B------:R-:W-:Y:S02]  /*68f0*/  LEA.HI.X R3, R5, R4, R6, 0x1, P1 ;  /* 0x0000000405037211 */ /* 0x000fe400008f0c06 */
[----:B------:R-:W-:Y:S02]  /*6900*/  LEA R6, P1, R13, R0, 0x1 ;  /* 0x000000000d067211 */ /* 0x000fe400078208ff */
[----:B------:R-:W-:Y:S01]  /*6910*/  IADD3 R5, R249, 0xc0, RZ ;  /* 0x000000c0f9057810 */ /* 0x000fe20007ffe0ff */
[----:B------:R1:W-:Y:S01]  /*6920*/  LDGSTS.E.BYPASS.LTC128B.128 [R248+0x6880], [R2.64], !P5 ;  /* 0x0688000002f87fae */ /* 0x0003e2000e901d46 */
[----:B------:R-:W-:Y:S05]  /*6930*/  LEA.HI.X R7, R13, R4, R14, 0x1, P1 ;  /* 0x000000040d077211 */ /* 0x000fea00008f0c0e */
[----:B------:R2:W-:Y:S01]  /*6940*/  LDGSTS.E.BYPASS.LTC128B.128 [R248+0x8080], [R6.64], !P4 ;  /* 0x0808000006f87fae */ /* 0x0005e2000e101d46 */
[C---:B-1----:R-:W-:Y:S04]  /*6950*/  LEA R2, P1, R5.reuse, R0, 0x1 ;  /* 0x0000000005027211 */ /* 0x042fe800078208ff */
[----:B------:R-:W-:Y:S05]  /*6960*/  LEA.HI.X R3, R5, R4, R12, 0x1, P1 ;  /* 0x0000000405037211 */ /* 0x000fea00008f0c0c */
[----:B------:R2:W-:Y:S04]  /*6970*/  LDGSTS.E.BYPASS.LTC128B.128 [R248+0x9880], [R2.64], !P2 ;  /* 0x0988000002f87fae */ /* 0x0005e8000d101d46 */
.L_x_3274:
[----:B---3--:R-:W-:Y:S05]  /*6980*/  BSYNC B0 ;  /* 0x0000000000007941 */ /* 0x008fea0003800000 */
.L_x_3273:
[----:B------:R-:W3:Y:S01]  /*6990*/  S2R R132, SR_TID.X ;  /* 0x0000000000847919 */ /* 0x000ee20000002100 */
[----:B------:R-:W-:Y:S05]  /*69a0*/  IADD3 R0, R236, 0x40, RZ ;  /* 0x00000040ec007810 */ /* 0x000fea0007ffe0ff */
[----:B------:R-:W0:Y:S01]  /*69b0*/  LDGDEPBAR ;  /* 0x00000000000079af */ /* 0x000e220000000000 */
[----:B------:R-:W-:Y:S01]  /*69c0*/  WARPSYNC 0xffffffff ;  /* 0xffffffff00007948 */ /* 0x000fe20003800000 */
[C---:B-12---:R-:W-:Y:S01]  /*69d0*/  HMMA.16816.F32 R4, R160.reuse, R8, RZ ;  /* 0x00000008a004723c */ /* 0x046fe200000018ff */
[----:B------:R-:W-:Y:S03]  /*69e0*/  BSSY B0, `(.L_x_3276) ;  /* 0x00000f8000007945 */ /* 0x000fe60003800000 */
[----:B------:R-:W2:Y:S04]  /*69f0*/  LDL R2, [R1+0xc] ;  /* 0x00000c0001027983 */ /* 0x000ea80000100800 */
[C---:B------:R-:W-:Y:S08]  /*6a00*/  HMMA.16816.F32 R8, R160.reuse, R10, RZ ;  /* 0x0000000aa008723c */ /* 0x040ff000000018ff */
[C---:B------:R-:W-:Y:S08]  /*6a10*/  HMMA.16816.F32 R12, R160.reuse, R16, RZ ;  /* 0x00000010a00c723c */ /* 0x040ff000000018ff */
[C---:B------:R-:W-:Y:S08]  /*6a20*/  HMMA.16816.F32 R16, R160.reuse, R18, RZ ;  /* 0x00000012a010723c */ /* 0x040ff000000018ff */
[C---:B------:R-:W-:Y:S08]  /*6a30*/  HMMA.16816.F32 R20, R160.reuse, R24, RZ ;  /* 0x00000018a014723c */ /* 0x040ff000000018ff */
[----:B------:R-:W-:Y:S08]  /*6a40*/  HMMA.16816.F32 R24, R160, R26, RZ ;  /* 0x0000001aa018723c */ /* 0x000ff000000018ff */
[C---:B------:R-:W-:Y:S08]  /*6a50*/  HMMA.16816.F32 R4, R164.reuse, R168, R4 ;  /* 0x000000a8a404723c */ /* 0x040ff00000001804 */
[C---:B------:R-:W-:Y:S08]  /*6a60*/  HMMA.16816.F32 R8, R164.reuse, R170, R8 ;  /* 0x000000aaa408723c */ /* 0x040ff00000001808 */
[C---:B------:R-:W-:Y:S08]  /*6a70*/  HMMA.16816.F32 R12, R164.reuse, R172, R12 ;  /* 0x000000aca40c723c */ /* 0x040ff0000000180c */
[C---:B------:R-:W-:Y:S08]  /*6a80*/  HMMA.16816.F32 R16, R164.reuse, R174, R16 ;  /* 0x000000aea410723c */ /* 0x040ff00000001810 */
[C---:B------:R-:W-:Y:S08]  /*6a90*/  HMMA.16816.F32 R20, R164.reuse, R176, R20 ;  /* 0x000000b0a414723c */ /* 0x040ff00000001814 */
[----:B------:R-:W-:Y:S01]  /*6aa0*/  HMMA.16816.F32 R24, R164, R178, R24 ;  /* 0x000000b2a418723c */ /* 0x000fe20000001818 */
[----:B------:R-:W-:Y:S03]  /*6ab0*/  LDSM.16.M88.4 R176, [R237+0x4800] ;  /* 0x00480000edb0783b */ /* 0x000fe60000000200 */
[----:B---3--:R-:W-:Y:S04]  /*6ac0*/  SHF.R.S32.HI R3, RZ, 0x1f, R132 ;  /* 0x0000001fff037819 */ /* 0x008fe80000011484 */
[----:B------:R-:W-:Y:S04]  /*6ad0*/  LEA.HI R3, R3, R132, RZ, 0x3 ;  /* 0x0000008403037211 */ /* 0x000fe800078f18ff */
[----:B------:R-:W-:Y:S05]  /*6ae0*/  LOP3.LUT R3, R3, 0xfffffff8, RZ, 0xc0, !PT ;  /* 0xfffffff803037812 */ /* 0x000fea00078ec0ff */
[----:B------:R-:W-:Y:S05]  /*6af0*/  IMAD.IADD R3, R132, 0x1, -R3 ;  /* 0x0000000184037824 */ /* 0x000fea00078e0a03 */
[----:B------:R-:W-:Y:S11]  /*6b00*/  LOP3.LUT P1, RZ, R3, 0x4, RZ, 0xc0, !PT ;  /* 0x0000000403ff7812 */ /* 0x000ff6000782c0ff */
[----:B------:R-:W-:Y:S02]  /*6b10*/  @!UPT UIADD3 URZ, URZ, URZ, URZ ;  /* 0x0000003f3f3ff290 */ /* 0x000fe4000fffe03f */
[----:B------:R-:W-:Y:S05]  /*6b20*/  @P1 IADD3 R0, R236, -0x40, RZ ;  /* 0xffffffc0ec001810 */ /* 0x000fea0007ffe0ff */
[----:B------:R-:W1:Y:S06]  /*6b30*/  LDSM.16.M88.4 R168, [R0] ;  /* 0x0000000000a8783b */ /* 0x000e6c0000000200 */
[----:B------:R-:W3:Y:S01]  /*6b40*/  LDSM.16.M88.4 R172, [R0+0x800] ;  /* 0x0008000000ac783b */ /* 0x000ee20000000200 */
        /* <DEDUP_REMOVED lines=13> */
[C---:B------:R-:W-:Y:S01]  /*6c20*/  HMMA.16816.F32 R16, R184.reuse, R170, R16 ;  /* 0x000000aab810723c */ /* 0x040fe20000001810 */
[----:B------:R-:W1:Y:S07]  /*6c30*/  LDSM.16.M88.4 R168, [R236+0x1800] ;  /* 0x00180000eca8783b */ /* 0x000e6e0000000200 */
[C---:B---3--:R-:W-:Y:S08]  /*6c40*/  HMMA.16816.F32 R20, R184.reuse, R172, R20 ;  /* 0x000000acb814723c */ /* 0x048ff00000001814 */
[----:B------:R-:W-:Y:S01]  /*6c50*/  HMMA.16816.F32 R24, R184, R174, R24 ;  /* 0x000000aeb818723c */ /* 0x000fe20000001818 */
[----:B------:R-:W3:Y:S02]  /*6c60*/  LDSM.16.M88.4 R172, [R236+0x2000] ;  /* 0x00200000ecac783b */ /* 0x000ee40000000200 */
[----:B--2---:R-:W-:Y:S05]  /*6c70*/  ISETP.GT.AND P1, PT, R252, R2, PT ;  /* 0x00000002fc00720c */ /* 0x004fea0003f24270 */
[C---:B-1----:R-:W-:Y:S08]  /*6c80*/  HMMA.16816.F32 R4, R188.reuse, R168, R4 ;  /* 0x000000a8bc04723c */ /* 0x042ff00000001804 */
[C---:B------:R-:W-:Y:S01]  /*6c90*/  HMMA.16816.F32 R8, R188.reuse, R170, R8 ;  /* 0x000000aabc08723c */ /* 0x040fe20000001808 */
[----:B------:R-:W1:Y:S07]  /*6ca0*/  LDSM.16.M88.4 R168, [R236+0x2800] ;  /* 0x00280000eca8783b */ /* 0x000e6e0000000200 */
[C---:B---3--:R-:W-:Y:S08]  /*6cb0*/  HMMA.16816.F32 R12, R188.reuse, R172, R12 ;  /* 0x000000acbc0c723c */ /* 0x048ff0000000180c */
        /* <DEDUP_REMOVED lines=94> */
[----:B------:R-:W1:Y:S01]  /*72a0*/  LDSM.16.M88.4 R168, [R237+0x5000] ;  /* 0x00500000eda8783b */ /* 0x000e620000000200 */
[----:B------:R-:W-:Y:S05]  /*72b0*/  DEPBAR.LE SB0, 0x0 ;  /* 0x000080000000791a */ /* 0x000fea0000000000 */
[----:B------:R-:W-:Y:S01]  /*72c0*/  BAR.SYNC.DEFER_BLOCKING 0x0 ;  /* 0x0000000000007b1d */ /* 0x000fe20000010000 */
[C---:B------:R-:W-:Y:S08]  /*72d0*/  HMMA.16816.F32 R4, R232.reuse, R176, R4 ;  /* 0x000000b0e804723c */ /* 0x040ff00000001804 */
[C---:B------:R-:W-:Y:S08]  /*72e0*/  HMMA.16816.F32 R8, R232.reuse, R178, R8 ;  /* 0x000000b2e808723c */ /* 0x040ff00000001808 */
[C---:B-1----:R-:W-:Y:S08]  /*72f0*/  HMMA.16816.F32 R12, R232.reuse, R168, R12 ;  /* 0x000000a8e80c723c */ /* 0x042ff0000000180c */
[C---:B------:R-:W-:Y:S08]  /*7300*/  HMMA.16816.F32 R16, R232.reuse, R170, R16 ;  /* 0x000000aae810723c */ /* 0x040ff00000001810 */
[C---:B------:R-:W-:Y:S08]  /*7310*/  HMMA.16816.F32 R20, R232.reuse, R172, R20 ;  /* 0x000000ace814723c */ /* 0x040ff00000001814 */
[----:B------:R-:W-:Y:S01]  /*7320*/  HMMA.16816.F32 R24, R232, R174, R24 ;  /* 0x000000aee818723c */ /* 0x000fe20000001818 */
[----:B------:R-:W-:Y:S07]  /*7330*/  @!UPT UIADD3 URZ, URZ, URZ, URZ ;  /* 0x0000003f3f3ff290 */ /* 0x000fee000fffe03f */
[----:B------:R-:W-:-:S11]  /*7340*/  @!P1 BRA `(.L_x_3277) ;  /* 0x0000061000009947 */ /* 0x000fd60003800000 */
[----:B------:R-:W-:Y:S01]  /*7350*/  IMAD.MOV.U32 R0, RZ, RZ, 0x1 ;  /* 0x00000001ff007424 */ /* 0x000fe200078e00ff */
[----:B------:R-:W-:Y:S01]  /*7360*/  SHF.R.S32.HI R177, RZ, 0x1f, R132 ;  /* 0x0000001fffb17819 */ /* 0x000fe20000011484 */
[----:B------:R-:W2:Y:S01]  /*7370*/  LDL R2, [R1+0x10] ;  /* 0x0000100001027983 */ /* 0x000ea20000100800 */
[----:B------:R-:W-:Y:S02]  /*7380*/  IMAD.MOV.U32 R250, RZ, RZ, RZ ;  /* 0x000000fffffa7224 */ /* 0x000fe400078e00ff */
[----:B------:R-:W-:Y:S01]  /*7390*/  LEA.HI R177, R177, R132, RZ, 0x3 ;  /* 0x00000084b1b17211 */ /* 0x000fe200078f18ff */
[----:B------:R-:W3:Y:S01]  /*73a0*/  LDL.64 R178, [R1+0x20] ;  /* 0x0000200001b27983 */ /* 0x000ee20000100a00 */
[----:B------:R-:W-:Y:S02]  /*73b0*/  ISETP.NE.AND P1, PT, R0, c[0x0][0x2b8], PT ;  /* 0x0000ae0000007a0c */ /* 0x000fe40003f25270 */
[----:B------:R-:W-:Y:S03]  /*73c0*/  SHF.R.S32.HI R177, RZ, 0x3, R177 ;  /* 0x00000003ffb17819 */ /* 0x000fe600000114b1 */
[----:B------:R-:W4:Y:S02]  /*73d0*/  LDL R176, [R1+0x34] ;  /* 0x0000340001b07983 */ /* 0x000f240000100800 */
[----:B------:R-:W-:Y:S02]  /*73e0*/  IMAD R0, R3, 0x20, R177 ;  /* 0x0000002003007824 */ /* 0x000fe400078e02b1 */
[----:B------:R-:W5:Y:S06]  /*73f0*/  LDL.64 R170, [R1+0x18] ;  /* 0x0000180001aa7983 */ /* 0x000f6c0000100a00 */
[----:B------:R-:W4:Y:S01]  /*7400*/  LDL R168, [R1+0x30] ;  /* 0x0000300001a87983 */ /* 0x000f220000100800 */
[----:B--2---:R-:W-:Y:S05]  /*7410*/  IMAD R2, R252, 0x30, R2 ;  /* 0x00000030fc027824 */ /* 0x004fea00078e0202 */
[----:B------:R-:W-:Y:S05]  /*7420*/  IADD3 R2, R2, -0x30, R0 ;  /* 0xffffffd002027810 */ /* 0x000fea0007ffe000 */
[----:B------:R-:W-:Y:S04]  /*7430*/  @P1 IMAD.HI.U32 R3, R2, c[0x0][0x2bc], RZ ;  /* 0x0000af0002031a27 */ /* 0x000fe800078e00ff */
[----:B------:R-:W-:Y:S01]  /*7440*/  IMAD.MOV.U32 R0, RZ, RZ, R2 ;  /* 0x000000ffff007224 */ /* 0x000fe200078e0002 */
[----:B------:R-:W-:Y:S04]  /*7450*/  @P1 SHF.R.U32.HI R0, RZ, c[0x0][0x2c0], R3 ;  /* 0x0000b000ff001a19 */ /* 0x000fe80000011603 */
[C---:B---3--:R-:W-:Y:S01]  /*7460*/  @!P0 IADD3 R3, P1, R0.reuse, R178, RZ ;  /* 0x000000b200038210 */ /* 0x048fe20007f3e0ff */
[----:B------:R-:W-:Y:S03]  /*7470*/  IMAD.MOV R132, RZ, RZ, -R0 ;  /* 0x000000ffff847224 */ /* 0x000fe600078e0a00 */
[----:B----4-:R-:W-:Y:S01]  /*7480*/  @!P0 LEA.HI.X.SX32 R0, R0, R176, 0x1, P1 ;  /* 0x000000b000008211 */ /* 0x010fe200008f0eff */
        /* <DEDUP_REMOVED lines=12> */
[----:B-----5:R-:W-:Y:S03]  /*7550*/  IADD3 R0, P1, R170, R2, RZ ;  /* 0x00000002aa007210 */ /* 0x020fe60007f3e0ff */
[----:B------:R-:W-:Y:S05]  /*7560*/  IMAD R132, R250, c[0x0][0x1f4], R132 ;  /* 0x00007d00fa847a24 */ /* 0x000fea00078e0284 */
[----:B------:R-:W-:Y:S02]  /*7570*/  IADD3.X R2, R168, R3, R132, P1, !PT ;  /* 0x00000003a8027210 */ /* 0x000fe40000ffe484 */
[C---:B------:R-:W-:Y:S02]  /*7580*/  LEA R172, P1, R0.reuse, c[0x0][0x1c8], 0x1 ;  /* 0x0000720000ac7a11 */ /* 0x040fe400078208ff */
[----:B------:R-:W-:Y:S02]  /*7590*/  IADD3 R168, -R177, 0x30, RZ ;  /* 0x00000030b1a87810 */ /* 0x000fe40007ffe1ff */
[----:B------:R-:W-:Y:S02]  /*75a0*/  LEA.HI.X R169, R0, c[0x0][0x1cc], R2, 0x1, P1 ;  /* 0x0000730000a97a11 */ /* 0x000fe400008f0c02 */
[----:B------:R-:W-:Y:S01]  /*75b0*/  ISETP.GE.AND P1, PT, R168, 0x1, PT ;  /* 0x00000001a800780c */ /* 0x000fe20003f26270 */
[----:B------:R-:W-:-:S10]  /*75c0*/  BRA.DIV ~URZ, `(.L_x_3278) ;  /* 0x000085227f007947 */ /* 0x000fd4000b800000 */
[----:B------:R1:W2:Y:S02]  /*75d0*/  SHFL.IDX PT, R132, R169, RZ, 0x181f ;  /* 0x00181fffa9847589 */ /* 0x0002a400000e0000 */
.L_x_3355:
[----:B------:R-:W-:-:S05]  /*75e0*/  BRA.DIV ~URZ, `(.L_x_3279) ;  /* 0x000085727f007947 */ /* 0x000fca000b800000 */
[----:B------:R3:W4:Y:S02]  /*75f0*/  SHFL.IDX PT, R0, R172, RZ, 0x181f ;  /* 0x00181fffac007589 */ /* 0x00072400000e0000 */
.L_x_3356:
[----:B------:R-:W-:Y:S02]  /*7600*/  SHF.R.S32.HI R171, RZ, 0x1f, R249 ;  /* 0x0000001fffab7819 */ /* 0x000fe400000114f9 */
[C---:B----4-:R-:W-:Y:S02]  /*7610*/  @P1 LEA R2, P3, R249.reuse, R0, 0x1 ;  /* 0x00000000f9021211 */ /* 0x050fe400078608ff */
[C---:B------:R-:W-:Y:S02]  /*7620*/  IADD3 R170, R249.reuse, 0x40, RZ ;  /* 0x00000040f9aa7810 */ /* 0x040fe40007ffe0ff */
[C---:B--2---:R-:W-:Y:S02]  /*7630*/  @P1 LEA.HI.X R3, R249.reuse, R132, R171, 0x1, P3 ;  /* 0x00000084f9031211 */ /* 0x044fe400018f0cab */
        /* <DEDUP_REMOVED lines=23> */
[----:B------:R2:W1:Y:S04]  /*77b0*/  SHFL.IDX PT, R132, R169, 0x1, 0x181f ;  /* 0x00381f00a9847f89 */ /* 0x00046800000e0000 */
[----:B------:R2:W3:Y:S02]  /*77c0*/  SHFL.IDX PT, R0, R172, 0x1, 0x181f ;  /* 0x00381f00ac007f89 */ /* 0x0004e400000e0000 */
.L_x_3357:
[----:B-12---:R-:W-:Y:S02]  /*77d0*/  SHF.R.S32.HI R169, RZ, 0x1f, R249 ;  /* 0x0000001fffa97819 */ /* 0x006fe400000114f9 */
[C---:B---34-:R-:W-:Y:S02]  /*77e0*/  @P1 LEA R2, P3, R249.reuse, R0, 0x1 ;  /* 0x00000000f9021211 */ /* 0x058fe400078608ff */
[C---:B------:R-:W-:Y:S02]  /*77f0*/  IADD3 R168, R249.reuse, 0x40, RZ ;  /* 0x00000040f9a87810 */ /* 0x040fe40007ffe0ff */
[C---:B------:R-:W-:Y:S02]  /*7800*/  @P1 LEA.HI.X R3, R249.reuse, R132, R169, 0x1, P3 ;  /* 0x00000084f9031211 */ /* 0x040fe400018f0ca9 */
        /* <DEDUP_REMOVED lines=12> */
[C---:B-1----:R-:W-:Y:S04]  /*78d0*/  @P1 LEA R2, P3, R168.reuse, R0, 0x1 ;  /* 0x00000000a8021211 */ /* 0x042fe800078608ff */
[----:B------:R-:W-:Y:S02]  /*78e0*/  @P1 LEA.HI.X R3, R168, R132, R169, 0x1, P3 ;  /* 0x00000084a8031211 */ /* 0x000fe400018f0ca9 */
[C---:B------:R-:W-:Y:S03]  /*78f0*/  @P1 LEA R168, P3, R172.reuse, R0, 0x1 ;  /* 0x00000000aca81211 */ /* 0x040fe600078608ff */
[----:B------:R1:W-:Y:S01]  /*7900*/  @P1 LDGSTS.E.BYPASS.LTC128B.128 [R248+0x16880], [R2.64], !P5 ;  /* 0x1688000002f81fae */ /* 0x0003e2000e901d46 */
[----:B------:R-:W-:Y:S05]  /*7910*/  @P1 LEA.HI.X R169, R172, R132, R173, 0x1, P3 ;  /* 0x00000084aca91211 */ /* 0x000fea00018f0cad */
[----:B------:R2:W-:Y:S01]  /*7920*/  @P1 LDGSTS.E.BYPASS.LTC128B.128 [R248+0x18080], [R168.64], !P4 ;  /* 0x18080000a8f81fae */ /* 0x0005e2000e101d46 */
[C---:B-1----:R-:W-:Y:S04]  /*7930*/  @P1 LEA R2, P3, R170.reuse, R0, 0x1 ;  /* 0x00000000aa021211 */ /* 0x042fe800078608ff */
[----:B------:R-:W-:Y:S05]  /*7940*/  @P1 LEA.HI.X R3, R170, R132, R171, 0x1, P3 ;  /* 0x00000084aa031211 */ /* 0x000fea00018f0cab */
[----:B------:R2:W-:Y:S04]  /*7950*/  @P1 LDGSTS.E.BYPASS.LTC128B.128 [R248+0x19880], [R2.64], !P2 ;  /* 0x1988000002f81fae */ /* 0x0005e8000d101d46 */
.L_x_3277:
[----:B------:R-:W-:Y:S05]  /*7960*/  BSYNC B0 ;  /* 0x0000000000007941 */ /* 0x000fea0003800000 */
.L_x_3276:
[----:B--2---:R-:W-:Y:S01]  /*7970*/  FMNMX.FTZ R2, R4, R134, !PT ;  /* 0x0000008604027209 */ /* 0x004fe20007810000 */
        /* <DEDUP_REMOVED lines=26> */
.L_x_3358:
[----:B-12---:R-:W-:Y:S01]  /*7b20*/  FMNMX.FTZ R132, R132, R0, !PT ;  /* 0x0000000084847209 */ /* 0x006fe20007810000 */
[----:B------:R-:W-:-:S05]  /*7b30*/  BRA.DIV ~URZ, `(.L_x_3282) ;  /* 0x000081827f007947 */ /* 0x000fca000b800000 */
[----:B------:R-:W1:Y:S02]  /*7b40*/  SHFL.BFLY PT, R0, R132, 0x1, 0x1f ;  /* 0x0c201f0084007f89 */ /* 0x000e6400000e0000 */
[----:B-1----:R-:W-:Y:S02]  /*7b50*/  FMNMX.FTZ R134, R132, R0, !PT ;  /* 0x0000000084867209 */ /* 0x002fe40007810000 */
[----:B------:R-:W1:Y:S02]  /*7b60*/  SHFL.BFLY PT, R0, R168, 0x2, 0x1f ;  /* 0x0c401f00a8007f89 */ /* 0x000e6400000e0000 */
[----:B-1----:R-:W-:Y:S05]  /*7b70*/  FMNMX.FTZ R132, R168, R0, !PT ;  /* 0x00000000a8847209 */ /* 0x002fea0007810000 */
[----:B------:R1:W2:Y:S02]  /*7b80*/  SHFL.BFLY PT, R0, R132, 0x1, 0x1f ;  /* 0x0c201f0084007f89 */ /* 0x0002a400000e0000 */
.L_x_3359:
        /* <DEDUP_REMOVED lines=16> */
[--C-:B------:R-:W-:Y:S01]  /*7c90*/  FFMA.FTZ R17, R24, c[0x0][0x2d0], -R132.reuse ;  /* 0x0000b40018117a23 */ /* 0x100fe20000010884 */
[----:B------:R-:W-:Y:S01]  /*7ca0*/  MOV R24, R169 ;  /* 0x000000a900187202 */ /* 0x000fe20000000f00 */
[--C-:B------:R-:W-:Y:S02]  /*7cb0*/  FFMA.FTZ R20, R20, c[0x0][0x2d0], -R132.reuse ;  /* 0x0000b40014147a23 */ /* 0x100fe40000010884 */
[--C-:B------:R-:W-:Y:S02]  /*7cc0*/  FFMA.FTZ R177, R16, c[0x0][0x2d0], -R132.reuse ;  /* 0x0000b40010b17a23 */ /* 0x100fe40000010884 */
[----:B------:R-:W-:Y:S01]  /*7cd0*/  FFMA.FTZ R132, R25, c[0x0][0x2d0], -R132 ;  /* 0x0000b40019847a23 */ /* 0x000fe20000010884 */
[----:B------:R-:W-:Y:S01]  /*7ce0*/  MUFU.EX2 R8, R135 ;  /* 0x0000008700087308 */ /* 0x000fe20000000800 */
[----:B------:R-:W-:Y:S09]  /*7cf0*/  MOV R21, R20 ;  /* 0x0000001400157202 */ /* 0x000ff20000000f00 */
[----:B------:R-:W-:Y:S10]  /*7d00*/  MUFU.EX2 R13, R5 ;  /* 0x00000005000d7308 */ /* 0x000ff40000000800 */
[----:B------:R1:W2:Y:S10]  /*7d10*/  MUFU.EX2 R12, R4 ;  /* 0x00000004000c7308 */ /* 0x0002b40000000800 */
[----:B------:R-:W-:Y:S01]  /*7d20*/  MUFU.EX2 R132, R132 ;  /* 0x0000008400847308 */ /* 0x000fe20000000800 */
[----:B-1----:R-:W-:Y:S04]  /*7d30*/  FMUL.FTZ R4, R3, c[0x0][0x2d0] ;  /* 0x0000b40003047a20 */ /* 0x002fe80000410000 */
[--C-:B------:R-:W-:Y:S02]  /*7d40*/  FFMA.FTZ R6, R6, c[0x0][0x2d0], -R4.reuse ;  /* 0x0000b40006067a23 */ /* 0x100fe40000010804 */
[--C-:B------:R-:W-:Y:S03]  /*7d50*/  FFMA.FTZ R20, R23, c[0x0][0x2d0], -R4.reuse ;  /* 0x0000b40017147a23 */ /* 0x100fe60000010804 */
[----:B------:R-:W-:Y:S01]  /*7d60*/  MUFU.EX2 R169, R6 ;  /* 0x0000000600a97308 */ /* 0x000fe20000000800 */
        /* <DEDUP_REMOVED lines=9> */
[----:B---3--:R-:W-:Y:S01]  /*7e00*/  FFMA.FTZ R0, R2, R170, R9 ;  /* 0x000000aa02007223 */ /* 0x008fe20000010009 */
[----:B--2---:R-:W-:Y:S01]  /*7e10*/  F2FP.PACK_AB R170, R12, R13 ;  /* 0x0000000d0caa723e */ /* 0x004fe200000000ff */
[----:B------:R-:W-:Y:S01]  /*7e20*/  FMUL.FTZ R28, R2, R28 ;  /* 0x0000001c021c7220 */ /* 0x000fe20000410000 */
[C---:B------:R-:W-:Y:S01]  /*7e30*/  F2FP.PACK_AB R168, R8.reuse, R9 ;  /* 0x0000000908a8723e */ /* 0x040fe200000000ff */
[----:B------:R-:W-:Y:S02]  /*7e40*/  FADD.FTZ R5, R8, R0 ;  /* 0x0000000008057221 */ /* 0x000fe40000010000 */
[----:B------:R-:W-:Y:S02]  /*7e50*/  FADD.FTZ R0, -R3, R133 ;  /* 0x0000008503007221 */ /* 0x000fe40000010100 */
[----:B------:R-:W-:Y:S02]  /*7e60*/  FADD.FTZ R5, R13, R5 ;  /* 0x000000050d057221 */ /* 0x000fe40000010000 */
[----:B------:R-:W-:Y:S02]  /*7e70*/  FMUL.FTZ R0, R0, c[0x0][0x2d0] ;  /* 0x0000b40000007a20 */ /* 0x000fe40000410000 */
[----:B------:R-:W-:Y:S02]  /*7e80*/  FADD.FTZ R171, R12, R5 ;  /* 0x000000050cab7221 */ /* 0x000fe40000010000 */
[C---:B------:R-:W-:Y:S02]  /*7e90*/  FMUL.FTZ R12, R2.reuse, R148 ;  /* 0x00000094020c7220 */ /* 0x040fe40000410000 */
[----:B------:R-:W2:Y:S01]  /*7ea0*/  LDL.LU R148, [R1+0x8] ;  /* 0x0000080001947983 */ /* 0x000ea20000300800 */
[----:B------:R-:W1:Y:S01]  /*7eb0*/  MUFU.EX2 R0, R0 ;  /* 0x0000000000007308 */ /* 0x000e620000000800 */
        /* <DEDUP_REMOVED lines=8> */
[----:B------:R-:W-:Y:S01]  /*7f40*/  MOV R140, R24 ;  /* 0x00000018008c7202 */ /* 0x000fe20000000f00 */
[C---:B------:R-:W-:Y:S02]  /*7f50*/  FMUL.FTZ R24, R2.reuse, R136 ;  /* 0x0000008802187220 */ /* 0x040fe40000410000 */
[----:B------:R-:W-:Y:S01]  /*7f60*/  FMUL.FTZ R13, R2, R149 ;  /* 0x00000095020d7220 */ /* 0x000fe20000410000 */
[----:B------:R-:W-:Y:S01]  /*7f70*/  MOV R149, R16 ;  /* 0x0000001000957202 */ /* 0x000fe20000000f00 */
[----:B------:R-:W-:Y:S02]  /*7f80*/  FFMA.FTZ R133, R10, c[0x0][0x2d0], -R4 ;  /* 0x0000b4000a857a23 */ /* 0x000fe40000010804 */
[C---:B------:R-:W-:Y:S02]  /*7f90*/  FMUL.FTZ R4, R2.reuse, R156 ;  /* 0x0000009c02047220 */ /* 0x040fe40000410000 */
[----:B------:R3:W-:Y:S01]  /*7fa0*/  MUFU.EX2 R156, R7 ;  /* 0x00000007009c7308 */ /* 0x0007e20000000800 */
[C---:B------:R-:W-:Y:S01]  /*7fb0*/  FMUL.FTZ R16, R2.reuse, R144 ;  /* 0x0000009002107220 */ /* 0x040fe20000410000 */
[----:B------:R-:W-:Y:S01]  /*7fc0*/  MOV R144, R17 ;  /* 0x0000001100907202 */ /* 0x000fe20000000f00 */
[----:B------:R-:W-:Y:S01]  /*7fd0*/  FMUL.FTZ R17, R2, R145 ;  /* 0x0000009102117220 */ /* 0x000fe20000410000 */
[----:B------:R-:W-:Y:S01]  /*7fe0*/  MOV R145, R21 ;  /* 0x0000001500917202 */ /* 0x000fe20000000f00 */
[C---:B-1----:R-:W-:Y:S02]  /*7ff0*/  FMUL.FTZ R26, R0.reuse, R138 ;  /* 0x0000008a001a7220 */ /* 0x042fe40000410000 */
[C---:B------:R-:W-:Y:S02]  /*8000*/  FMUL.FTZ R27, R0.reuse, R139 ;  /* 0x0000008b001b7220 */ /* 0x040fe40000410000 */
[----:B------:R-:W1:Y:S01]  /*8010*/  LDSM.16.MT88.4 R136, [R238] ;  /* 0x00000000ee88783b */ /* 0x000e620000004200 */
        /* <DEDUP_REMOVED lines=11> */
[----:B------:R-:W4:Y:S01]  /*80d0*/  MUFU.EX2 R150, R135 ;  /* 0x0000008700967308 */ /* 0x000f220000000800 */
[----:B---3--:R-:W-:Y:S01]  /*80e0*/  FMUL.FTZ R7, R0, R159 ;  /* 0x0000009f00077220 */ /* 0x008fe20000410000 */
[----:B------:R-:W-:Y:S01]  /*80f0*/  MOV R159, R144 ;  /* 0x00000090009f7202 */ /* 0x000fe20000000f00 */
[----:B------:R-:W-:Y:S02]  /*8100*/  FMUL.FTZ R21, R2, R141 ;  /* 0x0000008d02157220 */ /* 0x000fe40000410000 */
[C---:B------:R-:W-:Y:S02]  /*8110*/  FMUL.FTZ R22, R0.reuse, R142 ;  /* 0x0000008e00167220 */ /* 0x040fe40000410000 */
[----:B------:R-:W-:Y:S02]  /*8120*/  FMUL.FTZ R23, R0, R143 ;  /* 0x0000008f00177220 */ /* 0x000fe40000410000 */
[----:B------:R-:W-:Y:S01]  /*8130*/  FMUL.FTZ R29, R2, R29 ;  /* 0x0000001d021d7220 */ /* 0x000fe20000410000 */
[----:B------:R-:W-:Y:S01]  /*8140*/  LDSM.16.MT88.4 R140, [R238+0x800] ;  /* 0x00080000ee8c783b */ /* 0x000fe20000004200 */
[C---:B------:R-:W-:Y:S01]  /*8150*/  FMUL.FTZ R30, R0.reuse, R30 ;  /* 0x0000001e001e7220 */ /* 0x040fe20000410000 */
[----:B------:R-:W-:Y:S01]  /*8160*/  MUFU.EX2 R144, R177 ;  /* 0x000000b100907308 */ /* 0x000fe20000000800 */
[----:B------:R-:W-:Y:S02]  /*8170*/  FMUL.FTZ R31, R0, R31 ;  /* 0x0000001f001f7220 */ /* 0x000fe40000410000 */
[C---:B------:R-:W-:Y:S02]  /*8180*/  FMUL.FTZ R32, R2.reuse, R32 ;  /* 0x0000002002207220 */ /* 0x040fe40000410000 */
[----:B------:R-:W-:Y:S02]  /*8190*/  FMUL.FTZ R33, R2, R33 ;  /* 0x0000002102217220 */ /* 0x000fe40000410000 */
[C---:B------:R-:W-:Y:S02]  /*81a0*/  FMUL.FTZ R34, R0.reuse, R34 ;  /* 0x0000002200227220 */ /* 0x040fe40000410000 */
[----:B------:R-:W-:Y:S01]  /*81b0*/  FMUL.FTZ R35, R0, R35 ;  /* 0x0000002300237220 */ /* 0x000fe20000410000 */
[----:B------:R-:W3:Y:S01]  /*81c0*/  MUFU.EX2 R133, R179 ;  /* 0x000000b300857308 */ /* 0x000ee20000000800 */
[----:B------:R-:W-:Y:S01]  /*81d0*/  FMUL.FTZ R36, R2, R36 ;  /* 0x0000002402247220 */ /* 0x000fe20000410000 */
[----:B----4-:R-:W-:Y:S01]  /*81e0*/  F2FP.PACK_AB R171, R150, R149 ;  /* 0x0000009596ab723e */ /* 0x010fe200000000ff */
        /* <DEDUP_REMOVED lines=98> */
[----:B------:R-:W4:Y:S01]  /*8810*/  MUFU.EX2 R2, R178 ;  /* 0x000000b200027308 */ /* 0x000f220000000800 */
[C---:B------:R-:W-:Y:S02]  /*8820*/  FMUL.FTZ R126, R0.reuse, R126 ;  /* 0x0000007e007e7220 */ /* 0x040fe40000410000 */
[C---:B------:R-:W-:Y:S02]  /*8830*/  FMUL.FTZ R127, R0.reuse, R127 ;  /* 0x0000007f007f7220 */ /* 0x040fe40000410000 */
[C---:B------:R-:W-:Y:S02]  /*8840*/  FMUL.FTZ R130, R0.reuse, R130 ;  /* 0x0000008200827220 */ /* 0x040fe40000410000 */
[C---:B------:R-:W-:Y:S03]  /*8850*/  FMUL.FTZ R131, R0.reuse, R131 ;  /* 0x0000008300837220 */ /* 0x040fe60000410000 */
[----:B------:R-:W5:Y:S10]  /*8860*/  MUFU.EX2 R178, R172 ;  /* 0x000000ac00b27308 */ /* 0x000f740000000800 */
[----:B------:R-:W1:Y:S01]  /*8870*/  MUFU.EX2 R172, R152 ;  /* 0x0000009800ac7308 */ /* 0x000e620000000800 */
[----:B--2---:R-:W-:Y:S01]  /*8880*/  FFMA.FTZ R148, R0, R148, R169 ;  /* 0x0000009400947223 */ /* 0x004fe200000100a9 */
[----:B------:R-:W-:Y:S01]  /*8890*/  F2FP.PACK_AB R169, R156, R169 ;  /* 0x000000a99ca9723e */ /* 0x000fe200000000ff */
[----:B---3--:R-:W-:Y:S01]  /*88a0*/  FADD.FTZ R0, R133, R155 ;  /* 0x0000009b85007221 */ /* 0x008fe20000010000 */
[----:B------:R-:W-:Y:S03]  /*88b0*/  MOV R155, R145 ;  /* 0x00000091009b7202 */ /* 0x000fe60000000f00 */
[----:B----4-:R-:W-:Y:S02]  /*88c0*/  FADD.FTZ R0, R2, R0 ;  /* 0x0000000002007221 */ /* 0x010fe40000010000 */
[C---:B-1----:R-:W-:Y:S05]  /*88d0*/  HMMA.16816.F32 R4, R168.reuse, R136, R4 ;  /* 0x00000088a804723c */ /* 0x042fea0000001804 */
[----:B------:R-:W-:Y:S03]  /*88e0*/  FADD.FTZ R0, R144, R0 ;  /* 0x0000000090007221 */ /* 0x000fe60000010000 */
[C---:B------:R-:W-:Y:S01]  /*88f0*/  HMMA.16816.F32 R8, R168.reuse, R138, R8 ;  /* 0x0000008aa808723c */ /* 0x040fe20000001808 */
[----:B------:R-:W1:Y:S03]  /*8900*/  LDSM.16.MT88.4 R136, [R240] ;  /* 0x00000000f088783b */ /* 0x000e660000004200 */
[C---:B------:R-:W-:Y:S04]  /*8910*/  FADD.FTZ R0, R135.reuse, R0 ;  /* 0x0000000087007221 */ /* 0x040fe80000010000 */
        /* <DEDUP_REMOVED lines=46> */
[----:B-----5:R-:W-:Y:S03]  /*8c00*/  F2FP.PACK_AB R137, R178, R179 ;  /* 0x000000b3b289723e */ /* 0x020fe600000000ff */
[----:B------:R-:W-:Y:S02]  /*8c10*/  F2FP.PACK_AB R138, R135, R144 ;  /* 0x00000090878a723e */ /* 0x000fe400000000ff */
[----:B------:R-:W2:Y:S02]  /*8c20*/  LDSM.16.MT88.4 R144, [R240+0x800] ;  /* 0x00080000f090783b */ /* 0x000ea40000004200 */
[----:B------:R-:W3:Y:S01]  /*8c30*/  MUFU.EX2 R2, R154 ;  /* 0x0000009a00027308 */ /* 0x000ee20000000800 */
[----:B------:R-:W-:Y:S02]  /*8c40*/  F2FP.PACK_AB R139, R176, R177 ;  /* 0x000000b1b08b723e */ /* 0x000fe400000000ff */
[----:B------:R-:W-:Y:S02]  /*8c50*/  F2FP.PACK_AB R169, R175, R174 ;  /* 0x000000aeafa9723e */ /* 0x000fe400000000ff */
[----:B------:R-:W-:Y:S03]  /*8c60*/  F2FP.PACK_AB R171, R173, R172 ;  /* 0x000000acadab723e */ /* 0x000fe600000000ff */
[C---:B------:R-:W-:Y:S02]  /*8c70*/  HMMA.16816.F32 R4, R136.reuse, R140, R4 ;  /* 0x0000008c8804723c */ /* 0x040fe40000001804 */
[----:B------:R-:W4:Y:S03]  /*8c80*/  MUFU.EX2 R135, R159 ;  /* 0x0000009f00877308 */ /* 0x000f260000000800 */
[----:B-1----:R-:W-:Y:S03]  /*8c90*/  FADD.FTZ R0, R133, R0 ;  /* 0x0000000085007221 */ /* 0x002fe60000010000 */
[C---:B------:R-:W-:Y:S01]  /*8ca0*/  HMMA.16816.F32 R8, R136.reuse, R142, R8 ;  /* 0x0000008e8808723c */ /* 0x040fe20000001808 */
[----:B------:R-:W1:Y:S03]  /*8cb0*/  LDSM.16.MT88.4 R140, [R239+0x800] ;  /* 0x00080000ef8c783b */ /* 0x000e660000004200 */
[C---:B---3--:R-:W-:Y:S05]  /*8cc0*/  F2FP.PACK_AB R168, R2.reuse, R133 ;  /* 0x0000008502a8723e */ /* 0x048fea00000000ff */
[----:B------:R-:W-:Y:S03]  /*8cd0*/  LDSM.16.MT88.4 R152, [R238+0x1000] ;  /* 0x00100000ee98783b */ /* 0x000fe60000004200 */
[----:B------:R-:W-:Y:S02]  /*8ce0*/  FADD.FTZ R0, R2, R0 ;  /* 0x0000000002007221 */ /* 0x000fe40000010000 */
[----:B------:R-:W-:Y:S03]  /*8cf0*/  FADD.FTZ R2, R156, R148 ;  /* 0x000000949c027221 */ /* 0x000fe60000010000 */
[----:B------:R-:W3:Y:S01]  /*8d00*/  LDL R133, [R1+0xc] ;  /* 0x00000c0001857983 */ /* 0x000ee20000100800 */
[----:B----4-:R-:W-:Y:S01]  /*8d10*/  FADD.FTZ R0, R135, R0 ;  /* 0x0000000087007221 */ /* 0x010fe20000010000 */
[C---:B------:R-:W-:Y:S01]  /*8d20*/  F2FP.PACK_AB R170, R132.reuse, R135 ;  /* 0x0000008784aa723e */ /* 0x040fe200000000ff */
[C---:B--2---:R-:W-:Y:S03]  /*8d30*/  HMMA.16816.F32 R12, R136.reuse, R144, R12 ;  /* 0x00000090880c723c */ /* 0x044fe6000000180c */
[----:B------:R-:W-:Y:S01]  /*8d40*/  FADD.FTZ R0, R132, R0 ;  /* 0x0000000084007221 */ /* 0x000fe20000010000 */
[----:B------:R-:W-:Y:S04]  /*8d50*/  MOV R132, R150 ;  /* 0x0000009600847202 */ /* 0x000fe80000000f00 */
[C---:B------:R-:W-:Y:S01]  /*8d60*/  HMMA.16816.F32 R16, R136.reuse, R146, R16 ;  /* 0x000000928810723c */ /* 0x040fe20000001810 */
[----:B------:R-:W2:Y:S08]  /*8d70*/  LDSM.16.MT88.4 R144, [R241+0x800] ;  /* 0x00080000f190783b */ /* 0x000eb00000004200 */
[----:B------:R4:W-:Y:S01]  /*8d80*/  STL [R1+0x4], R0 ;  /* 0x0000040001007387 */ /* 0x0009e20000100800 */
[C---:B-1----:R-:W-:Y:S08]  /*8d90*/  HMMA.16816.F32 R20, R136.reuse, R140, R20 ;  /* 0x0000008c8814723c */ /* 0x042ff00000001814 */
[C---:B------:R-:W-:Y:S01]  /*8da0*/  HMMA.16816.F32 R24, R136.reuse, R142, R24 ;  /* 0x0000008e8818723c */ /* 0x040fe20000001818 */
[----:B------:R-:W1:Y:S03]  /*8db0*/  LDSM.16.MT88.4 R140, [R238+0x2000] ;  /* 0x00200000ee8c783b */ /* 0x000e660000004200 */
[----:B----4-:R-:W-:Y:S04]  /*8dc0*/  FADD.FTZ R0, R149, R2 ;  /* 0x0000000295007221 */ /* 0x010fe80000010000 */
[----:B------:R-:W-:Y:S01]  /*8dd0*/  FADD.FTZ R0, R132, R0 ;  /* 0x0000000084007221 */ /* 0x000fe20000010000 */
[C---:B--2---:R-:W-:Y:S03]  /*8de0*/  HMMA.16816.F32 R28, R136.reuse, R144, R28 ;  /* 0x00000090881c723c */ /* 0x044fe6000000181c */
[----:B------:R-:W-:Y:S04]  /*8df0*/  FADD.FTZ R0, R179, R0 ;  /* 0x00000000b3007221 */ /* 0x000fe80000010000 */
[----:B------:R-:W-:Y:S01]  /*8e00*/  FADD.FTZ R0, R178, R0 ;  /* 0x00000000b2007221 */ /* 0x000fe20000010000 */
        /* <DEDUP_REMOVED lines=9> */
[----:B------:R-:W-:Y:S01]  /*8ea0*/  FADD.FTZ R2, R172, R0 ;  /* 0x00000000ac027221 */ /* 0x000fe20000010000 */
[C---:B------:R-:W-:Y:S03]  /*8eb0*/  IADD3 R0, R252.reuse, -0x1, RZ ;  /* 0xfffffffffc007810 */ /* 0x040fe60007ffe0ff */
[----:B------:R-:W-:Y:S05]  /*8ec0*/  FADD.FTZ R2, R173, R2 ;  /* 0x00000002ad027221 */ /* 0x000fea0000010000 */
[----:B------:R-:W-:Y:S01]  /*8ed0*/  STL [R1+0x8], R2 ;  /* 0x0000080201007387 */ /* 0x000fe20000100800 */
        /* <DEDUP_REMOVED lines=24> */
[C---:B--2---:R-:W-:Y:S03]  /*9060*/  HMMA.16816.F32 R108, R136.reuse, R144, R108 ;  /* 0x00000090886c723c */ /* 0x044fe6000000186c */
[----:B---3--:R-:W-:Y:S02]  /*9070*/  ISETP.GT.AND P1, PT, R252, R133, PT ;  /* 0x00000085fc00720c */ /* 0x008fe40003f24270 */
[----:B------:R-:W-:Y:S02]  /*9080*/  MOV R252, R0 ;  /* 0x0000000000fc7202 */ /* 0x000fe40000000f00 */
[----:B------:R-:W-:Y:S01]  /*9090*/  MOV R133, R3 ;  /* 0x0000000300857202 */ /* 0x000fe20000000f00 */
        /* <DEDUP_REMOVED lines=55> */
.L_x_3271:
        /* <DEDUP_REMOVED lines=10> */
.L_x_3360:
[----:B------:R-:W-:Y:S01]  /*94b0*/  FSETP.NE.FTZ.AND P1, PT, R4, RZ, PT ;  /* 0x000000ff0400720b */ /* 0x000fe20003f35000 */
[----:B---3--:R-:W-:Y:S01]  /*94c0*/  FADD.FTZ R3, R3, R5 ;  /* 0x0000000503037221 */ /* 0x008fe20000010000 */
[----:B------:R-:W-:Y:S02]  /*94d0*/  MOV R18, 0xff800000 ;  /* 0xff80000000127802 */ /* 0x000fe40000000f00 */
[----:B------:R-:W-:Y:S02]  /*94e0*/  MOV R19, 0xff800000 ;  /* 0xff80000000137802 */ /* 0x000fe40000000f00 */
[----:B------:R-:W-:-:S07]  /*94f0*/  FSETP.NE.FTZ.AND P0, PT, R3, RZ, PT ;  /* 0x000000ff0300720b */ /* 0x000fce0003f15000 */
[----:B------:R-:W1:Y:S01]  /*9500*/  @P1 MUFU.LG2 R0, R4 ;  /* 0x0000000400001308 */ /* 0x000e620000000c00 */
[----:B------:R-:W-:-:S05]  /*9510*/  @P1 MOV R2, 0x3f317218 ;  /* 0x3f31721800021802 */ /* 0x000fca0000000f00 */
[----:B------:R-:W-:Y:S02]  /*9520*/  @P1 FMUL.FTZ R2, R2, c[0x0][0x2d0] ;  /* 0x0000b40002021a20 */ /* 0x000fe40000410000 */
[----:B-1----:R-:W-:-:S04]  /*9530*/  @P1 FMUL.FTZ R0, R0, 0.69314718246459960938 ;  /* 0x3f31721800001820 */ /* 0x002fc80000410000 */
[----:B------:R-:W-:Y:S01]  /*9540*/  @P1 FFMA.FTZ R18, R2, R134, R0 ;  /* 0x0000008602121223 */ /* 0x000fe20000010000 */
[----:B------:R-:W-:Y:S01]  /*9550*/  MOV R2, RZ ;  /* 0x000000ff00027202 */ /* 0x000fe20000000f00 */
[----:B------:R-:W1:Y:S08]  /*9560*/  @P0 MUFU.LG2 R0, R3 ;  /* 0x0000000300000308 */ /* 0x000e700000000c00 */
[----:B------:R3:W4:Y:S01]  /*9570*/  @P1 MUFU.RCP R2, R4 ;  /* 0x0000000400021308 */ /* 0x0007220000001000 */
[----:B-1----:R-:W-:Y:S01]  /*9580*/  @P0 FMUL.FTZ R0, R0, 0.69314718246459960938 ;  /* 0x3f31721800000820 */ /* 0x002fe20000410000 */
[----:B---3--:R-:W-:Y:S01]  /*9590*/  @P0 MOV R4, 0x3f317218 ;  /* 0x3f31721800040802 */ /* 0x008fe20000000f00 */
[----:B----4-:R-:W-:-:S02]  /*95a0*/  FMUL.FTZ R134, R2, R144 ;  /* 0x0000009002867220 */ /* 0x010fc40000410000 */
[----:B------:R-:W-:Y:S02]  /*95b0*/  FMUL.FTZ R135, R2, R145 ;  /* 0x0000009102877220 */ /* 0x000fe40000410000 */
[----:B------:R-:W-:Y:S02]  /*95c0*/  @P0 FMUL.FTZ R4, R4, c[0x0][0x2d0] ;  /* 0x0000b40004040a20 */ /* 0x000fe40000410000 */
[----:B------:R-:W-:Y:S02]  /*95d0*/  FMUL.FTZ R24, R2, R156 ;  /* 0x0000009c02187220 */ /* 0x000fe40000410000 */
[----:B------:R-:W-:Y:S01]  /*95e0*/  @P0 FFMA.FTZ R19, R4, R133, R0 ;  /* 0x0000008504130223 */ /* 0x000fe20000010000 */
[----:B------:R-:W-:Y:S01]  /*95f0*/  MOV R0, RZ ;  /* 0x000000ff00007202 */ /* 0x000fe20000000f00 */
[C---:B------:R-:W-:Y:S02]  /*9600*/  FMUL.FTZ R25, R2.reuse, R157 ;  /* 0x0000009d02197220 */ /* 0x040fe40000410000 */
[----:B------:R-:W-:-:S02]  /*9610*/  FMUL.FTZ R132, R2, R148 ;  /* 0x0000009402847220 */ /* 0x000fc40000410000 */
[C---:B------:R-:W-:Y:S01]  /*9620*/  FMUL.FTZ R133, R2.reuse, R149 ;  /* 0x0000009502857220 */ /* 0x040fe20000410000 */
[----:B------:R-:W1:Y:S01]  /*9630*/  @P0 MUFU.RCP R0, R3 ;  /* 0x0000000300000308 */ /* 0x000e620000001000 */
        /* <DEDUP_REMOVED lines=10> */
[----:B-1----:R-:W-:-:S02]  /*96e0*/  FMUL.FTZ R156, R0, R34 ;  /* 0x00000022009c7220 */ /* 0x002fc40000410000 */
[----:B------:R-:W-:Y:S02]  /*96f0*/  FMUL.FTZ R157, R0, R35 ;  /* 0x00000023009d7220 */ /* 0x000fe40000410000 */
[C---:B------:R-:W-:Y:S02]  /*9700*/  FMUL.FTZ R104, R2.reuse, R108 ;  /* 0x0000006c02687220 */ /* 0x040fe40000410000 */
[C---:B------:R-:W-:Y:S02]  /*9710*/  FMUL.FTZ R105, R2.reuse, R109 ;  /* 0x0000006d02697220 */ /* 0x040fe40000410000 */
[C---:B------:R-:W-:Y:S02]  /*9720*/  FMUL.FTZ R152, R2.reuse, R116 ;  /* 0x0000007402987220 */ /* 0x040fe40000410000 */
[----:B------:R-:W-:Y:S02]  /*9730*/  FMUL.FTZ R153, R2, R117 ;  /* 0x0000007502997220 */ /* 0x000fe40000410000 */
[----:B------:R-:W-:-:S02]  /*9740*/  FMUL.FTZ R128, R0, R150 ;  /* 0x0000009600807220 */ /* 0x000fc40000410000 */
[C---:B------:R-:W-:Y:S02]  /*9750*/  FMUL.FTZ R129, R0.reuse, R151 ;  /* 0x0000009700817220 */ /* 0x040fe40000410000 */
[C---:B------:R-:W-:Y:S02]  /*9760*/  FMUL.FTZ R120, R0.reuse, R146 ;  /* 0x0000009200787220 */ /* 0x040fe40000410000 */
[C---:B------:R-:W-:Y:S02]  /*9770*/  FMUL.FTZ R121, R0.reuse, R147 ;  /* 0x0000009300797220 */ /* 0x040fe40000410000 */
[C---:B------:R-:W-:Y:S02]  /*9780*/  FMUL.FTZ R34, R0.reuse, R42 ;  /* 0x0000002a00227220 */ /* 0x040fe40000410000 */
[----:B------:R-:W-:Y:S02]  /*9790*/  FMUL.FTZ R35, R0, R43 ;  /* 0x0000002b00237220 */ /* 0x000fe40000410000 */
[----:B------:R-:W-:-:S02]  /*97a0*/  FMUL.FTZ R108, R2, R112 ;  /* 0x00000070026c7220 */ /* 0x000fc40000410000 */
[----:B------:R-:W-:Y:S02]  /*97b0*/  FMUL.FTZ R109, R2, R113 ;  /* 0x00000071026d7220 */ /* 0x000fe40000410000 */
        /* <DEDUP_REMOVED lines=8> */
[C---:B------:R-:W-:Y:S02]  /*9840*/  FMUL.FTZ R112, R2.reuse, R124 ;  /* 0x0000007c02707220 */ /* 0x040fe40000410000 */
[----:B------:R-:W-:Y:S02]  /*9850*/  FMUL.FTZ R113, R2, R125 ;  /* 0x0000007d02717220 */ /* 0x000fe40000410000 */
        /* <DEDUP_REMOVED lines=89> */
.L_x_3258:
[----:B-1----:R1:W5:Y:S04]  /*9df0*/  LDL R6, [R1+0x48] ;  /* 0x0000480001067983 */ /* 0x0023680000100800 */
[----:B------:R-:W3:Y:S01]  /*9e00*/  S2R R2, SR_TID.X ;  /* 0x0000000000027919 */ /* 0x000ee20000002100 */
[----:B------:R-:W-:Y:S01]  /*9e10*/  BSSY B0, `(.L_x_3285) ;  /* 0x0000011000007945 */ /* 0x000fe20003800000 */
[----:B---3--:R-:W-:-:S13]  /*9e20*/  LOP3.LUT P0, RZ, R2, 0xff, RZ, 0xc0, !PT ;  /* 0x000000ff02ff7812 */ /* 0x008fda000780c0ff */
[----:B------:R-:W-:Y:S05]  /*9e30*/  @P0 BRA `(.L_x_3286) ;  /* 0x000000e000000947 */ /* 0x000fea0003800000 */
[----:B-1----:R-:W1:Y:S01]  /*9e40*/  S2R R2, SR_LANEID ;  /* 0x0000000000027919 */ /* 0x002e620000000000 */
[----:B------:R-:W-:Y:S01]  /*9e50*/  VOTEU.ANY UR4, UPT, PT ;  /* 0x0000000000047886 */ /* 0x000fe200038e0100 */
[----:B------:R-:W-:Y:S01]  /*9e60*/  IMAD.MOV.U32 R4, RZ, RZ, c[0x0][0x560] ;  /* 0x00015800ff047624 */ /* 0x000fe200078e00ff */
[----:B------:R-:W1:Y:S01]  /*9e70*/  FLO.U32 R3, UR4 ;  /* 0x0000000400037d00 */ /* 0x000e6200080e0000 */
[----:B--2---:R-:W-:Y:S01]  /*9e80*/  IMAD.MOV.U32 R5, RZ, RZ, c[0x0][0x564] ;  /* 0x00015900ff057624 */ /* 0x004fe200078e00ff */
        /* <DEDUP_REMOVED lines=9> */
.L_x_3286:
[----:B-1----:R-:W-:Y:S05]  /*9f20*/  BSYNC B0 ;  /* 0x0000000000007941 */ /* 0x002fea0003800000 */
.L_x_3285:
[----:B------:R-:W-:Y:S01]  /*9f30*/  PRMT R0, R0, 0x9910, RZ ;  /* 0x0000991000007816 */ /* 0x000fe200000000ff */
[----:B------:R-:W-:Y:S01]  /*9f40*/  BSSY B1, `(.L_x_3287) ;  /* 0x000046d000017945 */ /* 0x000fe20003800000 */
[----:B-----5:R-:W-:Y:S02]  /*9f50*/  IMAD.MOV.U32 R102, RZ, RZ, R6 ;  /* 0x000000ffff667224 */ /* 0x020fe400078e0006 */
[----:B------:R-:W-:-:S13]  /*9f60*/  ISETP.NE.AND P0, PT, R0, RZ, PT ;  /* 0x000000ff0000720c */ /* 0x000fda0003f05270 */
[----:B------:R-:W-:Y:S05]  /*9f70*/  @!P0 BRA `(.L_x_3288) ;  /* 0x000035d000008947 */ /* 0x000fea0003800000 */
[----:B--2---:R-:W2:Y:S04]  /*9f80*/  LDL R5, [R1+0x5c] ;  /* 0x00005c0001057983 */ /* 0x004ea80000100800 */
        /* <DEDUP_REMOVED lines=160> */
.L_x_3289:
        /* <DEDUP_REMOVED lines=131> */
.L_x_3361:
[----:B------:R-:W-:Y:S05]  /*b1c0*/  BRA.DIV ~URZ, `(.L_x_3292) ;  /* 0x00004d927f007947 */ /* 0x000fea000b800000 */
[----:B------:R4:W2:Y:S02]  /*b1d0*/  SHFL.IDX PT, R0, R14, RZ, 0x181f ;  /* 0x00181fff0e007589 */ /* 0x0008a400000e0000 */
.L_x_3362:
        /* <DEDUP_REMOVED lines=35> */
.L_x_3294:
[----:B------:R-:W-:Y:S05]  /*b410*/  BSYNC B0 ;  /* 0x0000000000007941 */ /* 0x000fea0003800000 */
.L_x_3293:
[----:B------:R-:W-:Y:S05]  /*b420*/  BRA.DIV ~URZ, `(.L_x_3295) ;  /* 0x00004b927f007947 */ /* 0x000fea000b800000 */
[----:B---3--:R3:W4:Y:S04]  /*b430*/  SHFL.IDX PT, R4, R5, 0x1, 0x181f ;  /* 0x00381f0005047f89 */ /* 0x00872800000e0000 */
[----:B--2---:R3:W2:Y:S02]  /*b440*/  SHFL.IDX PT, R0, R14, 0x1, 0x181f ;  /* 0x00381f000e007f89 */ /* 0x0046a400000e0000 */
.L_x_3363:
        /* <DEDUP_REMOVED lines=30> */
.L_x_3297:
[----:B------:R-:W-:Y:S05]  /*b630*/  BSYNC B0 ;  /* 0x0000000000007941 */ /* 0x000fea0003800000 */
.L_x_3296:
[----:B------:R-:W-:Y:S05]  /*b640*/  BRA.DIV ~URZ, `(.L_x_3298) ;  /* 0x00004a327f007947 */ /* 0x000fea000b800000 */
[----:B----4-:R4:W3:Y:S02]  /*b650*/  SHFL.IDX PT, R4, R5, 0x2, 0x181f ;  /* 0x00581f0005047f89 */ /* 0x0108e400000e0000 */
.L_x_3364:
[----:B------:R-:W-:Y:S05]  /*b660*/  BRA.DIV ~URZ, `(.L_x_3299) ;  /* 0x00004a827f007947 */ /* 0x000fea000b800000 */
[----:B--2---:R2:W4:Y:S02]  /*b670*/  SHFL.IDX PT, R0, R14, 0x2, 0x181f ;  /* 0x00581f000e007f89 */ /* 0x00452400000e0000 */
.L_x_3365:
        /* <DEDUP_REMOVED lines=30> */
.L_x_3301:
[----:B------:R-:W-:Y:S05]  /*b860*/  BSYNC B0 ;  /* 0x0000000000007941 */ /* 0x000fea0003800000 */
.L_x_3300:
[----:B------:R-:W-:Y:S05]  /*b870*/  BRA.DIV ~URZ, `(.L_x_3302) ;  /* 0x000048d27f007947 */ /* 0x000fea000b800000 */
[----:B---3--:R3:W1:Y:S04]  /*b880*/  SHFL.IDX PT, R4, R5, 0x3, 0x181f ;  /* 0x00781f0005047f89 */ /* 0x00866800000e0000 */
[----:B----4-:R3:W4:Y:S02]  /*b890*/  SHFL.IDX PT, R0, R14, 0x3, 0x181f ;  /* 0x00781f000e007f89 */ /* 0x01072400000e0000 */
.L_x_3366:
        /* <DEDUP_REMOVED lines=31> */
.L_x_3290:
        /* <DEDUP_REMOVED lines=33> */
.L_x_3367:
[----:B------:R-:W-:Y:S05]  /*bca0*/  BRA.DIV ~URZ, `(.L_x_3305) ;  /* 0x000045d27f007947 */ /* 0x000fea000b800000 */
[----:B------:R3:W4:Y:S02]  /*bcb0*/  SHFL.IDX PT, R0, R12, RZ, 0x1c1f ;  /* 0x001c1fff0c007589 */ /* 0x00072400000e0000 */
.L_x_3368:
        /* <DEDUP_REMOVED lines=30> */
[----:B------:R-:W5:Y:S01]  /*bea0*/  LDL R15, [R1+0x164] ;  /* 0x00016400010f7983 */ /* 0x000f620000100800 */
[----:B------:R-:W-:Y:S02]  /*beb0*/  ISETP.GE.AND P1, PT, R10, c[0x0][0x3c8], PT ;  /* 0x0000f2000a007a0c */ /* 0x000fe40003f26270 */
[----:B------:R-:W-:Y:S01]  /*bec0*/  ISETP.GE.AND P6, PT, R9, c[0x0][0x3c8], PT ;  /* 0x0000f20009007a0c */ /* 0x000fe20003fc6270 */
[----:B------:R1:W-:Y:S04]  /*bed0*/  @!P3 ST.E.64 [R2.64], R26 ;  /* 0x0000001a0200b985 */ /* 0x0003e8000c101b06 */
[----:B------:R-:W4:Y:S01]  /*bee0*/  LDL R11, [R1+0xd8] ;  /* 0x0000d800010b7983 */ /* 0x000f220000100800 */
[----:B------:R-:W-:-:S02]  /*bef0*/  ISETP.GE.AND P5, PT, R14, c[0x0][0x3c8], PT ;  /* 0x0000f2000e007a0c */ /* 0x000fc40003fa6270 */
[C---:B-1----:R-:W-:Y:S01]  /*bf00*/  @!P4 LEA R2, P2, R6.reuse, R0, 0x2 ;  /* 0x000000000602c211 */ /* 0x042fe200078410ff */
[----:B------:R-:W4:Y:S03]  /*bf10*/  LDL R26, [R1+0x150] ;  /* 0x00015000011a7983 */ /* 0x000f260000100800 */
[----:B------:R-:W-:Y:S01]  /*bf20*/  @!P4 LEA.HI.X R3, R6, R4, R7, 0x2, P2 ;  /* 0x000000040603c211 */ /* 0x000fe200010f1407 */
[----:B------:R-:W4:Y:S01]  /*bf30*/  LDL R27, [R1+0xa4] ;  /* 0x0000a400011b7983 */ /* 0x000f220000100800 */
[----:B------:R-:W-:Y:S02]  /*bf40*/  ISETP.GE.AND P2, PT, R16, c[0x0][0x3c8], PT ;  /* 0x0000f20010007a0c */ /* 0x000fe40003f46270 */
[C---:B------:R-:W-:Y:S01]  /*bf50*/  @!P1 LEA R6, P3, R10.reuse, R0, 0x2 ;  /* 0x000000000a069211 */ /* 0x040fe200078610ff */
[----:B------:R1:W-:Y:S03]  /*bf60*/  @!P4 ST.E.64 [R2.64], R132 ;  /* 0x000000840200c985 */ /* 0x0003e6000c101b06 */
[----:B------:R-:W-:-:S02]  /*bf70*/  @!P1 LEA.HI.X R7, R10, R4, R103, 0x2, P3 ;  /* 0x000000040a079211 */ /* 0x000fc400018f1467 */
[----:B------:R-:W4:Y:S04]  /*bf80*/  LDL R10, [R1+0x15c] ;  /* 0x00015c00010a7983 */ /* 0x000f280000100800 */
        /* <DEDUP_REMOVED lines=24> */
[----:B---3--:R-:W-:-:S03]  /*c110*/  @!P6 LEA.HI.X R3, R18, R4, R24, 0x2, P4 ;  /* 0x000000041203e211 */ /* 0x008fc600020f1418 */
[----:B------:R-:W3:Y:S01]  /*c120*/  LDL R18, [R1+0x144] ;  /* 0x0001440001127983 */ /* 0x000ee20000100800 */
[----:B--2---:R-:W-:Y:S02]  /*c130*/  ISETP.GE.AND P2, PT, R8, c[0x0][0x3c8], PT ;  /* 0x0000f20008007a0c */ /* 0x004fe40003f46270 */
[----:B------:R-:W-:Y:S01]  /*c140*/  ISETP.GE.AND P5, PT, R17, c[0x0][0x3c8], PT ;  /* 0x0000f20011007a0c */ /* 0x000fe20003fa6270 */
[----:B------:R1:W-:Y:S01]  /*c150*/  @!P1 ST.E.64 [R6.64], R32 ;  /* 0x0000002006009985 */ /* 0x0003e2000c101b06 */
[----:B----4-:R-:W-:-:S03]  /*c160*/  ISETP.GE.AND P1, PT, R11, c[0x0][0x3c8], PT ;  /* 0x0000f2000b007a0c */ /* 0x010fc60003f26270 */
[----:B------:R-:W2:Y:S04]  /*c170*/  LDL R15, [R1+0xc0] ;  /* 0x0000c000010f7983 */ /* 0x000ea80000100800 */
[----:B------:R-:W4:Y:S04]  /*c180*/  LDL R24, [R1+0x148] ;  /* 0x0001480001187983 */ /* 0x000f280000100800 */
[----:B------:R1:W-:Y:S01]  /*c190*/  @!P6 ST.E.64 [R2.64], R36 ;  /* 0x000000240200e985 */ /* 0x0003e2000c101b06 */
[----:B------:R-:W-:Y:S02]  /*c1a0*/  ISETP.GE.AND P6, PT, R25, c[0x0][0x3c8], PT ;  /* 0x0000f20019007a0c */ /* 0x000fe40003fc6270 */
[C---:B-1----:R-:W-:Y:S01]  /*c1b0*/  @!P2 LEA R6, P3, R8.reuse, R0, 0x2 ;  /* 0x000000000806a211 */ /* 0x042fe200078610ff */
[----:B------:R-:W2:Y:S04]  /*c1c0*/  LDL R33, [R1+0xac] ;  /* 0x0000ac0001217983 */ /* 0x000ea80000100800 */
[----:B------:R-:W2:Y:S01]  /*c1d0*/  LDL R32, [R1+0x124] ;  /* 0x0001240001207983 */ /* 0x000ea20000100800 */
[----:B------:R-:W-:-:S03]  /*c1e0*/  @!P2 LEA.HI.X R7, R8, R4, R10, 0x2, P3 ;  /* 0x000000040807a211 */ /* 0x000fc600018f140a */
[----:B------:R-:W2:Y:S04]  /*c1f0*/  LDL R10, [R1+0xbc] ;  /* 0x0000bc00010a7983 */ /* 0x000ea80000100800 */
[----:B------:R1:W-:Y:S01]  /*c200*/  @!P2 ST.E.64 [R6.64], R40 ;  /* 0x000000280600a985 */ /* 0x0003e2000c101b06 */
[----:B------:R-:W-:-:S03]  /*c210*/  @!P5 LEA R2, P4, R17, R0, 0x2 ;  /* 0x000000001102d211 */ /* 0x000fc600078810ff */
[----:B------:R-:W4:Y:S04]  /*c220*/  LDL R8, [R1+0xb8] ;  /* 0x0000b80001087983 */ /* 0x000f280000100800 */
[----:B------:R-:W4:Y:S01]  /*c230*/  LDL R36, [R1+0x128] ;  /* 0x0001280001247983 */ /* 0x000f220000100800 */
[----:B------:R-:W-:Y:S02]  /*c240*/  ISETP.GE.AND P2, PT, R9, c[0x0][0x3c8], PT ;  /* 0x0000f20009007a0c */ /* 0x000fe40003f46270 */
[----:B-1----:R-:W-:Y:S02]  /*c250*/  @!P1 LEA R6, P3, R11, R0, 0x2 ;  /* 0x000000000b069211 */ /* 0x002fe400078610ff */
[-C--:B------:R-:W-:Y:S02]  /*c260*/  @!P5 LEA.HI.X R3, R17, R4.reuse, R22, 0x2, P4 ;  /* 0x000000041103d211 */ /* 0x080fe400020f1416 */
[----:B------:R-:W4:Y:S01]  /*c270*/  LDL R22, [R1+0x140] ;  /* 0x0001400001167983 */ /* 0x000f220000100800 */
[----:B------:R-:W-:-:S03]  /*c280*/  @!P1 LEA.HI.X R7, R11, R4, R16, 0x2, P3 ;  /* 0x000000040b079211 */ /* 0x000fc600018f1410 */
[----:B------:R1:W-:Y:S04]  /*c290*/  @!P5 ST.E.64 [R2.64], R44 ;  /* 0x0000002c0200d985 */ /* 0x0003e8000c101b06 */
[----:B------:R-:W4:Y:S04]  /*c2a0*/  LDL R17, [R1+0x13c] ;  /* 0x00013c0001117983 */ /* 0x000f280000100800 */
[----:B------:R1:W-:Y:S04]  /*c2b0*/  @!P1 ST.E.64 [R6.64], R48 ;  /* 0x0000003006009985 */ /* 0x0003e8000c101b06 */
[----:B------:R-:W4:Y:S04]  /*c2c0*/  LDL R11, [R1+0xb0] ;  /* 0x0000b000010b7983 */ /* 0x000f280000100800 */
[----:B------:R-:W4:Y:S01]  /*c2d0*/  LDL R16, [R1+0xb4] ;  /* 0x0000b40001107983 */ /* 0x000f220000100800 */
[----:B-1----:R-:W-:-:S02]  /*c2e0*/  @!P6 LEA R2, P4, R25, R0, 0x2 ;  /* 0x000000001902e211 */ /* 0x002fc400078810ff */
[----:B------:R-:W-:Y:S02]  /*c2f0*/  @!P2 LEA R6, P3, R9, R0, 0x2 ;  /* 0x000000000906a211 */ /* 0x000fe400078610ff */
[----:B------:R-:W-:Y:S02]  /*c300*/  ISETP.GE.AND P1, PT, R14, c[0x0][0x3c8], PT ;  /* 0x0000f2000e007a0c */ /* 0x000fe40003f26270 */
[-C--:B------:R-:W-:Y:S02]  /*c310*/  @!P6 LEA.HI.X R3, R25, R4.reuse, R26, 0x2, P4 ;  /* 0x000000041903e211 */ /* 0x080fe400020f141a */
[----:B------:R-:W-:Y:S01]  /*c320*/  ISETP.GE.AND P5, PT, R23, c[0x0][0x3c8], PT ;  /* 0x0000f20017007a0c */ /* 0x000fe20003fa6270 */
[----:B------:R-:W4:Y:S04]  /*c330*/  LDL R25, [R1+0xa0] ;  /* 0x0000a00001197983 */ /* 0x000f280000100800 */
[----:B------:R-:W-:Y:S01]  /*c340*/  @!P6 ST.E.64 [R2.64], R52 ;  /* 0x000000340200e985 */ /* 0x000fe2000c101b06 */
[----:B-----5:R-:W-:-:S03]  /*c350*/  @!P2 LEA.HI.X R7, R9, R4, R13, 0x2, P3 ;  /* 0x000000040907a211 */ /* 0x020fc600018f140d */
[----:B------:R-:W5:Y:S04]  /*c360*/  LDL R26, [R1+0x11c] ;  /* 0x00011c00011a7983 */ /* 0x000f680000100800 */
[----:B------:R-:W5:Y:S04]  /*c370*/  LDL R13, [R1+0x138] ;  /* 0x00013800010d7983 */ /* 0x000f680000100800 */
[----:B------:R1:W-:Y:S04]  /*c380*/  @!P2 ST.E.64 [R6.64], R56 ;  /* 0x000000380600a985 */ /* 0x0003e8000c101b06 */
[----:B------:R-:W5:Y:S01]  /*c390*/  LDL R9, [R1+0x134] ;  /* 0x0001340001097983 */ /* 0x000f620000100800 */
[----:B-1----:R-:W-:-:S04]  /*c3a0*/  @!P1 LEA R6, P3, R14, R0, 0x2 ;  /* 0x000000000e069211 */ /* 0x002fc800078610ff */
[----:B---3--:R-:W-:Y:S02]  /*c3b0*/  @!P1 LEA.HI.X R7, R14, R4, R18, 0x2, P3 ;  /* 0x000000040e079211 */ /* 0x008fe400018f1412 */
[----:B------:R-:W3:Y:S04]  /*c3c0*/  LDL R14, [R1+0x12c] ;  /* 0x00012c00010e7983 */ /* 0x000ee80000100800 */
[----:B------:R-:W3:Y:S01]  /*c3d0*/  LDL R18, [R1+0x130] ;  /* 0x0001300001127983 */ /* 0x000ee20000100800 */
[----:B------:R-:W-:Y:S02]  /*c3e0*/  ISETP.GE.AND P6, PT, R19, c[0x0][0x3c8], PT ;  /* 0x0000f20013007a0c */ /* 0x000fe40003fc6270 */
[----:B------:R-:W-:Y:S02]  /*c3f0*/  @!P5 LEA R2, P4, R23, R0, 0x2 ;  /* 0x000000001702d211 */ /* 0x000fe400078810ff */
[----:B--2---:R-:W-:-:S02]  /*c400*/  ISETP.GE.AND P2, PT, R15, c[0x0][0x3c8], PT ;  /* 0x0000f2000f007a0c */ /* 0x004fc40003f46270 */
[----:B----4-:R-:W-:Y:S02]  /*c410*/  @!P5 LEA.HI.X R3, R23, R4, R24, 0x2, P4 ;  /* 0x000000041703d211 */ /* 0x010fe400020f1418 */
[----:B------:R-:W2:Y:S04]  /*c420*/  LDL R23, [R1+0x9c] ;  /* 0x00009c0001177983 */ /* 0x000ea80000100800 */
[----:B------:R1:W-:Y:S01]  /*c430*/  @!P5 ST.E.64 [R2.64], R60 ;  /* 0x0000003c0200d985 */ /* 0x0003e2000c101b06 */
[----:B------:R-:W-:-:S03]  /*c440*/  ISETP.GE.AND P5, PT, R10, c[0x0][0x3c8], PT ;  /* 0x0000f2000a007a0c */ /* 0x000fc60003fa6270 */
[----:B------:R4:W-:Y:S01]  /*c450*/  @!P1 ST.E.64 [R6.64], R64 ;  /* 0x0000004006009985 */ /* 0x0009e2000c101b06 */
[----:B------:R-:W-:-:S03]  /*c460*/  ISETP.GE.AND P1, PT, R8, c[0x0][0x3c8], PT ;  /* 0x0000f20008007a0c */ /* 0x000fc60003f26270 */
[----:B------:R-:W2:Y:S01]  /*c470*/  LDL R24, [R1+0x118] ;  /* 0x0001180001187983 */ /* 0x000ea20000100800 */
[-C--:B-1----:R-:W-:Y:S02]  /*c480*/  @!P6 LEA R2, P4, R19, R0.reuse, 0x2 ;  /* 0x000000001302e211 */ /* 0x082fe400078810ff */
[----:B----4-:R-:W-:Y:S02]  /*c490*/  @!P2 LEA R6, P3, R15, R0, 0x2 ;  /* 0x000000000f06a211 */ /* 0x010fe400078610ff */
[-C--:B------:R-:W-:Y:S02]  /*c4a0*/  @!P6 LEA.HI.X R3, R19, R4.reuse, R22, 0x2, P4 ;  /* 0x000000041303e211 */ /* 0x080fe400020f1416 */
[----:B------:R-:W-:Y:S01]  /*c4b0*/  @!P2 LEA.HI.X R7, R15, R4, R17, 0x2, P3 ;  /* 0x000000040f07a211 */ /* 0x000fe200018f1411 */
[----:B------:R-:W4:Y:S04]  /*c4c0*/  LDL R19, [R1+0x94] ;  /* 0x0000940001137983 */ /* 0x000f280000100800 */
[----:B------:R1:W-:Y:S04]  /*c4d0*/  @!P6 ST.E.64 [R2.64], R68 ;  /* 0x000000440200e985 */ /* 0x0003e8000c101b06 */
[----:B------:R1:W-:Y:S01]  /*c4e0*/  @!P2 ST.E.64 [R6.64], R72 ;  /* 0x000000480600a985 */ /* 0x0003e2000c101b06 */
[----:B------:R-:W-:-:S02]  /*c4f0*/  ISETP.GE.AND P2, PT, R11, c[0x0][0x3c8], PT ;  /* 0x0000f2000b007a0c */ /* 0x000fc40003f46270 */
[----:B------:R-:W-:Y:S01]  /*c500*/  ISETP.GE.AND P6, PT, R16, c[0x0][0x3c8], PT ;  /* 0x0000f20010007a0c */ /* 0x000fe20003fc6270 */
[----:B------:R-:W4:Y:S04]  /*c510*/  LDL R17, [R1+0x90] ;  /* 0x0000900001117983 */ /* 0x000f280000100800 */
[----:B------:R-:W4:Y:S04]  /*c520*/  LDL R15, [R1+0x8c] ;  /* 0x00008c00010f7983 */ /* 0x000f280000100800 */
[----:B------:R-:W4:Y:S01]  /*c530*/  LDL R22, [R1+0x110] ;  /* 0x0001100001167983 */ /* 0x000f220000100800 */
[----:B-1----:R-:W-:-:S02]  /*c540*/  @!P5 LEA R2, P4, R10, R0, 0x2 ;  /* 0x000000000a02d211 */ /* 0x002fc400078810ff */
[----:B------:R-:W-:Y:S02]  /*c550*/  @!P1 LEA R6, P3, R8, R0, 0x2 ;  /* 0x0000000008069211 */ /* 0x000fe400078610ff */
[-C--:B-----5:R-:W-:Y:S02]  /*c560*/  @!P5 LEA.HI.X R3, R10, R4.reuse, R13, 0x2, P4 ;  /* 0x000000040a03d211 */ /* 0x0a0fe400020f140d */
[----:B------:R-:W5:Y:S04]  /*c570*/  LDL R10, [R1+0x98] ;  /* 0x00009800010a7983 */ /* 0x000f680000100800 */
[----:B------:R-:W5:Y:S01]  /*c580*/  LDL R13, [R1+0x88] ;  /* 0x00008800010d7983 */ /* 0x000f620000100800 */
[----:B------:R-:W-:Y:S02]  /*c590*/  @!P1 LEA.HI.X R7, R8, R4, R9, 0x2, P3 ;  /* 0x0000000408079211 */ /* 0x000fe400018f1409 */
[C---:B------:R-:W-:Y:S01]  /*c5a0*/  @!P2 LEA R8, P3, R11.reuse, R0, 0x2 ;  /* 0x000000000b08a211 */ /* 0x040fe200078610ff */
[----:B------:R1:W-:Y:S03]  /*c5b0*/  @!P5 ST.E.64 [R2.64], R76 ;  /* 0x0000004c0200d985 */ /* 0x0003e6000c101b06 */
[----:B---3--:R-:W-:-:S02]  /*c5c0*/  @!P2 LEA.HI.X R9, R11, R4, R14, 0x2, P3 ;  /* 0x000000040b09a211 */ /* 0x008fc400018f140e */
[----:B------:R-:W3:Y:S01]  /*c5d0*/  LDL R11, [R1+0x114] ;  /* 0x00011400010b7983 */ /* 0x000ee20000100800 */
[----:B-1----:R-:W-:-:S03]  /*c5e0*/  @!P6 LEA R2, P4, R16, R0, 0x2 ;  /* 0x000000001002e211 */ /* 0x002fc600078810ff */
[----:B------:R-:W3:Y:S01]  /*c5f0*/  LDL R14, [R1+0x104] ;  /* 0x00010400010e7983 */ /* 0x000ee20000100800 */
[----:B------:R-:W-:-:S03]  /*c600*/  @!P6 LEA.HI.X R3, R16, R4, R18, 0x2, P4 ;  /* 0x000000041003e211 */ /* 0x000fc600020f1412 */
[----:B------:R-:W3:Y:S04]  /*c610*/  LDL R18, [R1+0x10c] ;  /* 0x00010c0001127983 */ /* 0x000ee80000100800 */
[----:B------:R-:W3:Y:S01]  /*c620*/  LDL R16, [R1+0x108] ;  /* 0x0001080001107983 */ /* 0x000ee20000100800 */
        /* <DEDUP_REMOVED lines=8> */
[----:B--2---:R-:W-:Y:S02]  /*c6b0*/  @!P1 LEA R2, P2, R29, R0, 0x2 ;  /* 0x000000001d029211 */ /* 0x004fe400078410ff */
        /* <DEDUP_REMOVED lines=9> */
[-C--:B-1----:R-:W-:Y:S02]  /*c750*/  @!P3 LEA R6, P2, R23, R0.reuse, 0x2 ;  /* 0x000000001706b211 */ /* 0x082fe400078410ff */
[----:B--2---:R-:W-:Y:S02]  /*c760*/  @!P4 LEA R2, P5, R25, R0, 0x2 ;  /* 0x000000001902c211 */ /* 0x004fe400078a10ff */
        /* <DEDUP_REMOVED lines=9> */
[----:B---3--:R-:W-:Y:S02]  /*c800*/  @!P1 LEA.HI.X R3, R10, R4, R11, 0x2, P2 ;  /* 0x000000040a039211 */ /* 0x008fe400010f140b */
[----:B------:R-:W-:-:S03]  /*c810*/  @!P6 LEA R10, P2, R19, R0, 0x2 ;  /* 0x00000000130ae211 */ /* 0x000fc600078410ff */
[----:B------:R1:W-:Y:S01]  /*c820*/  @!P1 ST.E.64 [R2.64], R108 ;  /* 0x0000006c02009985 */ /* 0x0003e2000c101b06 */
[----:B------:R-:W-:Y:S02]  /*c830*/  @!P5 LEA R8, P1, R17, R0, 0x2 ;  /* 0x000000001108d211 */ /* 0x000fe400078210ff */
[----:B------:R-:W-:Y:S02]  /*c840*/  @!P6 LEA.HI.X R11, R19, R4, R22, 0x2, P2 ;  /* 0x00000004130be211 */ /* 0x000fe400010f1416 */
[----:B--2---:R-:W-:Y:S02]  /*c850*/  @!P4 LEA R6, P2, R15, R0, 0x2 ;  /* 0x000000000f06c211 */ /* 0x004fe400078410ff */
        /* <DEDUP_REMOVED lines=8> */
.L_x_3307:
[----:B------:R-:W-:Y:S05]  /*c8e0*/  BSYNC B0 ;  /* 0x0000000000007941 */ /* 0x000fea0003800000 */
.L_x_3306:
[----:B------:R-:W-:Y:S05]  /*c8f0*/  BRA.DIV ~URZ, `(.L_x_3308) ;  /* 0x000039e27f007947 */ /* 0x000fea000b800000 */
[----:B--2---:R2:W1:Y:S04]  /*c900*/  SHFL.IDX PT, R4, R5, 0x1, 0x1c1f ;  /* 0x003c1f0005047f89 */ /* 0x00446800000e0000 */
[----:B----4-:R2:W4:Y:S02]  /*c910*/  SHFL.IDX PT, R0, R12, 0x1, 0x1c1f ;  /* 0x003c1f000c007f89 */ /* 0x01052400000e0000 */
.L_x_3369:
        /* <DEDUP_REMOVED lines=109> */
[----:B------:R-:W-:Y:S01]  /*cff0*/  @!P5 LEA R8, P1, R22, R0, 0x2 ;  /* 0x000000001608d211 */ /* 0x000fe200078210ff */
        /* <DEDUP_REMOVED lines=85> */
.L_x_3288:
[----:B------:R-:W3:Y:S04]  /*d550*/  LDL.LU R4, [R1+0x40] ;  /* 0x0000400001047983 */ /* 0x000ee80000300800 */
[----:B------:R-:W4:Y:S01]  /*d560*/  LDL.LU R6, [R1+0x44] ;  /* 0x0000440001067983 */ /* 0x000f220000300800 */
[----:B------:R-:W-:Y:S02]  /*d570*/  ISETP.NE.U32.AND P1, PT, RZ, c[0x0][0x508], PT ;  /* 0x00014200ff007a0c */ /* 0x000fe40003f25070 */
[----:B------:R-:W-:Y:S01]  /*d580*/  ISETP.NE.U32.AND P3, PT, RZ, c[0x0][0x500], PT ;  /* 0x00014000ff007a0c */ /* 0x000fe20003f65070 */
[----:B--2---:R-:W2:Y:S01]  /*d590*/  LDL.LU R0, [R1+0x58] ;  /* 0x0000580001007983 */ /* 0x004ea20000300800 */
[----:B------:R-:W-:Y:S01]  /*d5a0*/  ISETP.NE.AND.EX P1, PT, RZ, c[0x0][0x50c], PT, P1 ;  /* 0x00014300ff007a0c */ /* 0x000fe20003f25310 */
[----:B------:R-:W-:Y:S01]  /*d5b0*/  IMAD.MOV.U32 R8, RZ, RZ, RZ ;  /* 0x000000ffff087224 */ /* 0x000fe200078e00ff */
[----:B------:R-:W-:Y:S01]  /*d5c0*/  ISETP.NE.AND.EX P3, PT, RZ, c[0x0][0x504], PT, P3 ;  /* 0x00014100ff007a0c */ /* 0x000fe20003f65330 */
[----:B------:R-:W-:Y:S01]  /*d5d0*/  IMAD.MOV.U32 R20, RZ, RZ, c[0x0][0x388] ;  /* 0x0000e200ff147624 */ /* 0x000fe200078e00ff */
[----:B---3--:R-:W-:-:S09]  /*d5e0*/  IADD3 R2, P2, R4, c[0x0][0x500], RZ ;  /* 0x0001400004027a10 */ /* 0x008fd20007f5e0ff */
[----:B------:R-:W-:Y:S02]  /*d5f0*/  @P1 IADD3 R4, P0, R4, c[0x0][0x508], RZ ;  /* 0x0001420004041a10 */ /* 0x000fe40007f1e0ff */
[C---:B----4-:R-:W-:Y:S02]  /*d600*/  IADD3.X R3, R6.reuse, c[0x0][0x504], RZ, P2, !PT ;  /* 0x0001410006037a10 */ /* 0x050fe400017fe4ff */
[----:B------:R-:W-:-:S03]  /*d610*/  @P1 IADD3.X R5, R6, c[0x0][0x50c], RZ, P0, !PT ;  /* 0x0001430006051a10 */ /* 0x000fc600007fe4ff */
[----:B------:R1:W5:Y:S04]  /*d620*/  @P3 LDG.E R8, [R2.64] ;  /* 0x0000000602083981 */ /* 0x000368000c1e1900 */
[----:B------:R1:W5:Y:S01]  /*d630*/  @P1 LDG.E R20, [R4.64] ;  /* 0x0000000604141981 */ /* 0x000362000c1e1900 */
[----:B--2---:R-:W-:-:S04]  /*d640*/  ISETP.NE.AND P0, PT, R0, RZ, PT ;  /* 0x000000ff0000720c */ /* 0x004fc80003f05270 */
[----:B------:R-:W-:Y:S01]  /*d650*/  SEL R19, R0, c[0x0][0x3d4], P0 ;  /* 0x0000f50000137a07 */ /* 0x000fe20000000000 */
[----:B------:R-:W-:Y:S05]  /*d660*/  @P1 BRA `(.L_x_3309) ;  /* 0x0000004000001947 */ /* 0x000fea0003800000 */
[----:B------:R-:W-:Y:S05]  /*d670*/  @!P3 BRA `(.L_x_3309) ;  /* 0x000000300000b947 */ /* 0x000fea0003800000 */
[----:B------:R2:W3:Y:S04]  /*d680*/  LDG.E R0, [R2.64] ;  /* 0x0000000602007981 */ /* 0x0004e8000c1e1900 */
[----:B-12---:R-:W3:Y:S02]  /*d690*/  LDG.E R2, [R2.64+0x4] ;  /* 0x0000040602027981 */ /* 0x006ee4000c1e1900 */
[----:B---3-5:R-:W-:Y:S02]  /*d6a0*/  IADD3 R20, -R0, R2, RZ ;  /* 0x0000000200147210 */ /* 0x028fe40007ffe1ff */
.L_x_3309:
        /* <DEDUP_REMOVED lines=60> */
.L_x_3311:
[----:B------:R-:W-:Y:S05]  /*da70*/  BSYNC B0 ;  /* 0x0000000000007941 */ /* 0x000fea0003800000 */
.L_x_3310:
        /* <DEDUP_REMOVED lines=45> */
.L_x_3370:
[----:B------:R-:W-:Y:S05]  /*dd50*/  BRA.DIV ~URZ, `(.L_x_3313) ;  /* 0x000026b27f007947 */ /* 0x000fea000b800000 */
[----:B------:R3:W4:Y:S02]  /*dd60*/  SHFL.IDX PT, R0, R14, RZ, 0x181f ;  /* 0x00181fff0e007589 */ /* 0x00072400000e0000 */
.L_x_3371:
        /* <DEDUP_REMOVED lines=36> */
.L_x_3315:
[----:B------:R-:W-:Y:S05]  /*dfb0*/  BSYNC B0 ;  /* 0x0000000000007941 */ /* 0x000fea0003800000 */
.L_x_3314:
[----:B------:R-:W-:Y:S05]  /*dfc0*/  BRA.DIV ~URZ, `(.L_x_3316) ;  /* 0x000024a27f007947 */ /* 0x000fea000b800000 */
[----:B--2---:R2:W1:Y:S04]  /*dfd0*/  SHFL.IDX PT, R4, R5, 0x1, 0x181f ;  /* 0x00381f0005047f89 */ /* 0x00446800000e0000 */
[----:B----4-:R2:W4:Y:S02]  /*dfe0*/  SHFL.IDX PT, R0, R14, 0x1, 0x181f ;  /* 0x00381f000e007f89 */ /* 0x01052400000e0000 */
.L_x_3372:
        /* <DEDUP_REMOVED lines=30> */
.L_x_3318:
[----:B------:R-:W-:Y:S05]  /*e1d0*/  BSYNC B0 ;  /* 0x0000000000007941 */ /* 0x000fea0003800000 */
.L_x_3317:
[----:B------:R-:W-:Y:S05]  /*e1e0*/  BRA.DIV ~URZ, `(.L_x_3319) ;  /* 0x000023427f007947 */ /* 0x000fea000b800000 */
[----:B-1----:R1:W2:Y:S02]  /*e1f0*/  SHFL.IDX PT, R4, R5, 0x2, 0x181f ;  /* 0x00581f0005047f89 */ /* 0x0022a400000e0000 */
.L_x_3373:
[----:B------:R-:W-:Y:S05]  /*e200*/  BRA.DIV ~URZ, `(.L_x_3320) ;  /* 0x000023927f007947 */ /* 0x000fea000b800000 */
[----:B----4-:R4:W1:Y:S02]  /*e210*/  SHFL.IDX PT, R0, R14, 0x2, 0x181f ;  /* 0x00581f000e007f89 */ /* 0x01086400000e0000 */
.L_x_3374:
        /* <DEDUP_REMOVED lines=30> */
.L_x_3322:
[----:B------:R-:W-:Y:S05]  /*e400*/  BSYNC B0 ;  /* 0x0000000000007941 */ /* 0x000fea0003800000 */
.L_x_3321:
[----:B------:R-:W-:Y:S05]  /*e410*/  BRA.DIV ~URZ, `(.L_x_3323) ;  /* 0x000021e27f007947 */ /* 0x000fea000b800000 */
[----:B--2---:R2:W3:Y:S04]  /*e420*/  SHFL.IDX PT, R4, R5, 0x3, 0x181f ;  /* 0x00781f0005047f89 */ /* 0x0044e800000e0000 */
[----:B-1----:R2:W1:Y:S02]  /*e430*/  SHFL.IDX PT, R0, R14, 0x3, 0x181f ;  /* 0x00781f000e007f89 */ /* 0x00246400000e0000 */
.L_x_3375:
        /* <DEDUP_REMOVED lines=29> */
.L_x_3303:
[----:B------:R-:W-:Y:S05]  /*e610*/  BSYNC B1 ;  /* 0x0000000000017941 */ /* 0x000fea0003800000 */
.L_x_3287:
        /* <DEDUP_REMOVED lines=15> */
.L_x_3376:
[----:B------:R-:W-:Y:S05]  /*e710*/  BRA.DIV ~URZ, `(.L_x_3326) ;  /* 0x000020127f007947 */ /* 0x000fea000b800000 */
[----:B------:R3:W4:Y:S02]  /*e720*/  SHFL.IDX PT, R8, R102, 0x1, 0x1f ;  /* 0x00201f0066087f89 */ /* 0x00072400000e0000 */
.L_x_3377:
        /* <DEDUP_REMOVED lines=19> */
.L_x_3378:
        /* <DEDUP_REMOVED lines=16> */
.L_x_3379:
[----:B---3--:R-:W-:Y:S01]  /*e960*/  IMAD R0, R0, c[0x0][0x538], RZ ;  /* 0x00014e0000007a24 */ /* 0x008fe200078e02ff */
[----:B------:R-:W-:Y:S04]  /*e970*/  BSSY B1, `(.L_x_3329) ;  /* 0x0000083000017945 */ /* 0x000fe80003800000 */
[----:B----4-:R-:W-:-:S04]  /*e980*/  IADD3 R8, R0, R8, RZ ;  /* 0x0000000800087210 */ /* 0x010fc80007ffe0ff */
[----:B--2---:R-:W-:-:S13]  /*e990*/  ISETP.GT.AND P6, PT, R8, R9, PT ;  /* 0x000000090800720c */ /* 0x004fda0003fc4270 */
[----:B------:R-:W-:Y:S05]  /*e9a0*/  @P6 BRA `(.L_x_3330) ;  /* 0x0000025000006947 */ /* 0x000fea0003800000 */
.L_x_3334:
        /* <DEDUP_REMOVED lines=17> */
.L_x_3380:
        /* <DEDUP_REMOVED lines=16> */
.L_x_3381:
[----:B--2---:R-:W-:-:S05]  /*ebc0*/  IMAD R0, R0, c[0x0][0x538], RZ ;  /* 0x00014e0000007a24 */ /* 0x004fca00078e02ff */
[----:B------:R-:W-:-:S04]  /*ebd0*/  IADD3 R8, R0, R8, RZ ;  /* 0x0000000800087210 */ /* 0x000fc80007ffe0ff */
[----:B------:R-:W-:-:S13]  /*ebe0*/  ISETP.GT.AND P6, PT, R8, R9, PT ;  /* 0x000000090800720c */ /* 0x000fda0003fc4270 */
[----:B-1----:R-:W-:Y:S05]  /*ebf0*/  @!P6 BRA `(.L_x_3334) ;  /* 0xfffffdb00000e947 */ /* 0x002fea000383ffff */
.L_x_3330:
[----:B------:R-:W-:-:S05]  /*ec00*/  IADD3 R8, -R0, R8, RZ ;  /* 0x0000000800087210 */ /* 0x000fca0007ffe1ff */
[----:B------:R-:W-:-:S05]  /*ec10*/  IMAD R0, R4, c[0x0][0x538], R8 ;  /* 0x00014e0004007a24 */ /* 0x000fca00078e0208 */
[----:B------:R-:W-:Y:S01]  /*ec20*/  ISETP.GT.AND P0, PT, R0, R9, PT ;  /* 0x000000090000720c */ /* 0x000fe20003f04270 */
[----:B------:R-:W-:-:S12]  /*ec30*/  BRA.DIV ~URZ, `(.L_x_3335) ;  /* 0x00001f327f007947 */ /* 0x000fd8000b800000 */
[----:B------:R-:W-:-:S04]  /*ec40*/  VOTE.ANY R5, PT, !P0 ;  /* 0x0000000000057806 */ /* 0x000fc800040e0100 */
.L_x_3382:
[----:B------:R2:W3:Y:S01]  /*ec50*/  POPC R11, R5 ;  /* 0x00000005000b7309 */ /* 0x0004e20000000000 */
[----:B------:R-:W-:Y:S05]  /*ec60*/  BRA.DIV ~URZ, `(.L_x_3336) ;  /* 0x00001f527f007947 */ /* 0x000fea000b800000 */
[----:B---3--:R3:W4:Y:S04]  /*ec70*/  SHFL.IDX PT, R6, R6, R11, 0x1f ;  /* 0x00001f0b06067589 */ /* 0x00872800000e0000 */
[----:B------:R3:W1:Y:S02]  /*ec80*/  SHFL.IDX PT, R7, R7, R11, 0x1f ;  /* 0x00001f0b07077589 */ /* 0x00066400000e0000 */
.L_x_3383:
[----:B------:R-:W-:Y:S01]  /*ec90*/  ISETP.NE.AND P0, PT, R5, RZ, PT ;  /* 0x000000ff0500720c */ /* 0x000fe20003f05270 */
[----:B------:R-:W-:-:S12]  /*eca0*/  BSSY B0, `(.L_x_3337) ;  /* 0x0000005000007945 */ /* 0x000fd80003800000 */
[----:B------:R-:W-:Y:S05]  /*ecb0*/  @!P0 BRA `(.L_x_3338) ;  /* 0x0000003000008947 */ /* 0x000fea0003800000 */
[----:B------:R-:W-:Y:S01]  /*ecc0*/  IADD3 R0, R11, -0x1, RZ ;  /* 0xffffffff0b007810 */ /* 0x000fe20007ffe0ff */
[----:B------:R-:W-:Y:S05]  /*ecd0*/  BRA.DIV ~URZ, `(.L_x_3339) ;  /* 0x00001fb27f007947 */ /* 0x000fea000b800000 */
[----:B------:R2:W3:Y:S02]  /*ece0*/  SHFL.IDX PT, R10, R4, R0, 0x1f ;  /* 0x00001f00040a7589 */ /* 0x0004e400000e0000 */
.L_x_3338:
[----:B------:R-:W-:Y:S05]  /*ecf0*/  BSYNC B0 ;  /* 0x0000000000007941 */ /* 0x000fea0003800000 */
.L_x_3337:
        /* <DEDUP_REMOVED lines=69> */
.L_x_3331:
[----:B------:R-:W-:Y:S01]  /*f150*/  MOV R0, c[0x0][0x53c] ;  /* 0x00014f0000007a02 */ /* 0x000fe20000000f00 */
[----:B------:R2:W-:Y:S04]  /*f160*/  STL [R1+0x48], R9 ;  /* 0x0000480901007387 */ /* 0x0005e80000100800 */
[----:B------:R2:W-:Y:S04]  /*f170*/  STL [R1+0x4c], RZ ;  /* 0x00004cff01007387 */ /* 0x0005e80000100800 */
[----:B------:R2:W-:Y:S04]  /*f180*/  STL [R1+0x50], RZ ;  /* 0x000050ff01007387 */ /* 0x0005e80000100800 */
[----:B------:R2:W-:Y:S02]  /*f190*/  STL [R1+0x54], R0 ;  /* 0x0000540001007387 */ /* 0x0005e40000100800 */
.L_x_3340:
[----:B------:R-:W-:Y:S05]  /*f1a0*/  BSYNC B1 ;  /* 0x0000000000017941 */ /* 0x000fea0003800000 */
.L_x_3329:
        /* <DEDUP_REMOVED lines=9> */
.L_x_3324:
[----:B--2---:R-:W2:Y:S02]  /*f240*/  LDL R0, [R1+0x54] ;  /* 0x0000540001007983 */ /* 0x004ea40000100800 */
[----:B--2---:R-:W-:-:S13]  /*f250*/  ISETP.GE.AND P0, PT, R0, c[0x0][0x53c], PT ;  /* 0x00014f0000007a0c */ /* 0x004fda0003f06270 */
[----:B-1----:R-:W-:Y:S01]  /*f260*/  @P0 CALL.REL.NOINC `(.L_x_3341) ;  /* 0x0000001000000944 */ /* 0x002fe20003c00000 */
[----:B------:R-:W-:Y:S05]  /*f270*/  BRA `(.L_x_3342) ;  /* 0xffff296000007947 */ /* 0x000fea000383ffff */
.L_x_3341:
[----:B------:R-:W-:Y:S05]  /*f280*/  EXIT ;  /* 0x000000000000794d */ /* 0x000fea0003800000 */
.L_x_3244:
[----:B------:R-:W-:Y:S01]  /*f290*/  IMAD.MOV.U32 R0, RZ, RZ, R5 ;  /* 0x000000ffff007224 */ /* 0x000fe200078e0005 */
[----:B------:R-:W-:Y:S02]  /*f2a0*/  MOV R3, 0x1 ;  /* 0x0000000100037802 */ /* 0x000fe40000000f00 */
[----:B------:R-:W-:Y:S02]  /*f2b0*/  MOV R2, 0xf2d0 ;  /* 0x0000f2d000027802 */ /* 0x000fe40000000f00 */
[----:B------:R-:W-:Y:S05]  /*f2c0*/  CALL.REL.NOINC `($__internal_55_$__cuda_sm70_shflsync_up_p) ;  /* 0x00001b3000007944 */ /* 0x000fea0003c00000 */
[----:B------:R-:W-:Y:S01]  /*f2d0*/  MOV R0, R4 ;  /* 0x0000000400007202 */ /* 0x000fe20000000f00 */
[----:B------:R-:W-:Y:S05]  /*f2e0*/  BRA `(.L_x_3343) ;  /* 0xffff118000007947 */ /* 0x000fea000383ffff */
.L_x_3245:
[----:B------:R-:W-:Y:S01]  /*f2f0*/  IMAD.MOV.U32 R0, RZ, RZ, R5 ;  /* 0x000000ffff007224 */ /* 0x000fe200078e0005 */
[----:B------:R-:W-:Y:S02]  /*f300*/  MOV R3, 0x2 ;  /* 0x0000000200037802 */ /* 0x000fe40000000f00 */
[----:B------:R-:W-:Y:S02]  /*f310*/  MOV R2, 0xf330 ;  /* 0x0000f33000027802 */ /* 0x000fe40000000f00 */
[----:B------:R-:W-:Y:S05]  /*f320*/  CALL.REL.NOINC `($__internal_55_$__cuda_sm70_shflsync_up_p) ;  /* 0x00001ad000007944 */ /* 0x000fea0003c00000 */
[----:B------:R-:W-:Y:S01]  /*f330*/  SEL R4, R4, RZ, P4 ;  /* 0x000000ff04047207 */ /* 0x000fe20002000000 */
[----:B------:R-:W-:Y:S01]  /*f340*/  IMAD.MOV.U32 R3, RZ, RZ, 0x4 ;  /* 0x00000004ff037424 */ /* 0x000fe200078e00ff */
[----:B------:R-:W-:-:S03]  /*f350*/  MOV R2, 0xf380 ;  /* 0x0000f38000027802 */ /* 0x000fc60000000f00 */
[----:B------:R-:W-:Y:S02]  /*f360*/  IMAD.IADD R0, R5, 0x1, R4 ;  /* 0x0000000105007824 */ /* 0x000fe400078e0204 */
        /* <DEDUP_REMOVED lines=11> */
[----:B------:R-:W-:Y:S02]  /*f420*/  SEL R4, R4, RZ, P1 ;  /* 0x000000ff04047207 */ /* 0x000fe40000800000 */
[----:B------:R-:W-:Y:S02]  /*f430*/  MOV R3, 0x1f ;  /* 0x0000001f00037802 */ /* 0x000fe40000000f00 */
[----:B------:R-:W-:Y:S01]  /*f440*/  MOV R2, 0xf490 ;  /* 0x0000f49000027802 */ /* 0x000fe20000000f00 */
[----:B------:R-:W-:Y:S02]  /*f450*/  IMAD.IADD R4, R0, 0x1, R4 ;  /* 0x0000000100047824 */ /* 0x000fe400078e0204 */
[----:B------:R-:W-:-:S03]  /*f460*/  IMAD.MOV.U32 R0, RZ, RZ, 0x1f ;  /* 0x0000001fff007424 */ /* 0x000fc600078e00ff */
[----:B------:R1:W-:Y:S04]  /*f470*/  STL [R1], R4 ;  /* 0x0000000401007387 */ /* 0x0003e80000100800 */
[----:B-1----:R-:W-:Y:S05]  /*f480*/  CALL.REL.NOINC `($__internal_54_$__cuda_sm70_shflsync_idx_p) ;  /* 0x000018d000007944 */ /* 0x002fea0003c00000 */
[----:B-1---5:R-:W-:Y:S05]  /*f490*/  BRA `(.L_x_3344) ;  /* 0xffff10d000007947 */ /* 0x022fea000383ffff */
.L_x_3247:
[----:B------:R-:W-:Y:S02]  /*f4a0*/  SEL R0, RZ, 0x1, P0 ;  /* 0x00000001ff007807 */ /* 0x000fe40000000000 */
[----:B------:R-:W-:Y:S02]  /*f4b0*/  MOV R2, 0xf4d0 ;  /* 0x0000f4d000027802 */ /* 0x000fe40000000f00 */
[----:B------:R-:W-:Y:S05]  /*f4c0*/  CALL.REL.NOINC `($__internal_56_$__cuda_sm70_votesync_ballot) ;  /* 0x0000199000007944 */ /* 0x000fea0003c00000 */
[----:B------:R-:W-:Y:S01]  /*f4d0*/  MOV R5, R0 ;  /* 0x0000000000057202 */ /* 0x000fe20000000f00 */
[----:B------:R-:W-:Y:S05]  /*f4e0*/  BRA `(.L_x_3345) ;  /* 0xffff111000007947 */ /* 0x000fea000383ffff */
.L_x_3248:
[----:B------:R3:W-:Y:S01]  /*f4f0*/  STL [R1], R8 ;  /* 0x0000000801007387 */ /* 0x0007e20000100800 */
[----:B--2---:R-:W-:Y:S01]  /*f500*/  IMAD.MOV.U32 R3, RZ, RZ, R13 ;  /* 0x000000ffff037224 */ /* 0x004fe200078e000d */
[----:B------:R-:W-:Y:S02]  /*f510*/  MOV R0, 0x1f ;  /* 0x0000001f00007802 */ /* 0x000fe40000000f00 */
[----:B------:R-:W-:Y:S02]  /*f520*/  MOV R2, 0xf540 ;  /* 0x0000f54000027802 */ /* 0x000fe40000000f00 */
[----:B-1-3--:R-:W-:Y:S05]  /*f530*/  CALL.REL.NOINC `($__internal_54_$__cuda_sm70_shflsync_idx_p) ;  /* 0x0000182000007944 */ /* 0x00afea0003c00000 */
[----:B------:R2:W-:Y:S01]  /*f540*/  STL [R1], R7 ;  /* 0x0000000701007387 */ /* 0x0005e20000100800 */
[----:B------:R-:W-:Y:S01]  /*f550*/  IMAD.MOV.U32 R11, RZ, RZ, R0 ;  /* 0x000000ffff0b7224 */ /* 0x000fe200078e0000 */
[----:B------:R-:W-:Y:S01]  /*f560*/  MOV R3, R13 ;  /* 0x0000000d00037202 */ /* 0x000fe20000000f00 */
[----:B------:R-:W-:Y:S01]  /*f570*/  IMAD.MOV.U32 R6, RZ, RZ, RZ ;  /* 0x000000ffff067224 */ /* 0x000fe200078e00ff */
[----:B------:R-:W-:-:S02]  /*f580*/  MOV R0, 0x1f ;  /* 0x0000001f00007802 */ /* 0x000fc40000000f00 */
[----:B------:R-:W-:Y:S02]  /*f590*/  MOV R2, 0xf5b0 ;  /* 0x0000f5b000027802 */ /* 0x000fe40000000f00 */
[----:B-12--5:R-:W-:Y:S05]  /*f5a0*/  CALL.REL.NOINC `($__internal_54_$__cuda_sm70_shflsync_idx_p) ;  /* 0x000017b000007944 */ /* 0x026fea0003c00000 */
[----:B------:R-:W-:Y:S01]  /*f5b0*/  MOV R10, R0 ;  /* 0x00000000000a7202 */ /* 0x000fe20000000f00 */
[----:B-1---5:R-:W-:Y:S05]  /*f5c0*/  BRA `(.L_x_3346) ;  /* 0xffff108000007947 */ /* 0x022fea000383ffff */
.L_x_3251:
[----:B------:R1:W-:Y:S01]  /*f5d0*/  STL [R1], R4 ;  /* 0x0000000401007387 */ /* 0x0003e20000100800 */
[----:B------:R-:W-:Y:S02]  /*f5e0*/  MOV R0, 0x1f ;  /* 0x0000001f00007802 */ /* 0x000fe40000000f00 */
[----:B------:R-:W-:Y:S02]  /*f5f0*/  MOV R2, 0xf610 ;  /* 0x0000f61000027802 */ /* 0x000fe40000000f00 */
[----:B-1234-:R-:W-:Y:S05]  /*f600*/  CALL.REL.NOINC `($__internal_54_$__cuda_sm70_shflsync_idx_p) ;  /* 0x0000175000007944 */ /* 0x01efea0003c00000 */
[----:B------:R-:W-:Y:S01]  /*f610*/  MOV R6, R0 ;  /* 0x0000000000067202 */ /* 0x000fe20000000f00 */
[----:B-1---5:R-:W-:Y:S05]  /*f620*/  BRA `(.L_x_3250) ;  /* 0xffff108000007947 */ /* 0x022fea000383ffff */
.L_x_3261:
[----:B------:R1:W-:Y:S01]  /*f630*/  STL [R1], R10 ;  /* 0x0000000a01007387 */ /* 0x0003e20000100800 */
[----:B--2---:R-:W-:Y:S01]  /*f640*/  IMAD.MOV.U32 R3, RZ, RZ, 0x1 ;  /* 0x00000001ff037424 */ /* 0x004fe200078e00ff */
[----:B------:R-:W-:Y:S02]  /*f650*/  MOV R0, 0x181f ;  /* 0x0000181f00007802 */ /* 0x000fe40000000f00 */
[----:B------:R-:W-:Y:S02]  /*f660*/  MOV R2, 0xf680 ;  /* 0x0000f68000027802 */ /* 0x000fe40000000f00 */
[----:B-1----:R-:W-:Y:S05]  /*f670*/  CALL.REL.NOINC `($__internal_54_$__cuda_sm70_shflsync_idx_p) ;  /* 0x000016e000007944 */ /* 0x002fea0003c00000 */
[----:B------:R2:W-:Y:S01]  /*f680*/  STL [R1], R11 ;  /* 0x0000000b01007387 */ /* 0x0005e20000100800 */
[----:B-----5:R-:W-:Y:S01]  /*f690*/  IMAD.MOV.U32 R5, RZ, RZ, R0 ;  /* 0x000000ffff057224 */ /* 0x020fe200078e0000 */
[----:B------:R-:W-:Y:S01]  /*f6a0*/  MOV R3, 0x1 ;  /* 0x0000000100037802 */ /* 0x000fe20000000f00 */
[----:B------:R-:W-:Y:S01]  /*f6b0*/  IMAD.MOV.U32 R0, RZ, RZ, 0x181f ;  /* 0x0000181fff007424 */ /* 0x000fe200078e00ff */
[----:B------:R-:W-:-:S02]  /*f6c0*/  MOV R2, 0xf6e0 ;  /* 0x0000f6e000027802 */ /* 0x000fc40000000f00 */
[----:B-12---:R-:W-:Y:S05]  /*f6d0*/  CALL.REL.NOINC `($__internal_54_$__cuda_sm70_shflsync_idx_p) ;  /* 0x0000168000007944 */ /* 0x006fea0003c00000 */
[----:B-1---5:R-:W-:Y:S05]  /*f6e0*/  BRA `(.L_x_3347) ;  /* 0xffff420000007947 */ /* 0x022fea000383ffff */
.L_x_3264:
[----:B------:R1:W-:Y:S01]  /*f6f0*/  STL [R1], R5 ;  /* 0x0000000501007387 */ /* 0x0003e20000100800 */
[----:B------:R-:W-:Y:S01]  /*f700*/  IMAD.MOV.U32 R3, RZ, RZ, RZ ;  /* 0x000000ffff037224 */ /* 0x000fe200078e00ff */
[----:B------:R-:W-:-:S02]  /*f710*/  MOV R0, 0x181f ;  /* 0x0000181f00007802 */ /* 0x000fc40000000f00 */
[----:B------:R-:W-:Y:S02]  /*f720*/  MOV R2, 0xf740 ;  /* 0x0000f74000027802 */ /* 0x000fe40000000f00 */
[----:B-1----:R-:W-:Y:S05]  /*f730*/  CALL.REL.NOINC `($__internal_54_$__cuda_sm70_shflsync_idx_p) ;  /* 0x0000162000007944 */ /* 0x002fea0003c00000 */
[----:B-----5:R-:W-:Y:S01]  /*f740*/  MOV R4, R0 ;  /* 0x0000000000047202 */ /* 0x020fe20000000f00 */
[----:B-1----:R-:W-:Y:S05]  /*f750*/  BRA `(.L_x_3348) ;  /* 0xffff501000007947 */ /* 0x002fea000383ffff */
.L_x_3265:
[----:B------:R3:W-:Y:S01]  /*f760*/  STL [R1], R12 ;  /* 0x0000000c01007387 */ /* 0x0007e20000100800 */
[----:B------:R-:W-:Y:S01]  /*f770*/  IMAD.MOV.U32 R3, RZ, RZ, RZ ;  /* 0x000000ffff037224 */ /* 0x000fe200078e00ff */
[----:B------:R-:W-:Y:S02]  /*f780*/  MOV R0, 0x181f ;  /* 0x0000181f00007802 */ /* 0x000fe40000000f00 */
[----:B------:R-:W-:Y:S02]  /*f790*/  MOV R2, 0xf7b0 ;  /* 0x0000f7b000027802 */ /* 0x000fe40000000f00 */
[----:B-123--:R-:W-:Y:S05]  /*f7a0*/  CALL.REL.NOINC `($__internal_54_$__cuda_sm70_shflsync_idx_p) ;  /* 0x000015b000007944 */ /* 0x00efea0003c00000 */
[----:B-1---5:R-:W-:Y:S05]  /*f7b0*/  BRA `(.L_x_3349) ;  /* 0xffff4fd000007947 */ /* 0x022fea000383ffff */
.L_x_3268:
[----:B------:R1:W-:Y:S01]  /*f7c0*/  STL [R1], R5 ;  /* 0x0000000501007387 */ /* 0x0003e20000100800 */
[----:B--2---:R-:W-:Y:S01]  /*f7d0*/  IMAD.MOV.U32 R3, RZ, RZ, 0x1 ;  /* 0x00000001ff037424 */ /* 0x004fe200078e00ff */
[----:B----4-:R-:W-:Y:S02]  /*f7e0*/  MOV R0, 0x181f ;  /* 0x0000181f00007802 */ /* 0x010fe40000000f00 */
[----:B------:R-:W-:Y:S02]  /*f7f0*/  MOV R2, 0xf810 ;  /* 0x0000f81000027802 */ /* 0x000fe40000000f00 */
[----:B-1-3--:R-:W-:Y:S05]  /*f800*/  CALL.REL.NOINC `($__internal_54_$__cuda_sm70_shflsync_idx_p) ;  /* 0x0000155000007944 */ /* 0x00afea0003c00000 */
[----:B------:R2:W-:Y:S01]  /*f810*/  STL [R1], R12 ;  /* 0x0000000c01007387 */ /* 0x0005e20000100800 */
[----:B-----5:R-:W-:Y:S01]  /*f820*/  IMAD.MOV.U32 R4, RZ, RZ, R0 ;  /* 0x000000ffff047224 */ /* 0x020fe200078e0000 */
[----:B------:R-:W-:Y:S01]  /*f830*/  MOV R3, 0x1 ;  /* 0x0000000100037802 */ /* 0x000fe20000000f00 */
[----:B------:R-:W-:Y:S01]  /*f840*/  IMAD.MOV.U32 R0, RZ, RZ, 0x181f ;  /* 0x0000181fff007424 */ /* 0x000fe200078e00ff */
[----:B------:R-:W-:-:S02]  /*f850*/  MOV R2, 0xf870 ;  /* 0x0000f87000027802 */ /* 0x000fc40000000f00 */
[----:B-12---:R-:W-:Y:S05]  /*f860*/  CALL.REL.NOINC `($__internal_54_$__cuda_sm70_shflsync_idx_p) ;  /* 0x000014f000007944 */ /* 0x006fea0003c00000 */
[----:B-1---5:R-:W-:Y:S05]  /*f870*/  BRA `(.L_x_3350) ;  /* 0xffff511000007947 */ /* 0x022fea000383ffff */
.L_x_3269:
[----:B------:R-:W-:Y:S01]  /*f880*/  IMAD.MOV.U32 R132, RZ, RZ, R4 ;  /* 0x000000ffff847224 */ /* 0x000fe200078e0004 */
[----:B------:R-:W-:-:S02]  /*f890*/  MOV R0, 0x2 ;  /* 0x0000000200007802 */ /* 0x000fc40000000f00 */
[----:B------:R-:W-:Y:S02]  /*f8a0*/  MOV R2, 0xf8c0 ;  /* 0x0000f8c000027802 */ /* 0x000fe40000000f00 */
[----:B------:R-:W-:Y:S05]  /*f8b0*/  CALL.REL.NOINC `($__internal_53_$__cuda_sm70_shflsync_bfly_p) ;  /* 0x0000144000007944 */ /* 0x000fea0003c00000 */
[----:B------:R-:W-:Y:S05]  /*f8c0*/  BRA `(.L_x_3351) ;  /* 0xffff566000007947 */ /* 0x000fea000383ffff */
.L_x_3270:
[----:B------:R-:W-:Y:S01]  /*f8d0*/  IMAD.MOV.U32 R132, RZ, RZ, R4 ;  /* 0x000000ffff847224 */ /* 0x000fe200078e0004 */
[----:B------:R-:W-:Y:S02]  /*f8e0*/  MOV R0, 0x1 ;  /* 0x0000000100007802 */ /* 0x000fe40000000f00 */
[----:B------:R-:W-:Y:S02]  /*f8f0*/  MOV R2, 0xf910 ;  /* 0x0000f91000027802 */ /* 0x000fe40000000f00 */
[----:B------:R-:W-:Y:S05]  /*f900*/  CALL.REL.NOINC `($__internal_53_$__cuda_sm70_shflsync_bfly_p) ;  /* 0x000013f000007944 */ /* 0x000fea0003c00000 */
[----:B------:R-:W-:Y:S01]  /*f910*/  FMNMX.FTZ R134, R4, R0, !PT ;  /* 0x0000000004867209 */ /* 0x000fe20007810000 */
[----:B------:R-:W-:Y:S01]  /*f920*/  IMAD.MOV.U32 R132, RZ, RZ, R5 ;  /* 0x000000ffff847224 */ /* 0x000fe200078e0005 */
[----:B------:R-:W-:Y:S01]  /*f930*/  MOV R2, 0xf960 ;  /* 0x0000f96000027802 */ /* 0x000fe20000000f00 */
[----:B------:R-:W-:Y:S02]  /*f940*/  IMAD.MOV.U32 R0, RZ, RZ, 0x2 ;  /* 0x00000002ff007424 */ /* 0x000fe400078e00ff */
[----:B------:R-:W-:Y:S05]  /*f950*/  CALL.REL.NOINC `($__internal_53_$__cuda_sm70_shflsync_bfly_p) ;  /* 0x000013a000007944 */ /* 0x000fea0003c00000 */
[----:B------:R-:W-:Y:S01]  /*f960*/  FMNMX.FTZ R5, R5, R0, !PT ;  /* 0x0000000005057209 */ /* 0x000fe20007810000 */
[----:B------:R-:W-:Y:S01]  /*f970*/  IMAD.MOV.U32 R0, RZ, RZ, 0x1 ;  /* 0x00000001ff007424 */ /* 0x000fe200078e00ff */
[----:B------:R-:W-:-:S03]  /*f980*/  MOV R2, 0xf9b0 ;  /* 0x0000f9b000027802 */ /* 0x000fc60000000f00 */
[----:B------:R-:W-:Y:S02]  /*f990*/  IMAD.MOV.U32 R132, RZ, RZ, R5 ;  /* 0x000000ffff847224 */ /* 0x000fe400078e0005 */
[----:B------:R-:W-:Y:S05]  /*f9a0*/  CALL.REL.NOINC `($__internal_53_$__cuda_sm70_shflsync_bfly_p) ;  /* 0x0000135000007944 */ /* 0x000fea0003c00000 */
[----:B------:R-:W-:Y:S01]  /*f9b0*/  MOV R3, R0 ;  /* 0x0000000000037202 */ /* 0x000fe20000000f00 */
[----:B------:R-:W-:Y:S05]  /*f9c0*/  BRA `(.L_x_3352) ;  /* 0xffff55d000007947 */ /* 0x000fea000383ffff */
.L_x_3272:
[----:B-1--4-:R-:W-:Y:S01]  /*f9d0*/  MOV R0, 0x181f ;  /* 0x0000181f00007802 */ /* 0x012fe20000000f00 */
[----:B------:R1:W-:Y:S01]  /*f9e0*/  STL [R1], R6 ;  /* 0x0000000601007387 */ /* 0x0003e20000100800 */
[----:B------:R-:W-:Y:S01]  /*f9f0*/  MOV R2, 0xfa20 ;  /* 0x0000fa2000027802 */ /* 0x000fe20000000f00 */
[----:B------:R-:W-:Y:S02]  /*fa00*/  IMAD.MOV.U32 R3, RZ, RZ, RZ ;  /* 0x000000ffff037224 */ /* 0x000fe400078e00ff */
[----:B-1----:R-:W-:Y:S05]  /*fa10*/  CALL.REL.NOINC `($__internal_54_$__cuda_sm70_shflsync_idx_p) ;  /* 0x0000134000007944 */ /* 0x002fea0003c00000 */
[----:B-1---5:R-:W-:-:S05]  /*fa20*/  BRA `(.L_x_3353) ;  /* 0xffff6bb000007947 */ /* 0x022fca000383ffff */
.L_x_3275:
[----:B------:R-:W-:Y:S01]  /*fa30*/  MOV R0, 0x181f ;  /* 0x0000181f00007802 */ /* 0x000fe20000000f00 */
[----:B------:R2:W-:Y:S01]  /*fa40*/  STL [R1], R6 ;  /* 0x0000000601007387 */ /* 0x0005e20000100800 */
[----:B------:R-:W-:Y:S01]  /*fa50*/  MOV R2, 0xfa80 ;  /* 0x0000fa8000027802 */ /* 0x000fe20000000f00 */
[----:B------:R-:W-:Y:S02]  /*fa60*/  IMAD.MOV.U32 R3, RZ, RZ, 0x1 ;  /* 0x00000001ff037424 */ /* 0x000fe400078e00ff */
[----:B-12---:R-:W-:Y:S05]  /*fa70*/  CALL.REL.NOINC `($__internal_54_$__cuda_sm70_shflsync_idx_p) ;  /* 0x000012e000007944 */ /* 0x006fea0003c00000 */
[----:B------:R-:W-:Y:S01]  /*fa80*/  MOV R3, 0x1 ;  /* 0x0000000100037802 */ /* 0x000fe20000000f00 */
[----:B------:R2:W-:Y:S01]  /*fa90*/  STL [R1], R7 ;  /* 0x0000000701007387 */ /* 0x0005e20000100800 */
[----:B-----5:R-:W-:Y:S01]  /*faa0*/  IMAD.MOV.U32 R4, RZ, RZ, R0 ;  /* 0x000000ffff047224 */ /* 0x020fe200078e0000 */
[----:B------:R-:W-:Y:S01]  /*fab0*/  MOV R2, 0xfae0 ;  /* 0x0000fae000027802 */ /* 0x000fe20000000f00 */
[----:B------:R-:W-:Y:S02]  /*fac0*/  IMAD.MOV.U32 R0, RZ, RZ, 0x181f ;  /* 0x0000181fff007424 */ /* 0x000fe400078e00ff */
[----:B-12---:R-:W-:Y:S05]  /*fad0*/  CALL.REL.NOINC `($__internal_54_$__cuda_sm70_shflsync_idx_p) ;  /* 0x0000128000007944 */ /* 0x006fea0003c00000 */
[----:B-1---5:R-:W-:-:S05]  /*fae0*/  BRA `(.L_x_3354) ;  /* 0xffff6d0000007947 */ /* 0x022fca000383ffff */
.L_x_3278:
[----:B------:R-:W-:Y:S01]  /*faf0*/  MOV R0, 0x181f ;  /* 0x0000181f00007802 */ /* 0x000fe20000000f00 */
[----:B------:R1:W-:Y:S01]  /*fb00*/  STL [R1], R169 ;  /* 0x000000a901007387 */ /* 0x0003e20000100800 */
[----:B------:R-:W-:Y:S01]  /*fb10*/  MOV R2, 0xfb40 ;  /* 0x0000fb4000027802 */ /* 0x000fe20000000f00 */
[----:B------:R-:W-:Y:S02]  /*fb20*/  IMAD.MOV.U32 R3, RZ, RZ, RZ ;  /* 0x000000ffff037224 */ /* 0x000fe400078e00ff */
[----:B-1----:R-:W-:Y:S05]  /*fb30*/  CALL.REL.NOINC `($__internal_54_$__cuda_sm70_shflsync_idx_p) ;  /* 0x0000122000007944 */ /* 0x002fea0003c00000 */
[----:B------:R-:W-:Y:S01]  /*fb40*/  MOV R132, R0 ;  /* 0x0000000000847202 */ /* 0x000fe20000000f00 */
[----:B-1---5:R-:W-:-:S05]  /*fb50*/  BRA `(.L_x_3355) ;  /* 0xffff7a8000007947 */ /* 0x022fca000383ffff */
.L_x_3279:
[----:B------:R-:W-:Y:S01]  /*fb60*/  MOV R0, 0x181f ;  /* 0x0000181f00007802 */ /* 0x000fe20000000f00 */
[----:B------:R3:W-:Y:S01]  /*fb70*/  STL [R1], R172 ;  /* 0x000000ac01007387 */ /* 0x0007e20000100800 */
[----:B------:R-:W-:Y:S01]  /*fb80*/  MOV R2, 0xfbb0 ;  /* 0x0000fbb000027802 */ /* 0x000fe20000000f00 */
[----:B------:R-:W-:Y:S02]  /*fb90*/  IMAD.MOV.U32 R3, RZ, RZ, RZ ;  /* 0x000000ffff037224 */ /* 0x000fe400078e00ff */
[----:B-123--:R-:W-:Y:S05]  /*fba0*/  CALL.REL.NOINC `($__internal_54_$__cuda_sm70_shflsync_idx_p) ;  /* 0x000011b000007944 */ /* 0x00efea0003c00000 */
[----:B-1---5:R-:W-:-:S05]  /*fbb0*/  BRA `(.L_x_3356) ;  /* 0xffff7a4000007947 */ /* 0x022fca000383ffff */
.L_x_3280:
[----:B------:R-:W-:Y:S01]  /*fbc0*/  MOV R0, 0x181f ;  /* 0x0000181f00007802 */ /* 0x000fe20000000f00 */
[----:B------:R2:W-:Y:S01]  /*fbd0*/  STL [R1], R169 ;  /* 0x000000a901007387 */ /* 0x0005e20000100800 */
[----:B----4-:R-:W-:Y:S01]  /*fbe0*/  MOV R2, 0xfc10 ;  /* 0x0000fc1000027802 */ /* 0x010fe20000000f00 */
[----:B------:R-:W-:Y:S03]  /*fbf0*/  IMAD.MOV.U32 R3, RZ, RZ, 0x1 ;  /* 0x00000001ff037424 */ /* 0x000fe600078e00ff */
[----:B-123--:R-:W-:Y:S05]  /*fc00*/  CALL.REL.NOINC `($__internal_54_$__cuda_sm70_shflsync_idx_p) ;  /* 0x0000115000007944 */ /* 0x00efea0003c00000 */
[----:B------:R-:W-:Y:S01]  /*fc10*/  MOV R3, 0x1 ;  /* 0x0000000100037802 */ /* 0x000fe20000000f00 */
[----:B------:R2:W-:Y:S01]  /*fc20*/  STL [R1], R172 ;  /* 0x000000ac01007387 */ /* 0x0005e20000100800 */
[----:B------:R-:W-:Y:S01]  /*fc30*/  IMAD.MOV.U32 R132, RZ, RZ, R0 ;  /* 0x000000ffff847224 */ /* 0x000fe200078e0000 */
[----:B------:R-:W-:Y:S01]  /*fc40*/  MOV R2, 0xfc70 ;  /* 0x0000fc7000027802 */ /* 0x000fe20000000f00 */
[----:B------:R-:W-:Y:S02]  /*fc50*/  IMAD.MOV.U32 R0, RZ, RZ, 0x181f ;  /* 0x0000181fff007424 */ /* 0x000fe400078e00ff */
[----:B-12--5:R-:W-:Y:S05]  /*fc60*/  CALL.REL.NOINC `($__internal_54_$__cuda_sm70_shflsync_idx_p) ;  /* 0x000010f000007944 */ /* 0x026fea0003c00000 */
[----:B-1---5:R-:W-:-:S05]  /*fc70*/  BRA `(.L_x_3357) ;  /* 0xffff7b5000007947 */ /* 0x022fca000383ffff */
.L_x_3281:
[----:B------:R-:W-:Y:S02]  /*fc80*/  MOV R0, 0x2 ;  /* 0x0000000200007802 */ /* 0x000fe40000000f00 */
[----:B------:R-:W-:Y:S02]  /*fc90*/  MOV R2, 0xfcb0 ;  /* 0x0000fcb000027802 */ /* 0x000fe40000000f00 */
[----:B------:R-:W-:Y:S05]  /*fca0*/  CALL.REL.NOINC `($__internal_53_$__cuda_sm70_shflsync_bfly_p) ;  /* 0x0000105000007944 */ /* 0x000fea0003c00000 */
[----:B------:R-:W-:-:S05]  /*fcb0*/  BRA `(.L_x_3358) ;  /* 0xffff7e6000007947 */ /* 0x000fca000383ffff */
.L_x_3282:
        /* <DEDUP_REMOVED lines=10> */
[----:B------:R-:W-:Y:S02]  /*fd60*/  MOV R2, 0xfd80 ;  /* 0x0000fd8000027802 */ /* 0x000fe40000000f00 */
[----:B------:R-:W-:Y:S05]  /*fd70*/  CALL.REL.NOINC `($__internal_53_$__cuda_sm70_shflsync_bfly_p) ;  /* 0x00000f8000007944 */ /* 0x000fea0003c00000 */
[----:B------:R-:W-:-:S05]  /*fd80*/  BRA `(.L_x_3359) ;  /* 0xffff7e0000007947 */ /* 0x000fca000383ffff */
.L_x_3284:
[----:B------:R1:W5:Y:S01]  /*fd90*/  LDL R132, [R1+0x4] ;  /* 0x0000040001847983 */ /* 0x0003620000100800 */
[----:B------:R-:W-:-:S02]  /*fda0*/  MOV R0, 0x2 ;  /* 0x0000000200007802 */ /* 0x000fc40000000f00 */
[----:B------:R-:W-:Y:S02]  /*fdb0*/  MOV R2, 0xfdd0 ;  /* 0x0000fdd000027802 */ /* 0x000fe40000000f00 */
[----:B-1---5:R-:W-:Y:S05]  /*fdc0*/  CALL.REL.NOINC `($__internal_53_$__cuda_sm70_shflsync_bfly_p) ;  /* 0x00000f3000007944 */ /* 0x022fea0003c00000 */
[----:B------:R-:W2:Y:S02]  /*fdd0*/  LDL.LU R2, [R1+0x4] ;  /* 0x0000040001027983 */ /* 0x000ea40000300800 */
[----:B--2---:R-:W-:Y:S01]  /*fde0*/  FADD.FTZ R132, R2, R0 ;  /* 0x0000000002847221 */ /* 0x004fe20000010000 */
[----:B------:R-:W-:Y:S02]  /*fdf0*/  MOV R0, 0x1 ;  /* 0x0000000100007802 */ /* 0x000fe40000000f00 */
[----:B------:R-:W-:Y:S02]  /*fe00*/  MOV R2, 0xfe20 ;  /* 0x0000fe2000027802 */ /* 0x000fe40000000f00 */
[----:B------:R-:W-:Y:S05]  /*fe10*/  CALL.REL.NOINC `($__internal_53_$__cuda_sm70_shflsync_bfly_p) ;  /* 0x00000ee000007944 */ /* 0x000fea0003c00000 */
[----:B------:R-:W-:Y:S02]  /*fe20*/  FADD.FTZ R4, R132, R0 ;  /* 0x0000000084047221 */ /* 0x000fe40000010000 */
[----:B------:R1:W5:Y:S01]  /*fe30*/  LDL R132, [R1+0x8] ;  /* 0x0000080001847983 */ /* 0x0003620000100800 */
[----:B------:R-:W-:Y:S02]  /*fe40*/  MOV R0, 0x2 ;  /* 0x0000000200007802 */ /* 0x000fe40000000f00 */
[----:B------:R-:W-:-:S02]  /*fe50*/  MOV R2, 0xfe70 ;  /* 0x0000fe7000027802 */ /* 0x000fc40000000f00 */
[----:B-1---5:R-:W-:Y:S05]  /*fe60*/  CALL.REL.NOINC `($__internal_53_$__cuda_sm70_shflsync_bfly_p) ;  /* 0x00000e9000007944 */ /* 0x022fea0003c00000 */
[----:B------:R-:W2:Y:S02]  /*fe70*/  LDL.LU R2, [R1+0x8] ;  /* 0x0000080001027983 */ /* 0x000ea40000300800 */
[----:B--2---:R-:W-:Y:S01]  /*fe80*/  FADD.FTZ R5, R2, R0 ;  /* 0x0000000002057221 */ /* 0x004fe20000010000 */
[----:B------:R-:W-:-:S02]  /*fe90*/  MOV R0, 0x1 ;  /* 0x0000000100007802 */ /* 0x000fc40000000f00 */
[----:B------:R-:W-:Y:S02]  /*fea0*/  MOV R2, 0xfed0 ;  /* 0x0000fed000027802 */ /* 0x000fe40000000f00 */
[----:B------:R-:W-:Y:S02]  /*feb0*/  MOV R132, R5 ;  /* 0x0000000500847202 */ /* 0x000fe40000000f00 */
[----:B------:R-:W-:Y:S05]  /*fec0*/  CALL.REL.NOINC `($__internal_53_$__cuda_sm70_shflsync_bfly_p) ;  /* 0x00000e3000007944 */ /* 0x000fea0003c00000 */
[----:B------:R-:W-:Y:S01]  /*fed0*/  MOV R3, R0 ;  /* 0x0000000000037202 */ /* 0x000fe20000000f00 */
[----:B------:R-:W-:Y:S05]  /*fee0*/  BRA `(.L_x_3360) ;  /* 0xffff95c000007947 */ /* 0x000fea000383ffff */
.L_x_3291:
[----:B--234-:R2:W-:Y:S01]  /*fef0*/  STL [R1], R5 ;  /* 0x0000000501007387 */ /* 0x01c5e20000100800 */
[----:B------:R-:W-:Y:S01]  /*ff00*/  IMAD.MOV.U32 R3, RZ, RZ, RZ ;  /* 0x000000ffff037224 */ /* 0x000fe200078e00ff */
[----:B------:R-:W-:Y:S02]  /*ff10*/  MOV R0, 0x181f ;  /* 0x0000181f00007802 */ /* 0x000fe40000000f00 */
[----:B------:R-:W-:Y:S02]  /*ff20*/  MOV R2, 0xff40 ;  /* 0x0000ff4000027802 */ /* 0x000fe40000000f00 */
[----:B-12---:R-:W-:Y:S05]  /*ff30*/  CALL.REL.NOINC `($__internal_54_$__cuda_sm70_shflsync_idx_p) ;  /* 0x00000e2000007944 */ /* 0x006fea0003c00000 */
[----:B-----5:R-:W-:Y:S01]  /*ff40*/  MOV R4, R0 ;  /* 0x0000000000047202 */ /* 0x020fe20000000f00 */
[----:B-1----:R-:W-:Y:S05]  /*ff50*/  BRA `(.L_x_3361) ;  /* 0xffffb26000007947 */ /* 0x002fea000383ffff */
.L_x_3292:
[----:B------:R4:W-:Y:S01]  /*ff60*/  STL [R1], R14 ;  /* 0x0000000e01007387 */ /* 0x0009e20000100800 */
[----:B------:R-:W-:Y:S01]  /*ff70*/  IMAD.MOV.U32 R3, RZ, RZ, RZ ;  /* 0x000000ffff037224 */ /* 0x000fe200078e00ff */
[----:B------:R-:W-:-:S02]  /*ff80*/  MOV R0, 0x181f ;  /* 0x0000181f00007802 */ /* 0x000fc40000000f00 */
[----:B------:R-:W-:Y:S02]  /*ff90*/  MOV R2, 0xffb0 ;  /* 0x0000ffb000027802 */ /* 0x000fe40000000f00 */
[----:B-1234-:R-:W-:Y:S05]  /*ffa0*/  CALL.REL.NOINC `($__internal_54_$__cuda_sm70_shflsync_idx_p) ;  /* 0x00000db000007944 */ /* 0x01efea0003c00000 */
[----:B-1---5:R-:W-:Y:S05]  /*ffb0*/  BRA `(.L_x_3362) ;  /* 0xffffb22000007947 */ /* 0x022fea000383ffff */
.L_x_3295:
[----:B------:R4:W-:Y:S01]  /*ffc0*/  STL [R1], R5 ;  /* 0x0000000501007387 */ /* 0x0009e20000100800 */
[----:B--2---:R-:W-:Y:S01]  /*ffd0*/  IMAD.MOV.U32 R3, RZ, RZ, 0x1 ;  /* 0x00000001ff037424 */ /* 0x004fe200078e00ff */
[----:B------:R-:W-:Y:S02]  /*ffe0*/  MOV R0, 0x181f ;  /* 0x0000181f00007802 */ /* 0x000fe40000000f00 */
[----:B------:R-:W-:Y:S02]  /*fff0*/  MOV R2, 0x10010 ;  /* 0x0001001000027802 */ /* 0x000fe40000000f00 */
[----:B-1-34-:R-:W-:Y:S05]  /*10000*/  CALL.REL.NOINC `($__internal_54_$__cuda_sm70_shflsync_idx_p) ;  /* 0x00000d5000007944 */ /* 0x01afea0003c00000 */
[----:B------:R2:W-:Y:S01]  /*10010*/  STL [R1], R14 ;  /* 0x0000000e01007387 */ /* 0x0005e20000100800 */
[----:B-----5:R-:W-:Y:S01]  /*10020*/  IMAD.MOV.U32 R4, RZ, RZ, R0 ;  /* 0x000000ffff047224 */ /* 0x020fe200078e0000 */
[----:B------:R-:W-:Y:S01]  /*10030*/  MOV R3, 0x1 ;  /* 0x0000000100037802 */ /* 0x000fe20000000f00 */
[----:B------:R-:W-:Y:S01]  /*10040*/  IMAD.MOV.U32 R0, RZ, RZ, 0x181f ;  /* 0x0000181fff007424 */ /* 0x000fe200078e00ff */
[----:B------:R-:W-:Y:S02]  /*10050*/  MOV R2, 0x10070 ;  /* 0x0001007000027802 */ /* 0x000fe40000000f00 */
[----:B-12---:R-:W-:Y:S05]  /*10060*/  CALL.REL.NOINC `($__internal_54_$__cuda_sm70_shflsync_idx_p) ;  /* 0x00000cf000007944 */ /* 0x006fea0003c00000 */
[----:B-1---5:R-:W-:Y:S05]  /*10070*/  BRA `(.L_x_3363) ;  /* 0xffffb3d000007947 */ /* 0x022fea000383ffff */
.L_x_3298:
[----:B------:R3:W-:Y:S01]  /*10080*/  STL [R1], R5 ;  /* 0x0000000501007387 */ /* 0x0007e20000100800 */
[----:B-1----:R-:W-:Y:S01]  /*10090*/  IMAD.MOV.U32 R3, RZ, RZ, 0x2 ;  /* 0x00000002ff037424 */ /* 0x002fe200078e00ff */
[----:B--2---:R-:W-:-:S02]  /*100a0*/  MOV R0, 0x181f ;  /* 0x0000181f00007802 */ /* 0x004fc40000000f00 */
[----:B------:R-:W-:Y:S02]  /*100b0*/  MOV R2, 0x100d0 ;  /* 0x000100d000027802 */ /* 0x000fe40000000f00 */
[----:B---34-:R-:W-:Y:S05]  /*100c0*/  CALL.REL.NOINC `($__internal_54_$__cuda_sm70_shflsync_idx_p) ;  /* 0x00000c9000007944 */ /* 0x018fea0003c00000 */
[----:B-----5:R-:W-:Y:S01]  /*100d0*/  MOV R4, R0 ;  /* 0x0000000000047202 */ /* 0x020fe20000000f00 */
[----:B-1----:R-:W-:Y:S05]  /*100e0*/  BRA `(.L_x_3364) ;  /* 0xffffb57000007947 */ /* 0x002fea000383ffff */
.L_x_3299:
[----:B------:R4:W-:Y:S01]  /*100f0*/  STL [R1], R14 ;  /* 0x0000000e01007387 */ /* 0x0009e20000100800 */
[----:B-1----:R-:W-:Y:S01]  /*10100*/  IMAD.MOV.U32 R3, RZ, RZ, 0x2 ;  /* 0x00000002ff037424 */ /* 0x002fe200078e00ff */
[----:B--2---:R-:W-:Y:S02]  /*10110*/  MOV R0, 0x181f ;  /* 0x0000181f00007802 */ /* 0x004fe40000000f00 */
[----:B------:R-:W-:Y:S02]  /*10120*/  MOV R2, 0x10140 ;  /* 0x0001014000027802 */ /* 0x000fe40000000f00 */
[----:B---34-:R-:W-:Y:S05]  /*10130*/  CALL.REL.NOINC `($__internal_54_$__cuda_sm70_shflsync_idx_p) ;  /* 0x00000c2000007944 */ /* 0x018fea0003c00000 */
[----:B-1---5:R-:W-:Y:S05]  /*10140*/  BRA `(.L_x_3365) ;  /* 0xffffb53000007947 */ /* 0x022fea000383ffff */
.L_x_3302:
[----:B------:R1:W-:Y:S02]  /*10150*/  STL [R1], R5 ;  /* 0x0000000501007387 */ /* 0x0003e40000100800 */
[----:B-1----:R-:W-:Y:S01]  /*10160*/  IMAD.MOV.U32 R3, RZ, RZ, 0x3 ;  /* 0x00000003ff037424 */ /* 0x002fe200078e00ff */
[----:B----4-:R-:W-:Y:S02]  /*10170*/  MOV R0, 0x181f ;  /* 0x0000181f00007802 */ /* 0x010fe40000000f00 */
[----:B------:R-:W-:-:S02]  /*10180*/  MOV R2, 0x101a0 ;  /* 0x000101a000027802 */ /* 0x000fc40000000f00 */
[----:B--23--:R-:W-:Y:S05]  /*10190*/  CALL.REL.NOINC `($__internal_54_$__cuda_sm70_shflsync_idx_p) ;  /* 0x00000bc000007944 */ /* 0x00cfea0003c00000 */
[----:B------:R2:W-:Y:S01]  /*101a0*/  STL [R1], R14 ;  /* 0x0000000e01007387 */ /* 0x0005e20000100800 */
[----:B-----5:R-:W-:Y:S01]  /*101b0*/  IMAD.MOV.U32 R4, RZ, RZ, R0 ;  /* 0x000000ffff047224 */ /* 0x020fe200078e0000 */
[----:B------:R-:W-:Y:S01]  /*101c0*/  MOV R3, 0x3 ;  /* 0x0000000300037802 */ /* 0x000fe20000000f00 */
[----:B------:R-:W-:Y:S01]  /*101d0*/  IMAD.MOV.U32 R0, RZ, RZ, 0x181f ;  /* 0x0000181fff007424 */ /* 0x000fe200078e00ff */
[----:B------:R-:W-:-:S02]  /*101e0*/  MOV R2, 0x10200 ;  /* 0x0001020000027802 */ /* 0x000fc40000000f00 */
[----:B-12---:R-:W-:Y:S05]  /*101f0*/  CALL.REL.NOINC `($__internal_54_$__cuda_sm70_shflsync_idx_p) ;  /* 0x00000b6000007944 */ /* 0x006fea0003c00000 */
[----:B-1---5:R-:W-:Y:S05]  /*10200*/  BRA `(.L_x_3366) ;  /* 0xffffb69000007947 */ /* 0x022fea000383ffff */
.L_x_3304:
[----:B------:R1:W-:Y:S01]  /*10210*/  STL [R1], R5 ;  /* 0x0000000501007387 */ /* 0x0003e20000100800 */
[----:B------:R-:W-:Y:S01]  /*10220*/  IMAD.MOV.U32 R3, RZ, RZ, RZ ;  /* 0x000000ffff037224 */ /* 0x000fe200078e00ff */
[----:B------:R-:W-:-:S02]  /*10230*/  MOV R0, 0x1c1f ;  /* 0x00001c1f00007802 */ /* 0x000fc40000000f00 */
[----:B------:R-:W-:Y:S02]  /*10240*/  MOV R2, 0x10260 ;  /* 0x0001026000027802 */ /* 0x000fe40000000f00 */
[----:B-1----:R-:W-:Y:S05]  /*10250*/  CALL.REL.NOINC `($__internal_54_$__cuda_sm70_shflsync_idx_p) ;  /* 0x00000b0000007944 */ /* 0x002fea0003c00000 */
[----:B-----5:R-:W-:Y:S01]  /*10260*/  MOV R4, R0 ;  /* 0x0000000000047202 */ /* 0x020fe20000000f00 */
[----:B-1----:R-:W-:Y:S05]  /*10270*/  BRA `(.L_x_3367) ;  /* 0xffffba2000007947 */ /* 0x002fea000383ffff */
.L_x_3305:
[----:B------:R3:W-:Y:S01]  /*10280*/  STL [R1], R12 ;  /* 0x0000000c01007387 */ /* 0x0007e20000100800 */
[----:B------:R-:W-:Y:S01]  /*10290*/  IMAD.MOV.U32 R3, RZ, RZ, RZ ;  /* 0x000000ffff037224 */ /* 0x000fe200078e00ff */
[----:B------:R-:W-:Y:S02]  /*102a0*/  MOV R0, 0x1c1f ;  /* 0x00001c1f00007802 */ /* 0x000fe40000000f00 */
[----:B------:R-:W-:Y:S02]  /*102b0*/  MOV R2, 0x102d0 ;  /* 0x000102d000027802 */ /* 0x000fe40000000f00 */
[----:B-123--:R-:W-:Y:S05]  /*102c0*/  CALL.REL.NOINC `($__internal_54_$__cuda_sm70_shflsync_idx_p) ;  /* 0x00000a9000007944 */ /* 0x00efea0003c00000 */
[----:B-1---5:R-:W-:Y:S05]  /*102d0*/  BRA `(.L_x_3368) ;  /* 0xffffb9e000007947 */ /* 0x022fea000383ffff */
.L_x_3308:
        /* <DEDUP_REMOVED lines=12> */
.L_x_3312:
[----:B------:R1:W-:Y:S01]  /*103a0*/  STL [R1], R5 ;  /* 0x0000000501007387 */ /* 0x0003e20000100800 */
[----:B------:R-:W-:Y:S01]  /*103b0*/  IMAD.MOV.U32 R3, RZ, RZ, RZ ;  /* 0x000000ffff037224 */ /* 0x000fe200078e00ff */
[----:B------:R-:W-:-:S02]  /*103c0*/  MOV R0, 0x181f ;  /* 0x0000181f00007802 */ /* 0x000fc40000000f00 */
[----:B------:R-:W-:Y:S02]  /*103d0*/  MOV R2, 0x103f0 ;  /* 0x000103f000027802 */ /* 0x000fe40000000f00 */
[----:B-1----:R-:W-:Y:S05]  /*103e0*/  CALL.REL.NOINC `($__internal_54_$__cuda_sm70_shflsync_idx_p) ;  /* 0x0000097000007944 */ /* 0x002fea0003c00000 */
[----:B-----5:R-:W-:Y:S01]  /*103f0*/  MOV R4, R0 ;  /* 0x0000000000047202 */ /* 0x020fe20000000f00 */
[----:B-1----:R-:W-:Y:S05]  /*10400*/  BRA `(.L_x_3370) ;  /* 0xffffd94000007947 */ /* 0x002fea000383ffff */
.L_x_3313:
[----:B------:R3:W-:Y:S01]  /*10410*/  STL [R1], R14 ;  /* 0x0000000e01007387 */ /* 0x0007e20000100800 */
[----:B------:R-:W-:Y:S01]  /*10420*/  IMAD.MOV.U32 R3, RZ, RZ, RZ ;  /* 0x000000ffff037224 */ /* 0x000fe200078e00ff */
[----:B------:R-:W-:Y:S02]  /*10430*/  MOV R0, 0x181f ;  /* 0x0000181f00007802 */ /* 0x000fe40000000f00 */
[----:B------:R-:W-:Y:S02]  /*10440*/  MOV R2, 0x10460 ;  /* 0x0001046000027802 */ /* 0x000fe40000000f00 */
[----:B-123--:R-:W-:Y:S05]  /*10450*/  CALL.REL.NOINC `($__internal_54_$__cuda_sm70_shflsync_idx_p) ;  /* 0x0000090000007944 */ /* 0x00efea0003c00000 */
[----:B-1---5:R-:W-:Y:S05]  /*10460*/  BRA `(.L_x_3371) ;  /* 0xffffd90000007947 */ /* 0x022fea000383ffff */
.L_x_3316:
        /* <DEDUP_REMOVED lines=12> */
.L_x_3319:
[----:B------:R2:W-:Y:S01]  /*10530*/  STL [R1], R5 ;  /* 0x0000000501007387 */ /* 0x0005e20000100800 */
[----:B-1----:R-:W-:Y:S01]  /*10540*/  IMAD.MOV.U32 R3, RZ, RZ, 0x2 ;  /* 0x00000002ff037424 */ /* 0x002fe200078e00ff */
[----:B----4-:R-:W-:-:S02]  /*10550*/  MOV R0, 0x181f ;  /* 0x0000181f00007802 */ /* 0x010fc40000000f00 */
[----:B------:R-:W-:Y:S02]  /*10560*/  MOV R2, 0x10580 ;  /* 0x0001058000027802 */ /* 0x000fe40000000f00 */
[----:B--23--:R-:W-:Y:S05]  /*10570*/  CALL.REL.NOINC `($__internal_54_$__cuda_sm70_shflsync_idx_p) ;  /* 0x000007e000007944 */ /* 0x00cfea0003c00000 */
[----:B-----5:R-:W-:Y:S01]  /*10580*/  MOV R4, R0 ;  /* 0x0000000000047202 */ /* 0x020fe20000000f00 */
[----:B-1----:R-:W-:Y:S05]  /*10590*/  BRA `(.L_x_3373) ;  /* 0xffffdc6000007947 */ /* 0x002fea000383ffff */
.L_x_3320:
[----:B------:R1:W-:Y:S01]  /*105a0*/  STL [R1], R14 ;  /* 0x0000000e01007387 */ /* 0x0003e20000100800 */
[----:B------:R-:W-:Y:S01]  /*105b0*/  IMAD.MOV.U32 R3, RZ, RZ, 0x2 ;  /* 0x00000002ff037424 */ /* 0x000fe200078e00ff */
[----:B----4-:R-:W-:Y:S02]  /*105c0*/  MOV R0, 0x181f ;  /* 0x0000181f00007802 */ /* 0x010fe40000000f00 */
[----:B------:R-:W-:Y:S02]  /*105d0*/  MOV R2, 0x105f0 ;  /* 0x000105f000027802 */ /* 0x000fe40000000f00 */
[----:B-123--:R-:W-:Y:S05]  /*105e0*/  CALL.REL.NOINC `($__internal_54_$__cuda_sm70_shflsync_idx_p) ;  /* 0x0000077000007944 */ /* 0x00efea0003c00000 */
[----:B-1---5:R-:W-:Y:S05]  /*105f0*/  BRA `(.L_x_3374) ;  /* 0xffffdc2000007947 */ /* 0x022fea000383ffff */
.L_x_3323:
[----:B------:R3:W-:Y:S01]  /*10600*/  STL [R1], R5 ;  /* 0x0000000501007387 */ /* 0x0007e20000100800 */
[----:B-1----:R-:W-:Y:S01]  /*10610*/  IMAD.MOV.U32 R3, RZ, RZ, 0x3 ;  /* 0x00000003ff037424 */ /* 0x002fe200078e00ff */
[----:B------:R-:W-:Y:S02]  /*10620*/  MOV R0, 0x181f ;  /* 0x0000181f00007802 */ /* 0x000fe40000000f00 */
[----:B------:R-:W-:Y:S02]  /*10630*/  MOV R2, 0x10650 ;  /* 0x0001065000027802 */ /* 0x000fe40000000f00 */
[----:B--234-:R-:W-:Y:S05]  /*10640*/  CALL.REL.NOINC `($__internal_54_$__cuda_sm70_shflsync_idx_p) ;  /* 0x0000071000007944 */ /* 0x01cfea0003c00000 */
[----:B------:R2:W-:Y:S01]  /*10650*/  STL [R1], R14 ;  /* 0x0000000e01007387 */ /* 0x0005e20000100800 */
[----:B-----5:R-:W-:Y:S01]  /*10660*/  IMAD.MOV.U32 R4, RZ, RZ, R0 ;  /* 0x000000ffff047224 */ /* 0x020fe200078e0000 */
[----:B------:R-:W-:Y:S01]  /*10670*/  MOV R3, 0x3 ;  /* 0x0000000300037802 */ /* 0x000fe20000000f00 */
[----:B------:R-:W-:Y:S01]  /*10680*/  IMAD.MOV.U32 R0, RZ, RZ, 0x181f ;  /* 0x0000181fff007424 */ /* 0x000fe200078e00ff */
[----:B------:R-:W-:-:S02]  /*10690*/  MOV R2, 0x106b0 ;  /* 0x000106b000027802 */ /* 0x000fc40000000f00 */
[----:B-12---:R-:W-:Y:S05]  /*106a0*/  CALL.REL.NOINC `($__internal_54_$__cuda_sm70_shflsync_idx_p) ;  /* 0x000006b000007944 */ /* 0x006fea0003c00000 */
[----:B-1---5:R-:W-:Y:S05]  /*106b0*/  BRA `(.L_x_3375) ;  /* 0xffffdd8000007947 */ /* 0x022fea000383ffff */
.L_x_3325:
[----:B------:R1:W-:Y:S01]  /*106c0*/  STL [R1], R102 ;  /* 0x0000006601007387 */ /* 0x0003e20000100800 */
[----:B------:R-:W-:Y:S01]  /*106d0*/  IMAD.MOV.U32 R3, RZ, RZ, RZ ;  /* 0x000000ffff037224 */ /* 0x000fe200078e00ff */
[----:B------:R-:W-:-:S02]  /*106e0*/  MOV R0, 0x1f ;  /* 0x0000001f00007802 */ /* 0x000fc40000000f00 */
[----:B------:R-:W-:Y:S02]  /*106f0*/  MOV R2, 0x10710 ;  /* 0x0001071000027802 */ /* 0x000fe40000000f00 */
[----:B-1----:R-:W-:Y:S05]  /*10700*/  CALL.REL.NOINC `($__internal_54_$__cuda_sm70_shflsync_idx_p) ;  /* 0x0000065000007944 */ /* 0x002fea0003c00000 */
[----:B------:R-:W-:Y:S01]  /*10710*/  MOV R9, R0 ;  /* 0x0000000000097202 */ /* 0x000fe20000000f00 */
[----:B-1---5:R-:W-:Y:S05]  /*10720*/  BRA `(.L_x_3376) ;  /* 0xffffdfe000007947 */ /* 0x022fea000383ffff */
.L_x_3326:
[----:B------:R3:W-:Y:S01]  /*10730*/  STL [R1], R102 ;  /* 0x0000006601007387 */ /* 0x0007e20000100800 */
[----:B------:R-:W-:Y:S01]  /*10740*/  IMAD.MOV.U32 R3, RZ, RZ, 0x1 ;  /* 0x00000001ff037424 */ /* 0x000fe200078e00ff */
[----:B------:R-:W-:Y:S02]  /*10750*/  MOV R0, 0x1f ;  /* 0x0000001f00007802 */ /* 0x000fe40000000f00 */
[----:B------:R-:W-:Y:S02]  /*10760*/  MOV R2, 0x10780 ;  /* 0x0001078000027802 */ /* 0x000fe40000000f00 */
[----:B-123--:R-:W-:Y:S05]  /*10770*/  CALL.REL.NOINC `($__internal_54_$__cuda_sm70_shflsync_idx_p) ;  /* 0x000005e000007944 */ /* 0x00efea0003c00000 */
[----:B------:R-:W-:Y:S01]  /*10780*/  MOV R8, R0 ;  /* 0x0000000000087202 */ /* 0x000fe20000000f00 */
[----:B-1---5:R-:W-:Y:S05]  /*10790*/  BRA `(.L_x_3377) ;  /* 0xffffdf9000007947 */ /* 0x022fea000383ffff */
.L_x_3327:
[----:B------:R-:W-:Y:S02]  /*107a0*/  MOV R3, 0x1 ;  /* 0x0000000100037802 */ /* 0x000fe40000000f00 */
[----:B------:R-:W-:Y:S02]  /*107b0*/  MOV R2, 0x107d0 ;  /* 0x000107d000027802 */ /* 0x000fe40000000f00 */
[----:B-1234-:R-:W-:Y:S05]  /*107c0*/  CALL.REL.NOINC `($__internal_55_$__cuda_sm70_shflsync_up_p) ;  /* 0x0000063000007944 */ /* 0x01efea0003c00000 */
[----:B------:R-:W-:Y:S05]  /*107d0*/  BRA `(.L_x_3378) ;  /* 0xffffe08000007947 */ /* 0x000fea000383ffff */
.L_x_3328:
[----:B------:R-:W-:Y:S02]  /*107e0*/  MOV R3, 0x2 ;  /* 0x0000000200037802 */ /* 0x000fe40000000f00 */
[----:B------:R-:W-:-:S02]  /*107f0*/  MOV R2, 0x10810 ;  /* 0x0001081000027802 */ /* 0x000fc40000000f00 */
[----:B--2-4-:R-:W-:Y:S05]  /*10800*/  CALL.REL.NOINC `($__internal_55_$__cuda_sm70_shflsync_up_p) ;  /* 0x000005f000007944 */ /* 0x014fea0003c00000 */
        /* <DEDUP_REMOVED lines=23> */
.L_x_3332:
[----:B------:R-:W-:Y:S02]  /*10980*/  MOV R3, 0x1 ;  /* 0x0000000100037802 */ /* 0x000fe40000000f00 */
[----:B------:R-:W-:Y:S02]  /*10990*/  MOV R2, 0x109b0 ;  /* 0x000109b000027802 */ /* 0x000fe40000000f00 */
[----:B------:R-:W-:Y:S05]  /*109a0*/  CALL.REL.NOINC `($__internal_55_$__cuda_sm70_shflsync_up_p) ;  /* 0x0000045000007944 */ /* 0x000fea0003c00000 */
[----:B------:R-:W-:Y:S01]  /*109b0*/  MOV R2, R4 ;  /* 0x0000000400027202 */ /* 0x000fe20000000f00 */
[----:B------:R-:W-:Y:S05]  /*109c0*/  BRA `(.L_x_3380) ;  /* 0xffffe0f000007947 */ /* 0x000fea000383ffff */
.L_x_3333:
        /* <DEDUP_REMOVED lines=26> */
.L_x_3335:
[----:B------:R-:W-:Y:S02]  /*10b70*/  SEL R0, RZ, 0x1, P0 ;  /* 0x00000001ff007807 */ /* 0x000fe40000000000 */
[----:B------:R-:W-:Y:S02]  /*10b80*/  MOV R2, 0x10ba0 ;  /* 0x00010ba000027802 */ /* 0x000fe40000000f00 */
[----:B-1----:R-:W-:Y:S05]  /*10b90*/  CALL.REL.NOINC `($__internal_56_$__cuda_sm70_votesync_ballot) ;  /* 0x000002c000007944 */ /* 0x002fea0003c00000 */
[----:B------:R-:W-:Y:S01]  /*10ba0*/  MOV R5, R0 ;  /* 0x0000000000057202 */ /* 0x000fe20000000f00 */
[----:B------:R-:W-:Y:S05]  /*10bb0*/  BRA `(.L_x_3382) ;  /* 0xffffe09000007947 */ /* 0x000fea000383ffff */
.L_x_3336:
[----:B------:R4:W-:Y:S01]  /*10bc0*/  STL [R1], R6 ;  /* 0x0000000601007387 */ /* 0x0009e20000100800 */
[----:B---3--:R-:W-:Y:S01]  /*10bd0*/  IMAD.MOV.U32 R3, RZ, RZ, R11 ;  /* 0x000000ffff037224 */ /* 0x008fe200078e000b */
[----:B------:R-:W-:Y:S02]  /*10be0*/  MOV R0, 0x1f ;  /* 0x0000001f00007802 */ /* 0x000fe40000000f00 */
[----:B------:R-:W-:Y:S02]  /*10bf0*/  MOV R2, 0x10c10 ;  /* 0x00010c1000027802 */ /* 0x000fe40000000f00 */
[----:B-12-4-:R-:W-:Y:S05]  /*10c00*/  CALL.REL.NOINC `($__internal_54_$__cuda_sm70_shflsync_idx_p) ;  /* 0x0000015000007944 */ /* 0x016fea0003c00000 */
[----:B------:R2:W-:Y:S01]  /*10c10*/  STL [R1], R7 ;  /* 0x0000000701007387 */ /* 0x0005e20000100800 */
[----:B------:R-:W-:Y:S01]  /*10c20*/  IMAD.MOV.U32 R6, RZ, RZ, R0 ;  /* 0x000000ffff067224 */ /* 0x000fe200078e0000 */
[----:B------:R-:W-:Y:S01]  /*10c30*/  MOV R3, R11 ;  /* 0x0000000b00037202 */ /* 0x000fe20000000f00 */
[----:B------:R-:W-:Y:S01]  /*10c40*/  IMAD.MOV.U32 R0, RZ, RZ, 0x1f ;  /* 0x0000001fff007424 */ /* 0x000fe200078e00ff */
[----:B------:R-:W-:-:S02]  /*10c50*/  MOV R2, 0x10c70 ;  /* 0x00010c7000027802 */ /* 0x000fc40000000f00 */
[----:B-12--5:R-:W-:Y:S05]  /*10c60*/  CALL.REL.NOINC `($__internal_54_$__cuda_sm70_shflsync_idx_p) ;  /* 0x000000f000007944 */ /* 0x026fea0003c00000 */
[----:B------:R-:W-:Y:S01]  /*10c70*/  MOV R7, R0 ;  /* 0x0000000000077202 */ /* 0x000fe20000000f00 */
[----:B-1---5:R-:W-:Y:S05]  /*10c80*/  BRA `(.L_x_3383) ;  /* 0xffffe00000007947 */ /* 0x022fea000383ffff */
.L_x_3339:
[----:B------:R2:W-:Y:S01]  /*10c90*/  STL [R1], R4 ;  /* 0x0000000401007387 */ /* 0x0005e20000100800 */
[----:B------:R-:W-:Y:S01]  /*10ca0*/  IMAD.MOV.U32 R3, RZ, RZ, R0 ;  /* 0x000000ffff037224 */ /* 0x000fe200078e0000 */
[----:B------:R-:W-:-:S02]  /*10cb0*/  MOV R0, 0x1f ;  /* 0x0000001f00007802 */ /* 0x000fc40000000f00 */
[----:B------:R-:W-:Y:S02]  /*10cc0*/  MOV R2, 0x10ce0 ;  /* 0x00010ce000027802 */ /* 0x000fe40000000f00 */
[----:B-1234-:R-:W-:Y:S05]  /*10cd0*/  CALL.REL.NOINC `($__internal_54_$__cuda_sm70_shflsync_idx_p) ;  /* 0x0000008000007944 */ /* 0x01efea0003c00000 */
[----:B------:R-:W-:Y:S01]  /*10ce0*/  MOV R10, R0 ;  /* 0x00000000000a7202 */ /* 0x000fe20000000f00 */
[----:B-1---5:R-:W-:Y:S05]  /*10cf0*/  BRA `(.L_x_3338) ;  /* 0xffffdff000007947 */ /* 0x022fea000383ffff */
        .weak           $__internal_53_$__cuda_sm70_shflsync_bfly_p
        .type           $__internal_53_$__cuda_sm70_shflsync_bfly_p,@function
        .size           $__internal_53_$__cuda_sm70_shflsync_bfly_p,($__internal_54_$__cuda_sm70_shflsync_idx_p - $__internal_53_$__cuda_sm70_shflsync_bfly_p)
$__internal_53_$__cuda_sm70_shflsync_bfly_p:
[----:B------:R-:W-:Y:S02]  /*10d00*/  MOV R169, 0xffffffff ;  /* 0xffffffff00a97802 */ /* 0x000fe40000000f00 */
[----:B------:R-:W-:Y:S02]  /*10d10*/  MOV R3, 0x1f ;  /* 0x0000001f00037802 */ /* 0x000fe40000000f00 */
[----:B------:R-:W-:Y:S04]  /*10d20*/  WARPSYNC R169 ;  /* 0x000000a900007348 */ /* 0x000fe80003800000 */
[----:B------:R1:W2:Y:S02]  /*10d30*/  SHFL.BFLY PT, R0, R132, R0, R3 ;  /* 0x0c00000084007389 */ /* 0x0002a400000e0003 */
[----:B-1----:R-:W-:-:S04]  /*10d40*/  MOV R3, 0x0 ;  /* 0x0000000000037802 */ /* 0x002fc80000000f00 */
[----:B--2---:R-:W-:Y:S05]  /*10d50*/  RET.REL.NODEC R2 `(_ZN7cutlass13device_kernelIN5flash19enable_sm80_to_sm89INS1_16FlashAttnFwdSm80INS1_25CollectiveMainloopFwdSm80ILi8ELi1ELb1EN4cute5tupleIJNS5_1CILi128EEENS7_ILi48EEENS7_ILi256EEEEEELi256ENS_6half_tEfNS_4arch4Sm80ELb0ELb0ELb0ELb1ELb1ELb0ELb1ELb1EEENS1_21CollectiveEpilogueFwdINS6_IJS8_SA_S9_EEENS6_IJNS7_ILi1EEESI_SI_EEESC_SE_Li256ELb1ELb1ELb1ELb0EEENS1_36VarlenDynamicPersistentTileSchedulerILi128ELi48ELi256ELi256ELb1ELb1ELb0ELb0ELb1ELb1EEEEEEEEEvNT_6ParamsE) ;  /* 0xfffef2a002007950 */ /* 0x004fea0003c3ffff */
        .weak           $__internal_54_$__cuda_sm70_shflsync_idx_p
        .type           $__internal_54_$__cuda_sm70_shflsync_idx_p,@function
        .size           $__internal_54_$__cuda_sm70_shflsync_idx_p,($__internal_55_$__cuda_sm70_shflsync_up_p - $__internal_54_$__cuda_sm70_shflsync_idx_p)
$__internal_54_$__cuda_sm70_shflsync_idx_p:
[----:B------:R1:W-:Y:S04]  /*10d60*/  STL [R1+0x190], R5 ;  /* 0x0001900501007387 */ /* 0x0003e80000100800 */
[----:B------:R2:W-:Y:S01]  /*10d70*/  STL [R1+0x18c], R4 ;  /* 0x00018c0401007387 */ /* 0x0005e20000100800 */
[----:B-1----:R-:W-:-:S03]  /*10d80*/  MOV R5, 0xffffffff ;  /* 0xffffffff00057802 */ /* 0x002fc60000000f00 */
[----:B--2---:R-:W2:Y:S01]  /*10d90*/  LDL.LU R4, [R1] ;  /* 0x0000000001047983 */ /* 0x004ea20000300800 */
[----:B------:R-:W-:Y:S04]  /*10da0*/  WARPSYNC R5 ;  /* 0x0000000500007348 */ /* 0x000fe80003800000 */
[----:B--2---:R1:W2:Y:S04]  /*10db0*/  SHFL.IDX PT, R0, R4, R3, R0 ;  /* 0x0000000304007389 */ /* 0x0042a800000e0000 */
[----:B-1----:R1:W5:Y:S04]  /*10dc0*/  LDL.LU R5, [R1+0x190] ;  /* 0x0001900001057983 */ /* 0x0023680000300800 */
[----:B------:R1:W5:Y:S01]  /*10dd0*/  LDL.LU R4, [R1+0x18c] ;  /* 0x00018c0001047983 */ /* 0x0003620000300800 */
[----:B------:R-:W-:-:S04]  /*10de0*/  MOV R3, 0x0 ;  /* 0x0000000000037802 */ /* 0x000fc80000000f00 */
[----:B--2---:R-:W-:Y:S05]  /*10df0*/  RET.REL.NODEC R2 `(_ZN7cutlass13device_kernelIN5flash19enable_sm80_to_sm89INS1_16FlashAttnFwdSm80INS1_25CollectiveMainloopFwdSm80ILi8ELi1ELb1EN4cute5tupleIJNS5_1CILi128EEENS7_ILi48EEENS7_ILi256EEEEEELi256ENS_6half_tEfNS_4arch4Sm80ELb0ELb0ELb0ELb1ELb1ELb0ELb1ELb1EEENS1_21CollectiveEpilogueFwdINS6_IJS8_SA_S9_EEENS6_IJNS7_ILi1EEESI_SI_EEESC_SE_Li256ELb1ELb1ELb1ELb0EEENS1_36VarlenDynamicPersistentTileSchedulerILi128ELi48ELi256ELi256ELb1ELb1ELb0ELb0ELb1ELb1EEEEEEEEEvNT_6ParamsE) ;  /* 0xfffef20002007950 */ /* 0x004fea0003c3ffff */
        .weak           $__internal_55_$__cuda_sm70_shflsync_up_p
        .type           $__internal_55_$__cuda_sm70_shflsync_up_p,@function
        .size           $__internal_55_$__cuda_sm70_shflsync_up_p,($__internal_56_$__cuda_sm70_votesync_ballot - $__internal_55_$__cuda_sm70_shflsync_up_p)
$__internal_55_$__cuda_sm70_shflsync_up_p:
[----:B------:R-:W-:Y:S02]  /*10e00*/  MOV R4, RZ ;  /* 0x000000ff00047202 */ /* 0x000fe40000000f00 */
[----:B------:R-:W-:-:S04]  /*10e10*/  MOV R11, 0xffffffff ;  /* 0xffffffff000b7802 */ /* 0x000fc80000000f00 */
[----:B------:R-:W-:Y:S04]  /*10e20*/  WARPSYNC R11 ;  /* 0x0000000b00007348 */ /* 0x000fe80003800000 */
[----:B------:R1:W2:Y:S02]  /*10e30*/  SHFL.UP PT, R4, R0, R3, R4 ;  /* 0x0400000300047389 */ /* 0x0002a400000e0004 */
[----:B-1----:R-:W-:-:S04]  /*10e40*/  MOV R3, 0x0 ;  /* 0x0000000000037802 */ /* 0x002fc80000000f00 */
[----:B--2---:R-:W-:Y:S05]  /*10e50*/  RET.REL.NODEC R2 `(_ZN7cutlass13device_kernelIN5flash19enable_sm80_to_sm89INS1_16FlashAttnFwdSm80INS1_25CollectiveMainloopFwdSm80ILi8ELi1ELb1EN4cute5tupleIJNS5_1CILi128EEENS7_ILi48EEENS7_ILi256EEEEEELi256ENS_6half_tEfNS_4arch4Sm80ELb0ELb0ELb0ELb1ELb1ELb0ELb1ELb1EEENS1_21CollectiveEpilogueFwdINS6_IJS8_SA_S9_EEENS6_IJNS7_ILi1EEESI_SI_EEESC_SE_Li256ELb1ELb1ELb1ELb0EEENS1_36VarlenDynamicPersistentTileSchedulerILi128ELi48ELi256ELi256ELb1ELb1ELb0ELb0ELb1ELb1EEEEEEEEEvNT_6ParamsE) ;  /* 0xfffef1a002007950 */ /* 0x004fea0003c3ffff */
        .weak           $__internal_56_$__cuda_sm70_votesync_ballot
        .type           $__internal_56_$__cuda_sm70_votesync_ballot,@function
        .size           $__internal_56_$__cuda_sm70_votesync_ballot,(.L_x_6529 - $__internal_56_$__cuda_sm70_votesync_ballot)
$__internal_56_$__cuda_sm70_votesync_ballot:
[----:B------:R-:W-:Y:S01]  /*10e60*/  ISETP.NE.U32.AND P0, PT, R0, 0x1, PT ;  /* 0x000000010000780c */ /* 0x000fe20003f05070 */
[----:B------:R-:W-:-:S04]  /*10e70*/  IMAD.MOV.U32 R3, RZ, RZ, -0x1 ;  /* 0xffffffffff037424 */ /* 0x000fc800078e00ff */
[----:B------:R-:W-:Y:S08]  /*10e80*/  WARPSYNC R3 ;  /* 0x0000000300007348 */ /* 0x000ff00003800000 */
[----:B------:R-:W-:-:S04]  /*10e90*/  VOTE.ANY R0, PT, !P0 ;  /* 0x0000000000007806 */ /* 0x000fc800040e0100 */
[----:B------:R-:W-:Y:S01]  /*10ea0*/  LOP3.LUT R0, R0, R3, RZ, 0xc0, !PT ;  /* 0x0000000300007212 */ /* 0x000fe200078ec0ff */
[----:B------:R-:W-:-:S04]  /*10eb0*/  IMAD.MOV.U32 R3, RZ, RZ, 0x0 ;  /* 0x00000000ff037424 */ /* 0x000fc800078e00ff */
[----:B------:R-:W-:Y:S05]  /*10ec0*/  RET.REL.NODEC R2 `(_ZN7cutlass13device_kernelIN5flash19enable_sm80_to_sm89INS1_16FlashAttnFwdSm80INS1_25CollectiveMainloopFwdSm80ILi8ELi1ELb1EN4cute5tupleIJNS5_1CILi128EEENS7_ILi48EEENS7_ILi256EEEEEELi256ENS_6half_tEfNS_4arch4Sm80ELb0ELb0ELb0ELb1ELb1ELb0ELb1ELb1EEENS1_21CollectiveEpilogueFwdINS6_IJS8_SA_S9_EEENS6_IJNS7_ILi1EEESI_SI_EEESC_SE_Li256ELb1ELb1ELb1ELb0EEENS1_36VarlenDynamicPersistentTileSchedulerILi128ELi48ELi256ELi256ELb1ELb1ELb0ELb0ELb1ELb1EEEEEEEEEvNT_6ParamsE) ;  /* 0xfffef13002007950 */ /* 0x000fea0003c3ffff */
.L_x_3384:
        /* <DEDUP_REMOVED lines=11> */
.L_x_6529:


//--------------------- .text._ZN7cutlass13device_kernelIN5flash19enable_sm80_to_sm89INS1_16FlashAttnFwdSm80INS1_25CollectiveMainloopFwdSm80ILi8ELi1ELb0EN4cute5tupleIJNS5_1CILi128EEENS7_ILi32EEENS7_ILi256EEEEEELi256ENS_6half_tEfNS_4arch4Sm80ELb0ELb0ELb0ELb1ELb1ELb1ELb1ELb1EEENS1_21CollectiveEpilogueFwdINS6_IJS8_SA_S9_EEENS6_IJNS7_ILi1EEESI_SI_EEESC_SE_Li256ELb1ELb1ELb1ELb0EEENS1_36VarlenDynamicPersistentTileSchedulerILi128ELi32ELi256ELi256ELb1ELb1ELb0ELb0ELb1ELb1EEEEEEEEEvNT_6ParamsE --------------------------
	.section	.text._ZN7cutlass13device_kernelIN5flash19enable_sm80_to_sm89INS1_16FlashAttnFwdSm80INS1_25CollectiveMainloopFwdSm80ILi8ELi1ELb0EN4cute5tupleIJNS5_1CILi128EEENS7_ILi32EEENS7_ILi256EEEEEELi256ENS_6half_tEfNS_4arch4Sm80ELb0ELb0ELb0ELb1ELb1ELb1ELb1ELb1EEENS1_21CollectiveEpilogueFwdINS6_IJS8_SA_S9_EEENS6_IJNS7_ILi1EEESI_SI_EEESC_SE_Li256ELb1ELb1ELb1ELb0EEENS1_36VarlenDynamicPersistentTileSchedulerILi128ELi32ELi256ELi256ELb1ELb1ELb0ELb0ELb1ELb1EEEEEEEEEvNT_6ParamsE,"ax",@progbits
	.sectioninfo	@"SHI_REGISTERS=255"
	.align	128
.text._ZN7cutlass13device_kernelIN5flash19enable_sm80_to_sm89INS1_16FlashAttnFwdSm80INS1_25CollectiveMainloopFwdSm80ILi8ELi1ELb0EN4cute5tupleIJNS5_1CILi128EEENS7_ILi32EEENS7_ILi256EEEEEELi256ENS_6half_tEfNS_4arch4Sm80ELb0ELb0ELb0ELb1ELb1ELb1ELb1ELb1EEENS1_21CollectiveEpilogueFwdINS6_IJS8_SA_S9_EEENS6_IJNS7_ILi1EEESI_SI_EEESC_SE_Li256ELb1ELb1ELb1ELb0EEENS1_36VarlenDynamicPersistentTileSchedulerILi128ELi32ELi256ELi256ELb1ELb1ELb0ELb0ELb1ELb1EEEEEEEEEvNT_6ParamsE:
        .type           _ZN7cutlass13device_kernelIN5flash19enable_sm80_to_sm89INS1_16FlashAttnFwdSm80INS1_25CollectiveMainloopFwdSm80ILi8ELi1ELb0EN4cute5tupleIJNS5_1CILi128EEENS7_ILi32EEENS7_ILi256EEEEEELi256ENS_6half_tEfNS_4arch4Sm80ELb0ELb0ELb0ELb1ELb1ELb1ELb1ELb1EEENS1_21CollectiveEpilogueFwdINS6_IJS8_SA_S9_EEENS6_IJNS7_ILi1EEESI_SI_EEESC_SE_Li256ELb1ELb1ELb1ELb0EEENS1_36VarlenDynamicPersistentTileSchedulerILi128ELi32ELi256ELi256ELb1ELb1ELb0ELb0ELb1ELb1EEEEEEEEEvNT_6ParamsE,@function
        .size           _ZN7cutlass13device_kernelIN5flash19enable_sm80_to_sm89INS1_16FlashAttnFwdSm80INS1_25CollectiveMainloopFwdSm80ILi8ELi1ELb0EN4cute5tupleIJNS5_1CILi128EEENS7_ILi32EEENS7_ILi256EEEEEELi256ENS_6half_tEfNS_4arch4Sm80ELb0ELb0ELb0ELb1ELb1ELb1ELb1ELb1EEENS1_21CollectiveEpilogueFwdINS6_IJS8_SA_S9_EEENS6_IJNS7_ILi1EEESI_SI_EEESC_SE_Li256ELb1ELb1ELb1ELb0EEENS1_36VarlenDynamicPersistentTileSchedulerILi128ELi32ELi256ELi256ELb1ELb1ELb0ELb0ELb1ELb1EEEEEEEEEvNT_6ParamsE,(.L_x_6534 - _ZN7cutlass13device_kernelIN5flash19enable_sm80_to_sm89INS1_16FlashAttnFwdSm80INS1_25CollectiveMainloopFwdSm80ILi8ELi1ELb0EN4cute5tupleIJNS5_1CILi128EEENS7_ILi32EEENS7_ILi256EEEEEELi256ENS_6half_tEfNS_4arch4Sm80ELb0ELb0ELb0ELb1ELb1ELb1ELb1ELb1EEENS1_21CollectiveEpilogueFwdINS6_IJS8_SA_S9_EEENS6_IJNS7_ILi1EEESI_SI_EEESC_SE_Li256ELb1ELb1ELb1ELb0EEENS1_36VarlenDynamicPersistentTileSchedulerILi128ELi32ELi256ELi256ELb1ELb1ELb0ELb0ELb1ELb1EEEEEEEEEvNT_6ParamsE)
        .other          _ZN7cutlass13device_kernelIN5flash19enable_sm80_to_sm89INS1_16FlashAttnFwdSm80INS1_25CollectiveMainloopFwdSm80ILi8ELi1ELb0EN4cute5tupleIJNS5_1CILi128EEENS7_ILi32EEENS7_ILi256EEEEEELi256ENS_6half_tEfNS_4arch4Sm80ELb0ELb0ELb0ELb1ELb1ELb1ELb1ELb1EEENS1_21CollectiveEpilogueFwdINS6_IJS8_SA_S9_EEENS6_IJNS7_ILi1EEESI_SI_EEESC_SE_Li256ELb1ELb1ELb1ELb0EEENS1_36VarlenDynamicPersistentTileSchedulerILi128ELi32ELi256ELi256ELb1ELb1ELb0ELb0ELb1ELb1EEEEEEEEEvNT_6ParamsE,@"STO_CUDA_ENTRY STV_DEFAULT"
_ZN7cutlass13device_kernelIN5flash19enable_sm80_to_sm89INS1_16FlashAttnFwdSm80INS1_25CollectiveMainloopFwdSm80ILi8ELi1ELb0EN4cute5tupleIJNS5_1CILi128EEENS7_ILi32EEENS7_ILi256EEEEEELi256ENS_6half_tEfNS_4arch4Sm80ELb0ELb0ELb0ELb1ELb1ELb1ELb1ELb1EEENS1_21CollectiveEpilogueFwdINS6_IJS8_SA_S9_EEENS6_IJNS7_ILi1EEESI_SI_EEESC_SE_Li256ELb1ELb1ELb1ELb0EEENS1_36VarlenDynamicPersistentTileSchedulerILi128ELi32ELi256ELi256ELb1ELb1ELb0ELb0ELb1ELb1EEEEEEEEEvNT_6ParamsE:
        /* <DEDUP_REMOVED lines=52> */
.L_x_3390:
        /* <DEDUP_REMOVED lines=17> */
.L_x_3562:
        /* <DEDUP_REMOVED lines=16> */
.L_x_3563:
[----:B---3--:R-:W-:-:S05]  /*0550*/  IMAD R0, R0, c[0x0][0x538], RZ ;  /* 0x00014e0000007a24 */ /* 0x008fca00078e02ff */
[----:B------:R-:W-:-:S04]  /*0560*/  IADD3 R6, R0, R6, RZ ;  /* 0x0000000600067210 */ /* 0x000fc80007ffe0ff */
[----:B------:R-:W-:-:S13]  /*0570*/  ISETP.GT.AND P0, PT, R6, UR4, PT ;  /* 0x0000000406007c0c */ /* 0x000fda000bf04270 */
[----:B-12---:R-:W-:Y:S05]  /*0580*/  @!P0 BRA `(.L_x_3390) ;  /* 0xfffffdb000008947 */ /* 0x006fea000383ffff */
.L_x_3386:
[----:B------:R-:W-:-:S05]  /*0590*/  IADD3 R12, -R0, R6, RZ ;  /* 0x00000006000c7210 */ /* 0x000fca0007ffe1ff */
[----:B------:R-:W-:-:S05]  /*05a0*/  IMAD R0, R4, c[0x0][0x538], R12 ;  /* 0x00014e0004007a24 */ /* 0x000fca00078e020c */
[----:B------:R-:W-:Y:S01]  /*05b0*/  ISETP.GT.AND P0, PT, R0, UR4, PT ;  /* 0x0000000400007c0c */ /* 0x000fe2000bf04270 */
[----:B------:R-:W-:-:S12]  /*05c0*/  BRA.DIV ~URZ, `(.L_x_3391) ;  /* 0x00016c427f007947 */ /* 0x000fd8000b800000 */
[----:B------:R-:W-:-:S04]  /*05d0*/  VOTE.ANY R0, PT, !P0 ;  /* 0x0000000000007806 */ /* 0x000fc800040e0100 */
.L_x_3564:
[----:B------:R1:W3:Y:S01]  /*05e0*/  POPC R13, R0 ;  /* 0x00000000000d7309 */ /* 0x0002e20000000000 */
[----:B------:R-:W-:Y:S05]  /*05f0*/  BRA.DIV ~URZ, `(.L_x_3392) ;  /* 0x00016c527f007947 */ /* 0x000fea000b800000 */
[----:B---3--:R3:W4:Y:S01]  /*0600*/  SHFL.IDX PT, R11, R8, R13, 0x1f ;  /* 0x00001f0d080b7589 */ /* 0x00872200000e0000 */
[----:B------:R-:W-:-:S03]  /*0610*/  MOV R6, RZ ;  /* 0x000000ff00067202 */ /* 0x000fc60000000f00 */
[----:B------:R3:W1:Y:S04]  /*0620*/  SHFL.IDX PT, R10, R7, R13, 0x1f ;  /* 0x00001f0d070a7589 */ /* 0x00066800000e0000 */
.L_x_3565:
[----:B------:R-:W-:Y:S01]  /*0630*/  ISETP.NE.AND P0, PT, R0, RZ, PT ;  /* 0x000000ff0000720c */ /* 0x000fe20003f05270 */
[----:B------:R-:W-:-:S12]  /*0640*/  BSSY B0, `(.L_x_3393) ;  /* 0x0000005000007945 */ /* 0x000fd80003800000 */
[----:B------:R-:W-:Y:S05]  /*0650*/  @!P0 BRA `(.L_x_3394) ;  /* 0x0000003000008947 */ /* 0x000fea0003800000 */
[----:B------:R-:W-:Y:S01]  /*0660*/  IADD3 R202, R13, -0x1, RZ ;  /* 0xffffffff0dca7810 */ /* 0x000fe20007ffe0ff */
[----:B------:R-:W-:Y:S05]  /*0670*/  BRA.DIV ~URZ, `(.L_x_3395) ;  /* 0x00016cb27f007947 */ /* 0x000fea000b800000 */
[----:B------:R3:W4:Y:S02]  /*0680*/  SHFL.IDX PT, R6, R4, R202, 0x1f ;  /* 0x00001fca04067589 */ /* 0x00072400000e0000 */
.L_x_3394:
[----:B------:R-:W-:Y:S05]  /*0690*/  BSYNC B0 ;  /* 0x0000000000007941 */ /* 0x000fea0003800000 */
.L_x_3393:
        /* <DEDUP_REMOVED lines=65> */
.L_x_3387:
[----:B--2---:R-:W-:Y:S01]  /*0ab0*/  IMAD.MOV.U32 R229, RZ, RZ, RZ ;  /* 0x000000ffffe57224 */ /* 0x004fe200078e00ff */
[----:B------:R-:W-:Y:S01]  /*0ac0*/  MOV R230, RZ ;  /* 0x000000ff00e67202 */ /* 0x000fe20000000f00 */
[----:B------:R-:W-:Y:S01]  /*0ad0*/  IMAD.U32 R228, RZ, RZ, UR4 ;  /* 0x00000004ffe47e24 */ /* 0x000fe2000f8e00ff */
[----:B------:R-:W-:Y:S02]  /*0ae0*/  MOV R231, c[0x0][0x53c] ;  /* 0x00014f0000e77a02 */ /* 0x000fe40000000f00 */
.L_x_3396:
[----:B------:R-:W-:Y:S01]  /*0af0*/  ISETP.NE.AND P0, PT, R14, RZ, PT ;  /* 0x000000ff0e00720c */ /* 0x000fe20003f05270 */
[----:B------:R-:W-:-:S12]  /*0b00*/  WARPSYNC 0xffffffff ;  /* 0xffffffff00007948 */ /* 0x000fd80003800000 */
[----:B------:R1:W-:Y:S04]  /*0b10*/  @!P0 STS.128 [0x20080], R228 ;  /* 0x020080e4ff008388 */ /* 0x0003e80000000c00 */
[----:B------:R-:W-:Y:S06]  /*0b20*/  BAR.ARV 0x5, 0x100 ;  /* 0x0144000000007b1d */ /* 0x000fec0000002000 */
.L_x_3385:
        /* <DEDUP_REMOVED lines=34> */
[C---:B------:R-:W-:Y:S01]  /*0d50*/  IMAD.SHL.U32 R8, R213.reuse, 0x40, RZ ;  /* 0x00000040d5087824 */ /* 0x040fe200078e00ff */
[----:B------:R-:W-:Y:S01]  /*0d60*/  LEA.HI R0, R2, R4, RZ, 0x3 ;  /* 0x0000000402007211 */ /* 0x000fe200078f18ff */
[C---:B------:R-:W-:Y:S01]  /*0d70*/  IMAD.SHL.U32 R140, R213.reuse, 0x4, RZ ;  /* 0x00000004d58c7824 */ /* 0x040fe200078e00ff */
        /* <DEDUP_REMOVED lines=109> */
[----:B------:R-:W-:Y:S01]  /*1450*/  STL [R1+0x38], R30 ;  /* 0x0000381e01007387 */ /* 0x000fe20000100800 */
[----:B------:R-:W-:Y:S01]  /*1460*/  SHF.R.S32.HI R6, RZ, 0x1f, R139 ;  /* 0x0000001fff067819 */ /* 0x000fe2000001148b */
[----:B------:R-:W-:Y:S01]  /*1470*/  IMAD.SHL.U32 R249, R8, 0x2, RZ ;  /* 0x0000000208f97824 */ /* 0x000fe200078e00ff */
[----:B------:R-:W-:Y:S01]  /*1480*/  LOP3.LUT R11, R29, 0x38, R134, 0xf8, !PT ;  /* 0x000000381d0b7812 */ /* 0x000fe200078ef886 */
        /* <DEDUP_REMOVED lines=12> */
[----:B------:R-:W-:Y:S02]  /*1550*/  LOP3.LUT R205, R5, 0xfffffff8, RZ, 0xc0, !PT ;  /* 0xfffffff805cd7812 */ /* 0x000fe400078ec0ff */
[----:B------:R-:W-:-:S02]  /*1560*/  LEA R9, R9, 0x10080, 0x1 ;  /* 0x0001008009097811 */ /* 0x000fc400078e08ff */
[C---:B------:R-:W-:Y:S02]  /*1570*/  IADD3 R35, R249.reuse, 0x18, RZ ;  /* 0x00000018f9237810 */ /* 0x040fe40007ffe0ff */
[C---:B------:R-:W-:Y:S02]  /*1580*/  IADD3 R34, R249.reuse, 0x30, RZ ;  /* 0x00000030f9227810 */ /* 0x040fe40007ffe0ff */
[----:B------:R-:W-:Y:S02]  /*1590*/  IADD3 R31, R249, 0x48, RZ ;  /* 0x00000048f91f7810 */ /* 0x000fe40007ffe0ff */
[----:B-1----:R-:W-:Y:S02]  /*15a0*/  SHF.L.U64.HI R16, R143, 0x1, R7 ;  /* 0x000000018f107819 */ /* 0x002fe40000010207 */
[----:B------:R-:W-:Y:S02]  /*15b0*/  SHF.L.U64.HI R7, R139, 0x1, R6 ;  /* 0x000000018b077819 */ /* 0x000fe40000010206 */
[C---:B------:R-:W-:Y:S01]  /*15c0*/  IADD3 R28, R249.reuse, 0x60, RZ ;  /* 0x00000060f91c7810 */ /* 0x040fe20007ffe0ff */
[----:B------:R-:W-:Y:S01]  /*15d0*/  STL [R1+0x34], R16 ;  /* 0x0000341001007387 */ /* 0x000fe20000100800 */
[----:B------:R-:W-:-:S02]  /*15e0*/  IADD3 R25, R249, 0x78, RZ ;  /* 0x00000078f9197810 */ /* 0x000fc40007ffe0ff */
[C---:B------:R-:W-:Y:S01]  /*15f0*/  IADD3 R22, R249.reuse, 0x90, RZ ;  /* 0x00000090f9167810 */ /* 0x040fe20007ffe0ff */
[----:B------:R1:W-:Y:S01]  /*1600*/  STL [R1+0x30], R7 ;  /* 0x0000300701007387 */ /* 0x0003e20000100800 */
[C---:B------:R-:W-:Y:S02]  /*1610*/  IADD3 R250, R249.reuse, 0xf8, RZ ;  /* 0x000000f8f9fa7810 */ /* 0x040fe40007ffe0ff */
[----:B------:R-:W-:Y:S01]  /*1620*/  SEL R6, R12, 0xffffffe0, !P1 ;  /* 0xffffffe00c067807 */ /* 0x000fe20004800000 */
[----:B------:R2:W-:Y:S01]  /*1630*/  STL [R1+0x2c], R2 ;  /* 0x00002c0201007387 */ /* 0x0005e20000100800 */
[C---:B------:R-:W-:Y:S02]  /*1640*/  IADD3 R252, R249.reuse, 0xe8, RZ ;  /* 0x000000e8f9fc7810 */ /* 0x040fe40007ffe0ff */
[----:B------:R-:W-:Y:S01]  /*1650*/  IADD3 R251, R249, 0xf0, RZ ;  /* 0x000000f0f9fb7810 */ /* 0x000fe20007ffe0ff */
[----:B------:R3:W-:Y:S01]  /*1660*/  STL [R1+0x50], R8 ;  /* 0x0000500801007387 */ /* 0x0007e20000100800 */
[----:B------:R-:W-:Y:S01]  /*1670*/  LEA R194, R3, 0x10080, 0x1 ;  /* 0x0001008003c27811 */ /* 0x000fe200078e08ff */
[----:B------:R-:W-:Y:S01]  /*1680*/  IMAD.IADD R241, R237, 0x1, R6 ;  /* 0x00000001edf17824 */ /* 0x000fe200078e0206 */
[----:B------:R-:W-:Y:S01]  /*1690*/  LEA R186, R4, 0x8080, 0x1 ;  /* 0x0000808004ba7811 */ /* 0x000fe200078e08ff */
[----:B------:R4:W-:Y:S01]  /*16a0*/  STL [R1], R0 ;  /* 0x0000000001007387 */ /* 0x0009e20000100800 */
[C---:B------:R-:W-:Y:S01]  /*16b0*/  IADD3 R37, R249.reuse, 0x8, RZ ;  /* 0x00000008f9257810 */ /* 0x040fe20007ffe0ff */
[----:B------:R-:W-:Y:S01]  /*16c0*/  IMAD.IADD R240, R6, 0x1, R238 ;  /* 0x0000000106f07824 */ /* 0x000fe200078e02ee */
[----:B------:R-:W-:Y:S01]  /*16d0*/  IADD3 R36, R249, 0x10, RZ ;  /* 0x00000010f9247810 */ /* 0x000fe20007ffe0ff */
[----:B------:R-:W-:Y:S01]  /*16e0*/  STL [R1+0x28], R10 ;  /* 0x0000280a01007387 */ /* 0x000fe20000100800 */
[----:B------:R-:W-:-:S02]  /*16f0*/  IADD3 R199, R134, 0x80, RZ ;  /* 0x0000008086c77810 */ /* 0x000fc40007ffe0ff */
[----:B------:R-:W-:Y:S01]  /*1700*/  IADD3 R200, R134, 0xc0, RZ ;  /* 0x000000c086c87810 */ /* 0x000fe20007ffe0ff */
[----:B------:R5:W-:Y:S01]  /*1710*/  STL [R1+0x24], R9 ;  /* 0x0000240901007387 */ /* 0x000be20000100800 */
[C---:B------:R-:W-:Y:S02]  /*1720*/  IADD3 R248, R249.reuse, 0x20, RZ ;  /* 0x00000020f9f87810 */ /* 0x040fe40007ffe0ff */
[----:B------:R-:W-:Y:S02]  /*1730*/  IADD3 R247, R249, 0x28, RZ ;  /* 0x00000028f9f77810 */ /* 0x000fe40007ffe0ff */
        /* <DEDUP_REMOVED lines=8> */
[----:B------:R-:W-:Y:S01]  /*17c0*/  LEA R235, R2, 0x10080, 0x1 ;  /* 0x0001008002eb7811 */ /* 0x000fe200078e08ff */
[----:B------:R-:W-:Y:S01]  /*17d0*/  IMAD.IADD R242, R240, 0x1, R7 ;  /* 0x00000001f0f27824 */ /* 0x000fe200078e0207 */
[----:B------:R-:W-:-:S02]  /*17e0*/  LEA R5, R8, 0x10080, 0x1 ;  /* 0x0001008008057811 */ /* 0x000fc400078e08ff */
[----:B------:R-:W-:Y:S02]  /*17f0*/  SHF.R.S32.HI R8, RZ, 0x1f, R35 ;  /* 0x0000001fff087819 */ /* 0x000fe40000011423 */
[----:B----4-:R-:W-:Y:S01]  /*1800*/  SEL R0, R19, 0xffffffc0, !P3 ;  /* 0xffffffc013007807 */ /* 0x010fe20005800000 */
[----:B------:R1:W-:Y:S01]  /*1810*/  STL [R1+0x20], R5 ;  /* 0x0000200501007387 */ /* 0x0003e20000100800 */
[----:B------:R-:W-:Y:S02]  /*1820*/  SHF.R.S32.HI R8, RZ, 0x1f, R34 ;  /* 0x0000001fff087819 */ /* 0x000fe40000011422 */
[----:B------:R-:W-:Y:S01]  /*1830*/  SEL R2, R12, 0xffffffe0, !P4 ;  /* 0xffffffe00c027807 */ /* 0x000fe20006000000 */
[----:B------:R-:W-:Y:S01]  /*1840*/  IMAD.IADD R197, R194, 0x1, R0 ;  /* 0x00000001c2c57824 */ /* 0x000fe200078e0200 */
[C---:B------:R-:W-:Y:S01]  /*1850*/  IADD3 R19, R249.reuse, 0xa8, RZ ;  /* 0x000000a8f9137810 */ /* 0x040fe20007ffe0ff */
[----:B------:R-:W-:Y:S01]  /*1860*/  IMAD.IADD R189, R0, 0x1, R186 ;  /* 0x0000000100bd7824 */ /* 0x000fe200078e02ba */
[----:B------:R-:W-:Y:S01]  /*1870*/  SHF.R.S32.HI R8, RZ, 0x1f, R31 ;  /* 0x0000001fff087819 */ /* 0x000fe2000001141f */
[----:B------:R-:W-:Y:S01]  /*1880*/  IMAD.IADD R195, R194, 0x1, R2 ;  /* 0x00000001c2c37824 */ /* 0x000fe200078e0202 */
[----:B------:R-:W-:Y:S01]  /*1890*/  IADD3 R12, R249, 0xc0, RZ ;  /* 0x000000c0f90c7810 */ /* 0x000fe20007ffe0ff */
[----:B------:R-:W-:Y:S01]  /*18a0*/  IMAD.IADD R187, R2, 0x1, R186 ;  /* 0x0000000102bb7824 */ /* 0x000fe200078e02ba */
[----:B------:R-:W-:Y:S01]  /*18b0*/  SHF.R.S32.HI R8, RZ, 0x1f, R28 ;  /* 0x0000001fff087819 */ /* 0x000fe2000001141c */
[----:B------:R-:W-:Y:S01]  /*18c0*/  IMAD.IADD R196, R195, 0x1, R0 ;  /* 0x00000001c3c47824 */ /* 0x000fe200078e0200 */
[----:B-----5:R-:W-:Y:S01]  /*18d0*/  IADD3 R9, R249, 0xd8, RZ ;  /* 0x000000d8f9097810 */ /* 0x020fe20007ffe0ff */
[----:B------:R-:W-:Y:S01]  /*18e0*/  IMAD.IADD R188, R0, 0x1, R187 ;  /* 0x0000000100bc7824 */ /* 0x000fe200078e02bb */
[----:B------:R-:W-:-:S02]  /*18f0*/  SHF.R.S32.HI R8, RZ, 0x1f, R25 ;  /* 0x0000001fff087819 */ /* 0x000fc40000011419 */
[----:B------:R-:W-:Y:S02]  /*1900*/  SHF.R.S32.HI R8, RZ, 0x1f, R22 ;  /* 0x0000001fff087819 */ /* 0x000fe40000011416 */
[----:B------:R-:W-:Y:S02]  /*1910*/  SHF.R.S32.HI R8, RZ, 0x1f, R19 ;  /* 0x0000001fff087819 */ /* 0x000fe40000011413 */
[----:B------:R-:W-:Y:S02]  /*1920*/  SHF.R.S32.HI R8, RZ, 0x1f, R12 ;  /* 0x0000001fff087819 */ /* 0x000fe4000001140c */
[----:B------:R-:W-:Y:S02]  /*1930*/  SHF.R.S32.HI R8, RZ, 0x1f, R9 ;  /* 0x0000001fff087819 */ /* 0x000fe40000011409 */
[----:B-1----:R-:W-:Y:S02]  /*1940*/  IADD3 R5, R249, 0xe0, RZ ;  /* 0x000000e0f9057810 */ /* 0x002fe40007ffe0ff */
[----:B------:R-:W-:-:S02]  /*1950*/  SHF.R.S32.HI R9, RZ, 0x1f, R252 ;  /* 0x0000001fff097819 */ /* 0x000fc400000114fc */
[----:B------:R-:W-:Y:S02]  /*1960*/  SHF.R.S32.HI R5, RZ, 0x1f, R5 ;  /* 0x0000001fff057819 */ /* 0x000fe40000011405 */
[----:B------:R-:W-:Y:S02]  /*1970*/  SHF.R.S32.HI R5, RZ, 0x1f, R250 ;  /* 0x0000001fff057819 */ /* 0x000fe400000114fa */
[----:B------:R-:W-:Y:S02]  /*1980*/  LEA R5, R17, 0x10080, 0x1 ;  /* 0x0001008011057811 */ /* 0x000fe400078e08ff */
[----:B------:R-:W-:Y:S02]  /*1990*/  SHF.R.S32.HI R8, RZ, 0x1f, R251 ;  /* 0x0000001fff087819 */ /* 0x000fe400000114fb */
[----:B------:R-:W-:Y:S01]  /*19a0*/  LEA R9, R15, 0x10080, 0x1 ;  /* 0x000100800f097811 */ /* 0x000fe200078e08ff */
[----:B------:R1:W-:Y:S01]  /*19b0*/  STL [R1+0x1c], R5 ;  /* 0x00001c0501007387 */ /* 0x0003e20000100800 */
[----:B------:R-:W-:-:S02]  /*19c0*/  LEA R8, R14, 0x10080, 0x1 ;  /* 0x000100800e087811 */ /* 0x000fc400078e08ff */
[C---:B------:R-:W-:Y:S01]  /*19d0*/  IADD3 R30, R249.reuse, 0x50, RZ ;  /* 0x00000050f91e7810 */ /* 0x040fe20007ffe0ff */
[----:B------:R2:W-:Y:S01]  /*19e0*/  STL [R1+0x18], R9 ;  /* 0x0000180901007387 */ /* 0x0005e20000100800 */
[C---:B------:R-:W-:Y:S02]  /*19f0*/  IADD3 R29, R249.reuse, 0x58, RZ ;  /* 0x00000058f91d7810 */ /* 0x040fe40007ffe0ff */
[C---:B------:R-:W-:Y:S01]  /*1a00*/  IADD3 R27, R249.reuse, 0x68, RZ ;  /* 0x00000068f91b7810 */ /* 0x040fe20007ffe0ff */
[----:B------:R2:W-:Y:S01]  /*1a10*/  STL [R1+0x14], R8 ;  /* 0x0000140801007387 */ /* 0x0005e20000100800 */
        /* <DEDUP_REMOVED lines=8> */
[----:B-1----:R-:W-:-:S02]  /*1aa0*/  LEA R5, R13, 0x10080, 0x1 ;  /* 0x000100800d057811 */ /* 0x002fc400078e08ff */
[----:B------:R-:W-:Y:S02]  /*1ab0*/  IADD3 R10, R249, 0xd0, RZ ;  /* 0x000000d0f90a7810 */ /* 0x000fe40007ffe0ff */
[----:B------:R-:W-:Y:S01]  /*1ac0*/  SHF.R.S32.HI R38, RZ, 0x1f, R37 ;  /* 0x0000001fff267819 */ /* 0x000fe20000011425 */
[----:B------:R2:W-:Y:S01]  /*1ad0*/  STL [R1+0x10], R5 ;  /* 0x0000100501007387 */ /* 0x0005e20000100800 */
        /* <DEDUP_REMOVED lines=21> */
.L_x_3561:
        /* <DEDUP_REMOVED lines=42> */
.L_x_3397:
[----:B------:R-:W-:-:S04]  /*1ed0*/  ISETP.NE.U32.AND P0, PT, RZ, c[0x0][0x368], PT ;  /* 0x0000da00ff007a0c */ /* 0x000fc80003f05070 */
[----:B------:R-:W-:-:S13]  /*1ee0*/  ISETP.NE.AND.EX P0, PT, RZ, c[0x0][0x36c], PT, P0 ;  /* 0x0000db00ff007a0c */ /* 0x000fda0003f05300 */
[----:B------:R-:W-:Y:S05]  /*1ef0*/  @!P0 BRA `(.L_x_3398) ;  /* 0x0000004000008947 */ /* 0x000fea0003800000 */
[----:B---3--:R-:W-:-:S04]  /*1f00*/  IADD3 R4, P0, R232, c[0x0][0x368], RZ ;  /* 0x0000da00e8047a10 */ /* 0x008fc80007f1e0ff */
[----:B------:R-:W-:-:S05]  /*1f10*/  IADD3.X R5, R233, c[0x0][0x36c], RZ, P0, !PT ;  /* 0x0000db00e9057a10 */ /* 0x000fca00007fe4ff */
[----:B------:R1:W5:Y:S01]  /*1f20*/  LDG.E R10, [R4.64] ;  /* 0x00000008040a7981 */ /* 0x000362000c1e1900 */
[----:B------:R-:W-:Y:S05]  /*1f30*/  BRA `(.L_x_3399) ;  /* 0x0000005000007947 */ /* 0x000fea0003800000 */
.L_x_3398:
[----:B------:R-:W-:Y:S01]  /*1f40*/  MOV R10, UR6 ;  /* 0x00000006000a7c02 */ /* 0x000fe20008000f00 */
[----:B------:R-:W-:Y:S05]  /*1f50*/  @!P5 BRA `(.L_x_3399) ;  /* 0x000000300000d947 */ /* 0x000fea0003800000 */
[----:B---3--:R-:W2:Y:S04]  /*1f60*/  LDG.E R6, [R4.64] ;  /* 0x0000000804067981 */ /* 0x008ea8000c1e1900 */
[----:B------:R-:W2:Y:S02]  /*1f70*/  LDG.E R0, [R4.64+0x4] ;  /* 0x0000040804007981 */ /* 0x000ea4000c1e1900 */
[----:B--2---:R-:W-:Y:S02]  /*1f80*/  IADD3 R10, -R6, R0, RZ ;  /* 0x00000000060a7210 */ /* 0x004fe40007ffe1ff */
.L_x_3399:
        /* <DEDUP_REMOVED lines=57> */
.L_x_3401:
[----:B------:R-:W-:Y:S05]  /*2320*/  BSYNC B0 ;  /* 0x0000000000007941 */ /* 0x000fea0003800000 */
.L_x_3400:
        /* <DEDUP_REMOVED lines=46> */
[C---:B------:R-:W-:Y:S01]  /*2610*/  IMAD R4, R11.reuse, c[0x0][0x24c], R0 ;  /* 0x000093000b047a24 */ /* 0x040fe200078e0200 */
        /* <DEDUP_REMOVED lines=34> */
[----:B-1----:R-:W-:Y:S01]  /*2840*/  IMAD.WIDE.U32 R2, R20, c[0x0][0x260], R134 ;  /* 0x0000980014027a25 */ /* 0x002fe200078e0086 */
        /* <DEDUP_REMOVED lines=89> */
.L_x_3421:
        /* <DEDUP_REMOVED lines=10> */
[----:B-1----:R-:W-:Y:S01]  /*2e80*/  IMAD.MOV.U32 R4, RZ, RZ, R0 ;  /* 0x000000ffff047224 */ /* 0x002fe200078e0000 */
[----:B------:R-:W-:Y:S05]  /*2e90*/  ISETP.GT.OR P0, PT, R219, 0x1f, P0 ;  /* 0x0000001fdb00780c */ /* 0x000fea0000704670 */
[----:B------:R-:W-:Y:S05]  /*2ea0*/  @P1 IMAD.HI.U32 R2, R0, c[0x0][0x2bc], RZ ;  /* 0x0000af0000021a27 */ /* 0x000fea00078e00ff */
[----:B------:R-:W-:Y:S04]  /*2eb0*/  @P1 SHF.R.U32.HI R4, RZ, c[0x0][0x2c0], R2 ;  /* 0x0000b000ff041a19 */ /* 0x000fe80000011602 */
[C---:B------:R-:W-:Y:S04]  /*2ec0*/  @!P0 IADD3 R3, P1, R4.reuse, R72, RZ ;  /* 0x0000004804038210 */ /* 0x040fe80007f3e0ff */
[----:B------:R-:W-:Y:S02]  /*2ed0*/  @!P0 LEA.HI.X.SX32 R5, R4, R91, 0x1, P1 ;  /* 0x0000005b04058211 */ /* 0x000fe400008f0eff */
[C---:B------:R-:W-:Y:S04]  /*2ee0*/  @!P0 LEA R2, P1, R3.reuse, c[0x0][0x2a0], 0x2 ;  /* 0x0000a80003028a11 */ /* 0x040fe800078210ff */
[----:B------:R-:W-:Y:S05]  /*2ef0*/  @!P0 LEA.HI.X R3, R3, c[0x0][0x2a4], R5, 0x2, P1 ;  /* 0x0000a90003038a11 */ /* 0x000fea00008f1405 */
[----:B------:R1:W2:Y:S04]  /*2f00*/  @!P0 LDG.E R49, [R2.64] ;  /* 0x0000000802318981 */ /* 0x0002a8000c1e1900 */
[----:B------:R-:W-:Y:S01]  /*2f10*/  BAR.SYNC.DEFER_BLOCKING 0x0 ;  /* 0x0000000000007b1d */ /* 0x000fe20000010000 */
[----:B-1----:R-:W-:Y:S04]  /*2f20*/  IMAD.MOV R2, RZ, RZ, -R4 ;  /* 0x000000ffff027224 */ /* 0x002fe800078e0a04 */
[----:B------:R-:W-:Y:S04]  /*2f30*/  IMAD R50, R2, c[0x0][0x2b8], R0 ;  /* 0x0000ae0002327a24 */ /* 0x000fe800078e0200 */
[C---:B------:R-:W-:Y:S01]  /*2f40*/  IMAD.WIDE.U32 R2, R50.reuse, c[0x0][0x1e0], RZ ;  /* 0x0000780032027a25 */ /* 0x040fe200078e00ff */
[----:B------:R-:W-:Y:S05]  /*2f50*/  SHF.R.S32.HI R53, RZ, 0x1f, R50 ;  /* 0x0000001fff357819 */ /* 0x000fea0000011432 */
        /* <DEDUP_REMOVED lines=68> */
.L_x_3407:
[----:B------:R-:W-:Y:S05]  /*33a0*/  BSYNC B0 ;  /* 0x0000000000007941 */ /* 0x000fea0003800000 */
.L_x_3406:
        /* <DEDUP_REMOVED lines=81> */
.L_x_3410:
[----:B------:R-:W-:Y:S05]  /*38c0*/  BSYNC B0 ;  /* 0x0000000000007941 */ /* 0x000fea0003800000 */
.L_x_3409:
        /* <DEDUP_REMOVED lines=58> */
.L_x_3412:
[----:B------:R-:W-:Y:S05]  /*3c70*/  BSYNC B0 ;  /* 0x0000000000007941 */ /* 0x000fea0003800000 */
.L_x_3411:
        /* <DEDUP_REMOVED lines=58> */
.L_x_3414:
[----:B------:R-:W-:Y:S05]  /*4020*/  BSYNC B0 ;  /* 0x0000000000007941 */ /* 0x000fea0003800000 */
.L_x_3413:
        /* <DEDUP_REMOVED lines=58> */
.L_x_3405:
        /* <DEDUP_REMOVED lines=31> */
.L_x_3416:
[----:B------:R-:W-:Y:S05]  /*45c0*/  BSYNC B0 ;  /* 0x0000000000007941 */ /* 0x000fea0003800000 */
.L_x_3415:
        /* <DEDUP_REMOVED lines=147> */
.L_x_3418:
[----:B------:R-:W-:Y:S05]  /*4f00*/  BSYNC B0 ;  /* 0x0000000000007941 */ /* 0x000fea0003800000 */
.L_x_3417:
        /* <DEDUP_REMOVED lines=126> */
.L_x_3404:
        /* <DEDUP_REMOVED lines=27> */
.L_x_3408:
[----:B------:R-:W-:Y:S05]  /*58a0*/  BSYNC B1 ;  /* 0x0000000000017941 */ /* 0x000fea0003800000 */
.L_x_3403:
        /* <DEDUP_REMOVED lines=59> */
.L_x_3420:
[----:B-123--:R-:W-:Y:S05]  /*5c60*/  BSYNC B0 ;  /* 0x0000000000007941 */ /* 0x00efea0003800000 */
.L_x_3419:
        /* <DEDUP_REMOVED lines=23> */
.L_x_3402:
        /* <DEDUP_REMOVED lines=33> */
.L_x_3423:
[----:B------:R-:W-:Y:S05]  /*5ff0*/  BSYNC B0 ;  /* 0x0000000000007941 */ /* 0x000fea0003800000 */
.L_x_3422:
        /* <DEDUP_REMOVED lines=122> */
.L_x_3566:
[----:B------:R-:W-:Y:S05]  /*67a0*/  BRA.DIV ~URZ, `(.L_x_3426) ;  /* 0x00010c527f007947 */ /* 0x000fea000b800000 */
[----:B------:R3:W4:Y:S02]  /*67b0*/  SHFL.IDX PT, R0, R13, RZ, 0x181f ;  /* 0x00181fff0d007589 */ /* 0x00072400000e0000 */
.L_x_3567:
[----:B------:R-:W-:Y:S01]  /*67c0*/  IMAD R37, R114, c[0x0][0x2c4], RZ ;  /* 0x0000b10072257a24 */ /* 0x000fe200078e02ff */
[----:B------:R-:W-:Y:S01]  /*67d0*/  LOP3.LUT R212, R212, 0xfffffffe, RZ, 0xc0, !PT ;  /* 0xfffffffed4d47812 */ /* 0x000fe200078ec0ff */
[----:B------:R-:W-:Y:S03]  /*67e0*/  BSSY B0, `(.L_x_3427) ;  /* 0x0000013000007945 */ /* 0x000fe60003800000 */
[----:B------:R-:W-:-:S13]  /*67f0*/  ISETP.GE.AND P0, PT, R12, R37, PT ;  /* 0x000000250c00720c */ /* 0x000fda0003f06270 */
[----:B------:R-:W-:Y:S01]  /*6800*/  @P0 LOP3.LUT R212, R212, 0x1, RZ, 0xfc, !PT ;  /* 0x00000001d4d40812 */ /* 0x000fe200078efcff */
[----:B------:R-:W-:Y:S05]  /*6810*/  @P0 BRA `(.L_x_3428) ;  /* 0x000000f000000947 */ /* 0x000fea0003800000 */
[CC--:B----4-:R-:W-:Y:S02]  /*6820*/  LEA R10, P0, R134.reuse, R0.reuse, 0x1 ;  /* 0x00000000860a7211 */ /* 0x0d0fe400078008ff */
        /* <DEDUP_REMOVED lines=14> */
.L_x_3428:
[----:B------:R-:W-:Y:S05]  /*6910*/  BSYNC B0 ;  /* 0x0000000000007941 */ /* 0x000fea0003800000 */
.L_x_3427:
[----:B------:R-:W-:Y:S05]  /*6920*/  BRA.DIV ~URZ, `(.L_x_3429) ;  /* 0x00010b427f007947 */ /* 0x000fea000b800000 */
[----:B--2---:R2:W1:Y:S04]  /*6930*/  SHFL.IDX PT, R4, R5, 0x1, 0x181f ;  /* 0x00381f0005047f89 */ /* 0x00446800000e0000 */
[----:B----4-:R2:W4:Y:S02]  /*6940*/  SHFL.IDX PT, R0, R13, 0x1, 0x181f ;  /* 0x00381f000d007f89 */ /* 0x01052400000e0000 */
.L_x_3568:
[----:B------:R-:W-:Y:S01]  /*6950*/  IADD3 R2, R12, 0x20, RZ ;  /* 0x000000200c027810 */ /* 0x000fe20007ffe0ff */
[----:B------:R-:W-:Y:S03]  /*6960*/  BSSY B0, `(.L_x_3430) ;  /* 0x0000012000007945 */ /* 0x000fe60003800000 */
[----:B------:R-:W-:-:S13]  /*6970*/  ISETP.GE.AND P0, PT, R2, R37, PT ;  /* 0x000000250200720c */ /* 0x000fda0003f06270 */
[----:B------:R-:W-:Y:S05]  /*6980*/  @P0 BRA `(.L_x_3431) ;  /* 0x000000f000000947 */ /* 0x000fea0003800000 */
[CC--:B----4-:R-:W-:Y:S02]  /*6990*/  LEA R10, P0, R134.reuse, R0.reuse, 0x1 ;  /* 0x00000000860a7211 */ /* 0x0d0fe400078008ff */
        /* <DEDUP_REMOVED lines=14> */
.L_x_3431:
[----:B------:R-:W-:Y:S05]  /*6a80*/  BSYNC B0 ;  /* 0x0000000000007941 */ /* 0x000fea0003800000 */
.L_x_3430:
[----:B------:R-:W-:Y:S05]  /*6a90*/  BRA.DIV ~URZ, `(.L_x_3432) ;  /* 0x00010aa27f007947 */ /* 0x000fea000b800000 */
[----:B-1----:R1:W2:Y:S02]  /*6aa0*/  SHFL.IDX PT, R4, R5, 0x2, 0x181f ;  /* 0x00581f0005047f89 */ /* 0x0022a400000e0000 */
.L_x_3569:
[----:B------:R-:W-:Y:S05]  /*6ab0*/  BRA.DIV ~URZ, `(.L_x_3433) ;  /* 0x00010af27f007947 */ /* 0x000fea000b800000 */
[----:B----4-:R4:W1:Y:S02]  /*6ac0*/  SHFL.IDX PT, R0, R13, 0x2, 0x181f ;  /* 0x00581f000d007f89 */ /* 0x01086400000e0000 */
.L_x_3570:
[----:B------:R-:W-:Y:S01]  /*6ad0*/  IADD3 R2, R12, 0x40, RZ ;  /* 0x000000400c027810 */ /* 0x000fe20007ffe0ff */
[----:B------:R-:W-:Y:S03]  /*6ae0*/  BSSY B0, `(.L_x_3434) ;  /* 0x0000012000007945 */ /* 0x000fe60003800000 */
[----:B------:R-:W-:-:S13]  /*6af0*/  ISETP.GE.AND P0, PT, R2, R37, PT ;  /* 0x000000250200720c */ /* 0x000fda0003f06270 */
[----:B------:R-:W-:Y:S05]  /*6b00*/  @P0 BRA `(.L_x_3435) ;  /* 0x000000f000000947 */ /* 0x000fea0003800000 */
[CC--:B-1----:R-:W-:Y:S02]  /*6b10*/  LEA R10, P0, R134.reuse, R0.reuse, 0x1 ;  /* 0x00000000860a7211 */ /* 0x0c2fe400078008ff */
        /* <DEDUP_REMOVED lines=14> */
.L_x_3435:
[----:B------:R-:W-:Y:S05]  /*6c00*/  BSYNC B0 ;  /* 0x0000000000007941 */ /* 0x000fea0003800000 */
.L_x_3434:
[----:B------:R-:W-:Y:S05]  /*6c10*/  BRA.DIV ~URZ, `(.L_x_3436) ;  /* 0x00010a027f007947 */ /* 0x000fea000b800000 */
[----:B--2---:R2:W3:Y:S04]  /*6c20*/  SHFL.IDX PT, R4, R5, 0x3, 0x181f ;  /* 0x00781f0005047f89 */ /* 0x0044e800000e0000 */
[----:B-1----:R2:W1:Y:S02]  /*6c30*/  SHFL.IDX PT, R0, R13, 0x3, 0x181f ;  /* 0x00781f000d007f89 */ /* 0x00246400000e0000 */
.L_x_3571:
        /* <DEDUP_REMOVED lines=11> */
[C---:B------:R-:W-:Y:S02]  /*6cf0*/  @!P0 LEA R6, P1, R199.reuse, R0, 0x1 ;  /* 0x00000000c7068211 */ /* 0x040fe400078208ff */
[----:B------:R-:W-:Y:S01]  /*6d00*/  ISETP.GE.AND P6, PT, R134, c[0x0][0x1d4], PT ;  /* 0x0000750086007a0c */ /* 0x000fe20003fc6270 */
[----:B------:R1:W-:Y:S01]  /*6d10*/  @!P0 LDGSTS.E.BYPASS.LTC128B.128 [R235+0x7000], [R8.64], !P5 ;  /* 0x0700000008eb8fae */ /* 0x0003e2000e901d48 */
[----:B------:R-:W-:Y:S02]  /*6d20*/  @!P0 LEA.HI.X R7, R199, R4, R211, 0x1, P1 ;  /* 0x00000004c7078211 */ /* 0x000fe400008f0cd3 */
[C---:B------:R-:W-:Y:S02]  /*6d30*/  @!P0 LEA R2, P1, R200.reuse, R0, 0x1 ;  /* 0x00000000c8028211 */ /* 0x040fe400078208ff */
[----:B------:R-:W-:Y:S01]  /*6d40*/  SHF.R.S32.HI R0, RZ, 0x1f, R14 ;  /* 0x0000001fff007819 */ /* 0x000fe2000001140e */
[----:B------:R1:W-:Y:S01]  /*6d50*/  @!P0 LDGSTS.E.BYPASS.LTC128B.128 [R235+0xb000], [R6.64], !P4 ;  /* 0x0b00000006eb8fae */ /* 0x0003e2000e101d48 */
[----:B------:R-:W-:-:S02]  /*6d60*/  @!P0 LEA.HI.X R3, R200, R4, R210, 0x1, P1 ;  /* 0x00000004c8038211 */ /* 0x000fc400008f0cd2 */
[----:B------:R-:W-:Y:S01]  /*6d70*/  ISETP.GE.AND P5, PT, R136, c[0x0][0x1d4], PT ;  /* 0x0000750088007a0c */ /* 0x000fe20003fa6270 */
[----:B------:R-:W-:Y:S01]  /*6d80*/  IMAD R0, R0, c[0x0][0x2b0], RZ ;  /* 0x0000ac0000007a24 */ /* 0x000fe200078e02ff */
[----:B------:R-:W-:Y:S01]  /*6d90*/  ISETP.GE.AND P4, PT, R199, c[0x0][0x1d4], PT ;  /* 0x00007500c7007a0c */ /* 0x000fe20003f86270 */
[----:B------:R1:W-:Y:S01]  /*6da0*/  @!P0 LDGSTS.E.BYPASS.LTC128B.128 [R235+0xf000], [R2.64], !P3 ;  /* 0x0f00000002eb8fae */ /* 0x0003e2000d901d48 */
[----:B------:R-:W-:Y:S01]  /*6db0*/  ISETP.GE.AND P3, PT, R200, c[0x0][0x1d4], PT ;  /* 0x00007500c8007a0c */ /* 0x000fe20003f66270 */
        /* <DEDUP_REMOVED lines=60> */
.L_x_3437:
        /* <DEDUP_REMOVED lines=72> */
.L_x_3441:
[----:B-123--:R-:W-:Y:S05]  /*7600*/  BSYNC B0 ;  /* 0x0000000000007941 */ /* 0x00efea0003800000 */
.L_x_3440:
        /* <DEDUP_REMOVED lines=103> */
.L_x_3445:
[----:B------:R-:W-:Y:S05]  /*7c80*/  BSYNC B0 ;  /* 0x0000000000007941 */ /* 0x000fea0003800000 */
.L_x_3444:
        /* <DEDUP_REMOVED lines=41> */
.L_x_3447:
[----:B------:R-:W-:Y:S05]  /*7f20*/  BSYNC B0 ;  /* 0x0000000000007941 */ /* 0x000fea0003800000 */
.L_x_3446:
        /* <DEDUP_REMOVED lines=41> */
.L_x_3449:
[----:B------:R-:W-:Y:S05]  /*81c0*/  BSYNC B0 ;  /* 0x0000000000007941 */ /* 0x000fea0003800000 */
.L_x_3448:
        /* <DEDUP_REMOVED lines=40> */
.L_x_3443:
[----:B------:R-:W-:Y:S05]  /*8450*/  BSYNC B1 ;  /* 0x0000000000017941 */ /* 0x000fea0003800000 */
.L_x_3442:
        /* <DEDUP_REMOVED lines=45> */
.L_x_3453:
[----:B------:R-:W-:Y:S05]  /*8730*/  BSYNC B0 ;  /* 0x0000000000007941 */ /* 0x000fea0003800000 */
.L_x_3452:
        /* <DEDUP_REMOVED lines=41> */
.L_x_3455:
[----:B------:R-:W-:Y:S05]  /*89d0*/  BSYNC B0 ;  /* 0x0000000000007941 */ /* 0x000fea0003800000 */
.L_x_3454:
        /* <DEDUP_REMOVED lines=41> */
.L_x_3457:
[----:B------:R-:W-:Y:S05]  /*8c70*/  BSYNC B0 ;  /* 0x0000000000007941 */ /* 0x000fea0003800000 */
.L_x_3456:
        /* <DEDUP_REMOVED lines=40> */
.L_x_3451:
[----:B------:R-:W-:Y:S05]  /*8f00*/  BSYNC B1 ;  /* 0x0000000000017941 */ /* 0x000fea0003800000 */
.L_x_3450:
        /* <DEDUP_REMOVED lines=45> */
.L_x_3461:
[----:B------:R-:W-:Y:S05]  /*91e0*/  BSYNC B0 ;  /* 0x0000000000007941 */ /* 0x000fea0003800000 */
.L_x_3460:
        /* <DEDUP_REMOVED lines=41> */
.L_x_3463:
[----:B------:R-:W-:Y:S05]  /*9480*/  BSYNC B0 ;  /* 0x0000000000007941 */ /* 0x000fea0003800000 */
.L_x_3462:
        /* <DEDUP_REMOVED lines=41> */
.L_x_3465:
[----:B------:R-:W-:Y:S05]  /*9720*/  BSYNC B0 ;  /* 0x0000000000007941 */ /* 0x000fea0003800000 */
.L_x_3464:
        /* <DEDUP_REMOVED lines=40> */
.L_x_3459:
[----:B------:R-:W-:Y:S05]  /*99b0*/  BSYNC B1 ;  /* 0x0000000000017941 */ /* 0x000fea0003800000 */
.L_x_3458:
        /* <DEDUP_REMOVED lines=44> */
.L_x_3468:
[----:B------:R-:W-:Y:S05]  /*9c80*/  BSYNC B0 ;  /* 0x0000000000007941 */ /* 0x000fea0003800000 */
.L_x_3467:
        /* <DEDUP_REMOVED lines=41> */
.L_x_3470:
[----:B------:R-:W-:Y:S05]  /*9f20*/  BSYNC B0 ;  /* 0x0000000000007941 */ /* 0x000fea0003800000 */
.L_x_3469:
        /* <DEDUP_REMOVED lines=41> */
.L_x_3472:
[----:B------:R-:W-:Y:S05]  /*a1c0*/  BSYNC B0 ;  /* 0x0000000000007941 */ /* 0x000fea0003800000 */
.L_x_3471:
        /* <DEDUP_REMOVED lines=41> */
.L_x_3439:
        /* <DEDUP_REMOVED lines=37> */
.L_x_3474:
[----:B-123--:R-:W-:Y:S05]  /*a6b0*/  BSYNC B0 ;  /* 0x0000000000007941 */ /* 0x00efea0003800000 */
.L_x_3473:
        /* <DEDUP_REMOVED lines=146> */
.L_x_3478:
[----:B------:R-:W-:Y:S05]  /*afe0*/  BSYNC B0 ;  /* 0x0000000000007941 */ /* 0x000fea0003800000 */
.L_x_3477:
        /* <DEDUP_REMOVED lines=91> */
.L_x_3476:
[----:B------:R-:W-:Y:S05]  /*b5a0*/  BSYNC B1 ;  /* 0x0000000000017941 */ /* 0x000fea0003800000 */
.L_x_3475:
        /* <DEDUP_REMOVED lines=103> */
.L_x_3482:
[----:B------:R-:W-:Y:S05]  /*bc20*/  BSYNC B0 ;  /* 0x0000000000007941 */ /* 0x000fea0003800000 */
.L_x_3481:
        /* <DEDUP_REMOVED lines=91> */
.L_x_3480:
[----:B------:R-:W-:Y:S05]  /*c1e0*/  BSYNC B1 ;  /* 0x0000000000017941 */ /* 0x000fea0003800000 */
.L_x_3479:
        /* <DEDUP_REMOVED lines=103> */
.L_x_3486:
[----:B------:R-:W-:Y:S05]  /*c860*/  BSYNC B0 ;  /* 0x0000000000007941 */ /* 0x000fea0003800000 */
.L_x_3485:
        /* <DEDUP_REMOVED lines=91> */
.L_x_3484:
[----:B------:R-:W-:Y:S05]  /*ce20*/  BSYNC B1 ;  /* 0x0000000000017941 */ /* 0x000fea0003800000 */
.L_x_3483:
        /* <DEDUP_REMOVED lines=102> */
.L_x_3488:
[----:B------:R-:W-:Y:S05]  /*d490*/  BSYNC B0 ;  /* 0x0000000000007941 */ /* 0x000fea0003800000 */
.L_x_3487:
        /* <DEDUP_REMOVED lines=91> */
.L_x_3466:
[----:B------:R-:W-:Y:S05]  /*da50*/  BSYNC B2 ;  /* 0x0000000000027941 */ /* 0x000fea0003800000 */
.L_x_3438:
[----:B------:R-:W-:Y:S01]  /*da60*/  IMAD R0, R55, c[0x0][0x208], RZ ;  /* 0x0000820037007a24 */ /* 0x000fe200078e02ff */
[----:B------:R-:W-:-:S04]  /*da70*/  DEPBAR.LE SB0, 0x0 ;  /* 0x000080000000791a */ /* 0x000fc80000000000 */
[C---:B------:R-:W-:Y:S01]  /*da80*/  IMAD.WIDE.U32 R2, R204.reuse, c[0x0][0x208], RZ ;  /* 0x00008200cc027a25 */ /* 0x040fe200078e00ff */
[----:B------:R-:W-:Y:S03]  /*da90*/  BAR.SYNC.DEFER_BLOCKING 0x0 ;  /* 0x0000000000007b1d */ /* 0x000fe60000010000 */
[----:B------:R-:W-:Y:S02]  /*daa0*/  IMAD R0, R204, c[0x0][0x20c], R0 ;  /* 0x00008300cc007a24 */ /* 0x000fe400078e0200 */
[----:B------:R-:W-:Y:S01]  /*dab0*/  IMAD.WIDE.U32 R216, R215, c[0x0][0x210], RZ ;  /* 0x00008400d7d87a25 */ /* 0x000fe200078e00ff */
[----:B------:R-:W-:Y:S03]  /*dac0*/  BSSY B0, `(.L_x_3489) ;  /* 0x00000cd000007945 */ /* 0x000fe60003800000 */
[----:B------:R-:W-:-:S02]  /*dad0*/  IMAD.IADD R3, R3, 0x1, R0 ;  /* 0x0000000103037824 */ /* 0x000fc400078e0200 */
[----:B------:R-:W-:Y:S02]  /*dae0*/  IMAD R0, R57, c[0x0][0x218], RZ ;  /* 0x0000860039007a24 */ /* 0x000fe400078e02ff */
[----:B------:R-:W-:-:S04]  /*daf0*/  IMAD.WIDE.U32 R2, R203, c[0x0][0x218], R2 ;  /* 0x00008600cb027a25 */ /* 0x000fc800078e0002 */
[----:B-12-4-:R-:W-:Y:S01]  /*db00*/  IMAD R4, R203, c[0x0][0x21c], R0 ;  /* 0x00008700cb047a24 */ /* 0x016fe200078e0200 */
[----:B------:R-:W-:Y:S01]  /*db10*/  IADD3 R0, P0, R2, R216, RZ ;  /* 0x000000d802007210 */ /* 0x000fe20007f1e0ff */
[----:B------:R-:W-:-:S05]  /*db20*/  IMAD R215, R215, c[0x0][0x214], R217 ;  /* 0x00008500d7d77a24 */ /* 0x000fca00078e02d9 */
[----:B------:R-:W-:Y:S01]  /*db30*/  IADD3.X R2, R215, R3, R4, P0, !PT ;  /* 0x00000003d7027210 */ /* 0x000fe200007fe404 */
[----:B------:R-:W-:Y:S01]  /*db40*/  LDSM.16.M88.4 R20, [R184] ;  /* 0x00000000b814783b */ /* 0x000fe20000000200 */
[----:B------:R-:W-:-:S03]  /*db50*/  LEA R3, P0, R0, c[0x0][0x1f8], 0x1 ;  /* 0x00007e0000037a11 */ /* 0x000fc600078008ff */
[----:B------:R-:W-:Y:S01]  /*db60*/  LDSM.16.M88.4 R4, [R194] ;  /* 0x00000000c204783b */ /* 0x000fe20000000200 */
[----:B------:R-:W-:Y:S02]  /*db70*/  LEA.HI.X R2, R0, c[0x0][0x1fc], R2, 0x1, P0 ;  /* 0x00007f0000027a11 */ /* 0x000fe400000f0c02 */
[----:B------:R-:W-:Y:S01]  /*db80*/  R2P PR, R213, 0x6 ;  /* 0x00000006d5007804 */ /* 0x000fe20000000000 */
[----:B------:R1:W2:Y:S04]  /*db90*/  SHFL.IDX PT, R0, R3, RZ, 0x181f ;  /* 0x00181fff03007589 */ /* 0x0002a800000e0000 */
[----:B------:R-:W4:Y:S04]  /*dba0*/  SHFL.IDX PT, R2, R2, RZ, 0x181f ;  /* 0x00181fff02027589 */ /* 0x000f2800000e0000 */
[----:B------:R-:W3:Y:S04]  /*dbb0*/  LDSM.16.M88.4 R24, [R184+0x800] ;  /* 0x00080000b818783b */ /* 0x000ee80000000200 */
[----:B------:R-:W-:Y:S01]  /*dbc0*/  LDSM.16.M88.4 R8, [R195] ;  /* 0x00000000c308783b */ /* 0x000fe20000000200 */
[----:B-1----:R-:W-:-:S02]  /*dbd0*/  IADD3 R3, R184, 0x20, RZ ;  /* 0x00000020b8037810 */ /* 0x002fc40007ffe0ff */
[----:B--2---:R-:W-:Y:S02]  /*dbe0*/  LEA R12, P0, R134, R0, 0x1 ;  /* 0x00000000860c7211 */ /* 0x004fe400078008ff */
        /* <DEDUP_REMOVED lines=16> */
[----:B------:R3:W-:Y:S02]  /*dcf0*/  LDGSTS.E.BYPASS.LTC128B.128 [R198+0x8080], [R12.64], !P1 ;  /* 0x080800000cc67fae */ /* 0x0007e4000c901d48 */
[----:B------:R-:W-:Y:S08]  /*dd00*/  HMMA.16816.F32 R20, R4, R26, RZ ;  /* 0x0000001a0414723c */ /* 0x000ff000000018ff */
[C---:B-1----:R-:W-:Y:S08]  /*dd10*/  HMMA.16816.F32 R24, R8.reuse, R40, R28 ;  /* 0x000000280818723c */ /* 0x042ff0000000181c */
[----:B------:R-:W-:Y:S01]  /*dd20*/  HMMA.16816.F32 R28, R8, R42, R32 ;  /* 0x0000002a081c723c */ /* 0x000fe20000001820 */
[----:B---3--:R-:W-:Y:S01]  /*dd30*/  LEA R12, P1, R200, R0, 0x1 ;  /* 0x00000000c80c7211 */ /* 0x008fe200078208ff */
[----:B------:R-:W-:-:S06]  /*dd40*/  IMAD.MOV.U32 R0, RZ, RZ, 0x40 ;  /* 0x00000040ff007424 */ /* 0x000fcc00078e00ff */
[----:B--2---:R-:W-:Y:S01]  /*dd50*/  HMMA.16816.F32 R32, R8, R48, R36 ;  /* 0x000000300820723c */ /* 0x004fe20000001824 */
[----:B------:R-:W-:Y:S02]  /*dd60*/  LEA.HI.X R13, R200, R2, R210, 0x1, P1 ;  /* 0x00000002c80d7211 */ /* 0x000fe400008f0cd2 */
[----:B------:R-:W-:Y:S02]  /*dd70*/  ISETP.GE.OR P1, PT, R136, c[0x0][0x1d4], !P0 ;  /* 0x0000750088007a0c */ /* 0x000fe40004726670 */
[----:B------:R-:W-:Y:S02]  /*dd80*/  SEL R0, R0, 0xffffffc0, !P2 ;  /* 0xffffffc000007807 */ /* 0x000fe40005000000 */
[----:B------:R-:W-:-:S03]  /*dd90*/  IADD3 R2, R3, 0x3000, RZ ;  /* 0x0000300003027810 */ /* 0x000fc60007ffe0ff */
[--C-:B------:R-:W-:Y:S02]  /*dda0*/  IMAD.IADD R16, R184, 0x1, R0.reuse ;  /* 0x00000001b8107824 */ /* 0x100fe400078e0200 */
[----:B------:R-:W-:-:S04]  /*ddb0*/  IMAD.IADD R185, R2, 0x1, R0 ;  /* 0x0000000102b97824 */ /* 0x000fc800078e0200 */
[----:B------:R1:W-:Y:S01]  /*ddc0*/  LDGSTS.E.BYPASS.LTC128B.128 [R198+0x9080], [R14.64], !P1 ;  /* 0x090800000ec67fae */ /* 0x0003e2000c901d48 */
[----:B------:R-:W-:Y:S02]  /*ddd0*/  ISETP.GE.OR P1, PT, R199, c[0x0][0x1d4], !P0 ;  /* 0x00007500c7007a0c */ /* 0x000fe40004726670 */
[----:B------:R-:W-:-:S11]  /*dde0*/  ISETP.GE.OR P0, PT, R200, c[0x0][0x1d4], !P0 ;  /* 0x00007500c8007a0c */ /* 0x000fd60004706670 */
[----:B------:R2:W-:Y:S04]  /*ddf0*/  LDGSTS.E.BYPASS.LTC128B.128 [R198+0xa080], [R18.64], !P1 ;  /* 0x0a08000012c67fae */ /* 0x0005e8000c901d48 */
[----:B------:R1:W-:Y:S01]  /*de00*/  LDGSTS.E.BYPASS.LTC128B.128 [R198+0xb080], [R12.64], !P0 ;  /* 0x0b0800000cc67fae */ /* 0x0003e2000c101d48 */
[----:B------:R-:W-:-:S03]  /*de10*/  ISETP.GT.AND P0, PT, R56, R214, PT ;  /* 0x000000d63800720c */ /* 0x000fc60003f04270 */
[----:B------:R-:W-:Y:S04]  /*de20*/  LDSM.16.M88.4 R4, [R197] ;  /* 0x00000000c504783b */ /* 0x000fe80000000200 */
[----:B------:R-:W3:Y:S04]  /*de30*/  LDSM.16.M88.4 R44, [R16] ;  /* 0x00000000102c783b */ /* 0x000ee80000000200 */
[----:B------:R-:W4:Y:S04]  /*de40*/  LDSM.16.M88.4 R52, [R16+0x800] ;  /* 0x000800001034783b */ /* 0x000f280000000200 */
[----:B------:R-:W-:Y:S04]  /*de50*/  LDSM.16.M88.4 R36, [R185+-0x3000] ;  /* 0xffd00000b924783b */ /* 0x000fe80000000200 */
[----:B------:R-:W-:Y:S04]  /*de60*/  LDSM.16.M88.4 R40, [R184+0x1000] ;  /* 0x00100000b828783b */ /* 0x000fe80000000200 */
[----:B------:R-:W0:Y:S01]  /*de70*/  LDGDEPBAR ;  /* 0x00000000000079af */ /* 0x000e220000000000 */
[----:B-1----:R-:W-:Y:S03]  /*de80*/  HMMA.16816.F32 R12, R8, R50, R20 ;  /* 0x00000032080c723c */ /* 0x002fe60000001814 */
[----:B------:R-:W1:Y:S04]  /*de90*/  LDSM.16.M88.4 R8, [R196] ;  /* 0x00000000c408783b */ /* 0x000e680000000200 */
[----:B------:R-:W1:Y:S01]  /*dea0*/  LDSM.16.M88.4 R48, [R185+-0x2800] ;  /* 0xffd80000b930783b */ /* 0x000e620000000200 */
[C---:B---3--:R-:W-:Y:S03]  /*deb0*/  HMMA.16816.F32 R20, R4.reuse, R44, R24 ;  /* 0x0000002c0414723c */ /* 0x048fe60000001818 */
[----:B------:R-:W-:Y:S05]  /*dec0*/  LDSM.16.M88.4 R24, [R3+0x1000] ;  /* 0x001000000318783b */ /* 0x000fea0000000200 */
[C---:B------:R-:W-:Y:S01]  /*ded0*/  HMMA.16816.F32 R28, R4.reuse, R46, R28 ;  /* 0x0000002e041c723c */ /* 0x040fe2000000181c */
[----:B------:R-:W-:Y:S07]  /*dee0*/  LDSM.16.M88.4 R44, [R3+0x1800] ;  /* 0x00180000032c783b */ /* 0x000fee0000000200 */
[C---:B----4-:R-:W-:Y:S08]  /*def0*/  HMMA.16816.F32 R32, R4.reuse, R52, R32 ;  /* 0x000000340420723c */ /* 0x050ff00000001820 */
[----:B------:R-:W-:Y:S01]  /*df00*/  HMMA.16816.F32 R12, R4, R54, R12 ;  /* 0x00000036040c723c */ /* 0x000fe2000000180c */
[----:B------:R-:W3:Y:S04]  /*df10*/  LDSM.16.M88.4 R4, [R194+0x4000] ;  /* 0x00400000c204783b */ /* 0x000ee80000000200 */
[----:B------:R-:W4:Y:S03]  /*df20*/  LDSM.16.M88.4 R52, [R184+0x1800] ;  /* 0x00180000b834783b */ /* 0x000f260000000200 */
[C---:B-1----:R-:W-:Y:S08]  /*df30*/  HMMA.16816.F32 R20, R8.reuse, R36, R20 ;  /* 0x000000240814723c */ /* 0x042ff00000001814 */
[C---:B------:R-:W-:Y:S01]  /*df40*/  HMMA.16816.F32 R28, R8.reuse, R38, R28 ;  /* 0x00000026081c723c */ /* 0x040fe2000000181c */
[----:B------:R-:W-:Y:S07]  /*df50*/  LDSM.16.M88.4 R36, [R16+0x1000] ;  /* 0x001000001024783b */ /* 0x000fee0000000200 */
[C---:B------:R-:W-:Y:S08]  /*df60*/  HMMA.16816.F32 R32, R8.reuse, R48, R32 ;  /* 0x000000300820723c */ /* 0x040ff00000001820 */
[----:B------:R-:W-:Y:S01]  /*df70*/  HMMA.16816.F32 R12, R8, R50, R12 ;  /* 0x00000032080c723c */ /* 0x000fe2000000180c */
[----:B------:R-:W1:Y:S04]  /*df80*/  LDSM.16.M88.4 R8, [R195+0x4000] ;  /* 0x00400000c308783b */ /* 0x000e680000000200 */
[----:B------:R-:W-:Y:S03]  /*df90*/  LDSM.16.M88.4 R48, [R16+0x1800] ;  /* 0x001800001030783b */ /* 0x000fe60000000200 */
[C---:B---3--:R-:W-:Y:S08]  /*dfa0*/  HMMA.16816.F32 R20, R4.reuse, R40, R20 ;  /* 0x000000280414723c */ /* 0x048ff00000001814 */
[C---:B------:R-:W-:Y:S01]  /*dfb0*/  HMMA.16816.F32 R28, R4.reuse, R42, R28 ;  /* 0x0000002a041c723c */ /* 0x040fe2000000181c */
[----:B------:R-:W-:Y:S07]  /*dfc0*/  LDSM.16.M88.4 R40, [R185+-0x1800] ;  /* 0xffe80000b928783b */ /* 0x000fee0000000200 */
[C---:B----4-:R-:W-:Y:S08]  /*dfd0*/  HMMA.16816.F32 R32, R4.reuse, R52, R32 ;  /* 0x000000340420723c */ /* 0x050ff00000001820 */
[----:B------:R-:W-:Y:S01]  /*dfe0*/  HMMA.16816.F32 R12, R4, R54, R12 ;  /* 0x00000036040c723c */ /* 0x000fe2000000180c */
[----:B------:R-:W3:Y:S04]  /*dff0*/  LDSM.16.M88.4 R4, [R197+0x4000] ;  /* 0x00400000c504783b */ /* 0x000ee80000000200 */
[----:B------:R-:W-:Y:S03]  /*e000*/  LDSM.16.M88.4 R52, [R184+0x3800] ;  /* 0x00380000b834783b */ /* 0x000fe60000000200 */
[C---:B-1----:R-:W-:Y:S08]  /*e010*/  HMMA.16816.F32 R20, R8.reuse, R24, R20 ;  /* 0x000000180814723c */ /* 0x042ff00000001814 */
[C---:B------:R-:W-:Y:S01]  /*e020*/  HMMA.16816.F32 R28, R8.reuse, R26, R28 ;  /* 0x0000001a081c723c */ /* 0x040fe2000000181c */
[----:B------:R-:W-:Y:S07]  /*e030*/  LDSM.16.M88.4 R24, [R185+-0x2000] ;  /* 0xffe00000b918783b */ /* 0x000fee0000000200 */
[C---:B------:R-:W-:Y:S08]  /*e040*/  HMMA.16816.F32 R32, R8.reuse, R44, R32 ;  /* 0x0000002c0820723c */ /* 0x040ff00000001820 */
[----:B------:R-:W-:Y:S01]  /*e050*/  HMMA.16816.F32 R12, R8, R46, R12 ;  /* 0x0000002e080c723c */ /* 0x000fe2000000180c */
[----:B------:R-:W1:Y:S04]  /*e060*/  LDSM.16.M88.4 R8, [R196+0x4000] ;  /* 0x00400000c408783b */ /* 0x000e680000000200 */
[----:B------:R-:W-:Y:S03]  /*e070*/  LDSM.16.M88.4 R44, [R3+0x2800] ;  /* 0x00280000032c783b */ /* 0x000fe60000000200 */
[C---:B---3--:R-:W-:Y:S08]  /*e080*/  HMMA.16816.F32 R20, R4.reuse, R36, R20 ;  /* 0x000000240414723c */ /* 0x048ff00000001814 */
[C---:B------:R-:W-:Y:S01]  /*e090*/  HMMA.16816.F32 R28, R4.reuse, R38, R28 ;  /* 0x00000026041c723c */ /* 0x040fe2000000181c */
[----:B------:R-:W-:Y:S07]  /*e0a0*/  LDSM.16.M88.4 R36, [R184+0x2000] ;  /* 0x00200000b824783b */ /* 0x000fee0000000200 */
[C---:B------:R-:W-:Y:S08]  /*e0b0*/  HMMA.16816.F32 R32, R4.reuse, R48, R32 ;  /* 0x000000300420723c */ /* 0x040ff00000001820 */
        /* <DEDUP_REMOVED lines=16> */
[----:B------:R-:W4:Y:S03]  /*e1c0*/  LDSM.16.M88.4 R48, [R16+0x2800] ;  /* 0x002800001030783b */ /* 0x000f260000000200 */
[C---:B-1----:R-:W-:Y:S08]  /*e1d0*/  HMMA.16816.F32 R20, R8.reuse, R24, R20 ;  /* 0x000000180814723c */ /* 0x042ff00000001814 */
[C---:B------:R-:W-:Y:S08]  /*e1e0*/  HMMA.16816.F32 R28, R8.reuse, R26, R28 ;  /* 0x0000001a081c723c */ /* 0x040ff0000000181c */
[C---:B------:R-:W-:Y:S08]  /*e1f0*/  HMMA.16816.F32 R32, R8.reuse, R44, R32 ;  /* 0x0000002c0820723c */ /* 0x040ff00000001820 */
[----:B------:R-:W-:Y:S01]  /*e200*/  HMMA.16816.F32 R12, R8, R46, R12 ;  /* 0x0000002e080c723c */ /* 0x000fe2000000180c */
[----:B------:R-:W1:Y:S04]  /*e210*/  LDSM.16.M88.4 R8, [R196+0x8000] ;  /* 0x00800000c408783b */ /* 0x000e680000000200 */
[----:B------:R-:W2:Y:S03]  /*e220*/  LDSM.16.M88.4 R44, [R185+-0x800] ;  /* 0xfff80000b92c783b */ /* 0x000ea60000000200 */
[C---:B---3--:R-:W-:Y:S08]  /*e230*/  HMMA.16816.F32 R20, R4.reuse, R40, R20 ;  /* 0x000000280414723c */ /* 0x048ff00000001814 */
[C---:B------:R-:W-:Y:S01]  /*e240*/  HMMA.16816.F32 R28, R4.reuse, R42, R28 ;  /* 0x0000002a041c723c */ /* 0x040fe2000000181c */
[----:B------:R-:W-:Y:S07]  /*e250*/  LDSM.16.M88.4 R40, [R184+0x3000] ;  /* 0x00300000b828783b */ /* 0x000fee0000000200 */
[C---:B----4-:R-:W-:Y:S08]  /*e260*/  HMMA.16816.F32 R32, R4.reuse, R48, R32 ;  /* 0x000000300420723c */ /* 0x050ff00000001820 */
[----:B------:R-:W-:Y:S01]  /*e270*/  HMMA.16816.F32 R12, R4, R50, R12 ;  /* 0x00000032040c723c */ /* 0x000fe2000000180c */
[----:B------:R-:W3:Y:S04]  /*e280*/  LDSM.16.M88.4 R4, [R194+0xc000] ;  /* 0x00c00000c204783b */ /* 0x000ee80000000200 */
[----:B------:R-:W-:Y:S03]  /*e290*/  LDSM.16.M88.4 R48, [R3+0x3800] ;  /* 0x003800000330783b */ /* 0x000fe60000000200 */
[C---:B-1----:R-:W-:Y:S08]  /*e2a0*/  HMMA.16816.F32 R24, R8.reuse, R36, R20 ;  /* 0x000000240818723c */ /* 0x042ff00000001814 */
[C---:B------:R-:W-:Y:S01]  /*e2b0*/  HMMA.16816.F32 R20, R8.reuse, R38, R28 ;  /* 0x000000260814723c */ /* 0x040fe2000000181c */
[----:B------:R-:W-:Y:S07]  /*e2c0*/  LDSM.16.M88.4 R36, [R3+0x3000] ;  /* 0x003000000324783b */ /* 0x000fee0000000200 */
[C---:B--2---:R-:W-:Y:S08]  /*e2d0*/  HMMA.16816.F32 R32, R8.reuse, R44, R32 ;  /* 0x0000002c0820723c */ /* 0x044ff00000001820 */
[----:B------:R-:W-:Y:S01]  /*e2e0*/  HMMA.16816.F32 R8, R8, R46, R12 ;  /* 0x0000002e0808723c */ /* 0x000fe2000000180c */
[----:B------:R-:W1:Y:S04]  /*e2f0*/  LDSM.16.M88.4 R12, [R195+0xc000] ;  /* 0x00c00000c30c783b */ /* 0x000e680000000200 */
[----:B------:R-:W-:Y:S03]  /*e300*/  LDSM.16.M88.4 R44, [R16+0x3000] ;  /* 0x00300000102c783b */ /* 0x000fe60000000200 */
[C---:B---3--:R-:W-:Y:S08]  /*e310*/  HMMA.16816.F32 R28, R4.reuse, R40, R24 ;  /* 0x00000028041c723c */ /* 0x048ff00000001818 */
[C---:B------:R-:W-:Y:S08]  /*e320*/  HMMA.16816.F32 R24, R4.reuse, R42, R20 ;  /* 0x0000002a0418723c */ /* 0x040ff00000001814 */
[C---:B------:R-:W-:Y:S01]  /*e330*/  HMMA.16816.F32 R20, R4.reuse, R52, R32 ;  /* 0x000000340414723c */ /* 0x040fe20000001820 */
[----:B------:R-:W-:Y:S07]  /*e340*/  LDSM.16.M88.4 R32, [R185] ;  /* 0x00000000b920783b */ /* 0x000fee0000000200 */
[----:B------:R-:W-:Y:S01]  /*e350*/  HMMA.16816.F32 R4, R4, R54, R8 ;  /* 0x000000360404723c */ /* 0x000fe20000001808 */
[----:B------:R-:W2:Y:S04]  /*e360*/  LDSM.16.M88.4 R8, [R197+0xc000] ;  /* 0x00c00000c508783b */ /* 0x000ea80000000200 */
[----:B------:R3:W4:Y:S03]  /*e370*/  LDSM.16.M88.4 R52, [R16+0x3800] ;  /* 0x003800001034783b */ /* 0x0007260000000200 */
[C---:B-1----:R-:W-:Y:S01]  /*e380*/  HMMA.16816.F32 R40, R12.reuse, R36, R28 ;  /* 0x000000240c28723c */ /* 0x042fe2000000181c */
[----:B------:R-:W-:Y:S07]  /*e390*/  LDSM.16.M88.4 R28, [R185+0x800] ;  /* 0x00080000b91c783b */ /* 0x000fee0000000200 */
[C---:B------:R-:W-:Y:S08]  /*e3a0*/  HMMA.16816.F32 R36, R12.reuse, R38, R24 ;  /* 0x000000260c24723c */ /* 0x040ff00000001818 */
[C---:B---3--:R-:W-:Y:S08]  /*e3b0*/  HMMA.16816.F32 R16, R12.reuse, R48, R20 ;  /* 0x000000300c10723c */ /* 0x048ff00000001814 */
[----:B------:R-:W-:Y:S01]  /*e3c0*/  HMMA.16816.F32 R12, R12, R50, R4 ;  /* 0x000000320c0c723c */ /* 0x000fe20000001804 */
[----:B------:R-:W1:Y:S01]  /*e3d0*/  LDSM.16.M88.4 R4, [R196+0xc000] ;  /* 0x00c00000c404783b */ /* 0x000e620000000200 */
[----:B------:R-:W-:-:S06]  /*e3e0*/  DEPBAR.LE SB0, 0x0 ;  /* 0x000080000000791a */ /* 0x000fcc0000000000 */
[C---:B--2---:R-:W-:Y:S08]  /*e3f0*/  HMMA.16816.F32 R24, R8.reuse, R44, R40 ;  /* 0x0000002c0818723c */ /* 0x044ff00000001828 */
[C---:B------:R-:W-:Y:S08]  /*e400*/  HMMA.16816.F32 R20, R8.reuse, R46, R36 ;  /* 0x0000002e0814723c */ /* 0x040ff00000001824 */
[C---:B----4-:R-:W-:Y:S08]  /*e410*/  HMMA.16816.F32 R16, R8.reuse, R52, R16 ;  /* 0x000000340810723c */ /* 0x050ff00000001810 */
[----:B------:R-:W-:Y:S08]  /*e420*/  HMMA.16816.F32 R8, R8, R54, R12 ;  /* 0x000000360808723c */ /* 0x000ff0000000180c */
[C---:B-1----:R-:W-:Y:S08]  /*e430*/  HMMA.16816.F32 R24, R4.reuse, R32, R24 ;  /* 0x000000200418723c */ /* 0x042ff00000001818 */
[C---:B------:R-:W-:Y:S08]  /*e440*/  HMMA.16816.F32 R32, R4.reuse, R34, R20 ;  /* 0x000000220420723c */ /* 0x040ff00000001814 */
[C---:B------:R-:W-:Y:S08]  /*e450*/  HMMA.16816.F32 R36, R4.reuse, R28, R16 ;  /* 0x0000001c0424723c */ /* 0x040ff00000001810 */
[----:B------:R-:W-:Y:S01]  /*e460*/  HMMA.16816.F32 R12, R4, R30, R8 ;  /* 0x0000001e040c723c */ /* 0x000fe20000001808 */
[----:B------:R-:W-:Y:S06]  /*e470*/  BAR.SYNC.DEFER_BLOCKING 0x0 ;  /* 0x0000000000007b1d */ /* 0x000fec0000010000 */
[----:B------:R-:W-:Y:S01]  /*e480*/  @!UPT UIADD3 URZ, URZ, URZ, URZ ;  /* 0x0000003f3f3ff290 */ /* 0x000fe2000fffe03f */
[----:B------:R-:W-:Y:S11]  /*e490*/  @!P0 BRA `(.L_x_3490) ;  /* 0x000002f000008947 */ /* 0x000ff60003800000 */
[----:B------:R-:W-:Y:S01]  /*e4a0*/  ISETP.NE.AND P2, PT, R58, 0x1, PT ;  /* 0x000000013a00780c */ /* 0x000fe20003f45270 */
[----:B------:R-:W-:Y:S01]  /*e4b0*/  IMAD R2, R56, 0x20, R227 ;  /* 0x0000002038027824 */ /* 0x000fe200078e02e3 */
[----:B------:R-:W-:Y:S01]  /*e4c0*/  ISETP.GT.AND P0, PT, R219, 0x1f, PT ;  /* 0x0000001fdb00780c */ /* 0x000fe20003f04270 */
        /* <DEDUP_REMOVED lines=27> */
.L_x_3572:
[----:B------:R-:W-:Y:S05]  /*e680*/  BRA.DIV ~URZ, `(.L_x_3492) ;  /* 0x000090d27f007947 */ /* 0x000fea000b800000 */
[----:B-1----:R1:W3:Y:S02]  /*e690*/  SHFL.IDX PT, R0, R5, RZ, 0x181f ;  /* 0x00181fff05007589 */ /* 0x0022e400000e0000 */
.L_x_3573:
[CC--:B---3--:R-:W-:Y:S02]  /*e6a0*/  LEA R10, P0, R134.reuse, R0.reuse, 0x1 ;  /* 0x00000000860a7211 */ /* 0x0c8fe400078008ff */
[-C--:B------:R-:W-:Y:S02]  /*e6b0*/  LEA R8, P2, R205, R0.reuse, 0x1 ;  /* 0x00000000cd087211 */ /* 0x080fe400078408ff */
[----:B------:R-:W-:Y:S02]  /*e6c0*/  LEA R6, P1, R199, R0, 0x1 ;  /* 0x00000000c7067211 */ /* 0x000fe400078208ff */
[----:B--2---:R-:W-:Y:S02]  /*e6d0*/  LEA.HI.X R11, R134, R4, R135, 0x1, P0 ;  /* 0x00000004860b7211 */ /* 0x004fe400000f0c87 */
        /* <DEDUP_REMOVED lines=11> */
.L_x_3490:
[----:B------:R-:W-:Y:S05]  /*e790*/  BSYNC B0 ;  /* 0x0000000000007941 */ /* 0x000fea0003800000 */
.L_x_3489:
[----:B------:R-:W-:Y:S01]  /*e7a0*/  IMAD.IADD R0, R110, 0x1, -R249 ;  /* 0x000000016e007824 */ /* 0x000fe200078e0af9 */
[----:B------:R-:W0:Y:S04]  /*e7b0*/  LDGDEPBAR ;  /* 0x00000000000079af */ /* 0x000e280000000000 */
[----:B------:R-:W-:-:S02]  /*e7c0*/  ISETP.GT.AND P1, PT, R0, RZ, PT ;  /* 0x000000ff0000720c */ /* 0x000fc40003f24270 */
[----:B------:R-:W-:Y:S02]  /*e7d0*/  ISETP.GT.AND P0, PT, R0, 0x1, PT ;  /* 0x000000010000780c */ /* 0x000fe40003f04270 */
[----:B--2---:R-:W-:Y:S02]  /*e7e0*/  FSEL R11, R26, -INF , P1 ;  /* 0xff8000001a0b7808 */ /* 0x004fe40000800000 */
[----:B------:R-:W-:Y:S02]  /*e7f0*/  FSEL R6, R24, -INF , P1 ;  /* 0xff80000018067808 */ /* 0x000fe40000800000 */
[----:B------:R-:W-:Y:S02]  /*e800*/  FSEL R18, R27, -INF , P0 ;  /* 0xff8000001b127808 */ /* 0x000fe40000000000 */
[----:B------:R-:W-:Y:S02]  /*e810*/  FSEL R7, R25, -INF , P0 ;  /* 0xff80000019077808 */ /* 0x000fe40000000000 */
[----:B------:R-:W-:-:S02]  /*e820*/  ISETP.GT.AND P5, PT, R0, 0x8, PT ;  /* 0x000000080000780c */ /* 0x000fc40003fa4270 */
        /* <DEDUP_REMOVED lines=30> */
[----:B-1----:R-:W-:Y:S01]  /*ea10*/  FMNMX.FTZ R5, R29, R2, !PT ;  /* 0x000000021d057209 */ /* 0x002fe20007810000 */
        /* <DEDUP_REMOVED lines=8> */
.L_x_3574:
        /* <DEDUP_REMOVED lines=13> */
[----:B--2---:R-:W-:-:S03]  /*eb70*/  FFMA.FTZ R0, R7, c[0x0][0x2d0], -R2 ;  /* 0x0000b40007007a23 */ /* 0x004fc60000010802 */
[----:B------:R-:W-:Y:S01]  /*eb80*/  LDSM.16.MT88.4 R52, [R188+0x800] ;  /* 0x00080000bc34783b */ /* 0x000fe20000004200 */
[----:B------:R2:W3:Y:S03]  /*eb90*/  MUFU.EX2 R108, R0 ;  /* 0x00000000006c7308 */ /* 0x0004e60000000800 */
[----:B------:R-:W-:Y:S04]  /*eba0*/  LDSM.16.MT88.4 R56, [R189+0x1000] ;  /* 0x00100000bd38783b */ /* 0x000fe80000004200 */
[----:B------:R-:W-:Y:S04]  /*ebb0*/  LDSM.16.MT88.4 R68, [R189+0x1800] ;  /* 0x00180000bd44783b */ /* 0x000fe80000004200 */
[----:B------:R-:W-:Y:S04]  /*ebc0*/  LDSM.16.MT88.4 R72, [R186+0x2000] ;  /* 0x00200000ba48783b */ /* 0x000fe80000004200 */
[----:B-----5:R-:W1:Y:S01]  /*ebd0*/  LDSM.16.MT88.4 R60, [R187+0x1000] ;  /* 0x00100000bb3c783b */ /* 0x020e620000004200 */
[--C-:B--2---:R-:W-:Y:S01]  /*ebe0*/  FFMA.FTZ R0, R8, c[0x0][0x2d0], -R2.reuse ;  /* 0x0000b40008007a23 */ /* 0x104fe20000010802 */
[----:B---3--:R-:W-:Y:S01]  /*ebf0*/  FMNMX.FTZ R8, R3, R5, !PT ;  /* 0x0000000503087209 */ /* 0x008fe20007810000 */
[----:B------:R-:W-:Y:S01]  /*ec00*/  FFMA.FTZ R3, R10, c[0x0][0x2d0], -R2 ;  /* 0x0000b4000a037a23 */ /* 0x000fe20000010802 */
[----:B------:R-:W-:Y:S01]  /*ec10*/  F2FP.PACK_AB R4, R108, R110 ;  /* 0x0000006e6c04723e */ /* 0x000fe200000000ff */
[----:B------:R2:W-:Y:S01]  /*ec20*/  MUFU.EX2 R109, R0 ;  /* 0x00000000006d7308 */ /* 0x0005e20000000800 */
[C---:B------:R-:W-:Y:S01]  /*ec30*/  FSETP.NEU.FTZ.AND P0, PT, R8.reuse, -INF , PT ;  /* 0xff8000000800780b */ /* 0x040fe20003f1d000 */
[----:B------:R-:W-:Y:S04]  /*ec40*/  LDSM.16.MT88.4 R64, [R188+0x1000] ;  /* 0x00100000bc40783b */ /* 0x000fe80000004200 */
[----:B------:R-:W-:Y:S02]  /*ec50*/  LDSM.16.MT88.4 R80, [R188+0x1800] ;  /* 0x00180000bc50783b */ /* 0x000fe40000004200 */
[----:B------:R3:W3:Y:S02]  /*ec60*/  MUFU.EX2 R119, R3 ;  /* 0x0000000300777308 */ /* 0x0006e40000000800 */
[----:B------:R-:W1:Y:S04]  /*ec70*/  LDSM.16.MT88.4 R84, [R187+0x2000] ;  /* 0x00200000bb54783b */ /* 0x000e680000004200 */
[----:B------:R-:W-:Y:S01]  /*ec80*/  LDSM.16.MT88.4 R92, [R187+0x2800] ;  /* 0x00280000bb5c783b */ /* 0x000fe20000004200 */
[----:B--2---:R-:W-:-:S03]  /*ec90*/  FMUL.FTZ R0, R8, c[0x0][0x2d0] ;  /* 0x0000b40008007a20 */ /* 0x004fc60000410000 */
[----:B------:R-:W-:Y:S02]  /*eca0*/  LDSM.16.MT88.4 R96, [R188+0x2800] ;  /* 0x00280000bc60783b */ /* 0x000fe40000004200 */
[----:B------:R-:W-:Y:S02]  /*ecb0*/  FSEL R0, R0, RZ, P0 ;  /* 0x000000ff00007208 */ /* 0x000fe40000000000 */
[----:B------:R-:W-:Y:S01]  /*ecc0*/  LDSM.16.MT88.4 R112, [R187+0x3000] ;  /* 0x00300000bb70783b */ /* 0x000fe20000004200 */
[----:B---3--:R-:W-:Y:S01]  /*ecd0*/  FFMA.FTZ R3, R9, c[0x0][0x2d0], -R2 ;  /* 0x0000b40009037a23 */ /* 0x008fe20000010802 */
[----:B------:R-:W-:Y:S02]  /*ece0*/  F2FP.PACK_AB R6, R119, R109 ;  /* 0x0000006d7706723e */ /* 0x000fe400000000ff */
        /* <DEDUP_REMOVED lines=8> */
[----:B------:R2:W1:Y:S02]  /*ed70*/  MUFU.EX2 R9, R3 ;  /* 0x0000000300097308 */ /* 0x0004640000000800 */
[----:B--2---:R-:W-:Y:S01]  /*ed80*/  FFMA.FTZ R3, R20, c[0x0][0x2d0], -R0 ;  /* 0x0000b40014037a23 */ /* 0x004fe20000010800 */
[----:B-1----:R-:W-:-:S05]  /*ed90*/  F2FP.PACK_AB R5, R9, R10 ;  /* 0x0000000a0905723e */ /* 0x002fca00000000ff */
[----:B------:R1:W-:Y:S02]  /*eda0*/  MUFU.EX2 R116, R3 ;  /* 0x0000000300747308 */ /* 0x0003e40000000800 */
[----:B-1----:R-:W-:-:S06]  /*edb0*/  FFMA.FTZ R3, R21, c[0x0][0x2d0], -R0 ;  /* 0x0000b40015037a23 */ /* 0x002fcc0000010800 */
[----:B------:R1:W2:Y:S02]  /*edc0*/  MUFU.EX2 R11, R3 ;  /* 0x00000003000b7308 */ /* 0x0002a40000000800 */
[----:B-1----:R-:W-:Y:S01]  /*edd0*/  FFMA.FTZ R3, R17, c[0x0][0x2d0], -R2 ;  /* 0x0000b40011037a23 */ /* 0x002fe20000010802 */
[----:B--2---:R-:W-:-:S05]  /*ede0*/  F2FP.PACK_AB R7, R11, R116 ;  /* 0x000000740b07723e */ /* 0x004fca00000000ff */
[----:B------:R1:W2:Y:S02]  /*edf0*/  MUFU.EX2 R124, R3 ;  /* 0x00000003007c7308 */ /* 0x0002a40000000800 */
[C---:B------:R-:W-:Y:S08]  /*ee00*/  HMMA.16816.F32 R156, R4.reuse, R12, RZ ;  /* 0x0000000c049c723c */ /* 0x040ff000000018ff */
[----:B------:R-:W-:Y:S01]  /*ee10*/  HMMA.16816.F32 R12, R4, R14, RZ ;  /* 0x0000000e040c723c */ /* 0x000fe200000018ff */
[--C-:B-1----:R-:W-:Y:S01]  /*ee20*/  FFMA.FTZ R3, R16, c[0x0][0x2d0], -R2.reuse ;  /* 0x0000b40010037a23 */ /* 0x102fe20000010802 */
[----:B--2---:R-:W-:Y:S01]  /*ee30*/  F2FP.PACK_AB R128, R124, R118 ;  /* 0x000000767c80723e */ /* 0x004fe200000000ff */
        /* <DEDUP_REMOVED lines=109> */
.L_x_3501:
        /* <DEDUP_REMOVED lines=45> */
.L_x_3575:
[----:B------:R-:W5:Y:S01]  /*f7e0*/  SHFL.IDX PT, R2, R4, RZ, 0x181f ;  /* 0x00181fff04027589 */ /* 0x000f6200000e0000 */
[----:B------:R-:W-:Y:S01]  /*f7f0*/  BSSY B0, `(.L_x_3496) ;  /* 0x00000af000007945 */ /* 0x000fe20003800000 */
[CC--:B-----5:R-:W-:Y:S04]  /*f800*/  LEA R12, P0, R134.reuse, R2.reuse, 0x1 ;  /* 0x00000002860c7211 */ /* 0x0e0fe800078008ff */
[-C--:B--2---:R-:W-:Y:S02]  /*f810*/  LEA.HI.X R13, R134, R3.reuse, R135, 0x1, P0 ;  /* 0x00000003860d7211 */ /* 0x084fe400000f0c87 */
[CC--:B------:R-:W-:Y:S03]  /*f820*/  LEA R4, P0, R205.reuse, R2.reuse, 0x1 ;  /* 0x00000002cd047211 */ /* 0x0c0fe600078008ff */
        /* <DEDUP_REMOVED lines=11> */
[----:B------:R4:W-:Y:S04]  /*f8e0*/  LDGSTS.E.BYPASS.LTC128B.128 [R198+0xb080], [R2.64], !P5 ;  /* 0x0b08000002c67fae */ /* 0x0009e8000e901d48 */
        /* <DEDUP_REMOVED lines=11> */
[----:B------:R-:W1:Y:S04]  /*f9a0*/  LDSM.16.M88.4 R164, [R132] ;  /* 0x0000000084a4783b */ /* 0x000e680000000200 */
[----:B------:R-:W-:Y:S03]  /*f9b0*/  LDSM.16.M88.4 R172, [R185+-0x3000] ;  /* 0xffd00000b9ac783b */ /* 0x000fe60000000200 */
[C---:B-1----:R-:W-:Y:S08]  /*f9c0*/  HMMA.16816.F32 R4, R160.reuse, R164, R4 ;  /* 0x000000a4a004723c */ /* 0x042ff00000001804 */
[C---:B------:R-:W-:Y:S01]  /*f9d0*/  HMMA.16816.F32 R8, R160.reuse, R166, R8 ;  /* 0x000000a6a008723c */ /* 0x040fe20000001808 */
[----:B------:R-:W1:Y:S07]  /*f9e0*/  LDSM.16.M88.4 R164, [R196] ;  /* 0x00000000c4a4783b */ /* 0x000e6e0000000200 */
[C---:B------:R-:W-:Y:S08]  /*f9f0*/  HMMA.16816.F32 R12, R160.reuse, R168, R12 ;  /* 0x000000a8a00c723c */ /* 0x040ff0000000180c */
[----:B------:R-:W-:Y:S01]  /*fa00*/  HMMA.16816.F32 R16, R160, R170, R16 ;  /* 0x000000aaa010723c */ /* 0x000fe20000001810 */
[----:B------:R-:W2:Y:S04]  /*fa10*/  LDSM.16.M88.4 R160, [R185+-0x2800] ;  /* 0xffd80000b9a0783b */ /* 0x000ea80000000200 */
[----:B------:R-:W-:Y:S03]  /*fa20*/  LDSM.16.M88.4 R168, [R194+0x4000] ;  /* 0x00400000c2a8783b */ /* 0x000fe60000000200 */
[C---:B-1----:R-:W-:Y:S08]  /*fa30*/  HMMA.16816.F32 R4, R164.reuse, R172, R4 ;  /* 0x000000aca404723c */ /* 0x042ff00000001804 */
[C---:B------:R-:W-:Y:S01]  /*fa40*/  HMMA.16816.F32 R8, R164.reuse, R174, R8 ;  /* 0x000000aea408723c */ /* 0x040fe20000001808 */
[----:B------:R-:W1:Y:S07]  /*fa50*/  LDSM.16.M88.4 R172, [R184+0x1000] ;  /* 0x00100000b8ac783b */ /* 0x000e6e0000000200 */
[C---:B--2---:R-:W-:Y:S08]  /*fa60*/  HMMA.16816.F32 R12, R164.reuse, R160, R12 ;  /* 0x000000a0a40c723c */ /* 0x044ff0000000180c */
[----:B------:R-:W-:Y:S01]  /*fa70*/  HMMA.16816.F32 R16, R164, R162, R16 ;  /* 0x000000a2a410723c */ /* 0x000fe20000001810 */
[----:B------:R-:W2:Y:S04]  /*fa80*/  LDSM.16.M88.4 R160, [R184+0x1800] ;  /* 0x00180000b8a0783b */ /* 0x000ea80000000200 */
[----:B------:R-:W-:Y:S03]  /*fa90*/  LDSM.16.M88.4 R164, [R195+0x4000] ;  /* 0x00400000c3a4783b */ /* 0x000fe60000000200 */
[C---:B-1----:R-:W-:Y:S08]  /*faa0*/  HMMA.16816.F32 R4, R168.reuse, R172, R4 ;  /* 0x000000aca804723c */ /* 0x042ff00000001804 */
[C---:B------:R-:W-:Y:S01]  /*fab0*/  HMMA.16816.F32 R8, R168.reuse, R174, R8 ;  /* 0x000000aea808723c */ /* 0x040fe20000001808 */
[----:B------:R-:W1:Y:S07]  /*fac0*/  LDSM.16.M88.4 R172, [R133] ;  /* 0x0000000085ac783b */ /* 0x000e6e0000000200 */
[C---:B--2---:R-:W-:Y:S08]  /*fad0*/  HMMA.16816.F32 R12, R168.reuse, R160, R12 ;  /* 0x000000a0a80c723c */ /* 0x044ff0000000180c */
[----:B------:R-:W-:Y:S01]  /*fae0*/  HMMA.16816.F32 R16, R168, R162, R16 ;  /* 0x000000a2a810723c */ /* 0x000fe20000001810 */
[----:B------:R-:W2:Y:S04]  /*faf0*/  LDSM.16.M88.4 R160, [R176] ;  /* 0x00000000b0a0783b */ /* 0x000ea80000000200 */
[----:B------:R-:W-:Y:S03]  /*fb00*/  LDSM.16.M88.4 R168, [R197+0x4000] ;  /* 0x00400000c5a8783b */ /* 0x000fe60000000200 */
[C---:B-1----:R-:W-:Y:S08]  /*fb10*/  HMMA.16816.F32 R4, R164.reuse, R172, R4 ;  /* 0x000000aca404723c */ /* 0x042ff00000001804 */
[C---:B------:R-:W-:Y:S01]  /*fb20*/  HMMA.16816.F32 R8, R164.reuse, R174, R8 ;  /* 0x000000aea408723c */ /* 0x040fe20000001808 */
[----:B------:R-:W1:Y:S04]  /*fb30*/  LDSM.16.M88.4 R172, [R177] ;  /* 0x00000000b1ac783b */ /* 0x000e680000000200 */
[----:B------:R-:W3:Y:S03]  /*fb40*/  LDSM.16.M88.4 R176, [R178] ;  /* 0x00000000b2b0783b */ /* 0x000ee60000000200 */
[C---:B--2---:R-:W-:Y:S08]  /*fb50*/  HMMA.16816.F32 R12, R164.reuse, R160, R12 ;  /* 0x000000a0a40c723c */ /* 0x044ff0000000180c */
[----:B------:R-:W-:Y:S01]  /*fb60*/  HMMA.16816.F32 R16, R164, R162, R16 ;  /* 0x000000a2a410723c */ /* 0x000fe20000001810 */
[----:B------:R-:W-:Y:S04]  /*fb70*/  LDSM.16.M88.4 R160, [R196+0x4000] ;  /* 0x00400000c4a0783b */ /* 0x000fe80000000200 */
[----:B------:R-:W2:Y:S03]  /*fb80*/  LDSM.16.M88.4 R164, [R185+-0x2000] ;  /* 0xffe00000b9a4783b */ /* 0x000ea60000000200 */
[C---:B-1----:R-:W-:Y:S08]  /*fb90*/  HMMA.16816.F32 R4, R168.reuse, R172, R4 ;  /* 0x000000aca804723c */ /* 0x042ff00000001804 */
[C---:B------:R-:W-:Y:S01]  /*fba0*/  HMMA.16816.F32 R8, R168.reuse, R174, R8 ;  /* 0x000000aea808723c */ /* 0x040fe20000001808 */
[----:B------:R-:W1:Y:S07]  /*fbb0*/  LDSM.16.M88.4 R172, [R185+-0x1800] ;  /* 0xffe80000b9ac783b */ /* 0x000e6e0000000200 */
[C---:B---3--:R-:W-:Y:S08]  /*fbc0*/  HMMA.16816.F32 R12, R168.reuse, R176, R12 ;  /* 0x000000b0a80c723c */ /* 0x048ff0000000180c */
[----:B------:R-:W-:Y:S01]  /*fbd0*/  HMMA.16816.F32 R16, R168, R178, R16 ;  /* 0x000000b2a810723c */ /* 0x000fe20000001810 */
[----:B------:R-:W-:Y:S04]  /*fbe0*/  LDSM.16.M88.4 R168, [R194+0x8000] ;  /* 0x00800000c2a8783b */ /* 0x000fe80000000200 */
[----:B------:R-:W3:Y:S03]  /*fbf0*/  LDSM.16.M88.4 R176, [R184+0x2000] ;  /* 0x00200000b8b0783b */ /* 0x000ee60000000200 */
[C---:B--2---:R-:W-:Y:S08]  /*fc00*/  HMMA.16816.F32 R4, R160.reuse, R164, R4 ;  /* 0x000000a4a004723c */ /* 0x044ff00000001804 */
[C---:B------:R-:W-:Y:S01]  /*fc10*/  HMMA.16816.F32 R8, R160.reuse, R166, R8 ;  /* 0x000000a6a008723c */ /* 0x040fe20000001808 */
[----:B------:R-:W2:Y:S07]  /*fc20*/  LDSM.16.M88.4 R164, [R184+0x2800] ;  /* 0x00280000b8a4783b */ /* 0x000eae0000000200 */
[C---:B-1----:R-:W-:Y:S08]  /*fc30*/  HMMA.16816.F32 R12, R160.reuse, R172, R12 ;  /* 0x000000aca00c723c */ /* 0x042ff0000000180c */
[----:B------:R-:W-:Y:S01]  /*fc40*/  HMMA.16816.F32 R16, R160, R174, R16 ;  /* 0x000000aea010723c */ /* 0x000fe20000001810 */
[----:B------:R-:W-:Y:S04]  /*fc50*/  LDSM.16.M88.4 R172, [R180] ;  /* 0x00000000b4ac783b */ /* 0x000fe80000000200 */
[----:B------:R-:W1:Y:S03]  /*fc60*/  LDSM.16.M88.4 R160, [R195+0x8000] ;  /* 0x00800000c3a0783b */ /* 0x000e660000000200 */
[C---:B---3--:R-:W-:Y:S08]  /*fc70*/  HMMA.16816.F32 R4, R168.reuse, R176, R4 ;  /* 0x000000b0a804723c */ /* 0x048ff00000001804 */
[C---:B------:R-:W-:Y:S01]  /*fc80*/  HMMA.16816.F32 R8, R168.reuse, R178, R8 ;  /* 0x000000b2a808723c */ /* 0x040fe20000001808 */
[----:B------:R-:W3:Y:S07]  /*fc90*/  LDSM.16.M88.4 R176, [R181] ;  /* 0x00000000b5b0783b */ /* 0x000eee0000000200 */
[C---:B--2---:R-:W-:Y:S08]  /*fca0*/  HMMA.16816.F32 R12, R168.reuse, R164, R12 ;  /* 0x000000a4a80c723c */ /* 0x044ff0000000180c */
[----:B------:R-:W-:Y:S01]  /*fcb0*/  HMMA.16816.F32 R16, R168, R166, R16 ;  /* 0x000000a6a810723c */ /* 0x000fe20000001810 */
[----:B------:R-:W-:Y:S04]  /*fcc0*/  LDSM.16.M88.4 R168, [R182] ;  /* 0x00000000b6a8783b */ /* 0x000fe80000000200 */
[----:B------:R-:W2:Y:S03]  /*fcd0*/  LDSM.16.M88.4 R164, [R197+0x8000] ;  /* 0x00800000c5a4783b */ /* 0x000ea60000000200 */
[C---:B-1----:R-:W-:Y:S01]  /*fce0*/  HMMA.16816.F32 R4, R160.reuse, R172, R4 ;  /* 0x000000aca004723c */ /* 0x042fe20000001804 */
[----:B------:R-:W1:Y:S07]  /*fcf0*/  LDSM.16.M88.4 R180, [R183] ;  /* 0x00000000b7b4783b */ /* 0x000e6e0000000200 */
[C---:B------:R-:W-:Y:S01]  /*fd00*/  HMMA.16816.F32 R8, R160.reuse, R174, R8 ;  /* 0x000000aea008723c */ /* 0x040fe20000001808 */
[----:B------:R-:W-:Y:S07]  /*fd10*/  LDSM.16.M88.4 R172, [R185+-0x1000] ;  /* 0xfff00000b9ac783b */ /* 0x000fee0000000200 */
[C---:B---3--:R-:W-:Y:S08]  /*fd20*/  HMMA.16816.F32 R12, R160.reuse, R176, R12 ;  /* 0x000000b0a00c723c */ /* 0x048ff0000000180c */
[----:B------:R-:W-:Y:S01]  /*fd30*/  HMMA.16816.F32 R16, R160, R178, R16 ;  /* 0x000000b2a010723c */ /* 0x000fe20000001810 */
[----:B------:R-:W3:Y:S04]  /*fd40*/  LDSM.16.M88.4 R160, [R196+0x8000] ;  /* 0x00800000c4a0783b */ /* 0x000ee80000000200 */
[----:B------:R-:W4:Y:S03]  /*fd50*/  LDSM.16.M88.4 R176, [R185+-0x800] ;  /* 0xfff80000b9b0783b */ /* 0x000f260000000200 */
[C---:B--2---:R-:W-:Y:S08]  /*fd60*/  HMMA.16816.F32 R4, R164.reuse, R168, R4 ;  /* 0x000000a8a404723c */ /* 0x044ff00000001804 */
[C---:B------:R-:W-:Y:S01]  /*fd70*/  HMMA.16816.F32 R8, R164.reuse, R170, R8 ;  /* 0x000000aaa408723c */ /* 0x040fe20000001808 */
[----:B------:R-:W-:Y:S07]  /*fd80*/  LDSM.16.M88.4 R168, [R184+0x3000] ;  /* 0x00300000b8a8783b */ /* 0x000fee0000000200 */
[C---:B-1----:R-:W-:Y:S08]  /*fd90*/  HMMA.16816.F32 R12, R164.reuse, R180, R12 ;  /* 0x000000b4a40c723c */ /* 0x042ff0000000180c */
[----:B------:R-:W-:Y:S01]  /*fda0*/  HMMA.16816.F32 R16, R164, R182, R16 ;  /* 0x000000b6a410723c */ /* 0x000fe20000001810 */
[----:B------:R-:W1:Y:S04]  /*fdb0*/  LDSM.16.M88.4 R164, [R194+0xc000] ;  /* 0x00c00000c2a4783b */ /* 0x000e680000000200 */
[----:B------:R-:W2:Y:S03]  /*fdc0*/  LDSM.16.M88.4 R180, [R184+0x3800] ;  /* 0x00380000b8b4783b */ /* 0x000ea60000000200 */
[C---:B---3--:R-:W-:Y:S08]  /*fdd0*/  HMMA.16816.F32 R4, R160.reuse, R172, R4 ;  /* 0x000000aca004723c */ /* 0x048ff00000001804 */
[C---:B------:R-:W-:Y:S01]  /*fde0*/  HMMA.16816.F32 R8, R160.reuse, R174, R8 ;  /* 0x000000aea008723c */ /* 0x040fe20000001808 */
[----:B------:R-:W-:Y:S07]  /*fdf0*/  LDSM.16.M88.4 R172, [R190] ;  /* 0x00000000beac783b */ /* 0x000fee0000000200 */
[C---:B----4-:R-:W-:Y:S08]  /*fe00*/  HMMA.16816.F32 R12, R160.reuse, R176, R12 ;  /* 0x000000b0a00c723c */ /* 0x050ff0000000180c */
[----:B------:R-:W-:Y:S01]  /*fe10*/  HMMA.16816.F32 R16, R160, R178, R16 ;  /* 0x000000b2a010723c */ /* 0x000fe20000001810 */
[----:B------:R-:W3:Y:S04]  /*fe20*/  LDSM.16.M88.4 R160, [R195+0xc000] ;  /* 0x00c00000c3a0783b */ /* 0x000ee80000000200 */
[----:B------:R-:W4:Y:S03]  /*fe30*/  LDSM.16.M88.4 R176, [R191] ;  /* 0x00000000bfb0783b */ /* 0x000f260000000200 */
[C---:B-1----:R-:W-:Y:S08]  /*fe40*/  HMMA.16816.F32 R4, R164.reuse, R168, R4 ;  /* 0x000000a8a404723c */ /* 0x042ff00000001804 */
[C---:B------:R-:W-:Y:S01]  /*fe50*/  HMMA.16816.F32 R8, R164.reuse, R170, R8 ;  /* 0x000000aaa408723c */ /* 0x040fe20000001808 */
[----:B------:R-:W-:Y:S07]  /*fe60*/  LDSM.16.M88.4 R168, [R192] ;  /* 0x00000000c0a8783b */ /* 0x000fee0000000200 */
[C---:B--2---:R-:W-:Y:S08]  /*fe70*/  HMMA.16816.F32 R12, R164.reuse, R180, R12 ;  /* 0x000000b4a40c723c */ /* 0x044ff0000000180c */
[----:B------:R-:W-:Y:S01]  /*fe80*/  HMMA.16816.F32 R16, R164, R182, R16 ;  /* 0x000000b6a410723c */ /* 0x000fe20000001810 */
[----:B------:R-:W1:Y:S04]  /*fe90*/  LDSM.16.M88.4 R164, [R197+0xc000] ;  /* 0x00c00000c5a4783b */ /* 0x000e680000000200 */
[----:B------:R-:W2:Y:S03]  /*fea0*/  LDSM.16.M88.4 R180, [R193] ;  /* 0x00000000c1b4783b */ /* 0x000ea60000000200 */
[C---:B---3--:R-:W-:Y:S08]  /*feb0*/  HMMA.16816.F32 R4, R160.reuse, R172, R4 ;  /* 0x000000aca004723c */ /* 0x048ff00000001804 */
[C---:B------:R-:W-:Y:S01]  /*fec0*/  HMMA.16816.F32 R8, R160.reuse, R174, R8 ;  /* 0x000000aea008723c */ /* 0x040fe20000001808 */
[----:B------:R-:W-:Y:S07]  /*fed0*/  LDSM.16.M88.4 R172, [R185] ;  /* 0x00000000b9ac783b */ /* 0x000fee0000000200 */
[C---:B----4-:R-:W-:Y:S08]  /*fee0*/  HMMA.16816.F32 R12, R160.reuse, R176, R12 ;  /* 0x000000b0a00c723c */ /* 0x050ff0000000180c */
[----:B------:R-:W-:Y:S01]  /*fef0*/  HMMA.16816.F32 R16, R160, R178, R16 ;  /* 0x000000b2a010723c */ /* 0x000fe20000001810 */
[----:B------:R-:W3:Y:S04]  /*ff00*/  LDSM.16.M88.4 R160, [R196+0xc000] ;  /* 0x00c00000c4a0783b */ /* 0x000ee80000000200 */
[----:B------:R-:W4:Y:S03]  /*ff10*/  LDSM.16.M88.4 R176, [R185+0x800] ;  /* 0x00080000b9b0783b */ /* 0x000f260000000200 */
[----:B------:R-:W-:Y:S04]  /*ff20*/  DEPBAR.LE SB0, 0x0 ;  /* 0x000080000000791a */ /* 0x000fe80000000000 */
[C---:B-1----:R-:W-:Y:S01]  /*ff30*/  HMMA.16816.F32 R4, R164.reuse, R168, R4 ;  /* 0x000000a8a404723c */ /* 0x042fe20000001804 */
[----:B------:R-:W-:Y:S07]  /*ff40*/  BAR.SYNC.DEFER_BLOCKING 0x0 ;  /* 0x0000000000007b1d */ /* 0x000fee0000010000 */
[C---:B------:R-:W-:Y:S08]  /*ff50*/  HMMA.16816.F32 R8, R164.reuse, R170, R8 ;  /* 0x000000aaa408723c */ /* 0x040ff00000001808 */
[C---:B--2---:R-:W-:Y:S08]  /*ff60*/  HMMA.16816.F32 R12, R164.reuse, R180, R12 ;  /* 0x000000b4a40c723c */ /* 0x044ff0000000180c */
[----:B------:R-:W-:Y:S08]  /*ff70*/  HMMA.16816.F32 R16, R164, R182, R16 ;  /* 0x000000b6a410723c */ /* 0x000ff00000001810 */
[C---:B---3--:R-:W-:Y:S08]  /*ff80*/  HMMA.16816.F32 R4, R160.reuse, R172, R4 ;  /* 0x000000aca004723c */ /* 0x048ff00000001804 */
[C---:B------:R-:W-:Y:S08]  /*ff90*/  HMMA.16816.F32 R8, R160.reuse, R174, R8 ;  /* 0x000000aea008723c */ /* 0x040ff00000001808 */
[C---:B----4-:R-:W-:Y:S08]  /*ffa0*/  HMMA.16816.F32 R12, R160.reuse, R176, R12 ;  /* 0x000000b0a00c723c */ /* 0x050ff0000000180c */
[----:B------:R-:W-:Y:S01]  /*ffb0*/  HMMA.16816.F32 R16, R160, R178, R16 ;  /* 0x000000b2a010723c */ /* 0x000fe20000001810 */
[----:B------:R-:W-:Y:S07]  /*ffc0*/  @!UPT UIADD3 URZ, URZ, URZ, URZ ;  /* 0x0000003f3f3ff290 */ /* 0x000fee000fffe03f */
[----:B------:R-:W-:-:S11]  /*ffd0*/  @!P0 BRA `(.L_x_3497) ;  /* 0x0000030000008947 */ /* 0x000fd60003800000 */
[----:B------:R-:W-:Y:S01]  /*ffe0*/  IMAD.MOV.U32 R0, RZ, RZ, 0x1 ;  /* 0x00000001ff007424 */ /* 0x000fe200078e00ff */
        /* <DEDUP_REMOVED lines=30> */
.L_x_3576:
[----:B------:R-:W-:-:S05]  /*101d0*/  BRA.DIV ~URZ, `(.L_x_3499) ;  /* 0x000078127f007947 */ /* 0x000fca000b800000 */
[----:B-1----:R1:W3:Y:S02]  /*101e0*/  SHFL.IDX PT, R0, R133, RZ, 0x181f ;  /* 0x00181fff85007589 */ /* 0x0022e400000e0000 */
.L_x_3577:
        /* <DEDUP_REMOVED lines=15> */
.L_x_3497:
[----:B------:R-:W-:Y:S05]  /*102e0*/  BSYNC B0 ;  /* 0x0000000000007941 */ /* 0x000fea0003800000 */
.L_x_3496:
[----:B---3--:R-:W-:Y:S01]  /*102f0*/  FMNMX.FTZ R2, R4, R137, !PT ;  /* 0x0000008904027209 */ /* 0x008fe20007810000 */
        /* <DEDUP_REMOVED lines=17> */
[----:B------:R-:W2:Y:S02]  /*10410*/  SHFL.BFLY PT, R0, R132, 0x2, 0x1f ;  /* 0x0c401f0084007f89 */ /* 0x000ea400000e0000 */
[----:B--2---:R-:W-:Y:S05]  /*10420*/  FMNMX.FTZ R0, R132, R0, !PT ;  /* 0x0000000084007209 */ /* 0x004fea0007810000 */
[----:B------:R-:W2:Y:S02]  /*10430*/  SHFL.BFLY PT, R2, R0, 0x1, 0x1f ;  /* 0x0c201f0000027f89 */ /* 0x000ea400000e0000 */
[----:B-12---:R-:W-:Y:S02]  /*10440*/  FMNMX.FTZ R133, R0, R2, !PT ;  /* 0x0000000200857209 */ /* 0x006fe40007810000 */
[----:B------:R-:W1:Y:S02]  /*10450*/  SHFL.BFLY PT, R0, R160, 0x2, 0x1f ;  /* 0x0c401f00a0007f89 */ /* 0x000e6400000e0000 */
[----:B-1----:R-:W-:Y:S05]  /*10460*/  FMNMX.FTZ R132, R160, R0, !PT ;  /* 0x00000000a0847209 */ /* 0x002fea0007810000 */
[----:B------:R1:W2:Y:S02]  /*10470*/  SHFL.BFLY PT, R0, R132, 0x1, 0x1f ;  /* 0x0c201f0084007f89 */ /* 0x0002a400000e0000 */
.L_x_3578:
        /* <DEDUP_REMOVED lines=13> */
[----:B------:R-:W-:Y:S10]  /*10550*/  MUFU.EX2 R13, R4 ;  /* 0x00000004000d7308 */ /* 0x000ff40000000800 */
[----:B------:R-:W-:Y:S01]  /*10560*/  MUFU.EX2 R8, R5 ;  /* 0x0000000500087308 */ /* 0x000fe20000000800 */
[--C-:B-1----:R-:W-:Y:S02]  /*10570*/  FFMA.FTZ R0, R9, c[0x0][0x2d0], -R132.reuse ;  /* 0x0000b40009007a23 */ /* 0x102fe40000010884 */
[----:B------:R-:W-:Y:S07]  /*10580*/  FFMA.FTZ R132, R17, c[0x0][0x2d0], -R132 ;  /* 0x0000b40011847a23 */ /* 0x000fee0000010884 */
[----:B------:R1:W-:Y:S10]  /*10590*/  MUFU.EX2 R12, R0 ;  /* 0x00000000000c7308 */ /* 0x0003f40000000800 */
[----:B------:R-:W-:Y:S10]  /*105a0*/  MUFU.EX2 R9, R137 ;  /* 0x0000008900097308 */ /* 0x000ff40000000800 */
[----:B------:R-:W-:Y:S01]  /*105b0*/  MUFU.EX2 R132, R132 ;  /* 0x0000008400847308 */ /* 0x000fe20000000800 */
[C---:B-1----:R-:W-:Y:S04]  /*105c0*/  FADD.FTZ R0, -R3.reuse, R138 ;  /* 0x0000008a03007221 */ /* 0x042fe80000010100 */
[----:B------:R-:W-:Y:S06]  /*105d0*/  FMUL.FTZ R0, R0, c[0x0][0x2d0] ;  /* 0x0000b40000007a20 */ /* 0x000fec0000410000 */
[----:B------:R-:W1:Y:S02]  /*105e0*/  MUFU.EX2 R0, R0 ;  /* 0x0000000000007308 */ /* 0x000e640000000800 */
[----:B-1----:R-:W-:Y:S01]  /*105f0*/  FMUL.FTZ R22, R0, R22 ;  /* 0x0000001600167220 */ /* 0x002fe20000410000 */
[----:B------:R-:W-:Y:S01]  /*10600*/  F2FP.PACK_AB R162, R12, R13 ;  /* 0x0000000d0ca2723e */ /* 0x000fe200000000ff */
[----:B------:R-:W-:Y:S01]  /*10610*/  FFMA.FTZ R4, R2, R207, R9 ;  /* 0x000000cf02047223 */ /* 0x000fe20000010009 */
[----:B------:R-:W-:Y:S01]  /*10620*/  F2FP.PACK_AB R160, R8, R9 ;  /* 0x0000000908a0723e */ /* 0x000fe200000000ff */
[----:B------:R-:W-:Y:S02]  /*10630*/  FMUL.FTZ R16, R2, R144 ;  /* 0x0000009002107220 */ /* 0x000fe40000410000 */
[----:B------:R-:W-:Y:S02]  /*10640*/  FADD.FTZ R5, R8, R4 ;  /* 0x0000000408057221 */ /* 0x000fe40000010000 */
[----:B------:R-:W-:Y:S02]  /*10650*/  FMUL.FTZ R4, R3, c[0x0][0x2d0] ;  /* 0x0000b40003047a20 */ /* 0x000fe40000410000 */
[----:B------:R-:W-:Y:S02]  /*10660*/  FMUL.FTZ R17, R2, R145 ;  /* 0x0000009102117220 */ /* 0x000fe40000410000 */
[--C-:B------:R-:W-:Y:S02]  /*10670*/  FFMA.FTZ R166, R18, c[0x0][0x2d0], -R4.reuse ;  /* 0x0000b40012a67a23 */ /* 0x100fe40000010804 */
[C---:B------:R-:W-:Y:S02]  /*10680*/  FMUL.FTZ R18, R0.reuse, R146 ;  /* 0x0000009200127220 */ /* 0x040fe40000410000 */
[--C-:B------:R-:W-:Y:S02]  /*10690*/  FFMA.FTZ R167, R19, c[0x0][0x2d0], -R4.reuse ;  /* 0x0000b40013a77a23 */ /* 0x100fe40000010804 */
        /* <DEDUP_REMOVED lines=8> */
[----:B------:R-:W-:Y:S02]  /*10720*/  FADD.FTZ R5, R13, R5 ;  /* 0x000000050d057221 */ /* 0x000fe40000010000 */
[C---:B------:R-:W-:Y:S02]  /*10730*/  FMUL.FTZ R13, R2.reuse, R149 ;  /* 0x00000095020d7220 */ /* 0x040fe40000410000 */
[----:B------:R-:W-:Y:S02]  /*10740*/  FFMA.FTZ R164, R15, c[0x0][0x2d0], -R4 ;  /* 0x0000b4000fa47a23 */ /* 0x000fe40000010804 */
[----:B------:R-:W-:Y:S01]  /*10750*/  FMUL.FTZ R4, R2, R156 ;  /* 0x0000009c02047220 */ /* 0x000fe20000410000 */
[----:B------:R2:W3:Y:S01]  /*10760*/  MUFU.EX2 R161, R6 ;  /* 0x0000000600a17308 */ /* 0x0004e20000000800 */
[----:B------:R-:W-:Y:S02]  /*10770*/  FADD.FTZ R171, R12, R5 ;  /* 0x000000050cab7221 */ /* 0x000fe40000010000 */
[C---:B------:R-:W-:Y:S02]  /*10780*/  FMUL.FTZ R5, R2.reuse, R157 ;  /* 0x0000009d02057220 */ /* 0x040fe40000410000 */
[C---:B------:R-:W-:Y:S02]  /*10790*/  FMUL.FTZ R12, R2.reuse, R148 ;  /* 0x00000094020c7220 */ /* 0x040fe40000410000 */
[C---:B------:R-:W-:Y:S02]  /*107a0*/  FMUL.FTZ R8, R2.reuse, R152 ;  /* 0x0000009802087220 */ /* 0x040fe40000410000 */
[----:B------:R-:W-:Y:S01]  /*107b0*/  FMUL.FTZ R9, R2, R153 ;  /* 0x0000009902097220 */ /* 0x000fe20000410000 */
[----:B------:R-:W4:Y:S01]  /*107c0*/  MUFU.EX2 R156, R7 ;  /* 0x00000007009c7308 */ /* 0x000f220000000800 */
[C---:B------:R-:W-:Y:S02]  /*107d0*/  FMUL.FTZ R10, R0.reuse, R154 ;  /* 0x0000009a000a7220 */ /* 0x040fe40000410000 */
[C---:B------:R-:W-:Y:S02]  /*107e0*/  FMUL.FTZ R11, R0.reuse, R155 ;  /* 0x0000009b000b7220 */ /* 0x040fe40000410000 */
[C---:B------:R-:W-:Y:S01]  /*107f0*/  FMUL.FTZ R14, R0.reuse, R150 ;  /* 0x00000096000e7220 */ /* 0x040fe20000410000 */
[----:B------:R-:W-:Y:S01]  /*10800*/  LDSM.16.MT88.4 R152, [R186+0x800] ;  /* 0x00080000ba98783b */ /* 0x000fe20000004200 */
[----:B------:R-:W-:Y:S02]  /*10810*/  FMUL.FTZ R15, R0, R151 ;  /* 0x00000097000f7220 */ /* 0x000fe40000410000 */
[C---:B------:R-:W-:Y:S01]  /*10820*/  FMUL.FTZ R20, R2.reuse, R20 ;  /* 0x0000001402147220 */ /* 0x040fe20000410000 */
[----:B------:R-:W5:Y:S01]  /*10830*/  MUFU.EX2 R149, R137 ;  /* 0x0000008900957308 */ /* 0x000f620000000800 */
[----:B------:R-:W-:Y:S02]  /*10840*/  FMUL.FTZ R21, R2, R21 ;  /* 0x0000001502157220 */ /* 0x000fe40000410000 */
[C---:B------:R-:W-:Y:S02]  /*10850*/  FMUL.FTZ R23, R0.reuse, R23 ;  /* 0x0000001700177220 */ /* 0x040fe40000410000 */
[C---:B--2---:R-:W-:Y:S02]  /*10860*/  FMUL.FTZ R6, R0.reuse, R158 ;  /* 0x0000009e00067220 */ /* 0x044fe40000410000 */
[----:B---3--:R-:W-:Y:S02]  /*10870*/  FFMA.FTZ R148, R0, R206, R161 ;  /* 0x000000ce00947223 */ /* 0x008fe400000100a1 */
[C---:B------:R-:W-:Y:S01]  /*10880*/  FMUL.FTZ R24, R2.reuse, R24 ;  /* 0x0000001802187220 */ /* 0x040fe20000410000 */
[----:B------:R-:W2:Y:S01]  /*10890*/  MUFU.EX2 R137, R170 ;  /* 0x000000aa00897308 */ /* 0x000ea20000000800 */
[----:B------:R-:W-:Y:S02]  /*108a0*/  FMUL.FTZ R25, R2, R25 ;  /* 0x0000001902197220 */ /* 0x000fe40000410000 */
[----:B------:R-:W-:Y:S01]  /*108b0*/  FMUL.FTZ R26, R0, R26 ;  /* 0x0000001a001a7220 */ /* 0x000fe20000410000 */
[----:B----4-:R-:W-:Y:S01]  /*108c0*/  F2FP.PACK_AB R161, R156, R161 ;  /* 0x000000a19ca1723e */ /* 0x010fe200000000ff */
[C---:B------:R-:W-:Y:S02]  /*108d0*/  FMUL.FTZ R7, R0.reuse, R159 ;  /* 0x0000009f00077220 */ /* 0x040fe40000410000 */
[----:B------:R-:W-:Y:S02]  /*108e0*/  FMUL.FTZ R27, R0, R27 ;  /* 0x0000001b001b7220 */ /* 0x000fe40000410000 */
[C---:B------:R-:W-:Y:S01]  /*108f0*/  FMUL.FTZ R28, R2.reuse, R28 ;  /* 0x0000001c021c7220 */ /* 0x040fe20000410000 */
[----:B------:R-:W-:Y:S01]  /*10900*/  MUFU.EX2 R138, R168 ;  /* 0x000000a8008a7308 */ /* 0x000fe20000000800 */
[----:B------:R-:W-:Y:S02]  /*10910*/  FMUL.FTZ R29, R2, R29 ;  /* 0x0000001d021d7220 */ /* 0x000fe40000410000 */
[----:B------:R-:W-:Y:S01]  /*10920*/  FMUL.FTZ R30, R0, R30 ;  /* 0x0000001e001e7220 */ /* 0x000fe20000410000 */
[----:B-----5:R-:W-:Y:S01]  /*10930*/  F2FP.PACK_AB R163, R172, R149 ;  /* 0x00000095aca3723e */ /* 0x020fe200000000ff */
[----:B------:R-:W-:Y:S02]  /*10940*/  FMUL.FTZ R31, R0, R31 ;  /* 0x0000001f001f7220 */ /* 0x000fe40000410000 */
[C---:B------:R-:W-:Y:S02]  /*10950*/  FMUL.FTZ R32, R2.reuse, R32 ;  /* 0x0000002002207220 */ /* 0x040fe40000410000 */
[----:B------:R-:W-:Y:S01]  /*10960*/  FMUL.FTZ R33, R2, R33 ;  /* 0x0000002102217220 */ /* 0x000fe20000410000 */
[----:B------:R-:W-:Y:S01]  /*10970*/  MUFU.EX2 R168, R164 ;  /* 0x000000a400a87308 */ /* 0x000fe20000000800 */
[C---:B-1----:R-:W-:Y:S05]  /*10980*/  HMMA.16816.F32 R4, R160.reuse, R144, R4 ;  /* 0x00000090a004723c */ /* 0x042fea0000001804 */
        /* <DEDUP_REMOVED lines=105> */
[C---:B------:R-:W-:Y:S02]  /*11020*/  FMUL.FTZ R125, R2.reuse, R125 ;  /* 0x0000007d027d7220 */ /* 0x040fe40000410000 */
[C---:B------:R-:W-:Y:S02]  /*11030*/  FMUL.FTZ R128, R2.reuse, R128 ;  /* 0x0000008002807220 */ /* 0x040fe40000410000 */
[----:B------:R-:W-:Y:S02]  /*11040*/  FMUL.FTZ R129, R2, R129 ;  /* 0x0000008102817220 */ /* 0x000fe40000410000 */
[C---:B------:R-:W-:Y:S01]  /*11050*/  FMUL.FTZ R126, R0.reuse, R126 ;  /* 0x0000007e007e7220 */ /* 0x040fe20000410000 */
[----:B------:R-:W3:Y:S01]  /*11060*/  MUFU.EX2 R2, R169 ;  /* 0x000000a900027308 */ /* 0x000ee20000000800 */
[C---:B------:R-:W-:Y:S02]  /*11070*/  FMUL.FTZ R127, R0.reuse, R127 ;  /* 0x0000007f007f7220 */ /* 0x040fe40000410000 */
[C---:B------:R-:W-:Y:S02]  /*11080*/  FMUL.FTZ R130, R0.reuse, R130 ;  /* 0x0000008200827220 */ /* 0x040fe40000410000 */
[----:B------:R-:W-:Y:S02]  /*11090*/  FMUL.FTZ R131, R0, R131 ;  /* 0x0000008300837220 */ /* 0x000fe40000410000 */
[----:B--2---:R-:W-:Y:S03]  /*110a0*/  FADD.FTZ R0, R137, R171 ;  /* 0x000000ab89007221 */ /* 0x004fe60000010000 */
[----:B------:R-:W2:Y:S01]  /*110b0*/  MUFU.EX2 R169, R165 ;  /* 0x000000a500a97308 */ /* 0x000ea20000000800 */
[C---:B-1----:R-:W-:Y:S03]  /*110c0*/  HMMA.16816.F32 R44, R160.reuse, R144, R44 ;  /* 0x00000090a02c723c */ /* 0x042fe6000000182c */
[C---:B---3--:R-:W-:Y:S01]  /*110d0*/  F2FP.PACK_AB R164, R2.reuse, R137 ;  /* 0x0000008902a4723e */ /* 0x048fe200000000ff */
[----:B------:R-:W-:Y:S04]  /*110e0*/  FADD.FTZ R0, R2, R0 ;  /* 0x0000000002007221 */ /* 0x000fe80000010000 */
[C---:B------:R-:W-:Y:S01]  /*110f0*/  HMMA.16816.F32 R48, R160.reuse, R146, R48 ;  /* 0x00000092a030723c */ /* 0x040fe20000001830 */
[----:B------:R-:W1:Y:S01]  /*11100*/  LDSM.16.MT88.4 R144, [R189+0x1000] ;  /* 0x00100000bd90783b */ /* 0x000e620000004200 */
[----:B------:R-:W-:Y:S02]  /*11110*/  MUFU.EX2 R137, R167 ;  /* 0x000000a700897308 */ /* 0x000fe40000000800 */
[----:B------:R-:W-:Y:S02]  /*11120*/  FADD.FTZ R2, R156, R148 ;  /* 0x000000949c027221 */ /* 0x000fe40000010000 */
[----:B------:R-:W-:Y:S01]  /*11130*/  FADD.FTZ R0, R138, R0 ;  /* 0x000000008a007221 */ /* 0x000fe20000010000 */
[----:B--2---:R-:W-:Y:S05]  /*11140*/  F2FP.PACK_AB R165, R168, R169 ;  /* 0x000000a9a8a5723e */ /* 0x004fea00000000ff */
        /* <DEDUP_REMOVED lines=93> */
.L_x_3494:
[----:B------:R-:W-:Y:S05]  /*11720*/  BRA.DIV ~URZ, `(.L_x_3502) ;  /* 0x000064427f007947 */ /* 0x000fea000b800000 */
[----:B------:R1:W2:Y:S02]  /*11730*/  SHFL.BFLY PT, R0, R207, 0x2, 0x1f ;  /* 0x0c401f00cf007f89 */ /* 0x0002a400000e0000 */
.L_x_3579:
[----:B--2---:R-:W-:Y:S01]  /*11740*/  FADD.FTZ R4, R0, R207 ;  /* 0x000000cf00047221 */ /* 0x004fe20000010000 */
[----:B------:R-:W-:Y:S05]  /*11750*/  BRA.DIV ~URZ, `(.L_x_3503) ;  /* 0x000064627f007947 */ /* 0x000fea000b800000 */
[----:B------:R-:W2:Y:S02]  /*11760*/  SHFL.BFLY PT, R0, R4, 0x1, 0x1f ;  /* 0x0c201f0004007f89 */ /* 0x000ea400000e0000 */
[----:B--2---:R-:W-:-:S02]  /*11770*/  FADD.FTZ R4, R4, R0 ;  /* 0x0000000004047221 */ /* 0x004fc40000010000 */
[----:B------:R-:W2:Y:S02]  /*11780*/  SHFL.BFLY PT, R0, R206, 0x2, 0x1f ;  /* 0x0c401f00ce007f89 */ /* 0x000ea400000e0000 */
[----:B--2---:R-:W-:-:S05]  /*11790*/  FADD.FTZ R5, R0, R206 ;  /* 0x000000ce00057221 */ /* 0x004fca0000010000 */
[----:B------:R2:W3:Y:S02]  /*117a0*/  SHFL.BFLY PT, R3, R5, 0x1, 0x1f ;  /* 0x0c201f0005037f89 */ /* 0x0004e400000e0000 */
.L_x_3580:
[----:B------:R-:W-:Y:S01]  /*117b0*/  FSETP.NE.FTZ.AND P0, PT, R4, RZ, PT ;  /* 0x000000ff0400720b */ /* 0x000fe20003f15000 */
[----:B---3--:R-:W-:Y:S01]  /*117c0*/  FADD.FTZ R3, R3, R5 ;  /* 0x0000000503037221 */ /* 0x008fe20000010000 */
[----:B------:R-:W-:Y:S02]  /*117d0*/  MOV R2, RZ ;  /* 0x000000ff00027202 */ /* 0x000fe40000000f00 */
[----:B------:R-:W-:Y:S02]  /*117e0*/  MOV R18, 0xff800000 ;  /* 0xff80000000127802 */ /* 0x000fe40000000f00 */
[----:B------:R-:W-:-:S07]  /*117f0*/  MOV R17, 0xff800000 ;  /* 0xff80000000117802 */ /* 0x000fce0000000f00 */
[----:B------:R-:W3:Y:S01]  /*11800*/  @P0 MUFU.LG2 R0, R4 ;  /* 0x0000000400000308 */ /* 0x000ee20000000c00 */
[----:B--2---:R-:W-:-:S07]  /*11810*/  @P0 MOV R5, 0x3f317218 ;  /* 0x3f31721800050802 */ /* 0x004fce0000000f00 */
[----:B------:R3:W2:Y:S02]  /*11820*/  @P0 MUFU.RCP R2, R4 ;  /* 0x0000000400020308 */ /* 0x0006a40000001000 */
[----:B---3--:R-:W-:Y:S02]  /*11830*/  @P0 FMUL.FTZ R4, R0, 0.69314718246459960938 ;  /* 0x3f31721800040820 */ /* 0x008fe40000410000 */
[----:B------:R-:W-:Y:S02]  /*11840*/  @P0 FMUL.FTZ R0, R5, c[0x0][0x2d0] ;  /* 0x0000b40005000a20 */ /* 0x000fe40000410000 */
[----:B--2---:R-:W-:Y:S02]  /*11850*/  FMUL.FTZ R160, R2, R100 ;  /* 0x0000006402a07220 */ /* 0x004fe40000410000 */
        /* <DEDUP_REMOVED lines=137> */
.L_x_3424:
        /* <DEDUP_REMOVED lines=17> */
.L_x_3505:
[----:B------:R-:W-:Y:S05]  /*12200*/  BSYNC B0 ;  /* 0x0000000000007941 */ /* 0x000fea0003800000 */
.L_x_3504:
        /* <DEDUP_REMOVED lines=155> */
.L_x_3508:
        /* <DEDUP_REMOVED lines=120> */
.L_x_3581:
[----:B------:R-:W-:Y:S05]  /*13340*/  BRA.DIV ~URZ, `(.L_x_3511) ;  /* 0x000049e27f007947 */ /* 0x000fea000b800000 */
[----:B------:R4:W2:Y:S02]  /*13350*/  SHFL.IDX PT, R0, R14, RZ, 0x181f ;  /* 0x00181fff0e007589 */ /* 0x0008a400000e0000 */
.L_x_3582:
        /* <DEDUP_REMOVED lines=19> */
.L_x_3513:
[----:B------:R-:W-:Y:S05]  /*13490*/  BSYNC B0 ;  /* 0x0000000000007941 */ /* 0x000fea0003800000 */
.L_x_3512:
[----:B------:R-:W-:Y:S05]  /*134a0*/  BRA.DIV ~URZ, `(.L_x_3514) ;  /* 0x000048f27f007947 */ /* 0x000fea000b800000 */
[----:B---3--:R3:W4:Y:S04]  /*134b0*/  SHFL.IDX PT, R4, R13, 0x1, 0x181f ;  /* 0x00381f000d047f89 */ /* 0x00872800000e0000 */
[----:B--2---:R3:W2:Y:S02]  /*134c0*/  SHFL.IDX PT, R0, R14, 0x1, 0x181f ;  /* 0x00381f000e007f89 */ /* 0x0046a400000e0000 */
.L_x_3583:
        /* <DEDUP_REMOVED lines=20> */
.L_x_3516:
[----:B------:R-:W-:Y:S05]  /*13610*/  BSYNC B0 ;  /* 0x0000000000007941 */ /* 0x000fea0003800000 */
.L_x_3515:
[----:B------:R-:W-:Y:S05]  /*13620*/  BRA.DIV ~URZ, `(.L_x_3517) ;  /* 0x000048427f007947 */ /* 0x000fea000b800000 */
[----:B----4-:R4:W3:Y:S02]  /*13630*/  SHFL.IDX PT, R4, R13, 0x2, 0x181f ;  /* 0x00581f000d047f89 */ /* 0x0108e400000e0000 */
.L_x_3584:
[----:B------:R-:W-:Y:S05]  /*13640*/  BRA.DIV ~URZ, `(.L_x_3518) ;  /* 0x000048927f007947 */ /* 0x000fea000b800000 */
[----:B--2---:R2:W4:Y:S02]  /*13650*/  SHFL.IDX PT, R0, R14, 0x2, 0x181f ;  /* 0x00581f000e007f89 */ /* 0x00452400000e0000 */
.L_x_3585:
        /* <DEDUP_REMOVED lines=20> */
.L_x_3520:
[----:B------:R-:W-:Y:S05]  /*137a0*/  BSYNC B0 ;  /* 0x0000000000007941 */ /* 0x000fea0003800000 */
.L_x_3519:
[----:B------:R-:W-:Y:S05]  /*137b0*/  BRA.DIV ~URZ, `(.L_x_3521) ;  /* 0x000047927f007947 */ /* 0x000fea000b800000 */
[----:B---3--:R3:W2:Y:S04]  /*137c0*/  SHFL.IDX PT, R4, R13, 0x3, 0x181f ;  /* 0x00781f000d047f89 */ /* 0x0086a800000e0000 */
[----:B----4-:R3:W4:Y:S02]  /*137d0*/  SHFL.IDX PT, R0, R14, 0x3, 0x181f ;  /* 0x00781f000e007f89 */ /* 0x01072400000e0000 */
.L_x_3586:
        /* <DEDUP_REMOVED lines=21> */
.L_x_3509:
        /* <DEDUP_REMOVED lines=33> */
.L_x_3587:
[----:B------:R-:W-:Y:S05]  /*13b40*/  BRA.DIV ~URZ, `(.L_x_3524) ;  /* 0x000045427f007947 */ /* 0x000fea000b800000 */
[----:B------:R3:W4:Y:S02]  /*13b50*/  SHFL.IDX PT, R0, R12, RZ, 0x1c1f ;  /* 0x001c1fff0c007589 */ /* 0x00072400000e0000 */
.L_x_3588:
        /* <DEDUP_REMOVED lines=23> */
[----:B------:R-:W-:Y:S02]  /*13cd0*/  SHF.R.S32.HI R16, RZ, 0x1f, R16 ;  /* 0x0000001fff107819 */ /* 0x000fe40000011410 */
[----:B------:R-:W-:-:S04]  /*13ce0*/  IADD3 R17, R249, 0xc8, RZ ;  /* 0x000000c8f9117810 */ /* 0x000fc80007ffe0ff */
        /* <DEDUP_REMOVED lines=80> */
[C---:B------:R-:W-:Y:S02]  /*141f0*/  IADD3 R9, R249.reuse, 0x88, RZ ;  /* 0x00000088f9097810 */ /* 0x040fe40007ffe0ff */
[C---:B----4-:R-:W-:Y:S01]  /*14200*/  @!P4 LEA R6, P5, R10.reuse, R0, 0x2 ;  /* 0x000000000a06c211 */ /* 0x050fe200078a10ff */
[----:B------:R2:W-:Y:S01]  /*14210*/  @!P1 ST.E.64 [R2.64], R56 ;  /* 0x0000003802009985 */ /* 0x0005e2000c101b08 */
        /* <DEDUP_REMOVED lines=9> */
[----:B--2---:R-:W-:-:S04]  /*142b0*/  @!P2 LEA R2, P0, R8, R0, 0x2 ;  /* 0x000000000802a211 */ /* 0x004fc800078010ff */
[----:B------:R-:W-:Y:S02]  /*142c0*/  @!P2 LEA.HI.X R3, R8, R4, R11, 0x2, P0 ;  /* 0x000000040803a211 */ /* 0x000fe400000f140b */
[C---:B------:R-:W-:Y:S02]  /*142d0*/  IADD3 R8, R249.reuse, 0x98, RZ ;  /* 0x00000098f9087810 */ /* 0x040fe40007ffe0ff */
[----:B------:R-:W-:Y:S01]  /*142e0*/  IADD3 R11, R249, 0x88, RZ ;  /* 0x00000088f90b7810 */ /* 0x000fe20007ffe0ff */
[----:B------:R2:W-:Y:S01]  /*142f0*/  @!P2 ST.E.64 [R2.64], R64 ;  /* 0x000000400200a985 */ /* 0x0005e2000c101b08 */
[----:B----4-:R-:W-:Y:S02]  /*14300*/  @!P3 LEA R6, P5, R14, R0, 0x2 ;  /* 0x000000000e06b211 */ /* 0x010fe400078a10ff */
        /* <DEDUP_REMOVED lines=13> */
[C---:B----4-:R-:W-:Y:S02]  /*143e0*/  @!P4 LEA R6, P5, R10.reuse, R0, 0x2 ;  /* 0x000000000a06c211 */ /* 0x050fe400078a10ff */
[----:B------:R-:W-:Y:S02]  /*143f0*/  ISETP.GE.AND P1, PT, R9, c[0x0][0x3c8], PT ;  /* 0x0000f20009007a0c */ /* 0x000fe40003f26270 */
[----:B------:R-:W-:-:S02]  /*14400*/  @!P4 LEA.HI.X R7, R10, R4, R14, 0x2, P5 ;  /* 0x000000040a07c211 */ /* 0x000fc400028f140e */
[----:B------:R-:W-:Y:S02]  /*14410*/  SHF.R.S32.HI R11, RZ, 0x1f, R11 ;  /* 0x0000001fff0b7819 */ /* 0x000fe4000001140b */
[C---:B------:R-:W-:Y:S01]  /*14420*/  IADD3 R10, R249.reuse, 0xb0, RZ ;  /* 0x000000b0f90a7810 */ /* 0x040fe20007ffe0ff */
[----:B------:R4:W-:Y:S01]  /*14430*/  @!P4 ST.E.64 [R6.64], R76 ;  /* 0x0000004c0600c985 */ /* 0x0009e2000c101b08 */
[----:B------:R-:W-:Y:S02]  /*14440*/  IADD3 R14, R249, 0xc0, RZ ;  /* 0x000000c0f90e7810 */ /* 0x000fe40007ffe0ff */
[----:B------:R-:W-:Y:S02]  /*14450*/  ISETP.GE.AND P4, PT, R10, c[0x0][0x3c8], PT ;  /* 0x0000f2000a007a0c */ /* 0x000fe40003f86270 */
        /* <DEDUP_REMOVED lines=11> */
[----:B------:R-:W-:Y:S02]  /*14510*/  ISETP.GE.AND P3, PT, R14, c[0x0][0x3c8], PT ;  /* 0x0000f2000e007a0c */ /* 0x000fe40003f66270 */
[----:B------:R-:W-:Y:S02]  /*14520*/  IADD3 R16, R249, 0xc8, RZ ;  /* 0x000000c8f9107810 */ /* 0x000fe40007ffe0ff */
        /* <DEDUP_REMOVED lines=24> */
[----:B----4-:R-:W-:Y:S02]  /*146b0*/  @!P6 LEA R6, P0, R11, R0, 0x2 ;  /* 0x000000000b06e211 */ /* 0x010fe400078010ff */
[----:B------:R-:W-:Y:S02]  /*146c0*/  SHF.R.S32.HI R15, RZ, 0x1f, R15 ;  /* 0x0000001fff0f7819 */ /* 0x000fe4000001140f */
[----:B------:R-:W-:-:S02]  /*146d0*/  ISETP.GE.AND P4, PT, R14, c[0x0][0x3c8], PT ;  /* 0x0000f2000e007a0c */ /* 0x000fc40003f86270 */
[----:B------:R-:W-:Y:S02]  /*146e0*/  @!P6 LEA.HI.X R7, R11, R4, R15, 0x2, P0 ;  /* 0x000000040b07e211 */ /* 0x000fe400000f140f */
[C---:B------:R-:W-:Y:S02]  /*146f0*/  IADD3 R11, R249.reuse, 0xd8, RZ ;  /* 0x000000d8f90b7810 */ /* 0x040fe40007ffe0ff */
[----:B------:R-:W-:Y:S02]  /*14700*/  ISETP.GE.AND P0, PT, R250, c[0x0][0x3c8], PT ;  /* 0x0000f200fa007a0c */ /* 0x000fe40003f06270 */
[----:B------:R-:W-:Y:S02]  /*14710*/  SHF.R.S32.HI R11, RZ, 0x1f, R11 ;  /* 0x0000001fff0b7819 */ /* 0x000fe4000001140b */
[----:B------:R-:W-:-:S04]  /*14720*/  IADD3 R15, R249, 0xe0, RZ ;  /* 0x000000e0f90f7810 */ /* 0x000fc80007ffe0ff */
        /* <DEDUP_REMOVED lines=25> */
.L_x_3526:
[----:B------:R-:W-:Y:S05]  /*148c0*/  BSYNC B0 ;  /* 0x0000000000007941 */ /* 0x000fea0003800000 */
.L_x_3525:
[----:B------:R-:W-:Y:S05]  /*148d0*/  BRA.DIV ~URZ, `(.L_x_3527) ;  /* 0x000038227f007947 */ /* 0x000fea000b800000 */
[----:B--2---:R2:W1:Y:S04]  /*148e0*/  SHFL.IDX PT, R4, R5, 0x1, 0x1c1f ;  /* 0x003c1f0005047f89 */ /* 0x00446800000e0000 */
[----:B----4-:R2:W4:Y:S02]  /*148f0*/  SHFL.IDX PT, R0, R12, 0x1, 0x1c1f ;  /* 0x003c1f000c007f89 */ /* 0x01052400000e0000 */
.L_x_3589:
        /* <DEDUP_REMOVED lines=42> */
[C---:B------:R-:W-:Y:S02]  /*14ba0*/  ISETP.GE.AND P0, PT, R247.reuse, c[0x0][0x3c8], PT ;  /* 0x0000f200f7007a0c */ /* 0x040fe40003f06270 */
        /* <DEDUP_REMOVED lines=189> */
.L_x_3507:
        /* <DEDUP_REMOVED lines=19> */
.L_x_3528:
        /* <DEDUP_REMOVED lines=55> */
.L_x_3530:
[----:B------:R-:W-:Y:S05]  /*15c20*/  BSYNC B0 ;  /* 0x0000000000007941 */ /* 0x000fea0003800000 */
.L_x_3529:
        /* <DEDUP_REMOVED lines=35> */
.L_x_3590:
[----:B------:R-:W-:Y:S05]  /*15e60*/  BRA.DIV ~URZ, `(.L_x_3532) ;  /* 0x000023d27f007947 */ /* 0x000fea000b800000 */
[----:B------:R3:W4:Y:S02]  /*15e70*/  SHFL.IDX PT, R0, R14, RZ, 0x181f ;  /* 0x00181fff0e007589 */ /* 0x00072400000e0000 */
.L_x_3591:
        /* <DEDUP_REMOVED lines=20> */
.L_x_3534:
[----:B------:R-:W-:Y:S05]  /*15fc0*/  BSYNC B0 ;  /* 0x0000000000007941 */ /* 0x000fea0003800000 */
.L_x_3533:
[----:B------:R-:W-:Y:S05]  /*15fd0*/  BRA.DIV ~URZ, `(.L_x_3535) ;  /* 0x000022d27f007947 */ /* 0x000fea000b800000 */
[----:B--2---:R2:W1:Y:S04]  /*15fe0*/  SHFL.IDX PT, R4, R5, 0x1, 0x181f ;  /* 0x00381f0005047f89 */ /* 0x00446800000e0000 */
[----:B----4-:R2:W4:Y:S02]  /*15ff0*/  SHFL.IDX PT, R0, R14, 0x1, 0x181f ;  /* 0x00381f000e007f89 */ /* 0x01052400000e0000 */
.L_x_3592:
        /* <DEDUP_REMOVED lines=20> */
.L_x_3537:
[----:B------:R-:W-:Y:S05]  /*16140*/  BSYNC B0 ;  /* 0x0000000000007941 */ /* 0x000fea0003800000 */
.L_x_3536:
[----:B------:R-:W-:Y:S05]  /*16150*/  BRA.DIV ~URZ, `(.L_x_3538) ;  /* 0x000022227f007947 */ /* 0x000fea000b800000 */
[----:B-1----:R1:W2:Y:S02]  /*16160*/  SHFL.IDX PT, R4, R5, 0x2, 0x181f ;  /* 0x00581f0005047f89 */ /* 0x0022a400000e0000 */
.L_x_3593:
[----:B------:R-:W-:Y:S05]  /*16170*/  BRA.DIV ~URZ, `(.L_x_3539) ;  /* 0x000022727f007947 */ /* 0x000fea000b800000 */
[----:B----4-:R4:W1:Y:S02]  /*16180*/  SHFL.IDX PT, R0, R14, 0x2, 0x181f ;  /* 0x00581f000e007f89 */ /* 0x01086400000e0000 */
.L_x_3594:
        /* <DEDUP_REMOVED lines=20> */
.L_x_3541:
[----:B------:R-:W-:Y:S05]  /*162d0*/  BSYNC B0 ;  /* 0x0000000000007941 */ /* 0x000fea0003800000 */
.L_x_3540:
[----:B------:R-:W-:Y:S05]  /*162e0*/  BRA.DIV ~URZ, `(.L_x_3542) ;  /* 0x000021727f007947 */ /* 0x000fea000b800000 */
[----:B--2---:R2:W3:Y:S04]  /*162f0*/  SHFL.IDX PT, R4, R5, 0x3, 0x181f ;  /* 0x00781f0005047f89 */ /* 0x0044e800000e0000 */
[----:B-1----:R2:W1:Y:S02]  /*16300*/  SHFL.IDX PT, R0, R14, 0x3, 0x181f ;  /* 0x00781f000e007f89 */ /* 0x00246400000e0000 */
.L_x_3595:
        /* <DEDUP_REMOVED lines=19> */
.L_x_3522:
[----:B------:R-:W-:Y:S05]  /*16440*/  BSYNC B1 ;  /* 0x0000000000017941 */ /* 0x000fea0003800000 */
.L_x_3506:
        /* <DEDUP_REMOVED lines=13> */
.L_x_3596:
[----:B------:R-:W-:Y:S05]  /*16520*/  BRA.DIV ~URZ, `(.L_x_3545) ;  /* 0x000020727f007947 */ /* 0x000fea000b800000 */
[----:B------:R3:W4:Y:S02]  /*16530*/  SHFL.IDX PT, R6, R98, 0x1, 0x1f ;  /* 0x00201f0062067f89 */ /* 0x00072400000e0000 */
.L_x_3597:
        /* <DEDUP_REMOVED lines=18> */
.L_x_3598:
        /* <DEDUP_REMOVED lines=16> */
.L_x_3599:
[----:B--2---:R-:W-:Y:S01]  /*16760*/  IMAD R0, R0, c[0x0][0x538], RZ ;  /* 0x00014e0000007a24 */ /* 0x004fe200078e02ff */
[----:B------:R-:W-:Y:S04]  /*16770*/  BSSY B1, `(.L_x_3548) ;  /* 0x000007e000017945 */ /* 0x000fe80003800000 */
[----:B----4-:R-:W-:-:S04]  /*16780*/  IADD3 R6, R0, R6, RZ ;  /* 0x0000000600067210 */ /* 0x010fc80007ffe0ff */
[----:B------:R-:W-:-:S13]  /*16790*/  ISETP.GT.AND P0, PT, R6, R9, PT ;  /* 0x000000090600720c */ /* 0x000fda0003f04270 */
[----:B------:R-:W-:Y:S05]  /*167a0*/  @P0 BRA `(.L_x_3549) ;  /* 0x0000025000000947 */ /* 0x000fea0003800000 */
.L_x_3553:
        /* <DEDUP_REMOVED lines=17> */
.L_x_3600:
        /* <DEDUP_REMOVED lines=16> */
.L_x_3601:
[----:B--2---:R-:W-:-:S05]  /*169c0*/  IMAD R0, R0, c[0x0][0x538], RZ ;  /* 0x00014e0000007a24 */ /* 0x004fca00078e02ff */
[----:B------:R-:W-:-:S04]  /*169d0*/  IADD3 R6, R0, R6, RZ ;  /* 0x0000000600067210 */ /* 0x000fc80007ffe0ff */
[----:B------:R-:W-:-:S13]  /*169e0*/  ISETP.GT.AND P0, PT, R6, R9, PT ;  /* 0x000000090600720c */ /* 0x000fda0003f04270 */
[----:B-1-3--:R-:W-:Y:S05]  /*169f0*/  @!P0 BRA `(.L_x_3553) ;  /* 0xfffffdb000008947 */ /* 0x00afea000383ffff */
.L_x_3549:
[----:B------:R-:W-:-:S05]  /*16a00*/  IADD3 R6, -R0, R6, RZ ;  /* 0x0000000600067210 */ /* 0x000fca0007ffe1ff */
[----:B------:R-:W-:-:S05]  /*16a10*/  IMAD R0, R4, c[0x0][0x538], R6 ;  /* 0x00014e0004007a24 */ /* 0x000fca00078e0206 */
[----:B------:R-:W-:Y:S01]  /*16a20*/  ISETP.GT.AND P0, PT, R0, R9, PT ;  /* 0x000000090000720c */ /* 0x000fe20003f04270 */
[----:B------:R-:W-:-:S12]  /*16a30*/  BRA.DIV ~URZ, `(.L_x_3554) ;  /* 0x00001fc27f007947 */ /* 0x000fd8000b800000 */
[----:B------:R-:W-:-:S04]  /*16a40*/  VOTE.ANY R0, PT, !P0 ;  /* 0x0000000000007806 */ /* 0x000fc800040e0100 */
.L_x_3602:
[----:B------:R2:W4:Y:S01]  /*16a50*/  POPC R10, R0 ;  /* 0x00000000000a7309 */ /* 0x0005220000000000 */
[----:B------:R-:W-:Y:S05]  /*16a60*/  BRA.DIV ~URZ, `(.L_x_3555) ;  /* 0x00001fd27f007947 */ /* 0x000fea000b800000 */
[----:B----4-:R4:W1:Y:S04]  /*16a70*/  SHFL.IDX PT, R7, R7, R10, 0x1f ;  /* 0x00001f0a07077589 */ /* 0x01086800000e0000 */
[----:B------:R4:W2:Y:S02]  /*16a80*/  SHFL.IDX PT, R5, R8, R10, 0x1f ;  /* 0x00001f0a08057589 */ /* 0x0008a400000e0000 */
.L_x_3603:
[----:B------:R-:W-:Y:S01]  /*16a90*/  ISETP.NE.AND P0, PT, R0, RZ, PT ;  /* 0x000000ff0000720c */ /* 0x000fe20003f05270 */
[----:B------:R-:W-:-:S12]  /*16aa0*/  BSSY B0, `(.L_x_3556) ;  /* 0x0000005000007945 */ /* 0x000fd80003800000 */
[----:B------:R-:W-:Y:S05]  /*16ab0*/  @!P0 BRA `(.L_x_3557) ;  /* 0x0000003000008947 */ /* 0x000fea0003800000 */
[----:B--2---:R-:W-:Y:S01]  /*16ac0*/  IADD3 R0, R10, -0x1, RZ ;  /* 0xffffffff0a007810 */ /* 0x004fe20007ffe0ff */
[----:B------:R-:W-:Y:S05]  /*16ad0*/  BRA.DIV ~URZ, `(.L_x_3558) ;  /* 0x000020327f007947 */ /* 0x000fea000b800000 */
[----:B------:R2:W3:Y:S02]  /*16ae0*/  SHFL.IDX PT, R11, R4, R0, 0x1f ;  /* 0x00001f00040b7589 */ /* 0x0004e400000e0000 */
.L_x_3557:
[----:B------:R-:W-:Y:S05]  /*16af0*/  BSYNC B0 ;  /* 0x0000000000007941 */ /* 0x000fea0003800000 */
.L_x_3556:
        /* <DEDUP_REMOVED lines=65> */
.L_x_3550:
[----:B------:R-:W-:Y:S01]  /*16f10*/  IMAD.MOV.U32 R228, RZ, RZ, R9 ;  /* 0x000000ffffe47224 */ /* 0x000fe200078e0009 */
[----:B------:R-:W-:Y:S01]  /*16f20*/  MOV R230, RZ ;  /* 0x000000ff00e67202 */ /* 0x000fe20000000f00 */
[----:B------:R-:W-:Y:S01]  /*16f30*/  IMAD.MOV.U32 R229, RZ, RZ, RZ ;  /* 0x000000ffffe57224 */ /* 0x000fe200078e00ff */
[----:B------:R-:W-:Y:S02]  /*16f40*/  MOV R231, c[0x0][0x53c] ;  /* 0x00014f0000e77a02 */ /* 0x000fe40000000f00 */
.L_x_3559:
[----:B------:R-:W-:Y:S05]  /*16f50*/  BSYNC B1 ;  /* 0x0000000000017941 */ /* 0x000fea0003800000 */
.L_x_3548:
[----:B------:R-:W-:Y:S01]  /*16f60*/  WARPSYNC 0xffffffff ;  /* 0xffffffff00007948 */ /* 0x000fe20003800000 */
[----:B------:R-:W-:Y:S01]  /*16f70*/  BAR.SYNC.DEFER_BLOCKING 0x4, 0x100 ;  /* 0x0104000000007b1d */ /* 0x000fe20000010000 */
[----:B------:R-:W-:-:S13]  /*16f80*/  ISETP.NE.AND P0, PT, R13, RZ, PT ;  /* 0x000000ff0d00720c */ /* 0x000fda0003f05270 */
[----:B------:R2:W-:Y:S04]  /*16f90*/  @!P0 STS.128 [0x20080], R228 ;  /* 0x020080e4ff008388 */ /* 0x0005e80000000c00 */
[----:B------:R-:W-:Y:S06]  /*16fa0*/  BAR.ARV 0x5, 0x100 ;  /* 0x0144000000007b1d */ /* 0x000fec0000002000 */
.L_x_3543:
[----:B-1----:R-:W-:-:S13]  /*16fb0*/  ISETP.GE.AND P0, PT, R231, c[0x0][0x53c], PT ;  /* 0x00014f00e7007a0c */ /* 0x002fda0003f06270 */
[----:B--23--:R-:W-:Y:S01]  /*16fc0*/  @P0 CALL.REL.NOINC `(.L_x_3560) ;  /* 0x0000001000000944 */ /* 0x00cfe20003c00000 */
[----:B------:R-:W-:Y:S05]  /*16fd0*/  BRA `(.L_x_3561) ;  /* 0xfffeac5000007947 */ /* 0x000fea000383ffff */
.L_x_3560:
[----:B------:R-:W-:Y:S05]  /*16fe0*/  EXIT ;  /* 0x000000000000794d */ /* 0x000fea0003800000 */
.L_x_3388:
[----:B------:R-:W-:Y:S01]  /*16ff0*/  IMAD.MOV.U32 R0, RZ, RZ, R5 ;  /* 0x000000ffff007224 */ /* 0x000fe200078e0005 */
[----:B------:R-:W-:Y:S02]  /*17000*/  MOV R3, 0x1 ;  /* 0x0000000100037802 */ /* 0x000fe40000000f00 */
[----:B------:R-:W-:Y:S02]  /*17010*/  MOV R2, 0x17030 ;  /* 0x0001703000027802 */ /* 0x000fe40000000f00 */
[----:B--2---:R-:W-:Y:S05]  /*17020*/  CALL.REL.NOINC `($__internal_59_$__cuda_sm70_shflsync_up_p) ;  /* 0x00001c2000007944 */ /* 0x004fea0003c00000 */
[----:B------:R-:W-:Y:S01]  /*17030*/  MOV R0, R4 ;  /* 0x0000000400007202 */ /* 0x000fe20000000f00 */
[----:B------:R-:W-:Y:S05]  /*17040*/  BRA `(.L_x_3562) ;  /* 0xfffe940000007947 */ /* 0x000fea000383ffff */
.L_x_3389:
[----:B------:R-:W-:Y:S01]  /*17050*/  IMAD.MOV.U32 R0, RZ, RZ, R5 ;  /* 0x000000ffff007224 */ /* 0x000fe200078e0005 */
[----:B------:R-:W-:Y:S02]  /*17060*/  MOV R3, 0x2 ;  /* 0x0000000200037802 */ /* 0x000fe40000000f00 */
[----:B------:R-:W-:Y:S02]  /*17070*/  MOV R2, 0x17090 ;  /* 0x0001709000027802 */ /* 0x000fe40000000f00 */
[----:B--2---:R-:W-:Y:S05]  /*17080*/  CALL.REL.NOINC `($__internal_59_$__cuda_sm70_shflsync_up_p) ;  /* 0x00001bc000007944 */ /* 0x004fea0003c00000 */
[----:B------:R-:W-:Y:S01]  /*17090*/  SEL R4, R4, RZ, P4 ;  /* 0x000000ff04047207 */ /* 0x000fe20002000000 */
[----:B------:R-:W-:Y:S01]  /*170a0*/  IMAD.MOV.U32 R3, RZ, RZ, 0x4 ;  /* 0x00000004ff037424 */ /* 0x000fe200078e00ff */
[----:B------:R-:W-:-:S03]  /*170b0*/  MOV R2, 0x170e0 ;  /* 0x000170e000027802 */ /* 0x000fc60000000f00 */
[----:B------:R-:W-:Y:S02]  /*170c0*/  IMAD.IADD R0, R5, 0x1, R4 ;  /* 0x0000000105007824 */ /* 0x000fe400078e0204 */
[----:B------:R-:W-:Y:S05]  /*170d0*/  CALL.REL.NOINC `($__internal_59_$__cuda_sm70_shflsync_up_p) ;  /* 0x00001b7000007944 */ /* 0x000fea0003c00000 */
        /* <DEDUP_REMOVED lines=12> */
[----:B------:R-:W-:Y:S02]  /*171a0*/  MOV R179, 0x1f ;  /* 0x0000001f00b37802 */ /* 0x000fe40000000f00 */
[----:B------:R-:W-:Y:S01]  /*171b0*/  MOV R2, 0x171f0 ;  /* 0x000171f000027802 */ /* 0x000fe20000000f00 */
[----:B------:R-:W-:-:S04]  /*171c0*/  IMAD.IADD R4, R0, 0x1, R4 ;  /* 0x0000000100047824 */ /* 0x000fc800078e0204 */
[----:B------:R-:W-:Y:S02]  /*171d0*/  IMAD.MOV.U32 R3, RZ, RZ, R4 ;  /* 0x000000ffff037224 */ /* 0x000fe400078e0004 */
[----:B------:R-:W-:Y:S05]  /*171e0*/  CALL.REL.NOINC `($__internal_58_$__cuda_sm70_shflsync_idx_p) ;  /* 0x000019f000007944 */ /* 0x000fea0003c00000 */
[----:B-----5:R-:W-:Y:S01]  /*171f0*/  MOV R0, R179 ;  /* 0x000000b300007202 */ /* 0x020fe20000000f00 */
[----:B-1----:R-:W-:Y:S05]  /*17200*/  BRA `(.L_x_3563) ;  /* 0xfffe934000007947 */ /* 0x002fea000383ffff */
.L_x_3391:
[----:B------:R-:W-:Y:S02]  /*17210*/  SEL R0, RZ, 0x1, P0 ;  /* 0x00000001ff007807 */ /* 0x000fe40000000000 */
[----:B------:R-:W-:Y:S02]  /*17220*/  MOV R2, 0x17240 ;  /* 0x0001724000027802 */ /* 0x000fe40000000f00 */
[----:B--2---:R-:W-:Y:S05]  /*17230*/  CALL.REL.NOINC `($__internal_60_$__cuda_sm70_votesync_ballot) ;  /* 0x00001a7000007944 */ /* 0x004fea0003c00000 */
[----:B------:R-:W-:Y:S05]  /*17240*/  BRA `(.L_x_3564) ;  /* 0xfffe939000007947 */ /* 0x000fea000383ffff */
.L_x_3392:
[----:B------:R-:W-:Y:S01]  /*17250*/  IMAD.MOV.U32 R3, RZ, RZ, R8 ;  /* 0x000000ffff037224 */ /* 0x000fe200078e0008 */
[----:B---3--:R-:W-:Y:S01]  /*17260*/  MOV R202, R13 ;  /* 0x0000000d00ca7202 */ /* 0x008fe20000000f00 */
[----:B------:R-:W-:Y:S01]  /*17270*/  IMAD.MOV.U32 R179, RZ, RZ, 0x1f ;  /* 0x0000001fffb37424 */ /* 0x000fe200078e00ff */
[----:B------:R-:W-:Y:S02]  /*17280*/  MOV R2, 0x172a0 ;  /* 0x000172a000027802 */ /* 0x000fe40000000f00 */
[----:B-12---:R-:W-:Y:S05]  /*17290*/  CALL.REL.NOINC `($__internal_58_$__cuda_sm70_shflsync_idx_p) ;  /* 0x0000194000007944 */ /* 0x006fea0003c00000 */
[----:B------:R-:W-:Y:S01]  /*172a0*/  IMAD.MOV.U32 R11, RZ, RZ, R179 ;  /* 0x000000ffff0b7224 */ /* 0x000fe200078e00b3 */
[----:B------:R-:W-:Y:S01]  /*172b0*/  MOV R3, R7 ;  /* 0x0000000700037202 */ /* 0x000fe20000000f00 */
[----:B------:R-:W-:Y:S01]  /*172c0*/  IMAD.MOV.U32 R6, RZ, RZ, RZ ;  /* 0x000000ffff067224 */ /* 0x000fe200078e00ff */
[----:B------:R-:W-:Y:S01]  /*172d0*/  MOV R202, R13 ;  /* 0x0000000d00ca7202 */ /* 0x000fe20000000f00 */
[----:B------:R-:W-:Y:S01]  /*172e0*/  IMAD.MOV.U32 R179, RZ, RZ, 0x1f ;  /* 0x0000001fffb37424 */ /* 0x000fe200078e00ff */
[----:B------:R-:W-:-:S02]  /*172f0*/  MOV R2, 0x17310 ;  /* 0x0001731000027802 */ /* 0x000fc40000000f00 */
[----:B-1---5:R-:W-:Y:S05]  /*17300*/  CALL.REL.NOINC `($__internal_58_$__cuda_sm70_shflsync_idx_p) ;  /* 0x000018d000007944 */ /* 0x022fea0003c00000 */
[----:B------:R-:W-:Y:S01]  /*17310*/  MOV R10, R179 ;  /* 0x000000b3000a7202 */ /* 0x000fe20000000f00 */
[----:B-1---5:R-:W-:Y:S05]  /*17320*/  BRA `(.L_x_3565) ;  /* 0xfffe930000007947 */ /* 0x022fea000383ffff */
.L_x_3395:
[----:B------:R-:W-:Y:S01]  /*17330*/  IMAD.MOV.U32 R3, RZ, RZ, R4 ;  /* 0x000000ffff037224 */ /* 0x000fe200078e0004 */
[----:B------:R-:W-:-:S02]  /*17340*/  MOV R179, 0x1f ;  /* 0x0000001f00b37802 */ /* 0x000fc40000000f00 */
[----:B------:R-:W-:Y:S02]  /*17350*/  MOV R2, 0x17370 ;  /* 0x0001737000027802 */ /* 0x000fe40000000f00 */
[----:B-1234-:R-:W-:Y:S05]  /*17360*/  CALL.REL.NOINC `($__internal_58_$__cuda_sm70_shflsync_idx_p) ;  /* 0x0000187000007944 */ /* 0x01efea0003c00000 */
[----:B------:R-:W-:Y:S01]  /*17370*/  MOV R6, R179 ;  /* 0x000000b300067202 */ /* 0x000fe20000000f00 */
[----:B-1---5:R-:W-:Y:S05]  /*17380*/  BRA `(.L_x_3394) ;  /* 0xfffe930000007947 */ /* 0x022fea000383ffff */
.L_x_3425:
[----:B------:R-:W-:Y:S01]  /*17390*/  IMAD.MOV.U32 R3, RZ, RZ, R5 ;  /* 0x000000ffff037224 */ /* 0x000fe200078e0005 */
[----:B------:R-:W-:Y:S01]  /*173a0*/  MOV R202, RZ ;  /* 0x000000ff00ca7202 */ /* 0x000fe20000000f00 */
[----:B------:R-:W-:Y:S01]  /*173b0*/  IMAD.MOV.U32 R179, RZ, RZ, 0x181f ;  /* 0x0000181fffb37424 */ /* 0x000fe200078e00ff */
[----:B------:R-:W-:Y:S02]  /*173c0*/  MOV R2, 0x173e0 ;  /* 0x000173e000027802 */ /* 0x000fe40000000f00 */
[----:B-----5:R-:W-:Y:S05]  /*173d0*/  CALL.REL.NOINC `($__internal_58_$__cuda_sm70_shflsync_idx_p) ;  /* 0x0000180000007944 */ /* 0x020fea0003c00000 */
[----:B------:R-:W-:Y:S01]  /*173e0*/  MOV R4, R179 ;  /* 0x000000b300047202 */ /* 0x000fe20000000f00 */
[----:B-1---5:R-:W-:Y:S05]  /*173f0*/  BRA `(.L_x_3566) ;  /* 0xfffef3a000007947 */ /* 0x022fea000383ffff */
.L_x_3426:
[----:B------:R-:W-:Y:S01]  /*17400*/  IMAD.MOV.U32 R3, RZ, RZ, R13 ;  /* 0x000000ffff037224 */ /* 0x000fe200078e000d */
[----:B------:R-:W-:Y:S01]  /*17410*/  MOV R202, RZ ;  /* 0x000000ff00ca7202 */ /* 0x000fe20000000f00 */
[----:B------:R-:W-:Y:S01]  /*17420*/  IMAD.MOV.U32 R179, RZ, RZ, 0x181f ;  /* 0x0000181fffb37424 */ /* 0x000fe200078e00ff */
[----:B------:R-:W-:Y:S02]  /*17430*/  MOV R2, 0x17450 ;  /* 0x0001745000027802 */ /* 0x000fe40000000f00 */
[----:B-12--5:R-:W-:Y:S05]  /*17440*/  CALL.REL.NOINC `($__internal_58_$__cuda_sm70_shflsync_idx_p) ;  /* 0x0000179000007944 */ /* 0x026fea0003c00000 */
[----:B-----5:R-:W-:Y:S01]  /*17450*/  MOV R0, R179 ;  /* 0x000000b300007202 */ /* 0x020fe20000000f00 */
[----:B-1----:R-:W-:Y:S05]  /*17460*/  BRA `(.L_x_3567) ;  /* 0xfffef35000007947 */ /* 0x002fea000383ffff */
.L_x_3429:
[----:B--2---:R-:W-:Y:S01]  /*17470*/  IMAD.MOV.U32 R3, RZ, RZ, R5 ;  /* 0x000000ffff037224 */ /* 0x004fe200078e0005 */
[----:B------:R-:W-:Y:S01]  /*17480*/  MOV R202, 0x1 ;  /* 0x0000000100ca7802 */ /* 0x000fe20000000f00 */
[----:B------:R-:W-:Y:S01]  /*17490*/  IMAD.MOV.U32 R179, RZ, RZ, 0x181f ;  /* 0x0000181fffb37424 */ /* 0x000fe200078e00ff */
[----:B------:R-:W-:-:S02]  /*174a0*/  MOV R2, 0x174c0 ;  /* 0x000174c000027802 */ /* 0x000fc40000000f00 */
[----:B-1-345:R-:W-:Y:S05]  /*174b0*/  CALL.REL.NOINC `($__internal_58_$__cuda_sm70_shflsync_idx_p) ;  /* 0x0000172000007944 */ /* 0x03afea0003c00000 */
[----:B------:R-:W-:Y:S01]  /*174c0*/  IMAD.MOV.U32 R4, RZ, RZ, R179 ;  /* 0x000000ffff047224 */ /* 0x000fe200078e00b3 */
[----:B------:R-:W-:Y:S01]  /*174d0*/  MOV R202, 0x1 ;  /* 0x0000000100ca7802 */ /* 0x000fe20000000f00 */
[----:B------:R-:W-:Y:S01]  /*174e0*/  IMAD.MOV.U32 R3, RZ, RZ, R13 ;  /* 0x000000ffff037224 */ /* 0x000fe200078e000d */
[----:B------:R-:W-:-:S02]  /*174f0*/  MOV R179, 0x181f ;  /* 0x0000181f00b37802 */ /* 0x000fc40000000f00 */
[----:B------:R-:W-:Y:S02]  /*17500*/  MOV R2, 0x17520 ;  /* 0x0001752000027802 */ /* 0x000fe40000000f00 */
[----:B-1---5:R-:W-:Y:S05]  /*17510*/  CALL.REL.NOINC `($__internal_58_$__cuda_sm70_shflsync_idx_p) ;  /* 0x000016c000007944 */ /* 0x022fea0003c00000 */
[----:B-----5:R-:W-:Y:S01]  /*17520*/  MOV R0, R179 ;  /* 0x000000b300007202 */ /* 0x020fe20000000f00 */
[----:B-1----:R-:W-:Y:S05]  /*17530*/  BRA `(.L_x_3568) ;  /* 0xfffef41000007947 */ /* 0x002fea000383ffff */
.L_x_3432:
[----:B-1----:R-:W-:Y:S01]  /*17540*/  IMAD.MOV.U32 R3, RZ, RZ, R5 ;  /* 0x000000ffff037224 */ /* 0x002fe200078e0005 */
[----:B------:R-:W-:Y:S01]  /*17550*/  MOV R202, 0x2 ;  /* 0x0000000200ca7802 */ /* 0x000fe20000000f00 */
[----:B------:R-:W-:Y:S01]  /*17560*/  IMAD.MOV.U32 R179, RZ, RZ, 0x181f ;  /* 0x0000181fffb37424 */ /* 0x000fe200078e00ff */
[----:B------:R-:W-:Y:S02]  /*17570*/  MOV R2, 0x17590 ;  /* 0x0001759000027802 */ /* 0x000fe40000000f00 */
[----:B--2345:R-:W-:Y:S05]  /*17580*/  CALL.REL.NOINC `($__internal_58_$__cuda_sm70_shflsync_idx_p) ;  /* 0x0000165000007944 */ /* 0x03cfea0003c00000 */
[----:B------:R-:W-:Y:S01]  /*17590*/  MOV R4, R179 ;  /* 0x000000b300047202 */ /* 0x000fe20000000f00 */
[----:B-1---5:R-:W-:Y:S05]  /*175a0*/  BRA `(.L_x_3569) ;  /* 0xfffef50000007947 */ /* 0x022fea000383ffff */
.L_x_3433:
[----:B------:R-:W-:Y:S01]  /*175b0*/  IMAD.MOV.U32 R3, RZ, RZ, R13 ;  /* 0x000000ffff037224 */ /* 0x000fe200078e000d */
[----:B------:R-:W-:Y:S01]  /*175c0*/  MOV R202, 0x2 ;  /* 0x0000000200ca7802 */ /* 0x000fe20000000f00 */
[----:B------:R-:W-:Y:S01]  /*175d0*/  IMAD.MOV.U32 R179, RZ, RZ, 0x181f ;  /* 0x0000181fffb37424 */ /* 0x000fe200078e00ff */
[----:B------:R-:W-:Y:S02]  /*175e0*/  MOV R2, 0x17600 ;  /* 0x0001760000027802 */ /* 0x000fe40000000f00 */
[----:B-12345:R-:W-:Y:S05]  /*175f0*/  CALL.REL.NOINC `($__internal_58_$__cuda_sm70_shflsync_idx_p) ;  /* 0x000015e000007944 */ /* 0x03efea0003c00000 */
[----:B-----5:R-:W-:Y:S01]  /*17600*/  MOV R0, R179 ;  /* 0x000000b300007202 */ /* 0x020fe20000000f00 */
[----:B-1----:R-:W-:Y:S05]  /*17610*/  BRA `(.L_x_3570) ;  /* 0xfffef4b000007947 */ /* 0x002fea000383ffff */
.L_x_3436:
[----:B-1----:R-:W-:Y:S01]  /*17620*/  IMAD.MOV.U32 R3, RZ, RZ, R5 ;  /* 0x000000ffff037224 */ /* 0x002fe200078e0005 */
[----:B------:R-:W-:Y:S01]  /*17630*/  MOV R202, 0x3 ;  /* 0x0000000300ca7802 */ /* 0x000fe20000000f00 */
[----:B------:R-:W-:Y:S01]  /*17640*/  IMAD.MOV.U32 R179, RZ, RZ, 0x181f ;  /* 0x0000181fffb37424 */ /* 0x000fe200078e00ff */
[----:B------:R-:W-:-:S02]  /*17650*/  MOV R2, 0x17670 ;  /* 0x0001767000027802 */ /* 0x000fc40000000f00 */
[----:B--2345:R-:W-:Y:S05]  /*17660*/  CALL.REL.NOINC `($__internal_58_$__cuda_sm70_shflsync_idx_p) ;  /* 0x0000157000007944 */ /* 0x03cfea0003c00000 */
        /* <DEDUP_REMOVED lines=8> */
.L_x_3491:
[----:B------:R-:W-:Y:S01]  /*176f0*/  IMAD.MOV.U32 R3, RZ, RZ, R0 ;  /* 0x000000ffff037224 */ /* 0x000fe200078e0000 */
[----:B------:R-:W-:Y:S01]  /*17700*/  MOV R202, RZ ;  /* 0x000000ff00ca7202 */ /* 0x000fe20000000f00 */
[----:B------:R-:W-:Y:S01]  /*17710*/  IMAD.MOV.U32 R179, RZ, RZ, 0x181f ;  /* 0x0000181fffb37424 */ /* 0x000fe200078e00ff */
[----:B------:R-:W-:Y:S02]  /*17720*/  MOV R2, 0x17740 ;  /* 0x0001774000027802 */ /* 0x000fe40000000f00 */
[----:B-----5:R-:W-:Y:S05]  /*17730*/  CALL.REL.NOINC `($__internal_58_$__cuda_sm70_shflsync_idx_p) ;  /* 0x000014a000007944 */ /* 0x020fea0003c00000 */
[----:B------:R-:W-:Y:S01]  /*17740*/  MOV R4, R179 ;  /* 0x000000b300047202 */ /* 0x000fe20000000f00 */
[----:B-1---5:R-:W-:Y:S05]  /*17750*/  BRA `(.L_x_3572) ;  /* 0xffff6f2000007947 */ /* 0x022fea000383ffff */
.L_x_3492:
[----:B------:R-:W-:Y:S01]  /*17760*/  IMAD.MOV.U32 R3, RZ, RZ, R5 ;  /* 0x000000ffff037224 */ /* 0x000fe200078e0005 */
[----:B------:R-:W-:Y:S01]  /*17770*/  MOV R202, RZ ;  /* 0x000000ff00ca7202 */ /* 0x000fe20000000f00 */
[----:B------:R-:W-:Y:S01]  /*17780*/  IMAD.MOV.U32 R179, RZ, RZ, 0x181f ;  /* 0x0000181fffb37424 */ /* 0x000fe200078e00ff */
[----:B------:R-:W-:Y:S02]  /*17790*/  MOV R2, 0x177b0 ;  /* 0x000177b000027802 */ /* 0x000fe40000000f00 */
[----:B-12--5:R-:W-:Y:S05]  /*177a0*/  CALL.REL.NOINC `($__internal_58_$__cuda_sm70_shflsync_idx_p) ;  /* 0x0000143000007944 */ /* 0x026fea0003c00000 */
[----:B-----5:R-:W-:Y:S01]  /*177b0*/  MOV R0, R179 ;  /* 0x000000b300007202 */ /* 0x020fe20000000f00 */
[----:B-1----:R-:W-:Y:S05]  /*177c0*/  BRA `(.L_x_3573) ;  /* 0xffff6ed000007947 */ /* 0x002fea000383ffff */
.L_x_3493:
[----:B------:R-:W-:Y:S01]  /*177d0*/  IMAD.MOV.U32 R132, RZ, RZ, R4 ;  /* 0x000000ffff847224 */ /* 0x000fe200078e0004 */
[----:B------:R-:W-:-:S02]  /*177e0*/  MOV R0, 0x2 ;  /* 0x0000000200007802 */ /* 0x000fc40000000f00 */
[----:B------:R-:W-:Y:S02]  /*177f0*/  MOV R2, 0x17810 ;  /* 0x0001781000027802 */ /* 0x000fe40000000f00 */
[----:B-----5:R-:W-:Y:S05]  /*17800*/  CALL.REL.NOINC `($__internal_57_$__cuda_sm70_shflsync_bfly_p) ;  /* 0x0000137000007944 */ /* 0x020fea0003c00000 */
[----:B------:R-:W-:Y:S01]  /*17810*/  FMNMX.FTZ R4, R4, R0, !PT ;  /* 0x0000000004047209 */ /* 0x000fe20007810000 */
[----:B------:R-:W-:Y:S01]  /*17820*/  IMAD.MOV.U32 R0, RZ, RZ, 0x1 ;  /* 0x00000001ff007424 */ /* 0x000fe200078e00ff */
[----:B------:R-:W-:-:S03]  /*17830*/  MOV R2, 0x17860 ;  /* 0x0001786000027802 */ /* 0x000fc60000000f00 */
[----:B------:R-:W-:Y:S02]  /*17840*/  IMAD.MOV.U32 R132, RZ, RZ, R4 ;  /* 0x000000ffff847224 */ /* 0x000fe400078e0004 */
[----:B------:R-:W-:Y:S05]  /*17850*/  CALL.REL.NOINC `($__internal_57_$__cuda_sm70_shflsync_bfly_p) ;  /* 0x0000132000007944 */ /* 0x000fea0003c00000 */
[----:B------:R-:W-:Y:S01]  /*17860*/  FMNMX.FTZ R133, R4, R0, !PT ;  /* 0x0000000004857209 */ /* 0x000fe20007810000 */
[----:B------:R-:W-:Y:S01]  /*17870*/  IMAD.MOV.U32 R132, RZ, RZ, R5 ;  /* 0x000000ffff847224 */ /* 0x000fe200078e0005 */
[----:B------:R-:W-:Y:S01]  /*17880*/  MOV R2, 0x178b0 ;  /* 0x000178b000027802 */ /* 0x000fe20000000f00 */
[----:B------:R-:W-:Y:S02]  /*17890*/  IMAD.MOV.U32 R0, RZ, RZ, 0x2 ;  /* 0x00000002ff007424 */ /* 0x000fe400078e00ff */
[----:B------:R-:W-:Y:S05]  /*178a0*/  CALL.REL.NOINC `($__internal_57_$__cuda_sm70_shflsync_bfly_p) ;  /* 0x000012d000007944 */ /* 0x000fea0003c00000 */
[----:B------:R-:W-:Y:S01]  /*178b0*/  FMNMX.FTZ R5, R5, R0, !PT ;  /* 0x0000000005057209 */ /* 0x000fe20007810000 */
[----:B------:R-:W-:Y:S01]  /*178c0*/  IMAD.MOV.U32 R0, RZ, RZ, 0x1 ;  /* 0x00000001ff007424 */ /* 0x000fe200078e00ff */
[----:B------:R-:W-:-:S03]  /*178d0*/  MOV R2, 0x17900 ;  /* 0x0001790000027802 */ /* 0x000fc60000000f00 */
[----:B------:R-:W-:Y:S02]  /*178e0*/  IMAD.MOV.U32 R132, RZ, RZ, R5 ;  /* 0x000000ffff847224 */ /* 0x000fe400078e0005 */
[----:B------:R-:W-:Y:S05]  /*178f0*/  CALL.REL.NOINC `($__internal_57_$__cuda_sm70_shflsync_bfly_p) ;  /* 0x0000128000007944 */ /* 0x000fea0003c00000 */
[----:B------:R-:W-:Y:S01]  /*17900*/  MOV R3, R0 ;  /* 0x0000000000037202 */ /* 0x000fe20000000f00 */
[----:B------:R-:W-:Y:S05]  /*17910*/  BRA `(.L_x_3574) ;  /* 0xffff718000007947 */ /* 0x000fea000383ffff */
.L_x_3495:
[----:B--2---:R-:W-:Y:S01]  /*17920*/  MOV R179, 0x181f ;  /* 0x0000181f00b37802 */ /* 0x004fe20000000f00 */
[----:B------:R-:W-:Y:S01]  /*17930*/  IMAD.MOV.U32 R202, RZ, RZ, RZ ;  /* 0x000000ffffca7224 */ /* 0x000fe200078e00ff */
[----:B------:R-:W-:Y:S02]  /*17940*/  MOV R2, 0x17960 ;  /* 0x0001796000027802 */ /* 0x000fe40000000f00 */
[----:B-1-34-:R-:W-:Y:S05]  /*17950*/  CALL.REL.NOINC `($__internal_58_$__cuda_sm70_shflsync_idx_p) ;  /* 0x0000128000007944 */ /* 0x01afea0003c00000 */
[----:B------:R-:W-:Y:S01]  /*17960*/  MOV R3, R179 ;  /* 0x000000b300037202 */ /* 0x000fe20000000f00 */
[----:B-1---5:R-:W-:-:S05]  /*17970*/  BRA `(.L_x_3575) ;  /* 0xffff7e6000007947 */ /* 0x022fca000383ffff */
.L_x_3498:
[----:B------:R-:W-:Y:S01]  /*17980*/  MOV R202, RZ ;  /* 0x000000ff00ca7202 */ /* 0x000fe20000000f00 */
[----:B------:R-:W-:Y:S01]  /*17990*/  IMAD.MOV.U32 R3, RZ, RZ, R0 ;  /* 0x000000ffff037224 */ /* 0x000fe200078e0000 */
[----:B------:R-:W-:Y:S01]  /*179a0*/  MOV R2, 0x179d0 ;  /* 0x000179d000027802 */ /* 0x000fe20000000f00 */
[----:B------:R-:W-:Y:S02]  /*179b0*/  IMAD.MOV.U32 R179, RZ, RZ, 0x181f ;  /* 0x0000181fffb37424 */ /* 0x000fe400078e00ff */
[----:B------:R-:W-:Y:S05]  /*179c0*/  CALL.REL.NOINC `($__internal_58_$__cuda_sm70_shflsync_idx_p) ;  /* 0x0000121000007944 */ /* 0x000fea0003c00000 */
[----:B------:R-:W-:Y:S01]  /*179d0*/  MOV R132, R179 ;  /* 0x000000b300847202 */ /* 0x000fe20000000f00 */
[----:B-1---5:R-:W-:-:S05]  /*179e0*/  BRA `(.L_x_3576) ;  /* 0xffff87e000007947 */ /* 0x022fca000383ffff */
.L_x_3499:
[----:B------:R-:W-:Y:S01]  /*179f0*/  MOV R202, RZ ;  /* 0x000000ff00ca7202 */ /* 0x000fe20000000f00 */
[----:B------:R-:W-:Y:S01]  /*17a00*/  IMAD.MOV.U32 R3, RZ, RZ, R133 ;  /* 0x000000ffff037224 */ /* 0x000fe200078e0085 */
[----:B------:R-:W-:Y:S01]  /*17a10*/  MOV R2, 0x17a40 ;  /* 0x00017a4000027802 */ /* 0x000fe20000000f00 */
[----:B------:R-:W-:Y:S02]  /*17a20*/  IMAD.MOV.U32 R179, RZ, RZ, 0x181f ;  /* 0x0000181fffb37424 */ /* 0x000fe400078e00ff */
[----:B-12---:R-:W-:Y:S05]  /*17a30*/  CALL.REL.NOINC `($__internal_58_$__cuda_sm70_shflsync_idx_p) ;  /* 0x000011a000007944 */ /* 0x006fea0003c00000 */
[----:B-----5:R-:W-:Y:S01]  /*17a40*/  MOV R0, R179 ;  /* 0x000000b300007202 */ /* 0x020fe20000000f00 */
[----:B-1----:R-:W-:-:S05]  /*17a50*/  BRA `(.L_x_3577) ;  /* 0xffff879000007947 */ /* 0x002fca000383ffff */
.L_x_3500:
[----:B------:R-:W-:Y:S02]  /*17a60*/  MOV R0, 0x2 ;  /* 0x0000000200007802 */ /* 0x000fe40000000f00 */
[----:B------:R-:W-:Y:S02]  /*17a70*/  MOV R2, 0x17a90 ;  /* 0x00017a9000027802 */ /* 0x000fe40000000f00 */
[----:B-1----:R-:W-:Y:S05]  /*17a80*/  CALL.REL.NOINC `($__internal_57_$__cuda_sm70_shflsync_bfly_p) ;  /* 0x000010f000007944 */ /* 0x002fea0003c00000 */
[----:B------:R-:W-:Y:S01]  /*17a90*/  FMNMX.FTZ R132, R132, R0, !PT ;  /* 0x0000000084847209 */ /* 0x000fe20007810000 */
[----:B------:R-:W-:Y:S01]  /*17aa0*/  IMAD.MOV.U32 R0, RZ, RZ, 0x1 ;  /* 0x00000001ff007424 */ /* 0x000fe200078e00ff */
[----:B------:R-:W-:Y:S02]  /*17ab0*/  MOV R2, 0x17ad0 ;  /* 0x00017ad000027802 */ /* 0x000fe40000000f00 */
        /* <DEDUP_REMOVED lines=8> */
[----:B------:R-:W-:Y:S02]  /*17b40*/  MOV R2, 0x17b60 ;  /* 0x00017b6000027802 */ /* 0x000fe40000000f00 */
[----:B------:R-:W-:Y:S05]  /*17b50*/  CALL.REL.NOINC `($__internal_57_$__cuda_sm70_shflsync_bfly_p) ;  /* 0x0000102000007944 */ /* 0x000fea0003c00000 */
[----:B------:R-:W-:-:S05]  /*17b60*/  BRA `(.L_x_3578) ;  /* 0xffff891000007947 */ /* 0x000fca000383ffff */
.L_x_3502:
[----:B------:R-:W-:Y:S01]  /*17b70*/  IMAD.MOV.U32 R132, RZ, RZ, R207 ;  /* 0x000000ffff847224 */ /* 0x000fe200078e00cf */
[----:B------:R-:W-:-:S02]  /*17b80*/  MOV R0, 0x2 ;  /* 0x0000000200007802 */ /* 0x000fc40000000f00 */
[----:B------:R-:W-:Y:S02]  /*17b90*/  MOV R2, 0x17bb0 ;  /* 0x00017bb000027802 */ /* 0x000fe40000000f00 */
[----:B------:R-:W-:Y:S05]  /*17ba0*/  CALL.REL.NOINC `($__internal_57_$__cuda_sm70_shflsync_bfly_p) ;  /* 0x00000fd000007944 */ /* 0x000fea0003c00000 */
[----:B------:R-:W-:Y:S05]  /*17bb0*/  BRA `(.L_x_3579) ;  /* 0xffff9b8000007947 */ /* 0x000fea000383ffff */
.L_x_3503:
[----:B------:R-:W-:Y:S01]  /*17bc0*/  IMAD.MOV.U32 R132, RZ, RZ, R4 ;  /* 0x000000ffff847224 */ /* 0x000fe200078e0004 */
[----:B------:R-:W-:Y:S02]  /*17bd0*/  MOV R0, 0x1 ;  /* 0x0000000100007802 */ /* 0x000fe40000000f00 */
[----:B------:R-:W-:Y:S02]  /*17be0*/  MOV R2, 0x17c00 ;  /* 0x00017c0000027802 */ /* 0x000fe40000000f00 */
[----:B-1----:R-:W-:Y:S05]  /*17bf0*/  CALL.REL.NOINC `($__internal_57_$__cuda_sm70_shflsync_bfly_p) ;  /* 0x00000f8000007944 */ /* 0x002fea0003c00000 */
[----:B------:R-:W-:Y:S01]  /*17c00*/  FADD.FTZ R4, R4, R0 ;  /* 0x0000000004047221 */ /* 0x000fe20000010000 */
[----:B------:R-:W-:Y:S02]  /*17c10*/  MOV R132, R206 ;  /* 0x000000ce00847202 */ /* 0x000fe40000000f00 */
[----:B------:R-:W-:Y:S02]  /*17c20*/  MOV R0, 0x2 ;  /* 0x0000000200007802 */ /* 0x000fe40000000f00 */
[----:B------:R-:W-:Y:S02]  /*17c30*/  MOV R2, 0x17c50 ;  /* 0x00017c5000027802 */ /* 0x000fe40000000f00 */
[----:B------:R-:W-:Y:S05]  /*17c40*/  CALL.REL.NOINC `($__internal_57_$__cuda_sm70_shflsync_bfly_p) ;  /* 0x00000f3000007944 */ /* 0x000fea0003c00000 */
[----:B------:R-:W-:Y:S01]  /*17c50*/  FADD.FTZ R5, R206, R0 ;  /* 0x00000000ce057221 */ /* 0x000fe20000010000 */
[----:B------:R-:W-:Y:S02]  /*17c60*/  MOV R0, 0x1 ;  /* 0x0000000100007802 */ /* 0x000fe40000000f00 */
[----:B------:R-:W-:-:S02]  /*17c70*/  MOV R2, 0x17ca0 ;  /* 0x00017ca000027802 */ /* 0x000fc40000000f00 */
[----:B------:R-:W-:Y:S02]  /*17c80*/  MOV R132, R5 ;  /* 0x0000000500847202 */ /* 0x000fe40000000f00 */
[----:B------:R-:W-:Y:S05]  /*17c90*/  CALL.REL.NOINC `($__internal_57_$__cuda_sm70_shflsync_bfly_p) ;  /* 0x00000ee000007944 */ /* 0x000fea0003c00000 */
[----:B------:R-:W-:Y:S01]  /*17ca0*/  MOV R3, R0 ;  /* 0x0000000000037202 */ /* 0x000fe20000000f00 */
[----:B------:R-:W-:Y:S05]  /*17cb0*/  BRA `(.L_x_3580) ;  /* 0xffff9af000007947 */ /* 0x000fea000383ffff */
.L_x_3510:
[----:B--234-:R-:W-:Y:S01]  /*17cc0*/  IMAD.MOV.U32 R3, RZ, RZ, R13 ;  /* 0x000000ffff037224 */ /* 0x01cfe200078e000d */
[----:B------:R-:W-:Y:S01]  /*17cd0*/  MOV R202, RZ ;  /* 0x000000ff00ca7202 */ /* 0x000fe20000000f00 */
[----:B------:R-:W-:Y:S01]  /*17ce0*/  IMAD.MOV.U32 R179, RZ, RZ, 0x181f ;  /* 0x0000181fffb37424 */ /* 0x000fe200078e00ff */
[----:B------:R-:W-:Y:S02]  /*17cf0*/  MOV R2, 0x17d10 ;  /* 0x00017d1000027802 */ /* 0x000fe40000000f00 */
[----:B-1----:R-:W-:Y:S05]  /*17d00*/  CALL.REL.NOINC `($__internal_58_$__cuda_sm70_shflsync_idx_p) ;  /* 0x00000ed000007944 */ /* 0x002fea0003c00000 */
[----:B------:R-:W-:Y:S01]  /*17d10*/  MOV R4, R179 ;  /* 0x000000b300047202 */ /* 0x000fe20000000f00 */
[----:B-1---5:R-:W-:Y:S05]  /*17d20*/  BRA `(.L_x_3581) ;  /* 0xffffb61000007947 */ /* 0x022fea000383ffff */
.L_x_3511:
[----:B------:R-:W-:Y:S01]  /*17d30*/  IMAD.MOV.U32 R3, RZ, RZ, R14 ;  /* 0x000000ffff037224 */ /* 0x000fe200078e000e */
[----:B------:R-:W-:Y:S01]  /*17d40*/  MOV R202, RZ ;  /* 0x000000ff00ca7202 */ /* 0x000fe20000000f00 */
[----:B------:R-:W-:Y:S01]  /*17d50*/  IMAD.MOV.U32 R179, RZ, RZ, 0x181f ;  /* 0x0000181fffb37424 */ /* 0x000fe200078e00ff */
[----:B------:R-:W-:Y:S02]  /*17d60*/  MOV R2, 0x17d80 ;  /* 0x00017d8000027802 */ /* 0x000fe40000000f00 */
[----:B-123--:R-:W-:Y:S05]  /*17d70*/  CALL.REL.NOINC `($__internal_58_$__cuda_sm70_shflsync_idx_p) ;  /* 0x00000e6000007944 */ /* 0x00efea0003c00000 */
[----:B-----5:R-:W-:Y:S01]  /*17d80*/  MOV R0, R179 ;  /* 0x000000b300007202 */ /* 0x020fe20000000f00 */
[----:B-1----:R-:W-:Y:S05]  /*17d90*/  BRA `(.L_x_3582) ;  /* 0xffffb5c000007947 */ /* 0x002fea000383ffff */
.L_x_3514:
[----:B--2---:R-:W-:Y:S01]  /*17da0*/  IMAD.MOV.U32 R3, RZ, RZ, R13 ;  /* 0x000000ffff037224 */ /* 0x004fe200078e000d */
[----:B------:R-:W-:Y:S01]  /*17db0*/  MOV R202, 0x1 ;  /* 0x0000000100ca7802 */ /* 0x000fe20000000f00 */
[----:B------:R-:W-:Y:S01]  /*17dc0*/  IMAD.MOV.U32 R179, RZ, RZ, 0x181f ;  /* 0x0000181fffb37424 */ /* 0x000fe200078e00ff */
[----:B------:R-:W-:-:S02]  /*17dd0*/  MOV R2, 0x17df0 ;  /* 0x00017df000027802 */ /* 0x000fc40000000f00 */
[----:B-1-34-:R-:W-:Y:S05]  /*17de0*/  CALL.REL.NOINC `($__internal_58_$__cuda_sm70_shflsync_idx_p) ;  /* 0x00000df000007944 */ /* 0x01afea0003c00000 */
        /* <DEDUP_REMOVED lines=8> */
.L_x_3517:
[----:B--2---:R-:W-:Y:S01]  /*17e70*/  IMAD.MOV.U32 R3, RZ, RZ, R13 ;  /* 0x000000ffff037224 */ /* 0x004fe200078e000d */
[----:B------:R-:W-:Y:S01]  /*17e80*/  MOV R202, 0x2 ;  /* 0x0000000200ca7802 */ /* 0x000fe20000000f00 */
[----:B------:R-:W-:Y:S01]  /*17e90*/  IMAD.MOV.U32 R179, RZ, RZ, 0x181f ;  /* 0x0000181fffb37424 */ /* 0x000fe200078e00ff */
[----:B------:R-:W-:Y:S02]  /*17ea0*/  MOV R2, 0x17ec0 ;  /* 0x00017ec000027802 */ /* 0x000fe40000000f00 */
[----:B-1-34-:R-:W-:Y:S05]  /*17eb0*/  CALL.REL.NOINC `($__internal_58_$__cuda_sm70_shflsync_idx_p) ;  /* 0x00000d2000007944 */ /* 0x01afea0003c00000 */
[----:B------:R-:W-:Y:S01]  /*17ec0*/  MOV R4, R179 ;  /* 0x000000b300047202 */ /* 0x000fe20000000f00 */
[----:B-1---5:R-:W-:Y:S05]  /*17ed0*/  BRA `(.L_x_3584) ;  /* 0xffffb76000007947 */ /* 0x022fea000383ffff */
.L_x_3518:
[----:B--2---:R-:W-:Y:S01]  /*17ee0*/  IMAD.MOV.U32 R3, RZ, RZ, R14 ;  /* 0x000000ffff037224 */ /* 0x004fe200078e000e */
[----:B------:R-:W-:Y:S01]  /*17ef0*/  MOV R202, 0x2 ;  /* 0x0000000200ca7802 */ /* 0x000fe20000000f00 */
[----:B------:R-:W-:Y:S01]  /*17f00*/  IMAD.MOV.U32 R179, RZ, RZ, 0x181f ;  /* 0x0000181fffb37424 */ /* 0x000fe200078e00ff */
[----:B------:R-:W-:Y:S02]  /*17f10*/  MOV R2, 0x17f30 ;  /* 0x00017f3000027802 */ /* 0x000fe40000000f00 */
[----:B-1-34-:R-:W-:Y:S05]  /*17f20*/  CALL.REL.NOINC `($__internal_58_$__cuda_sm70_shflsync_idx_p) ;  /* 0x00000cb000007944 */ /* 0x01afea0003c00000 */
[----:B-----5:R-:W-:Y:S01]  /*17f30*/  MOV R0, R179 ;  /* 0x000000b300007202 */ /* 0x020fe20000000f00 */
[----:B-1----:R-:W-:Y:S05]  /*17f40*/  BRA `(.L_x_3585) ;  /* 0xffffb71000007947 */ /* 0x002fea000383ffff */
.L_x_3521:
[----:B---3--:R-:W-:Y:S01]  /*17f50*/  IMAD.MOV.U32 R3, RZ, RZ, R13 ;  /* 0x000000ffff037224 */ /* 0x008fe200078e000d */
        /* <DEDUP_REMOVED lines=12> */
.L_x_3523:
[----:B------:R-:W-:Y:S01]  /*18020*/  IMAD.MOV.U32 R3, RZ, RZ, R5 ;  /* 0x000000ffff037224 */ /* 0x000fe200078e0005 */
[----:B------:R-:W-:Y:S01]  /*18030*/  MOV R202, RZ ;  /* 0x000000ff00ca7202 */ /* 0x000fe20000000f00 */
[----:B------:R-:W-:Y:S01]  /*18040*/  IMAD.MOV.U32 R179, RZ, RZ, 0x1c1f ;  /* 0x00001c1fffb37424 */ /* 0x000fe200078e00ff */
[----:B------:R-:W-:Y:S02]  /*18050*/  MOV R2, 0x18070 ;  /* 0x0001807000027802 */ /* 0x000fe40000000f00 */
[----:B------:R-:W-:Y:S05]  /*18060*/  CALL.REL.NOINC `($__internal_58_$__cuda_sm70_shflsync_idx_p) ;  /* 0x00000b7000007944 */ /* 0x000fea0003c00000 */
[----:B------:R-:W-:Y:S01]  /*18070*/  MOV R4, R179 ;  /* 0x000000b300047202 */ /* 0x000fe20000000f00 */
[----:B-1---5:R-:W-:Y:S05]  /*18080*/  BRA `(.L_x_3587) ;  /* 0xffffbab000007947 */ /* 0x022fea000383ffff */
.L_x_3524:
[----:B------:R-:W-:Y:S01]  /*18090*/  IMAD.MOV.U32 R3, RZ, RZ, R12 ;  /* 0x000000ffff037224 */ /* 0x000fe200078e000c */
[----:B------:R-:W-:Y:S01]  /*180a0*/  MOV R202, RZ ;  /* 0x000000ff00ca7202 */ /* 0x000fe20000000f00 */
[----:B------:R-:W-:Y:S01]  /*180b0*/  IMAD.MOV.U32 R179, RZ, RZ, 0x1c1f ;  /* 0x00001c1fffb37424 */ /* 0x000fe200078e00ff */
[----:B------:R-:W-:Y:S02]  /*180c0*/  MOV R2, 0x180e0 ;  /* 0x000180e000027802 */ /* 0x000fe40000000f00 */
[----:B-12---:R-:W-:Y:S05]  /*180d0*/  CALL.REL.NOINC `($__internal_58_$__cuda_sm70_shflsync_idx_p) ;  /* 0x00000b0000007944 */ /* 0x006fea0003c00000 */
[----:B-----5:R-:W-:Y:S01]  /*180e0*/  MOV R0, R179 ;  /* 0x000000b300007202 */ /* 0x020fe20000000f00 */
[----:B-1----:R-:W-:Y:S05]  /*180f0*/  BRA `(.L_x_3588) ;  /* 0xffffba6000007947 */ /* 0x002fea000383ffff */
.L_x_3527:
[----:B----4-:R-:W-:Y:S01]  /*18100*/  IMAD.MOV.U32 R3, RZ, RZ, R5 ;  /* 0x000000ffff037224 */ /* 0x010fe200078e0005 */
[----:B------:R-:W-:Y:S01]  /*18110*/  MOV R202, 0x1 ;  /* 0x0000000100ca7802 */ /* 0x000fe20000000f00 */
[----:B------:R-:W-:Y:S01]  /*18120*/  IMAD.MOV.U32 R179, RZ, RZ, 0x1c1f ;  /* 0x00001c1fffb37424 */ /* 0x000fe200078e00ff */
[----:B------:R-:W-:-:S02]  /*18130*/  MOV R2, 0x18150 ;  /* 0x0001815000027802 */ /* 0x000fc40000000f00 */
[----:B-123--:R-:W-:Y:S05]  /*18140*/  CALL.REL.NOINC `($__internal_58_$__cuda_sm70_shflsync_idx_p) ;  /* 0x00000a9000007944 */ /* 0x00efea0003c00000 */
        /* <DEDUP_REMOVED lines=8> */
.L_x_3531:
[----:B------:R-:W-:Y:S01]  /*181d0*/  IMAD.MOV.U32 R3, RZ, RZ, R5 ;  /* 0x000000ffff037224 */ /* 0x000fe200078e0005 */
[----:B------:R-:W-:Y:S01]  /*181e0*/  MOV R202, RZ ;  /* 0x000000ff00ca7202 */ /* 0x000fe20000000f00 */
[----:B------:R-:W-:Y:S01]  /*181f0*/  IMAD.MOV.U32 R179, RZ, RZ, 0x181f ;  /* 0x0000181fffb37424 */ /* 0x000fe200078e00ff */
[----:B------:R-:W-:Y:S02]  /*18200*/  MOV R2, 0x18220 ;  /* 0x0001822000027802 */ /* 0x000fe40000000f00 */
[----:B------:R-:W-:Y:S05]  /*18210*/  CALL.REL.NOINC `($__internal_58_$__cuda_sm70_shflsync_idx_p) ;  /* 0x000009c000007944 */ /* 0x000fea0003c00000 */
[----:B------:R-:W-:Y:S01]  /*18220*/  MOV R4, R179 ;  /* 0x000000b300047202 */ /* 0x000fe20000000f00 */
[----:B-1---5:R-:W-:Y:S05]  /*18230*/  BRA `(.L_x_3590) ;  /* 0xffffdc2000007947 */ /* 0x022fea000383ffff */
.L_x_3532:
[----:B------:R-:W-:Y:S01]  /*18240*/  IMAD.MOV.U32 R3, RZ, RZ, R14 ;  /* 0x000000ffff037224 */ /* 0x000fe200078e000e */
[----:B------:R-:W-:Y:S01]  /*18250*/  MOV R202, RZ ;  /* 0x000000ff00ca7202 */ /* 0x000fe20000000f00 */
[----:B------:R-:W-:Y:S01]  /*18260*/  IMAD.MOV.U32 R179, RZ, RZ, 0x181f ;  /* 0x0000181fffb37424 */ /* 0x000fe200078e00ff */
[----:B------:R-:W-:Y:S02]  /*18270*/  MOV R2, 0x18290 ;  /* 0x0001829000027802 */ /* 0x000fe40000000f00 */
[----:B-12---:R-:W-:Y:S05]  /*18280*/  CALL.REL.NOINC `($__internal_58_$__cuda_sm70_shflsync_idx_p) ;  /* 0x0000095000007944 */ /* 0x006fea0003c00000 */
[----:B-----5:R-:W-:Y:S01]  /*18290*/  MOV R0, R179 ;  /* 0x000000b300007202 */ /* 0x020fe20000000f00 */
[----:B-1----:R-:W-:Y:S05]  /*182a0*/  BRA `(.L_x_3591) ;  /* 0xffffdbd000007947 */ /* 0x002fea000383ffff */
.L_x_3535:
        /* <DEDUP_REMOVED lines=13> */
.L_x_3538:
[----:B-1----:R-:W-:Y:S01]  /*18380*/  IMAD.MOV.U32 R3, RZ, RZ, R5 ;  /* 0x000000ffff037224 */ /* 0x002fe200078e0005 */
[----:B------:R-:W-:Y:S01]  /*18390*/  MOV R202, 0x2 ;  /* 0x0000000200ca7802 */ /* 0x000fe20000000f00 */
[----:B------:R-:W-:Y:S01]  /*183a0*/  IMAD.MOV.U32 R179, RZ, RZ, 0x181f ;  /* 0x0000181fffb37424 */ /* 0x000fe200078e00ff */
[----:B------:R-:W-:Y:S02]  /*183b0*/  MOV R2, 0x183d0 ;  /* 0x000183d000027802 */ /* 0x000fe40000000f00 */
[----:B--234-:R-:W-:Y:S05]  /*183c0*/  CALL.REL.NOINC `($__internal_58_$__cuda_sm70_shflsync_idx_p) ;  /* 0x0000081000007944 */ /* 0x01cfea0003c00000 */
[----:B------:R-:W-:Y:S01]  /*183d0*/  MOV R4, R179 ;  /* 0x000000b300047202 */ /* 0x000fe20000000f00 */
[----:B-1---5:R-:W-:Y:S05]  /*183e0*/  BRA `(.L_x_3593) ;  /* 0xffffdd8000007947 */ /* 0x022fea000383ffff */
.L_x_3539:
[----:B------:R-:W-:Y:S01]  /*183f0*/  IMAD.MOV.U32 R3, RZ, RZ, R14 ;  /* 0x000000ffff037224 */ /* 0x000fe200078e000e */
[----:B------:R-:W-:Y:S01]  /*18400*/  MOV R202, 0x2 ;  /* 0x0000000200ca7802 */ /* 0x000fe20000000f00 */
[----:B------:R-:W-:Y:S01]  /*18410*/  IMAD.MOV.U32 R179, RZ, RZ, 0x181f ;  /* 0x0000181fffb37424 */ /* 0x000fe200078e00ff */
[----:B------:R-:W-:Y:S02]  /*18420*/  MOV R2, 0x18440 ;  /* 0x0001844000027802 */ /* 0x000fe40000000f00 */
[----:B-1234-:R-:W-:Y:S05]  /*18430*/  CALL.REL.NOINC `($__internal_58_$__cuda_sm70_shflsync_idx_p) ;  /* 0x000007a000007944 */ /* 0x01efea0003c00000 */
[----:B-----5:R-:W-:Y:S01]  /*18440*/  MOV R0, R179 ;  /* 0x000000b300007202 */ /* 0x020fe20000000f00 */
[----:B-1----:R-:W-:Y:S05]  /*18450*/  BRA `(.L_x_3594) ;  /* 0xffffdd3000007947 */ /* 0x002fea000383ffff */
.L_x_3542:
[----:B-1----:R-:W-:Y:S01]  /*18460*/  IMAD.MOV.U32 R3, RZ, RZ, R5 ;  /* 0x000000ffff037224 */ /* 0x002fe200078e0005 */
[----:B------:R-:W-:Y:S01]  /*18470*/  MOV R202, 0x3 ;  /* 0x0000000300ca7802 */ /* 0x000fe20000000f00 */
[----:B------:R-:W-:Y:S01]  /*18480*/  IMAD.MOV.U32 R179, RZ, RZ, 0x181f ;  /* 0x0000181fffb37424 */ /* 0x000fe200078e00ff */
[----:B------:R-:W-:-:S02]  /*18490*/  MOV R2, 0x184b0 ;  /* 0x000184b000027802 */ /* 0x000fc40000000f00 */
[----:B--234-:R-:W-:Y:S05]  /*184a0*/  CALL.REL.NOINC `($__internal_58_$__cuda_sm70_shflsync_idx_p) ;  /* 0x0000073000007944 */ /* 0x01cfea0003c00000 */
        /* <DEDUP_REMOVED lines=8> */
.L_x_3544:
[----:B------:R-:W-:Y:S01]  /*18530*/  IMAD.MOV.U32 R3, RZ, RZ, R98 ;  /* 0x000000ffff037224 */ /* 0x000fe200078e0062 */
[----:B------:R-:W-:Y:S01]  /*18540*/  MOV R202, RZ ;  /* 0x000000ff00ca7202 */ /* 0x000fe20000000f00 */
[----:B------:R-:W-:Y:S01]  /*18550*/  IMAD.MOV.U32 R179, RZ, RZ, 0x1f ;  /* 0x0000001fffb37424 */ /* 0x000fe200078e00ff */
[----:B------:R-:W-:Y:S02]  /*18560*/  MOV R2, 0x18580 ;  /* 0x0001858000027802 */ /* 0x000fe40000000f00 */
[----:B-12---:R-:W-:Y:S05]  /*18570*/  CALL.REL.NOINC `($__internal_58_$__cuda_sm70_shflsync_idx_p) ;  /* 0x0000066000007944 */ /* 0x006fea0003c00000 */
[----:B------:R-:W-:Y:S01]  /*18580*/  MOV R9, R179 ;  /* 0x000000b300097202 */ /* 0x000fe20000000f00 */
[----:B-1---5:R-:W-:Y:S05]  /*18590*/  BRA `(.L_x_3596) ;  /* 0xffffdf8000007947 */ /* 0x022fea000383ffff */
.L_x_3545:
[----:B------:R-:W-:Y:S01]  /*185a0*/  IMAD.MOV.U32 R3, RZ, RZ, R98 ;  /* 0x000000ffff037224 */ /* 0x000fe200078e0062 */
[----:B------:R-:W-:Y:S01]  /*185b0*/  MOV R202, 0x1 ;  /* 0x0000000100ca7802 */ /* 0x000fe20000000f00 */
[----:B------:R-:W-:Y:S01]  /*185c0*/  IMAD.MOV.U32 R179, RZ, RZ, 0x1f ;  /* 0x0000001fffb37424 */ /* 0x000fe200078e00ff */
[----:B------:R-:W-:Y:S02]  /*185d0*/  MOV R2, 0x185f0 ;  /* 0x000185f000027802 */ /* 0x000fe40000000f00 */
[----:B-1234-:R-:W-:Y:S05]  /*185e0*/  CALL.REL.NOINC `($__internal_58_$__cuda_sm70_shflsync_idx_p) ;  /* 0x000005f000007944 */ /* 0x01efea0003c00000 */
[----:B------:R-:W-:Y:S01]  /*185f0*/  MOV R6, R179 ;  /* 0x000000b300067202 */ /* 0x000fe20000000f00 */
[----:B-1---5:R-:W-:Y:S05]  /*18600*/  BRA `(.L_x_3597) ;  /* 0xffffdf3000007947 */ /* 0x022fea000383ffff */
.L_x_3546:
[----:B------:R-:W-:Y:S02]  /*18610*/  MOV R3, 0x1 ;  /* 0x0000000100037802 */ /* 0x000fe40000000f00 */
[----:B------:R-:W-:-:S02]  /*18620*/  MOV R2, 0x18640 ;  /* 0x0001864000027802 */ /* 0x000fc40000000f00 */
[----:B---34-:R-:W-:Y:S05]  /*18630*/  CALL.REL.NOINC `($__internal_59_$__cuda_sm70_shflsync_up_p) ;  /* 0x0000061000007944 */ /* 0x018fea0003c00000 */
[----:B------:R-:W-:Y:S05]  /*18640*/  BRA `(.L_x_3598) ;  /* 0xffffe01000007947 */ /* 0x000fea000383ffff */
.L_x_3547:
[----:B------:R-:W-:Y:S02]  /*18650*/  MOV R3, 0x2 ;  /* 0x0000000200037802 */ /* 0x000fe40000000f00 */
[----:B------:R-:W-:-:S02]  /*18660*/  MOV R2, 0x18680 ;  /* 0x0001868000027802 */ /* 0x000fc40000000f00 */
[----:B---34-:R-:W-:Y:S05]  /*18670*/  CALL.REL.NOINC `($__internal_59_$__cuda_sm70_shflsync_up_p) ;  /* 0x000005d000007944 */ /* 0x018fea0003c00000 */
[----:B------:R-:W-:Y:S02]  /*18680*/  SEL R3, R4, RZ, P1 ;  /* 0x000000ff04037207 */ /* 0x000fe40000800000 */
[----:B------:R-:W-:-:S03]  /*18690*/  MOV R2, 0x186d0 ;  /* 0x000186d000027802 */ /* 0x000fc60000000f00 */
[----:B------:R-:W-:Y:S02]  /*186a0*/  IMAD.IADD R0, R0, 0x1, R3 ;  /* 0x0000000100007824 */ /* 0x000fe400078e0203 */
[----:B------:R-:W-:Y:S02]  /*186b0*/  IMAD.MOV.U32 R3, RZ, RZ, 0x4 ;  /* 0x00000004ff037424 */ /* 0x000fe400078e00ff */
        /* <DEDUP_REMOVED lines=20> */
.L_x_3551:
[----:B------:R-:W-:Y:S02]  /*18800*/  MOV R3, 0x1 ;  /* 0x0000000100037802 */ /* 0x000fe40000000f00 */
[----:B------:R-:W-:Y:S02]  /*18810*/  MOV R2, 0x18830 ;  /* 0x0001883000027802 */ /* 0x000fe40000000f00 */
[----:B---3--:R-:W-:Y:S05]  /*18820*/  CALL.REL.NOINC `($__internal_59_$__cuda_sm70_shflsync_up_p) ;  /* 0x0000042000007944 */ /* 0x008fea0003c00000 */
[----:B------:R-:W-:Y:S01]  /*18830*/  MOV R2, R4 ;  /* 0x0000000400027202 */ /* 0x000fe20000000f00 */
[----:B------:R-:W-:Y:S05]  /*18840*/  BRA `(.L_x_3600) ;  /* 0xffffe07000007947 */ /* 0x000fea000383ffff */
.L_x_3552:
[----:B------:R-:W-:Y:S02]  /*18850*/  MOV R3, 0x2 ;  /* 0x0000000200037802 */ /* 0x000fe40000000f00 */
[----:B------:R-:W-:Y:S02]  /*18860*/  MOV R2, 0x18880 ;  /* 0x0001888000027802 */ /* 0x000fe40000000f00 */
[----:B---3--:R-:W-:Y:S05]  /*18870*/  CALL.REL.NOINC `($__internal_59_$__cuda_sm70_shflsync_up_p) ;  /* 0x000003d000007944 */ /* 0x008fea0003c00000 */
        /* <DEDUP_REMOVED lines=24> */
.L_x_3554:
[----:B------:R-:W-:Y:S02]  /*18a00*/  SEL R0, RZ, 0x1, P0 ;  /* 0x00000001ff007807 */ /* 0x000fe40000000000 */
[----:B------:R-:W-:Y:S02]  /*18a10*/  MOV R2, 0x18a30 ;  /* 0x00018a3000027802 */ /* 0x000fe40000000f00 */
[----:B-1-3--:R-:W-:Y:S05]  /*18a20*/  CALL.REL.NOINC `($__internal_60_$__cuda_sm70_votesync_ballot) ;  /* 0x0000028000007944 */ /* 0x00afea0003c00000 */
[----:B------:R-:W-:Y:S05]  /*18a30*/  BRA `(.L_x_3602) ;  /* 0xffffe01000007947 */ /* 0x000fea000383ffff */
.L_x_3555:
[----:B------:R-:W-:Y:S01]  /*18a40*/  IMAD.MOV.U32 R3, RZ, RZ, R7 ;  /* 0x000000ffff037224 */ /* 0x000fe200078e0007 */
[----:B----4-:R-:W-:Y:S01]  /*18a50*/  MOV R202, R10 ;  /* 0x0000000a00ca7202 */ /* 0x010fe20000000f00 */
[----:B------:R-:W-:Y:S01]  /*18a60*/  IMAD.MOV.U32 R179, RZ, RZ, 0x1f ;  /* 0x0000001fffb37424 */ /* 0x000fe200078e00ff */
[----:B------:R-:W-:Y:S02]  /*18a70*/  MOV R2, 0x18a90 ;  /* 0x00018a9000027802 */ /* 0x000fe40000000f00 */
[----:B-123--:R-:W-:Y:S05]  /*18a80*/  CALL.REL.NOINC `($__internal_58_$__cuda_sm70_shflsync_idx_p) ;  /* 0x0000015000007944 */ /* 0x00efea0003c00000 */
[----:B------:R-:W-:Y:S01]  /*18a90*/  IMAD.MOV.U32 R7, RZ, RZ, R179 ;  /* 0x000000ffff077224 */ /* 0x000fe200078e00b3 */
[----:B------:R-:W-:Y:S01]  /*18aa0*/  MOV R202, R10 ;  /* 0x0000000a00ca7202 */ /* 0x000fe20000000f00 */
[----:B------:R-:W-:Y:S01]  /*18ab0*/  IMAD.MOV.U32 R3, RZ, RZ, R8 ;  /* 0x000000ffff037224 */ /* 0x000fe200078e0008 */
[----:B------:R-:W-:Y:S02]  /*18ac0*/  MOV R179, 0x1f ;  /* 0x0000001f00b37802 */ /* 0x000fe40000000f00 */
[----:B------:R-:W-:-:S02]  /*18ad0*/  MOV R2, 0x18af0 ;  /* 0x00018af000027802 */ /* 0x000fc40000000f00 */
[----:B-1---5:R-:W-:Y:S05]  /*18ae0*/  CALL.REL.NOINC `($__internal_58_$__cuda_sm70_shflsync_idx_p) ;  /* 0x000000f000007944 */ /* 0x022fea0003c00000 */
[----:B------:R-:W-:Y:S01]  /*18af0*/  MOV R5, R179 ;  /* 0x000000b300057202 */ /* 0x000fe20000000f00 */
[----:B-1---5:R-:W-:Y:S05]  /*18b00*/  BRA `(.L_x_3603) ;  /* 0xffffdf8000007947 */ /* 0x022fea000383ffff */
.L_x_3558:
[----:B------:R-:W-:Y:S01]  /*18b10*/  IMAD.MOV.U32 R3, RZ, RZ, R4 ;  /* 0x000000ffff037224 */ /* 0x000fe200078e0004 */
[----:B------:R-:W-:Y:S01]  /*18b20*/  MOV R202, R0 ;  /* 0x0000000000ca7202 */ /* 0x000fe20000000f00 */
[----:B------:R-:W-:Y:S01]  /*18b30*/  IMAD.MOV.U32 R179, RZ, RZ, 0x1f ;  /* 0x0000001fffb37424 */ /* 0x000fe200078e00ff */
[----:B------:R-:W-:-:S02]  /*18b40*/  MOV R2, 0x18b60 ;  /* 0x00018b6000027802 */ /* 0x000fc40000000f00 */
[----:B-1-34-:R-:W-:Y:S05]  /*18b50*/  CALL.REL.NOINC `($__internal_58_$__cuda_sm70_shflsync_idx_p) ;  /* 0x0000008000007944 */ /* 0x01afea0003c00000 */
[----:B------:R-:W-:Y:S01]  /*18b60*/  MOV R11, R179 ;  /* 0x000000b3000b7202 */ /* 0x000fe20000000f00 */
[----:B-1---5:R-:W-:Y:S05]  /*18b70*/  BRA `(.L_x_3557) ;  /* 0xffffdf7000007947 */ /* 0x022fea000383ffff */
        .weak           $__internal_57_$__cuda_sm70_shflsync_bfly_p
        .type           $__internal_57_$__cuda_sm70_shflsync_bfly_p,@function
        .size           $__internal_57_$__cuda_sm70_shflsync_bfly_p,($__internal_58_$__cuda_sm70_shflsync_idx_p - $__internal_57_$__cuda_sm70_shflsync_bfly_p)
$__internal_57_$__cuda_sm70_shflsync_bfly_p:
[----:B------:R-:W-:Y:S02]  /*18b80*/  MOV R161, 0xffffffff ;  /* 0xffffffff00a17802 */ /* 0x000fe40000000f00 */
[----:B------:R-:W-:-:S02]  /*18b90*/  MOV R3, 0x1f ;  /* 0x0000001f00037802 */ /* 0x000fc40000000f00 */
[----:B------:R-:W-:Y:S04]  /*18ba0*/  WARPSYNC R161 ;  /* 0x000000a100007348 */ /* 0x000fe80003800000 */
[----:B------:R1:W2:Y:S02]  /*18bb0*/  SHFL.BFLY PT, R0, R132, R0, R3 ;  /* 0x0c00000084007389 */ /* 0x0002a400000e0003 */
[----:B-1----:R-:W-:-:S04]  /*18bc0*/  MOV R3, 0x0 ;  /* 0x0000000000037802 */ /* 0x002fc80000000f00 */
[----:B--2---:R-:W-:Y:S05]  /*18bd0*/  RET.REL.NODEC R2 `(_ZN7cutlass13device_kernelIN5flash19enable_sm80_to_sm89INS1_16FlashAttnFwdSm80INS1_25CollectiveMainloopFwdSm80ILi8ELi1ELb0EN4cute5tupleIJNS5_1CILi128EEENS7_ILi32EEENS7_ILi256EEEEEELi256ENS_6half_tEfNS_4arch4Sm80ELb0ELb0ELb0ELb1ELb1ELb1ELb1ELb1EEENS1_21CollectiveEpilogueFwdINS6_IJS8_SA_S9_EEENS6_IJNS7_ILi1EEESI_SI_EEESC_SE_Li256ELb1ELb1ELb1ELb0EEENS1_36VarlenDynamicPersistentTileSchedulerILi128ELi32ELi256ELi256ELb1ELb1ELb0ELb0ELb1ELb1EEEEEEEEEvNT_6ParamsE) ;  /* 0xfffe742002007950 */ /* 0x004fea0003c3ffff */
        .weak           $__internal_58_$__cuda_sm70_shflsync_idx_p
        .type           $__internal_58_$__cuda_sm70_shflsync_idx_p,@function
        .size           $__internal_58_$__cuda_sm70_shflsync_idx_p,($__internal_59_$__cuda_sm70_shflsync_up_p - $__internal_58_$__cuda_sm70_shflsync_idx_p)
$__internal_58_$__cuda_sm70_shflsync_idx_p:
[----:B------:R1:W-:Y:S02]  /*18be0*/  STL [R1+0x54], R0 ;  /* 0x0000540001007387 */ /* 0x0003e40000100800 */
[----:B-1----:R-:W-:-:S04]  /*18bf0*/  MOV R0, 0xffffffff ;  /* 0xffffffff00007802 */ /* 0x002fc80000000f00 */
[----:B------:R-:W-:Y:S04]  /*18c00*/  WARPSYNC R0 ;  /* 0x0000000000007348 */ /* 0x000fe80003800000 */
[----:B------:R1:W2:Y:S04]  /*18c10*/  SHFL.IDX PT, R179, R3, R202, R179 ;  /* 0x000000ca03b37389 */ /* 0x0002a800000e00b3 */
[----:B-1----:R1:W5:Y:S01]  /*18c20*/  LDL.LU R0, [R1+0x54] ;  /* 0x0000540001007983 */ /* 0x0023620000300800 */
[----:B------:R-:W-:-:S04]  /*18c30*/  MOV R3, 0x0 ;  /* 0x0000000000037802 */ /* 0x000fc80000000f00 */
[----:B--2---:R-:W-:Y:S05]  /*18c40*/  RET.REL.NODEC R2 `(_ZN7cutlass13device_kernelIN5flash19enable_sm80_to_sm89INS1_16FlashAttnFwdSm80INS1_25CollectiveMainloopFwdSm80ILi8ELi1ELb0EN4cute5tupleIJNS5_1CILi128EEENS7_ILi32EEENS7_ILi256EEEEEELi256ENS_6half_tEfNS_4arch4Sm80ELb0ELb0ELb0ELb1ELb1ELb1ELb1ELb1EEENS1_21CollectiveEpilogueFwdINS6_IJS8_SA_S9_EEENS6_IJNS7_ILi1EEESI_SI_EEESC_SE_Li256ELb1ELb1ELb1ELb0EEENS1_36VarlenDynamicPersistentTileSchedulerILi128ELi32ELi256ELi256ELb1ELb1ELb0ELb0ELb1ELb1EEEEEEEEEvNT_6ParamsE) ;  /* 0xfffe73b002007950 */ /* 0x004fea0003c3ffff */
        .weak           $__internal_59_$__cuda_sm70_shflsync_up_p
        .type           $__internal_59_$__cuda_sm70_shflsync_up_p,@function
        .size           $__internal_59_$__cuda_sm70_shflsync_up_p,($__internal_60_$__cuda_sm70_votesync_ballot - $__internal_59_$__cuda_sm70_shflsync_up_p)
$__internal_59_$__cuda_sm70_shflsync_up_p:
[----:B------:R-:W-:Y:S02]  /*18c50*/  MOV R4, RZ ;  /* 0x000000ff00047202 */ /* 0x000fe40000000f00 */
[----:B------:R-:W-:-:S04]  /*18c60*/  MOV R10, 0xffffffff ;  /* 0xffffffff000a7802 */ /* 0x000fc80000000f00 */
[----:B------:R-:W-:Y:S04]  /*18c70*/  WARPSYNC R10 ;  /* 0x0000000a00007348 */ /* 0x000fe80003800000 */
[----:B------:R1:W2:Y:S02]  /*18c80*/  SHFL.UP PT, R4, R0, R3, R4 ;  /* 0x0400000300047389 */ /* 0x0002a400000e0004 */
[----:B-1----:R-:W-:-:S04]  /*18c90*/  MOV R3, 0x0 ;  /* 0x0000000000037802 */ /* 0x002fc80000000f00 */
[----:B--2---:R-:W-:Y:S05]  /*18ca0*/  RET.REL.NODEC R2 `(_ZN7cutlass13device_kernelIN5flash19enable_sm80_to_sm89INS1_16FlashAttnFwdSm80INS1_25CollectiveMainloopFwdSm80ILi8ELi1ELb0EN4cute5tupleIJNS5_1CILi128EEENS7_ILi32EEENS7_ILi256EEEEEELi256ENS_6half_tEfNS_4arch4Sm80ELb0ELb0ELb0ELb1ELb1ELb1ELb1ELb1EEENS1_21CollectiveEpilogueFwdINS6_IJS8_SA_S9_EEENS6_IJNS7_ILi1EEESI_SI_EEESC_SE_Li256ELb1ELb1ELb1ELb0EEENS1_36VarlenDynamicPersistentTileSchedulerILi128ELi32ELi256ELi256ELb1ELb1ELb0ELb0ELb1ELb1EEEEEEEEEvNT_6ParamsE) ;  /* 0xfffe735002007950 */ /* 0x004fea0003c3ffff */
        .weak           $__internal_60_$__cuda_sm70_votesync_ballot
        .type           $__internal_60_$__cuda_sm70_votesync_ballot,@function
        .size           $__internal_60_$__cuda_sm70_votesync_ballot,(.L_x_6534 - $__internal_60_$__cuda_sm70_votesync_ballot)
$__internal_60_$__cuda_sm70_votesync_ballot:
[----:B------:R-:W-:Y:S01]  /*18cb0*/  ISETP.NE.U32.AND P0, PT, R0, 0x1, PT ;  /* 0x000000010000780c */ /* 0x000fe20003f05070 */
[----:B------:R-:W-:-:S04]  /*18cc0*/  IMAD.MOV.U32 R3, RZ, RZ, -0x1 ;  /* 0xffffffffff037424 */ /* 0x000fc800078e00ff */
[----:B------:R-:W-:Y:S08]  /*18cd0*/  WARPSYNC R3 ;  /* 0x0000000300007348 */ /* 0x000ff00003800000 */
[----:B------:R-:W-:-:S04]  /*18ce0*/  VOTE.ANY R0, PT, !P0 ;  /* 0x0000000000007806 */ /* 0x000fc800040e0100 */
[----:B------:R-:W-:Y:S01]  /*18cf0*/  LOP3.LUT R0, R0, R3, RZ, 0xc0, !PT ;  /* 0x0000000300007212 */ /* 0x000fe200078ec0ff */
[----:B------:R-:W-:-:S04]  /*18d00*/  IMAD.MOV.U32 R3, RZ, RZ, 0x0 ;  /* 0x00000000ff037424 */ /* 0x000fc800078e00ff */
[----:B------:R-:W-:Y:S05]  /*18d10*/  RET.REL.NODEC R2 `(_ZN7cutlass13device_kernelIN5flash19enable_sm80_to_sm89INS1_16FlashAttnFwdSm80INS1_25CollectiveMainloopFwdSm80ILi8ELi1ELb0EN4cute5tupleIJNS5_1CILi128EEENS7_ILi32EEENS7_ILi256EEEEEELi256ENS_6half_tEfNS_4arch4Sm80ELb0ELb0ELb0ELb1ELb1ELb1ELb1ELb1EEENS1_21CollectiveEpilogueFwdINS6_IJS8_SA_S9_EEENS6_IJNS7_ILi1EEESI_SI_EEESC_SE_Li256ELb1ELb1ELb1ELb0EEENS1_36VarlenDynamicPersistentTileSchedulerILi128ELi32ELi256ELi256ELb1ELb1ELb0ELb0ELb1ELb1EEEEEEEEEvNT_6ParamsE) ;  /* 0xfffe72e002007950 */ /* 0x000fea0003c3ffff */
.L_x_3604:
        /* <DEDUP_REMOVED lines=14> */
.L_x_6534:


//--------------------- .text._ZN7cutlass13device_kernelIN5flash19enable_sm80_to_sm89INS1_16FlashAttnFwdSm80INS1_25CollectiveMainloopFwdSm80ILi8ELi1ELb1EN4cute5tupleIJNS5_1CILi128EEENS7_ILi48EEENS7_ILi256EEEEEELi256ENS_6half_tEfNS_4arch4Sm80ELb0ELb1ELb0ELb0ELb1ELb0ELb1ELb1EEENS1_21CollectiveEpilogueFwdINS6_IJS8_SA_S9_EEENS6_IJNS7_ILi1EEESI_SI_EEESC_SE_Li256ELb0ELb1ELb1ELb0EEENS1_19SingleTileSchedulerILb0ELb1ELb1ELi128EEEEEEEEEvNT_6ParamsE --------------------------
	.section	.text._ZN7cutlass13device_kernelIN5flash19enable_sm80_to_sm89INS1_16FlashAttnFwdSm80INS1_25CollectiveMainloopFwdSm80ILi8ELi1ELb1EN4cute5tupleIJNS5_1CILi128EEENS7_ILi48EEENS7_ILi256EEEEEELi256ENS_6half_tEfNS_4arch4Sm80ELb0ELb1ELb0ELb0ELb1ELb0ELb1ELb1EEENS1_21CollectiveEpilogueFwdINS6_IJS8_SA_S9_EEENS6_IJNS7_ILi1EEESI_SI_EEESC_SE_Li256ELb0ELb1ELb1ELb0EEENS1_19SingleTileSchedulerILb0ELb1ELb1ELi128EEEEEEEEEvNT_6ParamsE,"ax",@progbits
	.sectioninfo	@"SHI_REGISTERS=255"
	.align	128
.text._ZN7cutlass13device_kernelIN5flash19enable_sm80_to_sm89INS1_16FlashAttnFwdSm80INS1_25CollectiveMainloopFwdSm80ILi8ELi1ELb1EN4cute5tupleIJNS5_1CILi128EEENS7_ILi48EEENS7_ILi256EEEEEELi256ENS_6half_tEfNS_4arch4Sm80ELb0ELb1ELb0ELb0ELb1ELb0ELb1ELb1EEENS1_21CollectiveEpilogueFwdINS6_IJS8_SA_S9_EEENS6_IJNS7_ILi1EEESI_SI_EEESC_SE_Li256ELb0ELb1ELb1ELb0EEENS1_19SingleTileSchedulerILb0ELb1ELb1ELi128EEEEEEEEEvNT_6ParamsE:
        .type           _ZN7cutlass13device_kernelIN5flash19enable_sm80_to_sm89INS1_16FlashAttnFwdSm80INS1_25CollectiveMainloopFwdSm80ILi8ELi1ELb1EN4cute5tupleIJNS5_1CILi128EEENS7_ILi48EEENS7_ILi256EEEEEELi256ENS_6half_tEfNS_4arch4Sm80ELb0ELb1ELb0ELb0ELb1ELb0ELb1ELb1EEENS1_21CollectiveEpilogueFwdINS6_IJS8_SA_S9_EEENS6_IJNS7_ILi1EEESI_SI_EEESC_SE_Li256ELb0ELb1ELb1ELb0EEENS1_19SingleTileSchedulerILb0ELb1ELb1ELi128EEEEEEEEEvNT_6ParamsE,@function
        .size           _ZN7cutlass13device_kernelIN5flash19enable_sm80_to_sm89INS1_16FlashAttnFwdSm80INS1_25CollectiveMainloopFwdSm80ILi8ELi1ELb1EN4cute5tupleIJNS5_1CILi128EEENS7_ILi48EEENS7_ILi256EEEEEELi256ENS_6half_tEfNS_4arch4Sm80ELb0ELb1ELb0ELb0ELb1ELb0ELb1ELb1EEENS1_21CollectiveEpilogueFwdINS6_IJS8_SA_S9_EEENS6_IJNS7_ILi1EEESI_SI_EEESC_SE_Li256ELb0ELb1ELb1ELb0EEENS1_19SingleTileSchedulerILb0ELb1ELb1ELi128EEEEEEEEEvNT_6ParamsE,(.L_x_6539 - _ZN7cutlass13device_kernelIN5flash19enable_sm80_to_sm89INS1_16FlashAttnFwdSm80INS1_25CollectiveMainloopFwdSm80ILi8ELi1ELb1EN4cute5tupleIJNS5_1CILi128EEENS7_ILi48EEENS7_ILi256EEEEEELi256ENS_6half_tEfNS_4arch4Sm80ELb0ELb1ELb0ELb0ELb1ELb0ELb1ELb1EEENS1_21CollectiveEpilogueFwdINS6_IJS8_SA_S9_EEENS6_IJNS7_ILi1EEESI_SI_EEESC_SE_Li256ELb0ELb1ELb1ELb0EEENS1_19SingleTileSchedulerILb0ELb1ELb1ELi128EEEEEEEEEvNT_6ParamsE)
        .other          _ZN7cutlass13device_kernelIN5flash19enable_sm80_to_sm89INS1_16FlashAttnFwdSm80INS1_25CollectiveMainloopFwdSm80ILi8ELi1ELb1EN4cute5tupleIJNS5_1CILi128EEENS7_ILi48EEENS7_ILi256EEEEEELi256ENS_6half_tEfNS_4arch4Sm80ELb0ELb1ELb0ELb0ELb1ELb0ELb1ELb1EEENS1_21CollectiveEpilogueFwdINS6_IJS8_SA_S9_EEENS6_IJNS7_ILi1EEESI_SI_EEESC_SE_Li256ELb0ELb1ELb1ELb0EEENS1_19SingleTileSchedulerILb0ELb1ELb1ELi128EEEEEEEEEvNT_6ParamsE,@"STO_CUDA_ENTRY STV_DEFAULT"
_ZN7cutlass13device_kernelIN5flash19enable_sm80_to_sm89INS1_16FlashAttnFwdSm80INS1_25CollectiveMainloopFwdSm80ILi8ELi1ELb1EN4cute5tupleIJNS5_1CILi128EEENS7_ILi48EEENS7_ILi256EEEEEELi256ENS_6half_tEfNS_4arch4Sm80ELb0ELb1ELb0ELb0ELb1ELb0ELb1ELb1EEENS1_21CollectiveEpilogueFwdINS6_IJS8_SA_S9_EEENS6_IJNS7_ILi1EEESI_SI_EEESC_SE_Li256ELb0ELb1ELb1ELb0EEENS1_19SingleTileSchedulerILb0ELb1ELb1ELi128EEEEEEEEEvNT_6ParamsE:
        /* <DEDUP_REMOVED lines=18> */
.L_x_3605:
[----:B------:R-:W-:Y:S02]  /*0120*/  ULDC.64 UR4, c[0x0][0x550] ;  /* 0x0001540000047ab9 */ /* 0x000fe40000000a00 */
[----:B------:R-:W-:Y:S02]  /*0130*/  UISETP.NE.AND UP0, UPT, UR4, 0x1, UPT ;  /* 0x000000010400788c */ /* 0x000fe4000bf05270 */
[----:B------:R-:W-:-:S02]  /*0140*/  UIMAD.WIDE.U32 UR8, UR6, UR5, URZ ;  /* 0x00000005060872a5 */ /* 0x000fc4000f8e003f */
[----:B------:R-:W-:Y:S02]  /*0150*/  ULDC UR4, c[0x0][0x558] ;  /* 0x0001560000047ab9 */ /* 0x000fe40000000800 */
[----:B------:R-:W-:-:S05]  /*0160*/  UMOV UR11, UR6 ;  /* 0x00000006000b7c82 */ /* 0x000fca0008000000 */
[----:B------:R-:W-:-:S03]  /*0170*/  @UP0 USHF.R.U32.HI UR11, URZ, UR4, UR9 ;  /* 0x000000043f0b0299 */ /* 0x000fc60008011609 */
.L_x_3606:
        /* <DEDUP_REMOVED lines=54> */
.L_x_3608:
[----:B------:R-:W-:Y:S02]  /*04e0*/  ULDC UR4, c[0x0][0x32c] ;  /* 0x0000cb0000047ab9 */ /* 0x000fe40000000800 */
[----:B------:R-:W-:-:S03]  /*04f0*/  UISETP.NE.AND UP0, UPT, UR14, UR4, UPT ;  /* 0x000000040e00728c */ /* 0x000fc6000bf05270 */
[----:B------:R-:W-:Y:S02]  /*0500*/  ULDC.64 UR4, c[0x0][0x330] ;  /* 0x0000cc0000047ab9 */ /* 0x000fe40000000a00 */
[----:B------:R-:W-:-:S07]  /*0510*/  UIMAD.WIDE.U32 UR18, UR16, UR4, URZ ;  /* 0x00000004101272a5 */ /* 0x000fce000f8e003f */
[----:B------:R-:W-:Y:S02]  /*0520*/  @UP0 UMOV UR17, UR19 ;  /* 0x0000001300110c82 */ /* 0x000fe40008000000 */
[----:B------:R-:W-:Y:S02]  /*0530*/  @UP0 USHF.R.U32.HI UR16, URZ, UR5, UR17 ;  /* 0x000000053f100299 */ /* 0x000fe40008011611 */
.L_x_3609:
[----:B------:R-:W-:Y:S02]  /*0540*/  ULDC UR4, c[0x0][0x32c] ;  /* 0x0000cb0000047ab9 */ /* 0x000fe40000000800 */
[----:B------:R-:W-:-:S04]  /*0550*/  UIMAD UR4, UR16, UR4, UR4 ;  /* 0x00000004100472a4 */ /* 0x000fc8000f8e0204 */
[----:B------:R-:W-:-:S04]  /*0560*/  UISETP.LT.AND UP0, UPT, UR8, UR4, UPT ;  /* 0x000000040800728c */ /* 0x000fc8000bf01270 */
[----:B------:R-:W-:Y:S02]  /*0570*/  USEL UR8, UR8, UR4, UP0 ;  /* 0x0000000408087287 */ /* 0x000fe40008000000 */
.L_x_3607:
        /* <DEDUP_REMOVED lines=36> */
.L_x_3611:
[----:B------:R-:W-:Y:S02]  /*07c0*/  ULDC UR4, c[0x0][0x32c] ;  /* 0x0000cb0000047ab9 */ /* 0x000fe40000000800 */
[----:B------:R-:W-:-:S03]  /*07d0*/  UISETP.NE.AND UP0, UPT, UR4, 0x1, UPT ;  /* 0x000000010400788c */ /* 0x000fc6000bf05270 */
[----:B------:R-:W-:Y:S02]  /*07e0*/  ULDC.64 UR4, c[0x0][0x330] ;  /* 0x0000cc0000047ab9 */ /* 0x000fe40000000a00 */
[----:B------:R-:W-:-:S06]  /*07f0*/  UIMAD.WIDE.U32 UR16, UR14, UR4, URZ ;  /* 0x000000040e1072a5 */ /* 0x000fcc000f8e003f */
[----:B------:R-:W-:Y:S02]  /*0800*/  @UP0 USHF.R.U32.HI UR14, URZ, UR5, UR17 ;  /* 0x000000053f0e0299 */ /* 0x000fe40008011611 */
.L_x_3612:
[----:B------:R-:W-:Y:S02]  /*0810*/  ULDC UR4, c[0x0][0x32c] ;  /* 0x0000cb0000047ab9 */ /* 0x000fe40000000800 */
[----:B------:R-:W-:-:S04]  /*0820*/  UIMAD UR4, UR14, UR4, URZ ;  /* 0x000000040e0472a4 */ /* 0x000fc8000f8e023f */
[----:B------:R-:W-:-:S04]  /*0830*/  UISETP.LT.AND UP0, UPT, UR8, UR4, UPT ;  /* 0x000000040800728c */ /* 0x000fc8000bf01270 */
[----:B------:R-:W-:-:S04]  /*0840*/  USEL UR8, UR8, UR4, !UP0 ;  /* 0x0000000408087287 */ /* 0x000fc8000c000000 */
.L_x_3610:
        /* <DEDUP_REMOVED lines=13> */
[----:B-1----:R-:W-:Y:S01]  /*0920*/  IMAD.U32 R2, RZ, RZ, UR5 ;  /* 0x00000005ff027e24 */ /* 0x002fe2000f8e00ff */
[----:B------:R-:W-:Y:S02]  /*0930*/  UIADD3 UR18, UR5, -0x1, UR24 ;  /* 0xffffffff05127890 */ /* 0x000fe4000fffe018 */
[----:B------:R-:W-:Y:S02]  /*0940*/  UMOV UR20, URZ ;  /* 0x0000003f00147c82 */ /* 0x000fe40008000000 */
[-C--:B------:R-:W-:Y:S01]  /*0950*/  IABS R0, R2.reuse ;  /* 0x0000000200007213 */ /* 0x080fe20000000000 */
[----:B------:R-:W-:Y:S01]  /*0960*/  UIADD3 UR18, -UR8, UR18, URZ ;  /* 0x0000001208127290 */ /* 0x000fe2000fffe13f */
[----:B------:R-:W-:Y:S02]  /*0970*/  IABS R2, R2 ;  /* 0x0000000200027213 */ /* 0x000fe40000000000 */
[----:B------:R-:W1:Y:S02]  /*0980*/  R2UR UR17, R0 ;  /* 0x00000000001173c2 */ /* 0x000e6400000e0000 */
[----:B-1----:R-:W1:Y:S08]  /*0990*/  I2F.RP R0, UR17 ;  /* 0x0000001100007d06 */ /* 0x002e700008209400 */
[----:B-1----:R-:W1:Y:S02]  /*09a0*/  MUFU.RCP R0, R0 ;  /* 0x0000000000007308 */ /* 0x002e640000001000 */
[----:B-1----:R-:W-:-:S06]  /*09b0*/  IADD3 R0, R0, 0xffffffe, RZ ;  /* 0x0ffffffe00007810 */ /* 0x002fcc0007ffe0ff */
[----:B------:R-:W1:Y:S02]  /*09c0*/  F2I.FTZ.U32.TRUNC.NTZ R0, R0 ;  /* 0x0000000000007305 */ /* 0x000e64000021f000 */
[----:B-1----:R1:W3:Y:S02]  /*09d0*/  R2UR UR21, R0 ;  /* 0x00000000001573c2 */ /* 0x0022e400000e0000 */
[----:B-1----:R-:W-:Y:S01]  /*09e0*/  IMAD.U32 R0, RZ, RZ, UR18 ;  /* 0x00000012ff007e24 */ /* 0x002fe2000f8e00ff */
[----:B---3--:R-:W-:Y:S02]  /*09f0*/  UIADD3 UR4, URZ, -UR21, URZ ;  /* 0x800000153f047290 */ /* 0x008fe4000fffe03f */
[----:B------:R-:W-:Y:S02]  /*0a00*/  ULOP3.LUT UR18, UR18, UR5, URZ, 0x3c, !UPT ;  /* 0x0000000512127292 */ /* 0x000fe4000f8e3c3f */
[----:B------:R-:W-:Y:S01]  /*0a10*/  IABS R0, R0 ;  /* 0x0000000000007213 */ /* 0x000fe20000000000 */
[----:B------:R-:W-:-:S04]  /*0a20*/  UIMAD UR4, UR4, UR17, URZ ;  /* 0x00000011040472a4 */ /* 0x000fc8000f8e023f */
[----:B------:R-:W-:Y:S01]  /*0a30*/  IMAD.MOV.U32 R3, RZ, RZ, R0 ;  /* 0x000000ffff037224 */ /* 0x000fe200078e0000 */
[----:B------:R-:W-:Y:S01]  /*0a40*/  UIMAD.WIDE.U32 UR20, UR21, UR4, UR20 ;  /* 0x00000004151472a5 */ /* 0x000fe2000f8e0014 */
[----:B------:R-:W-:Y:S02]  /*0a50*/  IMAD.MOV R0, RZ, RZ, -R2 ;  /* 0x000000ffff007224 */ /* 0x000fe400078e0a02 */
[----:B------:R-:W1:Y:S04]  /*0a60*/  R2UR UR16, R3 ;  /* 0x00000000031073c2 */ /* 0x000e6800000e0000 */
[----:B------:R-:W-:-:S04]  /*0a70*/  UMOV UR19, UR21 ;  /* 0x0000001500137c82 */ /* 0x000fc80008000000 */
[----:B------:R-:W3:Y:S01]  /*0a80*/  R2UR UR14, R0 ;  /* 0x00000000000e73c2 */ /* 0x000ee200000e0000 */
        /* <DEDUP_REMOVED lines=13> */
.L_x_3613:
[----:B------:R-:W-:Y:S01]  /*0b60*/  ULOP3.LUT UR7, UR7, 0xffff, URZ, 0xc0, !UPT ;  /* 0x0000ffff07077892 */ /* 0x000fe2000f8ec03f */
[----:B------:R-:W-:Y:S01]  /*0b70*/  PLOP3.LUT P2, PT, PT, PT, PT, 0x80, 0x0 ;  /* 0x000000000000781c */ /* 0x000fe20003f4f070 */
[----:B------:R-:W-:Y:S01]  /*0b80*/  CS2R R14, SRZ ;  /* 0x00000000000e7805 */ /* 0x000fe2000001ff00 */
[----:B------:R-:W-:Y:S01]  /*0b90*/  CS2R R130, SRZ ;  /* 0x0000000000827805 */ /* 0x000fe2000001ff00 */
[----:B------:R-:W-:Y:S01]  /*0ba0*/  UIMAD UR8, UR7, UR4, UR8 ;  /* 0x00000004070872a4 */ /* 0x000fe2000f8e0208 */
        /* <DEDUP_REMOVED lines=79> */
[----:B------:R-:W-:Y:S01]  /*10a0*/  SHF.R.S32.HI R66, RZ, 0x1f, R132 ;  /* 0x0000001fff427819 */ /* 0x000fe20000011484 */
[----:B------:R-:W-:Y:S02]  /*10b0*/  UMOV UR14, 0x30 ;  /* 0x00000030000e7882 */ /* 0x000fe40000000000 */
[----:B------:R-:W-:Y:S01]  /*10c0*/  UIMAD UR17, UR24, UR14, -0x30 ;  /* 0xffffffd0181174a4 */ /* 0x000fe2000f8e020e */
[----:B------:R-:W3:Y:S01]  /*10d0*/  @P0 LDG.E R2, [R2.64] ;  /* 0x0000001602020981 */ /* 0x000ee2000c1e1900 */
[----:B------:R-:W-:Y:S01]  /*10e0*/  IMAD.MOV.U32 R4, RZ, RZ, c[0x0][0x2b8] ;  /* 0x0000ae00ff047624 */ /* 0x000fe200078e00ff */
[----:B------:R-:W-:Y:S01]  /*10f0*/  ULDC.64 UR4, c[0x0][0x2b0] ;  /* 0x0000ac0000047ab9 */ /* 0x000fe20000000a00 */
[----:B------:R-:W-:Y:S01]  /*1100*/  IMAD.MOV.U32 R22, RZ, RZ, RZ ;  /* 0x000000ffff167224 */ /* 0x000fe200078e00ff */
[----:B------:R-:W-:Y:S02]  /*1110*/  BAR.SYNC.DEFER_BLOCKING 0x0 ;  /* 0x0000000000007b1d */ /* 0x000fe40000010000 */
[----:B------:R-:W-:Y:S01]  /*1120*/  ISETP.NE.AND P1, PT, R4, 0x1, PT ;  /* 0x000000010400780c */ /* 0x000fe20003f25270 */
[----:B------:R-:W-:-:S03]  /*1130*/  USHF.R.S32.HI UR19, URZ, 0x1f, UR15 ;  /* 0x0000001f3f137899 */ /* 0x000fc6000801140f */
        /* <DEDUP_REMOVED lines=14> */
[C---:B------:R-:W-:Y:S01]  /*1220*/  IADD3 R0, R31.reuse, UR17, RZ ;  /* 0x000000111f007c10 */ /* 0x040fe2000fffe0ff */
[----:B------:R-:W-:Y:S01]  /*1230*/  UIMAD UR18, UR16, UR4, URZ ;  /* 0x00000004101272a4 */ /* 0x000fe2000f8e023f */
[----:B------:R-:W-:Y:S01]  /*1240*/  IADD3 R5, R31, UR26, RZ ;  /* 0x0000001a1f057c10 */ /* 0x000fe2000fffe0ff */
[----:B------:R-:W-:Y:S01]  /*1250*/  UIMAD.WIDE.U32 UR28, UR11, UR4, URZ ;  /* 0x000000040b1c72a5 */ /* 0x000fe2000f8e003f */
[C---:B------:R-:W-:Y:S01]  /*1260*/  ISETP.GE.AND P0, PT, R0.reuse, UR9, PT ;  /* 0x0000000900007c0c */ /* 0x040fe2000bf06270 */
[----:B------:R-:W-:Y:S01]  /*1270*/  IMAD.SHL.U32 R39, R19, 0x8, RZ ;  /* 0x0000000813277824 */ /* 0x000fe200078e00ff */
[----:B--2---:R-:W-:Y:S01]  /*1280*/  IADD3 R10, R0, UR10, RZ ;  /* 0x0000000a000a7c10 */ /* 0x004fe2000fffe0ff */
[----:B------:R-:W-:Y:S01]  /*1290*/  UIMAD UR27, UR24, -0x30, UR14 ;  /* 0xffffffd0181b78a4 */ /* 0x000fe2000f8e020e */
        /* <DEDUP_REMOVED lines=13> */
[--C-:B------:R-:W-:Y:S01]  /*1370*/  IMAD.MOV.U32 R4, RZ, RZ, R5.reuse ;  /* 0x000000ffff047224 */ /* 0x100fe200078e0005 */
[----:B------:R-:W-:Y:S01]  /*1380*/  ULDC.64 UR4, c[0x0][0x1c0] ;  /* 0x0000700000047ab9 */ /* 0x000fe20000000a00 */
[----:B------:R-:W-:Y:S01]  /*1390*/  IADD3 R30, R39, 0x40, RZ ;  /* 0x00000040271e7810 */ /* 0x000fe20007ffe0ff */
[----:B------:R-:W-:Y:S01]  /*13a0*/  UIADD3 UR29, UR29, UR18, URZ ;  /* 0x000000121d1d7290 */ /* 0x000fe2000fffe03f */
[----:B------:R-:W-:Y:S01]  /*13b0*/  IADD3 R17, R21, UR26, RZ ;  /* 0x0000001a15117c10 */ /* 0x000fe2000fffe0ff */
[----:B------:R-:W-:Y:S01]  /*13c0*/  UIMAD UR19, UR19, UR4, URZ ;  /* 0x00000004131372a4 */ /* 0x000fe2000f8e023f */
[C---:B------:R-:W-:Y:S01]  /*13d0*/  IADD3 R29, R39.reuse, 0x80, RZ ;  /* 0x00000080271d7810 */ /* 0x040fe20007ffe0ff */
[----:B------:R-:W-:Y:S01]  /*13e0*/  UIMAD.WIDE.U32 UR28, UR15, UR4, UR28 ;  /* 0x000000040f1c72a5 */ /* 0x000fe2000f8e001c */
[----:B------:R-:W-:Y:S01]  /*13f0*/  ISETP.GE.AND P3, PT, R39, c[0x0][0x198], PT ;  /* 0x0000660027007a0c */ /* 0x000fe20003f66270 */
[----:B------:R-:W-:Y:S01]  /*1400*/  UIMAD UR5, UR15, UR5, UR19 ;  /* 0x000000050f0572a4 */ /* 0x000fe2000f8e0213 */
[----:B------:R-:W-:Y:S01]  /*1410*/  @P1 IMAD.HI.U32 R0, R5, c[0x0][0x2c8], RZ ;  /* 0x0000b20005001a27 */ /* 0x000fe200078e00ff */
[----:B------:R-:W-:Y:S01]  /*1420*/  IADD3 R28, R39, 0xc0, RZ ;  /* 0x000000c0271c7810 */ /* 0x000fe20007ffe0ff */
[----:B------:R-:W-:Y:S01]  /*1430*/  ULDC UR15, c[0x0][0x168] ;  /* 0x00005a00000f7ab9 */ /* 0x000fe20000000800 */
[----:B------:R-:W-:Y:S01]  /*1440*/  ISETP.GE.AND P4, PT, R30, c[0x0][0x198], PT ;  /* 0x000066001e007a0c */ /* 0x000fe20003f86270 */
[----:B------:R-:W-:Y:S01]  /*1450*/  UIADD3 UR5, UR29, UR5, URZ ;  /* 0x000000051d057290 */ /* 0x000fe2000fffe03f */
[----:B------:R-:W-:Y:S01]  /*1460*/  @P0 SHF.R.U32.HI R4, RZ, c[0x0][0x2cc], R0 ;  /* 0x0000b300ff040a19 */ /* 0x000fe20000011600 */
[----:B------:R-:W-:Y:S01]  /*1470*/  UIMAD UR15, UR6, UR15, URZ ;  /* 0x0000000f060f72a4 */ /* 0x000fe2000f8e023f */
[----:B------:R-:W-:Y:S01]  /*1480*/  SHF.R.S32.HI R8, RZ, 0x1f, R28 ;  /* 0x0000001fff087819 */ /* 0x000fe2000001141c */
[----:B------:R-:W-:Y:S01]  /*1490*/  BSSY B0, `(.L_x_3615) ;  /* 0x0000135000007945 */ /* 0x000fe20003800000 */
[--C-:B------:R-:W-:Y:S01]  /*14a0*/  SHF.R.S32.HI R6, RZ, 0x1f, R4.reuse ;  /* 0x0000001fff067819 */ /* 0x100fe20000011404 */
[----:B------:R-:W-:Y:S01]  /*14b0*/  IMAD.MOV R0, RZ, RZ, -R4 ;  /* 0x000000ffff007224 */ /* 0x000fe200078e0a04 */
[----:B------:R-:W-:Y:S01]  /*14c0*/  ISETP.GE.AND P5, PT, R29, c[0x0][0x198], PT ;  /* 0x000066001d007a0c */ /* 0x000fe20003fa6270 */
[----:B-1----:R-:W-:Y:S01]  /*14d0*/  IMAD.U32 R3, RZ, RZ, UR29 ;  /* 0x0000001dff037e24 */ /* 0x002fe2000f8e00ff */
[----:B------:R-:W-:Y:S01]  /*14e0*/  LEA.HI R8, R8, R28, RZ, 0x3 ;  /* 0x0000001c08087211 */ /* 0x000fe200078f18ff */
[----:B------:R-:W-:Y:S01]  /*14f0*/  IMAD.U32 R2, RZ, RZ, UR28 ;  /* 0x0000001cff027e24 */ /* 0x000fe2000f8e00ff */
[----:B------:R-:W-:Y:S01]  /*1500*/  ISETP.GE.AND P6, PT, R28, c[0x0][0x198], PT ;  /* 0x000066001c007a0c */ /* 0x000fe20003fc6270 */
[----:B------:R-:W-:Y:S01]  /*1510*/  IMAD.U32 R3, RZ, RZ, UR5 ;  /* 0x00000005ff037e24 */ /* 0x000fe2000f8e00ff */
[----:B------:R-:W-:Y:S01]  /*1520*/  LOP3.LUT R36, R8, 0xfffffff8, RZ, 0xc0, !PT ;  /* 0xfffffff808247812 */ /* 0x000fe200078ec0ff */
[----:B------:R-:W-:Y:S01]  /*1530*/  IMAD R0, R0, c[0x0][0x2c4], R5 ;  /* 0x0000b10000007a24 */ /* 0x000fe200078e0205 */
[----:B------:R-:W-:Y:S01]  /*1540*/  ULDC.64 UR4, c[0x0][0x1e8] ;  /* 0x00007a0000047ab9 */ /* 0x000fe20000000a00 */
[----:B------:R-:W-:Y:S01]  /*1550*/  IMAD R6, R6, c[0x0][0x1b0], RZ ;  /* 0x00006c0006067a24 */ /* 0x000fe200078e02ff */
[----:B------:R-:W-:Y:S01]  /*1560*/  UIMAD UR6, UR16, UR4, URZ ;  /* 0x00000004100672a4 */ /* 0x000fe2000f8e023f */
[----:B------:R-:W-:Y:S01]  /*1570*/  IMAD.WIDE.U32 R2, R4, c[0x0][0x1b0], R2 ;  /* 0x00006c0004027a25 */ /* 0x000fe200078e0002 */
[----:B------:R-:W-:Y:S01]  /*1580*/  SHF.R.S32.HI R5, RZ, 0x1f, R0 ;  /* 0x0000001fff057819 */ /* 0x000fe20000011400 */
[----:B------:R-:W-:Y:S01]  /*1590*/  UIMAD.WIDE.U32 UR18, UR11, UR4, URZ ;  /* 0x000000040b1272a5 */ /* 0x000fe2000f8e003f */
[----:B------:R-:W-:Y:S01]  /*15a0*/  LEA.HI R65, R66, R132, RZ, 0x5 ;  /* 0x0000008442417211 */ /* 0x000fe200078f28ff */
[----:B------:R-:W-:Y:S01]  /*15b0*/  IMAD R4, R4, c[0x0][0x1b4], R6 ;  /* 0x00006d0004047a24 */ /* 0x000fe200078e0206 */
[----:B------:R-:W-:-:S02]  /*15c0*/  UIMAD UR6, UR11, UR5, UR6 ;  /* 0x000000050b0672a4 */ /* 0x000fc4000f8e0206 */
[----:B------:R-:W-:Y:S01]  /*15d0*/  UIADD3 UR28, UR27, UR9, URZ ;  /* 0x000000091b1c7290 */ /* 0x000fe2000fffe03f */
[----:B------:R-:W-:Y:S01]  /*15e0*/  IMAD.IADD R3, R3, 0x1, R4 ;  /* 0x0000000103037824 */ /* 0x000fe200078e0204 */
[----:B------:R-:W-:Y:S01]  /*15f0*/  UIADD3 UR6, UR19, UR6, URZ ;  /* 0x0000000613067290 */ /* 0x000fe2000fffe03f */
[----:B------:R-:W-:Y:S01]  /*1600*/  IMAD R4, R5, c[0x0][0x1a8], RZ ;  /* 0x00006a0005047a24 */ /* 0x000fe200078e02ff */
[----:B------:R-:W-:Y:S01]  /*1610*/  UISETP.LT.AND UP0, UPT, UR28, 0x30, UPT ;  /* 0x000000301c00788c */ /* 0x000fe2000bf01270 */
[----:B------:R-:W-:Y:S01]  /*1620*/  IMAD.SHL.U32 R5, R21, 0x40, RZ ;  /* 0x0000004015057824 */ /* 0x000fe200078e00ff */
[----:B------:R-:W-:Y:S01]  /*1630*/  SHF.R.S32.HI R64, RZ, 0x5, R65 ;  /* 0x00000005ff407819 */ /* 0x000fe20000011441 */
[C---:B------:R-:W-:Y:S01]  /*1640*/  IMAD R4, R0.reuse, c[0x0][0x1ac], R4 ;  /* 0x00006b0000047a24 */ /* 0x040fe200078e0204 */
[----:B------:R-:W-:Y:S01]  /*1650*/  USEL UR4, UR28, 0x30, UP0 ;  /* 0x000000301c047887 */ /* 0x000fe20008000000 */
[----:B------:R-:W-:Y:S01]  /*1660*/  IMAD.WIDE.U32 R2, R0, c[0x0][0x1a8], R2 ;  /* 0x00006a0000027a25 */ /* 0x000fe200078e0002 */
[----:B------:R-:W-:-:S03]  /*1670*/  LOP3.LUT R0, R5, 0x1c0, RZ, 0xc0, !PT ;  /* 0x000001c005007812 */ /* 0x000fc600078ec0ff */
[----:B------:R-:W-:Y:S01]  /*1680*/  IMAD.IADD R3, R3, 0x1, R4 ;  /* 0x0000000103037824 */ /* 0x000fe200078e0204 */
[C---:B------:R-:W-:Y:S02]  /*1690*/  LEA R14, P0, R2.reuse, c[0x0][0x160], 0x1 ;  /* 0x00005800020e7a11 */ /* 0x040fe400078008ff */
[----:B------:R-:W-:Y:S02]  /*16a0*/  SHF.R.U32.HI R4, RZ, 0x3, R0 ;  /* 0x00000003ff047819 */ /* 0x000fe40000011600 */
[----:B------:R-:W-:Y:S02]  /*16b0*/  LEA.HI.X R15, R2, c[0x0][0x164], R3, 0x1, P0 ;  /* 0x00005900020f7a11 */ /* 0x000fe400000f0c03 */
[----:B------:R-:W-:Y:S02]  /*16c0*/  LOP3.LUT R0, R0, 0x38, R39, 0xf8, !PT ;  /* 0x0000003800007812 */ /* 0x000fe400078ef827 */
[----:B------:R-:W-:Y:S01]  /*16d0*/  LEA.HI R2, R66, R132, RZ, 0x6 ;  /* 0x0000008442027211 */ /* 0x000fe200078f30ff */
[----:B------:R-:W-:Y:S01]  /*16e0*/  SHFL.IDX PT, R3, R15, RZ, 0x181f ;  /* 0x00181fff0f037589 */ /* 0x000fe200000e0000 */
[----:B------:R-:W-:-:S02]  /*16f0*/  LOP3.LUT R0, R0, R4, RZ, 0x3c, !PT ;  /* 0x0000000400007212 */ /* 0x000fc400078e3cff */
[----:B------:R-:W-:Y:S01]  /*1700*/  ISETP.GE.AND P0, PT, R17, UR15, PT ;  /* 0x0000000f11007c0c */ /* 0x000fe2000bf06270 */
[----:B------:R-:W-:Y:S02]  /*1710*/  IMAD.SHL.U32 R4, R2, 0x8, RZ ;  /* 0x0000000802047824 */ /* 0x000fe400078e00ff */
[----:B------:R-:W1:Y:S03]  /*1720*/  SHFL.IDX PT, R2, R14, RZ, 0x181f ;  /* 0x00181fff0e027589 */ /* 0x000e6600000e0000 */
[----:B------:R-:W-:Y:S02]  /*1730*/  LOP3.LUT R5, R0, 0xfffffe00, R4, 0xf8, !PT ;  /* 0xfffffe0000057812 */ /* 0x000fe400078ef804 */
[----:B------:R-:W-:Y:S02]  /*1740*/  SHF.R.S32.HI R4, RZ, 0x1f, R30 ;  /* 0x0000001fff047819 */ /* 0x000fe4000001141e */
[----:B------:R-:W-:Y:S01]  /*1750*/  SHF.R.S32.HI R0, RZ, 0x1f, R29 ;  /* 0x0000001fff007819 */ /* 0x000fe2000001141d */
[----:B------:R-:W-:Y:S01]  /*1760*/  IMAD.SHL.U32 R44, R5, 0x2, RZ ;  /* 0x00000002052c7824 */ /* 0x000fe200078e00ff */
[----:B------:R-:W-:Y:S01]  /*1770*/  LEA.HI R4, R4, R30, RZ, 0x3 ;  /* 0x0000001e04047211 */ /* 0x000fe200078f18ff */
[----:B------:R-:W-:Y:S01]  /*1780*/  SHFL.IDX PT, R5, R15, 0x1, 0x181f ;  /* 0x00381f000f057f89 */ /* 0x000fe200000e0000 */
[----:B------:R-:W-:-:S02]  /*1790*/  LEA.HI R0, R0, R29, RZ, 0x3 ;  /* 0x0000001d00007211 */ /* 0x000fc400078f18ff */
[----:B------:R-:W-:Y:S02]  /*17a0*/  LOP3.LUT R38, R4, 0xfffffff8, RZ, 0xc0, !PT ;  /* 0xfffffff804267812 */ /* 0x000fe400078ec0ff */
[----:B------:R-:W3:Y:S01]  /*17b0*/  SHFL.IDX PT, R4, R14, 0x1, 0x181f ;  /* 0x00381f000e047f89 */ /* 0x000ee200000e0000 */
[----:B------:R-:W-:Y:S01]  /*17c0*/  LOP3.LUT R37, R0, 0xfffffff8, RZ, 0xc0, !PT ;  /* 0xfffffff800257812 */ /* 0x000fe200078ec0ff */
[----:B------:R-:W-:-:S04]  /*17d0*/  IMAD.MOV R0, RZ, RZ, -R7 ;  /* 0x000000ffff007224 */ /* 0x000fc800078e0a07 */
[----:B------:R-:W-:Y:S01]  /*17e0*/  IMAD R23, R0, c[0x0][0x2b8], R10 ;  /* 0x0000ae0000177a24 */ /* 0x000fe200078e020a */
[----:B------:R-:W-:Y:S01]  /*17f0*/  IADD3 R0, R17, 0x20, RZ ;  /* 0x0000002011007810 */ /* 0x000fe20007ffe0ff */
[----:B-1----:R-:W-:-:S03]  /*1800*/  @!P0 IMAD.WIDE R6, R39, 0x2, R2 ;  /* 0x0000000227068825 */ /* 0x002fc600078e0202 */
[----:B------:R-:W-:Y:S01]  /*1810*/  ISETP.GE.AND P1, PT, R0, UR15, PT ;  /* 0x0000000f00007c0c */ /* 0x000fe2000bf26270 */
[----:B------:R-:W-:Y:S01]  /*1820*/  @!P0 IMAD.WIDE R8, R38, 0x2, R2 ;  /* 0x0000000226088825 */ /* 0x000fe200078e0202 */
[----:B------:R1:W-:Y:S01]  /*1830*/  @!P0 LDGSTS.E.BYPASS.LTC128B.128 [R44+0x100], [R6.64], !P3 ;  /* 0x00100000062c8fae */ /* 0x0003e2000d901d56 */
[----:B------:R-:W-:Y:S02]  /*1840*/  SHF.R.S32.HI R18, RZ, 0x1f, R23 ;  /* 0x0000001fff127819 */ /* 0x000fe40000011417 */
[----:B------:R-:W-:Y:S01]  /*1850*/  IADD3 R0, R17, 0x40, RZ ;  /* 0x0000004011007810 */ /* 0x000fe20007ffe0ff */
[----:B------:R4:W-:Y:S07]  /*1860*/  @!P0 LDGSTS.E.BYPASS.LTC128B.128 [R44+0x4100], [R8.64], !P4 ;  /* 0x04100000082c8fae */ /* 0x0009ee000e101d56 */
[----:B---3--:R-:W-:-:S04]  /*1870*/  @!P1 IMAD.WIDE R12, R39, 0x2, R4 ;  /* 0x00000002270c9825 */ /* 0x008fc800078e0204 */
[----:B------:R-:W-:-:S04]  /*1880*/  @!P1 IMAD.WIDE R10, R38, 0x2, R4 ;  /* 0x00000002260a9825 */ /* 0x000fc800078e0204 */
[----:B-1----:R-:W-:-:S04]  /*1890*/  @!P0 IMAD.WIDE R6, R37, 0x2, R2 ;  /* 0x0000000225068825 */ /* 0x002fc800078e0202 */
[----:B------:R-:W-:Y:S01]  /*18a0*/  @!P0 IMAD.WIDE R2, R36, 0x2, R2 ;  /* 0x0000000224028825 */ /* 0x000fe200078e0202 */
[----:B------:R1:W-:Y:S03]  /*18b0*/  @!P0 LDGSTS.E.BYPASS.LTC128B.128 [R44+0x8100], [R6.64], !P5 ;  /* 0x08100000062c8fae */ /* 0x0003e6000e901d56 */
[----:B----4-:R-:W-:Y:S01]  /*18c0*/  @!P1 IMAD.WIDE R8, R37, 0x2, R4 ;  /* 0x0000000225089825 */ /* 0x010fe200078e0204 */
[----:B------:R3:W-:Y:S01]  /*18d0*/  @!P0 LDGSTS.E.BYPASS.LTC128B.128 [R44+0xc100], [R2.64], !P6 ;  /* 0x0c100000022c8fae */ /* 0x0007e2000f101d56 */
[----:B------:R-:W-:-:S03]  /*18e0*/  ISETP.GE.AND P0, PT, R0, UR15, PT ;  /* 0x0000000f00007c0c */ /* 0x000fc6000bf06270 */
[----:B------:R4:W-:Y:S04]  /*18f0*/  @!P1 LDGSTS.E.BYPASS.LTC128B.128 [R44+0x1100], [R12.64], !P3 ;  /* 0x011000000c2c9fae */ /* 0x0009e8000d901d56 */
[----:B------:R5:W-:Y:S04]  /*1900*/  @!P1 LDGSTS.E.BYPASS.LTC128B.128 [R44+0x5100], [R10.64], !P4 ;  /* 0x051000000a2c9fae */ /* 0x000be8000e101d56 */
[----:B------:R4:W-:Y:S01]  /*1910*/  @!P1 LDGSTS.E.BYPASS.LTC128B.128 [R44+0x9100], [R8.64], !P5 ;  /* 0x09100000082c9fae */ /* 0x0009e2000e901d56 */
[----:B-1----:R-:W-:Y:S02]  /*1920*/  IMAD R6, R18, c[0x0][0x1e0], RZ ;  /* 0x0000780012067a24 */ /* 0x002fe400078e02ff */
[----:B---3--:R-:W-:-:S04]  /*1930*/  IMAD.WIDE.U32 R2, R23, c[0x0][0x1e0], RZ ;  /* 0x0000780017027a25 */ /* 0x008fc800078e00ff */
[----:B------:R-:W-:-:S04]  /*1940*/  IMAD R6, R23, c[0x0][0x1e4], R6 ;  /* 0x0000790017067a24 */ /* 0x000fc800078e0206 */
[----:B------:R-:W-:Y:S02]  /*1950*/  IMAD.IADD R7, R3, 0x1, R6 ;  /* 0x0000000103077824 */ /* 0x000fe400078e0206 */
[----:B------:R-:W-:Y:S01]  /*1960*/  IMAD.MOV.U32 R6, RZ, RZ, R2 ;  /* 0x000000ffff067224 */ /* 0x000fe200078e0002 */
[----:B------:R-:W-:Y:S01]  /*1970*/  SHFL.IDX PT, R3, R15, 0x2, 0x181f ;  /* 0x00581f000f037f89 */ /* 0x000fe200000e0000 */
[----:B-----5:R-:W-:-:S03]  /*1980*/  @!P1 IMAD.WIDE R10, R36, 0x2, R4 ;  /* 0x00000002240a9825 */ /* 0x020fc600078e0204 */
[----:B------:R-:W1:Y:S04]  /*1990*/  SHFL.IDX PT, R2, R14, 0x2, 0x181f ;  /* 0x00581f000e027f89 */ /* 0x000e6800000e0000 */
[----:B----4-:R-:W-:Y:S04]  /*19a0*/  SHFL.IDX PT, R8, R14, 0x3, 0x181f ;  /* 0x00781f000e087f89 */ /* 0x010fe800000e0000 */
[----:B------:R3:W4:Y:S04]  /*19b0*/  SHFL.IDX PT, R9, R15, 0x3, 0x181f ;  /* 0x00781f000f097f89 */ /* 0x00072800000e0000 */
[----:B------:R5:W-:Y:S01]  /*19c0*/  @!P1 LDGSTS.E.BYPASS.LTC128B.128 [R44+0xd100], [R10.64], !P6 ;  /* 0x0d1000000a2c9fae */ /* 0x000be2000f101d56 */
[----:B-1----:R-:W-:-:S04]  /*19d0*/  @!P0 IMAD.WIDE R12, R38, 0x2, R2 ;  /* 0x00000002260c8825 */ /* 0x002fc800078e0202 */
[----:B-----5:R-:W-:Y:S01]  /*19e0*/  @!P0 IMAD.WIDE R10, R37, 0x2, R2 ;  /* 0x00000002250a8825 */ /* 0x020fe200078e0202 */
[----:B--2---:R-:W-:-:S03]  /*19f0*/  SHF.R.S32.HI R20, RZ, 0x1f, R22 ;  /* 0x0000001fff147819 */ /* 0x004fc60000011416 */
[----:B------:R-:W-:Y:S01]  /*1a00*/  IMAD.WIDE.U32 R4, R22, c[0x0][0x1f0], R6 ;  /* 0x00007c0016047a25 */ /* 0x000fe200078e0006 */
[----:B------:R-:W-:Y:S03]  /*1a10*/  STL [R1+0x24], R22 ;  /* 0x0000241601007387 */ /* 0x000fe60000100800 */
[----:B------:R-:W-:Y:S01]  /*1a20*/  IMAD R6, R20, c[0x0][0x1f0], RZ ;  /* 0x00007c0014067a24 */ /* 0x000fe200078e02ff */
[----:B------:R-:W-:Y:S01]  /*1a30*/  IADD3 R0, P1, R4, UR18, RZ ;  /* 0x0000001204007c10 */ /* 0x000fe2000ff3e0ff */
[----:B------:R-:W-:Y:S02]  /*1a40*/  STL [R1+0x30], R39 ;  /* 0x0000302701007387 */ /* 0x000fe40000100800 */
[----:B------:R-:W-:Y:S02]  /*1a50*/  IMAD R6, R22, c[0x0][0x1f4], R6 ;  /* 0x00007d0016067a24 */ /* 0x000fe400078e0206 */
[----:B------:R-:W-:Y:S03]  /*1a60*/  STL [R1+0x8], R44 ;  /* 0x0000082c01007387 */ /* 0x000fe60000100800 */
[----:B------:R-:W-:Y:S01]  /*1a70*/  IADD3.X R4, R5, UR6, R6, P1, !PT ;  /* 0x0000000605047c10 */ /* 0x000fe20008ffe406 */
[----:B------:R-:W-:Y:S01]  /*1a80*/  @!P0 IMAD.WIDE R6, R36, 0x2, R2 ;  /* 0x0000000224068825 */ /* 0x000fe200078e0202 */
[----:B------:R-:W-:Y:S01]  /*1a90*/  IADD3 R5, R17, 0x60, RZ ;  /* 0x0000006011057810 */ /* 0x000fe20007ffe0ff */
[----:B------:R-:W-:Y:S01]  /*1aa0*/  STL [R1+0x60], R38 ;  /* 0x0000602601007387 */ /* 0x000fe20000100800 */
[----:B---3--:R-:W-:-:S02]  /*1ab0*/  LEA R15, P1, R0, c[0x0][0x1c8], 0x1 ;  /* 0x00007200000f7a11 */ /* 0x008fc400078208ff */
[----:B------:R-:W-:Y:S01]  /*1ac0*/  ISETP.GE.AND P2, PT, R5, UR15, PT ;  /* 0x0000000f05007c0c */ /* 0x000fe2000bf46270 */
[----:B------:R-:W-:Y:S01]  /*1ad0*/  STL [R1+0x38], R37 ;  /* 0x0000382501007387 */ /* 0x000fe20000100800 */
[----:B------:R-:W-:Y:S01]  /*1ae0*/  LEA.HI.X R14, R0, c[0x0][0x1cc], R4, 0x1, P1 ;  /* 0x00007300000e7a11 */ /* 0x000fe200008f0c04 */
[----:B------:R-:W-:Y:S02]  /*1af0*/  @!P0 IMAD.WIDE R4, R39, 0x2, R2 ;  /* 0x0000000227048825 */ /* 0x000fe400078e0202 */
[----:B------:R-:W-:Y:S02]  /*1b00*/  SHFL.IDX PT, R2, R15, RZ, 0x181f ;  /* 0x00181fff0f027589 */ /* 0x000fe400000e0000 */
[----:B------:R-:W-:Y:S02]  /*1b10*/  IMAD R0, R18, c[0x0][0x208], RZ ;  /* 0x0000820012007a24 */ /* 0x000fe400078e02ff */
[----:B------:R4:W-:Y:S02]  /*1b20*/  @!P0 LDGSTS.E.BYPASS.LTC128B.128 [R44+0x2100], [R4.64], !P3 ;  /* 0x02100000042c8fae */ /* 0x0009e4000d901d56 */
[----:B------:R-:W-:-:S02]  /*1b30*/  IMAD R0, R23, c[0x0][0x20c], R0 ;  /* 0x0000830017007a24 */ /* 0x000fc400078e0200 */
[----:B------:R-:W1:Y:S04]  /*1b40*/  SHFL.IDX PT, R3, R14, RZ, 0x181f ;  /* 0x00181fff0e037589 */ /* 0x000e6800000e0000 */
[----:B------:R2:W-:Y:S04]  /*1b50*/  @!P0 LDGSTS.E.BYPASS.LTC128B.128 [R44+0x6100], [R12.64], !P4 ;  /* 0x061000000c2c8fae */ /* 0x0005e8000e101d56 */
[----:B------:R3:W-:Y:S04]  /*1b60*/  @!P0 LDGSTS.E.BYPASS.LTC128B.128 [R44+0xa100], [R10.64], !P5 ;  /* 0x0a1000000a2c8fae */ /* 0x0007e8000e901d56 */
[----:B------:R5:W-:Y:S01]  /*1b70*/  @!P0 LDGSTS.E.BYPASS.LTC128B.128 [R44+0xe100], [R6.64], !P6 ;  /* 0x0e100000062c8fae */ /* 0x000be2000f101d56 */
[----:B------:R-:W-:-:S03]  /*1b80*/  ISETP.GE.AND P6, PT, R30, c[0x0][0x1d4], PT ;  /* 0x000075001e007a0c */ /* 0x000fc60003fc6270 */
[----:B------:R-:W-:Y:S04]  /*1b90*/  STL [R1+0x34], R36 ;  /* 0x0000342401007387 */ /* 0x000fe80000100800 */
[----:B------:R-:W-:Y:S01]  /*1ba0*/  STL [R1+0x28], R23 ;  /* 0x0000281701007387 */ /* 0x000fe20000100800 */
[----:B----4-:R-:W-:-:S05]  /*1bb0*/  @!P2 IMAD.WIDE R4, R39, 0x2, R8 ;  /* 0x000000022704a825 */ /* 0x010fca00078e0208 */
[----:B------:R4:W-:Y:S01]  /*1bc0*/  @!P2 LDGSTS.E.BYPASS.LTC128B.128 [R44+0x3100], [R4.64], !P3 ;  /* 0x03100000042cafae */ /* 0x0009e2000d901d56 */
[----:B------:R-:W-:Y:S02]  /*1bd0*/  ISETP.GE.AND P3, PT, R39, c[0x0][0x1d4], PT ;  /* 0x0000750027007a0c */ /* 0x000fe40003f66270 */
[----:B--2---:R-:W-:Y:S01]  /*1be0*/  IADD3 R12, -R21, UR4, RZ ;  /* 0x00000004150c7c10 */ /* 0x004fe2000fffe1ff */
[----:B------:R-:W-:Y:S02]  /*1bf0*/  ULDC.64 UR4, c[0x0][0x210] ;  /* 0x0000840000047ab9 */ /* 0x000fe40000000a00 */
[----:B------:R-:W-:Y:S01]  /*1c00*/  UIMAD.WIDE.U32 UR14, UR11, UR4, URZ ;  /* 0x000000040b0e72a5 */ /* 0x000fe2000f8e003f */
[C---:B------:R-:W-:Y:S01]  /*1c10*/  ISETP.GE.AND P1, PT, R12.reuse, 0x1, PT ;  /* 0x000000010c00780c */ /* 0x040fe20003f26270 */
[----:B---3--:R-:W-:Y:S01]  /*1c20*/  @!P2 IMAD.WIDE R10, R37, 0x2, R8 ;  /* 0x00000002250aa825 */ /* 0x008fe200078e0208 */
[----:B------:R-:W-:Y:S01]  /*1c30*/  UIMAD UR4, UR16, UR4, URZ ;  /* 0x00000004100472a4 */ /* 0x000fe2000f8e023f */
[----:B------:R-:W-:-:S02]  /*1c40*/  ISETP.GT.AND P0, PT, R12, 0x20, PT ;  /* 0x000000200c00780c */ /* 0x000fc40003f04270 */
[----:B-----5:R-:W-:Y:S01]  /*1c50*/  @!P2 IMAD.WIDE R6, R38, 0x2, R8 ;  /* 0x000000022606a825 */ /* 0x020fe200078e0208 */
[----:B------:R-:W-:-:S03]  /*1c60*/  UIMAD UR4, UR11, UR5, UR4 ;  /* 0x000000050b0472a4 */ /* 0x000fc6000f8e0204 */
[----:B------:R-:W-:Y:S01]  /*1c70*/  @!P2 IMAD.WIDE R8, R36, 0x2, R8 ;  /* 0x000000022408a825 */ /* 0x000fe200078e0208 */
[----:B------:R1:W-:Y:S01]  /*1c80*/  @!P2 LDGSTS.E.BYPASS.LTC128B.128 [R44+0x7100], [R6.64], !P4 ;  /* 0x07100000062cafae */ /* 0x0003e2000e101d56 */
[----:B------:R-:W-:Y:S01]  /*1c90*/  ISETP.GE.AND P4, PT, R28, c[0x0][0x198], PT ;  /* 0x000066001c007a0c */ /* 0x000fe20003f86270 */
[----:B------:R-:W-:Y:S02]  /*1ca0*/  UIADD3 UR16, UR15, UR4, URZ ;  /* 0x000000040f107290 */ /* 0x000fe4000fffe03f */
[----:B------:R2:W-:Y:S01]  /*1cb0*/  @!P2 LDGSTS.E.BYPASS.LTC128B.128 [R44+0xb100], [R10.64], !P5 ;  /* 0x0b1000000a2cafae */ /* 0x0005e2000e901d56 */
[----:B------:R-:W-:Y:S01]  /*1cc0*/  ISETP.GE.AND P5, PT, R29, c[0x0][0x1d4], PT ;  /* 0x000075001d007a0c */ /* 0x000fe20003fa6270 */
[----:B------:R-:W-:Y:S01]  /*1cd0*/  UIADD3 UR4, UR24, -0x1, URZ ;  /* 0xffffffff18047890 */ /* 0x000fe2000fffe03f */
[----:B----4-:R-:W-:-:S07]  /*1ce0*/  IMAD.WIDE.U32 R4, R23, c[0x0][0x208], RZ ;  /* 0x0000820017047a25 */ /* 0x010fce00078e00ff */
[----:B------:R3:W-:Y:S01]  /*1cf0*/  @!P2 LDGSTS.E.BYPASS.LTC128B.128 [R44+0xf100], [R8.64], !P4 ;  /* 0x0f100000082cafae */ /* 0x0007e2000e101d56 */
[----:B------:R-:W-:Y:S01]  /*1d00*/  ISETP.GE.AND P4, PT, R28, c[0x0][0x1d4], PT ;  /* 0x000075001c007a0c */ /* 0x000fe20003f86270 */
[----:B------:R-:W-:Y:S02]  /*1d10*/  IMAD.IADD R5, R5, 0x1, R0 ;  /* 0x0000000105057824 */ /* 0x000fe400078e0200 */
[----:B------:R-:W0:Y:S02]  /*1d20*/  LDGDEPBAR ;  /* 0x00000000000079af */ /* 0x000e240000000000 */
[----:B------:R-:W-:-:S04]  /*1d30*/  IMAD.WIDE.U32 R4, R22, c[0x0][0x218], R4 ;  /* 0x0000860016047a25 */ /* 0x000fc800078e0004 */
[----:B-1----:R-:W-:Y:S01]  /*1d40*/  @P1 IMAD.WIDE R6, R38, 0x2, R2 ;  /* 0x0000000226061825 */ /* 0x002fe200078e0202 */
[----:B--2---:R-:W-:-:S03]  /*1d50*/  LEA.HI R10, R66, R132, RZ, 0x4 ;  /* 0x00000084420a7211 */ /* 0x004fc600078f20ff */
[----:B------:R-:W-:Y:S01]  /*1d60*/  IMAD.SHL.U32 R11, R21, 0x8, RZ ;  /* 0x00000008150b7824 */ /* 0x000fe200078e00ff */
[----:B------:R-:W-:-:S05]  /*1d70*/  LOP3.LUT R0, R10, 0xfffffff0, RZ, 0xc0, !PT ;  /* 0xfffffff00a007812 */ /* 0x000fca00078ec0ff */
[----:B------:R-:W-:Y:S02]  /*1d80*/  IMAD.IADD R0, R132, 0x1, -R0 ;  /* 0x0000000184007824 */ /* 0x000fe400078e0a00 */
[----:B---3--:R-:W-:-:S05]  /*1d90*/  @P1 IMAD.WIDE R8, R39, 0x2, R2 ;  /* 0x0000000227081825 */ /* 0x008fca00078e0202 */
[----:B------:R1:W-:Y:S04]  /*1da0*/  @P1 LDGSTS.E.BYPASS.LTC128B.128 [R44+0x10100], [R8.64], !P3 ;  /* 0x10100000082c1fae */ /* 0x0003e8000d901d56 */
[----:B------:R2:W-:Y:S01]  /*1db0*/  @P1 LDGSTS.E.BYPASS.LTC128B.128 [R44+0x11900], [R6.64], !P6 ;  /* 0x11900000062c1fae */ /* 0x0005e2000f101d56 */
[----:B-1----:R-:W-:-:S04]  /*1dc0*/  @P1 IMAD.WIDE R8, R37, 0x2, R2 ;  /* 0x0000000225081825 */ /* 0x002fc800078e0202 */
[----:B--2---:R-:W-:Y:S01]  /*1dd0*/  @P1 IMAD.WIDE R6, R36, 0x2, R2 ;  /* 0x0000000224061825 */ /* 0x004fe200078e0202 */
[----:B------:R1:W-:Y:S04]  /*1de0*/  @P1 LDGSTS.E.BYPASS.LTC128B.128 [R44+0x13100], [R8.64], !P5 ;  /* 0x13100000082c1fae */ /* 0x0003e8000e901d56 */
[----:B------:R-:W-:Y:S04]  /*1df0*/  SHFL.IDX PT, R2, R15, 0x1, 0x181f ;  /* 0x00381f000f027f89 */ /* 0x000fe800000e0000 */
[----:B------:R2:W3:Y:S04]  /*1e00*/  SHFL.IDX PT, R3, R14, 0x1, 0x181f ;  /* 0x00381f000e037f89 */ /* 0x0004e800000e0000 */
[----:B------:R4:W-:Y:S01]  /*1e10*/  @P1 LDGSTS.E.BYPASS.LTC128B.128 [R44+0x14900], [R6.64], !P4 ;  /* 0x14900000062c1fae */ /* 0x0009e2000e101d56 */
[----:B-1----:R-:W-:-:S04]  /*1e20*/  SHF.R.S32.HI R9, RZ, 0x4, R10 ;  /* 0x00000004ff097819 */ /* 0x002fc8000001140a */
[----:B------:R-:W-:Y:S01]  /*1e30*/  LEA.HI R8, R10, R9, RZ, 0x1 ;  /* 0x000000090a087211 */ /* 0x000fe200078f08ff */
[----:B------:R-:W-:Y:S01]  /*1e40*/  IMAD.SHL.U32 R10, R19, 0x40, RZ ;  /* 0x00000040130a7824 */ /* 0x000fe200078e00ff */
[----:B--2---:R-:W-:Y:S02]  /*1e50*/  SHF.R.S32.HI R14, RZ, 0x1f, R0 ;  /* 0x0000001fff0e7819 */ /* 0x004fe40000011400 */
[----:B------:R-:W-:Y:S02]  /*1e60*/  LOP3.LUT R8, R8, 0xfffffffe, RZ, 0xc0, !PT ;  /* 0xfffffffe08087812 */ /* 0x000fe400078ec0ff */
[----:B------:R-:W-:Y:S01]  /*1e70*/  LEA.HI R14, R14, R0, RZ, 0x3 ;  /* 0x000000000e0e7211 */ /* 0x000fe200078f18ff */
[----:B----4-:R-:W-:Y:S01]  /*1e80*/  IMAD R6, R20, c[0x0][0x218], RZ ;  /* 0x0000860014067a24 */ /* 0x010fe200078e02ff */
[----:B------:R-:W-:Y:S01]  /*1e90*/  IADD3 R7, P1, R4, UR14, RZ ;  /* 0x0000000e04077c10 */ /* 0x000fe2000ff3e0ff */
[----:B------:R-:W-:Y:S01]  /*1ea0*/  IMAD.IADD R8, R9, 0x1, -R8 ;  /* 0x0000000109087824 */ /* 0x000fe200078e0a08 */
[----:B------:R-:W-:Y:S01]  /*1eb0*/  LOP3.LUT R4, R10, 0x1c0, RZ, 0xc0, !PT ;  /* 0x000001c00a047812 */ /* 0x000fe200078ec0ff */
[----:B------:R-:W-:-:S03]  /*1ec0*/  IMAD R6, R22, c[0x0][0x21c], R6 ;  /* 0x0000870016067a24 */ /* 0x000fc600078e0206 */
[----:B------:R-:W-:Y:S02]  /*1ed0*/  LOP3.LUT R10, R4, 0x8, R11, 0xf8, !PT ;  /* 0x00000008040a7812 */ /* 0x000fe400078ef80b */
[----:B------:R-:W-:Y:S02]  /*1ee0*/  IADD3.X R12, R5, UR16, R6, P1, !PT ;  /* 0x00000010050c7c10 */ /* 0x000fe40008ffe406 */
[----:B------:R-:W-:Y:S01]  /*1ef0*/  SHF.R.U32.HI R6, RZ, 0x3, R4 ;  /* 0x00000003ff067819 */ /* 0x000fe20000011604 */
[----:B---3--:R-:W-:Y:S01]  /*1f00*/  @P0 IMAD.WIDE R4, R39, 0x2, R2 ;  /* 0x0000000227040825 */ /* 0x008fe200078e0202 */
[----:B------:R-:W-:Y:S02]  /*1f10*/  LOP3.LUT R11, R14, 0xfffffff8, RZ, 0xc0, !PT ;  /* 0xfffffff80e0b7812 */ /* 0x000fe400078ec0ff */
[----:B------:R-:W-:Y:S02]  /*1f20*/  LOP3.LUT R6, R10, R6, RZ, 0x3c, !PT ;  /* 0x000000060a067212 */ /* 0x000fe400078e3cff */
[C---:B------:R-:W-:Y:S01]  /*1f30*/  LEA R17, P1, R7.reuse, c[0x0][0x1f8], 0x1 ;  /* 0x00007e0007117a11 */ /* 0x040fe200078208ff */
[----:B------:R-:W-:Y:S01]  /*1f40*/  IMAD.IADD R13, R0, 0x1, -R11 ;  /* 0x00000001000d7824 */ /* 0x000fe200078e0a0b */
[----:B------:R1:W-:Y:S01]  /*1f50*/  @P0 LDGSTS.E.BYPASS.LTC128B.128 [R44+0x11100], [R4.64], !P3 ;  /* 0x11100000042c0fae */ /* 0x0003e2000d901d56 */
[----:B------:R-:W-:Y:S01]  /*1f60*/  IMAD R0, R8, 0x200, R6 ;  /* 0x0000020008007824 */ /* 0x000fe200078e0206 */
[----:B------:R-:W-:Y:S01]  /*1f70*/  LEA.HI.X R12, R7, c[0x0][0x1fc], R12, 0x1, P1 ;  /* 0x00007f00070c7a11 */ /* 0x000fe200008f0c0c */
[----:B------:R-:W-:-:S04]  /*1f80*/  @P0 IMAD.WIDE R6, R38, 0x2, R2 ;  /* 0x0000000226060825 */ /* 0x000fc800078e0202 */
[----:B------:R-:W-:Y:S01]  /*1f90*/  IMAD.SHL.U32 R11, R8, 0x8, RZ ;  /* 0x00000008080b7824 */ /* 0x000fe200078e00ff */
[----:B------:R2:W-:Y:S01]  /*1fa0*/  @P0 LDGSTS.E.BYPASS.LTC128B.128 [R44+0x12900], [R6.64], !P6 ;  /* 0x12900000062c0fae */ /* 0x0005e2000f101d56 */
[----:B------:R-:W-:-:S04]  /*1fb0*/  @P0 IMAD.WIDE R8, R36, 0x2, R2 ;  /* 0x0000000224080825 */ /* 0x000fc800078e0202 */
[----:B------:R-:W-:Y:S02]  /*1fc0*/  IMAD.SHL.U32 R10, R13, 0x40, RZ ;  /* 0x000000400d0a7824 */ /* 0x000fe400078e00ff */
[----:B------:R-:W-:-:S03]  /*1fd0*/  IMAD.SHL.U32 R236, R0, 0x2, RZ ;  /* 0x0000000200ec7824 */ /* 0x000fc600078e00ff */
[----:B------:R-:W-:Y:S02]  /*1fe0*/  LOP3.LUT R10, R10, 0x1c0, RZ, 0xc0, !PT ;  /* 0x000001c00a0a7812 */ /* 0x000fe400078ec0ff */
[C---:B------:R-:W-:Y:S02]  /*1ff0*/  IADD3 R0, R236.reuse, 0x10100, RZ ;  /* 0x00010100ec007810 */ /* 0x040fe40007ffe0ff */
[----:B------:R-:W-:Y:S01]  /*2000*/  IADD3 R243, R236, 0x10120, RZ ;  /* 0x00010120ecf37810 */ /* 0x000fe20007ffe0ff */
[----:B-1----:R-:W-:Y:S01]  /*2010*/  @P0 IMAD.WIDE R4, R37, 0x2, R2 ;  /* 0x0000000225040825 */ /* 0x002fe200078e0202 */
[----:B------:R-:W-:Y:S02]  /*2020*/  LOP3.LUT R3, R10, 0x8, R11, 0xf8, !PT ;  /* 0x000000080a037812 */ /* 0x000fe400078ef80b */
[----:B------:R-:W-:Y:S02]  /*2030*/  SHF.R.U32.HI R2, RZ, 0x3, R10 ;  /* 0x00000003ff027819 */ /* 0x000fe4000001160a */
[----:B------:R1:W-:Y:S02]  /*2040*/  @P0 LDGSTS.E.BYPASS.LTC128B.128 [R44+0x14100], [R4.64], !P5 ;  /* 0x14100000042c0fae */ /* 0x0003e4000e901d56 */
[----:B------:R-:W-:-:S02]  /*2050*/  LOP3.LUT R2, R3, R2, RZ, 0x3c, !PT ;  /* 0x0000000203027212 */ /* 0x000fc400078e3cff */
[----:B------:R3:W-:Y:S01]  /*2060*/  @P0 LDGSTS.E.BYPASS.LTC128B.128 [R44+0x15900], [R8.64], !P4 ;  /* 0x15900000082c0fae */ /* 0x0007e2000e101d56 */
[----:B------:R-:W-:Y:S02]  /*2070*/  LOP3.LUT P0, RZ, R19, 0x2, RZ, 0xc0, !PT ;  /* 0x0000000213ff7812 */ /* 0x000fe4000780c0ff */
[----:B--2---:R-:W-:Y:S01]  /*2080*/  IADD3 R6, -R21, UR28, RZ ;  /* 0x0000001c15067c10 */ /* 0x004fe2000fffe1ff */
[----:B------:R-:W0:Y:S01]  /*2090*/  LDGDEPBAR ;  /* 0x00000000000079af */ /* 0x000e220000000000 */
[----:B------:R-:W-:Y:S02]  /*20a0*/  R2P PR, R13, 0x6 ;  /* 0x000000060d007804 */ /* 0x000fe40000000000 */
[----:B------:R-:W-:Y:S02]  /*20b0*/  ISETP.GE.AND P3, PT, R39, c[0x0][0x1d4], PT ;  /* 0x0000750027007a0c */ /* 0x000fe40003f66270 */
[----:B------:R-:W-:-:S05]  /*20c0*/  SHF.R.S32.HI R7, RZ, 0x1f, R39 ;  /* 0x0000001fff077819 */ /* 0x000fca0000011427 */
[----:B------:R-:W-:Y:S01]  /*20d0*/  @P0 IADD3 R243, R0, -0x20, RZ ;  /* 0xffffffe000f30810 */ /* 0x000fe20007ffe0ff */
[----:B------:R-:W-:Y:S01]  /*20e0*/  IMAD.MOV.U32 R0, RZ, RZ, 0x20 ;  /* 0x00000020ff007424 */ /* 0x000fe200078e00ff */
[----:B------:R-:W-:Y:S01]  /*20f0*/  ISETP.LT.OR P0, PT, R6, 0x1, P3 ;  /* 0x000000010600780c */ /* 0x000fe20001f01670 */
[----:B------:R2:W-:Y:S01]  /*2100*/  STL [R1+0x6c], R7 ;  /* 0x00006c0701007387 */ /* 0x0005e20000100800 */
[----:B------:R-:W-:Y:S02]  /*2110*/  ISETP.GT.AND P3, PT, R31, 0x2f, PT ;  /* 0x0000002f1f00780c */ /* 0x000fe40003f64270 */
[----:B------:R-:W-:Y:S02]  /*2120*/  SEL R0, R0, 0xffffffe0, !P2 ;  /* 0xffffffe000007807 */ /* 0x000fe40005000000 */
[----:B------:R-:W-:Y:S01]  /*2130*/  ISETP.GE.AND P2, PT, R29, c[0x0][0x1d4], PT ;  /* 0x000075001d007a0c */ /* 0x000fe20003f46270 */
[----:B-1----:R-:W-:Y:S02]  /*2140*/  IMAD.SHL.U32 R4, R14, 0x40, RZ ;  /* 0x000000400e047824 */ /* 0x002fe400078e00ff */
[----:B------:R-:W-:Y:S01]  /*2150*/  IMAD.MOV.U32 R5, RZ, RZ, 0x10 ;  /* 0x00000010ff057424 */ /* 0x000fe200078e00ff */
[----:B---3--:R-:W-:Y:S01]  /*2160*/  SHFL.IDX PT, R8, R17, RZ, 0x181f ;  /* 0x00181fff11087589 */ /* 0x008fe200000e0000 */
[----:B------:R-:W-:-:S04]  /*2170*/  DEPBAR.LE SB0, 0x1 ;  /* 0x000080400000791a */ /* 0x000fc80000000000 */
[----:B------:R-:W-:Y:S01]  /*2180*/  LOP3.LUT R4, R2, 0xfffffe00, R4, 0xf8, !PT ;  /* 0xfffffe0002047812 */ /* 0x000fe200078ef804 */
[----:B------:R-:W1:Y:S01]  /*2190*/  SHFL.IDX PT, R9, R12, RZ, 0x181f ;  /* 0x00181fff0c097589 */ /* 0x000e6200000e0000 */
[----:B------:R-:W-:-:S03]  /*21a0*/  SEL R5, R5, 0xfffffff0, !P1 ;  /* 0xfffffff005057807 */ /* 0x000fc60004800000 */
[----:B------:R-:W-:Y:S01]  /*21b0*/  BAR.SYNC.DEFER_BLOCKING 0x0 ;  /* 0x0000000000007b1d */ /* 0x000fe20000010000 */
[----:B------:R-:W-:Y:S01]  /*21c0*/  IMAD R220, R64, 0x400, R4 ;  /* 0x0000040040dc7824 */ /* 0x000fe200078e0204 */
[----:B------:R-:W-:Y:S02]  /*21d0*/  ISETP.GE.AND P1, PT, R30, c[0x0][0x1d4], PT ;  /* 0x000075001e007a0c */ /* 0x000fe40003f26270 */
[----:B--2---:R-:W-:Y:S02]  /*21e0*/  SHF.R.S32.HI R7, RZ, 0x1f, R36 ;  /* 0x0000001fff077819 */ /* 0x004fe40000011424 */
[C---:B------:R-:W-:Y:S01]  /*21f0*/  LEA R228, R220.reuse, 0x100, 0x1 ;  /* 0x00000100dce47811 */ /* 0x040fe200078e08ff */
[----:B------:R-:W-:-:S04]  /*2200*/  IMAD.SHL.U32 R220, R220, 0x2, RZ ;  /* 0x00000002dcdc7824 */ /* 0x000fc800078e00ff */
[--C-:B------:R-:W-:Y:S02]  /*2210*/  IMAD R224, R5, 0x2, R228.reuse ;  /* 0x0000000205e07824 */ /* 0x100fe400078e02e4 */
[C---:B------:R-:W-:Y:S02]  /*2220*/  IMAD R228, R0.reuse, 0x2, R228 ;  /* 0x0000000200e47824 */ /* 0x040fe400078e02e4 */
[----:B------:R-:W-:Y:S02]  /*2230*/  IMAD R232, R0, 0x2, R224 ;  /* 0x0000000200e87824 */ /* 0x000fe400078e02e0 */
[----:B-1----:R-:W-:Y:S01]  /*2240*/  IMAD.WIDE R2, R39, 0x2, R8 ;  /* 0x0000000227027825 */ /* 0x002fe200078e0208 */
[----:B------:R-:W1:Y:S04]  /*2250*/  LDSM.16.M88.4 R160, [R220+0x100] ;  /* 0x00010000dca0783b */ /* 0x000e680000000200 */
[----:B------:R-:W2:Y:S04]  /*2260*/  LDSM.16.M88.4 R188, [R220+0x4100] ;  /* 0x00410000dcbc783b */ /* 0x000ea80000000200 */
[----:B------:R-:W3:Y:S04]  /*2270*/  LDSM.16.M88.4 R204, [R220+0x8100] ;  /* 0x00810000dccc783b */ /* 0x000ee80000000200 */
[----:B------:R-:W4:Y:S04]  /*2280*/  LDSM.16.M88.4 R164, [R224] ;  /* 0x00000000e0a4783b */ /* 0x000f280000000200 */
[----:B------:R-:W1:Y:S04]  /*2290*/  LDSM.16.M88.4 R192, [R224+0x4000] ;  /* 0x00400000e0c0783b */ /* 0x000e680000000200 */
[----:B------:R-:W1:Y:S04]  /*22a0*/  LDSM.16.M88.4 R208, [R224+0x8000] ;  /* 0x00800000e0d0783b */ /* 0x000e680000000200 */
[----:B------:R-:W1:Y:S04]  /*22b0*/  LDSM.16.M88.4 R180, [R228] ;  /* 0x00000000e4b4783b */ /* 0x000e680000000200 */
[----:B------:R-:W1:Y:S04]  /*22c0*/  LDSM.16.M88.4 R196, [R228+0x4000] ;  /* 0x00400000e4c4783b */ /* 0x000e680000000200 */
[----:B------:R-:W1:Y:S04]  /*22d0*/  LDSM.16.M88.4 R212, [R228+0x8000] ;  /* 0x00800000e4d4783b */ /* 0x000e680000000200 */
[----:B------:R-:W1:Y:S04]  /*22e0*/  LDSM.16.M88.4 R184, [R232] ;  /* 0x00000000e8b8783b */ /* 0x000e680000000200 */
[----:B------:R-:W1:Y:S04]  /*22f0*/  LDSM.16.M88.4 R200, [R232+0x4000] ;  /* 0x00400000e8c8783b */ /* 0x000e680000000200 */
[----:B------:R-:W1:Y:S04]  /*2300*/  LDSM.16.M88.4 R216, [R232+0x8000] ;  /* 0x00800000e8d8783b */ /* 0x000e680000000200 */
[----:B------:R-:W1:Y:S04]  /*2310*/  LDSM.16.M88.4 R220, [R220+0xc100] ;  /* 0x00c10000dcdc783b */ /* 0x000e680000000200 */
[----:B------:R-:W1:Y:S04]  /*2320*/  LDSM.16.M88.4 R224, [R224+0xc000] ;  /* 0x00c00000e0e0783b */ /* 0x000e680000000200 */
[----:B------:R-:W1:Y:S04]  /*2330*/  LDSM.16.M88.4 R228, [R228+0xc000] ;  /* 0x00c00000e4e4783b */ /* 0x000e680000000200 */
[----:B------:R-:W1:Y:S04]  /*2340*/  LDSM.16.M88.4 R232, [R232+0xc000] ;  /* 0x00c00000e8e8783b */ /* 0x000e680000000200 */
[----:B------:R-:W-:Y:S06]  /*2350*/  BAR.SYNC.DEFER_BLOCKING 0x0 ;  /* 0x0000000000007b1d */ /* 0x000fec0000010000 */
[----:B------:R-:W-:-:S04]  /*2360*/  DEPBAR.LE SB0, 0x0 ;  /* 0x000080000000791a */ /* 0x000fc80000000000 */
[----:B------:R-:W-:Y:S06]  /*2370*/  BAR.SYNC.DEFER_BLOCKING 0x0 ;  /* 0x0000000000007b1d */ /* 0x000fec0000010000 */
[----:B------:R-:W1:Y:S04]  /*2380*/  LDSM.16.M88.4 R20, [R236+0x10100] ;  /* 0x01010000ec14783b */ /* 0x000e680000000200 */
        /* <DEDUP_REMOVED lines=9> */
[----:B------:R-:W-:-:S02]  /*2420*/  ISETP.LT.OR P0, PT, R6, 0x1, P1 ;  /* 0x000000010600780c */ /* 0x000fc40000f01670 */
[----:B------:R-:W-:Y:S01]  /*2430*/  ISETP.GE.AND P1, PT, R28, c[0x0][0x1d4], PT ;  /* 0x000075001c007a0c */ /* 0x000fe20003f26270 */
[----:B-----5:R-:W-:-:S10]  /*2440*/  IMAD.WIDE R2, R38, 0x2, R8 ;  /* 0x0000000226027825 */ /* 0x020fd400078e0208 */
[----:B------:R5:W-:Y:S01]  /*2450*/  LDGSTS.E.BYPASS.LTC128B.128 [R44+0x1900], [R2.64], !P0 ;  /* 0x01900000022c7fae */ /* 0x000be2000c101d56 */
[----:B------:R-:W-:Y:S01]  /*2460*/  ISETP.LT.OR P0, PT, R6, 0x1, P2 ;  /* 0x000000010600780c */ /* 0x000fe20001701670 */
[----:B-----5:R-:W-:-:S12]  /*2470*/  IMAD.WIDE R2, R37, 0x2, R8 ;  /* 0x0000000225027825 */ /* 0x020fd800078e0208 */
[----:B------:R5:W-:Y:S01]  /*2480*/  LDGSTS.E.BYPASS.LTC128B.128 [R44+0x3100], [R2.64], !P0 ;  /* 0x03100000022c7fae */ /* 0x000be2000c101d56 */
[----:B------:R-:W-:Y:S01]  /*2490*/  ISETP.LT.OR P0, PT, R6, 0x1, P1 ;  /* 0x000000010600780c */ /* 0x000fe20000f01670 */
[----:B-----5:R-:W-:-:S12]  /*24a0*/  IMAD.WIDE R2, R36, 0x2, R8 ;  /* 0x0000000224027825 */ /* 0x020fd800078e0208 */
[----:B------:R5:W-:Y:S01]  /*24b0*/  LDGSTS.E.BYPASS.LTC128B.128 [R44+0x4900], [R2.64], !P0 ;  /* 0x04900000022c7fae */ /* 0x000be2000c101d56 */
[----:B------:R-:W-:Y:S02]  /*24c0*/  ISETP.GT.AND P0, PT, R132, 0x7f, PT ;  /* 0x0000007f8400780c */ /* 0x000fe40003f04270 */
[----:B-----5:R-:W-:Y:S02]  /*24d0*/  SHF.R.S32.HI R3, RZ, 0x1f, R38 ;  /* 0x0000001fff037819 */ /* 0x020fe40000011426 */
[----:B------:R-:W-:-:S03]  /*24e0*/  SHF.R.S32.HI R2, RZ, 0x1f, R37 ;  /* 0x0000001fff027819 */ /* 0x000fc60000011425 */
[----:B------:R5:W-:Y:S04]  /*24f0*/  STL [R1+0x68], R3 ;  /* 0x0000680301007387 */ /* 0x000be80000100800 */
[----:B------:R1:W-:Y:S04]  /*2500*/  STL [R1+0x54], R2 ;  /* 0x0000540201007387 */ /* 0x0003e80000100800 */
[----:B------:R2:W-:Y:S01]  /*2510*/  STL [R1+0x50], R7 ;  /* 0x0000500701007387 */ /* 0x0005e20000100800 */
[C---:B-----5:R-:W-:Y:S02]  /*2520*/  IADD3 R3, R243.reuse, 0x800, RZ ;  /* 0x00000800f3037810 */ /* 0x060fe40007ffe0ff */
[----:B-1----:R-:W-:-:S03]  /*2530*/  IADD3 R2, R243, 0x1000, RZ ;  /* 0x00001000f3027810 */ /* 0x002fc60007ffe0ff */
[----:B------:R1:W-:Y:S04]  /*2540*/  STL [R1+0x4], R3 ;  /* 0x0000040301007387 */ /* 0x0003e80000100800 */
[----:B------:R1:W-:Y:S01]  /*2550*/  STL [R1], R2 ;  /* 0x0000000201007387 */ /* 0x0003e20000100800 */
[----:B------:R-:W-:Y:S05]  /*2560*/  @P0 BRA `(.L_x_3616) ;  /* 0x0000027000000947 */ /* 0x000fea0003800000 */
[----:B--234-:R-:W-:Y:S05]  /*2570*/  BRA.DIV ~URZ, `(.L_x_3617) ;  /* 0x000114227f007947 */ /* 0x01cfea000b800000 */
[----:B------:R2:W3:Y:S04]  /*2580*/  SHFL.IDX PT, R7, R12, 0x1, 0x181f ;  /* 0x00381f000c077f89 */ /* 0x0004e800000e0000 */
[----:B-1----:R2:W1:Y:S02]  /*2590*/  SHFL.IDX PT, R2, R17, 0x1, 0x181f ;  /* 0x00381f0011027f89 */ /* 0x00246400000e0000 */
.L_x_3673:
[----:B------:R-:W4:Y:S04]  /*25a0*/  LDL R8, [R1+0x38] ;  /* 0x0000380001087983 */ /* 0x000f280000100800 */
[----:B------:R-:W5:Y:S04]  /*25b0*/  LDL R9, [R1+0x54] ;  /* 0x0000540001097983 */ /* 0x000f680000100800 */
[----:B--2---:R-:W2:Y:S04]  /*25c0*/  LDL R14, [R1+0x8] ;  /* 0x00000800010e7983 */ /* 0x004ea80000100800 */
[----:B---3--:R-:W3:Y:S04]  /*25d0*/  LDL R15, [R1+0x34] ;  /* 0x00003400010f7983 */ /* 0x008ee80000100800 */
[----:B------:R-:W2:Y:S01]  /*25e0*/  LDL R16, [R1+0x50] ;  /* 0x0000500001107983 */ /* 0x000ea20000100800 */
[----:B------:R-:W-:-:S02]  /*25f0*/  SHF.R.S32.HI R10, RZ, 0x1f, R30 ;  /* 0x0000001fff0a7819 */ /* 0x000fc4000001141e */
[----:B------:R-:W-:Y:S02]  /*2600*/  SHF.R.S32.HI R11, RZ, 0x1f, R30 ;  /* 0x0000001fff0b7819 */ /* 0x000fe4000001141e */
[-C--:B------:R-:W-:Y:S02]  /*2610*/  LEA.HI R10, R10, R30.reuse, RZ, 0x3 ;  /* 0x0000001e0a0a7211 */ /* 0x080fe400078f18ff */
[----:B------:R-:W-:Y:S02]  /*2620*/  LEA.HI R11, R11, R30, RZ, 0x3 ;  /* 0x0000001e0b0b7211 */ /* 0x000fe400078f18ff */
[----:B------:R-:W-:Y:S02]  /*2630*/  LOP3.LUT R10, R10, 0xfffffff8, RZ, 0xc0, !PT ;  /* 0xfffffff80a0a7812 */ /* 0x000fe400078ec0ff */
[----:B------:R-:W-:Y:S02]  /*2640*/  LOP3.LUT R11, R11, 0xfffffff8, RZ, 0xc0, !PT ;  /* 0xfffffff80b0b7812 */ /* 0x000fe400078ec0ff */
[----:B-1----:R-:W-:-:S02]  /*2650*/  LEA R12, P0, R10, R2, 0x1 ;  /* 0x000000020a0c7211 */ /* 0x002fc400078008ff */
[----:B------:R-:W-:Y:S01]  /*2660*/  SHF.R.S32.HI R11, RZ, 0x1f, R11 ;  /* 0x0000001fff0b7819 */ /* 0x000fe2000001140b */
[C---:B------:R-:W-:Y:S02]  /*2670*/  IMAD.SHL.U32 R3, R19.reuse, 0x8, RZ ;  /* 0x0000000813037824 */ /* 0x040fe400078e00ff */
[----:B------:R-:W-:Y:S01]  /*2680*/  IMAD.SHL.U32 R17, R19, 0x8, RZ ;  /* 0x0000000813117824 */ /* 0x000fe200078e00ff */
[----:B------:R-:W-:-:S04]  /*2690*/  LEA.HI.X R13, R10, R7, R11, 0x1, P0 ;  /* 0x000000070a0d7211 */ /* 0x000fc800000f0c0b */
[----:B------:R-:W-:Y:S02]  /*26a0*/  SHF.R.S32.HI R17, RZ, 0x1f, R17 ;  /* 0x0000001fff117819 */ /* 0x000fe40000011411 */
[----:B----4-:R-:W-:-:S04]  /*26b0*/  LEA R10, P0, R8, R2, 0x1 ;  /* 0x00000002080a7211 */ /* 0x010fc800078008ff */
[----:B-----5:R-:W-:Y:S02]  /*26c0*/  LEA.HI.X R11, R8, R7, R9, 0x1, P0 ;  /* 0x00000007080b7211 */ /* 0x020fe400000f0c09 */
[----:B------:R-:W-:-:S04]  /*26d0*/  LEA R8, P0, R3, R2, 0x1 ;  /* 0x0000000203087211 */ /* 0x000fc800078008ff */
[C---:B------:R-:W-:Y:S02]  /*26e0*/  LEA.HI.X R9, R3.reuse, R7, R17, 0x1, P0 ;  /* 0x0000000703097211 */ /* 0x040fe400000f0c11 */
[----:B------:R-:W-:-:S04]  /*26f0*/  ISETP.GE.AND P0, PT, R3, c[0x0][0x1d4], PT ;  /* 0x0000750003007a0c */ /* 0x000fc80003f06270 */
[----:B------:R-:W-:-:S13]  /*2700*/  ISETP.LT.OR P0, PT, R6, 0x21, P0 ;  /* 0x000000210600780c */ /* 0x000fda0000701670 */
[----:B------:R-:W-:Y:S01]  /*2710*/  @!PT LDS RZ, [RZ] ;  /* 0x00000000fffff984 */ /* 0x000fe20000000800 */
[----:B------:R-:W-:Y:S01]  /*2720*/  @!PT LDS RZ, [RZ] ;  /* 0x00000000fffff984 */ /* 0x000fe20000000800 */
[----:B------:R-:W-:Y:S01]  /*2730*/  @!PT LDS RZ, [RZ] ;  /* 0x00000000fffff984 */ /* 0x000fe20000000800 */
[----:B--2---:R1:W-:Y:S01]  /*2740*/  LDGSTS.E.BYPASS.LTC128B.128 [R14+0x1100], [R8.64], !P0 ;  /* 0x01100000080e7fae */ /* 0x0043e2000c101d56 */
[----:B---3--:R-:W-:-:S04]  /*2750*/  LEA R2, P0, R15, R2, 0x1 ;  /* 0x000000020f027211 */ /* 0x008fc800078008ff */
        /* <DEDUP_REMOVED lines=8> */
.L_x_3616:
[----:B--234-:R-:W-:Y:S05]  /*27e0*/  BSYNC B0 ;  /* 0x0000000000007941 */ /* 0x01cfea0003800000 */
.L_x_3615:
[----:B-1----:R-:W-:Y:S01]  /*27f0*/  IMAD.MOV.U32 R2, RZ, RZ, 0x40 ;  /* 0x00000040ff027424 */ /* 0x002fe200078e00ff */
[----:B------:R-:W-:Y:S01]  /*2800*/  LOP3.LUT P0, RZ, R19, 0x4, RZ, 0xc0, !PT ;  /* 0x0000000413ff7812 */ /* 0x000fe2000780c0ff */
[----:B------:R-:W0:Y:S01]  /*2810*/  LDGDEPBAR ;  /* 0x00000000000079af */ /* 0x000e220000000000 */
[----:B------:R-:W-:Y:S01]  /*2820*/  WARPSYNC 0xffffffff ;  /* 0xffffffff00007948 */ /* 0x000fe20003800000 */
[C---:B------:R-:W-:Y:S01]  /*2830*/  HMMA.16816.F32 R8, R160.reuse, R22, RZ ;  /* 0x00000016a008723c */ /* 0x040fe200000018ff */
[----:B------:R-:W-:Y:S01]  /*2840*/  SEL R2, R2, 0xffffffc0, !P0 ;  /* 0xffffffc002027807 */ /* 0x000fe20004000000 */
[----:B------:R-:W-:Y:S01]  /*2850*/  LDSM.16.M88.4 R60, [R243+0x5800] ;  /* 0x00580000f33c783b */ /* 0x000fe20000000200 */
[----:B------:R-:W-:Y:S01]  /*2860*/  UISETP.GT.AND UP0, UPT, UR4, UR8, UPT ;  /* 0x000000080400728c */ /* 0x000fe2000bf04270 */
[C---:B------:R-:W-:Y:S02]  /*2870*/  IADD3 R252, R243.reuse, 0x1800, RZ ;  /* 0x00001800f3fc7810 */ /* 0x040fe40007ffe0ff */
[--C-:B------:R-:W-:Y:S01]  /*2880*/  IMAD.IADD R242, R236, 0x1, R2.reuse ;  /* 0x00000001ecf27824 */ /* 0x100fe200078e0202 */
[C---:B------:R-:W-:Y:S01]  /*2890*/  IADD3 R251, R243.reuse, 0x2000, RZ ;  /* 0x00002000f3fb7810 */ /* 0x040fe20007ffe0ff */
[----:B------:R-:W-:Y:S01]  /*28a0*/  HMMA.16816.F32 R12, R160, R20, RZ ;  /* 0x00000014a00c723c */ /* 0x000fe200000018ff */
[C---:B------:R-:W-:Y:S01]  /*28b0*/  IMAD.IADD R239, R243.reuse, 0x1, R2 ;  /* 0x00000001f3ef7824 */ /* 0x040fe200078e0202 */
[----:B------:R-:W-:Y:S01]  /*28c0*/  PLOP3.LUT P0, PT, PT, PT, UP0, 0x40, 0x0 ;  /* 0x000000000000781c */ /* 0x000fe20003f0e808 */
[----:B------:R-:W1:Y:S01]  /*28d0*/  LDSM.16.M88.4 R36, [R242+0x10100] ;  /* 0x01010000f224783b */ /* 0x000e620000000200 */
[----:B------:R-:W-:-:S02]  /*28e0*/  IADD3 R250, R243, 0x2800, RZ ;  /* 0x00002800f3fa7810 */ /* 0x000fc40007ffe0ff */
[C---:B------:R-:W-:Y:S01]  /*28f0*/  IADD3 R249, R243.reuse, 0x3000, RZ ;  /* 0x00003000f3f97810 */ /* 0x040fe20007ffe0ff */
[----:B------:R-:W2:Y:S01]  /*2900*/  LDSM.16.M88.4 R44, [R242+0x10900] ;  /* 0x01090000f22c783b */ /* 0x000ea20000000200 */
[C---:B------:R-:W-:Y:S01]  /*2910*/  HMMA.16816.F32 R16, R160.reuse, R24, RZ ;  /* 0x00000018a010723c */ /* 0x040fe200000018ff */
[C---:B------:R-:W-:Y:S02]  /*2920*/  IADD3 R248, R243.reuse, 0x3800, RZ ;  /* 0x00003800f3f87810 */ /* 0x040fe40007ffe0ff */
[----:B------:R-:W3:Y:S01]  /*2930*/  LDSM.16.M88.4 R52, [R242+0x11100] ;  /* 0x01110000f234783b */ /* 0x000ee20000000200 */
[C---:B------:R-:W-:Y:S02]  /*2940*/  IADD3 R247, R243.reuse, 0x4000, RZ ;  /* 0x00004000f3f77810 */ /* 0x040fe40007ffe0ff */
[C---:B------:R-:W-:Y:S02]  /*2950*/  IADD3 R246, R243.reuse, 0x4800, RZ ;  /* 0x00004800f3f67810 */ /* 0x040fe40007ffe0ff */
[----:B------:R-:W-:Y:S01]  /*2960*/  HMMA.16816.F32 R20, R160, R26, RZ ;  /* 0x0000001aa014723c */ /* 0x000fe200000018ff */
[----:B------:R-:W-:-:S02]  /*2970*/  IADD3 R245, R243, 0x5000, RZ ;  /* 0x00005000f3f57810 */ /* 0x000fc40007ffe0ff */
[----:B------:R-:W-:-:S05]  /*2980*/  IADD3 R244, R243, 0x5800, RZ ;  /* 0x00005800f3f47810 */ /* 0x000fca0007ffe0ff */
[C---:B------:R-:W-:Y:S08]  /*2990*/  HMMA.16816.F32 R24, R160.reuse, R32, RZ ;  /* 0x00000020a018723c */ /* 0x040ff000000018ff */
[----:B------:R-:W-:Y:S08]  /*29a0*/  HMMA.16816.F32 R32, R160, R34, RZ ;  /* 0x00000022a020723c */ /* 0x000ff000000018ff */
[C---:B------:R-:W-:Y:S08]  /*29b0*/  HMMA.16816.F32 R8, R164.reuse, R42, R8 ;  /* 0x0000002aa408723c */ /* 0x040ff00000001808 */
[C---:B------:R-:W-:Y:S01]  /*29c0*/  HMMA.16816.F32 R12, R164.reuse, R40, R12 ;  /* 0x00000028a40c723c */ /* 0x040fe2000000180c */
[----:B------:R-:W4:Y:S07]  /*29d0*/  LDSM.16.M88.4 R40, [R239] ;  /* 0x00000000ef28783b */ /* 0x000f2e0000000200 */
[C---:B------:R-:W-:Y:S08]  /*29e0*/  HMMA.16816.F32 R16, R164.reuse, R48, R16 ;  /* 0x00000030a410723c */ /* 0x040ff00000001810 */
[C---:B------:R-:W-:Y:S01]  /*29f0*/  HMMA.16816.F32 R20, R164.reuse, R50, R20 ;  /* 0x00000032a414723c */ /* 0x040fe20000001814 */
[----:B------:R-:W5:Y:S07]  /*2a00*/  LDSM.16.M88.4 R48, [R239+0x800] ;  /* 0x00080000ef30783b */ /* 0x000f6e0000000200 */
[C---:B------:R-:W-:Y:S08]  /*2a10*/  HMMA.16816.F32 R24, R164.reuse, R56, R24 ;  /* 0x00000038a418723c */ /* 0x040ff00000001818 */
[----:B------:R-:W-:Y:S01]  /*2a20*/  HMMA.16816.F32 R32, R164, R58, R32 ;  /* 0x0000003aa420723c */ /* 0x000fe20000001820 */
[----:B------:R-:W4:Y:S07]  /*2a30*/  LDSM.16.M88.4 R56, [R239+0x1000] ;  /* 0x00100000ef38783b */ /* 0x000f2e0000000200 */
[C---:B-1----:R-:W-:Y:S08]  /*2a40*/  HMMA.16816.F32 R8, R180.reuse, R38, R8 ;  /* 0x00000026b408723c */ /* 0x042ff00000001808 */
[C---:B------:R-:W-:Y:S01]  /*2a50*/  HMMA.16816.F32 R28, R180.reuse, R36, R12 ;  /* 0x00000024b41c723c */ /* 0x040fe2000000180c */
[----:B------:R-:W1:Y:S04]  /*2a60*/  LDSM.16.M88.4 R12, [R236+0x11900] ;  /* 0x01190000ec0c783b */ /* 0x000e680000000200 */
[----:B------:R-:W-:Y:S03]  /*2a70*/  LDSM.16.M88.4 R36, [R243+0x1800] ;  /* 0x00180000f324783b */ /* 0x000fe60000000200 */
        /* <DEDUP_REMOVED lines=8> */
[----:B------:R-:W-:Y:S07]  /*2b00*/  LDSM.16.M88.4 R40, [R242+0x12100] ;  /* 0x01210000f228783b */ /* 0x000fee0000000200 */
[C---:B-----5:R-:W-:Y:S08]  /*2b10*/  HMMA.16816.F32 R16, R184.reuse, R48, R16 ;  /* 0x00000030b810723c */ /* 0x060ff00000001810 */
[C---:B------:R-:W-:Y:S01]  /*2b20*/  HMMA.16816.F32 R20, R184.reuse, R50, R20 ;  /* 0x00000032b814723c */ /* 0x040fe20000001814 */
[----:B------:R-:W4:Y:S07]  /*2b30*/  LDSM.16.M88.4 R48, [R243+0x2000] ;  /* 0x00200000f330783b */ /* 0x000f2e0000000200 */
[C---:B------:R-:W-:Y:S08]  /*2b40*/  HMMA.16816.F32 R24, R184.reuse, R56, R24 ;  /* 0x00000038b818723c */ /* 0x040ff00000001818 */
[----:B------:R-:W-:Y:S01]  /*2b50*/  HMMA.16816.F32 R32, R184, R58, R32 ;  /* 0x0000003ab820723c */ /* 0x000fe20000001820 */
[----:B------:R-:W5:Y:S07]  /*2b60*/  LDSM.16.M88.4 R56, [R243+0x2800] ;  /* 0x00280000f338783b */ /* 0x000f6e0000000200 */
[C---:B-1----:R-:W-:Y:S08]  /*2b70*/  HMMA.16816.F32 R8, R188.reuse, R14, R8 ;  /* 0x0000000ebc08723c */ /* 0x042ff00000001808 */
[C---:B------:R-:W-:Y:S01]  /*2b80*/  HMMA.16816.F32 R28, R188.reuse, R12, R28 ;  /* 0x0000000cbc1c723c */ /* 0x040fe2000000181c */
[----:B------:R-:W1:Y:S07]  /*2b90*/  LDSM.16.M88.4 R12, [R242+0x11900] ;  /* 0x01190000f20c783b */ /* 0x000e6e0000000200 */
[C---:B--2---:R-:W-:Y:S08]  /*2ba0*/  HMMA.16816.F32 R16, R188.reuse, R44, R16 ;  /* 0x0000002cbc10723c */ /* 0x044ff00000001810 */
[C---:B------:R-:W-:Y:S01]  /*2bb0*/  HMMA.16816.F32 R20, R188.reuse, R46, R20 ;  /* 0x0000002ebc14723c */ /* 0x040fe20000001814 */
[----:B------:R-:W-:Y:S07]  /*2bc0*/  LDSM.16.M88.4 R44, [R239+0x2000] ;  /* 0x00200000ef2c783b */ /* 0x000fee0000000200 */
[C---:B---3--:R-:W-:Y:S08]  /*2bd0*/  HMMA.16816.F32 R24, R188.reuse, R52, R24 ;  /* 0x00000034bc18723c */ /* 0x048ff00000001818 */
[----:B------:R-:W-:Y:S01]  /*2be0*/  HMMA.16816.F32 R32, R188, R54, R32 ;  /* 0x00000036bc20723c */ /* 0x000fe20000001820 */
[----:B------:R-:W2:Y:S07]  /*2bf0*/  LDSM.16.M88.4 R52, [R242+0x12900] ;  /* 0x01290000f234783b */ /* 0x000eae0000000200 */
[C---:B------:R-:W-:Y:S08]  /*2c00*/  HMMA.16816.F32 R8, R192.reuse, R38, R8 ;  /* 0x00000026c008723c */ /* 0x040ff00000001808 */
[C---:B------:R-:W-:Y:S01]  /*2c10*/  HMMA.16816.F32 R28, R192.reuse, R36, R28 ;  /* 0x00000024c01c723c */ /* 0x040fe2000000181c */
[----:B------:R-:W3:Y:S07]  /*2c20*/  LDSM.16.M88.4 R36, [R239+0x1800] ;  /* 0x00180000ef24783b */ /* 0x000eee0000000200 */
[C---:B----4-:R-:W-:Y:S08]  /*2c30*/  HMMA.16816.F32 R16, R192.reuse, R48, R16 ;  /* 0x00000030c010723c */ /* 0x050ff00000001810 */
[C---:B------:R-:W-:Y:S01]  /*2c40*/  HMMA.16816.F32 R20, R192.reuse, R50, R20 ;  /* 0x00000032c014723c */ /* 0x040fe20000001814 */
[----:B------:R-:W-:Y:S07]  /*2c50*/  LDSM.16.M88.4 R48, [R236+0x14100] ;  /* 0x01410000ec30783b */ /* 0x000fee0000000200 */
[C---:B-----5:R-:W-:Y:S08]  /*2c60*/  HMMA.16816.F32 R24, R192.reuse, R56, R24 ;  /* 0x00000038c018723c */ /* 0x060ff00000001818 */
[----:B------:R-:W-:Y:S01]  /*2c70*/  HMMA.16816.F32 R32, R192, R58, R32 ;  /* 0x0000003ac020723c */ /* 0x000fe20000001820 */
[----:B------:R-:W4:Y:S07]  /*2c80*/  LDSM.16.M88.4 R56, [R239+0x2800] ;  /* 0x00280000ef38783b */ /* 0x000f2e0000000200 */
[C---:B-1----:R-:W-:Y:S08]  /*2c90*/  HMMA.16816.F32 R8, R196.reuse, R14, R8 ;  /* 0x0000000ec408723c */ /* 0x042ff00000001808 */
[C---:B------:R-:W-:Y:S01]  /*2ca0*/  HMMA.16816.F32 R28, R196.reuse, R12, R28 ;  /* 0x0000000cc41c723c */ /* 0x040fe2000000181c */
[----:B------:R-:W1:Y:S07]  /*2cb0*/  LDSM.16.M88.4 R12, [R236+0x13100] ;  /* 0x01310000ec0c783b */ /* 0x000e6e0000000200 */
[C---:B------:R-:W-:Y:S08]  /*2cc0*/  HMMA.16816.F32 R16, R196.reuse, R40, R16 ;  /* 0x00000028c410723c */ /* 0x040ff00000001810 */
[C---:B------:R-:W-:Y:S01]  /*2cd0*/  HMMA.16816.F32 R20, R196.reuse, R42, R20 ;  /* 0x0000002ac414723c */ /* 0x040fe20000001814 */
[----:B------:R-:W5:Y:S07]  /*2ce0*/  LDSM.16.M88.4 R40, [R236+0x13900] ;  /* 0x01390000ec28783b */ /* 0x000f6e0000000200 */
[C---:B--2---:R-:W-:Y:S08]  /*2cf0*/  HMMA.16816.F32 R24, R196.reuse, R52, R24 ;  /* 0x00000034c418723c */ /* 0x044ff00000001818 */
[----:B------:R-:W-:Y:S01]  /*2d00*/  HMMA.16816.F32 R32, R196, R54, R32 ;  /* 0x00000036c420723c */ /* 0x000fe20000001820 */
[----:B------:R-:W-:Y:S07]  /*2d10*/  LDSM.16.M88.4 R52, [R243+0x4000] ;  /* 0x00400000f334783b */ /* 0x000fee0000000200 */
[C---:B---3--:R-:W-:Y:S08]  /*2d20*/  HMMA.16816.F32 R8, R200.reuse, R38, R8 ;  /* 0x00000026c808723c */ /* 0x048ff00000001808 */
[C---:B------:R-:W-:Y:S01]  /*2d30*/  HMMA.16816.F32 R28, R200.reuse, R36, R28 ;  /* 0x00000024c81c723c */ /* 0x040fe2000000181c */
[----:B------:R-:W2:Y:S07]  /*2d40*/  LDSM.16.M88.4 R36, [R243+0x3000] ;  /* 0x00300000f324783b */ /* 0x000eae0000000200 */
[C---:B------:R-:W-:Y:S08]  /*2d50*/  HMMA.16816.F32 R16, R200.reuse, R44, R16 ;  /* 0x0000002cc810723c */ /* 0x040ff00000001810 */
        /* <DEDUP_REMOVED lines=13> */
[----:B------:R-:W5:Y:S07]  /*2e30*/  LDSM.16.M88.4 R48, [R242+0x14100] ;  /* 0x01410000f230783b */ /* 0x000f6e0000000200 */
        /* <DEDUP_REMOVED lines=8> */
[----:B------:R-:W-:Y:S07]  /*2ec0*/  LDSM.16.M88.4 R52, [R236+0x15900] ;  /* 0x01590000ec34783b */ /* 0x000fee0000000200 */
[C---:B-1----:R-:W-:Y:S08]  /*2ed0*/  HMMA.16816.F32 R8, R212.reuse, R14, R8 ;  /* 0x0000000ed408723c */ /* 0x042ff00000001808 */
[C---:B------:R-:W-:Y:S08]  /*2ee0*/  HMMA.16816.F32 R28, R212.reuse, R12, R28 ;  /* 0x0000000cd41c723c */ /* 0x040ff0000000181c */
[C---:B----4-:R-:W-:Y:S08]  /*2ef0*/  HMMA.16816.F32 R16, R212.reuse, R40, R16 ;  /* 0x00000028d410723c */ /* 0x050ff00000001810 */
[C---:B------:R-:W-:Y:S01]  /*2f00*/  HMMA.16816.F32 R20, R212.reuse, R42, R20 ;  /* 0x0000002ad414723c */ /* 0x040fe20000001814 */
[----:B------:R-:W1:Y:S07]  /*2f10*/  LDSM.16.M88.4 R40, [R236+0x14900] ;  /* 0x01490000ec28783b */ /* 0x000e6e0000000200 */
[C---:B-----5:R-:W-:Y:S08]  /*2f20*/  HMMA.16816.F32 R24, R212.reuse, R48, R24 ;  /* 0x00000030d418723c */ /* 0x060ff00000001818 */
        /* <DEDUP_REMOVED lines=12> */
[C---:B------:R-:W-:Y:S01]  /*2ff0*/  HMMA.16816.F32 R28, R220.reuse, R40, R28 ;  /* 0x00000028dc1c723c */ /* 0x040fe2000000181c */
[----:B------:R-:W-:Y:S07]  /*3000*/  LDSM.16.M88.4 R40, [R239+0x5000] ;  /* 0x00500000ef28783b */ /* 0x000fee0000000200 */
[C---:B----4-:R-:W-:Y:S08]  /*3010*/  HMMA.16816.F32 R12, R220.reuse, R48, R8 ;  /* 0x00000030dc0c723c */ /* 0x050ff00000001808 */
[C---:B------:R-:W-:Y:S01]  /*3020*/  HMMA.16816.F32 R8, R220.reuse, R50, R20 ;  /* 0x00000032dc08723c */ /* 0x040fe20000001814 */
[----:B------:R-:W1:Y:S07]  /*3030*/  LDSM.16.M88.4 R48, [R242+0x14900] ;  /* 0x01490000f230783b */ /* 0x000e6e0000000200 */
[C---:B------:R-:W-:Y:S08]  /*3040*/  HMMA.16816.F32 R24, R220.reuse, R52, R24 ;  /* 0x00000034dc18723c */ /* 0x040ff00000001818 */
[----:B------:R-:W-:Y:S01]  /*3050*/  HMMA.16816.F32 R32, R220, R54, R32 ;  /* 0x00000036dc20723c */ /* 0x000fe20000001820 */
[----:B------:R-:W4:Y:S07]  /*3060*/  LDSM.16.M88.4 R52, [R242+0x15100] ;  /* 0x01510000f234783b */ /* 0x000f2e0000000200 */
[C---:B--2---:R-:W-:Y:S08]  /*3070*/  HMMA.16816.F32 R20, R224.reuse, R38, R16 ;  /* 0x00000026e014723c */ /* 0x044ff00000001810 */
[C---:B------:R-:W-:Y:S01]  /*3080*/  HMMA.16816.F32 R28, R224.reuse, R36, R28 ;  /* 0x00000024e01c723c */ /* 0x040fe2000000181c */
[----:B------:R-:W-:Y:S07]  /*3090*/  LDSM.16.M88.4 R36, [R239+0x5800] ;  /* 0x00580000ef24783b */ /* 0x000fee0000000200 */
[C---:B---3--:R-:W-:Y:S08]  /*30a0*/  HMMA.16816.F32 R16, R224.reuse, R44, R12 ;  /* 0x0000002ce010723c */ /* 0x048ff0000000180c */
[----:B------:R-:W-:Y:S01]  /*30b0*/  HMMA.16816.F32 R12, R224, R46, R8 ;  /* 0x0000002ee00c723c */ /* 0x000fe20000001808 */
[----:B------:R-:W2:Y:S01]  /*30c0*/  LDSM.16.M88.4 R44, [R239+0x4800] ;  /* 0x00480000ef2c783b */ /* 0x000ea20000000200 */
[----:B------:R-:W-:-:S06]  /*30d0*/  DEPBAR.LE SB0, 0x0 ;  /* 0x000080000000791a */ /* 0x000fcc0000000000 */
[C---:B------:R-:W-:Y:S08]  /*30e0*/  HMMA.16816.F32 R8, R224.reuse, R60, R24 ;  /* 0x0000003ce008723c */ /* 0x040ff00000001818 */
[----:B------:R-:W-:Y:S08]  /*30f0*/  HMMA.16816.F32 R32, R224, R62, R32 ;  /* 0x0000003ee020723c */ /* 0x000ff00000001820 */
[C---:B-1----:R-:W-:Y:S08]  /*3100*/  HMMA.16816.F32 R24, R228.reuse, R50, R20 ;  /* 0x00000032e418723c */ /* 0x042ff00000001814 */
[C---:B------:R-:W-:Y:S08]  /*3110*/  HMMA.16816.F32 R28, R228.reuse, R48, R28 ;  /* 0x00000030e41c723c */ /* 0x040ff0000000181c */
[C---:B----4-:R-:W-:Y:S08]  /*3120*/  HMMA.16816.F32 R20, R228.reuse, R52, R16 ;  /* 0x00000034e414723c */ /* 0x050ff00000001810 */
[C---:B------:R-:W-:Y:S08]  /*3130*/  HMMA.16816.F32 R16, R228.reuse, R54, R12 ;  /* 0x00000036e410723c */ /* 0x040ff0000000180c */
[C---:B------:R-:W-:Y:S08]  /*3140*/  HMMA.16816.F32 R12, R228.reuse, R56, R8 ;  /* 0x00000038e40c723c */ /* 0x040ff00000001808 */
[----:B------:R-:W-:Y:S08]  /*3150*/  HMMA.16816.F32 R8, R228, R58, R32 ;  /* 0x0000003ae408723c */ /* 0x000ff00000001820 */
[C---:B--2---:R-:W-:Y:S08]  /*3160*/  HMMA.16816.F32 R32, R232.reuse, R44, R28 ;  /* 0x0000002ce820723c */ /* 0x044ff0000000181c */
[C---:B------:R-:W-:Y:S08]  /*3170*/  HMMA.16816.F32 R44, R232.reuse, R46, R24 ;  /* 0x0000002ee82c723c */ /* 0x040ff00000001818 */
[C---:B------:R-:W-:Y:S08]  /*3180*/  HMMA.16816.F32 R28, R232.reuse, R40, R20 ;  /* 0x00000028e81c723c */ /* 0x040ff00000001814 */
[C---:B------:R-:W-:Y:S08]  /*3190*/  HMMA.16816.F32 R24, R232.reuse, R36, R12 ;  /* 0x00000024e818723c */ /* 0x040ff0000000180c */
[C---:B------:R-:W-:Y:S08]  /*31a0*/  HMMA.16816.F32 R40, R232.reuse, R42, R16 ;  /* 0x0000002ae828723c */ /* 0x040ff00000001810 */
[----:B------:R-:W-:Y:S01]  /*31b0*/  HMMA.16816.F32 R36, R232, R38, R8 ;  /* 0x00000026e824723c */ /* 0x000fe20000001808 */
[----:B------:R-:W-:Y:S06]  /*31c0*/  BAR.SYNC.DEFER_BLOCKING 0x0 ;  /* 0x0000000000007b1d */ /* 0x000fec0000010000 */
[----:B------:R-:W-:Y:S05]  /*31d0*/  @P0 BRA `(.L_x_3618) ;  /* 0x0000060000000947 */ /* 0x000fea0003800000 */
[----:B------:R-:W2:Y:S04]  /*31e0*/  LDL R3, [R1+0x6c] ;  /* 0x00006c0001037983 */ /* 0x000ea80000100800 */
[----:B------:R-:W3:Y:S04]  /*31f0*/  LDL R6, [R1+0x68] ;  /* 0x0000680001067983 */ /* 0x000ee80000100800 */
[----:B------:R-:W4:Y:S04]  /*3200*/  LDL R7, [R1+0x60] ;  /* 0x0000600001077983 */ /* 0x000f280000100800 */
[----:B------:R-:W1:Y:S01]  /*3210*/  S2R R75, SR_TID.X ;  /* 0x00000000004b7919 */ /* 0x000e620000002100 */
[----:B------:R-:W-:-:S02]  /*3220*/  IMAD.MOV.U32 R74, RZ, RZ, c[0x0][0x2b8] ;  /* 0x0000ae00ff4a7624 */ /* 0x000fc400078e00ff */
[----:B------:R-:W-:Y:S01]  /*3230*/  IMAD.U32 R2, RZ, RZ, UR10 ;  /* 0x0000000aff027e24 */ /* 0x000fe2000f8e00ff */
[----:B------:R2:W5:Y:S02]  /*3240*/  LDL R71, [R1+0x54] ;  /* 0x0000540001477983 */ /* 0x0005640000100800 */
[----:B------:R-:W-:Y:S02]  /*3250*/  ISETP.NE.AND P1, PT, R74, 0x1, PT ;  /* 0x000000014a00780c */ /* 0x000fe40003f25270 */
[----:B------:R2:W5:Y:S04]  /*3260*/  LDL R67, [R1+0x8] ;  /* 0x0000080001437983 */ /* 0x0005680000100800 */
[----:B------:R2:W5:Y:S04]  /*3270*/  LDL R68, [R1+0x34] ;  /* 0x0000340001447983 */ /* 0x0005680000100800 */
[----:B------:R2:W5:Y:S04]  /*3280*/  LDL R69, [R1+0x50] ;  /* 0x0000500001457983 */ /* 0x0005680000100800 */
[----:B------:R2:W5:Y:S01]  /*3290*/  LDL R70, [R1+0x38] ;  /* 0x0000380001467983 */ /* 0x0005620000100800 */
[----:B-1----:R-:W-:-:S02]  /*32a0*/  LEA.HI R72, R66, R75, RZ, 0x3 ;  /* 0x0000004b42487211 */ /* 0x002fc400078f18ff */
[----:B------:R-:W-:Y:S02]  /*32b0*/  LEA.HI R73, R66, R75, RZ, 0x3 ;  /* 0x0000004b42497211 */ /* 0x000fe400078f18ff */
[----:B------:R-:W-:Y:S02]  /*32c0*/  LOP3.LUT R72, R72, 0xfffffff8, RZ, 0xc0, !PT ;  /* 0xfffffff848487812 */ /* 0x000fe400078ec0ff */
[----:B------:R-:W-:-:S03]  /*32d0*/  SHF.R.S32.HI R73, RZ, 0x3, R73 ;  /* 0x00000003ff497819 */ /* 0x000fc60000011449 */
[----:B------:R-:W-:-:S04]  /*32e0*/  IMAD.IADD R72, R75, 0x1, -R72 ;  /* 0x000000014b487824 */ /* 0x000fc800078e0a48 */
[----:B------:R-:W-:-:S05]  /*32f0*/  IMAD R72, R72, 0x20, R73 ;  /* 0x0000002048487824 */ /* 0x000fca00078e0249 */
[----:B------:R-:W-:Y:S01]  /*3300*/  IADD3 R2, R72, UR17, R2 ;  /* 0x0000001148027c10 */ /* 0x000fe2000fffe002 */
[----:B------:R-:W-:Y:S02]  /*3310*/  IMAD.MOV.U32 R9, RZ, RZ, RZ ;  /* 0x000000ffff097224 */ /* 0x000fe400078e00ff */
[----:B--2---:R-:W-:Y:S01]  /*3320*/  IMAD.MOV.U32 R75, RZ, RZ, R3 ;  /* 0x000000ffff4b7224 */ /* 0x004fe200078e0003 */
[----:B------:R-:W-:Y:S01]  /*3330*/  IADD3 R3, R2, -0x30, RZ ;  /* 0xffffffd002037810 */ /* 0x000fe20007ffe0ff */
[----:B---3--:R-:W-:-:S04]  /*3340*/  IMAD.MOV.U32 R73, RZ, RZ, R6 ;  /* 0x000000ffff497224 */ /* 0x008fc800078e0006 */
[----:B------:R-:W-:-:S04]  /*3350*/  @P1 IMAD.HI.U32 R6, R3, c[0x0][0x2bc], RZ ;  /* 0x0000af0003061a27 */ /* 0x000fc800078e00ff */
[----:B------:R-:W-:Y:S01]  /*3360*/  IMAD.MOV.U32 R2, RZ, RZ, R3 ;  /* 0x000000ffff027224 */ /* 0x000fe200078e0003 */
[----:B------:R-:W-:Y:S01]  /*3370*/  @P1 SHF.R.U32.HI R2, RZ, c[0x0][0x2c0], R6 ;  /* 0x0000b000ff021a19 */ /* 0x000fe20000011606 */
[----:B----4-:R-:W-:-:S03]  /*3380*/  IMAD.MOV.U32 R72, RZ, RZ, R7 ;  /* 0x000000ffff487224 */ /* 0x010fc600078e0007 */
[----:B------:R-:W-:-:S04]  /*3390*/  @!P3 IADD3 R7, P0, R2, UR20, RZ ;  /* 0x000000140207bc10 */ /* 0x000fc8000ff1e0ff */
[----:B------:R-:W-:Y:S02]  /*33a0*/  @!P3 LEA.HI.X.SX32 R8, R2, UR7, 0x1, P0 ;  /* 0x000000070208bc11 */ /* 0x000fe400080f0eff */
[----:B------:R-:W-:-:S04]  /*33b0*/  @!P3 LEA R6, P0, R7, c[0x0][0x2a0], 0x2 ;  /* 0x0000a8000706ba11 */ /* 0x000fc800078010ff */
[----:B------:R-:W-:-:S05]  /*33c0*/  @!P3 LEA.HI.X R7, R7, c[0x0][0x2a4], R8, 0x2, P0 ;  /* 0x0000a9000707ba11 */ /* 0x000fca00000f1408 */
[----:B------:R1:W2:Y:S01]  /*33d0*/  @!P3 LDG.E R9, [R6.64] ;  /* 0x000000160609b981 */ /* 0x0002a2000c1e1900 */
[----:B------:R-:W-:-:S04]  /*33e0*/  IMAD.MOV R2, RZ, RZ, -R2 ;  /* 0x000000ffff027224 */ /* 0x000fc800078e0a02 */
[----:B------:R-:W-:Y:S01]  /*33f0*/  IMAD R10, R2, c[0x0][0x2b8], R3 ;  /* 0x0000ae00020a7a24 */ /* 0x000fe200078e0203 */
[----:B------:R-:W3:Y:S04]  /*3400*/  S2R R76, SR_TID.X ;  /* 0x00000000004c7919 */ /* 0x000ee80000002100 */
[----:B------:R-:W-:-:S05]  /*3410*/  SHF.R.S32.HI R2, RZ, 0x1f, R10 ;  /* 0x0000001fff027819 */ /* 0x000fca000001140a */
[----:B-1----:R-:W-:Y:S02]  /*3420*/  IMAD R6, R2, c[0x0][0x1e0], RZ ;  /* 0x0000780002067a24 */ /* 0x002fe400078e02ff */
[----:B------:R-:W-:-:S04]  /*3430*/  IMAD.WIDE.U32 R2, R10, c[0x0][0x1e0], RZ ;  /* 0x000078000a027a25 */ /* 0x000fc800078e00ff */
[----:B------:R-:W-:-:S04]  /*3440*/  IMAD R6, R10, c[0x0][0x1e4], R6 ;  /* 0x000079000a067a24 */ /* 0x000fc800078e0206 */
[----:B------:R-:W-:Y:S01]  /*3450*/  IMAD.IADD R3, R3, 0x1, R6 ;  /* 0x0000000103037824 */ /* 0x000fe200078e0206 */
[----:B------:R-:W-:Y:S01]  /*3460*/  STL [R1+0x28], R10 ;  /* 0x0000280a01007387 */ /* 0x000fe20000100800 */
[----:B---3--:R-:W-:-:S04]  /*3470*/  LEA.HI R74, R66, R76, RZ, 0x3 ;  /* 0x0000004c424a7211 */ /* 0x008fc800078f18ff */
[----:B------:R-:W-:-:S05]  /*3480*/  LOP3.LUT R74, R74, 0xfffffff8, RZ, 0xc0, !PT ;  /* 0xfffffff84a4a7812 */ /* 0x000fca00078ec0ff */
[----:B------:R-:W-:Y:S01]  /*3490*/  IMAD.IADD R74, R76, 0x1, -R74 ;  /* 0x000000014c4a7824 */ /* 0x000fe200078e0a4a */
[----:B------:R-:W-:Y:S03]  /*34a0*/  BSSY B0, `(.L_x_3619) ;  /* 0x0000020000007945 */ /* 0x000fe60003800000 */
[----:B------:R-:W-:-:S05]  /*34b0*/  IMAD.SHL.U32 R74, R74, 0x8, RZ ;  /* 0x000000084a4a7824 */ /* 0x000fca00078e00ff */
[----:B------:R-:W-:Y:S02]  /*34c0*/  ISETP.GE.AND P1, PT, R74, c[0x0][0x1d4], PT ;  /* 0x000075004a007a0c */ /* 0x000fe40003f26270 */
[----:B--2---:R-:W-:Y:S01]  /*34d0*/  SHF.R.S32.HI R6, RZ, 0x1f, R9 ;  /* 0x0000001fff067819 */ /* 0x004fe20000011409 */
        /* <DEDUP_REMOVED lines=17> */
[----:B------:R-:W-:-:S03]  /*35f0*/  LEA R8, P0, R72, R2, 0x1 ;  /* 0x0000000248087211 */ /* 0x000fc600078008ff */
[----:B------:R-:W-:Y:S01]  /*3600*/  @!PT LDS RZ, [RZ] ;  /* 0x00000000fffff984 */ /* 0x000fe20000000800 */
[----:B-----5:R2:W-:Y:S01]  /*3610*/  LDGSTS.E.BYPASS.LTC128B.128 [R67+0x10100], [R10.64], !P1 ;  /* 0x101000000a437fae */ /* 0x0205e2000c901d56 */
        /* <DEDUP_REMOVED lines=8> */
.L_x_3620:
[----:B------:R-:W-:Y:S05]  /*36a0*/  BSYNC B0 ;  /* 0x0000000000007941 */ /* 0x000fea0003800000 */
.L_x_3619:
[----:B------:R-:W-:Y:S01]  /*36b0*/  ISETP.GE.AND P0, PT, R14, 0x21, PT ;  /* 0x000000210e00780c */ /* 0x000fe20003f06270 */
[----:B--23--:R2:W3:Y:S01]  /*36c0*/  SHFL.IDX PT, R3, R12, 0x1, 0x181f ;  /* 0x00381f000c037f89 */ /* 0x00c4e200000e0000 */
[----:B------:R-:W-:Y:S03]  /*36d0*/  BSSY B0, `(.L_x_3618) ;  /* 0x0000010000007945 */ /* 0x000fe60003800000 */
[----:B------:R2:W4:Y:S08]  /*36e0*/  SHFL.IDX PT, R2, R13, 0x1, 0x181f ;  /* 0x00381f000d027f89 */ /* 0x00053000000e0000 */
[----:B------:R-:W-:Y:S05]  /*36f0*/  @!P0 BRA `(.L_x_3621) ;  /* 0x000000d000008947 */ /* 0x000fea0003800000 */
[----:B----4-:R-:W-:-:S04]  /*3700*/  LEA R10, P0, R74, R2, 0x1 ;  /* 0x000000024a0a7211 */ /* 0x010fc800078008ff */
        /* <DEDUP_REMOVED lines=12> */
.L_x_3621:
[----:B------:R-:W-:Y:S05]  /*37d0*/  BSYNC B0 ;  /* 0x0000000000007941 */ /* 0x000fea0003800000 */
.L_x_3618:
[----:B---3--:R-:W3:Y:S01]  /*37e0*/  S2R R8, SR_TID.X ;  /* 0x0000000000087919 */ /* 0x008ee20000002100 */
[----:B----4-:R-:W-:Y:S01]  /*37f0*/  LOP3.LUT R2, R65, 0xffffffe0, RZ, 0xc0, !PT ;  /* 0xffffffe041027812 */ /* 0x010fe200078ec0ff */
[----:B------:R-:W-:Y:S01]  /*3800*/  UISETP.NE.AND UP1, UPT, UR13, URZ, UPT ;  /* 0x0000003f0d00728c */ /* 0x000fe2000bf25270 */
[----:B------:R-:W-:Y:S01]  /*3810*/  SHF.R.S32.HI R7, RZ, 0x1f, R64 ;  /* 0x0000001fff077819 */ /* 0x000fe20000011440 */
[----:B------:R-:W-:Y:S01]  /*3820*/  UISETP.NE.AND UP0, UPT, UR12, URZ, UPT ;  /* 0x0000003f0c00728c */ /* 0x000fe2000bf05270 */
[----:B------:R-:W0:Y:S01]  /*3830*/  LDGDEPBAR ;  /* 0x00000000000079af */ /* 0x000e220000000000 */
[----:B------:R-:W-:Y:S01]  /*3840*/  ULDC UR17, c[0x0][0x324] ;  /* 0x0000c90000117ab9 */ /* 0x000fe20000000800 */
[----:B------:R-:W-:Y:S01]  /*3850*/  LEA.HI R7, R7, R64, RZ, 0x3 ;  /* 0x0000004007077211 */ /* 0x000fe200078f18ff */
[----:B------:R-:W-:Y:S01]  /*3860*/  ULDC UR5, c[0x0][0x2ac] ;  /* 0x0000ab0000057ab9 */ /* 0x000fe20000000800 */
[----:B------:R-:W-:Y:S01]  /*3870*/  PLOP3.LUT P0, PT, PT, PT, UP1, 0x80, 0x0 ;  /* 0x000000000000781c */ /* 0x000fe20003f0f018 */
[----:B------:R-:W-:Y:S01]  /*3880*/  ULDC UR4, c[0x0][0x1d0] ;  /* 0x0000740000047ab9 */ /* 0x000fe20000000800 */
[----:B------:R-:W-:Y:S01]  /*3890*/  LOP3.LUT R7, R7, 0xffffff8, RZ, 0xc0, !PT ;  /* 0x0ffffff807077812 */ /* 0x000fe200078ec0ff */
[----:B------:R-:W-:-:S02]  /*38a0*/  ULOP3.LUT UR17, URZ, UR17, URZ, 0x33, !UPT ;  /* 0x000000113f117292 */ /* 0x000fc4000f8e333f */
[----:B------:R-:W-:Y:S02]  /*38b0*/  UIMAD UR4, UR5, UR4, UR27 ;  /* 0x00000004050472a4 */ /* 0x000fe4000f8e021b */
[----:B------:R-:W-:Y:S01]  /*38c0*/  IMAD.IADD R9, R64, 0x1, -R7 ;  /* 0x0000000140097824 */ /* 0x000fe200078e0a07 */
[----:B---3--:R-:W-:Y:S01]  /*38d0*/  LEA.HI R3, R66, R8, RZ, 0x2 ;  /* 0x0000000842037211 */ /* 0x008fe200078f10ff */
[----:B------:R-:W-:-:S03]  /*38e0*/  IMAD.IADD R2, R8, 0x1, -R2 ;  /* 0x0000000108027824 */ /* 0x000fc600078e0a02 */
[----:B------:R-:W-:Y:S02]  /*38f0*/  LOP3.LUT R3, R3, 0xfffffffc, RZ, 0xc0, !PT ;  /* 0xfffffffc03037812 */ /* 0x000fe400078ec0ff */
[----:B------:R-:W-:-:S03]  /*3900*/  SHF.R.S32.HI R6, RZ, 0x1f, R2 ;  /* 0x0000001fff067819 */ /* 0x000fc60000011402 */
[----:B------:R-:W-:Y:S01]  /*3910*/  IMAD.IADD R3, R8, 0x1, -R3 ;  /* 0x0000000108037824 */ /* 0x000fe200078e0a03 */
[----:B------:R-:W-:-:S04]  /*3920*/  LEA.HI R6, R6, R2, RZ, 0x2 ;  /* 0x0000000206067211 */ /* 0x000fc800078f10ff */
[----:B------:R-:W-:Y:S02]  /*3930*/  LEA.HI R8, R3, R3, RZ, 0x1 ;  /* 0x0000000303087211 */ /* 0x000fe400078f08ff */
[----:B------:R-:W-:Y:S02]  /*3940*/  LEA.HI.SX32 R7, R6, UR26, 0x1e ;  /* 0x0000001a06077c11 */ /* 0x000fe4000f8ff2ff */
[----:B------:R-:W-:-:S03]  /*3950*/  LOP3.LUT R8, R8, 0x1ffffffe, RZ, 0xc0, !PT ;  /* 0x1ffffffe08087812 */ /* 0x000fc600078ec0ff */
[----:B------:R-:W-:Y:S02]  /*3960*/  IMAD R7, R9, 0x10, R7 ;  /* 0x0000001009077824 */ /* 0x000fe400078e0207 */
[----:B------:R-:W-:-:S04]  /*3970*/  IMAD.IADD R3, R3, 0x1, -R8 ;  /* 0x0000000103037824 */ /* 0x000fc800078e0a08 */
[----:B------:R-:W-:-:S04]  /*3980*/  IMAD R10, R3, 0x8, R7 ;  /* 0x00000008030a7824 */ /* 0x000fc800078e0207 */
[----:B------:R-:W-:Y:S01]  /*3990*/  @P0 IMAD.HI.U32 R3, R10, c[0x0][0x2c8], RZ ;  /* 0x0000b2000a030a27 */ /* 0x000fe200078e00ff */
[----:B------:R-:W-:Y:S01]  /*39a0*/  PLOP3.LUT P0, PT, PT, PT, UP1, 0x80, 0x0 ;  /* 0x000000000000781c */ /* 0x000fe20003f0f018 */
[----:B------:R3:W-:Y:S02]  /*39b0*/  STL [R1+0x5c], R10 ;  /* 0x00005c0a01007387 */ /* 0x0007e40000100800 */
[----:B------:R-:W-:-:S10]  /*39c0*/  IMAD.MOV.U32 R7, RZ, RZ, R10 ;  /* 0x000000ffff077224 */ /* 0x000fd400078e000a */
[----:B------:R-:W-:Y:S02]  /*39d0*/  @P0 SHF.R.U32.HI R7, RZ, c[0x0][0x2cc], R3 ;  /* 0x0000b300ff070a19 */ /* 0x000fe40000011603 */
[----:B------:R-:W-:Y:S02]  /*39e0*/  LOP3.LUT R3, R6, 0x7ffffffc, RZ, 0xc0, !PT ;  /* 0x7ffffffc06037812 */ /* 0x000fe400078ec0ff */
[----:B------:R-:W-:Y:S01]  /*39f0*/  PLOP3.LUT P0, PT, PT, PT, UP0, 0x40, 0x0 ;  /* 0x000000000000781c */ /* 0x000fe20003f0e808 */
[----:B------:R-:W4:Y:S02]  /*3a00*/  SHFL.IDX PT, R6, R7, RZ, 0x1c1f ;  /* 0x001c1fff07067589 */ /* 0x000f2400000e0000 */
[----:B------:R-:W-:Y:S02]  /*3a10*/  IMAD.IADD R3, R2, 0x1, -R3 ;  /* 0x0000000102037824 */ /* 0x000fe400078e0a03 */
[----:B------:R-:W-:Y:S02]  /*3a20*/  IMAD.U32 R2, RZ, RZ, UR28 ;  /* 0x0000001cff027e24 */ /* 0x000fe4000f8e00ff */
[----:B------:R-:W-:-:S05]  /*3a30*/  IMAD.SHL.U32 R11, R3, 0x2, RZ ;  /* 0x00000002030b7824 */ /* 0x000fca00078e00ff */
[C---:B------:R-:W-:Y:S01]  /*3a40*/  IADD3 R2, -R11.reuse, 0x1, R2 ;  /* 0x000000010b027810 */ /* 0x040fe20007ffe102 */
[----:B------:R1:W-:Y:S01]  /*3a50*/  STL [R1+0x58], R11 ;  /* 0x0000580b01007387 */ /* 0x0003e20000100800 */
[----:B------:R-:W-:Y:S02]  /*3a60*/  IADD3 R9, -R11, UR4, RZ ;  /* 0x000000040b097c10 */ /* 0x000fe4000fffe1ff */
[----:B------:R-:W-:-:S04]  /*3a70*/  IADD3 R2, R2, -c[0x0][0x168], RZ ;  /* 0x80005a0002027a10 */ /* 0x000fc80007ffe0ff */
[C---:B------:R-:W-:Y:S02]  /*3a80*/  IADD3 R8, R2.reuse, c[0x0][0x328], RZ ;  /* 0x0000ca0002087a10 */ /* 0x040fe40007ffe0ff */
[----:B---3--:R-:W-:-:S03]  /*3a90*/  IADD3 R10, R2, UR17, RZ ;  /* 0x00000011020a7c10 */ /* 0x008fc6000fffe0ff */
[--C-:B----4-:R-:W-:Y:S02]  /*3aa0*/  IMAD.IADD R3, R8, 0x1, R6.reuse ;  /* 0x0000000108037824 */ /* 0x110fe400078e0206 */
[----:B------:R-:W-:-:S03]  /*3ab0*/  IMAD.IADD R2, R10, 0x1, R6 ;  /* 0x000000010a027824 */ /* 0x000fc600078e0206 */
[----:B------:R-:W-:Y:S02]  /*3ac0*/  IMNMX R3, R3, R9, PT ;  /* 0x0000000903037217 */ /* 0x000fe40003800200 */
[----:B-1----:R-:W-:Y:S01]  /*3ad0*/  IADD3 R11, -R11, UR27, RZ ;  /* 0x0000001b0b0b7c10 */ /* 0x002fe2000fffe1ff */
[----:B------:R-:W-:Y:S05]  /*3ae0*/  @P0 BRA `(.L_x_3622) ;  /* 0x0000015000000947 */ /* 0x000fea0003800000 */
[----:B--2---:R-:W-:Y:S01]  /*3af0*/  IMAD.U32 R12, RZ, RZ, UR9 ;  /* 0x00000009ff0c7e24 */ /* 0x004fe2000f8e00ff */
        /* <DEDUP_REMOVED lines=11> */
.L_x_3624:
[----:B------:R-:W-:-:S04]  /*3bb0*/  MOV R12, c[0x0][0x32c] ;  /* 0x0000cb00000c7a02 */ /* 0x000fc80000000f00 */
[----:B------:R-:W-:-:S13]  /*3bc0*/  ISETP.NE.AND P0, PT, R12, 0x1, PT ;  /* 0x000000010c00780c */ /* 0x000fda0003f05270 */
[----:B------:R-:W-:-:S05]  /*3bd0*/  @P0 IMAD.HI.U32 R12, R6, c[0x0][0x330], RZ ;  /* 0x0000cc00060c0a27 */ /* 0x000fca00078e00ff */
[----:B------:R-:W-:Y:S02]  /*3be0*/  @P0 SHF.R.U32.HI R6, RZ, c[0x0][0x334], R12 ;  /* 0x0000cd00ff060a19 */ /* 0x000fe4000001160c */
.L_x_3625:
[----:B------:R-:W-:Y:S05]  /*3bf0*/  BSYNC B0 ;  /* 0x0000000000007941 */ /* 0x000fea0003800000 */
.L_x_3623:
[----:B------:R-:W-:-:S05]  /*3c00*/  IMAD R6, R6, c[0x0][0x32c], R11 ;  /* 0x0000cb0006067a24 */ /* 0x000fca00078e020b */
[----:B------:R-:W-:Y:S02]  /*3c10*/  IADD3 R12, R6, c[0x0][0x32c], RZ ;  /* 0x0000cb00060c7a10 */ /* 0x000fe40007ffe0ff */
[----:B------:R-:W-:Y:S02]  /*3c20*/  IMNMX R2, R2, R6, !PT ;  /* 0x0000000602027217 */ /* 0x000fe40007800200 */
[----:B------:R-:W-:Y:S02]  /*3c30*/  IMNMX R3, R3, R12, PT ;  /* 0x0000000c03037217 */ /* 0x000fe40003800200 */
.L_x_3622:
[----:B------:R-:W-:Y:S01]  /*3c40*/  UISETP.GE.AND UP0, UPT, UR27, 0x1, UPT ;  /* 0x000000011b00788c */ /* 0x000fe2000bf06270 */
[----:B------:R-:W1:Y:S01]  /*3c50*/  SHFL.IDX PT, R6, R7, 0x1, 0x1c1f ;  /* 0x003c1f0007067f89 */ /* 0x000e6200000e0000 */
[----:B------:R-:W-:Y:S02]  /*3c60*/  UISETP.GE.AND UP6, UPT, UR27, 0x12, UPT ;  /* 0x000000121b00788c */ /* 0x000fe4000bfc6270 */
[----:B------:R-:W-:Y:S02]  /*3c70*/  UP2UR UR30, UPR, URZ, 0x1 ;  /* 0x000000013f1e7883 */ /* 0x000fe40008000000 */
[----:B------:R-:W-:Y:S01]  /*3c80*/  PLOP3.LUT P0, PT, PT, PT, UP0, 0x40, 0x0 ;  /* 0x000000000000781c */ /* 0x000fe20003f0e808 */
[----:B------:R-:W-:-:S02]  /*3c90*/  UISETP.GE.AND UP0, UPT, UR27, 0x2, UPT ;  /* 0x000000021b00788c */ /* 0x000fc4000bf06270 */
[----:B------:R-:W-:Y:S01]  /*3ca0*/  UISETP.GE.AND UP5, UPT, UR27, 0x19, UPT ;  /* 0x000000191b00788c */ /* 0x000fe2000bfa6270 */
[----:B------:R-:W-:Y:S01]  /*3cb0*/  ISETP.GT.AND P0, PT, R2, RZ, P0 ;  /* 0x000000ff0200720c */ /* 0x000fe20000704270 */
[----:B------:R-:W-:Y:S02]  /*3cc0*/  UP2UR UR29, UPR, URZ, 0x1 ;  /* 0x000000013f1d7883 */ /* 0x000fe40008000000 */
[----:B------:R-:W-:Y:S01]  /*3cd0*/  UISETP.GE.AND UP4, UPT, UR27, 0x1a, UPT ;  /* 0x0000001a1b00788c */ /* 0x000fe2000bf86270 */
[----:B------:R-:W-:Y:S01]  /*3ce0*/  ISETP.LT.OR P0, PT, R3, 0x1, P0 ;  /* 0x000000010300780c */ /* 0x000fe20000701670 */
[----:B------:R-:W-:Y:S02]  /*3cf0*/  UISETP.GE.AND UP3, UPT, UR27, 0x21, UPT ;  /* 0x000000211b00788c */ /* 0x000fe4000bf66270 */
[----:B------:R-:W-:Y:S01]  /*3d00*/  UISETP.GE.AND UP2, UPT, UR27, 0x22, UPT ;  /* 0x000000221b00788c */ /* 0x000fe2000bf46270 */
[----:B------:R-:W-:Y:S01]  /*3d10*/  FSEL R16, R32, -INF , !P0 ;  /* 0xff80000020107808 */ /* 0x000fe20004000000 */
[----:B------:R-:W-:Y:S01]  /*3d20*/  UISETP.GE.AND UP1, UPT, UR27, 0x29, UPT ;  /* 0x000000291b00788c */ /* 0x000fe2000bf26270 */
[----:B------:R-:W-:Y:S01]  /*3d30*/  PLOP3.LUT P0, PT, PT, PT, UP0, 0x40, 0x0 ;  /* 0x000000000000781c */ /* 0x000fe20003f0e808 */
[----:B------:R-:W-:-:S02]  /*3d40*/  UISETP.GE.AND UP0, UPT, UR27, 0x9, UPT ;  /* 0x000000091b00788c */ /* 0x000fc4000bf06270 */
[----:B------:R-:W-:Y:S01]  /*3d50*/  UP2UR UR31, UPR, URZ, 0x40 ;  /* 0x000000403f1f7883 */ /* 0x000fe20008000000 */
[----:B------:R-:W-:Y:S01]  /*3d60*/  ISETP.GT.AND P0, PT, R2, 0x1, P0 ;  /* 0x000000010200780c */ /* 0x000fe20000704270 */
[----:B------:R-:W-:-:S03]  /*3d70*/  UP2UR UR28, UPR, URZ, 0x1 ;  /* 0x000000013f1c7883 */ /* 0x000fc60008000000 */
[----:B------:R-:W-:-:S04]  /*3d80*/  ISETP.LT.OR P0, PT, R3, 0x2, P0 ;  /* 0x000000020300780c */ /* 0x000fc80000701670 */
[----:B------:R-:W-:Y:S02]  /*3d90*/  FSEL R15, R33, -INF , !P0 ;  /* 0xff800000210f7808 */ /* 0x000fe40004000000 */
[----:B------:R-:W-:Y:S01]  /*3da0*/  PLOP3.LUT P0, PT, PT, PT, UP0, 0x40, 0x0 ;  /* 0x000000000000781c */ /* 0x000fe20003f0e808 */
[----:B------:R-:W-:-:S03]  /*3db0*/  UISETP.GE.AND UP0, UPT, UR27, 0xa, UPT ;  /* 0x0000000a1b00788c */ /* 0x000fc6000bf06270 */
        /* <DEDUP_REMOVED lines=12> */
[----:B------:R-:W-:-:S04]  /*3e80*/  ISETP.GT.AND P0, PT, R2, 0x10, P0 ;  /* 0x000000100200780c */ /* 0x000fc80000704270 */
[----:B------:R-:W-:-:S04]  /*3e90*/  ISETP.LT.OR P0, PT, R3, 0x11, P0 ;  /* 0x000000110300780c */ /* 0x000fc80000701670 */
[----:B------:R-:W-:Y:S02]  /*3ea0*/  FSEL R19, R28, -INF , !P0 ;  /* 0xff8000001c137808 */ /* 0x000fe40004000000 */
[----:B------:R-:W-:Y:S01]  /*3eb0*/  PLOP3.LUT P0, PT, PT, PT, UP6, 0x40, 0x0 ;  /* 0x000000000000781c */ /* 0x000fe20003f0e868 */
[----:B------:R-:W-:-:S03]  /*3ec0*/  UISETP.NE.AND UP6, UPT, UR12, URZ, UPT ;  /* 0x0000003f0c00728c */ /* 0x000fc6000bfc5270 */
        /* <DEDUP_REMOVED lines=24> */
[----:B------:R-:W-:Y:S01]  /*4050*/  ISETP.GT.AND P0, PT, R2, 0x29, P0 ;  /* 0x000000290200780c */ /* 0x000fe20000704270 */
[----:B-1----:R-:W-:-:S03]  /*4060*/  IMAD.IADD R2, R10, 0x1, R6 ;  /* 0x000000010a027824 */ /* 0x002fc600078e0206 */
[----:B------:R-:W-:Y:S01]  /*4070*/  ISETP.LT.OR P0, PT, R3, 0x2a, P0 ;  /* 0x0000002a0300780c */ /* 0x000fe20000701670 */
[----:B------:R-:W-:-:S03]  /*4080*/  IMAD.IADD R3, R8, 0x1, R6 ;  /* 0x0000000108037824 */ /* 0x000fc600078e0206 */
[----:B------:R-:W-:Y:S02]  /*4090*/  FSEL R87, R37, -INF , !P0 ;  /* 0xff80000025577808 */ /* 0x000fe40004000000 */
[----:B------:R-:W-:Y:S01]  /*40a0*/  PLOP3.LUT P0, PT, PT, PT, UP6, 0x40, 0x0 ;  /* 0x000000000000781c */ /* 0x000fe20003f0e868 */
[----:B------:R-:W-:Y:S01]  /*40b0*/  UISETP.NE.AND UP6, UPT, UR31, URZ, UPT ;  /* 0x0000003f1f00728c */ /* 0x000fe2000bfc5270 */
[----:B------:R-:W-:-:S11]  /*40c0*/  IMNMX R3, R3, R9, PT ;  /* 0x0000000903037217 */ /* 0x000fd60003800200 */
[----:B------:R-:W-:Y:S05]  /*40d0*/  @P0 BRA `(.L_x_3626) ;  /* 0x0000015000000947 */ /* 0x000fea0003800000 */
[----:B------:R-:W-:Y:S01]  /*40e0*/  IMAD.U32 R7, RZ, RZ, UR9 ;  /* 0x00000009ff077e24 */ /* 0x000fe2000f8e00ff */
        /* <DEDUP_REMOVED lines=11> */
.L_x_3628:
[----:B------:R-:W-:-:S04]  /*41a0*/  MOV R7, c[0x0][0x32c] ;  /* 0x0000cb0000077a02 */ /* 0x000fc80000000f00 */
[----:B------:R-:W-:-:S13]  /*41b0*/  ISETP.NE.AND P0, PT, R7, 0x1, PT ;  /* 0x000000010700780c */ /* 0x000fda0003f05270 */
[----:B------:R-:W-:-:S05]  /*41c0*/  @P0 IMAD.HI.U32 R7, R6, c[0x0][0x330], RZ ;  /* 0x0000cc0006070a27 */ /* 0x000fca00078e00ff */
[----:B------:R-:W-:Y:S02]  /*41d0*/  @P0 SHF.R.U32.HI R6, RZ, c[0x0][0x334], R7 ;  /* 0x0000cd00ff060a19 */ /* 0x000fe40000011607 */
.L_x_3629:
[----:B------:R-:W-:Y:S05]  /*41e0*/  BSYNC B0 ;  /* 0x0000000000007941 */ /* 0x000fea0003800000 */
.L_x_3627:
[----:B------:R-:W-:-:S05]  /*41f0*/  IMAD R6, R6, c[0x0][0x32c], R11 ;  /* 0x0000cb0006067a24 */ /* 0x000fca00078e020b */
[----:B------:R-:W-:Y:S02]  /*4200*/  IADD3 R7, R6, c[0x0][0x32c], RZ ;  /* 0x0000cb0006077a10 */ /* 0x000fe40007ffe0ff */
[----:B------:R-:W-:Y:S02]  /*4210*/  IMNMX R2, R2, R6, !PT ;  /* 0x0000000602027217 */ /* 0x000fe40007800200 */
[----:B------:R-:W-:Y:S02]  /*4220*/  IMNMX R3, R3, R7, PT ;  /* 0x0000000703037217 */ /* 0x000fe40003800200 */
.L_x_3626:
[----:B------:R-:W-:Y:S01]  /*4230*/  UP2UR UR27, UPR, URZ, 0x10 ;  /* 0x000000103f1b7883 */ /* 0x000fe20008000000 */
[----:B------:R-:W-:Y:S01]  /*4240*/  FMNMX.FTZ R133, R16, R15, !PT ;  /* 0x0000000f10857209 */ /* 0x000fe20007810000 */
[----:B------:R-:W-:Y:S01]  /*4250*/  UISETP.NE.AND UP4, UPT, UR30, URZ, UPT ;  /* 0x0000003f1e00728c */ /* 0x000fe2000bf85270 */
[----:B------:R-:W-:Y:S01]  /*4260*/  IMAD.SHL.U32 R237, R4, 0x2, RZ ;  /* 0x0000000204ed7824 */ /* 0x000fe200078e00ff */
[----:B------:R-:W-:Y:S01]  /*4270*/  UP2UR UR30, UPR, URZ, 0x8 ;  /* 0x000000083f1e7883 */ /* 0x000fe20008000000 */
[----:B------:R-:W-:Y:S01]  /*4280*/  FMNMX.FTZ R133, R21, R133, !PT ;  /* 0x0000008515857209 */ /* 0x000fe20007810000 */
[----:B------:R-:W-:Y:S01]  /*4290*/  UISETP.NE.AND UP3, UPT, UR29, URZ, UPT ;  /* 0x0000003f1d00728c */ /* 0x000fe2000bf65270 */
[----:B------:R-:W-:Y:S01]  /*42a0*/  IMAD R238, R5, 0x2, R237 ;  /* 0x0000000205ee7824 */ /* 0x000fe200078e02ed */
[----:B------:R-:W-:Y:S01]  /*42b0*/  PLOP3.LUT P0, PT, PT, PT, UP4, 0x40, 0x0 ;  /* 0x000000000000781c */ /* 0x000fe20003f0e848 */
[----:B------:R-:W-:Y:S01]  /*42c0*/  UP2UR UR29, UPR, URZ, 0x4 ;  /* 0x000000043f1d7883 */ /* 0x000fe20008000000 */
[----:B------:R-:W-:Y:S01]  /*42d0*/  FMNMX.FTZ R133, R20, R133, !PT ;  /* 0x0000008514857209 */ /* 0x000fe20007810000 */
[----:B------:R-:W-:Y:S01]  /*42e0*/  UISETP.NE.AND UP2, UPT, UR28, URZ, UPT ;  /* 0x0000003f1c00728c */ /* 0x000fe2000bf45270 */
[----:B------:R-:W-:Y:S01]  /*42f0*/  ISETP.GT.AND P0, PT, R2, RZ, P0 ;  /* 0x000000ff0200720c */ /* 0x000fe20000704270 */
[----:B------:R-:W-:Y:S01]  /*4300*/  UP2UR UR28, UPR, URZ, 0x2 ;  /* 0x000000023f1c7883 */ /* 0x000fe20008000000 */
[----:B------:R-:W-:Y:S01]  /*4310*/  FMNMX.FTZ R133, R19, R133, !PT ;  /* 0x0000008513857209 */ /* 0x000fe20007810000 */
[----:B------:R-:W-:Y:S01]  /*4320*/  UISETP.NE.AND UP1, UPT, UR5, URZ, UPT ;  /* 0x0000003f0500728c */ /* 0x000fe2000bf25270 */
[----:B------:R-:W-:Y:S01]  /*4330*/  ISETP.LT.OR P0, PT, R3, 0x1, P0 ;  /* 0x000000010300780c */ /* 0x000fe20000701670 */
[----:B------:R-:W-:Y:S01]  /*4340*/  UP2UR UR5, UPR, URZ, 0x1 ;  /* 0x000000013f057883 */ /* 0x000fe20008000000 */
[----:B------:R-:W-:Y:S01]  /*4350*/  FMNMX.FTZ R133, R18, R133, !PT ;  /* 0x0000008512857209 */ /* 0x000fe20007810000 */
[----:B------:R-:W-:Y:S01]  /*4360*/  UISETP.NE.AND UP0, UPT, UR4, URZ, UPT ;  /* 0x0000003f0400728c */ /* 0x000fe2000bf05270 */
[----:B------:R-:W-:Y:S01]  /*4370*/  FSEL R8, R34, -INF , !P0 ;  /* 0xff80000022087808 */ /* 0x000fe20004000000 */
[----:B------:R-:W-:Y:S01]  /*4380*/  UISETP.NE.AND UP4, UPT, UR27, URZ, UPT ;  /* 0x0000003f1b00728c */ /* 0x000fe2000bf85270 */
[----:B------:R-:W-:Y:S01]  /*4390*/  PLOP3.LUT P0, PT, PT, PT, UP3, 0x40, 0x0 ;  /* 0x000000000000781c */ /* 0x000fe20003f0e838 */
[----:B------:R-:W-:Y:S01]  /*43a0*/  UISETP.NE.AND UP3, UPT, UR30, URZ, UPT ;  /* 0x0000003f1e00728c */ /* 0x000fe2000bf65270 */
[----:B------:R-:W-:Y:S01]  /*43b0*/  FMNMX.FTZ R133, R17, R133, !PT ;  /* 0x0000008511857209 */ /* 0x000fe20007810000 */
[----:B-----5:R-:W-:Y:S01]  /*43c0*/  LDSM.16.MT88.4 R68, [R238+0x900] ;  /* 0x00090000ee44783b */ /* 0x020fe20000004200 */
[----:B------:R-:W-:Y:S01]  /*43d0*/  ISETP.GT.AND P0, PT, R2, 0x1, P0 ;  /* 0x000000010200780c */ /* 0x000fe20000704270 */
[----:B------:R-:W-:Y:S01]  /*43e0*/  IMAD R240, R0, 0x2, R238 ;  /* 0x0000000200f07824 */ /* 0x000fe200078e02ee */
[----:B------:R-:W-:Y:S01]  /*43f0*/  FMNMX.FTZ R133, R22, R133, !PT ;  /* 0x0000008516857209 */ /* 0x000fe20007810000 */
[----:B------:R-:W-:Y:S01]  /*4400*/  LDSM.16.MT88.4 R72, [R238+0x1900] ;  /* 0x00190000ee48783b */ /* 0x000fe20000004200 */
[----:B------:R-:W-:-:S02]  /*4410*/  ISETP.LT.OR P0, PT, R3, 0x2, P0 ;  /* 0x000000020300780c */ /* 0x000fc40000701670 */
[----:B------:R-:W-:Y:S01]  /*4420*/  FMNMX.FTZ R133, R91, R133, !PT ;  /* 0x000000855b857209 */ /* 0x000fe20007810000 */
[----:B------:R-:W-:Y:S01]  /*4430*/  LDSM.16.MT88.4 R64, [R237+0x1900] ;  /* 0x00190000ed40783b */ /* 0x000fe20000004200 */
[----:B------:R-:W-:Y:S02]  /*4440*/  FSEL R7, R35, -INF , !P0 ;  /* 0xff80000023077808 */ /* 0x000fe40004000000 */
[----:B------:R-:W-:Y:S01]  /*4450*/  PLOP3.LUT P0, PT, PT, PT, UP2, 0x40, 0x0 ;  /* 0x000000000000781c */ /* 0x000fe20003f0e828 */
[----:B------:R-:W-:Y:S01]  /*4460*/  UISETP.NE.AND UP2, UPT, UR29, URZ, UPT ;  /* 0x0000003f1d00728c */ /* 0x000fe2000bf45270 */
[----:B------:R-:W-:Y:S01]  /*4470*/  FMNMX.FTZ R133, R90, R133, !PT ;  /* 0x000000855a857209 */ /* 0x000fe20007810000 */
[----:B------:R-:W-:Y:S01]  /*4480*/  LDSM.16.MT88.4 R32, [R238+0x100] ;  /* 0x00010000ee20783b */ /* 0x000fe20000004200 */
[----:B------:R-:W-:Y:S02]  /*4490*/  ISETP.GT.AND P0, PT, R2, 0x8, P0 ;  /* 0x000000080200780c */ /* 0x000fe40000704270 */
        /* <DEDUP_REMOVED lines=8> */
[----:B------:R-:W-:Y:S01]  /*4520*/  LEA R241, R0, R237, 0x1 ;  /* 0x000000ed00f17211 */ /* 0x000fe200078e08ff */
[----:B------:R-:W-:Y:S01]  /*4530*/  STL [R1+0x74], R161 ;  /* 0x000074a101007387 */ /* 0x000fe20000100800 */
[----:B------:R-:W-:-:S03]  /*4540*/  ISETP.GT.AND P0, PT, R2, 0x9, P0 ;  /* 0x000000090200780c */ /* 0x000fc60000704270 */
[----:B------:R-:W-:Y:S01]  /*4550*/  STL [R1+0x70], R160 ;  /* 0x000070a001007387 */ /* 0x000fe20000100800 */
[----:B------:R-:W-:-:S04]  /*4560*/  ISETP.LT.OR P0, PT, R3, 0xa, P0 ;  /* 0x0000000a0300780c */ /* 0x000fc80000701670 */
[----:B------:R-:W-:Y:S02]  /*4570*/  FSEL R10, R47, -INF , !P0 ;  /* 0xff8000002f0a7808 */ /* 0x000fe40004000000 */
[----:B------:R-:W-:Y:S01]  /*4580*/  PLOP3.LUT P0, PT, PT, PT, UP0, 0x40, 0x0 ;  /* 0x000000000000781c */ /* 0x000fe20003f0e808 */
[----:B------:R-:W-:Y:S01]  /*4590*/  UISETP.NE.AND UP0, UPT, UR5, URZ, UPT ;  /* 0x0000003f0500728c */ /* 0x000fe2000bf05270 */
[----:B------:R-:W-:Y:S02]  /*45a0*/  LDSM.16.MT88.4 R44, [R241+0x900] ;  /* 0x00090000f12c783b */ /* 0x000fe40000004200 */
[----:B------:R-:W-:Y:S01]  /*45b0*/  ISETP.GT.AND P0, PT, R2, 0x10, P0 ;  /* 0x000000100200780c */ /* 0x000fe20000704270 */
[----:B------:R-:W-:-:S03]  /*45c0*/  ULDC.64 UR4, c[0x0][0x2c8] ;  /* 0x0000b20000047ab9 */ /* 0x000fc60000000a00 */
[----:B------:R-:W-:-:S04]  /*45d0*/  ISETP.LT.OR P0, PT, R3, 0x11, P0 ;  /* 0x000000110300780c */ /* 0x000fc80000701670 */
[----:B------:R-:W-:Y:S02]  /*45e0*/  FSEL R9, R30, -INF , !P0 ;  /* 0xff8000001e097808 */ /* 0x000fe40004000000 */
[----:B------:R-:W-:Y:S01]  /*45f0*/  PLOP3.LUT P0, PT, PT, PT, UP6, 0x40, 0x0 ;  /* 0x000000000000781c */ /* 0x000fe20003f0e868 */
[----:B------:R-:W-:-:S03]  /*4600*/  UISETP.NE.AND UP6, UPT, UR12, URZ, UPT ;  /* 0x0000003f0c00728c */ /* 0x000fc6000bfc5270 */
[----:B------:R-:W-:-:S04]  /*4610*/  ISETP.GT.AND P0, PT, R2, 0x11, P0 ;  /* 0x000000110200780c */ /* 0x000fc80000704270 */
[----:B------:R-:W-:-:S04]  /*4620*/  ISETP.LT.OR P0, PT, R3, 0x12, P0 ;  /* 0x000000120300780c */ /* 0x000fc80000701670 */
[----:B--2---:R-:W-:Y:S02]  /*4630*/  FSEL R12, R31, -INF , !P0 ;  /* 0xff8000001f0c7808 */ /* 0x004fe40004000000 */
[----:B------:R-:W-:Y:S01]  /*4640*/  PLOP3.LUT P0, PT, PT, PT, UP5, 0x40, 0x0 ;  /* 0x000000000000781c */ /* 0x000fe20003f0e858 */
[----:B------:R-:W-:Y:S01]  /*4650*/  LDSM.16.MT88.4 R28, [R237+0x900] ;  /* 0x00090000ed1c783b */ /* 0x000fe20000004200 */
[----:B------:R-:W-:Y:S02]  /*4660*/  UISETP.NE.AND UP5, UPT, UR13, URZ, UPT ;  /* 0x0000003f0d00728c */ /* 0x000fe4000bfa5270 */
[----:B------:R-:W-:-:S04]  /*4670*/  ISETP.GT.AND P0, PT, R2, 0x18, P0 ;  /* 0x000000180200780c */ /* 0x000fc80000704270 */
[----:B------:R-:W-:-:S04]  /*4680*/  ISETP.LT.OR P0, PT, R3, 0x19, P0 ;  /* 0x000000190300780c */ /* 0x000fc80000701670 */
[----:B------:R-:W-:Y:S02]  /*4690*/  FSEL R13, R42, -INF , !P0 ;  /* 0xff8000002a0d7808 */ /* 0x000fe40004000000 */
[----:B------:R-:W-:-:S04]  /*46a0*/  PLOP3.LUT P0, PT, PT, PT, UP4, 0x40, 0x0 ;  /* 0x000000000000781c */ /* 0x000fc80003f0e848 */
[----:B------:R-:W-:-:S04]  /*46b0*/  ISETP.GT.AND P0, PT, R2, 0x19, P0 ;  /* 0x000000190200780c */ /* 0x000fc80000704270 */
[----:B------:R-:W-:-:S04]  /*46c0*/  ISETP.LT.OR P0, PT, R3, 0x1a, P0 ;  /* 0x0000001a0300780c */ /* 0x000fc80000701670 */
[----:B------:R-:W-:Y:S02]  /*46d0*/  FSEL R14, R43, -INF , !P0 ;  /* 0xff8000002b0e7808 */ /* 0x000fe40004000000 */
[----:B------:R-:W-:Y:S01]  /*46e0*/  PLOP3.LUT P0, PT, PT, PT, UP3, 0x40, 0x0 ;  /* 0x000000000000781c */ /* 0x000fe20003f0e838 */
[----:B------:R-:W-:Y:S03]  /*46f0*/  LDSM.16.MT88.4 R40, [R240+0x900] ;  /* 0x00090000f028783b */ /* 0x000fe60000004200 */
        /* <DEDUP_REMOVED lines=13> */
[----:B------:R-:W-:Y:S02]  /*47d0*/  ISETP.GT.AND P0, PT, R2, 0x29, P0 ;  /* 0x000000290200780c */ /* 0x000fe40000704270 */
[----:B------:R-:W1:Y:S02]  /*47e0*/  SHFL.BFLY PT, R2, R133, 0x2, 0x1f ;  /* 0x0c401f0085027f89 */ /* 0x000e6400000e0000 */
[----:B------:R-:W-:-:S04]  /*47f0*/  ISETP.LT.OR P0, PT, R3, 0x2a, P0 ;  /* 0x0000002a0300780c */ /* 0x000fc80000701670 */
[----:B------:R-:W-:Y:S02]  /*4800*/  FSEL R85, R39, -INF , !P0 ;  /* 0xff80000027557808 */ /* 0x000fe40004000000 */
[----:B------:R-:W-:Y:S01]  /*4810*/  LDSM.16.MT88.4 R36, [R237+0x2100] ;  /* 0x00210000ed24783b */ /* 0x000fe20000004200 */
[----:B-1----:R-:W-:-:S05]  /*4820*/  FMNMX.FTZ R133, R133, R2, !PT ;  /* 0x0000000285857209 */ /* 0x002fca0007810000 */
[----:B------:R-:W1:Y:S02]  /*4830*/  SHFL.BFLY PT, R2, R133, 0x1, 0x1f ;  /* 0x0c201f0085027f89 */ /* 0x000e6400000e0000 */
[----:B-1----:R-:W-:Y:S02]  /*4840*/  FMNMX.FTZ R133, R133, R2, !PT ;  /* 0x0000000285857209 */ /* 0x002fe40007810000 */
[----:B------:R-:W-:Y:S02]  /*4850*/  FMNMX.FTZ R2, R8, R7, !PT ;  /* 0x0000000708027209 */ /* 0x000fe40007810000 */
[C---:B------:R-:W-:Y:S01]  /*4860*/  FSETP.NEU.FTZ.AND P0, PT, R133.reuse, -INF , PT ;  /* 0xff8000008500780b */ /* 0x040fe20003f1d000 */
[----:B------:R-:W-:Y:S01]  /*4870*/  FMUL.FTZ R3, R133, c[0x0][0x2d0] ;  /* 0x0000b40085037a20 */ /* 0x000fe20000410000 */
[----:B------:R-:W-:-:S04]  /*4880*/  FMNMX.FTZ R2, R6, R2, !PT ;  /* 0x0000000206027209 */ /* 0x000fc80007810000 */
[----:B------:R-:W-:Y:S02]  /*4890*/  FMNMX.FTZ R2, R10, R2, !PT ;  /* 0x000000020a027209 */ /* 0x000fe40007810000 */
[----:B------:R-:W-:Y:S02]  /*48a0*/  FSEL R3, R3, RZ, P0 ;  /* 0x000000ff03037208 */ /* 0x000fe40000000000 */
[----:B------:R-:W-:-:S03]  /*48b0*/  FMNMX.FTZ R2, R9, R2, !PT ;  /* 0x0000000209027209 */ /* 0x000fc60007810000 */
[--C-:B------:R-:W-:Y:S01]  /*48c0*/  FFMA.FTZ R16, R16, c[0x0][0x2d0], -R3.reuse ;  /* 0x0000b40010107a23 */ /* 0x100fe20000010803 */
[----:B------:R-:W-:Y:S01]  /*48d0*/  FMNMX.FTZ R2, R12, R2, !PT ;  /* 0x000000020c027209 */ /* 0x000fe20007810000 */
[--C-:B------:R-:W-:Y:S02]  /*48e0*/  FFMA.FTZ R19, R19, c[0x0][0x2d0], -R3.reuse ;  /* 0x0000b40013137a23 */ /* 0x100fe40000010803 */
[--C-:B------:R-:W-:Y:S01]  /*48f0*/  FFMA.FTZ R18, R18, c[0x0][0x2d0], -R3.reuse ;  /* 0x0000b40012127a23 */ /* 0x100fe20000010803 */
[----:B------:R-:W-:Y:S01]  /*4900*/  FMNMX.FTZ R2, R13, R2, !PT ;  /* 0x000000020d027209 */ /* 0x000fe20007810000 */
[--C-:B------:R-:W-:Y:S01]  /*4910*/  FFMA.FTZ R17, R17, c[0x0][0x2d0], -R3.reuse ;  /* 0x0000b40011117a23 */ /* 0x100fe20000010803 */
[----:B------:R-:W-:Y:S01]  /*4920*/  MUFU.EX2 R110, R16 ;  /* 0x00000010006e7308 */ /* 0x000fe20000000800 */
[--C-:B------:R-:W-:Y:S01]  /*4930*/  FFMA.FTZ R15, R15, c[0x0][0x2d0], -R3.reuse ;  /* 0x0000b4000f0f7a23 */ /* 0x100fe20000010803 */
[----:B------:R-:W-:Y:S01]  /*4940*/  FMNMX.FTZ R2, R14, R2, !PT ;  /* 0x000000020e027209 */ /* 0x000fe20007810000 */
[----:B------:R-:W-:-:S02]  /*4950*/  FFMA.FTZ R21, R21, c[0x0][0x2d0], -R3 ;  /* 0x0000b40015157a23 */ /* 0x000fc40000010803 */
[----:B------:R-:W-:Y:S01]  /*4960*/  FFMA.FTZ R20, R20, c[0x0][0x2d0], -R3 ;  /* 0x0000b40014147a23 */ /* 0x000fe20000010803 */
[----:B------:R-:W-:Y:S02]  /*4970*/  FMNMX.FTZ R2, R84, R2, !PT ;  /* 0x0000000254027209 */ /* 0x000fe40007810000 */
[----:B------:R-:W-:Y:S02]  /*4980*/  MUFU.EX2 R116, R19 ;  /* 0x0000001300747308 */ /* 0x000fe40000000800 */
[----:B------:R-:W-:-:S04]  /*4990*/  FMNMX.FTZ R2, R86, R2, !PT ;  /* 0x0000000256027209 */ /* 0x000fc80007810000 */
[----:B------:R-:W-:Y:S02]  /*49a0*/  FMNMX.FTZ R2, R88, R2, !PT ;  /* 0x0000000258027209 */ /* 0x000fe40007810000 */
[----:B------:R-:W-:Y:S02]  /*49b0*/  MUFU.EX2 R124, R18 ;  /* 0x00000012007c7308 */ /* 0x000fe40000000800 */
[----:B------:R-:W-:-:S05]  /*49c0*/  FMNMX.FTZ R2, R85, R2, !PT ;  /* 0x0000000255027209 */ /* 0x000fca0007810000 */
[----:B------:R-:W1:Y:S01]  /*49d0*/  SHFL.BFLY PT, R11, R2, 0x2, 0x1f ;  /* 0x0c401f00020b7f89 */ /* 0x000e6200000e0000 */
[----:B------:R2:W-:Y:S08]  /*49e0*/  MUFU.EX2 R128, R17 ;  /* 0x0000001100807308 */ /* 0x0005f00000000800 */
[----:B------:R-:W-:Y:S01]  /*49f0*/  MUFU.EX2 R109, R15 ;  /* 0x0000000f006d7308 */ /* 0x000fe20000000800 */
[----:B--2---:R-:W-:Y:S07]  /*4a00*/  LDSM.16.MT88.4 R16, [R237+0x100] ;  /* 0x00010000ed10783b */ /* 0x004fee0000004200 */
[----:B------:R-:W-:Y:S01]  /*4a10*/  MUFU.EX2 R108, R21 ;  /* 0x00000015006c7308 */ /* 0x000fe20000000800 */
[----:B-1----:R-:W-:-:S07]  /*4a20*/  FMNMX.FTZ R2, R2, R11, !PT ;  /* 0x0000000b02027209 */ /* 0x002fce0007810000 */
[----:B------:R-:W1:Y:S01]  /*4a30*/  MUFU.EX2 R117, R20 ;  /* 0x0000001400757308 */ /* 0x000e620000000800 */
[----:B------:R-:W2:Y:S02]  /*4a40*/  SHFL.BFLY PT, R132, R2, 0x1, 0x1f ;  /* 0x0c201f0002847f89 */ /* 0x000ea400000e0000 */
[----:B--2---:R-:W-:-:S04]  /*4a50*/  FMNMX.FTZ R132, R132, R2, !PT ;  /* 0x0000000284847209 */ /* 0x004fc80007810000 */
[C---:B------:R-:W-:Y:S01]  /*4a60*/  FSETP.NEU.FTZ.AND P0, PT, R132.reuse, -INF , PT ;  /* 0xff8000008400780b */ /* 0x040fe20003f1d000 */
[----:B------:R-:W-:-:S05]  /*4a70*/  FMUL.FTZ R2, R132, c[0x0][0x2d0] ;  /* 0x0000b40084027a20 */ /* 0x000fca0000410000 */
[----:B------:R-:W-:-:S05]  /*4a80*/  FSEL R2, R2, RZ, P0 ;  /* 0x000000ff02027208 */ /* 0x000fca0000000000 */
[--C-:B------:R-:W-:Y:S02]  /*4a90*/  FFMA.FTZ R8, R8, c[0x0][0x2d0], -R2.reuse ;  /* 0x0000b40008087a23 */ /* 0x100fe40000010802 */
[--C-:B------:R-:W-:Y:S02]  /*4aa0*/  FFMA.FTZ R7, R7, c[0x0][0x2d0], -R2.reuse ;  /* 0x0000b40007077a23 */ /* 0x100fe40000010802 */
[--C-:B------:R-:W-:Y:S01]  /*4ab0*/  FFMA.FTZ R6, R6, c[0x0][0x2d0], -R2.reuse ;  /* 0x0000b40006067a23 */ /* 0x100fe20000010802 */
[----:B------:R2:W-:Y:S01]  /*4ac0*/  MUFU.EX2 R77, R8 ;  /* 0x00000008004d7308 */ /* 0x0005e20000000800 */
[--C-:B------:R-:W-:Y:S01]  /*4ad0*/  FFMA.FTZ R4, R10, c[0x0][0x2d0], -R2.reuse ;  /* 0x0000b4000a047a23 */ /* 0x100fe20000010802 */
[----:B-1----:R-:W-:Y:S01]  /*4ae0*/  F2FP.PACK_AB R10, R117, R108 ;  /* 0x0000006c750a723e */ /* 0x002fe200000000ff */
[----:B------:R-:W-:-:S05]  /*4af0*/  FFMA.FTZ R0, R14, c[0x0][0x2d0], -R2 ;  /* 0x0000b4000e007a23 */ /* 0x000fca0000010802 */
[----:B------:R-:W-:Y:S08]  /*4b00*/  MUFU.EX2 R76, R7 ;  /* 0x00000007004c7308 */ /* 0x000ff00000000800 */
[----:B------:R-:W-:Y:S01]  /*4b10*/  MUFU.EX2 R78, R6 ;  /* 0x00000006004e7308 */ /* 0x000fe20000000800 */
[----:B--2---:R-:W-:-:S07]  /*4b20*/  F2FP.PACK_AB R8, R109, R110 ;  /* 0x0000006e6d08723e */ /* 0x004fce00000000ff */
[----:B------:R1:W2:Y:S08]  /*4b30*/  MUFU.EX2 R79, R4 ;  /* 0x00000004004f7308 */ /* 0x0002b00000000800 */
[----:B------:R-:W-:Y:S01]  /*4b40*/  MUFU.EX2 R82, R0 ;  /* 0x0000000000527308 */ /* 0x000fe20000000800 */
[----:B-1----:R-:W-:Y:S01]  /*4b50*/  FFMA.FTZ R4, R22, c[0x0][0x2d0], -R3 ;  /* 0x0000b40016047a23 */ /* 0x002fe20000010803 */
[----:B--2---:R-:W-:-:S06]  /*4b60*/  F2FP.PACK_AB R11, R79, R78 ;  /* 0x0000004e4f0b723e */ /* 0x004fcc00000000ff */
[----:B------:R1:W2:Y:S02]  /*4b70*/  MUFU.EX2 R129, R4 ;  /* 0x0000000400817308 */ /* 0x0002a40000000800 */
[----:B-1----:R-:W-:Y:S01]  /*4b80*/  FFMA.FTZ R4, R9, c[0x0][0x2d0], -R2 ;  /* 0x0000b40009047a23 */ /* 0x002fe20000010802 */
[----:B------:R-:W-:Y:S02]  /*4b90*/  F2FP.PACK_AB R9, R76, R77 ;  /* 0x0000004d4c09723e */ /* 0x000fe400000000ff */
[----:B--2---:R-:W-:-:S03]  /*4ba0*/  F2FP.PACK_AB R6, R129, R128 ;  /* 0x000000808106723e */ /* 0x004fc600000000ff */
[----:B------:R1:W-:Y:S02]  /*4bb0*/  MUFU.EX2 R80, R4 ;  /* 0x0000000400507308 */ /* 0x0003e40000000800 */
[C---:B------:R-:W-:Y:S08]  /*4bc0*/  HMMA.16816.F32 R20, R8.reuse, R16, RZ ;  /* 0x000000100814723c */ /* 0x040ff000000018ff */
[----:B------:R-:W-:Y:S01]  /*4bd0*/  HMMA.16816.F32 R16, R8, R18, RZ ;  /* 0x000000120810723c */ /* 0x000fe200000018ff */
[----:B-1----:R-:W-:-:S04]  /*4be0*/  FFMA.FTZ R4, R12, c[0x0][0x2d0], -R2 ;  /* 0x0000b4000c047a23 */ /* 0x002fc80000010802 */
[----:B------:R1:W2:Y:S03]  /*4bf0*/  MUFU.EX2 R81, R4 ;  /* 0x0000000400517308 */ /* 0x0002a60000000800 */
[----:B------:R-:W-:Y:S01]  /*4c00*/  HMMA.16816.F32 R60, R8, R34, RZ ;  /* 0x00000022083c723c */ /* 0x000fe200000018ff */
[----:B-1----:R-:W-:Y:S01]  /*4c10*/  FFMA.FTZ R4, R13, c[0x0][0x2d0], -R2 ;  /* 0x0000b4000d047a23 */ /* 0x002fe20000010802 */
[----:B--2---:R-:W-:-:S06]  /*4c20*/  F2FP.PACK_AB R5, R81, R80 ;  /* 0x000000505105723e */ /* 0x004fcc00000000ff */
[C---:B------:R-:W-:Y:S01]  /*4c30*/  HMMA.16816.F32 R12, R8.reuse, R32, RZ ;  /* 0x00000020080c723c */ /* 0x040fe200000018ff */
[----:B------:R1:W2:Y:S07]  /*4c40*/  MUFU.EX2 R83, R4 ;  /* 0x0000000400537308 */ /* 0x0002ae0000000800 */
[----:B------:R-:W-:Y:S01]  /*4c50*/  HMMA.16816.F32 R32, R8, R26, RZ ;  /* 0x0000001a0820723c */ /* 0x000fe200000018ff */
[----:B-1----:R-:W-:Y:S02]  /*4c60*/  F2FP.PACK_AB R4, R124, R116 ;  /* 0x000000747c04723e */ /* 0x002fe400000000ff */
[----:B--2---:R-:W-:-:S07]  /*4c70*/  F2FP.PACK_AB R7, R82, R83 ;  /* 0x000000535207723e */ /* 0x004fce00000000ff */
[C---:B------:R-:W-:Y:S08]  /*4c80*/  HMMA.16816.F32 R48, R4.reuse, R30, R16 ;  /* 0x0000001e0430723c */ /* 0x040ff00000001810 */
[----:B------:R-:W-:Y:S08]  /*4c90*/  HMMA.16816.F32 R148, R4, R68, R12 ;  /* 0x000000440494723c */ /* 0x000ff0000000180c */
[----:B------:R-:W-:Y:S08]  /*4ca0*/  HMMA.16816.F32 R12, R8, R72, RZ ;  /* 0x00000048080c723c */ /* 0x000ff000000018ff */
[----:B------:R-:W-:Y:S01]  /*4cb0*/  HMMA.16816.F32 R156, R4, R28, R20 ;  /* 0x0000001c049c723c */ /* 0x000fe20000001814 */
[----:B------:R-:W-:Y:S01]  /*4cc0*/  IMAD.MOV.U32 R123, RZ, RZ, R50 ;  /* 0x000000ffff7b7224 */ /* 0x000fe200078e0032 */
[----:B------:R-:W-:Y:S01]  /*4cd0*/  MOV R122, R51 ;  /* 0x00000033007a7202 */ /* 0x000fe20000000f00 */
[----:B------:R-:W-:-:S02]  /*4ce0*/  IMAD.MOV.U32 R121, RZ, RZ, R48 ;  /* 0x000000ffff797224 */ /* 0x000fc400078e0030 */
[----:B------:R-:W-:-:S03]  /*4cf0*/  IMAD.MOV.U32 R120, RZ, RZ, R49 ;  /* 0x000000ffff787224 */ /* 0x000fc600078e0031 */
[C---:B------:R-:W-:Y:S08]  /*4d00*/  HMMA.16816.F32 R20, R8.reuse, R64, RZ ;  /* 0x000000400814723c */ /* 0x040ff000000018ff */
[C---:B------:R-:W-:Y:S08]  /*4d10*/  HMMA.16816.F32 R48, R8.reuse, R24, RZ ;  /* 0x000000180830723c */ /* 0x040ff000000018ff */
[C---:B------:R-:W-:Y:S08]  /*4d20*/  HMMA.16816.F32 R28, R8.reuse, R56, RZ ;  /* 0x00000038081c723c */ /* 0x040ff000000018ff */
[----:B------:R-:W-:Y:S08]  /*4d30*/  HMMA.16816.F32 R24, R8, R58, RZ ;  /* 0x0000003a0818723c */ /* 0x000ff000000018ff */
[----:B------:R-:W-:Y:S08]  /*4d40*/  HMMA.16816.F32 R12, R4, R52, R12 ;  /* 0x00000034040c723c */ /* 0x000ff0000000180c */
[C---:B------:R-:W-:Y:S08]  /*4d50*/  HMMA.16816.F32 R56, R8.reuse, R74, RZ ;  /* 0x0000004a0838723c */ /* 0x040ff000000018ff */
[----:B------:R-:W-:Y:S01]  /*4d60*/  HMMA.16816.F32 R16, R8, R66, RZ ;  /* 0x000000420810723c */ /* 0x000fe200000018ff */
[----:B------:R-:W1:Y:S07]  /*4d70*/  LDSM.16.MT88.4 R64, [R241+0x1900] ;  /* 0x00190000f140783b */ /* 0x000e6e0000004200 */
[----:B------:R-:W-:Y:S01]  /*4d80*/  HMMA.16816.F32 R20, R4, R36, R20 ;  /* 0x000000240414723c */ /* 0x000fe20000001814 */
[----:B------:R-:W-:Y:S01]  /*4d90*/  IMAD.MOV.U32 R99, RZ, RZ, R13 ;  /* 0x000000ffff637224 */ /* 0x000fe200078e000d */
[----:B------:R-:W-:Y:S01]  /*4da0*/  MOV R98, R12 ;  /* 0x0000000c00627202 */ /* 0x000fe20000000f00 */
[----:B------:R-:W-:-:S02]  /*4db0*/  IMAD.MOV.U32 R161, RZ, RZ, R14 ;  /* 0x000000ffffa17224 */ /* 0x000fc400078e000e */
[----:B------:R-:W-:-:S03]  /*4dc0*/  IMAD.MOV.U32 R160, RZ, RZ, R15 ;  /* 0x000000ffffa07224 */ /* 0x000fc600078e000f */
[C---:B------:R-:W-:Y:S01]  /*4dd0*/  HMMA.16816.F32 R12, R4.reuse, R54, R56 ;  /* 0x00000036040c723c */ /* 0x040fe20000001838 */
[----:B------:R-:W-:Y:S04]  /*4de0*/  LDSM.16.MT88.4 R52, [R238+0x3100] ;  /* 0x00310000ee34783b */ /* 0x000fe80000004200 */
[----:B------:R-:W-:Y:S03]  /*4df0*/  LDSM.16.MT88.4 R56, [R241+0x3100] ;  /* 0x00310000f138783b */ /* 0x000fe60000004200 */
[C---:B------:R-:W-:Y:S08]  /*4e00*/  HMMA.16816.F32 R24, R4.reuse, R42, R24 ;  /* 0x0000002a0418723c */ /* 0x040ff00000001818 */
[----:B------:R-:W-:Y:S01]  /*4e10*/  MOV R147, R20 ;  /* 0x0000001400937202 */ /* 0x000fe20000000f00 */
[----:B------:R-:W-:Y:S01]  /*4e20*/  IMAD.MOV.U32 R146, RZ, RZ, R21 ;  /* 0x000000ffff927224 */ /* 0x000fe200078e0015 */
[----:B------:R-:W-:Y:S01]  /*4e30*/  MOV R144, R23 ;  /* 0x0000001700907202 */ /* 0x000fe20000000f00 */
[----:B------:R-:W-:Y:S01]  /*4e40*/  IMAD.MOV.U32 R145, RZ, RZ, R22 ;  /* 0x000000ffff917224 */ /* 0x000fe200078e0016 */
[C---:B------:R-:W-:Y:S01]  /*4e50*/  HMMA.16816.F32 R16, R4.reuse, R38, R16 ;  /* 0x000000260410723c */ /* 0x040fe20000001810 */
[----:B------:R-:W2:Y:S03]  /*4e60*/  LDSM.16.MT88.4 R20, [R241+0x2100] ;  /* 0x00210000f114783b */ /* 0x000ea60000004200 */
[----:B------:R-:W-:Y:S01]  /*4e70*/  MOV R135, R12 ;  /* 0x0000000c00877202 */ /* 0x000fe20000000f00 */
[----:B------:R-:W-:Y:S01]  /*4e80*/  IMAD.MOV.U32 R134, RZ, RZ, R13 ;  /* 0x000000ffff867224 */ /* 0x000fe200078e000d */
[----:B------:R-:W-:Y:S01]  /*4e90*/  MOV R130, R15 ;  /* 0x0000000f00827202 */ /* 0x000fe20000000f00 */
[----:B------:R-:W-:Y:S01]  /*4ea0*/  IMAD.MOV.U32 R131, RZ, RZ, R14 ;  /* 0x000000ffff837224 */ /* 0x000fe200078e000e */
[----:B------:R-:W-:Y:S01]  /*4eb0*/  HMMA.16816.F32 R136, R4, R70, R60 ;  /* 0x000000460488723c */ /* 0x000fe2000000183c */
[----:B------:R-:W3:Y:S03]  /*4ec0*/  LDSM.16.MT88.4 R60, [R240+0x1900] ;  /* 0x00190000f03c783b */ /* 0x000ee60000004200 */
[----:B------:R-:W-:Y:S01]  /*4ed0*/  IMAD.MOV.U32 R168, RZ, RZ, R26 ;  /* 0x000000ffffa87224 */ /* 0x000fe200078e001a */
[----:B------:R-:W-:Y:S01]  /*4ee0*/  MOV R127, R27 ;  /* 0x0000001b007f7202 */ /* 0x000fe20000000f00 */
[----:B------:R-:W-:Y:S01]  /*4ef0*/  IMAD.MOV.U32 R126, RZ, RZ, R24 ;  /* 0x000000ffff7e7224 */ /* 0x000fe200078e0018 */
[----:B------:R-:W-:Y:S01]  /*4f00*/  LDSM.16.MT88.4 R36, [R237+0x3900] ;  /* 0x00390000ed24783b */ /* 0x000fe20000004200 */
[----:B-1----:R-:W-:Y:S01]  /*4f10*/  HMMA.16816.F32 R12, R8, R66, RZ ;  /* 0x00000042080c723c */ /* 0x002fe200000018ff */
[----:B------:R-:W-:-:S02]  /*4f20*/  IMAD.MOV.U32 R125, RZ, RZ, R25 ;  /* 0x000000ffff7d7224 */ /* 0x000fc400078e0019 */
[----:B------:R-:W1:Y:S05]  /*4f30*/  LDSM.16.MT88.4 R24, [R237+0x3100] ;  /* 0x00310000ed18783b */ /* 0x000e6a0000004200 */
[----:B------:R-:W-:Y:S01]  /*4f40*/  IMAD.MOV.U32 R172, RZ, RZ, R18 ;  /* 0x000000ffffac7224 */ /* 0x000fe200078e0012 */
[----:B------:R-:W-:Y:S01]  /*4f50*/  MOV R170, R16 ;  /* 0x0000001000aa7202 */ /* 0x000fe20000000f00 */
[----:B------:R-:W-:Y:S01]  /*4f60*/  IMAD.MOV.U32 R171, RZ, RZ, R19 ;  /* 0x000000ffffab7224 */ /* 0x000fe200078e0013 */
[----:B------:R-:W-:Y:S01]  /*4f70*/  HMMA.16816.F32 R92, R4, R46, R32 ;  /* 0x0000002e045c723c */ /* 0x000fe20000001820 */
[----:B------:R-:W-:-:S07]  /*4f80*/  IMAD.MOV.U32 R169, RZ, RZ, R17 ;  /* 0x000000ffffa97224 */ /* 0x000fce00078e0011 */
[----:B------:R-:W-:Y:S08]  /*4f90*/  HMMA.16816.F32 R16, R8, R64, RZ ;  /* 0x000000400810723c */ /* 0x000ff000000018ff */
[C---:B--2---:R-:W-:Y:S08]  /*4fa0*/  HMMA.16816.F32 R12, R4.reuse, R22, R12 ;  /* 0x00000016040c723c */ /* 0x044ff0000000180c */
[----:B------:R-:W-:Y:S01]  /*4fb0*/  HMMA.16816.F32 R28, R4, R40, R28 ;  /* 0x00000028041c723c */ /* 0x000fe2000000181c */
[----:B------:R-:W2:Y:S01]  /*4fc0*/  LDSM.16.MT88.4 R40, [R240+0x2100] ;  /* 0x00210000f028783b */ /* 0x000ea20000004200 */
[----:B------:R-:W-:Y:S01]  /*4fd0*/  MOV R155, R92 ;  /* 0x0000005c009b7202 */ /* 0x000fe20000000f00 */
[----:B------:R-:W-:Y:S01]  /*4fe0*/  IMAD.MOV.U32 R154, RZ, RZ, R93 ;  /* 0x000000ffff9a7224 */ /* 0x000fe200078e005d */
[----:B------:R-:W-:Y:S01]  /*4ff0*/  MOV R152, R95 ;  /* 0x0000005f00987202 */ /* 0x000fe20000000f00 */
[----:B------:R-:W-:-:S03]  /*5000*/  IMAD.MOV.U32 R153, RZ, RZ, R94 ;  /* 0x000000ffff997224 */ /* 0x000fc600078e005e */
[C---:B------:R-:W-:Y:S01]  /*5010*/  HMMA.16816.F32 R140, R4.reuse, R44, R48 ;  /* 0x0000002c048c723c */ /* 0x040fe20000001830 */
[----:B------:R-:W-:Y:S07]  /*5020*/  LDSM.16.MT88.4 R48, [R238+0x3900] ;  /* 0x00390000ee30783b */ /* 0x000fee0000004200 */
[----:B------:R-:W-:Y:S01]  /*5030*/  HMMA.16816.F32 R44, R4, R20, R16 ;  /* 0x00000014042c723c */ /* 0x000fe20000001810 */
[----:B------:R-:W-:Y:S01]  /*5040*/  IMAD.MOV.U32 R93, RZ, RZ, R14 ;  /* 0x000000ffff5d7224 */ /* 0x000fe200078e000e */
[----:B------:R-:W-:Y:S01]  /*5050*/  MOV R92, R15 ;  /* 0x0000000f005c7202 */ /* 0x000fe20000000f00 */
[----:B------:R-:W-:-:S02]  /*5060*/  IMAD.MOV.U32 R67, RZ, RZ, R13 ;  /* 0x000000ffff437224 */ /* 0x000fc400078e000d */
[----:B------:R-:W-:-:S03]  /*5070*/  IMAD.MOV.U32 R66, RZ, RZ, R12 ;  /* 0x000000ffff427224 */ /* 0x000fc600078e000c */
[----:B---3--:R-:W-:Y:S01]  /*5080*/  HMMA.16816.F32 R32, R8, R60, RZ ;  /* 0x0000003c0820723c */ /* 0x008fe200000018ff */
[----:B------:R-:W-:Y:S01]  /*5090*/  IMAD.MOV.U32 R119, RZ, RZ, R30 ;  /* 0x000000ffff777224 */ /* 0x000fe200078e001e */
[----:B------:R-:W-:Y:S01]  /*50a0*/  MOV R111, R28 ;  /* 0x0000001c006f7202 */ /* 0x000fe20000000f00 */
[----:B------:R-:W-:Y:S02]  /*50b0*/  IMAD.MOV.U32 R118, RZ, RZ, R31 ;  /* 0x000000ffff767224 */ /* 0x000fe400078e001f */
[----:B------:R-:W-:-:S03]  /*50c0*/  IMAD.MOV.U32 R103, RZ, RZ, R29 ;  /* 0x000000ffff677224 */ /* 0x000fc600078e001d */
[C---:B-1----:R-:W-:Y:S08]  /*50d0*/  HMMA.16816.F32 R12, R8.reuse, R26, RZ ;  /* 0x0000001a080c723c */ /* 0x042ff000000018ff */
[----:B------:R-:W-:Y:S01]  /*50e0*/  HMMA.16816.F32 R16, R8, R24, RZ ;  /* 0x000000180810723c */ /* 0x000fe200000018ff */
[----:B------:R-:W-:Y:S01]  /*50f0*/  IMAD.MOV.U32 R97, RZ, RZ, R45 ;  /* 0x000000ffff617224 */ /* 0x000fe200078e002d */
[----:B------:R-:W-:Y:S01]  /*5100*/  MOV R95, R47 ;  /* 0x0000002f005f7202 */ /* 0x000fe20000000f00 */
[----:B------:R-:W-:-:S02]  /*5110*/  IMAD.MOV.U32 R96, RZ, RZ, R46 ;  /* 0x000000ffff607224 */ /* 0x000fc400078e002e */
[----:B------:R-:W-:Y:S02]  /*5120*/  IMAD.MOV.U32 R94, RZ, RZ, R44 ;  /* 0x000000ffff5e7224 */ /* 0x000fe400078e002c */
[----:B------:R-:W-:Y:S01]  /*5130*/  LDSM.16.MT88.4 R44, [R241+0x3900] ;  /* 0x00390000f12c783b */ /* 0x000fe20000004200 */
[----:B------:R-:W-:Y:S03]  /*5140*/  HMMA.16816.F32 R28, R8, R62, RZ ;  /* 0x0000003e081c723c */ /* 0x000fe600000018ff */
[----:B------:R-:W1:Y:S05]  /*5150*/  LDSM.16.MT88.4 R60, [R240+0x3100] ;  /* 0x00310000f03c783b */ /* 0x000e6a0000004200 */
[----:B--2---:R-:W-:Y:S01]  /*5160*/  HMMA.16816.F32 R72, R4, R40, R32 ;  /* 0x000000280448723c */ /* 0x004fe20000001820 */
[----:B------:R-:W2:Y:S07]  /*5170*/  LDSM.16.MT88.4 R32, [R237+0x4900] ;  /* 0x00490000ed20783b */ /* 0x000eae0000004200 */
[----:B------:R-:W-:Y:S07]  /*5180*/  HMMA.16816.F32 R24, R8, R54, RZ ;  /* 0x000000360818723c */ /* 0x000fee00000018ff */
[----:B------:R-:W-:Y:S01]  /*5190*/  MOV R55, R95 ;  /* 0x0000005f00377202 */ /* 0x000fe20000000f00 */
[----:B------:R-:W-:Y:S01]  /*51a0*/  HMMA.16816.F32 R12, R4, R38, R12 ;  /* 0x00000026040c723c */ /* 0x000fe2000000180c */
[----:B------:R-:W-:-:S06]  /*51b0*/  IMAD.MOV.U32 R54, RZ, RZ, R96 ;  /* 0x000000ffff367224 */ /* 0x000fcc00078e0060 */
[----:B------:R-:W-:Y:S01]  /*51c0*/  IMAD.MOV.U32 R38, RZ, RZ, R121 ;  /* 0x000000ffff267224 */ /* 0x000fe200078e0079 */
[----:B------:R-:W-:Y:S01]  /*51d0*/  HMMA.16816.F32 R20, R4, R36, R16 ;  /* 0x000000240414723c */ /* 0x000fe20000001810 */
[----:B------:R-:W-:-:S07]  /*51e0*/  MOV R39, R120 ;  /* 0x0000007800277202 */ /* 0x000fce0000000f00 */
[----:B------:R-:W-:Y:S01]  /*51f0*/  HMMA.16816.F32 R68, R4, R42, R28 ;  /* 0x0000002a0444723c */ /* 0x000fe2000000181c */
[----:B------:R-:W3:Y:S07]  /*5200*/  LDSM.16.MT88.4 R40, [R240+0x3900] ;  /* 0x00390000f028783b */ /* 0x000eee0000004200 */
[----:B------:R-:W-:Y:S01]  /*5210*/  HMMA.16816.F32 R16, R8, R58, RZ ;  /* 0x0000003a0810723c */ /* 0x000fe200000018ff */
[----:B------:R-:W-:Y:S01]  /*5220*/  IMAD.MOV.U32 R102, RZ, RZ, R14 ;  /* 0x000000ffff667224 */ /* 0x000fe200078e000e */
[----:B------:R-:W-:Y:S01]  /*5230*/  MOV R100, R12 ;  /* 0x0000000c00647202 */ /* 0x000fe20000000f00 */
[----:B------:R-:W-:-:S02]  /*5240*/  IMAD.MOV.U32 R101, RZ, RZ, R15 ;  /* 0x000000ffff657224 */ /* 0x000fc400078e000f */
[----:B------:R-:W-:Y:S02]  /*5250*/  IMAD.MOV.U32 R0, RZ, RZ, R13 ;  /* 0x000000ffff007224 */ /* 0x000fe400078e000d */
[----:B------:R-:W-:Y:S01]  /*5260*/  IMAD.MOV.U32 R58, RZ, RZ, R93 ;  /* 0x000000ffff3a7224 */ /* 0x000fe200078e005d */
[C---:B------:R-:W-:Y:S01]  /*5270*/  HMMA.16816.F32 R28, R8.reuse, R52, RZ ;  /* 0x00000034081c723c */ /* 0x040fe200000018ff */
[----:B------:R-:W-:Y:S01]  /*5280*/  MOV R59, R92 ;  /* 0x0000005c003b7202 */ /* 0x000fe20000000f00 */
[----:B------:R-:W-:Y:S01]  /*5290*/  IMAD.MOV.U32 R64, RZ, RZ, R23 ;  /* 0x000000ffff407224 */ /* 0x000fe200078e0017 */
[----:B------:R-:W-:Y:S01]  /*52a0*/  MOV R65, R22 ;  /* 0x0000001600417202 */ /* 0x000fe20000000f00 */
[----:B------:R-:W-:Y:S01]  /*52b0*/  IMAD.MOV.U32 R37, RZ, RZ, R21 ;  /* 0x000000ffff257224 */ /* 0x000fe200078e0015 */
[----:B------:R-:W-:Y:S02]  /*52c0*/  MOV R36, R20 ;  /* 0x0000001400247202 */ /* 0x000fe40000000f00 */
[----:B------:R-:W-:Y:S01]  /*52d0*/  IMAD.MOV.U32 R52, RZ, RZ, R94 ;  /* 0x000000ffff347224 */ /* 0x000fe200078e005e */
[----:B-1----:R-:W-:Y:S01]  /*52e0*/  HMMA.16816.F32 R12, R8, R60, RZ ;  /* 0x0000003c080c723c */ /* 0x002fe200000018ff */
[----:B------:R-:W-:-:S06]  /*52f0*/  IMAD.MOV.U32 R53, RZ, RZ, R97 ;  /* 0x000000ffff357224 */ /* 0x000fcc00078e0061 */
[----:B------:R-:W-:Y:S01]  /*5300*/  IMAD.MOV.U32 R60, RZ, RZ, R66 ;  /* 0x000000ffff3c7224 */ /* 0x000fe200078e0042 */
[----:B------:R-:W-:Y:S01]  /*5310*/  HMMA.16816.F32 R92, R4, R50, R24 ;  /* 0x00000032045c723c */ /* 0x000fe20000001818 */
[----:B------:R-:W1:Y:S01]  /*5320*/  LDSM.16.MT88.4 R24, [R237+0x5100] ;  /* 0x00510000ed18783b */ /* 0x000e620000004200 */
[----:B------:R-:W-:Y:S01]  /*5330*/  IMAD.MOV.U32 R61, RZ, RZ, R67 ;  /* 0x000000ffff3d7224 */ /* 0x000fe200078e0043 */
[----:B------:R-:W-:Y:S01]  /*5340*/  MOV R66, R111 ;  /* 0x0000006f00427202 */ /* 0x000fe20000000f00 */
[----:B------:R-:W-:-:S03]  /*5350*/  IMAD.MOV.U32 R67, RZ, RZ, R103 ;  /* 0x000000ffff437224 */ /* 0x000fc600078e0067 */
[----:B------:R-:W-:Y:S01]  /*5360*/  IMAD.MOV.U32 R50, RZ, RZ, R168 ;  /* 0x000000ffff327224 */ /* 0x000fe200078e00a8 */
[----:B------:R-:W-:Y:S01]  /*5370*/  HMMA.16816.F32 R20, R8, R56, RZ ;  /* 0x000000380814723c */ /* 0x000fe200000018ff */
[----:B------:R-:W-:-:S06]  /*5380*/  MOV R51, R127 ;  /* 0x0000007f00337202 */ /* 0x000fcc0000000f00 */
[----:B------:R-:W-:Y:S01]  /*5390*/  IMAD.MOV.U32 R57, RZ, RZ, R99 ;  /* 0x000000ffff397224 */ /* 0x000fe200078e0063 */
[----:B------:R-:W-:Y:S01]  /*53a0*/  MOV R56, R98 ;  /* 0x0000006200387202 */ /* 0x000fe20000000f00 */
[C---:B------:R-:W-:Y:S07]  /*53b0*/  HMMA.16816.F32 R112, R4.reuse, R46, R16 ;  /* 0x0000002e0470723c */ /* 0x040fee0000001810 */
[----:B------:R-:W-:Y:S01]  /*53c0*/  IMAD.MOV.U32 R46, RZ, RZ, R172 ;  /* 0x000000ffff2e7224 */ /* 0x000fe200078e00ac */
[----:B------:R-:W-:Y:S01]  /*53d0*/  HMMA.16816.F32 R96, R4, R48, R28 ;  /* 0x000000300460723c */ /* 0x000fe2000000181c */
[----:B------:R-:W4:Y:S01]  /*53e0*/  LDSM.16.MT88.4 R28, [R238+0x4900] ;  /* 0x00490000ee1c783b */ /* 0x000f220000004200 */
[----:B------:R-:W-:-:S05]  /*53f0*/  IMAD.MOV.U32 R47, RZ, RZ, R171 ;  /* 0x000000ffff2f7224 */ /* 0x000fca00078e00ab */
[----:B------:R-:W-:Y:S01]  /*5400*/  IMAD.MOV.U32 R48, RZ, RZ, R126 ;  /* 0x000000ffff307224 */ /* 0x000fe200078e007e */
[----:B--2---:R-:W-:Y:S01]  /*5410*/  HMMA.16816.F32 R16, R8, R32, RZ ;  /* 0x000000200810723c */ /* 0x004fe200000018ff */
[----:B------:R-:W-:-:S06]  /*5420*/  IMAD.MOV.U32 R49, RZ, RZ, R125 ;  /* 0x000000ffff317224 */ /* 0x000fcc00078e007d */
[----:B------:R-:W-:Y:S01]  /*5430*/  IMAD.MOV.U32 R32, RZ, RZ, R102 ;  /* 0x000000ffff207224 */ /* 0x000fe200078e0066 */
[----:B---3--:R-:W-:Y:S01]  /*5440*/  HMMA.16816.F32 R104, R4, R40, R12 ;  /* 0x000000280468723c */ /* 0x008fe2000000180c */
[----:B------:R-:W-:-:S06]  /*5450*/  MOV R33, R101 ;  /* 0x0000006500217202 */ /* 0x000fcc0000000f00 */
[----:B------:R-:W-:Y:S01]  /*5460*/  MOV R40, R65 ;  /* 0x0000004100287202 */ /* 0x000fe20000000f00 */
[----:B------:R-:W-:Y:S01]  /*5470*/  HMMA.16816.F32 R12, R8, R34, RZ ;  /* 0x00000022080c723c */ /* 0x000fe200000018ff */
[----:B------:R-:W-:Y:S02]  /*5480*/  IMAD.MOV.U32 R41, RZ, RZ, R64 ;  /* 0x000000ffff297224 */ /* 0x000fe400078e0040 */
[----:B------:R-:W-:Y:S02]  /*5490*/  IMAD.MOV.U32 R64, RZ, RZ, R119 ;  /* 0x000000ffff407224 */ /* 0x000fe400078e0077 */
[----:B------:R-:W-:Y:S02]  /*54a0*/  IMAD.MOV.U32 R65, RZ, RZ, R118 ;  /* 0x000000ffff417224 */ /* 0x000fe400078e0076 */
[----:B------:R-:W-:Y:S01]  /*54b0*/  IMAD.MOV.U32 R35, RZ, RZ, R0 ;  /* 0x000000ffff237224 */ /* 0x000fe200078e0000 */
[----:B-1----:R-:W-:Y:S01]  /*54c0*/  HMMA.16816.F32 R172, R4, R24, R16 ;  /* 0x0000001804ac723c */ /* 0x002fe20000001810 */
[----:B------:R-:W1:Y:S01]  /*54d0*/  LDSM.16.MT88.4 R16, [R238+0x5100] ;  /* 0x00510000ee10783b */ /* 0x000e620000004200 */
[----:B------:R-:W-:-:S02]  /*54e0*/  FADD.FTZ R0, R110, R109 ;  /* 0x0000006d6e007221 */ /* 0x000fc40000010000 */
[----:B------:R-:W-:Y:S02]  /*54f0*/  IMAD.MOV.U32 R34, RZ, RZ, R100 ;  /* 0x000000ffff227224 */ /* 0x000fe400078e0064 */
[----:B------:R-:W-:Y:S02]  /*5500*/  FADD.FTZ R0, R108, R0 ;  /* 0x000000006c007221 */ /* 0x000fe40000010000 */
[----:B------:R-:W-:Y:S02]  /*5510*/  HMMA.16816.F32 R176, R4, R44, R20 ;  /* 0x0000002c04b0723c */ /* 0x000fe40000001814 */
[----:B------:R-:W-:-:S04]  /*5520*/  FADD.FTZ R0, R117, R0 ;  /* 0x0000000075007221 */ /* 0x000fc80000010000 */
[----:B------:R-:W-:Y:S01]  /*5530*/  FADD.FTZ R0, R116, R0 ;  /* 0x0000000074007221 */ /* 0x000fe20000010000 */
[----:B------:R-:W-:Y:S01]  /*5540*/  MOV R44, R170 ;  /* 0x000000aa002c7202 */ /* 0x000fe20000000f00 */
[----:B------:R-:W-:Y:S01]  /*5550*/  HMMA.16816.F32 R20, R8, R62, RZ ;  /* 0x0000003e0814723c */ /* 0x000fe200000018ff */
[----:B------:R-:W-:Y:S02]  /*5560*/  IMAD.MOV.U32 R45, RZ, RZ, R169 ;  /* 0x000000ffff2d7224 */ /* 0x000fe400078e00a9 */
[----:B------:R-:W-:Y:S02]  /*5570*/  FADD.FTZ R24, R124, R0 ;  /* 0x000000007c187221 */ /* 0x000fe40000010000 */
[----:B------:R-:W-:Y:S01]  /*5580*/  FADD.FTZ R0, R77, R76 ;  /* 0x0000004c4d007221 */ /* 0x000fe20000010000 */
[----:B------:R-:W-:Y:S01]  /*5590*/  MOV R76, R34 ;  /* 0x00000022004c7202 */ /* 0x000fe20000000f00 */
[----:B------:R-:W-:Y:S01]  /*55a0*/  IMAD.MOV.U32 R63, RZ, RZ, R37 ;  /* 0x000000ffff3f7224 */ /* 0x000fe200078e0025 */
[----:B------:R-:W-:Y:S01]  /*55b0*/  MOV R62, R36 ;  /* 0x00000024003e7202 */ /* 0x000fe20000000f00 */
[----:B------:R-:W-:Y:S01]  /*55c0*/  IMAD.MOV.U32 R37, RZ, RZ, R122 ;  /* 0x000000ffff257224 */ /* 0x000fe200078e007a */
[----:B------:R-:W-:Y:S01]  /*55d0*/  MOV R36, R123 ;  /* 0x0000007b00247202 */ /* 0x000fe20000000f00 */
[----:B------:R-:W-:Y:S01]  /*55e0*/  FADD.FTZ R0, R78, R0 ;  /* 0x000000004e007221 */ /* 0x000fe20000010000 */
[----:B------:R-:W-:Y:S01]  /*55f0*/  HMMA.16816.F32 R120, R4, R26, R12 ;  /* 0x0000001a0478723c */ /* 0x000fe2000000180c */
[----:B------:R-:W-:-:S02]  /*5600*/  IMAD.MOV.U32 R78, RZ, RZ, R32 ;  /* 0x000000ffff4e7224 */ /* 0x000fc400078e0020 */
[----:B------:R-:W-:Y:S01]  /*5610*/  IMAD.MOV.U32 R32, RZ, RZ, R62 ;  /* 0x000000ffff207224 */ /* 0x000fe200078e003e */
[----:B------:R-:W-:Y:S01]  /*5620*/  MOV R62, R40 ;  /* 0x00000028003e7202 */ /* 0x000fe20000000f00 */
[----:B------:R-:W-:Y:S02]  /*5630*/  IMAD.MOV.U32 R77, RZ, RZ, R35 ;  /* 0x000000ffff4d7224 */ /* 0x000fe400078e0023 */
[----:B------:R-:W-:Y:S01]  /*5640*/  FADD.FTZ R24, R128, R24 ;  /* 0x0000001880187221 */ /* 0x000fe20000010000 */
[----:B----4-:R-:W-:Y:S08]  /*5650*/  HMMA.16816.F32 R12, R8, R28, RZ ;  /* 0x0000001c080c723c */ /* 0x010ff000000018ff */
[----:B------:R-:W-:Y:S01]  /*5660*/  HMMA.16816.F32 R100, R4, R42, R20 ;  /* 0x0000002a0464723c */ /* 0x000fe20000001814 */
[----:B------:R-:W2:Y:S01]  /*5670*/  LDSM.16.MT88.4 R20, [R241+0x4900] ;  /* 0x00490000f114783b */ /* 0x000ea20000004200 */
[----:B------:R-:W-:-:S02]  /*5680*/  IMAD.MOV.U32 R34, RZ, RZ, R36 ;  /* 0x000000ffff227224 */ /* 0x000fc400078e0024 */
[----:B------:R-:W-:Y:S11]  /*5690*/  IMAD.MOV.U32 R40, RZ, RZ, R58 ;  /* 0x000000ffff287224 */ /* 0x000ff600078e003a */
[----:B------:R-:W-:Y:S01]  /*56a0*/  @!UPT UIADD3 URZ, URZ, URZ, URZ ;  /* 0x0000003f3f3ff290 */ /* 0x000fe2000fffe03f */
[----:B-1----:R-:W-:Y:S01]  /*56b0*/  HMMA.16816.F32 R108, R4, R16, R12 ;  /* 0x00000010046c723c */ /* 0x002fe2000000180c */
[----:B------:R-:W-:Y:S01]  /*56c0*/  MOV R35, R37 ;  /* 0x0000002500237202 */ /* 0x000fe20000000f00 */
[----:B------:R-:W-:Y:S01]  /*56d0*/  IMAD.MOV.U32 R28, RZ, RZ, R155 ;  /* 0x000000ffff1c7224 */ /* 0x000fe200078e009b */
[----:B------:R-:W-:Y:S02]  /*56e0*/  MOV R36, R147 ;  /* 0x0000009300247202 */ /* 0x000fe40000000f00 */
[----:B------:R-:W-:Y:S01]  /*56f0*/  MOV R29, R154 ;  /* 0x0000009a001d7202 */ /* 0x000fe20000000f00 */
[----:B------:R-:W-:Y:S02]  /*5700*/  IMAD.MOV.U32 R43, RZ, RZ, R65 ;  /* 0x000000ffff2b7224 */ /* 0x000fe400078e0041 */
[----:B------:R-:W-:Y:S01]  /*5710*/  HMMA.16816.F32 R12, R8, R30, RZ ;  /* 0x0000001e080c723c */ /* 0x000fe200000018ff */
[----:B------:R-:W-:Y:S01]  /*5720*/  MOV R42, R64 ;  /* 0x00000040002a7202 */ /* 0x000fe20000000f00 */
[----:B------:R-:W-:Y:S11]  /*5730*/  IMAD.MOV.U32 R58, RZ, RZ, R161 ;  /* 0x000000ffff3a7224 */ /* 0x000ff600078e00a1 */
[----:B------:R-:W-:Y:S11]  /*5740*/  @!UPT UIADD3 URZ, URZ, URZ, URZ ;  /* 0x0000003f3f3ff290 */ /* 0x000ff6000fffe03f */
[----:B------:R-:W-:Y:S01]  /*5750*/  HMMA.16816.F32 R116, R4, R18, R12 ;  /* 0x000000120474723c */ /* 0x000fe2000000180c */
[----:B------:R-:W1:Y:S01]  /*5760*/  LDSM.16.MT88.4 R16, [R241+0x5100] ;  /* 0x00510000f110783b */ /* 0x000e620000004200 */
[----:B------:R-:W-:Y:S02]  /*5770*/  IMAD.MOV.U32 R37, RZ, RZ, R146 ;  /* 0x000000ffff257224 */ /* 0x000fe400078e0092 */
[----:B------:R-:W-:Y:S01]  /*5780*/  IMAD.MOV.U32 R30, RZ, RZ, R153 ;  /* 0x000000ffff1e7224 */ /* 0x000fe200078e0099 */
[----:B------:R-:W-:Y:S01]  /*5790*/  MOV R65, R134 ;  /* 0x0000008600417202 */ /* 0x000fe20000000f00 */
[----:B------:R-:W-:Y:S01]  /*57a0*/  IMAD.MOV.U32 R31, RZ, RZ, R152 ;  /* 0x000000ffff1f7224 */ /* 0x000fe200078e0098 */
[----:B------:R3:W5:Y:S01]  /*57b0*/  LDL.LU R161, [R1+0x74] ;  /* 0x0000740001a17983 */ /* 0x0007620000300800 */
[----:B--2---:R-:W-:Y:S03]  /*57c0*/  HMMA.16816.F32 R12, R8, R20, RZ ;  /* 0x00000014080c723c */ /* 0x004fe600000018ff */
[----:B------:R-:W-:Y:S04]  /*57d0*/  LDSM.16.MT88.4 R152, [R237+0x1100] ;  /* 0x00110000ed98783b */ /* 0x000fe80000004200 */
[----:B------:R-:W-:Y:S01]  /*57e0*/  FADD.FTZ R20, R79, R0 ;  /* 0x000000004f147221 */ /* 0x000fe20000010000 */
[----:B------:R-:W-:Y:S01]  /*57f0*/  MOV R79, R33 ;  /* 0x00000021004f7202 */ /* 0x000fe20000000f00 */
[----:B------:R-:W-:-:S02]  /*5800*/  IMAD.MOV.U32 R33, RZ, RZ, R63 ;  /* 0x000000ffff217224 */ /* 0x000fc400078e003f */
[----:B------:R-:W-:Y:S11]  /*5810*/  FFMA.FTZ R21, R89, c[0x0][0x2d0], -R3 ;  /* 0x0000b40059157a23 */ /* 0x000ff60000010803 */
[----:B------:R-:W-:Y:S02]  /*5820*/  @!UPT UIADD3 URZ, URZ, URZ, URZ ;  /* 0x0000003f3f3ff290 */ /* 0x000fe4000fffe03f */
[----:B-1----:R-:W-:Y:S01]  /*5830*/  HMMA.16816.F32 R168, R4, R16, R12 ;  /* 0x0000001004a8723c */ /* 0x002fe2000000180c */
[----:B------:R-:W-:Y:S02]  /*5840*/  FFMA.FTZ R0, R84, c[0x0][0x2d0], -R2 ;  /* 0x0000b40054007a23 */ /* 0x000fe40000010802 */
[----:B------:R-:W-:Y:S02]  /*5850*/  IMAD.MOV.U32 R63, RZ, RZ, R41 ;  /* 0x000000ffff3f7224 */ /* 0x000fe400078e0029 */
[----:B------:R-:W-:Y:S01]  /*5860*/  IMAD.MOV.U32 R89, RZ, RZ, R33 ;  /* 0x000000ffff597224 */ /* 0x000fe200078e0021 */
[----:B------:R-:W-:Y:S02]  /*5870*/  MUFU.EX2 R21, R21 ;  /* 0x0000001500157308 */ /* 0x000fe40000000800 */
[----:B------:R-:W-:Y:S01]  /*5880*/  HMMA.16816.F32 R12, R8, R22, RZ ;  /* 0x00000016080c723c */ /* 0x000fe200000018ff */
[----:B------:R-:W-:Y:S01]  /*5890*/  IMAD.MOV.U32 R33, RZ, RZ, R39 ;  /* 0x000000ffff217224 */ /* 0x000fe200078e0027 */
[----:B------:R-:W-:-:S05]  /*58a0*/  MOV R41, R59 ;  /* 0x0000003b00297202 */ /* 0x000fca0000000f00 */
[--C-:B------:R-:W-:Y:S02]  /*58b0*/  FFMA.FTZ R22, R90, c[0x0][0x2d0], -R3.reuse ;  /* 0x0000b4005a167a23 */ /* 0x100fe40000010803 */
[--C-:B------:R-:W-:Y:S11]  /*58c0*/  FFMA.FTZ R23, R91, c[0x0][0x2d0], -R3.reuse ;  /* 0x0000b4005b177a23 */ /* 0x100ff60000010803 */
[----:B------:R-:W-:Y:S04]  /*58d0*/  @!UPT UIADD3 URZ, URZ, URZ, URZ ;  /* 0x0000003f3f3ff290 */ /* 0x000fe8000fffe03f */
[----:B------:R-:W-:Y:S01]  /*58e0*/  HMMA.16816.F32 R124, R4, R18, R12 ;  /* 0x00000012047c723c */ /* 0x000fe2000000180c */
[----:B------:R-:W1:Y:S01]  /*58f0*/  LDSM.16.MT88.4 R12, [R240+0x4900] ;  /* 0x00490000f00c783b */ /* 0x000e620000004200 */
[----:B------:R-:W-:Y:S01]  /*5900*/  MOV R39, R144 ;  /* 0x0000009000277202 */ /* 0x000fe20000000f00 */
[----:B------:R-:W-:-:S05]  /*5910*/  FFMA.FTZ R3, R87, c[0x0][0x2d0], -R3 ;  /* 0x0000b40057037a23 */ /* 0x000fca0000010803 */
[C---:B-1----:R-:W-:Y:S08]  /*5920*/  HMMA.16816.F32 R16, R8.reuse, R12, RZ ;  /* 0x0000000c0810723c */ /* 0x042ff000000018ff */
[----:B------:R-:W-:Y:S01]  /*5930*/  HMMA.16816.F32 R8, R8, R14, RZ ;  /* 0x0000000e0808723c */ /* 0x000fe200000018ff */
[----:B------:R-:W1:Y:S01]  /*5940*/  LDSM.16.MT88.4 R12, [R240+0x5100] ;  /* 0x00510000f00c783b */ /* 0x000e620000004200 */
[----:B------:R-:W-:Y:S01]  /*5950*/  IMAD.MOV.U32 R90, RZ, RZ, R62 ;  /* 0x000000ffff5a7224 */ /* 0x000fe200078e003e */
[----:B------:R-:W-:Y:S01]  /*5960*/  MOV R91, R63 ;  /* 0x0000003f005b7202 */ /* 0x000fe20000000f00 */
[----:B------:R-:W-:Y:S11]  /*5970*/  IMAD.MOV.U32 R62, RZ, RZ, R40 ;  /* 0x000000ffff3e7224 */ /* 0x000ff600078e0028 */
[----:B------:R-:W-:Y:S01]  /*5980*/  @!UPT UIADD3 URZ, URZ, URZ, URZ ;  /* 0x0000003f3f3ff290 */ /* 0x000fe2000fffe03f */
[C---:B-1----:R-:W-:Y:S08]  /*5990*/  HMMA.16816.F32 R16, R4.reuse, R12, R16 ;  /* 0x0000000c0410723c */ /* 0x042ff00000001810 */
[----:B------:R-:W-:Y:S07]  /*59a0*/  HMMA.16816.F32 R12, R4, R14, R8 ;  /* 0x0000000e040c723c */ /* 0x000fee0000001808 */
[----:B------:R-:W-:Y:S01]  /*59b0*/  FFMA.FTZ R4, R88, c[0x0][0x2d0], -R2 ;  /* 0x0000b40058047a23 */ /* 0x000fe20000010802 */
[----:B------:R-:W-:-:S02]  /*59c0*/  MOV R88, R32 ;  /* 0x0000002000587202 */ /* 0x000fc40000000f00 */
[----:B------:R-:W-:Y:S01]  /*59d0*/  MOV R32, R38 ;  /* 0x0000002600207202 */ /* 0x000fe20000000f00 */
[----:B------:R-:W-:Y:S02]  /*59e0*/  IMAD.MOV.U32 R38, RZ, RZ, R145 ;  /* 0x000000ffff267224 */ /* 0x000fe400078e0091 */
[----:B------:R-:W1:Y:S01]  /*59f0*/  LDSM.16.MT88.4 R144, [R238+0x1100] ;  /* 0x00110000ee90783b */ /* 0x000e620000004200 */
[----:B------:R2:W-:Y:S08]  /*5a00*/  MUFU.EX2 R7, R0 ;  /* 0x0000000000077308 */ /* 0x0005f00000000800 */
[----:B------:R-:W-:Y:S01]  /*5a10*/  MUFU.EX2 R8, R22 ;  /* 0x0000001600087308 */ /* 0x000fe20000000800 */
[----:B--2---:R-:W-:-:S02]  /*5a20*/  FFMA.FTZ R0, R86, c[0x0][0x2d0], -R2 ;  /* 0x0000b40056007a23 */ /* 0x004fc40000010802 */
[----:B------:R-:W-:-:S05]  /*5a30*/  FFMA.FTZ R2, R85, c[0x0][0x2d0], -R2 ;  /* 0x0000b40055027a23 */ /* 0x000fca0000010802 */
[----:B------:R-:W-:Y:S08]  /*5a40*/  MUFU.EX2 R5, R4 ;  /* 0x0000000400057308 */ /* 0x000ff00000000800 */
[----:B------:R-:W2:Y:S08]  /*5a50*/  MUFU.EX2 R9, R23 ;  /* 0x0000001700097308 */ /* 0x000eb00000000800 */
[----:B------:R4:W1:Y:S08]  /*5a60*/  MUFU.EX2 R22, R3 ;  /* 0x0000000300167308 */ /* 0x0008700000000800 */
[----:B------:R-:W1:Y:S08]  /*5a70*/  MUFU.EX2 R6, R0 ;  /* 0x0000000000067308 */ /* 0x000e700000000800 */
[----:B------:R-:W3:Y:S01]  /*5a80*/  MUFU.EX2 R4, R2 ;  /* 0x0000000200047308 */ /* 0x000ee20000000800 */
[----:B------:R-:W-:-:S02]  /*5a90*/  IMAD.MOV.U32 R63, RZ, RZ, R41 ;  /* 0x000000ffff3f7224 */ /* 0x000fc400078e0029 */
[----:B------:R-:W-:Y:S02]  /*5aa0*/  IMAD.MOV.U32 R40, RZ, RZ, R66 ;  /* 0x000000ffff287224 */ /* 0x000fe400078e0042 */
[----:B------:R-:W-:Y:S01]  /*5ab0*/  IMAD.MOV.U32 R41, RZ, RZ, R67 ;  /* 0x000000ffff297224 */ /* 0x000fe200078e0043 */
[----:B------:R-:W-:Y:S01]  /*5ac0*/  MOV R67, R130 ;  /* 0x0000008200437202 */ /* 0x000fe20000000f00 */
[----:B------:R-:W-:Y:S01]  /*5ad0*/  IMAD.MOV.U32 R66, RZ, RZ, R131 ;  /* 0x000000ffff427224 */ /* 0x000fe200078e0083 */
[----:B--2---:R-:W-:Y:S01]  /*5ae0*/  F2FP.PACK_AB R128, R8, R9 ;  /* 0x000000090880723e */ /* 0x004fe200000000ff */
[----:B----4-:R-:W-:Y:S01]  /*5af0*/  FADD.FTZ R3, R129, R24 ;  /* 0x0000001881037221 */ /* 0x010fe20000010000 */
[----:B-1----:R-:W-:Y:S02]  /*5b00*/  F2FP.PACK_AB R130, R22, R21 ;  /* 0x000000151682723e */ /* 0x002fe400000000ff */
[----:B------:R-:W-:Y:S02]  /*5b10*/  F2FP.PACK_AB R129, R6, R7 ;  /* 0x000000070681723e */ /* 0x000fe400000000ff */
[----:B---3--:R-:W-:-:S07]  /*5b20*/  F2FP.PACK_AB R131, R4, R5 ;  /* 0x000000050483723e */ /* 0x008fce00000000ff */
[C---:B------:R-:W-:Y:S08]  /*5b30*/  HMMA.16816.F32 R148, R128.reuse, R144, R148 ;  /* 0x000000908094723c */ /* 0x040ff00000001894 */
[C---:B------:R-:W-:Y:S01]  /*5b40*/  HMMA.16816.F32 R144, R128.reuse, R146, R136 ;  /* 0x000000928090723c */ /* 0x040fe20000001888 */
[----:B------:R-:W1:Y:S07]  /*5b50*/  LDSM.16.MT88.4 R136, [R241+0x1100] ;  /* 0x00110000f188783b */ /* 0x000e6e0000004200 */
[C---:B------:R-:W-:Y:S08]  /*5b60*/  HMMA.16816.F32 R156, R128.reuse, R152, R156 ;  /* 0x00000098809c723c */ /* 0x040ff0000000189c */
[C---:B------:R-:W-:Y:S01]  /*5b70*/  HMMA.16816.F32 R152, R128.reuse, R154, R32 ;  /* 0x0000009a8098723c */ /* 0x040fe20000001820 */
[----:B------:R-:W2:Y:S07]  /*5b80*/  LDSM.16.MT88.4 R32, [R240+0x1100] ;  /* 0x00110000f020783b */ /* 0x000eae0000004200 */
[C---:B-1----:R-:W-:Y:S08]  /*5b90*/  HMMA.16816.F32 R140, R128.reuse, R136, R140 ;  /* 0x00000088808c723c */ /* 0x042ff0000000188c */
[C---:B------:R-:W-:Y:S08]  /*5ba0*/  HMMA.16816.F32 R136, R128.reuse, R138, R28 ;  /* 0x0000008a8088723c */ /* 0x040ff0000000181c */
[C---:B--2---:R-:W-:Y:S01]  /*5bb0*/  HMMA.16816.F32 R28, R128.reuse, R32, R40 ;  /* 0x00000020801c723c */ /* 0x044fe20000001828 */
[----:B------:R-:W1:Y:S07]  /*5bc0*/  LDSM.16.MT88.4 R40, [R237+0x2900] ;  /* 0x00290000ed28783b */ /* 0x000e6e0000004200 */
[----:B------:R-:W-:Y:S01]  /*5bd0*/  HMMA.16816.F32 R32, R128, R34, R48 ;  /* 0x000000228020723c */ /* 0x000fe20000001830 */
[----:B------:R-:W2:Y:S01]  /*5be0*/  LDSM.16.MT88.4 R48, [R238+0x2900] ;  /* 0x00290000ee30783b */ /* 0x000ea20000004200 */
[----:B------:R-:W-:-:S02]  /*5bf0*/  IMAD.MOV.U32 R59, RZ, RZ, R160 ;  /* 0x000000ffff3b7224 */ /* 0x000fc400078e00a0 */
[----:B------:R-:W-:Y:S01]  /*5c00*/  IMAD.MOV.U32 R64, RZ, RZ, R135 ;  /* 0x000000ffff407224 */ /* 0x000fe200078e0087 */
[----:B------:R3:W5:Y:S03]  /*5c10*/  LDL.LU R160, [R1+0x70] ;  /* 0x0000700001a07983 */ /* 0x0007660000300800 */
[C---:B-1----:R-:W-:Y:S08]  /*5c20*/  HMMA.16816.F32 R36, R128.reuse, R40, R36 ;  /* 0x000000288024723c */ /* 0x042ff00000001824 */
[C---:B------:R-:W-:Y:S08]  /*5c30*/  HMMA.16816.F32 R40, R128.reuse, R42, R44 ;  /* 0x0000002a8028723c */ /* 0x040ff0000000182c */
[C---:B--2---:R-:W-:Y:S01]  /*5c40*/  HMMA.16816.F32 R44, R128.reuse, R48, R56 ;  /* 0x00000030802c723c */ /* 0x044fe20000001838 */
[----:B------:R-:W1:Y:S07]  /*5c50*/  LDSM.16.MT88.4 R56, [R241+0x2900] ;  /* 0x00290000f138783b */ /* 0x000e6e0000004200 */
[----:B------:R-:W-:Y:S01]  /*5c60*/  HMMA.16816.F32 R48, R128, R50, R64 ;  /* 0x000000328030723c */ /* 0x000fe20000001840 */
[----:B------:R-:W2:Y:S01]  /*5c70*/  LDSM.16.MT88.4 R64, [R240+0x2900] ;  /* 0x00290000f040783b */ /* 0x000ea20000004200 */
[----:B------:R-:W-:-:S04]  /*5c80*/  FADD.FTZ R0, R80, R20 ;  /* 0x0000001450007221 */ /* 0x000fc80000010000 */
[----:B------:R-:W-:-:S04]  /*5c90*/  FADD.FTZ R0, R81, R0 ;  /* 0x0000000051007221 */ /* 0x000fc80000010000 */
[----:B------:R-:W-:-:S04]  /*5ca0*/  FADD.FTZ R2, R83, R0 ;  /* 0x0000000053027221 */ /* 0x000fc80000010000 */
[----:B------:R-:W-:Y:S02]  /*5cb0*/  FADD.FTZ R2, R82, R2 ;  /* 0x0000000252027221 */ /* 0x000fe40000010000 */
[----:B------:R-:W-:Y:S01]  /*5cc0*/  LDSM.16.MT88.4 R80, [R238+0x4100] ;  /* 0x00410000ee50783b */ /* 0x000fe20000004200 */
[C---:B-1----:R-:W-:Y:S08]  /*5cd0*/  HMMA.16816.F32 R52, R128.reuse, R56, R52 ;  /* 0x000000388034723c */ /* 0x042ff00000001834 */
[C---:B------:R-:W-:Y:S08]  /*5ce0*/  HMMA.16816.F32 R56, R128.reuse, R58, R60 ;  /* 0x0000003a8038723c */ /* 0x040ff0000000183c */
[C---:B--2---:R-:W-:Y:S01]  /*5cf0*/  HMMA.16816.F32 R60, R128.reuse, R64, R72 ;  /* 0x00000040803c723c */ /* 0x044fe20000001848 */
[----:B------:R-:W1:Y:S07]  /*5d00*/  LDSM.16.MT88.4 R72, [R237+0x4100] ;  /* 0x00410000ed48783b */ /* 0x000e6e0000004200 */
[C---:B------:R-:W-:Y:S08]  /*5d10*/  HMMA.16816.F32 R64, R128.reuse, R66, R68 ;  /* 0x000000428040723c */ /* 0x040ff00000001844 */
[C---:B-1----:R-:W-:Y:S01]  /*5d20*/  HMMA.16816.F32 R68, R128.reuse, R72, R88 ;  /* 0x000000488044723c */ /* 0x042fe20000001858 */
[----:B------:R-:W-:Y:S07]  /*5d30*/  LDSM.16.MT88.4 R88, [R241+0x4100] ;  /* 0x00410000f158783b */ /* 0x000fee0000004200 */
[C---:B------:R-:W-:Y:S08]  /*5d40*/  HMMA.16816.F32 R72, R128.reuse, R74, R76 ;  /* 0x0000004a8048723c */ /* 0x040ff0000000184c */
[C---:B------:R-:W-:Y:S01]  /*5d50*/  HMMA.16816.F32 R76, R128.reuse, R80, R96 ;  /* 0x00000050804c723c */ /* 0x040fe20000001860 */
[----:B------:R-:W1:Y:S07]  /*5d60*/  LDSM.16.MT88.4 R96, [R240+0x4100] ;  /* 0x00410000f060783b */ /* 0x000e6e0000004200 */
[C---:B------:R-:W-:Y:S08]  /*5d70*/  HMMA.16816.F32 R80, R128.reuse, R82, R92 ;  /* 0x000000528050723c */ /* 0x040ff0000000185c */
[----:B-1----:R-:W-:Y:S01]  /*5d80*/  HMMA.16816.F32 R92, R128, R96, R104 ;  /* 0x00000060805c723c */ /* 0x002fe20000001868 */
[----:B------:R-:W1:Y:S01]  /*5d90*/  LDSM.16.MT88.4 R104, [R237+0x5900] ;  /* 0x00590000ed68783b */ /* 0x000e620000004200 */
[----:B------:R-:W-:-:S06]  /*5da0*/  FADD.FTZ R0, R9, R3 ;  /* 0x0000000309007221 */ /* 0x000fcc0000010000 */
[C---:B------:R-:W-:Y:S01]  /*5db0*/  HMMA.16816.F32 R84, R128.reuse, R88, R176 ;  /* 0x000000588054723c */ /* 0x040fe200000018b0 */
[----:B------:R-:W-:Y:S02]  /*5dc0*/  FADD.FTZ R0, R8, R0 ;  /* 0x0000000008007221 */ /* 0x000fe40000010000 */
[----:B------:R-:W-:Y:S05]  /*5dd0*/  LDSM.16.MT88.4 R8, [R240+0x5900] ;  /* 0x00590000f008783b */ /* 0x000fea0000004200 */
[C---:B------:R-:W-:Y:S01]  /*5de0*/  HMMA.16816.F32 R88, R128.reuse, R90, R112 ;  /* 0x0000005a8058723c */ /* 0x040fe20000001870 */
[----:B------:R-:W2:Y:S07]  /*5df0*/  LDSM.16.MT88.4 R112, [R238+0x5900] ;  /* 0x00590000ee70783b */ /* 0x000eae0000004200 */
[----:B------:R-:W-:Y:S01]  /*5e00*/  HMMA.16816.F32 R96, R128, R98, R100 ;  /* 0x000000628060723c */ /* 0x000fe20000001864 */
[----:B------:R-:W-:-:S07]  /*5e10*/  FADD.FTZ R7, R7, R2 ;  /* 0x0000000207077221 */ /* 0x000fce0000010000 */
[C---:B-1----:R-:W-:Y:S08]  /*5e20*/  HMMA.16816.F32 R100, R128.reuse, R104, R172 ;  /* 0x000000688064723c */ /* 0x042ff000000018ac */
[----:B------:R-:W-:Y:S01]  /*5e30*/  HMMA.16816.F32 R104, R128, R106, R120 ;  /* 0x0000006a8068723c */ /* 0x000fe20000001878 */
[----:B------:R-:W1:Y:S01]  /*5e40*/  LDSM.16.MT88.4 R120, [R241+0x5900] ;  /* 0x00590000f178783b */ /* 0x000e620000004200 */
[----:B------:R-:W-:-:S02]  /*5e50*/  FADD.FTZ R6, R6, R7 ;  /* 0x0000000706067221 */ /* 0x000fc40000010000 */
[----:B------:R-:W-:Y:S02]  /*5e60*/  FADD.FTZ R0, R21, R0 ;  /* 0x0000000015007221 */ /* 0x000fe40000010000 */
[----:B------:R-:W-:Y:S02]  /*5e70*/  FADD.FTZ R5, R5, R6 ;  /* 0x0000000605057221 */ /* 0x000fe40000010000 */
[----:B------:R-:W-:Y:S02]  /*5e80*/  FADD.FTZ R2, R22, R0 ;  /* 0x0000000016027221 */ /* 0x000fe40000010000 */
[----:B------:R-:W-:Y:S01]  /*5e90*/  FADD.FTZ R0, R4, R5 ;  /* 0x0000000504007221 */ /* 0x000fe20000010000 */
[----:B------:R-:W-:Y:S02]  /*5ea0*/  UIMAD.WIDE.U32 UR28, UR26, UR4, URZ ;  /* 0x000000041a1c72a5 */ /* 0x000fe4000f8e003f */
[----:B------:R3:W-:Y:S04]  /*5eb0*/  STL [R1+0x44], R2 ;  /* 0x0000440201007387 */ /* 0x0007e80000100800 */
[----:B------:R3:W-:Y:S01]  /*5ec0*/  STL [R1+0x4c], R0 ;  /* 0x00004c0001007387 */ /* 0x0007e20000100800 */
[----:B------:R-:W-:Y:S01]  /*5ed0*/  PLOP3.LUT P0, PT, PT, PT, UP6, 0x40, 0x0 ;  /* 0x000000000000781c */ /* 0x000fe20003f0e868 */
[----:B------:R-:W-:-:S02]  /*5ee0*/  @UP5 UMOV UR27, UR29 ;  /* 0x0000001d001b5c82 */ /* 0x000fc40008000000 */
[----:B------:R-:W-:Y:S01]  /*5ef0*/  @UP5 USHF.R.U32.HI UR26, URZ, UR5, UR27 ;  /* 0x000000053f1a5299 */ /* 0x000fe2000801161b */
[----:B--2---:R-:W-:Y:S03]  /*5f00*/  HMMA.16816.F32 R108, R128, R112, R108 ;  /* 0x00000070806c723c */ /* 0x004fe6000000186c */
[----:B------:R-:W-:-:S03]  /*5f10*/  UIADD3 UR4, UR25, UR26, URZ ;  /* 0x0000001a19047290 */ /* 0x000fc6000fffe03f */
[----:B------:R-:W-:Y:S02]  /*5f20*/  ULDC UR25, c[0x0][0x328] ;  /* 0x0000ca0000197ab9 */ /* 0x000fe40000000800 */
[----:B------:R-:W-:Y:S01]  /*5f30*/  HMMA.16816.F32 R112, R128, R114, R116 ;  /* 0x000000728070723c */ /* 0x000fe20000001874 */
[----:B------:R-:W-:Y:S02]  /*5f40*/  UIADD3 UR24, UR24, -0x2, URZ ;  /* 0xfffffffe18187890 */ /* 0x000fe4000fffe03f */
[----:B------:R-:W-:-:S05]  /*5f50*/  UIADD3 UR25, UR4, UR25, URZ ;  /* 0x0000001904197290 */ /* 0x000fca000fffe03f */
[C---:B-1----:R-:W-:Y:S08]  /*5f60*/  HMMA.16816.F32 R116, R128.reuse, R120, R168 ;  /* 0x000000788074723c */ /* 0x042ff000000018a8 */
[C---:B------:R-:W-:Y:S08]  /*5f70*/  HMMA.16816.F32 R120, R128.reuse, R122, R124 ;  /* 0x0000007a8078723c */ /* 0x040ff0000000187c */
[C---:B------:R-:W-:Y:S08]  /*5f80*/  HMMA.16816.F32 R124, R128.reuse, R8, R16 ;  /* 0x00000008807c723c */ /* 0x040ff00000001810 */
[----:B------:R-:W-:Y:S01]  /*5f90*/  HMMA.16816.F32 R128, R128, R10, R12 ;  /* 0x0000000a8080723c */ /* 0x000fe2000000180c */
[----:B------:R-:W-:Y:S07]  /*5fa0*/  @P0 BRA `(.L_x_3630) ;  /* 0x0000018000000947 */ /* 0x000fee0003800000 */
[----:B---3--:R-:W-:Y:S01]  /*5fb0*/  ISETP.LT.AND P0, PT, RZ, UR4, PT ;  /* 0x00000004ff007c0c */ /* 0x008fe2000bf01270 */
        /* <DEDUP_REMOVED lines=12> */
.L_x_3631:
[----:B------:R-:W-:Y:S02]  /*6080*/  UMOV UR5, 0x1 ;  /* 0x0000000100057882 */ /* 0x000fe40000000000 */
[----:B------:R-:W-:Y:S02]  /*6090*/  ULDC UR4, c[0x0][0x32c] ;  /* 0x0000cb0000047ab9 */ /* 0x000fe40000000800 */
[----:B------:R-:W-:-:S03]  /*60a0*/  UISETP.NE.AND UP0, UPT, UR5, UR4, UPT ;  /* 0x000000040500728c */ /* 0x000fc6000bf05270 */
[----:B------:R-:W-:Y:S02]  /*60b0*/  ULDC.64 UR4, c[0x0][0x330] ;  /* 0x0000cc0000047ab9 */ /* 0x000fe40000000a00 */
[----:B------:R-:W-:-:S07]  /*60c0*/  UIMAD.WIDE.U32 UR28, UR26, UR4, URZ ;  /* 0x000000041a1c72a5 */ /* 0x000fce000f8e003f */
[----:B------:R-:W-:Y:S02]  /*60d0*/  @UP0 UMOV UR27, UR29 ;  /* 0x0000001d001b0c82 */ /* 0x000fe40008000000 */
[----:B------:R-:W-:Y:S02]  /*60e0*/  @UP0 USHF.R.U32.HI UR26, URZ, UR5, UR27 ;  /* 0x000000053f1a0299 */ /* 0x000fe4000801161b */
.L_x_3632:
[----:B------:R-:W-:Y:S02]  /*60f0*/  ULDC UR4, c[0x0][0x32c] ;  /* 0x0000cb0000047ab9 */ /* 0x000fe40000000800 */
[----:B------:R-:W-:-:S04]  /*6100*/  UIMAD UR4, UR26, UR4, UR4 ;  /* 0x000000041a0472a4 */ /* 0x000fc8000f8e0204 */
[----:B------:R-:W-:-:S04]  /*6110*/  UISETP.LT.AND UP0, UPT, UR25, UR4, UPT ;  /* 0x000000041900728c */ /* 0x000fc8000bf01270 */
[----:B------:R-:W-:-:S04]  /*6120*/  USEL UR25, UR25, UR4, UP0 ;  /* 0x0000000419197287 */ /* 0x000fc80008000000 */
.L_x_3630:
[----:B---3--:R-:W-:-:S04]  /*6130*/  UIMAD.WIDE UR4, UR25, 0x2aaaaaab, URZ ;  /* 0x2aaaaaab190478a5 */ /* 0x008fc8000f8e023f */
        /* <DEDUP_REMOVED lines=9> */
[----:B------:R-:W3:Y:S04]  /*61d0*/  LDL R2, [R1+0x68] ;  /* 0x0000680001027983 */ /* 0x000ee80000100800 */
[----:B------:R-:W3:Y:S01]  /*61e0*/  LDL R0, [R1+0x60] ;  /* 0x0000600001007983 */ /* 0x000ee20000100800 */
[----:B------:R-:W-:-:S02]  /*61f0*/  IMAD.MOV.U32 R135, RZ, RZ, R132 ;  /* 0x000000ffff877224 */ /* 0x000fc400078e0084 */
[----:B------:R-:W-:Y:S01]  /*6200*/  IMAD.MOV.U32 R134, RZ, RZ, R133 ;  /* 0x000000ffff867224 */ /* 0x000fe200078e0085 */
[----:B------:R-:W-:Y:S01]  /*6210*/  UMOV UR5, UR24 ;  /* 0x0000001800057c82 */ /* 0x000fe20008000000 */
[C---:B--2---:R-:W-:Y:S02]  /*6220*/  SHF.L.U64.HI R4, R3.reuse, 0x1, R4 ;  /* 0x0000000103047819 */ /* 0x044fe40000010204 */
[----:B------:R-:W-:-:S03]  /*6230*/  SHF.L.U32 R3, R3, 0x1, RZ ;  /* 0x0000000103037819 */ /* 0x000fc600000006ff */
[----:B------:R1:W-:Y:S01]  /*6240*/  STL [R1+0x1c], R4 ;  /* 0x00001c0401007387 */ /* 0x0003e20000100800 */
[C---:B---3--:R-:W-:Y:S01]  /*6250*/  SHF.L.U64.HI R2, R0.reuse, 0x1, R2 ;  /* 0x0000000100027819 */ /* 0x048fe20000010202 */
[----:B------:R-:W-:Y:S02]  /*6260*/  IMAD.SHL.U32 R0, R0, 0x2, RZ ;  /* 0x0000000200007824 */ /* 0x000fe400078e00ff */
[----:B------:R1:W-:Y:S04]  /*6270*/  STL [R1+0x64], R3 ;  /* 0x0000640301007387 */ /* 0x0003e80000100800 */
[----:B------:R1:W-:Y:S04]  /*6280*/  STL [R1+0x20], R2 ;  /* 0x0000200201007387 */ /* 0x0003e80000100800 */
[----:B------:R1:W-:Y:S02]  /*6290*/  STL [R1+0x2c], R0 ;  /* 0x00002c0001007387 */ /* 0x0003e40000100800 */
.L_x_3646:
[----:B-1----:R-:W2:Y:S01]  /*62a0*/  LDL R2, [R1+0x4] ;  /* 0x0000040001027983 */ /* 0x002ea20000100800 */
[----:B------:R-:W-:Y:S04]  /*62b0*/  DEPBAR.LE SB0, 0x0 ;  /* 0x000080000000791a */ /* 0x000fe80000000000 */
[----:B------:R-:W3:Y:S01]  /*62c0*/  LDL R0, [R1] ;  /* 0x0000000001007983 */ /* 0x000ee20000100800 */
[----:B------:R-:W-:Y:S03]  /*62d0*/  UISETP.GT.AND UP0, UPT, UR8, UR5, UPT ;  /* 0x000000050800728c */ /* 0x000fe6000bf04270 */
[----:B------:R-:W-:Y:S03]  /*62e0*/  BAR.SYNC.DEFER_BLOCKING 0x0 ;  /* 0x0000000000007b1d */ /* 0x000fe60000010000 */
[----:B------:R-:W-:Y:S03]  /*62f0*/  PLOP3.LUT P0, PT, PT, PT, UP0, 0x80, 0x0 ;  /* 0x000000000000781c */ /* 0x000fe60003f0f008 */
[----:B------:R1:W4:Y:S04]  /*6300*/  LDSM.16.M88.4 R8, [R236+0x10100] ;  /* 0x01010000ec08783b */ /* 0x0003280000000200 */
[----:B------:R1:W1:Y:S04]  /*6310*/  LDSM.16.M88.4 R16, [R236+0x10900] ;  /* 0x01090000ec10783b */ /* 0x0002680000000200 */
[----:B------:R1:W1:Y:S04]  /*6320*/  LDSM.16.M88.4 R24, [R236+0x11100] ;  /* 0x01110000ec18783b */ /* 0x0002680000000200 */
[----:B------:R1:W1:Y:S04]  /*6330*/  LDSM.16.M88.4 R168, [R243] ;  /* 0x00000000f3a8783b */ /* 0x0002680000000200 */
[----:B--2---:R2:W1:Y:S04]  /*6340*/  LDSM.16.M88.4 R172, [R2] ;  /* 0x0000000002ac783b */ /* 0x0044680000000200 */
[----:B---3--:R2:W3:Y:S01]  /*6350*/  LDSM.16.M88.4 R176, [R0] ;  /* 0x0000000000b0783b */ /* 0x0084e20000000200 */
[----:B------:R-:W-:-:S05]  /*6360*/  @P0 BRA `(.L_x_3634) ;  /* 0x000004b000000947 */ /* 0x000fca0003800000 */
[----:B----4-:R-:W4:Y:S01]  /*6370*/  LDL R4, [R1+0x28] ;  /* 0x0000280001047983 */ /* 0x010f220000100800 */
[----:B------:R-:W-:Y:S03]  /*6380*/  BSSY B0, `(.L_x_3634) ;  /* 0x0000049000007945 */ /* 0x000fe60003800000 */
[----:B--2---:R-:W2:Y:S04]  /*6390*/  LDL R6, [R1+0x24] ;  /* 0x0000240001067983 */ /* 0x004ea80000100800 */
[----:B---3--:R-:W3:Y:S04]  /*63a0*/  LDL R23, [R1+0x30] ;  /* 0x0000300001177983 */ /* 0x008ee80000100800 */
        /* <DEDUP_REMOVED lines=9> */
[----:B----4-:R-:W-:Y:S01]  /*6440*/  IMAD.WIDE.U32 R2, R4, c[0x0][0x208], RZ ;  /* 0x0000820004027a25 */ /* 0x010fe200078e00ff */
[----:B------:R-:W-:Y:S05]  /*6450*/  SHF.R.S32.HI R0, RZ, 0x1f, R4 ;  /* 0x0000001fff007819 */ /* 0x000fea0000011404 */
[----:B------:R-:W-:Y:S01]  /*6460*/  IMAD R0, R0, c[0x0][0x208], RZ ;  /* 0x0000820000007a24 */ /* 0x000fe200078e02ff */
[----:B---3--:R-:W-:Y:S03]  /*6470*/  ISETP.GE.AND P1, PT, R23, c[0x0][0x1d4], PT ;  /* 0x0000750017007a0c */ /* 0x008fe60003f26270 */
[----:B------:R-:W-:Y:S01]  /*6480*/  IMAD R0, R4, c[0x0][0x20c], R0 ;  /* 0x0000830004007a24 */ /* 0x000fe200078e0200 */
[----:B--2---:R-:W-:Y:S03]  /*6490*/  SHF.R.S32.HI R4, RZ, 0x1f, R6 ;  /* 0x0000001fff047819 */ /* 0x004fe60000011406 */
[----:B------:R-:W-:Y:S02]  /*64a0*/  IMAD.IADD R3, R3, 0x1, R0 ;  /* 0x0000000103037824 */ /* 0x000fe400078e0200 */
[----:B------:R-:W-:Y:S02]  /*64b0*/  IMAD R4, R4, c[0x0][0x218], RZ ;  /* 0x0000860004047a24 */ /* 0x000fe400078e02ff */
[C---:B------:R-:W-:Y:S04]  /*64c0*/  IMAD.WIDE.U32 R2, R6.reuse, c[0x0][0x218], R2 ;  /* 0x0000860006027a25 */ /* 0x040fe800078e0002 */
[----:B------:R-:W-:Y:S01]  /*64d0*/  IMAD R4, R6, c[0x0][0x21c], R4 ;  /* 0x0000870006047a24 */ /* 0x000fe200078e0204 */
[----:B------:R-:W-:Y:S04]  /*64e0*/  IADD3 R0, P0, R2, UR14, RZ ;  /* 0x0000000e02007c10 */ /* 0x000fe8000ff1e0ff */
[----:B------:R-:W-:Y:S02]  /*64f0*/  IADD3.X R3, R3, UR16, R4, P0, !PT ;  /* 0x0000001003037c10 */ /* 0x000fe400087fe404 */
[C---:B------:R-:W-:Y:S04]  /*6500*/  LEA R6, P0, R0.reuse, c[0x0][0x1f8], 0x1 ;  /* 0x00007e0000067a11 */ /* 0x040fe800078008ff */
[----:B------:R-:W-:Y:S02]  /*6510*/  LEA.HI.X R3, R0, c[0x0][0x1fc], R3, 0x1, P0 ;  /* 0x00007f0000037a11 */ /* 0x000fe400000f0c03 */
[----:B------:R-:W2:Y:S01]  /*6520*/  SHFL.IDX PT, R0, R6, RZ, 0x181f ;  /* 0x00181fff06007589 */ /* 0x000ea200000e0000 */
[----:B------:R-:W-:Y:S03]  /*6530*/  SHF.L.U64.HI R13, R12, 0x1, R13 ;  /* 0x000000010c0d7819 */ /* 0x000fe6000001020d */
[----:B------:R-:W3:Y:S01]  /*6540*/  SHFL.IDX PT, R2, R3, RZ, 0x181f ;  /* 0x00181fff03027589 */ /* 0x000ee200000e0000 */
[----:B--2---:R-:W-:Y:S05]  /*6550*/  IADD3 R4, P0, R0, R5, RZ ;  /* 0x0000000500047210 */ /* 0x004fea0007f1e0ff */
[----:B---3--:R-:W-:Y:S05]  /*6560*/  IMAD.X R5, R2, 0x1, R22, P0 ;  /* 0x0000000102057824 */ /* 0x008fea00000e0616 */
[----:B------:R-:W-:Y:S01]  /*6570*/  @!PT LDS RZ, [RZ] ;  /* 0x00000000fffff984 */ /* 0x000fe20000000800 */
[----:B------:R2:W-:Y:S02]  /*6580*/  LDGSTS.E.BYPASS.LTC128B.128 [R15+0x100], [R4.64], !P1 ;  /* 0x00100000040f7fae */ /* 0x0005e4000c901d56 */
[----:B--2---:R-:W-:Y:S02]  /*6590*/  IADD3 R4, P0, R0, R20, RZ ;  /* 0x0000001400047210 */ /* 0x004fe40007f1e0ff */
[----:B------:R-:W2:Y:S03]  /*65a0*/  S2R R20, SR_TID.X ;  /* 0x0000000000147919 */ /* 0x000ea60000002100 */
[----:B------:R-:W-:Y:S02]  /*65b0*/  IMAD.X R5, R2, 0x1, R7, P0 ;  /* 0x0000000102057824 */ /* 0x000fe400000e0607 */
[----:B------:R-:W-:Y:S02]  /*65c0*/  IMAD.SHL.U32 R7, R12, 0x2, RZ ;  /* 0x000000020c077824 */ /* 0x000fe400078e00ff */
[C---:B------:R-:W-:Y:S01]  /*65d0*/  IMAD.SHL.U32 R12, R14.reuse, 0x2, RZ ;  /* 0x000000020e0c7824 */ /* 0x040fe200078e00ff */
[----:B------:R3:W-:Y:S01]  /*65e0*/  LDGSTS.E.BYPASS.LTC128B.128 [R15+0x1900], [R4.64], !P6 ;  /* 0x01900000040f7fae */ /* 0x0007e2000f101d56 */
[----:B------:R-:W-:Y:S02]  /*65f0*/  SHF.L.U64.HI R14, R14, 0x1, R21 ;  /* 0x000000010e0e7819 */ /* 0x000fe40000010215 */
[----:B--2---:R-:W-:Y:S02]  /*6600*/  ISETP.GT.AND P1, PT, R20, 0x7f, PT ;  /* 0x0000007f1400780c */ /* 0x004fe40003f24270 */
[----:B---3--:R-:W-:Y:S05]  /*6610*/  IADD3 R4, P0, R0, R7, RZ ;  /* 0x0000000700047210 */ /* 0x008fea0007f1e0ff */
[----:B------:R-:W-:Y:S05]  /*6620*/  IMAD.X R5, R2, 0x1, R13, P0 ;  /* 0x0000000102057824 */ /* 0x000fea00000e060d */
[----:B------:R2:W-:Y:S02]  /*6630*/  LDGSTS.E.BYPASS.LTC128B.128 [R15+0x3100], [R4.64], !P5 ;  /* 0x03100000040f7fae */ /* 0x0005e4000e901d56 */
[----:B--2---:R-:W-:Y:S05]  /*6640*/  IADD3 R4, P0, R0, R12, RZ ;  /* 0x0000000c00047210 */ /* 0x004fea0007f1e0ff */
[----:B------:R-:W-:Y:S05]  /*6650*/  IMAD.X R5, R2, 0x1, R14, P0 ;  /* 0x0000000102057824 */ /* 0x000fea00000e060e */
[----:B------:R2:W-:Y:S01]  /*6660*/  LDGSTS.E.BYPASS.LTC128B.128 [R15+0x4900], [R4.64], !P4 ;  /* 0x04900000040f7fae */ /* 0x0005e2000e101d56 */
[----:B------:R-:W-:-:S05]  /*6670*/  @P1 BRA `(.L_x_3635) ;  /* 0x0000019000001947 */ /* 0x000fca0003800000 */
[----:B------:R-:W-:-:S05]  /*6680*/  BRA.DIV ~URZ, `(.L_x_3636) ;  /* 0x0000d3c27f007947 */ /* 0x000fca000b800000 */
[----:B--2---:R2:W3:Y:S04]  /*6690*/  SHFL.IDX PT, R4, R3, 0x1, 0x181f ;  /* 0x00381f0003047f89 */ /* 0x0044e800000e0000 */
[----:B------:R2:W4:Y:S02]  /*66a0*/  SHFL.IDX PT, R0, R6, 0x1, 0x181f ;  /* 0x00381f0006007f89 */ /* 0x00052400000e0000 */
.L_x_3674:
[----:B--2---:R-:W2:Y:S04]  /*66b0*/  LDL R3, [R1+0x30] ;  /* 0x0000300001037983 */ /* 0x004ea80000100800 */
[----:B----4-:R-:W4:Y:S04]  /*66c0*/  LDL R2, [R1+0x64] ;  /* 0x0000640001027983 */ /* 0x010f280000100800 */
[----:B---3--:R-:W3:Y:S04]  /*66d0*/  LDL R20, [R1+0x1c] ;  /* 0x00001c0001147983 */ /* 0x008ee80000100800 */
[----:B------:R-:W3:Y:S04]  /*66e0*/  LDL R5, [R1+0x8] ;  /* 0x0000080001057983 */ /* 0x000ee80000100800 */
[----:B------:R-:W3:Y:S04]  /*66f0*/  LDL R15, [R1+0x2c] ;  /* 0x00002c00010f7983 */ /* 0x000ee80000100800 */
[----:B------:R-:W3:Y:S01]  /*6700*/  LDL R6, [R1+0x20] ;  /* 0x0000200001067983 */ /* 0x000ee20000100800 */
[----:B--2---:R-:W-:Y:S02]  /*6710*/  ISETP.GE.AND P1, PT, R3, c[0x0][0x1d4], PT ;  /* 0x0000750003007a0c */ /* 0x004fe40003f26270 */
[----:B----4-:R-:W-:Y:S05]  /*6720*/  IADD3 R2, P0, R0, R2, RZ ;  /* 0x0000000200027210 */ /* 0x010fea0007f1e0ff */
[----:B---3--:R-:W-:Y:S06]  /*6730*/  IMAD.X R3, R4, 0x1, R20, P0 ;  /* 0x0000000104037824 */ /* 0x008fec00000e0614 */
[----:B------:R-:W-:Y:S01]  /*6740*/  @!PT LDS RZ, [RZ] ;  /* 0x00000000fffff984 */ /* 0x000fe20000000800 */
[----:B------:R-:W-:Y:S01]  /*6750*/  @!PT LDS RZ, [RZ] ;  /* 0x00000000fffff984 */ /* 0x000fe20000000800 */
[----:B------:R-:W-:Y:S01]  /*6760*/  @!PT LDS RZ, [RZ] ;  /* 0x00000000fffff984 */ /* 0x000fe20000000800 */
[----:B------:R2:W-:Y:S02]  /*6770*/  LDGSTS.E.BYPASS.LTC128B.128 [R5+0x1100], [R2.64], !P1 ;  /* 0x0110000002057fae */ /* 0x0005e4000c901d56 */
[----:B--2---:R-:W-:Y:S05]  /*6780*/  IADD3 R2, P0, R0, R15, RZ ;  /* 0x0000000f00027210 */ /* 0x004fea0007f1e0ff */
        /* <DEDUP_REMOVED lines=8> */
.L_x_3635:
[----:B------:R-:W-:Y:S05]  /*6810*/  BSYNC B0 ;  /* 0x0000000000007941 */ /* 0x000fea0003800000 */
.L_x_3634:
[----:B----4-:R-:W0:Y:S01]  /*6820*/  LDGDEPBAR ;  /* 0x00000000000079af */ /* 0x010e220000000000 */
[----:B------:R-:W-:Y:S01]  /*6830*/  WARPSYNC 0xffffffff ;  /* 0xffffffff00007948 */ /* 0x000fe20003800000 */
[C---:B--23-5:R-:W-:Y:S01]  /*6840*/  HMMA.16816.F32 R4, R160.reuse, R8, RZ ;  /* 0x00000008a004723c */ /* 0x06cfe200000018ff */
        /* <DEDUP_REMOVED lines=134> */
[----:B------:R-:W2:Y:S01]  /*70b0*/  LDSM.16.M88.4 R172, [R239+0x5800] ;  /* 0x00580000efac783b */ /* 0x000ea20000000200 */
[----:B------:R-:W-:Y:S06]  /*70c0*/  DEPBAR.LE SB0, 0x0 ;  /* 0x000080000000791a */ /* 0x000fec0000000000 */
[----:B------:R-:W-:Y:S01]  /*70d0*/  BAR.SYNC.DEFER_BLOCKING 0x0 ;  /* 0x0000000000007b1d */ /* 0x000fe20000010000 */
[C---:B-1----:R-:W-:Y:S08]  /*70e0*/  HMMA.16816.F32 R12, R232.reuse, R168, R12 ;  /* 0x000000a8e80c723c */ /* 0x042ff0000000180c */
[C---:B------:R-:W-:Y:S08]  /*70f0*/  HMMA.16816.F32 R16, R232.reuse, R170, R16 ;  /* 0x000000aae810723c */ /* 0x040ff00000001810 */
[C---:B--2---:R-:W-:Y:S08]  /*7100*/  HMMA.16816.F32 R20, R232.reuse, R172, R20 ;  /* 0x000000ace814723c */ /* 0x044ff00000001814 */
[----:B------:R-:W-:Y:S01]  /*7110*/  HMMA.16816.F32 R24, R232, R174, R24 ;  /* 0x000000aee818723c */ /* 0x000fe20000001818 */
[----:B------:R-:W-:-:S07]  /*7120*/  @P0 BRA `(.L_x_3637) ;  /* 0x0000053000000947 */ /* 0x000fce0003800000 */
[----:B------:R-:W2:Y:S01]  /*7130*/  LDL R0, [R1+0x48] ;  /* 0x0000480001007983 */ /* 0x000ea20000100800 */
[----:B------:R-:W-:Y:S01]  /*7140*/  IMAD.MOV.U32 R2, RZ, RZ, c[0x0][0x2b8] ;  /* 0x0000ae00ff027624 */ /* 0x000fe200078e00ff */
[----:B------:R-:W-:Y:S01]  /*7150*/  UIMAD UR24, UR5, 0x30, UR10 ;  /* 0x00000030051878a4 */ /* 0x000fe2000f8e020a */
[----:B------:R-:W-:Y:S01]  /*7160*/  IMAD.MOV.U32 R168, RZ, RZ, RZ ;  /* 0x000000ffffa87224 */ /* 0x000fe200078e00ff */
[----:B------:R1:W-:Y:S02]  /*7170*/  STL [R1+0x70], R4 ;  /* 0x0000700401007387 */ /* 0x0003e40000100800 */
[----:B------:R-:W-:Y:S02]  /*7180*/  ISETP.NE.AND P1, PT, R2, 0x1, PT ;  /* 0x000000010200780c */ /* 0x000fe40003f25270 */
[----:B------:R-:W3:Y:S01]  /*7190*/  LDL R169, [R1+0x30] ;  /* 0x0000300001a97983 */ /* 0x000ee20000100800 */
[----:B------:R-:W-:Y:S03]  /*71a0*/  IMAD.U32 R2, RZ, RZ, UR24 ;  /* 0x00000018ff027e24 */ /* 0x000fe6000f8e00ff */
[----:B------:R-:W4:Y:S04]  /*71b0*/  LDL R178, [R1+0x1c] ;  /* 0x00001c0001b27983 */ /* 0x000f280000100800 */
[----:B------:R-:W4:Y:S04]  /*71c0*/  LDL R177, [R1+0x8] ;  /* 0x0000080001b17983 */ /* 0x000f280000100800 */
[----:B------:R-:W4:Y:S04]  /*71d0*/  LDL R179, [R1+0x2c] ;  /* 0x00002c0001b37983 */ /* 0x000f280000100800 */
[----:B------:R-:W4:Y:S04]  /*71e0*/  LDL R176, [R1+0x20] ;  /* 0x0000200001b07983 */ /* 0x000f280000100800 */
[----:B-1----:R-:W4:Y:S01]  /*71f0*/  LDL R4, [R1+0x64] ;  /* 0x0000640001047983 */ /* 0x002f220000100800 */
[----:B--2---:R-:W-:Y:S05]  /*7200*/  IADD3 R2, R2, -0x30, R0 ;  /* 0xffffffd002027810 */ /* 0x004fea0007ffe000 */
        /* <DEDUP_REMOVED lines=9> */
[----:B------:R-:W-:Y:S03]  /*72a0*/  @!P3 LEA.HI.X R133, R3, c[0x0][0x2a4], R133, 0x2, P0 ;  /* 0x0000a9000385ba11 */ /* 0x000fe600000f1485 */
[----:B------:R-:W-:Y:S01]  /*72b0*/  IMAD.WIDE.U32 R2, R170, c[0x0][0x1e0], RZ ;  /* 0x00007800aa027a25 */ /* 0x000fe200078e00ff */
[----:B------:R1:W-:Y:S01]  /*72c0*/  STL [R1+0x28], R170 ;  /* 0x000028aa01007387 */ /* 0x0003e20000100800 */
[----:B------:R-:W-:Y:S03]  /*72d0*/  SHF.R.S32.HI R0, RZ, 0x1f, R170 ;  /* 0x0000001fff007819 */ /* 0x000fe600000114aa */
[----:B------:R2:W3:Y:S02]  /*72e0*/  @!P3 LDG.E R168, [R132.64] ;  /* 0x0000001684a8b981 */ /* 0x0004e4000c1e1900 */
[----:B------:R-:W-:Y:S04]  /*72f0*/  IMAD R0, R0, c[0x0][0x1e0], RZ ;  /* 0x0000780000007a24 */ /* 0x000fe800078e02ff */
[----:B------:R-:W-:Y:S04]  /*7300*/  IMAD R0, R170, c[0x0][0x1e4], R0 ;  /* 0x00007900aa007a24 */ /* 0x000fe800078e0200 */
[----:B------:R-:W-:Y:S01]  /*7310*/  IMAD.IADD R3, R3, 0x1, R0 ;  /* 0x0000000103037824 */ /* 0x000fe200078e0200 */
[----:B--2---:R-:W2:Y:S04]  /*7320*/  S2R R133, SR_TID.X ;  /* 0x0000000000857919 */ /* 0x004ea80000002100 */
[----:B---3--:R2:W-:Y:S01]  /*7330*/  STL [R1+0x24], R168 ;  /* 0x000024a801007387 */ /* 0x0085e20000100800 */
[----:B-1----:R-:W-:Y:S01]  /*7340*/  SHF.R.S32.HI R170, RZ, 0x1f, R168 ;  /* 0x0000001fffaa7819 */ /* 0x002fe200000114a8 */
[----:B------:R-:W-:Y:S02]  /*7350*/  IMAD.WIDE.U32 R2, R168, c[0x0][0x1f0], R2 ;  /* 0x00007c00a8027a25 */ /* 0x000fe400078e0002 */
[----:B------:R-:W3:Y:S02]  /*7360*/  LDL R174, [R1+0x38] ;  /* 0x0000380001ae7983 */ /* 0x000ee40000100800 */
[----:B------:R-:W-:Y:S01]  /*7370*/  IMAD R170, R170, c[0x0][0x1f0], RZ ;  /* 0x00007c00aaaa7a24 */ /* 0x000fe200078e02ff */
[----:B------:R-:W-:Y:S01]  /*7380*/  IADD3 R0, P0, R2, UR18, RZ ;  /* 0x0000001202007c10 */ /* 0x000fe2000ff1e0ff */
[----:B------:R-:W3:Y:S02]  /*7390*/  LDL R175, [R1+0x54] ;  /* 0x0000540001af7983 */ /* 0x000ee40000100800 */
[----:B------:R-:W-:Y:S02]  /*73a0*/  IMAD R170, R168, c[0x0][0x1f4], R170 ;  /* 0x00007d00a8aa7a24 */ /* 0x000fe400078e02aa */
[----:B------:R-:W3:Y:S03]  /*73b0*/  LDL R172, [R1+0x34] ;  /* 0x0000340001ac7983 */ /* 0x000ee60000100800 */
[----:B------:R-:W-:Y:S01]  /*73c0*/  IADD3.X R170, R3, UR6, R170, P0, !PT ;  /* 0x0000000603aa7c10 */ /* 0x000fe200087fe4aa */
[----:B------:R-:W3:Y:S01]  /*73d0*/  LDL R173, [R1+0x50] ;  /* 0x0000500001ad7983 */ /* 0x000ee20000100800 */
[C---:B------:R-:W-:Y:S04]  /*73e0*/  LEA R171, P0, R0.reuse, c[0x0][0x1c8], 0x1 ;  /* 0x0000720000ab7a11 */ /* 0x040fe800078008ff */
[----:B------:R-:W-:Y:S02]  /*73f0*/  LEA.HI.X R170, R0, c[0x0][0x1cc], R170, 0x1, P0 ;  /* 0x0000730000aa7a11 */ /* 0x000fe400000f0caa */
[----:B------:R-:W4:Y:S01]  /*7400*/  SHFL.IDX PT, R0, R171, RZ, 0x181f ;  /* 0x00181fffab007589 */ /* 0x000f2200000e0000 */
[----:B--2---:R-:W-:Y:S03]  /*7410*/  SHF.R.S32.HI R168, RZ, 0x1f, R133 ;  /* 0x0000001fffa87819 */ /* 0x004fe60000011485 */
[----:B------:R-:W1:Y:S01]  /*7420*/  SHFL.IDX PT, R2, R170, RZ, 0x181f ;  /* 0x00181fffaa027589 */ /* 0x000e6200000e0000 */
[----:B------:R-:W-:Y:S04]  /*7430*/  LEA.HI R168, R168, R133, RZ, 0x3 ;  /* 0x00000085a8a87211 */ /* 0x000fe800078f18ff */
[----:B------:R-:W-:Y:S04]  /*7440*/  SHF.R.S32.HI R168, RZ, 0x3, R168 ;  /* 0x00000003ffa87819 */ /* 0x000fe800000114a8 */
[----:B------:R-:W-:Y:S04]  /*7450*/  IADD3 R3, -R168, 0x30, RZ ;  /* 0x00000030a8037810 */ /* 0x000fe80007ffe1ff */
[C---:B------:R-:W-:Y:S11]  /*7460*/  ISETP.GE.AND P0, PT, R3.reuse, 0x1, PT ;  /* 0x000000010300780c */ /* 0x040ff60003f06270 */
[----:B------:R-:W-:Y:S02]  /*7470*/  @!UPT UIADD3 URZ, URZ, URZ, URZ ;  /* 0x0000003f3f3ff290 */ /* 0x000fe4000fffe03f */
[----:B----4-:R-:W-:Y:S05]  /*7480*/  @P0 IADD3 R132, P1, R0, R4, RZ ;  /* 0x0000000400840210 */ /* 0x010fea0007f3e0ff */
[----:B-1----:R-:W-:Y:S01]  /*7490*/  @P0 IMAD.X R133, R2, 0x1, R178, P1 ;  /* 0x0000000102850824 */ /* 0x002fe200008e06b2 */
[-C--:B------:R-:W-:Y:S04]  /*74a0*/  @P0 IADD3 R168, P1, R0, R179.reuse, RZ ;  /* 0x000000b300a80210 */ /* 0x080fe80007f3e0ff */
[----:B------:R-:W-:Y:S01]  /*74b0*/  @!PT LDS RZ, [RZ] ;  /* 0x00000000fffff984 */ /* 0x000fe20000000800 */
[----:B------:R3:W-:Y:S01]  /*74c0*/  @P0 LDGSTS.E.BYPASS.LTC128B.128 [R177+0x10100], [R132.64], !P2 ;  /* 0x1010000084b10fae */ /* 0x0007e2000d101d56 */
[----:B------:R-:W-:Y:S05]  /*74d0*/  @P0 IMAD.X R169, R2, 0x1, R176, P1 ;  /* 0x0000000102a90824 */ /* 0x000fea00008e06b0 */
[----:B------:R1:W-:Y:S01]  /*74e0*/  @P0 LDGSTS.E.BYPASS.LTC128B.128 [R177+0x11900], [R168.64], !P6 ;  /* 0x11900000a8b10fae */ /* 0x0003e2000f101d56 */
[C---:B---3--:R-:W-:Y:S04]  /*74f0*/  @P0 LEA R132, P1, R174.reuse, R0, 0x1 ;  /* 0x00000000ae840211 */ /* 0x048fe800078208ff */
[----:B------:R-:W-:Y:S05]  /*7500*/  @P0 LEA.HI.X R133, R174, R2, R175, 0x1, P1 ;  /* 0x00000002ae850211 */ /* 0x000fea00008f0caf */
[----:B------:R2:W-:Y:S02]  /*7510*/  @P0 LDGSTS.E.BYPASS.LTC128B.128 [R177+0x13100], [R132.64], !P5 ;  /* 0x1310000084b10fae */ /* 0x0005e4000e901d56 */
[C---:B--2---:R-:W-:Y:S02]  /*7520*/  @P0 LEA R132, P1, R172.reuse, R0, 0x1 ;  /* 0x00000000ac840211 */ /* 0x044fe400078208ff */
[----:B------:R-:W2:Y:S02]  /*7530*/  SHFL.IDX PT, R0, R171, 0x1, 0x181f ;  /* 0x00381f00ab007f89 */ /* 0x000ea400000e0000 */
[----:B------:R-:W-:Y:S02]  /*7540*/  @P0 LEA.HI.X R133, R172, R2, R173, 0x1, P1 ;  /* 0x00000002ac850211 */ /* 0x000fe400008f0cad */
[----:B------:R-:W3:Y:S04]  /*7550*/  SHFL.IDX PT, R2, R170, 0x1, 0x181f ;  /* 0x00381f00aa027f89 */ /* 0x000ee800000e0000 */
[----:B------:R2:W-:Y:S01]  /*7560*/  @P0 LDGSTS.E.BYPASS.LTC128B.128 [R177+0x14900], [R132.64], !P4 ;  /* 0x1490000084b10fae */ /* 0x0005e2000e101d56 */
[----:B------:R-:W-:Y:S11]  /*7570*/  ISETP.GE.AND P0, PT, R3, 0x21, PT ;  /* 0x000000210300780c */ /* 0x000ff60003f06270 */
[----:B------:R-:W-:Y:S02]  /*7580*/  @!UPT UIADD3 URZ, URZ, URZ, URZ ;  /* 0x0000003f3f3ff290 */ /* 0x000fe4000fffe03f */
[----:B--2---:R-:W-:Y:S02]  /*7590*/  @P0 IADD3 R132, P1, R0, R4, RZ ;  /* 0x0000000400840210 */ /* 0x004fe40007f3e0ff */
[----:B------:R2:W5:Y:S03]  /*75a0*/  LDL.LU R4, [R1+0x70] ;  /* 0x0000700001047983 */ /* 0x0005660000300800 */
[----:B---3--:R-:W-:Y:S05]  /*75b0*/  @P0 IMAD.X R133, R2, 0x1, R178, P1 ;  /* 0x0000000102850824 */ /* 0x008fea00008e06b2 */
[----:B------:R3:W-:Y:S02]  /*75c0*/  @P0 LDGSTS.E.BYPASS.LTC128B.128 [R177+0x11100], [R132.64], !P2 ;  /* 0x1110000084b10fae */ /* 0x0007e4000d101d56 */
[----:B---3--:R-:W-:Y:S05]  /*75d0*/  @P0 IADD3 R132, P1, R0, R179, RZ ;  /* 0x000000b300840210 */ /* 0x008fea0007f3e0ff */
[----:B------:R-:W-:Y:S01]  /*75e0*/  @P0 IMAD.X R133, R2, 0x1, R176, P1 ;  /* 0x0000000102850824 */ /* 0x000fe200008e06b0 */
[C---:B-1----:R-:W-:Y:S04]  /*75f0*/  @P0 LEA R168, P1, R174.reuse, R0, 0x1 ;  /* 0x00000000aea80211 */ /* 0x042fe800078208ff */
[----:B------:R1:W-:Y:S01]  /*7600*/  @P0 LDGSTS.E.BYPASS.LTC128B.128 [R177+0x12900], [R132.64], !P6 ;  /* 0x1290000084b10fae */ /* 0x0003e2000f101d56 */
[----:B------:R-:W-:Y:S05]  /*7610*/  @P0 LEA.HI.X R169, R174, R2, R175, 0x1, P1 ;  /* 0x00000002aea90211 */ /* 0x000fea00008f0caf */
[----:B------:R2:W-:Y:S01]  /*7620*/  @P0 LDGSTS.E.BYPASS.LTC128B.128 [R177+0x14100], [R168.64], !P5 ;  /* 0x14100000a8b10fae */ /* 0x0005e2000e901d56 */
[C---:B-1----:R-:W-:Y:S04]  /*7630*/  @P0 LEA R132, P1, R172.reuse, R0, 0x1 ;  /* 0x00000000ac840211 */ /* 0x042fe800078208ff */
[----:B------:R-:W-:Y:S05]  /*7640*/  @P0 LEA.HI.X R133, R172, R2, R173, 0x1, P1 ;  /* 0x00000002ac850211 */ /* 0x000fea00008f0cad */
[----:B------:R2:W-:Y:S04]  /*7650*/  @P0 LDGSTS.E.BYPASS.LTC128B.128 [R177+0x15900], [R132.64], !P4 ;  /* 0x1590000084b10fae */ /* 0x0005e8000e101d56 */
.L_x_3637:
[----:B------:R-:W3:Y:S01]  /*7660*/  LDL R2, [R1+0x5c] ;  /* 0x00005c0001027983 */ /* 0x000ee20000100800 */
[----:B------:R-:W-:Y:S02]  /*7670*/  UISETP.NE.AND UP1, UPT, UR13, URZ, UPT ;  /* 0x0000003f0d00728c */ /* 0x000fe4000bf25270 */
[----:B------:R-:W-:Y:S01]  /*7680*/  UIMAD UR24, UR5, -0x30, URZ ;  /* 0xffffffd0051878a4 */ /* 0x000fe2000f8e023f */
[----:B------:R-:W4:Y:S01]  /*7690*/  LDL R170, [R1+0x58] ;  /* 0x0000580001aa7983 */ /* 0x000f220000100800 */
[----:B------:R-:W-:Y:S02]  /*76a0*/  UISETP.NE.AND UP0, UPT, UR12, URZ, UPT ;  /* 0x0000003f0c00728c */ /* 0x000fe4000bf05270 */
[----:B------:R-:W-:Y:S01]  /*76b0*/  PLOP3.LUT P0, PT, PT, PT, UP1, 0x80, 0x0 ;  /* 0x000000000000781c */ /* 0x000fe20003f0f018 */
[----:B------:R-:W0:Y:S11]  /*76c0*/  LDGDEPBAR ;  /* 0x00000000000079af */ /* 0x000e360000000000 */
[----:B------:R-:W-:Y:S01]  /*76d0*/  @!UPT UIADD3 URZ, URZ, URZ, URZ ;  /* 0x0000003f3f3ff290 */ /* 0x000fe2000fffe03f */
[----:B---3--:R-:W-:Y:S01]  /*76e0*/  @P0 IMAD.HI.U32 R0, R2, c[0x0][0x2c8], RZ ;  /* 0x0000b20002000a27 */ /* 0x008fe200078e00ff */
[----:B------:R-:W-:Y:S03]  /*76f0*/  PLOP3.LUT P0, PT, PT, PT, UP1, 0x80, 0x0 ;  /* 0x000000000000781c */ /* 0x000fe60003f0f018 */
[----:B--2---:R-:W-:Y:S02]  /*7700*/  IMAD.MOV.U32 R132, RZ, RZ, R2 ;  /* 0x000000ffff847224 */ /* 0x004fe400078e0002 */
[----:B------:R-:W-:Y:S08]  /*7710*/  IMAD.MOV.U32 R2, RZ, RZ, c[0x0][0x2ac] ;  /* 0x0000ab00ff027624 */ /* 0x000ff000078e00ff */
[----:B------:R-:W-:Y:S01]  /*7720*/  @P0 SHF.R.U32.HI R132, RZ, c[0x0][0x2cc], R0 ;  /* 0x0000b300ff840a19 */ /* 0x000fe20000011600 */
[----:B------:R-:W-:Y:S01]  /*7730*/  IMAD.U32 R0, RZ, RZ, UR24 ;  /* 0x00000018ff007e24 */ /* 0x000fe2000f8e00ff */
[----:B------:R-:W-:Y:S03]  /*7740*/  PLOP3.LUT P0, PT, PT, PT, UP0, 0x40, 0x0 ;  /* 0x000000000000781c */ /* 0x000fe60003f0e808 */
[----:B------:R-:W1:Y:S01]  /*7750*/  SHFL.IDX PT, R3, R132, RZ, 0x1c1f ;  /* 0x001c1fff84037589 */ /* 0x000e6200000e0000 */
[----:B----4-:R-:W-:Y:S05]  /*7760*/  IADD3 R0, -R170, 0x1, R0 ;  /* 0x00000001aa007810 */ /* 0x010fea0007ffe100 */
        /* <DEDUP_REMOVED lines=22> */
.L_x_3640:
[----:B------:R-:W-:Y:S04]  /*78d0*/  MOV R168, c[0x0][0x32c] ;  /* 0x0000cb0000a87a02 */ /* 0x000fe80000000f00 */
[----:B------:R-:W-:Y:S11]  /*78e0*/  ISETP.NE.AND P0, PT, R168, 0x1, PT ;  /* 0x00000001a800780c */ /* 0x000ff60003f05270 */
[----:B------:R-:W-:Y:S02]  /*78f0*/  @!UPT UIADD3 URZ, URZ, URZ, URZ ;  /* 0x0000003f3f3ff290 */ /* 0x000fe4000fffe03f */
[----:B------:R-:W-:Y:S05]  /*7900*/  @P0 IMAD.HI.U32 R168, R3, c[0x0][0x330], RZ ;  /* 0x0000cc0003a80a27 */ /* 0x000fea00078e00ff */
[----:B------:R-:W-:Y:S02]  /*7910*/  @P0 SHF.R.U32.HI R3, RZ, c[0x0][0x334], R168 ;  /* 0x0000cd00ff030a19 */ /* 0x000fe400000116a8 */
.L_x_3641:
[----:B------:R-:W-:Y:S05]  /*7920*/  BSYNC B0 ;  /* 0x0000000000007941 */ /* 0x000fea0003800000 */
.L_x_3639:
[----:B------:R-:W-:Y:S05]  /*7930*/  IADD3 R168, -R170, UR24, RZ ;  /* 0x00000018aaa87c10 */ /* 0x000fea000fffe1ff */
[----:B------:R-:W-:Y:S05]  /*7940*/  IMAD R3, R3, c[0x0][0x32c], R168 ;  /* 0x0000cb0003037a24 */ /* 0x000fea00078e02a8 */
[----:B------:R-:W-:Y:S02]  /*7950*/  IMNMX R0, R0, R3, !PT ;  /* 0x0000000300007217 */ /* 0x000fe40007800200 */
[----:B------:R-:W-:Y:S04]  /*7960*/  IADD3 R3, R3, c[0x0][0x32c], RZ ;  /* 0x0000cb0003037a10 */ /* 0x000fe80007ffe0ff */
[----:B------:R-:W-:Y:S02]  /*7970*/  IMNMX R2, R2, R3, PT ;  /* 0x0000000302027217 */ /* 0x000fe40003800200 */
.L_x_3638:
        /* <DEDUP_REMOVED lines=9> */
[----:B------:R-:W-:Y:S01]  /*7a10*/  ISETP.LT.OR P0, PT, R2, 0x1, P0 ;  /* 0x000000010200780c */ /* 0x000fe20000701670 */
[----:B------:R-:W-:Y:S02]  /*7a20*/  UISETP.GE.AND UP3, UPT, UR24, 0x21, UPT ;  /* 0x000000211800788c */ /* 0x000fe4000bf66270 */
[----:B------:R-:W-:Y:S01]  /*7a30*/  UISETP.GE.AND UP2, UPT, UR24, 0x22, UPT ;  /* 0x000000221800788c */ /* 0x000fe2000bf46270 */
[----:B-----5:R-:W-:Y:S01]  /*7a40*/  FSEL R168, R4, -INF , !P0 ;  /* 0xff80000004a87808 */ /* 0x020fe20004000000 */
[----:B------:R-:W-:Y:S01]  /*7a50*/  UISETP.GE.AND UP1, UPT, UR24, 0x29, UPT ;  /* 0x000000291800788c */ /* 0x000fe2000bf26270 */
[----:B------:R-:W-:Y:S01]  /*7a60*/  PLOP3.LUT P0, PT, PT, PT, UP0, 0x40, 0x0 ;  /* 0x000000000000781c */ /* 0x000fe20003f0e808 */
[----:B------:R-:W-:Y:S02]  /*7a70*/  UISETP.GE.AND UP0, UPT, UR24, 0x9, UPT ;  /* 0x000000091800788c */ /* 0x000fe4000bf06270 */
[----:B------:R-:W-:Y:S01]  /*7a80*/  UP2UR UR30, UPR, URZ, 0x40 ;  /* 0x000000403f1e7883 */ /* 0x000fe20008000000 */
[----:B------:R-:W-:Y:S01]  /*7a90*/  ISETP.GT.AND P0, PT, R0, 0x1, P0 ;  /* 0x000000010000780c */ /* 0x000fe20000704270 */
[----:B------:R-:W-:Y:S03]  /*7aa0*/  UP2UR UR27, UPR, URZ, 0x1 ;  /* 0x000000013f1b7883 */ /* 0x000fe60008000000 */
[----:B------:R-:W-:Y:S04]  /*7ab0*/  ISETP.LT.OR P0, PT, R2, 0x2, P0 ;  /* 0x000000020200780c */ /* 0x000fe80000701670 */
[----:B------:R-:W-:Y:S02]  /*7ac0*/  FSEL R5, R5, -INF , !P0 ;  /* 0xff80000005057808 */ /* 0x000fe40004000000 */
[----:B------:R-:W-:Y:S01]  /*7ad0*/  PLOP3.LUT P0, PT, PT, PT, UP0, 0x40, 0x0 ;  /* 0x000000000000781c */ /* 0x000fe20003f0e808 */
[----:B------:R-:W-:Y:S03]  /*7ae0*/  UISETP.GE.AND UP0, UPT, UR24, 0xa, UPT ;  /* 0x0000000a1800788c */ /* 0x000fe6000bf06270 */
        /* <DEDUP_REMOVED lines=12> */
[----:B------:R-:W-:Y:S04]  /*7bb0*/  ISETP.GT.AND P0, PT, R0, 0x10, P0 ;  /* 0x000000100000780c */ /* 0x000fe80000704270 */
[----:B------:R-:W-:Y:S04]  /*7bc0*/  ISETP.LT.OR P0, PT, R2, 0x11, P0 ;  /* 0x000000110200780c */ /* 0x000fe80000701670 */
[----:B------:R-:W-:Y:S02]  /*7bd0*/  FSEL R12, R12, -INF , !P0 ;  /* 0xff8000000c0c7808 */ /* 0x000fe40004000000 */
[----:B------:R-:W-:Y:S01]  /*7be0*/  PLOP3.LUT P0, PT, PT, PT, UP6, 0x40, 0x0 ;  /* 0x000000000000781c */ /* 0x000fe20003f0e868 */
[----:B------:R-:W-:Y:S03]  /*7bf0*/  UISETP.NE.AND UP6, UPT, UR12, URZ, UPT ;  /* 0x0000003f0c00728c */ /* 0x000fe6000bfc5270 */
[----:B------:R-:W-:Y:S04]  /*7c00*/  ISETP.GT.AND P0, PT, R0, 0x11, P0 ;  /* 0x000000110000780c */ /* 0x000fe80000704270 */
[----:B------:R-:W-:Y:S04]  /*7c10*/  ISETP.LT.OR P0, PT, R2, 0x12, P0 ;  /* 0x000000120200780c */ /* 0x000fe80000701670 */
[----:B------:R-:W-:Y:S02]  /*7c20*/  FSEL R13, R13, -INF , !P0 ;  /* 0xff8000000d0d7808 */ /* 0x000fe40004000000 */
[----:B------:R-:W-:Y:S04]  /*7c30*/  PLOP3.LUT P0, PT, PT, PT, UP5, 0x40, 0x0 ;  /* 0x000000000000781c */ /* 0x000fe80003f0e858 */
        /* <DEDUP_REMOVED lines=20> */
[----:B------:R-:W-:Y:S02]  /*7d80*/  ISETP.GT.AND P0, PT, R0, 0x29, P0 ;  /* 0x000000290000780c */ /* 0x000fe40000704270 */
[----:B------:R-:W1:Y:S02]  /*7d90*/  SHFL.IDX PT, R0, R132, 0x1, 0x1c1f ;  /* 0x003c1f0084007f89 */ /* 0x000e6400000e0000 */
[----:B------:R-:W-:Y:S04]  /*7da0*/  ISETP.LT.OR P0, PT, R2, 0x2a, P0 ;  /* 0x0000002a0200780c */ /* 0x000fe80000701670 */
[----:B------:R-:W-:Y:S02]  /*7db0*/  FSEL R25, R25, -INF , !P0 ;  /* 0xff80000019197808 */ /* 0x000fe40004000000 */
[----:B------:R-:W-:Y:S01]  /*7dc0*/  PLOP3.LUT P0, PT, PT, PT, UP6, 0x40, 0x0 ;  /* 0x000000000000781c */ /* 0x000fe20003f0e868 */
[----:B------:R-:W-:Y:S01]  /*7dd0*/  UISETP.NE.AND UP6, UPT, UR30, URZ, UPT ;  /* 0x0000003f1e00728c */ /* 0x000fe2000bfc5270 */
[--C-:B-1----:R-:W-:Y:S02]  /*7de0*/  IMAD.IADD R3, R169, 0x1, R0.reuse ;  /* 0x00000001a9037824 */ /* 0x102fe400078e0200 */
[----:B------:R-:W-:Y:S09]  /*7df0*/  IMAD.IADD R2, R133, 0x1, R0 ;  /* 0x0000000185027824 */ /* 0x000ff200078e0200 */
        /* <DEDUP_REMOVED lines=16> */
.L_x_3644:
[----:B------:R-:W-:Y:S04]  /*7f00*/  MOV R4, 0x1 ;  /* 0x0000000100047802 */ /* 0x000fe80000000f00 */
[----:B------:R-:W-:Y:S11]  /*7f10*/  ISETP.NE.AND P0, PT, R4, c[0x0][0x32c], PT ;  /* 0x0000cb0004007a0c */ /* 0x000ff60003f05270 */
[----:B------:R-:W-:Y:S02]  /*7f20*/  @!UPT UIADD3 URZ, URZ, URZ, URZ ;  /* 0x0000003f3f3ff290 */ /* 0x000fe4000fffe03f */
[----:B------:R-:W-:Y:S05]  /*7f30*/  @P0 IMAD.HI.U32 R4, R0, c[0x0][0x330], RZ ;  /* 0x0000cc0000040a27 */ /* 0x000fea00078e00ff */
[----:B------:R-:W-:Y:S02]  /*7f40*/  @P0 SHF.R.U32.HI R0, RZ, c[0x0][0x334], R4 ;  /* 0x0000cd00ff000a19 */ /* 0x000fe40000011604 */
.L_x_3645:
[----:B------:R-:W-:Y:S05]  /*7f50*/  BSYNC B0 ;  /* 0x0000000000007941 */ /* 0x000fea0003800000 */
.L_x_3643:
[----:B------:R-:W-:Y:S05]  /*7f60*/  IADD3 R4, -R170, UR24, RZ ;  /* 0x00000018aa047c10 */ /* 0x000fea000fffe1ff */
[----:B------:R-:W-:Y:S05]  /*7f70*/  IMAD R0, R0, c[0x0][0x32c], R4 ;  /* 0x0000cb0000007a24 */ /* 0x000fea00078e0204 */
[----:B------:R-:W-:Y:S02]  /*7f80*/  IMNMX R2, R2, R0, !PT ;  /* 0x0000000002027217 */ /* 0x000fe40007800200 */
[----:B------:R-:W-:Y:S04]  /*7f90*/  IADD3 R0, R0, c[0x0][0x32c], RZ ;  /* 0x0000cb0000007a10 */ /* 0x000fe80007ffe0ff */
[----:B------:R-:W-:Y:S02]  /*7fa0*/  IMNMX R3, R3, R0, PT ;  /* 0x0000000003037217 */ /* 0x000fe40003800200 */
.L_x_3642:
        /* <DEDUP_REMOVED lines=31> */
[----:B------:R-:W-:Y:S01]  /*81a0*/  FADD.FTZ R0, -R0, R134 ;  /* 0x0000008600007221 */ /* 0x000fe20000010100 */
[----:B------:R-:W-:Y:S01]  /*81b0*/  UISETP.NE.AND UP4, UPT, UR24, URZ, UPT ;  /* 0x0000003f1800728c */ /* 0x000fe2000bf85270 */
[----:B------:R-:W2:Y:S01]  /*81c0*/  LDL.LU R134, [R1+0x44] ;  /* 0x0000440001867983 */ /* 0x000ea20000300800 */
[----:B------:R-:W-:Y:S01]  /*81d0*/  ISETP.GT.AND P0, PT, R2, RZ, P0 ;  /* 0x000000ff0200720c */ /* 0x000fe20000704270 */
[--C-:B------:R-:W-:Y:S01]  /*81e0*/  FFMA.FTZ R168, R168, c[0x0][0x2d0], -R4.reuse ;  /* 0x0000b400a8a87a23 */ /* 0x100fe20000010804 */
[----:B------:R-:W-:Y:S01]  /*81f0*/  UIADD3 UR24, UR5, -0x1, URZ ;  /* 0xffffffff05187890 */ /* 0x000fe2000fffe03f */
[----:B------:R-:W-:Y:S01]  /*8200*/  FMUL.FTZ R0, R0, c[0x0][0x2d0] ;  /* 0x0000b40000007a20 */ /* 0x000fe20000410000 */
[----:B------:R-:W-:Y:S01]  /*8210*/  ISETP.LT.OR P0, PT, R3, 0x1, P0 ;  /* 0x000000010300780c */ /* 0x000fe20000701670 */
[--C-:B------:R-:W-:Y:S02]  /*8220*/  FFMA.FTZ R5, R5, c[0x0][0x2d0], -R4.reuse ;  /* 0x0000b40005057a23 */ /* 0x100fe40000010804 */
[----:B------:R-:W-:Y:S01]  /*8230*/  MUFU.EX2 R168, R168 ;  /* 0x000000a800a87308 */ /* 0x000fe20000000800 */
[----:B------:R-:W-:Y:S01]  /*8240*/  FSEL R6, R6, -INF , !P0 ;  /* 0xff80000006067808 */ /* 0x000fe20004000000 */
[--C-:B------:R-:W-:Y:S01]  /*8250*/  FFMA.FTZ R8, R8, c[0x0][0x2d0], -R4.reuse ;  /* 0x0000b40008087a23 */ /* 0x100fe20000010804 */
[----:B------:R-:W-:Y:S01]  /*8260*/  PLOP3.LUT P0, PT, PT, PT, UP3, 0x40, 0x0 ;  /* 0x000000000000781c */ /* 0x000fe20003f0e838 */
[----:B------:R-:W-:Y:S01]  /*8270*/  UISETP.NE.AND UP3, UPT, UR29, URZ, UPT ;  /* 0x0000003f1d00728c */ /* 0x000fe2000bf65270 */
[--C-:B------:R-:W-:Y:S02]  /*8280*/  FFMA.FTZ R9, R9, c[0x0][0x2d0], -R4.reuse ;  /* 0x0000b40009097a23 */ /* 0x100fe40000010804 */
[----:B------:R-:W-:Y:S01]  /*8290*/  ISETP.GT.AND P0, PT, R2, 0x1, P0 ;  /* 0x000000010200780c */ /* 0x000fe20000704270 */
[--C-:B------:R-:W-:Y:S02]  /*82a0*/  FFMA.FTZ R17, R17, c[0x0][0x2d0], -R4.reuse ;  /* 0x0000b40011117a23 */ /* 0x100fe40000010804 */
[----:B------:R-:W-:Y:S01]  /*82b0*/  MUFU.EX2 R5, R5 ;  /* 0x0000000500057308 */ /* 0x000fe20000000800 */
[----:B------:R-:W-:Y:S01]  /*82c0*/  ISETP.LT.OR P0, PT, R3, 0x2, P0 ;  /* 0x000000020300780c */ /* 0x000fe20000701670 */
[--C-:B------:R-:W-:Y:S02]  /*82d0*/  FFMA.FTZ R21, R21, c[0x0][0x2d0], -R4.reuse ;  /* 0x0000b40015157a23 */ /* 0x100fe40000010804 */
[--C-:B------:R-:W-:Y:S01]  /*82e0*/  FFMA.FTZ R24, R24, c[0x0][0x2d0], -R4.reuse ;  /* 0x0000b40018187a23 */ /* 0x100fe20000010804 */
[----:B------:R-:W-:Y:S01]  /*82f0*/  FSEL R7, R7, -INF , !P0 ;  /* 0xff80000007077808 */ /* 0x000fe20004000000 */
[--C-:B------:R-:W-:Y:S01]  /*8300*/  FFMA.FTZ R25, R25, c[0x0][0x2d0], -R4.reuse ;  /* 0x0000b40019197a23 */ /* 0x100fe20000010804 */
[----:B------:R-:W-:Y:S01]  /*8310*/  PLOP3.LUT P0, PT, PT, PT, UP2, 0x40, 0x0 ;  /* 0x000000000000781c */ /* 0x000fe20003f0e828 */
[----:B------:R-:W-:Y:S01]  /*8320*/  UISETP.NE.AND UP2, UPT, UR28, URZ, UPT ;  /* 0x0000003f1c00728c */ /* 0x000fe2000bf45270 */
[--C-:B------:R-:W-:Y:S01]  /*8330*/  FFMA.FTZ R170, R12, c[0x0][0x2d0], -R4.reuse ;  /* 0x0000b4000caa7a23 */ /* 0x100fe20000010804 */
[----:B------:R-:W-:Y:S01]  /*8340*/  MUFU.EX2 R8, R8 ;  /* 0x0000000800087308 */ /* 0x000fe20000000800 */
[----:B------:R-:W-:Y:S01]  /*8350*/  ISETP.GT.AND P0, PT, R2, 0x8, P0 ;  /* 0x000000080200780c */ /* 0x000fe20000704270 */
[--C-:B------:R-:W-:Y:S02]  /*8360*/  FFMA.FTZ R179, R13, c[0x0][0x2d0], -R4.reuse ;  /* 0x0000b4000db37a23 */ /* 0x100fe40000010804 */
[--C-:B------:R-:W-:Y:S01]  /*8370*/  FFMA.FTZ R16, R16, c[0x0][0x2d0], -R4.reuse ;  /* 0x0000b40010107a23 */ /* 0x100fe20000010804 */
[C---:B------:R-:W-:Y:S01]  /*8380*/  ISETP.LT.OR P0, PT, R3.reuse, 0x9, P0 ;  /* 0x000000090300780c */ /* 0x040fe20000701670 */
[----:B------:R-:W-:Y:S01]  /*8390*/  FFMA.FTZ R169, R20, c[0x0][0x2d0], -R4 ;  /* 0x0000b40014a97a23 */ /* 0x000fe20000010804 */
[----:B------:R-:W-:Y:S02]  /*83a0*/  MOV R20, R17 ;  /* 0x0000001100147202 */ /* 0x000fe40000000f00 */
[----:B------:R-:W-:Y:S01]  /*83b0*/  FSEL R10, R10, -INF , !P0 ;  /* 0xff8000000a0a7808 */ /* 0x000fe20004000000 */
[----:B------:R-:W1:Y:S01]  /*83c0*/  MUFU.EX2 R9, R9 ;  /* 0x0000000900097308 */ /* 0x000e620000000800 */
[----:B------:R-:W-:Y:S01]  /*83d0*/  PLOP3.LUT P0, PT, PT, PT, UP1, 0x40, 0x0 ;  /* 0x000000000000781c */ /* 0x000fe20003f0e818 */
[----:B------:R-:W-:Y:S03]  /*83e0*/  UISETP.NE.AND UP1, UPT, UR27, URZ, UPT ;  /* 0x0000003f1b00728c */ /* 0x000fe6000bf25270 */
[C---:B------:R-:W-:Y:S04]  /*83f0*/  ISETP.GT.AND P0, PT, R2.reuse, 0x9, P0 ;  /* 0x000000090200780c */ /* 0x040fe80000704270 */
[----:B------:R-:W-:Y:S04]  /*8400*/  ISETP.LT.OR P0, PT, R3, 0xa, P0 ;  /* 0x0000000a0300780c */ /* 0x000fe80000701670 */
[----:B------:R-:W-:Y:S02]  /*8410*/  FSEL R171, R11, -INF , !P0 ;  /* 0xff8000000bab7808 */ /* 0x000fe40004000000 */
[----:B------:R-:W-:Y:S01]  /*8420*/  PLOP3.LUT P0, PT, PT, PT, UP0, 0x40, 0x0 ;  /* 0x000000000000781c */ /* 0x000fe20003f0e808 */
[----:B------:R-:W-:Y:S01]  /*8430*/  UISETP.NE.AND UP0, UPT, UR26, URZ, UPT ;  /* 0x0000003f1a00728c */ /* 0x000fe2000bf05270 */
[----:B------:R-:W-:Y:S02]  /*8440*/  MOV R11, R16 ;  /* 0x00000010000b7202 */ /* 0x000fe40000000f00 */
[----:B------:R-:W-:Y:S04]  /*8450*/  ISETP.GT.AND P0, PT, R2, 0x10, P0 ;  /* 0x000000100200780c */ /* 0x000fe80000704270 */
[C---:B------:R-:W-:Y:S04]  /*8460*/  ISETP.LT.OR P0, PT, R3.reuse, 0x11, P0 ;  /* 0x000000110300780c */ /* 0x040fe80000701670 */
[----:B------:R-:W-:Y:S02]  /*8470*/  FSEL R172, R14, -INF , !P0 ;  /* 0xff8000000eac7808 */ /* 0x000fe40004000000 */
[----:B------:R-:W-:Y:S02]  /*8480*/  PLOP3.LUT P0, PT, PT, PT, UP6, 0x40, 0x0 ;  /* 0x000000000000781c */ /* 0x000fe40003f0e868 */
[----:B------:R-:W-:Y:S02]  /*8490*/  MOV R14, R179 ;  /* 0x000000b3000e7202 */ /* 0x000fe40000000f00 */
[C---:B------:R-:W-:Y:S04]  /*84a0*/  ISETP.GT.AND P0, PT, R2.reuse, 0x11, P0 ;  /* 0x000000110200780c */ /* 0x040fe80000704270 */
[----:B------:R-:W-:Y:S04]  /*84b0*/  ISETP.LT.OR P0, PT, R3, 0x12, P0 ;  /* 0x000000120300780c */ /* 0x000fe80000701670 */
[----:B------:R-:W-:Y:S02]  /*84c0*/  FSEL R173, R15, -INF , !P0 ;  /* 0xff8000000fad7808 */ /* 0x000fe40004000000 */
[----:B------:R-:W-:Y:S02]  /*84d0*/  PLOP3.LUT P0, PT, PT, PT, UP5, 0x40, 0x0 ;  /* 0x000000000000781c */ /* 0x000fe40003f0e858 */
[----:B------:R-:W-:Y:S02]  /*84e0*/  MOV R15, R170 ;  /* 0x000000aa000f7202 */ /* 0x000fe40000000f00 */
[----:B------:R-:W-:Y:S02]  /*84f0*/  ISETP.GT.AND P0, PT, R2, 0x18, P0 ;  /* 0x000000180200780c */ /* 0x000fe40000704270 */
[----:B-1----:R-:W-:Y:S02]  /*8500*/  F2FP.PACK_AB R170, R9, R8 ;  /* 0x0000000809aa723e */ /* 0x002fe400000000ff */
        /* <DEDUP_REMOVED lines=21> */
[----:B------:R-:W-:Y:S01]  /*8660*/  UMOV UR5, UR24 ;  /* 0x0000001800057c82 */ /* 0x000fe20008000000 */
[----:B------:R-:W1:Y:S02]  /*8670*/  MUFU.EX2 R2, R0 ;  /* 0x0000000000027308 */ /* 0x000e640000000800 */
[----:B------:R-:W-:Y:S04]  /*8680*/  ISETP.LT.OR P0, PT, R3, 0x2a, P0 ;  /* 0x0000002a0300780c */ /* 0x000fe80000701670 */
[----:B------:R-:W-:Y:S01]  /*8690*/  FSEL R132, R27, -INF , !P0 ;  /* 0xff8000001b847808 */ /* 0x000fe20004000000 */
[C---:B-1----:R-:W-:Y:S02]  /*86a0*/  FMUL.FTZ R16, R2.reuse, R144 ;  /* 0x0000009002107220 */ /* 0x042fe40000410000 */
[C---:B------:R-:W-:Y:S01]  /*86b0*/  FMUL.FTZ R12, R2.reuse, R148 ;  /* 0x00000094020c7220 */ /* 0x040fe20000410000 */
[----:B------:R-:W-:Y:S01]  /*86c0*/  MOV R148, R11 ;  /* 0x0000000b00947202 */ /* 0x000fe20000000f00 */
[C---:B------:R-:W-:Y:S01]  /*86d0*/  FMUL.FTZ R13, R2.reuse, R149 ;  /* 0x00000095020d7220 */ /* 0x040fe20000410000 */
[----:B------:R-:W-:Y:S01]  /*86e0*/  MOV R149, R14 ;  /* 0x0000000e00957202 */ /* 0x000fe20000000f00 */
        /* <DEDUP_REMOVED lines=55> */
[C---:B------:R-:W-:Y:S03]  /*8a60*/  F2FP.PACK_AB R168, R5.reuse, R168 ;  /* 0x000000a805a8723e */ /* 0x040fe600000000ff */
[----:B------:R-:W-:Y:S01]  /*8a70*/  FADD.FTZ R4, R5, R0 ;  /* 0x0000000005047221 */ /* 0x000fe20000010000 */
        /* <DEDUP_REMOVED lines=8> */
[C---:B------:R-:W-:Y:S01]  /*8b00*/  FMUL.FTZ R4, R2.reuse, R156 ;  /* 0x0000009c02047220 */ /* 0x040fe20000410000 */
[----:B------:R-:W-:Y:S01]  /*8b10*/  MOV R156, R20 ;  /* 0x00000014009c7202 */ /* 0x000fe20000000f00 */
[C---:B------:R-:W-:Y:S01]  /*8b20*/  FMUL.FTZ R20, R2.reuse, R140 ;  /* 0x0000008c02147220 */ /* 0x040fe20000410000 */
[----:B------:R-:W-:Y:S01]  /*8b30*/  FMNMX.FTZ R0, R171, R0, !PT ;  /* 0x00000000ab007209 */ /* 0x000fe20007810000 */
[----:B------:R-:W2:Y:S01]  /*8b40*/  LDL.LU R140, [R1+0x4c] ;  /* 0x00004c00018c7983 */ /* 0x000ea20000300800 */
        /* <DEDUP_REMOVED lines=8> */
[----:B------:R-:W-:Y:S03]  /*8bd0*/  MUFU.EX2 R156, R156 ;  /* 0x0000009c009c7308 */ /* 0x000fe60000000800 */
[----:B------:R-:W-:Y:S04]  /*8be0*/  FMNMX.FTZ R0, R174, R0, !PT ;  /* 0x00000000ae007209 */ /* 0x000fe80007810000 */
[----:B------:R-:W-:Y:S03]  /*8bf0*/  FMNMX.FTZ R0, R175, R0, !PT ;  /* 0x00000000af007209 */ /* 0x000fe60007810000 */
[----:B------:R-:W-:Y:S01]  /*8c00*/  MUFU.EX2 R152, R152 ;  /* 0x0000009800987308 */ /* 0x000fe20000000800 */
        /* <DEDUP_REMOVED lines=14> */
[----:B------:R-:W-:Y:S01]  /*8cf0*/  MOV R135, R169 ;  /* 0x000000a900877202 */ /* 0x000fe20000000f00 */
[--C-:B------:R-:W-:Y:S02]  /*8d00*/  FFMA.FTZ R169, R6, c[0x0][0x2d0], -R134.reuse ;  /* 0x0000b40006a97a23 */ /* 0x100fe40000010886 */
[----:B------:R-:W-:Y:S02]  /*8d10*/  FMUL.FTZ R0, R0, c[0x0][0x2d0] ;  /* 0x0000b40000007a20 */ /* 0x000fe40000410000 */
[--C-:B------:R-:W-:Y:S02]  /*8d20*/  FFMA.FTZ R7, R7, c[0x0][0x2d0], -R134.reuse ;  /* 0x0000b40007077a23 */ /* 0x100fe40000010886 */
[----:B------:R-:W-:Y:S01]  /*8d30*/  MUFU.EX2 R169, R169 ;  /* 0x000000a900a97308 */ /* 0x000fe20000000800 */
[--C-:B------:R-:W-:Y:S09]  /*8d40*/  FFMA.FTZ R2, R10, c[0x0][0x2d0], -R134.reuse ;  /* 0x0000b4000a027a23 */ /* 0x100ff20000010886 */
[----:B------:R-:W1:Y:S10]  /*8d50*/  MUFU.EX2 R0, R0 ;  /* 0x0000000000007308 */ /* 0x000e740000000800 */
[----:B------:R3:W4:Y:S01]  /*8d60*/  MUFU.EX2 R144, R7 ;  /* 0x0000000700907308 */ /* 0x0007220000000800 */
[C---:B-1----:R-:W-:Y:S02]  /*8d70*/  FMUL.FTZ R26, R0.reuse, R138 ;  /* 0x0000008a001a7220 */ /* 0x042fe40000410000 */
[C---:B------:R-:W-:Y:S02]  /*8d80*/  FMUL.FTZ R27, R0.reuse, R139 ;  /* 0x0000008b001b7220 */ /* 0x040fe40000410000 */
[----:B------:R-:W1:Y:S01]  /*8d90*/  LDSM.16.MT88.4 R136, [R237+0x100] ;  /* 0x00010000ed88783b */ /* 0x000e620000004200 */
[C---:B------:R-:W-:Y:S02]  /*8da0*/  FMUL.FTZ R10, R0.reuse, R154 ;  /* 0x0000009a000a7220 */ /* 0x040fe40000410000 */
[C---:B------:R-:W-:Y:S02]  /*8db0*/  FMUL.FTZ R11, R0.reuse, R155 ;  /* 0x0000009b000b7220 */ /* 0x040fe40000410000 */
[C---:B------:R-:W-:Y:S02]  /*8dc0*/  FMUL.FTZ R22, R0.reuse, R142 ;  /* 0x0000008e00167220 */ /* 0x040fe40000410000 */
[C---:B------:R-:W-:Y:S02]  /*8dd0*/  FMUL.FTZ R23, R0.reuse, R143 ;  /* 0x0000008f00177220 */ /* 0x040fe40000410000 */
[C---:B------:R-:W-:Y:S01]  /*8de0*/  FMUL.FTZ R6, R0.reuse, R158 ;  /* 0x0000009e00067220 */ /* 0x040fe20000410000 */
[----:B------:R-:W-:Y:S01]  /*8df0*/  MOV R158, R135 ;  /* 0x00000087009e7202 */ /* 0x000fe20000000f00 */
[C---:B---3--:R-:W-:Y:S02]  /*8e00*/  FMUL.FTZ R7, R0.reuse, R159 ;  /* 0x0000009f00077220 */ /* 0x048fe40000410000 */
        /* <DEDUP_REMOVED lines=61> */
[C---:B----4-:R-:W-:Y:S01]  /*91e0*/  F2FP.PACK_AB R169, R144.reuse, R169 ;  /* 0x000000a990a9723e */ /* 0x050fe200000000ff */
[----:B------:R-:W-:Y:S01]  /*91f0*/  FFMA.FTZ R0, R171, c[0x0][0x2d0], -R134 ;  /* 0x0000b400ab007a23 */ /* 0x000fe20000010886 */
[----:B------:R-:W-:Y:S01]  /*9200*/  LDSM.16.MT88.4 R140, [R237+0x900] ;  /* 0x00090000ed8c783b */ /* 0x000fe20000004200 */
[----:B------:R-:W-:Y:S02]  /*9210*/  FADD.FTZ R144, R144, R150 ;  /* 0x0000009690907221 */ /* 0x000fe40000010000 */
[----:B------:R-:W2:Y:S02]  /*9220*/  MUFU.EX2 R146, R0 ;  /* 0x0000000000927308 */ /* 0x000ea40000000800 */
[----:B--2---:R-:W-:Y:S01]  /*9230*/  F2FP.PACK_AB R171, R146, R147 ;  /* 0x0000009392ab723e */ /* 0x004fe200000000ff */
[--C-:B------:R-:W-:Y:S07]  /*9240*/  FFMA.FTZ R0, R172, c[0x0][0x2d0], -R134.reuse ;  /* 0x0000b400ac007a23 */ /* 0x100fee0000010886 */
[----:B------:R2:W-:Y:S01]  /*9250*/  MUFU.EX2 R148, R0 ;  /* 0x0000000000947308 */ /* 0x0005e20000000800 */
[C---:B-1----:R-:W-:Y:S08]  /*9260*/  HMMA.16816.F32 R4, R168.reuse, R136, R4 ;  /* 0x00000088a804723c */ /* 0x042ff00000001804 */
[C---:B------:R-:W-:Y:S01]  /*9270*/  HMMA.16816.F32 R8, R168.reuse, R138, R8 ;  /* 0x0000008aa808723c */ /* 0x040fe20000001808 */
[----:B------:R-:W1:Y:S03]  /*9280*/  LDSM.16.MT88.4 R136, [R238+0x100] ;  /* 0x00010000ee88783b */ /* 0x000e660000004200 */
[--C-:B--2---:R-:W-:Y:S04]  /*9290*/  FFMA.FTZ R0, R173, c[0x0][0x2d0], -R134.reuse ;  /* 0x0000b400ad007a23 */ /* 0x104fe80000010886 */
[----:B------:R2:W3:Y:S01]  /*92a0*/  MUFU.EX2 R149, R0 ;  /* 0x0000000000957308 */ /* 0x0004e20000000800 */
[C---:B-1----:R-:W-:Y:S03]  /*92b0*/  HMMA.16816.F32 R12, R168.reuse, R136, R12 ;  /* 0x00000088a80c723c */ /* 0x042fe6000000180c */
[--C-:B--2---:R-:W-:Y:S06]  /*92c0*/  FFMA.FTZ R0, R174, c[0x0][0x2d0], -R134.reuse ;  /* 0x0000b400ae007a23 */ /* 0x104fec0000010886 */
[----:B------:R1:W-:Y:S01]  /*92d0*/  MUFU.EX2 R135, R0 ;  /* 0x0000000000877308 */ /* 0x0003e20000000800 */
[C---:B------:R-:W-:Y:S01]  /*92e0*/  HMMA.16816.F32 R16, R168.reuse, R138, R16 ;  /* 0x0000008aa810723c */ /* 0x040fe20000001810 */
[----:B------:R-:W2:Y:S02]  /*92f0*/  LDSM.16.MT88.4 R136, [R241+0x100] ;  /* 0x00010000f188783b */ /* 0x000ea40000004200 */
[----:B-1----:R-:W-:Y:S06]  /*9300*/  FFMA.FTZ R0, R175, c[0x0][0x2d0], -R134 ;  /* 0x0000b400af007a23 */ /* 0x002fec0000010886 */
[----:B------:R-:W-:Y:S10]  /*9310*/  MUFU.EX2 R175, R158 ;  /* 0x0000009e00af7308 */ /* 0x000ff40000000800 */
[----:B------:R1:W4:Y:S01]  /*9320*/  MUFU.EX2 R174, R0 ;  /* 0x0000000000ae7308 */ /* 0x0003220000000800 */
[C---:B--2---:R-:W-:Y:S08]  /*9330*/  HMMA.16816.F32 R20, R168.reuse, R136, R20 ;  /* 0x00000088a814723c */ /* 0x044ff00000001814 */
[C---:B------:R-:W-:Y:S01]  /*9340*/  HMMA.16816.F32 R24, R168.reuse, R138, R24 ;  /* 0x0000008aa818723c */ /* 0x040fe20000001818 */
[----:B------:R-:W2:Y:S03]  /*9350*/  LDSM.16.MT88.4 R136, [R240+0x100] ;  /* 0x00010000f088783b */ /* 0x000ea60000004200 */
[----:B-1----:R-:W-:Y:S02]  /*9360*/  FADD.FTZ R0, R2, R179 ;  /* 0x000000b302007221 */ /* 0x002fe40000010000 */
[----:B------:R-:W-:Y:S02]  /*9370*/  MUFU.EX2 R179, R153 ;  /* 0x0000009900b37308 */ /* 0x000fe40000000800 */
[----:B------:R-:W-:Y:S04]  /*9380*/  FADD.FTZ R150, R145, R0 ;  /* 0x0000000091967221 */ /* 0x000fe80000010000 */
[----:B------:R-:W-:Y:S04]  /*9390*/  FADD.FTZ R0, R147, R144 ;  /* 0x0000009093007221 */ /* 0x000fe80000010000 */
[----:B------:R-:W1:Y:S01]  /*93a0*/  MUFU.EX2 R153, R157 ;  /* 0x0000009d00997308 */ /* 0x000e620000000800 */
        /* <DEDUP_REMOVED lines=41> */
[----:B------:R-:W-:Y:S01]  /*9640*/  F2FP.PACK_AB R138, R156, R151 ;  /* 0x000000979c8a723e */ /* 0x000fe200000000ff */
[----:B------:R-:W-:Y:S01]  /*9650*/  LDSM.16.MT88.4 R144, [R240+0x5100] ;  /* 0x00510000f090783b */ /* 0x000fe20000004200 */
[----:B----4-:R-:W-:Y:S03]  /*9660*/  F2FP.PACK_AB R139, R174, R135 ;  /* 0x00000087ae8b723e */ /* 0x010fe600000000ff */
[----:B------:R-:W-:Y:S01]  /*9670*/  FFMA.FTZ R0, R176, c[0x0][0x2d0], -R134 ;  /* 0x0000b400b0007a23 */ /* 0x000fe20000010886 */
[----:B-1----:R-:W-:Y:S01]  /*9680*/  MOV R176, R153 ;  /* 0x0000009900b07202 */ /* 0x002fe20000000f00 */
[----:B------:R-:W-:Y:S01]  /*9690*/  FADD.FTZ R2, R148, R2 ;  /* 0x0000000294027221 */ /* 0x000fe20000010000 */
[----:B------:R-:W-:Y:S01]  /*96a0*/  F2FP.PACK_AB R168, R179, R175 ;  /* 0x000000afb3a8723e */ /* 0x000fe200000000ff */
[C---:B------:R-:W-:Y:S01]  /*96b0*/  HMMA.16816.F32 R4, R136.reuse, R140, R4 ;  /* 0x0000008c8804723c */ /* 0x040fe20000001804 */
[----:B------:R1:W2:Y:S04]  /*96c0*/  MUFU.EX2 R172, R0 ;  /* 0x0000000000ac7308 */ /* 0x0002a80000000800 */
[----:B------:R-:W-:Y:S03]  /*96d0*/  FADD.FTZ R2, R149, R2 ;  /* 0x0000000295027221 */ /* 0x000fe60000010000 */
[C---:B------:R-:W-:Y:S01]  /*96e0*/  HMMA.16816.F32 R8, R136.reuse, R142, R8 ;  /* 0x0000008e8808723c */ /* 0x040fe20000001808 */
[----:B------:R-:W3:Y:S03]  /*96f0*/  LDSM.16.MT88.4 R140, [R238+0x900] ;  /* 0x00090000ee8c783b */ /* 0x000ee60000004200 */
[----:B------:R-:W-:Y:S01]  /*9700*/  FADD.FTZ R2, R135, R2 ;  /* 0x0000000287027221 */ /* 0x000fe20000010000 */
[----:B------:R-:W-:Y:S03]  /*9710*/  MOV R135, R3 ;  /* 0x0000000300877202 */ /* 0x000fe60000000f00 */
[----:B------:R-:W-:Y:S04]  /*9720*/  FADD.FTZ R2, R174, R2 ;  /* 0x00000002ae027221 */ /* 0x000fe80000010000 */
[----:B-1----:R-:W-:Y:S01]  /*9730*/  FFMA.FTZ R0, R177, c[0x0][0x2d0], -R134 ;  /* 0x0000b400b1007a23 */ /* 0x002fe20000010886 */
[----:B------:R-:W-:Y:S01]  /*9740*/  MOV R177, R152 ;  /* 0x0000009800b17202 */ /* 0x000fe20000000f00 */
[----:B--2---:R-:W-:Y:S01]  /*9750*/  FADD.FTZ R2, R172, R2 ;  /* 0x00000002ac027221 */ /* 0x004fe20000010000 */
[----:B------:R-:W-:Y:S01]  /*9760*/  LDSM.16.MT88.4 R152, [R237+0x1100] ;  /* 0x00110000ed98783b */ /* 0x000fe20000004200 */
[----:B------:R-:W1:Y:S01]  /*9770*/  MUFU.EX2 R173, R0 ;  /* 0x0000000000ad7308 */ /* 0x000e620000000800 */
[----:B------:R-:W-:Y:S01]  /*9780*/  F2FP.PACK_AB R170, R176, R177 ;  /* 0x000000b1b0aa723e */ /* 0x000fe200000000ff */
[C---:B---3--:R-:W-:Y:S03]  /*9790*/  HMMA.16816.F32 R12, R136.reuse, R140, R12 ;  /* 0x0000008c880c723c */ /* 0x048fe6000000180c */
[----:B-1----:R-:W-:Y:S01]  /*97a0*/  F2FP.PACK_AB R169, R173, R172 ;  /* 0x000000acada9723e */ /* 0x002fe200000000ff */
[--C-:B------:R-:W-:Y:S02]  /*97b0*/  FFMA.FTZ R0, R178, c[0x0][0x2d0], -R134.reuse ;  /* 0x0000b400b2007a23 */ /* 0x100fe40000010886 */
[----:B------:R-:W-:Y:S02]  /*97c0*/  FFMA.FTZ R134, R132, c[0x0][0x2d0], -R134 ;  /* 0x0000b40084867a23 */ /* 0x000fe40000010886 */
[C---:B------:R-:W-:Y:S01]  /*97d0*/  HMMA.16816.F32 R16, R136.reuse, R142, R16 ;  /* 0x0000008e8810723c */ /* 0x040fe20000001810 */
[----:B------:R-:W1:Y:S01]  /*97e0*/  LDSM.16.MT88.4 R140, [R241+0x900] ;  /* 0x00090000f18c783b */ /* 0x000e620000004200 */
[----:B------:R2:W-:Y:S10]  /*97f0*/  MUFU.EX2 R132, R0 ;  /* 0x0000000000847308 */ /* 0x0005f40000000800 */
[----:B------:R-:W3:Y:S01]  /*9800*/  MUFU.EX2 R134, R134 ;  /* 0x0000008600867308 */ /* 0x000ee20000000800 */
[----:B--2---:R-:W-:Y:S04]  /*9810*/  FADD.FTZ R0, R151, R150 ;  /* 0x0000009697007221 */ /* 0x004fe80000010000 */
[----:B------:R-:W-:Y:S04]  /*9820*/  FADD.FTZ R0, R156, R0 ;  /* 0x000000009c007221 */ /* 0x000fe80000010000 */
[----:B------:R-:W-:Y:S01]  /*9830*/  FADD.FTZ R0, R175, R0 ;  /* 0x00000000af007221 */ /* 0x000fe20000010000 */
[----:B---3--:R-:W-:Y:S03]  /*9840*/  F2FP.PACK_AB R171, R134, R132 ;  /* 0x0000008486ab723e */ /* 0x008fe600000000ff */
        /* <DEDUP_REMOVED lines=39> */
[C---:B------:R-:W-:Y:S08]  /*9ac0*/  HMMA.16816.F32 R124, R136.reuse, R144, R124 ;  /* 0x00000090887c723c */ /* 0x040ff0000000187c */
        /* <DEDUP_REMOVED lines=46> */
[C---:B--2---:R-:W-:Y:S07]  /*9db0*/  HMMA.16816.F32 R124, R168.reuse, R4, R124 ;  /* 0x00000004a87c723c */ /* 0x044fee000000187c */
[----:B------:R-:W-:Y:S01]  /*9dc0*/  FADD.FTZ R4, R177, R0 ;  /* 0x00000000b1047221 */ /* 0x000fe20000010000 */
[----:B------:R-:W-:Y:S04]  /*9dd0*/  HMMA.16816.F32 R128, R168, R6, R128 ;  /* 0x00000006a880723c */ /* 0x000fe80000001880 */
[----:B------:R-:W-:Y:S02]  /*9de0*/  FADD.FTZ R0, R173, R2 ;  /* 0x00000002ad007221 */ /* 0x000fe40000010000 */
[----:B------:R-:W-:Y:S02]  /*9df0*/  FADD.FTZ R2, R176, R4 ;  /* 0x00000004b0027221 */ /* 0x000fe40000010000 */
[----:B------:R-:W-:Y:S01]  /*9e00*/  FADD.FTZ R0, R132, R0 ;  /* 0x0000000084007221 */ /* 0x000fe20000010000 */
[----:B------:R-:W-:Y:S02]  /*9e10*/  MOV R132, R3 ;  /* 0x0000000300847202 */ /* 0x000fe40000000f00 */
[----:B------:R1:W-:Y:S01]  /*9e20*/  STL [R1+0x44], R2 ;  /* 0x0000440201007387 */ /* 0x0003e20000100800 */
[----:B------:R-:W-:Y:S01]  /*9e30*/  FADD.FTZ R0, R134, R0 ;  /* 0x0000000086007221 */ /* 0x000fe20000010000 */
[----:B------:R-:W-:Y:S04]  /*9e40*/  MOV R134, R133 ;  /* 0x0000008500867202 */ /* 0x000fe80000000f00 */
[----:B------:R1:W-:Y:S02]  /*9e50*/  STL [R1+0x4c], R0 ;  /* 0x00004c0001007387 */ /* 0x0003e40000100800 */
[----:B-1----:R-:W-:-:S05]  /*9e60*/  @P0 BRA `(.L_x_3646) ;  /* 0xffffc43000000947 */ /* 0x002fca000383ffff */
.L_x_3633:
[----:B------:R-:W1:Y:S01]  /*9e70*/  S2UR UR28, SR_CTAID.X ;  /* 0x00000000001c79c3 */ /* 0x000e620000002500 */
        /* <DEDUP_REMOVED lines=29> */
.L_x_3648:
[----:B------:R-:W-:Y:S02]  /*a050*/  ULDC UR4, c[0x0][0x32c] ;  /* 0x0000cb0000047ab9 */ /* 0x000fe40000000800 */
[----:B------:R-:W-:-:S03]  /*a060*/  UISETP.NE.AND UP0, UPT, UR27, UR4, UPT ;  /* 0x000000041b00728c */ /* 0x000fc6000bf05270 */
[----:B------:R-:W-:Y:S02]  /*a070*/  ULDC.64 UR4, c[0x0][0x330] ;  /* 0x0000cc0000047ab9 */ /* 0x000fe40000000a00 */
[----:B------:R-:W-:-:S07]  /*a080*/  UIMAD.WIDE.U32 UR28, UR26, UR4, URZ ;  /* 0x000000041a1c72a5 */ /* 0x000fce000f8e003f */
[----:B------:R-:W-:Y:S02]  /*a090*/  @UP0 UMOV UR27, UR29 ;  /* 0x0000001d001b0c82 */ /* 0x000fe40008000000 */
[----:B------:R-:W-:Y:S02]  /*a0a0*/  @UP0 USHF.R.U32.HI UR26, URZ, UR5, UR27 ;  /* 0x000000053f1a0299 */ /* 0x000fe4000801161b */
.L_x_3649:
[----:B------:R-:W-:Y:S02]  /*a0b0*/  ULDC UR4, c[0x0][0x32c] ;  /* 0x0000cb0000047ab9 */ /* 0x000fe40000000800 */
[----:B------:R-:W-:-:S04]  /*a0c0*/  UIMAD UR4, UR26, UR4, URZ ;  /* 0x000000041a0472a4 */ /* 0x000fc8000f8e023f */
[----:B------:R-:W-:-:S04]  /*a0d0*/  UISETP.LT.AND UP0, UPT, UR25, UR4, UPT ;  /* 0x000000041900728c */ /* 0x000fc8000bf01270 */
[----:B------:R-:W-:-:S04]  /*a0e0*/  USEL UR25, UR25, UR4, !UP0 ;  /* 0x0000000419197287 */ /* 0x000fc8000c000000 */
.L_x_3647:
        /* <DEDUP_REMOVED lines=13> */
[C---:B--2---:R-:W-:Y:S01]  /*a1c0*/  SHF.L.U64.HI R4, R3.reuse, 0x1, R4 ;  /* 0x0000000103047819 */ /* 0x044fe20000010204 */
[----:B------:R-:W-:-:S04]  /*a1d0*/  IMAD.SHL.U32 R3, R3, 0x2, RZ ;  /* 0x0000000203037824 */ /* 0x000fc800078e00ff */
[----:B------:R1:W-:Y:S01]  /*a1e0*/  STL [R1+0x1c], R4 ;  /* 0x00001c0401007387 */ /* 0x0003e20000100800 */
[C---:B---3--:R-:W-:Y:S01]  /*a1f0*/  SHF.L.U64.HI R2, R0.reuse, 0x1, R2 ;  /* 0x0000000100027819 */ /* 0x048fe20000010202 */
[----:B------:R-:W-:Y:S02]  /*a200*/  IMAD.SHL.U32 R0, R0, 0x2, RZ ;  /* 0x0000000200007824 */ /* 0x000fe400078e00ff */
[----:B------:R1:W-:Y:S04]  /*a210*/  STL [R1+0x64], R3 ;  /* 0x0000640301007387 */ /* 0x0003e80000100800 */
[----:B------:R1:W-:Y:S04]  /*a220*/  STL [R1+0x14], R0 ;  /* 0x0000140001007387 */ /* 0x0003e80000100800 */
[----:B------:R1:W-:Y:S02]  /*a230*/  STL [R1+0x18], R2 ;  /* 0x0000180201007387 */ /* 0x0003e40000100800 */
.L_x_3655:
[----:B-1----:R-:W2:Y:S01]  /*a240*/  LDL R2, [R1+0x4] ;  /* 0x0000040001027983 */ /* 0x002ea20000100800 */
[----:B------:R-:W-:Y:S04]  /*a250*/  DEPBAR.LE SB0, 0x0 ;  /* 0x000080000000791a */ /* 0x000fe80000000000 */
[----:B------:R-:W3:Y:S01]  /*a260*/  LDL R0, [R1] ;  /* 0x0000000001007983 */ /* 0x000ee20000100800 */
[----:B------:R-:W-:Y:S03]  /*a270*/  UISETP.GT.AND UP0, UPT, UR8, UR24, UPT ;  /* 0x000000180800728c */ /* 0x000fe6000bf04270 */
[----:B------:R-:W-:Y:S03]  /*a280*/  BAR.SYNC.DEFER_BLOCKING 0x0 ;  /* 0x0000000000007b1d */ /* 0x000fe60000010000 */
[----:B------:R-:W-:Y:S03]  /*a290*/  PLOP3.LUT P0, PT, PT, PT, UP0, 0x80, 0x0 ;  /* 0x000000000000781c */ /* 0x000fe60003f0f008 */
[----:B------:R-:W1:Y:S04]  /*a2a0*/  LDSM.16.M88.4 R8, [R236+0x10100] ;  /* 0x01010000ec08783b */ /* 0x000e680000000200 */
[----:B------:R-:W4:Y:S04]  /*a2b0*/  LDSM.16.M88.4 R16, [R236+0x10900] ;  /* 0x01090000ec10783b */ /* 0x000f280000000200 */
[----:B------:R-:W1:Y:S04]  /*a2c0*/  LDSM.16.M88.4 R24, [R236+0x11100] ;  /* 0x01110000ec18783b */ /* 0x000e680000000200 */
[----:B------:R-:W1:Y:S04]  /*a2d0*/  LDSM.16.M88.4 R168, [R243] ;  /* 0x00000000f3a8783b */ /* 0x000e680000000200 */
[----:B--2---:R-:W2:Y:S04]  /*a2e0*/  LDSM.16.M88.4 R172, [R2] ;  /* 0x0000000002ac783b */ /* 0x004ea80000000200 */
[----:B---3--:R3:W1:Y:S02]  /*a2f0*/  LDSM.16.M88.4 R176, [R0] ;  /* 0x0000000000b0783b */ /* 0x0086640000000200 */
[----:B---3--:R-:W-:Y:S01]  /*a300*/  MOV R0, R133 ;  /* 0x0000008500007202 */ /* 0x008fe20000000f00 */
[----:B------:R-:W-:-:S05]  /*a310*/  @P0 BRA `(.L_x_3651) ;  /* 0x000004b000000947 */ /* 0x000fca0003800000 */
[----:B----4-:R-:W3:Y:S01]  /*a320*/  LDL R5, [R1+0x28] ;  /* 0x0000280001057983 */ /* 0x010ee20000100800 */
[----:B------:R-:W-:Y:S03]  /*a330*/  BSSY B0, `(.L_x_3651) ;  /* 0x0000049000007945 */ /* 0x000fe60003800000 */
[----:B------:R-:W4:Y:S04]  /*a340*/  LDL R7, [R1+0x24] ;  /* 0x0000240001077983 */ /* 0x000f280000100800 */
        /* <DEDUP_REMOVED lines=9> */
[----:B---3--:R-:W-:Y:S02]  /*a3e0*/  SHF.R.S32.HI R2, RZ, 0x1f, R5 ;  /* 0x0000001fff027819 */ /* 0x008fe40000011405 */
[----:B----4-:R-:W-:Y:S03]  /*a3f0*/  SHF.R.S32.HI R6, RZ, 0x1f, R7 ;  /* 0x0000001fff067819 */ /* 0x010fe60000011407 */
[----:B------:R-:W-:Y:S02]  /*a400*/  IMAD R4, R2, c[0x0][0x208], RZ ;  /* 0x0000820002047a24 */ /* 0x000fe400078e02ff */
[C---:B------:R-:W-:Y:S01]  /*a410*/  IMAD.WIDE.U32 R2, R5.reuse, c[0x0][0x208], RZ ;  /* 0x0000820005027a25 */ /* 0x040fe200078e00ff */
[----:B--2---:R-:W-:Y:S03]  /*a420*/  ISETP.GE.AND P1, PT, R134, c[0x0][0x1d4], PT ;  /* 0x0000750086007a0c */ /* 0x004fe60003f26270 */
[----:B------:R-:W-:Y:S02]  /*a430*/  IMAD R4, R5, c[0x0][0x20c], R4 ;  /* 0x0000830005047a24 */ /* 0x000fe400078e0204 */
[----:B------:R-:W2:Y:S01]  /*a440*/  LDL R5, [R1+0x64] ;  /* 0x0000640001057983 */ /* 0x000ea20000100800 */
[----:B------:R-:W-:Y:S02]  /*a450*/  IMAD R6, R6, c[0x0][0x218], RZ ;  /* 0x0000860006067a24 */ /* 0x000fe400078e02ff */
[----:B------:R-:W-:Y:S02]  /*a460*/  IMAD.IADD R3, R3, 0x1, R4 ;  /* 0x0000000103037824 */ /* 0x000fe400078e0204 */
[C---:B------:R-:W-:Y:S02]  /*a470*/  IMAD R6, R7.reuse, c[0x0][0x21c], R6 ;  /* 0x0000870007067a24 */ /* 0x040fe400078e0206 */
[----:B------:R-:W-:Y:S05]  /*a480*/  IMAD.WIDE.U32 R2, R7, c[0x0][0x218], R2 ;  /* 0x0000860007027a25 */ /* 0x000fea00078e0002 */
[----:B------:R-:W-:Y:S04]  /*a490*/  IADD3 R2, P0, R2, UR14, RZ ;  /* 0x0000000e02027c10 */ /* 0x000fe8000ff1e0ff */
[----:B------:R-:W-:Y:S02]  /*a4a0*/  IADD3.X R6, R3, UR16, R6, P0, !PT ;  /* 0x0000001003067c10 */ /* 0x000fe400087fe406 */
[C---:B------:R-:W-:Y:S04]  /*a4b0*/  LEA R7, P0, R2.reuse, c[0x0][0x1f8], 0x1 ;  /* 0x00007e0002077a11 */ /* 0x040fe800078008ff */
[----:B------:R-:W-:Y:S02]  /*a4c0*/  LEA.HI.X R6, R2, c[0x0][0x1fc], R6, 0x1, P0 ;  /* 0x00007f0002067a11 */ /* 0x000fe400000f0c06 */
[----:B------:R-:W2:Y:S04]  /*a4d0*/  SHFL.IDX PT, R2, R7, RZ, 0x181f ;  /* 0x00181fff07027589 */ /* 0x000ea800000e0000 */
[----:B------:R-:W3:Y:S01]  /*a4e0*/  SHFL.IDX PT, R3, R6, RZ, 0x181f ;  /* 0x00181fff06037589 */ /* 0x000ee200000e0000 */
[C---:B--2---:R-:W-:Y:S05]  /*a4f0*/  IADD3 R4, P0, R2.reuse, R5, RZ ;  /* 0x0000000502047210 */ /* 0x044fea0007f1e0ff */
[C---:B---3--:R-:W-:Y:S05]  /*a500*/  IMAD.X R5, R3.reuse, 0x1, R23, P0 ;  /* 0x0000000103057824 */ /* 0x048fea00000e0617 */
[----:B------:R-:W-:Y:S01]  /*a510*/  @!PT LDS RZ, [RZ] ;  /* 0x00000000fffff984 */ /* 0x000fe20000000800 */
[----:B------:R2:W-:Y:S02]  /*a520*/  LDGSTS.E.BYPASS.LTC128B.128 [R15+0x100], [R4.64], !P1 ;  /* 0x00100000040f7fae */ /* 0x0005e4000c901d56 */
[C---:B--2---:R-:W-:Y:S05]  /*a530*/  IADD3 R4, P0, R2.reuse, R22, RZ ;  /* 0x0000001602047210 */ /* 0x044fea0007f1e0ff */
[----:B------:R-:W-:Y:S02]  /*a540*/  IMAD.X R5, R3, 0x1, R12, P0 ;  /* 0x0000000103057824 */ /* 0x000fe400000e060c */
[C---:B------:R-:W-:Y:S01]  /*a550*/  IMAD.SHL.U32 R12, R13.reuse, 0x2, RZ ;  /* 0x000000020d0c7824 */ /* 0x040fe200078e00ff */
[----:B------:R-:W-:Y:S02]  /*a560*/  SHF.L.U64.HI R13, R13, 0x1, R20 ;  /* 0x000000010d0d7819 */ /* 0x000fe40000010214 */
[----:B------:R2:W-:Y:S04]  /*a570*/  LDGSTS.E.BYPASS.LTC128B.128 [R15+0x1900], [R4.64], !P6 ;  /* 0x01900000040f7fae */ /* 0x0005e8000f101d56 */
[----:B------:R-:W3:Y:S01]  /*a580*/  S2R R20, SR_TID.X ;  /* 0x0000000000147919 */ /* 0x000ee20000002100 */
[----:B--2---:R-:W-:Y:S02]  /*a590*/  IADD3 R4, P0, R2, R12, RZ ;  /* 0x0000000c02047210 */ /* 0x004fe40007f1e0ff */
[----:B---3--:R-:W-:Y:S03]  /*a5a0*/  ISETP.GT.AND P1, PT, R20, 0x7f, PT ;  /* 0x0000007f1400780c */ /* 0x008fe60003f24270 */
[C---:B------:R-:W-:Y:S05]  /*a5b0*/  IMAD.X R5, R3.reuse, 0x1, R13, P0 ;  /* 0x0000000103057824 */ /* 0x040fea00000e060d */
[----:B------:R2:W-:Y:S02]  /*a5c0*/  LDGSTS.E.BYPASS.LTC128B.128 [R15+0x3100], [R4.64], !P5 ;  /* 0x03100000040f7fae */ /* 0x0005e4000e901d56 */
[C---:B--2---:R-:W-:Y:S01]  /*a5d0*/  IMAD.SHL.U32 R5, R14.reuse, 0x2, RZ ;  /* 0x000000020e057824 */ /* 0x044fe200078e00ff */
        /* <DEDUP_REMOVED lines=8> */
.L_x_3675:
[----:B---3--:R-:W3:Y:S04]  /*a660*/  LDL R7, [R1+0x30] ;  /* 0x0000300001077983 */ /* 0x008ee80000100800 */
[----:B----4-:R-:W4:Y:S04]  /*a670*/  LDL R6, [R1+0x64] ;  /* 0x0000640001067983 */ /* 0x010f280000100800 */
[----:B--2---:R-:W2:Y:S04]  /*a680*/  LDL R21, [R1+0x1c] ;  /* 0x00001c0001157983 */ /* 0x004ea80000100800 */
[----:B------:R-:W2:Y:S04]  /*a690*/  LDL R15, [R1+0x8] ;  /* 0x00000800010f7983 */ /* 0x000ea80000100800 */
[----:B------:R-:W2:Y:S04]  /*a6a0*/  LDL R20, [R1+0x14] ;  /* 0x0000140001147983 */ /* 0x000ea80000100800 */
[----:B------:R-:W2:Y:S01]  /*a6b0*/  LDL R3, [R1+0x18] ;  /* 0x0000180001037983 */ /* 0x000ea20000100800 */
[----:B---3--:R-:W-:Y:S02]  /*a6c0*/  ISETP.GE.AND P1, PT, R7, c[0x0][0x1d4], PT ;  /* 0x0000750007007a0c */ /* 0x008fe40003f26270 */
[----:B----4-:R-:W-:Y:S05]  /*a6d0*/  IADD3 R6, P0, R2, R6, RZ ;  /* 0x0000000602067210 */ /* 0x010fea0007f1e0ff */
[----:B--2---:R-:W-:Y:S06]  /*a6e0*/  IMAD.X R7, R4, 0x1, R21, P0 ;  /* 0x0000000104077824 */ /* 0x004fec00000e0615 */
        /* <DEDUP_REMOVED lines=13> */
.L_x_3652:
[----:B------:R-:W-:Y:S05]  /*a7c0*/  BSYNC B0 ;  /* 0x0000000000007941 */ /* 0x000fea0003800000 */
.L_x_3651:
[----:B----4-:R-:W0:Y:S01]  /*a7d0*/  LDGDEPBAR ;  /* 0x00000000000079af */ /* 0x010e220000000000 */
[----:B------:R-:W-:Y:S01]  /*a7e0*/  WARPSYNC 0xffffffff ;  /* 0xffffffff00007948 */ /* 0x000fe20003800000 */
[C---:B-12--5:R-:W-:Y:S01]  /*a7f0*/  HMMA.16816.F32 R4, R160.reuse, R8, RZ ;  /* 0x00000008a004723c */ /* 0x066fe200000018ff */
        /* <DEDUP_REMOVED lines=146> */
[----:B------:R-:W3:Y:S02]  /*b120*/  LDL R169, [R1+0x30] ;  /* 0x0000300001a97983 */ /* 0x000ee40000100800 */
[----:B------:R-:W-:Y:S02]  /*b130*/  ISETP.NE.AND P1, PT, R3, 0x1, PT ;  /* 0x000000010300780c */ /* 0x000fe40003f25270 */
[----:B------:R-:W4:Y:S01]  /*b140*/  LDL R175, [R1+0x64] ;  /* 0x0000640001af7983 */ /* 0x000f220000100800 */
[----:B------:R-:W-:Y:S03]  /*b150*/  IMAD.U32 R3, RZ, RZ, UR5 ;  /* 0x00000005ff037e24 */ /* 0x000fe6000f8e00ff */
[----:B------:R-:W5:Y:S04]  /*b160*/  LDL R178, [R1+0x1c] ;  /* 0x00001c0001b27983 */ /* 0x000f680000100800 */
[----:B------:R-:W4:Y:S04]  /*b170*/  LDL R177, [R1+0x8] ;  /* 0x0000080001b17983 */ /* 0x000f280000100800 */
[----:B------:R-:W4:Y:S04]  /*b180*/  LDL R179, [R1+0x14] ;  /* 0x0000140001b37983 */ /* 0x000f280000100800 */
[----:B------:R-:W4:Y:S01]  /*b190*/  LDL R176, [R1+0x18] ;  /* 0x0000180001b07983 */ /* 0x000f220000100800 */
[----:B--2---:R-:W-:Y:S02]  /*b1a0*/  IADD3 R3, R3, -0x30, R2 ;  /* 0xffffffd003037810 */ /* 0x004fe40007ffe002 */
[----:B---3--:R-:W-:Y:S03]  /*b1b0*/  ISETP.GE.AND P2, PT, R169, c[0x0][0x1d4], PT ;  /* 0x00007500a9007a0c */ /* 0x008fe60003f46270 */
[----:B------:R-:W-:Y:S04]  /*b1c0*/  @P1 IMAD.HI.U32 R134, R3, c[0x0][0x2bc], RZ ;  /* 0x0000af0003861a27 */ /* 0x000fe800078e00ff */
[--C-:B------:R-:W-:Y:S01]  /*b1d0*/  IMAD.MOV.U32 R2, RZ, RZ, R3.reuse ;  /* 0x000000ffff027224 */ /* 0x100fe200078e0003 */
        /* <DEDUP_REMOVED lines=9> */
[----:B------:R2:W3:Y:S02]  /*b270*/  @!P3 LDG.E R170, [R134.64] ;  /* 0x0000001686aab981 */ /* 0x0004e4000c1e1900 */
[----:B--2---:R-:W-:Y:S02]  /*b280*/  IMAD R134, R2, c[0x0][0x1e0], RZ ;  /* 0x0000780002867a24 */ /* 0x004fe400078e02ff */
[C---:B------:R-:W-:Y:S04]  /*b290*/  IMAD.WIDE.U32 R2, R171.reuse, c[0x0][0x1e0], RZ ;  /* 0x00007800ab027a25 */ /* 0x040fe800078e00ff */
[----:B------:R-:W-:Y:S04]  /*b2a0*/  IMAD R134, R171, c[0x0][0x1e4], R134 ;  /* 0x00007900ab867a24 */ /* 0x000fe800078e0286 */
[----:B------:R-:W-:Y:S02]  /*b2b0*/  IMAD.IADD R3, R3, 0x1, R134 ;  /* 0x0000000103037824 */ /* 0x000fe400078e0286 */
[----:B------:R-:W2:Y:S02]  /*b2c0*/  S2R R134, SR_TID.X ;  /* 0x0000000000867919 */ /* 0x000ea40000002100 */
[----:B--2---:R-:W-:Y:S04]  /*b2d0*/  SHF.R.S32.HI R168, RZ, 0x1f, R134 ;  /* 0x0000001fffa87819 */ /* 0x004fe80000011486 */
[----:B------:R-:W-:Y:S04]  /*b2e0*/  LEA.HI R168, R168, R134, RZ, 0x3 ;  /* 0x00000086a8a87211 */ /* 0x000fe800078f18ff */
[----:B------:R-:W-:Y:S04]  /*b2f0*/  SHF.R.S32.HI R168, RZ, 0x3, R168 ;  /* 0x00000003ffa87819 */ /* 0x000fe800000114a8 */
[----:B------:R-:W-:Y:S01]  /*b300*/  IADD3 R134, -R168, 0x30, RZ ;  /* 0x00000030a8867810 */ /* 0x000fe20007ffe1ff */
[----:B---3--:R2:W-:Y:S01]  /*b310*/  STL [R1+0x24], R170 ;  /* 0x000024aa01007387 */ /* 0x0085e20000100800 */
[----:B------:R-:W-:Y:S01]  /*b320*/  SHF.R.S32.HI R135, RZ, 0x1f, R170 ;  /* 0x0000001fff877819 */ /* 0x000fe200000114aa */
[----:B------:R-:W-:Y:S02]  /*b330*/  IMAD.WIDE.U32 R2, R170, c[0x0][0x1f0], R2 ;  /* 0x00007c00aa027a25 */ /* 0x000fe400078e0002 */
[----:B------:R-:W3:Y:S02]  /*b340*/  LDL R173, [R1+0x38] ;  /* 0x0000380001ad7983 */ /* 0x000ee40000100800 */
[----:B------:R-:W-:Y:S01]  /*b350*/  IMAD R135, R135, c[0x0][0x1f0], RZ ;  /* 0x00007c0087877a24 */ /* 0x000fe200078e02ff */
[----:B------:R-:W-:Y:S01]  /*b360*/  IADD3 R2, P0, R2, UR18, RZ ;  /* 0x0000001202027c10 */ /* 0x000fe2000ff1e0ff */
[----:B------:R-:W3:Y:S02]  /*b370*/  LDL R174, [R1+0x54] ;  /* 0x0000540001ae7983 */ /* 0x000ee40000100800 */
[----:B------:R-:W-:Y:S02]  /*b380*/  IMAD R135, R170, c[0x0][0x1f4], R135 ;  /* 0x00007d00aa877a24 */ /* 0x000fe400078e0287 */
[----:B-1----:R-:W3:Y:S03]  /*b390*/  LDL R171, [R1+0x34] ;  /* 0x0000340001ab7983 */ /* 0x002ee60000100800 */
[----:B------:R-:W-:Y:S01]  /*b3a0*/  IADD3.X R135, R3, UR6, R135, P0, !PT ;  /* 0x0000000603877c10 */ /* 0x000fe200087fe487 */
[----:B------:R-:W3:Y:S01]  /*b3b0*/  LDL R172, [R1+0x50] ;  /* 0x0000500001ac7983 */ /* 0x000ee20000100800 */
[C---:B--2---:R-:W-:Y:S04]  /*b3c0*/  LEA R170, P0, R2.reuse, c[0x0][0x1c8], 0x1 ;  /* 0x0000720002aa7a11 */ /* 0x044fe800078008ff */
[----:B------:R-:W-:Y:S02]  /*b3d0*/  LEA.HI.X R135, R2, c[0x0][0x1cc], R135, 0x1, P0 ;  /* 0x0000730002877a11 */ /* 0x000fe400000f0c87 */
[----:B------:R-:W4:Y:S01]  /*b3e0*/  SHFL.IDX PT, R2, R170, RZ, 0x181f ;  /* 0x00181fffaa027589 */ /* 0x000f2200000e0000 */
[----:B------:R-:W-:Y:S03]  /*b3f0*/  ISETP.GE.AND P0, PT, R134, 0x1, PT ;  /* 0x000000018600780c */ /* 0x000fe60003f06270 */
[----:B------:R-:W5:Y:S10]  /*b400*/  SHFL.IDX PT, R3, R135, RZ, 0x181f ;  /* 0x00181fff87037589 */ /* 0x000f7400000e0000 */
[C---:B----4-:R-:W-:Y:S05]  /*b410*/  @P0 IADD3 R168, P1, R2.reuse, R175, RZ ;  /* 0x000000af02a80210 */ /* 0x050fea0007f3e0ff */
[C---:B-----5:R-:W-:Y:S05]  /*b420*/  @P0 IMAD.X R169, R3.reuse, 0x1, R178, P1 ;  /* 0x0000000103a90824 */ /* 0x060fea00008e06b2 */
[----:B------:R-:W-:Y:S01]  /*b430*/  @!PT LDS RZ, [RZ] ;  /* 0x00000000fffff984 */ /* 0x000fe20000000800 */
[----:B------:R1:W-:Y:S02]  /*b440*/  @P0 LDGSTS.E.BYPASS.LTC128B.128 [R177+0x10100], [R168.64], !P2 ;  /* 0x10100000a8b10fae */ /* 0x0003e4000d101d56 */
[----:B-1----:R-:W-:Y:S05]  /*b450*/  @P0 IADD3 R168, P1, R2, R179, RZ ;  /* 0x000000b302a80210 */ /* 0x002fea0007f3e0ff */
[----:B------:R-:W-:Y:S05]  /*b460*/  @P0 IMAD.X R169, R3, 0x1, R176, P1 ;  /* 0x0000000103a90824 */ /* 0x000fea00008e06b0 */
[----:B------:R3:W-:Y:S02]  /*b470*/  @P0 LDGSTS.E.BYPASS.LTC128B.128 [R177+0x11900], [R168.64], !P6 ;  /* 0x11900000a8b10fae */ /* 0x0007e4000f101d56 */
[CC--:B---3--:R-:W-:Y:S04]  /*b480*/  @P0 LEA R168, P1, R173.reuse, R2.reuse, 0x1 ;  /* 0x00000002ada80211 */ /* 0x0c8fe800078208ff */
[-C--:B------:R-:W-:Y:S02]  /*b490*/  @P0 LEA.HI.X R169, R173, R3.reuse, R174, 0x1, P1 ;  /* 0x00000003ada90211 */ /* 0x080fe400008f0cae */
[C---:B------:R-:W-:Y:S03]  /*b4a0*/  @P0 LEA R2, P1, R171.reuse, R2, 0x1 ;  /* 0x00000002ab020211 */ /* 0x040fe600078208ff */
[----:B------:R1:W-:Y:S01]  /*b4b0*/  @P0 LDGSTS.E.BYPASS.LTC128B.128 [R177+0x13100], [R168.64], !P5 ;  /* 0x13100000a8b10fae */ /* 0x0003e2000e901d56 */
[----:B------:R-:W-:Y:S05]  /*b4c0*/  @P0 LEA.HI.X R3, R171, R3, R172, 0x1, P1 ;  /* 0x00000003ab030211 */ /* 0x000fea00008f0cac */
[----:B------:R2:W-:Y:S01]  /*b4d0*/  @P0 LDGSTS.E.BYPASS.LTC128B.128 [R177+0x14900], [R2.64], !P4 ;  /* 0x1490000002b10fae */ /* 0x0005e2000e101d56 */
[----:B------:R-:W-:Y:S03]  /*b4e0*/  ISETP.GE.AND P0, PT, R134, 0x21, PT ;  /* 0x000000218600780c */ /* 0x000fe60003f06270 */
[----:B--2---:R-:W2:Y:S04]  /*b4f0*/  SHFL.IDX PT, R2, R170, 0x1, 0x181f ;  /* 0x00381f00aa027f89 */ /* 0x004ea800000e0000 */
[----:B------:R-:W3:Y:S06]  /*b500*/  SHFL.IDX PT, R3, R135, 0x1, 0x181f ;  /* 0x00381f0087037f89 */ /* 0x000eec00000e0000 */
[C---:B--2---:R-:W-:Y:S05]  /*b510*/  @P0 IADD3 R134, P1, R2.reuse, R175, RZ ;  /* 0x000000af02860210 */ /* 0x044fea0007f3e0ff */
[C---:B---3--:R-:W-:Y:S05]  /*b520*/  @P0 IMAD.X R135, R3.reuse, 0x1, R178, P1 ;  /* 0x0000000103870824 */ /* 0x048fea00008e06b2 */
[----:B------:R2:W-:Y:S02]  /*b530*/  @P0 LDGSTS.E.BYPASS.LTC128B.128 [R177+0x11100], [R134.64], !P2 ;  /* 0x1110000086b10fae */ /* 0x0005e4000d101d56 */
[----:B--2---:R-:W-:Y:S05]  /*b540*/  @P0 IADD3 R134, P1, R2, R179, RZ ;  /* 0x000000b302860210 */ /* 0x004fea0007f3e0ff */
[----:B------:R-:W-:Y:S05]  /*b550*/  @P0 IMAD.X R135, R3, 0x1, R176, P1 ;  /* 0x0000000103870824 */ /* 0x000fea00008e06b0 */
[----:B------:R2:W-:Y:S02]  /*b560*/  @P0 LDGSTS.E.BYPASS.LTC128B.128 [R177+0x12900], [R134.64], !P6 ;  /* 0x1290000086b10fae */ /* 0x0005e4000f101d56 */
[CC--:B--2---:R-:W-:Y:S04]  /*b570*/  @P0 LEA R134, P1, R173.reuse, R2.reuse, 0x1 ;  /* 0x00000002ad860211 */ /* 0x0c4fe800078208ff */
[-C--:B------:R-:W-:Y:S02]  /*b580*/  @P0 LEA.HI.X R135, R173, R3.reuse, R174, 0x1, P1 ;  /* 0x00000003ad870211 */ /* 0x080fe400008f0cae */
[C---:B------:R-:W-:Y:S03]  /*b590*/  @P0 LEA R2, P1, R171.reuse, R2, 0x1 ;  /* 0x00000002ab020211 */ /* 0x040fe600078208ff */
[----:B------:R1:W-:Y:S01]  /*b5a0*/  @P0 LDGSTS.E.BYPASS.LTC128B.128 [R177+0x14100], [R134.64], !P5 ;  /* 0x1410000086b10fae */ /* 0x0003e2000e901d56 */
[----:B------:R-:W-:Y:S05]  /*b5b0*/  @P0 LEA.HI.X R3, R171, R3, R172, 0x1, P1 ;  /* 0x00000003ab030211 */ /* 0x000fea00008f0cac */
[----:B------:R1:W-:Y:S04]  /*b5c0*/  @P0 LDGSTS.E.BYPASS.LTC128B.128 [R177+0x15900], [R2.64], !P4 ;  /* 0x1590000002b10fae */ /* 0x0003e8000e101d56 */
.L_x_3654:
[----:B-1----:R-:W2:Y:S01]  /*b5d0*/  LDL.LU R134, [R1+0x44] ;  /* 0x0000440001867983 */ /* 0x002ea20000300800 */
[----:B------:R-:W-:Y:S01]  /*b5e0*/  FMNMX.FTZ R133, R4, R133, !PT ;  /* 0x0000008504857209 */ /* 0x000fe20007810000 */
[----:B------:R-:W-:Y:S02]  /*b5f0*/  UISETP.GT.AND UP0, UPT, UR24, UR4, UPT ;  /* 0x000000041800728c */ /* 0x000fe4000bf04270 */
[----:B------:R-:W3:Y:S01]  /*b600*/  LDL.LU R169, [R1+0x4c] ;  /* 0x00004c0001a97983 */ /* 0x000ee20000300800 */
[----:B------:R-:W-:Y:S01]  /*b610*/  FMNMX.FTZ R133, R5, R133, !PT ;  /* 0x0000008505857209 */ /* 0x000fe20007810000 */
[----:B------:R-:W-:Y:S02]  /*b620*/  UIADD3 UR5, UR24, -0x1, URZ ;  /* 0xffffffff18057890 */ /* 0x000fe4000fffe03f */
[----:B------:R-:W0:Y:S01]  /*b630*/  LDGDEPBAR ;  /* 0x00000000000079af */ /* 0x000e220000000000 */
[----:B------:R-:W-:Y:S02]  /*b640*/  FMNMX.FTZ R133, R8, R133, !PT ;  /* 0x0000008508857209 */ /* 0x000fe40007810000 */
[----:B------:R-:W-:Y:S02]  /*b650*/  PLOP3.LUT P0, PT, PT, PT, UP0, 0x80, 0x0 ;  /* 0x000000000000781c */ /* 0x000fe40003f0f008 */
[----:B------:R-:W-:Y:S01]  /*b660*/  FMNMX.FTZ R133, R9, R133, !PT ;  /* 0x0000008509857209 */ /* 0x000fe20007810000 */
[----:B------:R-:W-:Y:S03]  /*b670*/  UMOV UR24, UR5 ;  /* 0x0000000500187c82 */ /* 0x000fe60008000000 */
        /* <DEDUP_REMOVED lines=29> */
[----:B------:R-:W4:Y:S01]  /*b850*/  MUFU.EX2 R5, R5 ;  /* 0x0000000500057308 */ /* 0x000f220000000800 */
[C---:B-1----:R-:W-:Y:S02]  /*b860*/  FMUL.FTZ R28, R3.reuse, R28 ;  /* 0x0000001c031c7220 */ /* 0x042fe40000410000 */
[C---:B------:R-:W-:Y:S02]  /*b870*/  FMUL.FTZ R29, R3.reuse, R29 ;  /* 0x0000001d031d7220 */ /* 0x040fe40000410000 */
[C---:B------:R-:W-:Y:S05]  /*b880*/  FMUL.FTZ R32, R3.reuse, R32 ;  /* 0x0000002003207220 */ /* 0x040fea0000410000 */
        /* <DEDUP_REMOVED lines=20> */
[----:B------:R-:W-:Y:S01]  /*b9d0*/  FMUL.FTZ R65, R3, R65 ;  /* 0x0000004103417220 */ /* 0x000fe20000410000 */
[----:B-1----:R-:W-:Y:S01]  /*b9e0*/  F2FP.PACK_AB R170, R9, R8 ;  /* 0x0000000809aa723e */ /* 0x002fe200000000ff */
        /* <DEDUP_REMOVED lines=33> */
[----:B------:R-:W-:Y:S02]  /*bc00*/  FADD.FTZ R0, R5, R0 ;  /* 0x0000000005007221 */ /* 0x000fe40000010000 */
[C---:B------:R-:W-:Y:S02]  /*bc10*/  FMUL.FTZ R5, R3.reuse, R157 ;  /* 0x0000009d03057220 */ /* 0x040fe40000410000 */
[----:B------:R-:W-:Y:S02]  /*bc20*/  FADD.FTZ R0, R8, R0 ;  /* 0x0000000008007221 */ /* 0x000fe40000010000 */
[----:B------:R-:W-:Y:S02]  /*bc30*/  FMUL.FTZ R8, R3, R152 ;  /* 0x0000009803087220 */ /* 0x000fe40000410000 */
[----:B------:R-:W-:Y:S01]  /*bc40*/  FADD.FTZ R179, R9, R0 ;  /* 0x0000000009b37221 */ /* 0x000fe20000010000 */
[----:B------:R-:W-:Y:S01]  /*bc50*/  FMNMX.FTZ R0, R6, R132, !PT ;  /* 0x0000008406007209 */ /* 0x000fe20007810000 */
[----:B------:R-:W-:Y:S03]  /*bc60*/  FMUL.FTZ R9, R3, R153 ;  /* 0x0000009903097220 */ /* 0x000fe60000410000 */
        /* <DEDUP_REMOVED lines=20> */
[----:B------:R-:W1:Y:S01]  /*bdb0*/  MUFU.EX2 R0, R0 ;  /* 0x0000000000007308 */ /* 0x000e620000000800 */
[--C-:B------:R-:W-:Y:S01]  /*bdc0*/  FFMA.FTZ R172, R15, c[0x0][0x2d0], -R4.reuse ;  /* 0x0000b4000fac7a23 */ /* 0x100fe20000010804 */
[----:B------:R-:W-:Y:S01]  /*bdd0*/  MOV R15, R25 ;  /* 0x00000019000f7202 */ /* 0x000fe20000000f00 */
[----:B------:R-:W-:Y:S02]  /*bde0*/  FMUL.FTZ R25, R3, R137 ;  /* 0x0000008903197220 */ /* 0x000fe40000410000 */
[--C-:B------:R-:W-:Y:S02]  /*bdf0*/  FFMA.FTZ R16, R26, c[0x0][0x2d0], -R4.reuse ;  /* 0x0000b4001a107a23 */ /* 0x100fe40000010804 */
[--C-:B------:R-:W-:Y:S02]  /*be00*/  FFMA.FTZ R17, R27, c[0x0][0x2d0], -R4.reuse ;  /* 0x0000b4001b117a23 */ /* 0x100fe40000010804 */
[--C-:B------:R-:W-:Y:S01]  /*be10*/  FFMA.FTZ R171, R10, c[0x0][0x2d0], -R4.reuse ;  /* 0x0000b4000aab7a23 */ /* 0x100fe20000010804 */
[----:B------:R-:W3:Y:S01]  /*be20*/  MUFU.EX2 R6, R6 ;  /* 0x0000000600067308 */ /* 0x000ee20000000800 */
[----:B------:R-:W-:Y:S01]  /*be30*/  MOV R10, R24 ;  /* 0x00000018000a7202 */ /* 0x000fe20000000f00 */
[----:B------:R-:W-:Y:S01]  /*be40*/  FMUL.FTZ R24, R3, R136 ;  /* 0x0000008803187220 */ /* 0x000fe20000410000 */
[----:B------:R-:W-:Y:S01]  /*be50*/  MOV R157, R16 ;  /* 0x00000010009d7202 */ /* 0x000fe20000000f00 */
[--C-:B------:R-:W-:Y:S01]  /*be60*/  FFMA.FTZ R173, R14, c[0x0][0x2d0], -R4.reuse ;  /* 0x0000b4000ead7a23 */ /* 0x100fe20000010804 */
[----:B------:R-:W-:Y:S01]  /*be70*/  MOV R14, R20 ;  /* 0x00000014000e7202 */ /* 0x000fe20000000f00 */
[--C-:B------:R-:W-:Y:S02]  /*be80*/  FFMA.FTZ R174, R18, c[0x0][0x2d0], -R4.reuse ;  /* 0x0000b40012ae7a23 */ /* 0x100fe40000010804 */
[--C-:B------:R-:W-:Y:S02]  /*be90*/  FFMA.FTZ R175, R19, c[0x0][0x2d0], -R4.reuse ;  /* 0x0000b40013af7a23 */ /* 0x100fe40000010804 */
[----:B------:R-:W2:Y:S01]  /*bea0*/  MUFU.EX2 R7, R7 ;  /* 0x0000000700077308 */ /* 0x000ea20000000800 */
[--C-:B------:R-:W-:Y:S02]  /*beb0*/  FFMA.FTZ R12, R22, c[0x0][0x2d0], -R4.reuse ;  /* 0x0000b400160c7a23 */ /* 0x100fe40000010804 */
[--C-:B------:R-:W-:Y:S02]  /*bec0*/  FFMA.FTZ R13, R23, c[0x0][0x2d0], -R4.reuse ;  /* 0x0000b400170d7a23 */ /* 0x100fe40000010804 */
[C---:B-1----:R-:W-:Y:S01]  /*bed0*/  FMUL.FTZ R26, R0.reuse, R138 ;  /* 0x0000008a001a7220 */ /* 0x042fe20000410000 */
[----:B------:R-:W-:Y:S01]  /*bee0*/  MOV R153, R12 ;  /* 0x0000000c00997202 */ /* 0x000fe20000000f00 */
[C---:B------:R-:W-:Y:S01]  /*bef0*/  FMUL.FTZ R27, R0.reuse, R139 ;  /* 0x0000008b001b7220 */ /* 0x040fe20000410000 */
[----:B------:R-:W-:Y:S01]  /*bf00*/  MOV R152, R13 ;  /* 0x0000000d00987202 */ /* 0x000fe20000000f00 */
[----:B------:R-:W1:Y:S01]  /*bf10*/  LDSM.16.MT88.4 R136, [R237+0x100] ;  /* 0x00010000ed88783b */ /* 0x000e620000004200 */
[----:B------:R-:W-:Y:S01]  /*bf20*/  FFMA.FTZ R134, R11, c[0x0][0x2d0], -R4 ;  /* 0x0000b4000b867a23 */ /* 0x000fe20000010804 */
[----:B------:R-:W-:Y:S01]  /*bf30*/  MOV R11, R21 ;  /* 0x00000015000b7202 */ /* 0x000fe20000000f00 */
[----:B------:R-:W4:Y:S01]  /*bf40*/  MUFU.EX2 R171, R171 ;  /* 0x000000ab00ab7308 */ /* 0x000f220000000800 */
[C---:B------:R-:W-:Y:S02]  /*bf50*/  FMUL.FTZ R12, R3.reuse, R148 ;  /* 0x00000094030c7220 */ /* 0x040fe40000410000 */
[C---:B---3--:R-:W-:Y:S02]  /*bf60*/  FFMA.FTZ R4, R0.reuse, R169, R6 ;  /* 0x000000a900047223 */ /* 0x048fe40000010006 */
[C---:B------:R-:W-:Y:S02]  /*bf70*/  FMUL.FTZ R13, R3.reuse, R149 ;  /* 0x00000095030d7220 */ /* 0x040fe40000410000 */
[----:B------:R-:W-:Y:S02]  /*bf80*/  FMUL.FTZ R16, R3, R144 ;  /* 0x0000009003107220 */ /* 0x000fe40000410000 */
[C---:B------:R-:W-:Y:S01]  /*bf90*/  FMUL.FTZ R18, R0.reuse, R146 ;  /* 0x0000009200127220 */ /* 0x040fe20000410000 */
[----:B------:R-:W-:Y:S01]  /*bfa0*/  MUFU.EX2 R149, R173 ;  /* 0x000000ad00957308 */ /* 0x000fe20000000800 */
[C---:B------:R-:W-:Y:S01]  /*bfb0*/  FMUL.FTZ R19, R0.reuse, R147 ;  /* 0x0000009300137220 */ /* 0x040fe20000410000 */
[C---:B--2---:R-:W-:Y:S01]  /*bfc0*/  F2FP.PACK_AB R169, R7.reuse, R6 ;  /* 0x0000000607a9723e */ /* 0x044fe200000000ff */
[----:B------:R-:W-:Y:S02]  /*bfd0*/  FADD.FTZ R132, R7, R4 ;  /* 0x0000000407847221 */ /* 0x000fe40000010000 */
        /* <DEDUP_REMOVED lines=9> */
[----:B------:R-:W-:Y:S01]  /*c070*/  MOV R156, R17 ;  /* 0x00000011009c7202 */ /* 0x000fe20000000f00 */
[C---:B------:R-:W-:Y:S01]  /*c080*/  FMUL.FTZ R6, R0.reuse, R158 ;  /* 0x0000009e00067220 */ /* 0x040fe20000410000 */
[----:B------:R-:W-:Y:S01]  /*c090*/  MOV R158, R15 ;  /* 0x0000000f009e7202 */ /* 0x000fe20000000f00 */
[----:B----4-:R-:W-:Y:S02]  /*c0a0*/  FADD.FTZ R148, R171, R132 ;  /* 0x00000084ab947221 */ /* 0x010fe40000010000 */
[C---:B------:R-:W-:Y:S02]  /*c0b0*/  FMUL.FTZ R15, R0.reuse, R151 ;  /* 0x00000097000f7220 */ /* 0x040fe40000410000 */
[C---:B------:R-:W-:Y:S01]  /*c0c0*/  FMUL.FTZ R17, R3.reuse, R145 ;  /* 0x0000009103117220 */ /* 0x040fe20000410000 */
[----:B------:R-:W2:Y:S01]  /*c0d0*/  MUFU.EX2 R150, R134 ;  /* 0x0000008600967308 */ /* 0x000ea20000000800 */
[C---:B------:R-:W-:Y:S01]  /*c0e0*/  FMUL.FTZ R20, R3.reuse, R140 ;  /* 0x0000008c03147220 */ /* 0x040fe20000410000 */
[----:B------:R-:W-:Y:S01]  /*c0f0*/  LDSM.16.MT88.4 R144, [R238+0x900] ;  /* 0x00090000ee90783b */ /* 0x000fe20000004200 */
[----:B------:R-:W-:Y:S02]  /*c100*/  FMUL.FTZ R21, R3, R141 ;  /* 0x0000008d03157220 */ /* 0x000fe40000410000 */
        /* <DEDUP_REMOVED lines=8> */
[C---:B------:R-:W-:Y:S02]  /*c190*/  FMUL.FTZ R38, R0.reuse, R38 ;  /* 0x0000002600267220 */ /* 0x040fe40000410000 */
[C---:B------:R-:W-:Y:S02]  /*c1a0*/  FMUL.FTZ R39, R0.reuse, R39 ;  /* 0x0000002700277220 */ /* 0x040fe40000410000 */
[C---:B------:R-:W-:Y:S01]  /*c1b0*/  FMUL.FTZ R42, R0.reuse, R42 ;  /* 0x0000002a002a7220 */ /* 0x040fe20000410000 */
[----:B------:R-:W4:Y:S01]  /*c1c0*/  MUFU.EX2 R3, R177 ;  /* 0x000000b100037308 */ /* 0x000f220000000800 */
[----:B------:R-:W-:Y:S01]  /*c1d0*/  FMUL.FTZ R43, R0, R43 ;  /* 0x0000002b002b7220 */ /* 0x000fe20000410000 */
[----:B--2---:R-:W-:Y:S01]  /*c1e0*/  F2FP.PACK_AB R171, R150, R171 ;  /* 0x000000ab96ab723e */ /* 0x004fe200000000ff */
[C---:B------:R-:W-:Y:S02]  /*c1f0*/  FMUL.FTZ R46, R0.reuse, R46 ;  /* 0x0000002e002e7220 */ /* 0x040fe40000410000 */
[C---:B------:R-:W-:Y:S02]  /*c200*/  FMUL.FTZ R47, R0.reuse, R47 ;  /* 0x0000002f002f7220 */ /* 0x040fe40000410000 */
[C---:B------:R-:W-:Y:S02]  /*c210*/  FMUL.FTZ R50, R0.reuse, R50 ;  /* 0x0000003200327220 */ /* 0x040fe40000410000 */
[C---:B-1----:R-:W-:Y:S01]  /*c220*/  HMMA.16816.F32 R4, R168.reuse, R136, R4 ;  /* 0x00000088a804723c */ /* 0x042fe20000001804 */
[----:B------:R-:W1:Y:S04]  /*c230*/  MUFU.EX2 R134, R176 ;  /* 0x000000b000867308 */ /* 0x000e680000000800 */
[C---:B------:R-:W-:Y:S02]  /*c240*/  FMUL.FTZ R51, R0.reuse, R51 ;  /* 0x0000003300337220 */ /* 0x040fe40000410000 */
[C---:B------:R-:W-:Y:S01]  /*c250*/  FMUL.FTZ R54, R0.reuse, R54 ;  /* 0x0000003600367220 */ /* 0x040fe20000410000 */
[C---:B------:R-:W-:Y:S01]  /*c260*/  HMMA.16816.F32 R8, R168.reuse, R138, R8 ;  /* 0x0000008aa808723c */ /* 0x040fe20000001808 */
[----:B------:R-:W2:Y:S02]  /*c270*/  LDSM.16.MT88.4 R136, [R238+0x100] ;  /* 0x00010000ee88783b */ /* 0x000ea40000004200 */
[----:B------:R-:W5:Y:S01]  /*c280*/  MUFU.EX2 R176, R172 ;  /* 0x000000ac00b07308 */ /* 0x000f620000000800 */
        /* <DEDUP_REMOVED lines=20> */
[C---:B------:R-:W-:Y:S01]  /*c3d0*/  FMUL.FTZ R90, R0.reuse, R90 ;  /* 0x0000005a005a7220 */ /* 0x040fe20000410000 */
[C---:B--2---:R-:W-:Y:S03]  /*c3e0*/  HMMA.16816.F32 R12, R168.reuse, R136, R12 ;  /* 0x00000088a80c723c */ /* 0x044fe6000000180c */
[C---:B------:R-:W-:Y:S02]  /*c3f0*/  FMUL.FTZ R91, R0.reuse, R91 ;  /* 0x0000005b005b7220 */ /* 0x040fe40000410000 */
[C---:B------:R-:W-:Y:S02]  /*c400*/  FMUL.FTZ R94, R0.reuse, R94 ;  /* 0x0000005e005e7220 */ /* 0x040fe40000410000 */
[C---:B------:R-:W-:Y:S01]  /*c410*/  FMUL.FTZ R95, R0.reuse, R95 ;  /* 0x0000005f005f7220 */ /* 0x040fe20000410000 */
[C---:B------:R-:W-:Y:S01]  /*c420*/  HMMA.16816.F32 R16, R168.reuse, R138, R16 ;  /* 0x0000008aa810723c */ /* 0x040fe20000001810 */
[----:B------:R-:W2:Y:S03]  /*c430*/  LDSM.16.MT88.4 R136, [R241+0x100] ;  /* 0x00010000f188783b */ /* 0x000ea60000004200 */
        /* <DEDUP_REMOVED lines=18> */
[C---:B--2---:R-:W-:Y:S03]  /*c560*/  HMMA.16816.F32 R20, R168.reuse, R136, R20 ;  /* 0x00000088a814723c */ /* 0x044fe60000001814 */
[----:B---3--:R-:W-:Y:S04]  /*c570*/  FADD.FTZ R0, R132, R179 ;  /* 0x000000b384007221 */ /* 0x008fe80000010000 */
[----:B----4-:R-:W-:Y:S01]  /*c580*/  FADD.FTZ R0, R3, R0 ;  /* 0x0000000003007221 */ /* 0x010fe20000010000 */
[C---:B------:R-:W-:Y:S01]  /*c590*/  HMMA.16816.F32 R24, R168.reuse, R138, R24 ;  /* 0x0000008aa818723c */ /* 0x040fe20000001818 */
[----:B------:R-:W2:Y:S03]  /*c5a0*/  LDSM.16.MT88.4 R136, [R240+0x100] ;  /* 0x00010000f088783b */ /* 0x000ea60000004200 */
[----:B------:R-:W-:Y:S04]  /*c5b0*/  FADD.FTZ R0, R135, R0 ;  /* 0x0000000087007221 */ /* 0x000fe80000010000 */
[----:B-1----:R-:W-:Y:S01]  /*c5c0*/  FADD.FTZ R0, R134, R0 ;  /* 0x0000000086007221 */ /* 0x002fe20000010000 */
        /* <DEDUP_REMOVED lines=42> */
[----:B------:R-:W-:Y:S02]  /*c870*/  F2FP.PACK_AB R139, R175, R174 ;  /* 0x000000aeaf8b723e */ /* 0x000fe400000000ff */
[----:B------:R2:W3:Y:S01]  /*c880*/  MUFU.EX2 R168, R154 ;  /* 0x0000009a00a87308 */ /* 0x0004e20000000800 */
[----:B------:R-:W-:Y:S04]  /*c890*/  F2FP.PACK_AB R169, R173, R172 ;  /* 0x000000acada9723e */ /* 0x000fe800000000ff */
[C---:B------:R-:W-:Y:S05]  /*c8a0*/  HMMA.16816.F32 R4, R136.reuse, R140, R4 ;  /* 0x0000008c8804723c */ /* 0x040fea0000001804 */
[----:B------:R-:W4:Y:S03]  /*c8b0*/  MUFU.EX2 R132, R159 ;  /* 0x0000009f00847308 */ /* 0x000f260000000800 */
[C---:B------:R-:W-:Y:S01]  /*c8c0*/  HMMA.16816.F32 R8, R136.reuse, R142, R8 ;  /* 0x0000008e8808723c */ /* 0x040fe20000001808 */
[----:B------:R-:W5:Y:S03]  /*c8d0*/  LDSM.16.MT88.4 R140, [R241+0x900] ;  /* 0x00090000f18c783b */ /* 0x000f660000004200 */
[----:B-1----:R-:W-:Y:S03]  /*c8e0*/  FADD.FTZ R0, R3, R0 ;  /* 0x0000000003007221 */ /* 0x002fe60000010000 */
[----:B------:R-:W-:Y:S01]  /*c8f0*/  MUFU.EX2 R170, R158 ;  /* 0x0000009e00aa7308 */ /* 0x000fe20000000800 */
[C---:B------:R-:W-:Y:S01]  /*c900*/  HMMA.16816.F32 R12, R136.reuse, R144, R12 ;  /* 0x00000090880c723c */ /* 0x040fe2000000180c */
[----:B--2---:R-:W-:Y:S03]  /*c910*/  LDSM.16.MT88.4 R152, [R237+0x1100] ;  /* 0x00110000ed98783b */ /* 0x004fe60000004200 */
[C---:B---3--:R-:W-:Y:S01]  /*c920*/  FADD.FTZ R0, R168.reuse, R0 ;  /* 0x00000000a8007221 */ /* 0x048fe20000010000 */
[----:B------:R-:W-:Y:S01]  /*c930*/  F2FP.PACK_AB R168, R168, R3 ;  /* 0x00000003a8a8723e */ /* 0x000fe200000000ff */
[----:B------:R-:W-:Y:S02]  /*c940*/  FADD.FTZ R3, R150, R148 ;  /* 0x0000009496037221 */ /* 0x000fe40000010000 */
[C---:B------:R-:W-:Y:S01]  /*c950*/  HMMA.16816.F32 R16, R136.reuse, R146, R16 ;  /* 0x000000928810723c */ /* 0x040fe20000001810 */
[----:B------:R-:W-:Y:S01]  /*c960*/  MUFU.EX2 R134, R157 ;  /* 0x0000009d00867308 */ /* 0x000fe20000000800 */
[----:B------:R-:W1:Y:S02]  /*c970*/  LDSM.16.MT88.4 R144, [R240+0x900] ;  /* 0x00090000f090783b */ /* 0x000e640000004200 */
[----:B----4-:R-:W-:Y:S07]  /*c980*/  FADD.FTZ R0, R132, R0 ;  /* 0x0000000084007221 */ /* 0x010fee0000010000 */
[----:B------:R-:W2:Y:S01]  /*c990*/  MUFU.EX2 R135, R156 ;  /* 0x0000009c00877308 */ /* 0x000ea20000000800 */
[C---:B-----5:R-:W-:Y:S08]  /*c9a0*/  HMMA.16816.F32 R20, R136.reuse, R140, R20 ;  /* 0x0000008c8814723c */ /* 0x060ff00000001814 */
[C---:B------:R-:W-:Y:S01]  /*c9b0*/  HMMA.16816.F32 R24, R136.reuse, R142, R24 ;  /* 0x0000008e8818723c */ /* 0x040fe20000001818 */
[----:B------:R-:W3:Y:S03]  /*c9c0*/  LDSM.16.MT88.4 R140, [R237+0x2100] ;  /* 0x00210000ed8c783b */ /* 0x000ee60000004200 */
[----:B--2---:R-:W-:Y:S04]  /*c9d0*/  F2FP.PACK_AB R171, R135, R134 ;  /* 0x0000008687ab723e */ /* 0x004fe800000000ff */
        /* <DEDUP_REMOVED lines=33> */
[C---:B--2---:R-:W-:Y:S07]  /*cbf0*/  HMMA.16816.F32 R116, R136.reuse, R140, R116 ;  /* 0x0000008c8874723c */ /* 0x044fee0000001874 */
[C---:B------:R-:W-:Y:S01]  /*cc00*/  FADD.FTZ R140, R170.reuse, R0 ;  /* 0x00000000aa8c7221 */ /* 0x040fe20000010000 */
[C---:B------:R-:W-:Y:S04]  /*cc10*/  HMMA.16816.F32 R120, R136.reuse, R142, R120 ;  /* 0x0000008e8878723c */ /* 0x040fe80000001878 */
[----:B------:R-:W-:Y:S01]  /*cc20*/  STL [R1+0x44], R140 ;  /* 0x0000448c01007387 */ /* 0x000fe20000100800 */
[----:B------:R-:W-:Y:S01]  /*cc30*/  F2FP.PACK_AB R170, R170, R132 ;  /* 0x00000084aaaa723e */ /* 0x000fe200000000ff */
[----:B------:R-:W-:Y:S01]  /*cc40*/  FADD.FTZ R0, R149, R3 ;  /* 0x0000000395007221 */ /* 0x000fe20000010000 */
[----:B------:R-:W-:Y:S01]  /*cc50*/  MOV R132, R2 ;  /* 0x0000000200847202 */ /* 0x000fe20000000f00 */
[C---:B-1----:R-:W-:Y:S04]  /*cc60*/  HMMA.16816.F32 R124, R136.reuse, R144, R124 ;  /* 0x00000090887c723c */ /* 0x042fe8000000187c */
[----:B------:R-:W-:Y:S04]  /*cc70*/  FADD.FTZ R0, R176, R0 ;  /* 0x00000000b0007221 */ /* 0x000fe80000010000 */
[----:B------:R-:W-:Y:S01]  /*cc80*/  FADD.FTZ R0, R174, R0 ;  /* 0x00000000ae007221 */ /* 0x000fe20000010000 */
[----:B------:R-:W-:Y:S01]  /*cc90*/  HMMA.16816.F32 R128, R136, R146, R128 ;  /* 0x000000928880723c */ /* 0x000fe20000001880 */
[----:B------:R-:W1:Y:S02]  /*cca0*/  LDSM.16.MT88.4 R144, [R238+0x1100] ;  /* 0x00110000ee90783b */ /* 0x000e640000004200 */
[----:B------:R-:W-:Y:S05]  /*ccb0*/  FADD.FTZ R0, R175, R0 ;  /* 0x00000000af007221 */ /* 0x000fea0000010000 */
        /* <DEDUP_REMOVED lines=8> */
[----:B------:R-:W-:Y:S05]  /*cd40*/  FADD.FTZ R0, R135, R0 ;  /* 0x0000000087007221 */ /* 0x000fea0000010000 */
[----:B------:R-:W-:Y:S01]  /*cd50*/  STL [R1+0x4c], R0 ;  /* 0x00004c0001007387 */ /* 0x000fe20000100800 */
[C---:B-1----:R-:W-:Y:S03]  /*cd60*/  HMMA.16816.F32 R148, R168.reuse, R144, R12 ;  /* 0x00000090a894723c */ /* 0x042fe6000000180c */
[----:B------:R-:W1:Y:S05]  /*cd70*/  LDSM.16.MT88.4 R12, [R238+0x2900] ;  /* 0x00290000ee0c783b */ /* 0x000e6a0000004200 */
        /* <DEDUP_REMOVED lines=40> */
.L_x_3650:
[----:B------:R-:W-:-:S06]  /*d000*/  UISETP.GE.AND UP0, UPT, UR24, UR8, UPT ;  /* 0x000000081800728c */ /* 0x000fcc000bf06270 */
[----:B------:R-:W-:-:S13]  /*d010*/  PLOP3.LUT P0, PT, PT, PT, UP0, 0x40, 0x0 ;  /* 0x000000000000781c */ /* 0x000fda0003f0e808 */
[----:B------:R-:W-:Y:S05]  /*d020*/  @P0 BRA `(.L_x_3656) ;  /* 0x00003cf000000947 */ /* 0x000fea0003800000 */
[----:B------:R-:W1:Y:S04]  /*d030*/  S2R R0, SR_TID.X ;  /* 0x0000000000007919 */ /* 0x000e680000002100 */
[----:B------:R-:W2:Y:S01]  /*d040*/  LDL.LU R2, [R1+0x6c] ;  /* 0x00006c0001027983 */ /* 0x000ea20000300800 */
[----:B-1----:R-:W-:-:S04]  /*d050*/  SHF.R.S32.HI R3, RZ, 0x1f, R0 ;  /* 0x0000001fff037819 */ /* 0x002fc80000011400 */
[----:B------:R-:W-:Y:S02]  /*d060*/  LEA.HI R3, R3, R0, RZ, 0x3 ;  /* 0x0000000003037211 */ /* 0x000fe400078f18ff */
[----:B------:R-:W2:Y:S02]  /*d070*/  LDL R0, [R1+0x30] ;  /* 0x0000300001007983 */ /* 0x000ea40000100800 */
[----:B------:R-:W-:Y:S01]  /*d080*/  SHF.R.S32.HI R3, RZ, 0x3, R3 ;  /* 0x00000003ff037819 */ /* 0x000fe20000011403 */
[----:B------:R-:W-:Y:S02]  /*d090*/  IMAD.MOV.U32 R135, RZ, RZ, R132 ;  /* 0x000000ffff877224 */ /* 0x000fe400078e0084 */
[----:B------:R-:W-:Y:S01]  /*d0a0*/  IMAD.MOV.U32 R134, RZ, RZ, R133 ;  /* 0x000000ffff867224 */ /* 0x000fe200078e0085 */
[----:B------:R-:W-:Y:S02]  /*d0b0*/  IADD3 R3, -R3, 0x30, RZ ;  /* 0x0000003003037810 */ /* 0x000fe40007ffe1ff */
[C---:B--2---:R-:W-:Y:S01]  /*d0c0*/  SHF.L.U64.HI R2, R0.reuse, 0x1, R2 ;  /* 0x0000000100027819 */ /* 0x044fe20000010202 */
[----:B------:R-:W-:-:S04]  /*d0d0*/  IMAD.SHL.U32 R0, R0, 0x2, RZ ;  /* 0x0000000200007824 */ /* 0x000fc800078e00ff */
[----:B------:R1:W-:Y:S04]  /*d0e0*/  STL [R1+0x3c], R2 ;  /* 0x00003c0201007387 */ /* 0x0003e80000100800 */
[----:B------:R1:W-:Y:S02]  /*d0f0*/  STL [R1+0x40], R0 ;  /* 0x0000400001007387 */ /* 0x0003e40000100800 */
.L_x_3669:
[----:B------:R-:W2:Y:S01]  /*d100*/  LDL R4, [R1+0x28] ;  /* 0x0000280001047983 */ /* 0x000ea20000100800 */
[----:B------:R-:W-:Y:S04]  /*d110*/  DEPBAR.LE SB0, 0x0 ;  /* 0x000080000000791a */ /* 0x000fe80000000000 */
[----:B------:R-:W3:Y:S01]  /*d120*/  LDL R8, [R1+0x3c] ;  /* 0x00003c0001087983 */ /* 0x000ee20000100800 */
[----:B------:R-:W-:Y:S03]  /*d130*/  BSSY B0, `(.L_x_3657) ;  /* 0x000005f000007945 */ /* 0x000fe60003800000 */
[----:B------:R-:W4:Y:S04]  /*d140*/  LDL R6, [R1+0x24] ;  /* 0x0000240001067983 */ /* 0x000f280000100800 */
[----:B------:R-:W2:Y:S04]  /*d150*/  LDL R132, [R1+0x4] ;  /* 0x0000040001847983 */ /* 0x000ea80000100800 */
[----:B------:R-:W3:Y:S04]  /*d160*/  LDL R133, [R1+0x30] ;  /* 0x0000300001857983 */ /* 0x000ee80000100800 */
[----:B------:R-:W4:Y:S04]  /*d170*/  LDL R23, [R1] ;  /* 0x0000000001177983 */ /* 0x000f280000100800 */
        /* <DEDUP_REMOVED lines=9> */
[----:B------:R-:W-:Y:S04]  /*d210*/  LDSM.16.M88.4 R16, [R236+0x10900] ;  /* 0x01090000ec10783b */ /* 0x000fe80000000200 */
[----:B------:R-:W-:Y:S04]  /*d220*/  LDSM.16.M88.4 R24, [R236+0x11100] ;  /* 0x01110000ec18783b */ /* 0x000fe80000000200 */
[----:B------:R-:W-:Y:S04]  /*d230*/  LDSM.16.M88.4 R168, [R243] ;  /* 0x00000000f3a8783b */ /* 0x000fe80000000200 */
[----:B--2---:R-:W-:Y:S01]  /*d240*/  LDSM.16.M88.4 R172, [R132] ;  /* 0x0000000084ac783b */ /* 0x004fe20000000200 */
[----:B-1----:R-:W-:Y:S01]  /*d250*/  SHF.R.S32.HI R0, RZ, 0x1f, R4 ;  /* 0x0000001fff007819 */ /* 0x002fe20000011404 */
[----:B------:R-:W-:Y:S01]  /*d260*/  IMAD.WIDE.U32 R2, R4, c[0x0][0x208], RZ ;  /* 0x0000820004027a25 */ /* 0x000fe200078e00ff */
[----:B---3--:R-:W-:Y:S03]  /*d270*/  ISETP.GE.AND P1, PT, R133, c[0x0][0x1d4], PT ;  /* 0x0000750085007a0c */ /* 0x008fe60003f26270 */
[----:B------:R-:W-:Y:S01]  /*d280*/  IMAD R0, R0, c[0x0][0x208], RZ ;  /* 0x0000820000007a24 */ /* 0x000fe200078e02ff */
[----:B----4-:R-:W-:Y:S03]  /*d290*/  LDSM.16.M88.4 R176, [R23] ;  /* 0x0000000017b0783b */ /* 0x010fe60000000200 */
[----:B------:R-:W-:Y:S01]  /*d2a0*/  IMAD R0, R4, c[0x0][0x20c], R0 ;  /* 0x0000830004007a24 */ /* 0x000fe200078e0200 */
[----:B------:R-:W-:Y:S03]  /*d2b0*/  SHF.R.S32.HI R4, RZ, 0x1f, R6 ;  /* 0x0000001fff047819 */ /* 0x000fe60000011406 */
[----:B------:R-:W-:Y:S02]  /*d2c0*/  IMAD.IADD R3, R3, 0x1, R0 ;  /* 0x0000000103037824 */ /* 0x000fe400078e0200 */
[----:B------:R-:W-:Y:S02]  /*d2d0*/  IMAD R4, R4, c[0x0][0x218], RZ ;  /* 0x0000860004047a24 */ /* 0x000fe400078e02ff */
[C---:B------:R-:W-:Y:S04]  /*d2e0*/  IMAD.WIDE.U32 R2, R6.reuse, c[0x0][0x218], R2 ;  /* 0x0000860006027a25 */ /* 0x040fe800078e0002 */
[----:B------:R-:W-:Y:S01]  /*d2f0*/  IMAD R4, R6, c[0x0][0x21c], R4 ;  /* 0x0000870006047a24 */ /* 0x000fe200078e0204 */
[----:B------:R-:W-:Y:S01]  /*d300*/  IADD3 R0, P0, R2, UR14, RZ ;  /* 0x0000000e02007c10 */ /* 0x000fe2000ff1e0ff */
[C---:B------:R-:W-:Y:S01]  /*d310*/  IMAD.SHL.U32 R21, R14.reuse, 0x2, RZ ;  /* 0x000000020e157824 */ /* 0x040fe200078e00ff */
[----:B------:R-:W-:Y:S02]  /*d320*/  SHF.L.U64.HI R14, R14, 0x1, R22 ;  /* 0x000000010e0e7819 */ /* 0x000fe40000010216 */
[----:B------:R-:W-:Y:S02]  /*d330*/  IADD3.X R3, R3, UR16, R4, P0, !PT ;  /* 0x0000001003037c10 */ /* 0x000fe400087fe404 */
[----:B------:R-:W-:Y:S01]  /*d340*/  STL [R1+0x18], R21 ;  /* 0x0000181501007387 */ /* 0x000fe20000100800 */
[C---:B------:R-:W-:Y:S03]  /*d350*/  LEA R6, P0, R0.reuse, c[0x0][0x1f8], 0x1 ;  /* 0x00007e0000067a11 */ /* 0x040fe600078008ff */
[----:B------:R-:W-:Y:S01]  /*d360*/  STL [R1+0x1c], R14 ;  /* 0x00001c0e01007387 */ /* 0x000fe20000100800 */
[----:B------:R-:W-:Y:S03]  /*d370*/  LEA.HI.X R3, R0, c[0x0][0x1fc], R3, 0x1, P0 ;  /* 0x00007f0000037a11 */ /* 0x000fe600000f0c03 */
[----:B------:R-:W1:Y:S04]  /*d380*/  SHFL.IDX PT, R0, R6, RZ, 0x181f ;  /* 0x00181fff06007589 */ /* 0x000e6800000e0000 */
[----:B------:R-:W2:Y:S01]  /*d390*/  SHFL.IDX PT, R2, R3, RZ, 0x181f ;  /* 0x00181fff03027589 */ /* 0x000ea200000e0000 */
[----:B-1----:R-:W-:Y:S05]  /*d3a0*/  IADD3 R4, P0, R0, R5, RZ ;  /* 0x0000000500047210 */ /* 0x002fea0007f1e0ff */
[----:B--2---:R-:W-:Y:S02]  /*d3b0*/  IMAD.X R5, R2, 0x1, R8, P0 ;  /* 0x0000000102057824 */ /* 0x004fe400000e0608 */
[----:B------:R-:W1:Y:S04]  /*d3c0*/  LDSM.16.M88.4 R8, [R236+0x10100] ;  /* 0x01010000ec08783b */ /* 0x000e680000000200 */
[----:B------:R-:W-:Y:S01]  /*d3d0*/  @!PT LDS RZ, [RZ] ;  /* 0x00000000fffff984 */ /* 0x000fe20000000800 */
[----:B------:R-:W-:Y:S01]  /*d3e0*/  @!PT LDS RZ, [RZ] ;  /* 0x00000000fffff984 */ /* 0x000fe20000000800 */
[----:B------:R-:W-:Y:S01]  /*d3f0*/  @!PT LDS RZ, [RZ] ;  /* 0x00000000fffff984 */ /* 0x000fe20000000800 */
[----:B------:R2:W-:Y:S02]  /*d400*/  LDGSTS.E.BYPASS.LTC128B.128 [R7+0x100], [R4.64], !P1 ;  /* 0x0010000004077fae */ /* 0x0005e4000c901d56 */
[----:B--2---:R-:W-:Y:S05]  /*d410*/  IADD3 R4, P0, R0, R21, RZ ;  /* 0x0000001500047210 */ /* 0x004fea0007f1e0ff */
[----:B------:R-:W-:Y:S02]  /*d420*/  IMAD.X R5, R2, 0x1, R14, P0 ;  /* 0x0000000102057824 */ /* 0x000fe400000e060e */
[C---:B------:R-:W-:Y:S01]  /*d430*/  IMAD.SHL.U32 R14, R13.reuse, 0x2, RZ ;  /* 0x000000020d0e7824 */ /* 0x040fe200078e00ff */
[----:B------:R-:W-:Y:S02]  /*d440*/  SHF.L.U64.HI R13, R13, 0x1, R20 ;  /* 0x000000010d0d7819 */ /* 0x000fe40000010214 */
[----:B------:R2:W-:Y:S04]  /*d450*/  LDGSTS.E.BYPASS.LTC128B.128 [R7+0x1900], [R4.64], !P6 ;  /* 0x0190000004077fae */ /* 0x0005e8000f101d56 */
[----:B------:R3:W-:Y:S04]  /*d460*/  STL [R1+0xc], R14 ;  /* 0x00000c0e01007387 */ /* 0x0007e80000100800 */
[----:B------:R4:W-:Y:S01]  /*d470*/  STL [R1+0x14], R13 ;  /* 0x0000140d01007387 */ /* 0x0009e20000100800 */
[----:B--2---:R-:W-:Y:S01]  /*d480*/  IADD3 R4, P0, R0, R14, RZ ;  /* 0x0000000e00047210 */ /* 0x004fe20007f1e0ff */
[C---:B---3--:R-:W-:Y:S01]  /*d490*/  IMAD.SHL.U32 R14, R12.reuse, 0x2, RZ ;  /* 0x000000020c0e7824 */ /* 0x048fe200078e00ff */
[----:B------:R-:W-:Y:S03]  /*d4a0*/  SHF.L.U64.HI R12, R12, 0x1, R15 ;  /* 0x000000010c0c7819 */ /* 0x000fe6000001020f */
[----:B------:R-:W-:Y:S02]  /*d4b0*/  IMAD.X R5, R2, 0x1, R13, P0 ;  /* 0x0000000102057824 */ /* 0x000fe400000e060d */
[----:B----4-:R-:W2:Y:S04]  /*d4c0*/  S2R R13, SR_TID.X ;  /* 0x00000000000d7919 */ /* 0x010ea80000002100 */
[----:B------:R3:W-:Y:S04]  /*d4d0*/  LDGSTS.E.BYPASS.LTC128B.128 [R7+0x3100], [R4.64], !P5 ;  /* 0x0310000004077fae */ /* 0x0007e8000e901d56 */
[----:B------:R4:W-:Y:S04]  /*d4e0*/  STL [R1+0x10], R14 ;  /* 0x0000100e01007387 */ /* 0x0009e80000100800 */
[----:B------:R4:W-:Y:S01]  /*d4f0*/  STL [R1+0x20], R12 ;  /* 0x0000200c01007387 */ /* 0x0009e20000100800 */
[----:B--2---:R-:W-:Y:S02]  /*d500*/  ISETP.GT.AND P1, PT, R13, 0x7f, PT ;  /* 0x0000007f0d00780c */ /* 0x004fe40003f24270 */
[----:B---3--:R-:W-:Y:S05]  /*d510*/  IADD3 R4, P0, R0, R14, RZ ;  /* 0x0000000e00047210 */ /* 0x008fea0007f1e0ff */
[----:B------:R-:W-:Y:S05]  /*d520*/  IMAD.X R5, R2, 0x1, R12, P0 ;  /* 0x0000000102057824 */ /* 0x000fea00000e060c */
[----:B------:R4:W-:Y:S01]  /*d530*/  LDGSTS.E.BYPASS.LTC128B.128 [R7+0x4900], [R4.64], !P4 ;  /* 0x0490000004077fae */ /* 0x0009e2000e101d56 */
[----:B------:R-:W-:-:S05]  /*d540*/  @P1 BRA `(.L_x_3658) ;  /* 0x000001d000001947 */ /* 0x000fca0003800000 */
[----:B-1----:R-:W-:-:S05]  /*d550*/  BRA.DIV ~URZ, `(.L_x_3659) ;  /* 0x000066427f007947 */ /* 0x002fca000b800000 */
[----:B----4-:R1:W2:Y:S04]  /*d560*/  SHFL.IDX PT, R4, R3, 0x1, 0x181f ;  /* 0x00381f0003047f89 */ /* 0x0102a800000e0000 */
[----:B------:R1:W3:Y:S02]  /*d570*/  SHFL.IDX PT, R0, R6, 0x1, 0x181f ;  /* 0x00381f0006007f89 */ /* 0x0002e400000e0000 */
.L_x_3676:
[----:B------:R-:W4:Y:S04]  /*d580*/  LDL R7, [R1+0x30] ;  /* 0x0000300001077983 */ /* 0x000f280000100800 */
[----:B-1-3--:R-:W3:Y:S04]  /*d590*/  LDL R6, [R1+0x40] ;  /* 0x0000400001067983 */ /* 0x00aee80000100800 */
[----:B--2---:R-:W2:Y:S04]  /*d5a0*/  LDL R3, [R1+0x3c] ;  /* 0x00003c0001037983 */ /* 0x004ea80000100800 */
[----:B------:R-:W2:Y:S04]  /*d5b0*/  LDL R2, [R1+0x18] ;  /* 0x0000180001027983 */ /* 0x000ea80000100800 */
[----:B------:R-:W2:Y:S04]  /*d5c0*/  LDL R20, [R1+0x1c] ;  /* 0x00001c0001147983 */ /* 0x000ea80000100800 */
[----:B------:R-:W2:Y:S04]  /*d5d0*/  LDL R5, [R1+0x8] ;  /* 0x0000080001057983 */ /* 0x000ea80000100800 */
[----:B------:R-:W2:Y:S04]  /*d5e0*/  LDL R15, [R1+0xc] ;  /* 0x00000c00010f7983 */ /* 0x000ea80000100800 */
[----:B------:R-:W2:Y:S04]  /*d5f0*/  LDL R14, [R1+0x14] ;  /* 0x00001400010e7983 */ /* 0x000ea80000100800 */
[----:B------:R-:W2:Y:S04]  /*d600*/  LDL R13, [R1+0x10] ;  /* 0x00001000010d7983 */ /* 0x000ea80000100800 */
[----:B------:R-:W2:Y:S01]  /*d610*/  LDL R12, [R1+0x20] ;  /* 0x00002000010c7983 */ /* 0x000ea20000100800 */
[----:B----4-:R-:W-:Y:S02]  /*d620*/  ISETP.GE.AND P1, PT, R7, c[0x0][0x1d4], PT ;  /* 0x0000750007007a0c */ /* 0x010fe40003f26270 */
[----:B---3--:R-:W-:Y:S05]  /*d630*/  IADD3 R6, P0, R0, R6, RZ ;  /* 0x0000000600067210 */ /* 0x008fea0007f1e0ff */
[----:B--2---:R-:W-:Y:S01]  /*d640*/  IMAD.X R7, R4, 0x1, R3, P0 ;  /* 0x0000000104077824 */ /* 0x004fe200000e0603 */
[----:B------:R-:W-:Y:S05]  /*d650*/  IADD3 R2, P0, R0, R2, RZ ;  /* 0x0000000200027210 */ /* 0x000fea0007f1e0ff */
[----:B------:R-:W-:Y:S01]  /*d660*/  IMAD.X R3, R4, 0x1, R20, P0 ;  /* 0x0000000104037824 */ /* 0x000fe200000e0614 */
[----:B------:R-:W-:Y:S01]  /*d670*/  @!PT LDS RZ, [RZ] ;  /* 0x00000000fffff984 */ /* 0x000fe20000000800 */
[----:B------:R-:W-:Y:S01]  /*d680*/  @!PT LDS RZ, [RZ] ;  /* 0x00000000fffff984 */ /* 0x000fe20000000800 */
[----:B------:R-:W-:Y:S01]  /*d690*/  @!PT LDS RZ, [RZ] ;  /* 0x00000000fffff984 */ /* 0x000fe20000000800 */
[----:B------:R1:W-:Y:S04]  /*d6a0*/  LDGSTS.E.BYPASS.LTC128B.128 [R5+0x1100], [R6.64], !P1 ;  /* 0x0110000006057fae */ /* 0x0003e8000c901d56 */
[----:B------:R2:W-:Y:S02]  /*d6b0*/  LDGSTS.E.BYPASS.LTC128B.128 [R5+0x2900], [R2.64], !P6 ;  /* 0x0290000002057fae */ /* 0x0005e4000f101d56 */
[----:B--2---:R-:W-:Y:S05]  /*d6c0*/  IADD3 R2, P0, R0, R15, RZ ;  /* 0x0000000f00027210 */ /* 0x004fea0007f1e0ff */
[----:B------:R-:W-:Y:S05]  /*d6d0*/  IMAD.X R3, R4, 0x1, R14, P0 ;  /* 0x0000000104037824 */ /* 0x000fea00000e060e */
[----:B------:R2:W-:Y:S02]  /*d6e0*/  LDGSTS.E.BYPASS.LTC128B.128 [R5+0x4100], [R2.64], !P5 ;  /* 0x0410000002057fae */ /* 0x0005e4000e901d56 */
[----:B--2---:R-:W-:Y:S05]  /*d6f0*/  IADD3 R2, P0, R0, R13, RZ ;  /* 0x0000000d00027210 */ /* 0x004fea0007f1e0ff */
[----:B------:R-:W-:Y:S05]  /*d700*/  IMAD.X R3, R4, 0x1, R12, P0 ;  /* 0x0000000104037824 */ /* 0x000fea00000e060c */
[----:B------:R1:W-:Y:S03]  /*d710*/  LDGSTS.E.BYPASS.LTC128B.128 [R5+0x5900], [R2.64], !P4 ;  /* 0x0590000002057fae */ /* 0x0003e6000e101d56 */
.L_x_3658:
[----:B-1----:R-:W-:Y:S05]  /*d720*/  BSYNC B0 ;  /* 0x0000000000007941 */ /* 0x002fea0003800000 */
.L_x_3657:
[----:B------:R-:W0:Y:S01]  /*d730*/  LDGDEPBAR ;  /* 0x00000000000079af */ /* 0x000e220000000000 */
[----:B------:R-:W-:Y:S01]  /*d740*/  WARPSYNC 0xffffffff ;  /* 0xffffffff00007948 */ /* 0x000fe20003800000 */
[C---:B----45:R-:W-:Y:S01]  /*d750*/  HMMA.16816.F32 R4, R160.reuse, R8, RZ ;  /* 0x00000008a004723c */ /* 0x070fe200000018ff */
        /* <DEDUP_REMOVED lines=146> */
[----:B------:R-:W3:Y:S02]  /*e080*/  LDL.LU R173, [R1+0x18] ;  /* 0x0000180001ad7983 */ /* 0x000ee40000300800 */
[----:B------:R-:W-:Y:S02]  /*e090*/  ISETP.NE.AND P1, PT, R2, 0x1, PT ;  /* 0x000000010200780c */ /* 0x000fe40003f25270 */
[----:B------:R-:W4:Y:S01]  /*e0a0*/  LDL.LU R170, [R1+0x1c] ;  /* 0x00001c0001aa7983 */ /* 0x000f220000300800 */
[----:B------:R-:W-:Y:S03]  /*e0b0*/  IMAD.U32 R2, RZ, RZ, UR4 ;  /* 0x00000004ff027e24 */ /* 0x000fe6000f8e00ff */
[----:B------:R-:W5:Y:S04]  /*e0c0*/  LDL.LU R171, [R1+0xc] ;  /* 0x00000c0001ab7983 */ /* 0x000f680000300800 */
[----:B------:R-:W3:Y:S04]  /*e0d0*/  LDL.LU R174, [R1+0x14] ;  /* 0x0000140001ae7983 */ /* 0x000ee80000300800 */
[----:B------:R-:W3:Y:S04]  /*e0e0*/  LDL R175, [R1+0x30] ;  /* 0x0000300001af7983 */ /* 0x000ee80000100800 */
[----:B------:R-:W4:Y:S04]  /*e0f0*/  LDL R169, [R1+0x40] ;  /* 0x0000400001a97983 */ /* 0x000f280000100800 */
[----:B------:R-:W4:Y:S04]  /*e100*/  LDL R178, [R1+0x3c] ;  /* 0x00003c0001b27983 */ /* 0x000f280000100800 */
[----:B------:R-:W4:Y:S04]  /*e110*/  LDL.LU R179, [R1+0x10] ;  /* 0x0000100001b37983 */ /* 0x000f280000300800 */
[----:B------:R-:W4:Y:S04]  /*e120*/  LDL.LU R176, [R1+0x20] ;  /* 0x0000200001b07983 */ /* 0x000f280000300800 */
[----:B------:R-:W4:Y:S01]  /*e130*/  LDL R177, [R1+0x8] ;  /* 0x0000080001b17983 */ /* 0x000f220000100800 */
[----:B--2---:R-:W-:Y:S05]  /*e140*/  IADD3 R2, R2, -0x30, R0 ;  /* 0xffffffd002027810 */ /* 0x004fea0007ffe000 */
[----:B------:R-:W-:Y:S04]  /*e150*/  @P1 IMAD.HI.U32 R3, R2, c[0x0][0x2bc], RZ ;  /* 0x0000af0002031a27 */ /* 0x000fe800078e00ff */
[----:B------:R-:W-:Y:S01]  /*e160*/  IMAD.MOV.U32 R0, RZ, RZ, R2 ;  /* 0x000000ffff007224 */ /* 0x000fe200078e0002 */
[----:B------:R-:W-:Y:S04]  /*e170*/  @P1 SHF.R.U32.HI R0, RZ, c[0x0][0x2c0], R3 ;  /* 0x0000b000ff001a19 */ /* 0x000fe80000011603 */
[C---:B------:R-:W-:Y:S04]  /*e180*/  @!P3 IADD3 R3, P0, R0.reuse, UR20, RZ ;  /* 0x000000140003bc10 */ /* 0x040fe8000ff1e0ff */
[----:B------:R-:W-:Y:S01]  /*e190*/  @!P3 LEA.HI.X.SX32 R133, R0, UR7, 0x1, P0 ;  /* 0x000000070085bc11 */ /* 0x000fe200080f0eff */
[----:B------:R-:W-:Y:S01]  /*e1a0*/  IMAD.MOV R0, RZ, RZ, -R0 ;  /* 0x000000ffff007224 */ /* 0x000fe200078e0a00 */
[----:B------:R-:W-:Y:S02]  /*e1b0*/  @!P3 LEA R132, P0, R3, c[0x0][0x2a0], 0x2 ;  /* 0x0000a8000384ba11 */ /* 0x000fe400078010ff */
[----:B---3--:R-:W-:Y:S01]  /*e1c0*/  ISETP.GE.AND P2, PT, R175, c[0x0][0x1d4], PT ;  /* 0x00007500af007a0c */ /* 0x008fe20003f46270 */
        /* <DEDUP_REMOVED lines=9> */
[----:B--2---:R-:W1:Y:S02]  /*e260*/  S2R R133, SR_TID.X ;  /* 0x0000000000857919 */ /* 0x004e640000002100 */
[----:B-1----:R-:W-:Y:S04]  /*e270*/  SHF.R.S32.HI R172, RZ, 0x1f, R133 ;  /* 0x0000001fffac7819 */ /* 0x002fe80000011485 */
[----:B------:R-:W-:Y:S04]  /*e280*/  LEA.HI R172, R172, R133, RZ, 0x3 ;  /* 0x00000085acac7211 */ /* 0x000fe800078f18ff */
[----:B------:R-:W-:Y:S04]  /*e290*/  SHF.R.S32.HI R172, RZ, 0x3, R172 ;  /* 0x00000003ffac7819 */ /* 0x000fe800000114ac */
[----:B------:R-:W-:Y:S04]  /*e2a0*/  IADD3 R172, -R172, 0x30, RZ ;  /* 0x00000030acac7810 */ /* 0x000fe80007ffe1ff */
[----:B------:R-:W-:Y:S01]  /*e2b0*/  ISETP.GE.AND P1, PT, R172, 0x1, PT ;  /* 0x00000001ac00780c */ /* 0x000fe20003f26270 */
[----:B---3--:R1:W-:Y:S01]  /*e2c0*/  STL [R1+0x24], R168 ;  /* 0x000024a801007387 */ /* 0x0083e20000100800 */
[----:B------:R-:W-:Y:S01]  /*e2d0*/  SHF.R.S32.HI R132, RZ, 0x1f, R168 ;  /* 0x0000001fff847819 */ /* 0x000fe200000114a8 */
[----:B------:R-:W-:Y:S04]  /*e2e0*/  IMAD.WIDE.U32 R2, R168, c[0x0][0x1f0], R2 ;  /* 0x00007c00a8027a25 */ /* 0x000fe800078e0002 */
[----:B------:R-:W-:Y:S01]  /*e2f0*/  IMAD R132, R132, c[0x0][0x1f0], RZ ;  /* 0x00007c0084847a24 */ /* 0x000fe200078e02ff */
[----:B------:R-:W-:Y:S03]  /*e300*/  IADD3 R0, P0, R2, UR18, RZ ;  /* 0x0000001202007c10 */ /* 0x000fe6000ff1e0ff */
[----:B------:R-:W-:Y:S05]  /*e310*/  IMAD R132, R168, c[0x0][0x1f4], R132 ;  /* 0x00007d00a8847a24 */ /* 0x000fea00078e0284 */
[----:B------:R-:W-:Y:S02]  /*e320*/  IADD3.X R3, R3, UR6, R132, P0, !PT ;  /* 0x0000000603037c10 */ /* 0x000fe400087fe484 */
[C---:B-1----:R-:W-:Y:S04]  /*e330*/  LEA R168, P0, R0.reuse, c[0x0][0x1c8], 0x1 ;  /* 0x0000720000a87a11 */ /* 0x042fe800078008ff */
[----:B------:R-:W-:Y:S02]  /*e340*/  LEA.HI.X R3, R0, c[0x0][0x1cc], R3, 0x1, P0 ;  /* 0x0000730000037a11 */ /* 0x000fe400000f0c03 */
[----:B------:R-:W4:Y:S04]  /*e350*/  SHFL.IDX PT, R0, R168, RZ, 0x181f ;  /* 0x00181fffa8007589 */ /* 0x000f2800000e0000 */
[----:B------:R-:W1:Y:S01]  /*e360*/  SHFL.IDX PT, R2, R3, RZ, 0x181f ;  /* 0x00181fff03027589 */ /* 0x000e6200000e0000 */
[----:B----4-:R-:W-:Y:S05]  /*e370*/  @P1 IADD3 R132, P0, R0, R169, RZ ;  /* 0x000000a900841210 */ /* 0x010fea0007f1e0ff */
[----:B-1----:R-:W-:Y:S05]  /*e380*/  @P1 IMAD.X R133, R2, 0x1, R178, P0 ;  /* 0x0000000102851824 */ /* 0x002fea00000e06b2 */
[----:B------:R-:W-:Y:S01]  /*e390*/  @!PT LDS RZ, [RZ] ;  /* 0x00000000fffff984 */ /* 0x000fe20000000800 */
[----:B------:R1:W-:Y:S02]  /*e3a0*/  @P1 LDGSTS.E.BYPASS.LTC128B.128 [R177+0x10100], [R132.64], !P2 ;  /* 0x1010000084b11fae */ /* 0x0003e4000d101d56 */
[----:B-1----:R-:W-:Y:S05]  /*e3b0*/  @P1 IADD3 R132, P0, R0, R173, RZ ;  /* 0x000000ad00841210 */ /* 0x002fea0007f1e0ff */
[----:B------:R-:W-:Y:S05]  /*e3c0*/  @P1 IMAD.X R133, R2, 0x1, R170, P0 ;  /* 0x0000000102851824 */ /* 0x000fea00000e06aa */
[----:B------:R5:W-:Y:S02]  /*e3d0*/  @P1 LDGSTS.E.BYPASS.LTC128B.128 [R177+0x11900], [R132.64], !P6 ;  /* 0x1190000084b11fae */ /* 0x000be4000f101d56 */
[----:B-----5:R-:W-:Y:S05]  /*e3e0*/  @P1 IADD3 R132, P0, R0, R171, RZ ;  /* 0x000000ab00841210 */ /* 0x020fea0007f1e0ff */
[----:B------:R-:W-:Y:S05]  /*e3f0*/  @P1 IMAD.X R133, R2, 0x1, R174, P0 ;  /* 0x0000000102851824 */ /* 0x000fea00000e06ae */
[----:B------:R1:W-:Y:S02]  /*e400*/  @P1 LDGSTS.E.BYPASS.LTC128B.128 [R177+0x13100], [R132.64], !P5 ;  /* 0x1310000084b11fae */ /* 0x0003e4000e901d56 */
[----:B-1----:R-:W-:Y:S02]  /*e410*/  @P1 IADD3 R132, P0, R0, R179, RZ ;  /* 0x000000b300841210 */ /* 0x002fe40007f1e0ff */
[----:B------:R-:W1:Y:S03]  /*e420*/  SHFL.IDX PT, R0, R168, 0x1, 0x181f ;  /* 0x00381f00a8007f89 */ /* 0x000e6600000e0000 */
[----:B------:R-:W-:Y:S01]  /*e430*/  @P1 IMAD.X R133, R2, 0x1, R176, P0 ;  /* 0x0000000102851824 */ /* 0x000fe200000e06b0 */
[----:B------:R-:W-:Y:S01]  /*e440*/  ISETP.GE.AND P0, PT, R172, 0x21, PT ;  /* 0x00000021ac00780c */ /* 0x000fe20003f06270 */
[----:B------:R-:W2:Y:S04]  /*e450*/  SHFL.IDX PT, R2, R3, 0x1, 0x181f ;  /* 0x00381f0003027f89 */ /* 0x000ea800000e0000 */
[----:B------:R3:W-:Y:S08]  /*e460*/  @P1 LDGSTS.E.BYPASS.LTC128B.128 [R177+0x14900], [R132.64], !P4 ;  /* 0x1490000084b11fae */ /* 0x0007f0000e101d56 */
[C---:B-1----:R-:W-:Y:S02]  /*e470*/  @P0 IADD3 R172, P2, R0.reuse, R173, RZ ;  /* 0x000000ad00ac0210 */ /* 0x042fe40007f5e0ff */
[----:B------:R-:W-:Y:S03]  /*e480*/  @P0 IADD3 R168, P1, R0, R169, RZ ;  /* 0x000000a900a80210 */ /* 0x000fe60007f3e0ff */
[----:B--2---:R-:W-:Y:S01]  /*e490*/  @P0 IMAD.X R173, R2, 0x1, R170, P2 ;  /* 0x0000000102ad0824 */ /* 0x004fe200010e06aa */
[----:B------:R-:W-:Y:S01]  /*e4a0*/  @P0 IADD3 R170, P2, R0, R171, RZ ;  /* 0x000000ab00aa0210 */ /* 0x000fe20007f5e0ff */
[C---:B------:R-:W-:Y:S04]  /*e4b0*/  @P0 IMAD.X R169, R2.reuse, 0x1, R178, P1 ;  /* 0x0000000102a90824 */ /* 0x040fe800008e06b2 */
[----:B------:R-:W-:Y:S01]  /*e4c0*/  @P0 IMAD.X R171, R2, 0x1, R174, P2 ;  /* 0x0000000102ab0824 */ /* 0x000fe200010e06ae */
[----:B------:R-:W-:Y:S02]  /*e4d0*/  ISETP.GE.AND P2, PT, R175, c[0x0][0x1d4], PT ;  /* 0x00007500af007a0c */ /* 0x000fe40003f46270 */
[----:B---3--:R-:W-:Y:S05]  /*e4e0*/  @P0 IADD3 R132, P1, R0, R179, RZ ;  /* 0x000000b300840210 */ /* 0x008fea0007f3e0ff */
[----:B------:R-:W-:Y:S06]  /*e4f0*/  @P0 IMAD.X R133, R2, 0x1, R176, P1 ;  /* 0x0000000102850824 */ /* 0x000fec00008e06b0 */
[----:B------:R1:W-:Y:S04]  /*e500*/  @P0 LDGSTS.E.BYPASS.LTC128B.128 [R177+0x11100], [R168.64], !P2 ;  /* 0x11100000a8b10fae */ /* 0x0003e8000d101d56 */
[----:B------:R1:W-:Y:S04]  /*e510*/  @P0 LDGSTS.E.BYPASS.LTC128B.128 [R177+0x12900], [R172.64], !P6 ;  /* 0x12900000acb10fae */ /* 0x0003e8000f101d56 */
[----:B------:R1:W-:Y:S04]  /*e520*/  @P0 LDGSTS.E.BYPASS.LTC128B.128 [R177+0x14100], [R170.64], !P5 ;  /* 0x14100000aab10fae */ /* 0x0003e8000e901d56 */
[----:B------:R1:W-:Y:S02]  /*e530*/  @P0 LDGSTS.E.BYPASS.LTC128B.128 [R177+0x15900], [R132.64], !P4 ;  /* 0x1590000084b10fae */ /* 0x0003e4000e101d56 */
.L_x_3660:
[----:B------:R-:W2:Y:S01]  /*e540*/  LDL R2, [R1+0x5c] ;  /* 0x00005c0001027983 */ /* 0x000ea20000100800 */
[----:B------:R-:W-:Y:S02]  /*e550*/  UISETP.NE.AND UP1, UPT, UR13, URZ, UPT ;  /* 0x0000003f0d00728c */ /* 0x000fe4000bf25270 */
[----:B------:R-:W-:Y:S01]  /*e560*/  UIMAD UR4, UR24, -0x30, URZ ;  /* 0xffffffd0180478a4 */ /* 0x000fe2000f8e023f */
[----:B-1----:R-:W3:Y:S01]  /*e570*/  LDL R168, [R1+0x58] ;  /* 0x0000580001a87983 */ /* 0x002ee20000100800 */
[----:B------:R-:W-:Y:S02]  /*e580*/  UISETP.NE.AND UP0, UPT, UR12, URZ, UPT ;  /* 0x0000003f0c00728c */ /* 0x000fe4000bf05270 */
[----:B------:R-:W-:Y:S01]  /*e590*/  PLOP3.LUT P0, PT, PT, PT, UP1, 0x80, 0x0 ;  /* 0x000000000000781c */ /* 0x000fe20003f0f018 */
[----:B------:R-:W0:Y:S01]  /*e5a0*/  LDGDEPBAR ;  /* 0x00000000000079af */ /* 0x000e220000000000 */
[----:B---3--:R-:W-:Y:S11]  /*e5b0*/  IADD3 R170, -R168, UR4, RZ ;  /* 0x00000004a8aa7c10 */ /* 0x008ff6000fffe1ff */
[----:B--2---:R-:W-:Y:S01]  /*e5c0*/  @P0 IMAD.HI.U32 R0, R2, c[0x0][0x2c8], RZ ;  /* 0x0000b20002000a27 */ /* 0x004fe200078e00ff */
[----:B------:R-:W-:Y:S03]  /*e5d0*/  PLOP3.LUT P0, PT, PT, PT, UP1, 0x80, 0x0 ;  /* 0x000000000000781c */ /* 0x000fe60003f0f018 */
[----:B------:R-:W-:Y:S02]  /*e5e0*/  IMAD.MOV.U32 R132, RZ, RZ, R2 ;  /* 0x000000ffff847224 */ /* 0x000fe400078e0002 */
[----:B------:R-:W-:Y:S08]  /*e5f0*/  IMAD.U32 R2, RZ, RZ, UR9 ;  /* 0x00000009ff027e24 */ /* 0x000ff0000f8e00ff */
[----:B------:R-:W-:Y:S01]  /*e600*/  @P0 SHF.R.U32.HI R132, RZ, c[0x0][0x2cc], R0 ;  /* 0x0000b300ff840a19 */ /* 0x000fe20000011600 */
[----:B------:R-:W-:Y:S01]  /*e610*/  IMAD.U32 R0, RZ, RZ, UR4 ;  /* 0x00000004ff007e24 */ /* 0x000fe2000f8e00ff */
[----:B------:R-:W-:Y:S03]  /*e620*/  PLOP3.LUT P0, PT, PT, PT, UP0, 0x40, 0x0 ;  /* 0x000000000000781c */ /* 0x000fe60003f0e808 */
[----:B------:R-:W1:Y:S01]  /*e630*/  SHFL.IDX PT, R3, R132, RZ, 0x1c1f ;  /* 0x001c1fff84037589 */ /* 0x000e6200000e0000 */
[----:B------:R-:W-:Y:S04]  /*e640*/  IADD3 R0, -R168, 0x1, R0 ;  /* 0x00000001a8007810 */ /* 0x000fe80007ffe100 */
[----:B------:R-:W-:Y:S04]  /*e650*/  IADD3 R0, R0, -c[0x0][0x168], R2 ;  /* 0x80005a0000007a10 */ /* 0x000fe80007ffe002 */
        /* <DEDUP_REMOVED lines=20> */
.L_x_3663:
[----:B------:R-:W-:Y:S04]  /*e7a0*/  MOV R168, c[0x0][0x32c] ;  /* 0x0000cb0000a87a02 */ /* 0x000fe80000000f00 */
[----:B------:R-:W-:Y:S11]  /*e7b0*/  ISETP.NE.AND P0, PT, R168, 0x1, PT ;  /* 0x00000001a800780c */ /* 0x000ff60003f05270 */
[----:B------:R-:W-:Y:S02]  /*e7c0*/  @!UPT UIADD3 URZ, URZ, URZ, URZ ;  /* 0x0000003f3f3ff290 */ /* 0x000fe4000fffe03f */
[----:B------:R-:W-:Y:S05]  /*e7d0*/  @P0 IMAD.HI.U32 R168, R3, c[0x0][0x330], RZ ;  /* 0x0000cc0003a80a27 */ /* 0x000fea00078e00ff */
[----:B------:R-:W-:Y:S02]  /*e7e0*/  @P0 SHF.R.U32.HI R3, RZ, c[0x0][0x334], R168 ;  /* 0x0000cd00ff030a19 */ /* 0x000fe400000116a8 */
.L_x_3664:
[----:B------:R-:W-:Y:S05]  /*e7f0*/  BSYNC B0 ;  /* 0x0000000000007941 */ /* 0x000fea0003800000 */
.L_x_3662:
[----:B------:R-:W-:Y:S05]  /*e800*/  IMAD R3, R3, c[0x0][0x32c], R170 ;  /* 0x0000cb0003037a24 */ /* 0x000fea00078e02aa */
[----:B------:R-:W-:Y:S02]  /*e810*/  IMNMX R0, R0, R3, !PT ;  /* 0x0000000300007217 */ /* 0x000fe40007800200 */
[----:B------:R-:W-:Y:S04]  /*e820*/  IADD3 R3, R3, c[0x0][0x32c], RZ ;  /* 0x0000cb0003037a10 */ /* 0x000fe80007ffe0ff */
[----:B------:R-:W-:Y:S02]  /*e830*/  IMNMX R2, R2, R3, PT ;  /* 0x0000000302027217 */ /* 0x000fe40003800200 */
.L_x_3661:
        /* <DEDUP_REMOVED lines=88> */
.L_x_3667:
[----:B------:R-:W-:Y:S04]  /*edc0*/  MOV R4, 0x1 ;  /* 0x0000000100047802 */ /* 0x000fe80000000f00 */
[----:B------:R-:W-:Y:S11]  /*edd0*/  ISETP.NE.AND P0, PT, R4, c[0x0][0x32c], PT ;  /* 0x0000cb0004007a0c */ /* 0x000ff60003f05270 */
[----:B------:R-:W-:Y:S02]  /*ede0*/  @!UPT UIADD3 URZ, URZ, URZ, URZ ;  /* 0x0000003f3f3ff290 */ /* 0x000fe4000fffe03f */
[----:B------:R-:W-:Y:S05]  /*edf0*/  @P0 IMAD.HI.U32 R4, R0, c[0x0][0x330], RZ ;  /* 0x0000cc0000040a27 */ /* 0x000fea00078e00ff */
[----:B------:R-:W-:Y:S02]  /*ee00*/  @P0 SHF.R.U32.HI R0, RZ, c[0x0][0x334], R4 ;  /* 0x0000cd00ff000a19 */ /* 0x000fe40000011604 */
.L_x_3668:
[----:B------:R-:W-:Y:S05]  /*ee10*/  BSYNC B0 ;  /* 0x0000000000007941 */ /* 0x000fea0003800000 */
.L_x_3666:
[----:B------:R-:W-:Y:S05]  /*ee20*/  IMAD R0, R0, c[0x0][0x32c], R170 ;  /* 0x0000cb0000007a24 */ /* 0x000fea00078e02aa */
[----:B------:R-:W-:Y:S02]  /*ee30*/  IMNMX R2, R2, R0, !PT ;  /* 0x0000000002027217 */ /* 0x000fe40007800200 */
[----:B------:R-:W-:Y:S04]  /*ee40*/  IADD3 R0, R0, c[0x0][0x32c], RZ ;  /* 0x0000cb0000007a10 */ /* 0x000fe80007ffe0ff */
[----:B------:R-:W-:Y:S02]  /*ee50*/  IMNMX R3, R3, R0, PT ;  /* 0x0000000003037217 */ /* 0x000fe40003800200 */
.L_x_3665:
        /* <DEDUP_REMOVED lines=492> */
.L_x_3656:
[----:B------:R-:W2:Y:S04]  /*10d20*/  LDL.LU R2, [R1+0x44] ;  /* 0x0000440001027983 */ /* 0x000ea80000300800 */
        /* <DEDUP_REMOVED lines=156> */
.L_x_3614:
[----:B------:R-:W-:Y:S05]  /*116f0*/  @P2 BRA `(.L_x_3670) ;  /* 0x00001f8000002947 */ /* 0x000fea0003800000 */
[----:B------:R-:W3:Y:S01]  /*11700*/  S2R R7, SR_TID.X ;  /* 0x0000000000077919 */ /* 0x000ee20000002100 */
[----:B------:R-:W-:Y:S01]  /*11710*/  IMAD R0, RZ, RZ, -UR11 ;  /* 0x8000000bff007e24 */ /* 0x000fe2000f8e02ff */
[----:B------:R-:W-:Y:S01]  /*11720*/  ULDC.64 UR4, c[0x0][0x4d0] ;  /* 0x0001340000047ab9 */ /* 0x000fe20000000a00 */
[----:B------:R-:W-:Y:S01]  /*11730*/  MOV R18, c[0x0][0x4e8] ;  /* 0x00013a0000127a02 */ /* 0x000fe20000000f00 */
[----:B------:R-:W4:Y:S01]  /*11740*/  S2R R9, SR_CTAID.Y ;  /* 0x0000000000097919 */ /* 0x000f220000002600 */
[----:B------:R-:W-:Y:S01]  /*11750*/  UIMAD.WIDE.U32 UR8, UR11, UR4, URZ ;  /* 0x000000040b0872a5 */ /* 0x000fe2000f8e003f */
[----:B------:R-:W-:Y:S01]  /*11760*/  BSSY B0, `(.L_x_3671) ;  /* 0x000012e000007945 */ /* 0x000fe20003800000 */
[----:B------:R-:W-:Y:S01]  /*11770*/  USHF.R.S32.HI UR6, URZ, 0x1f, UR11 ;  /* 0x0000001f3f067899 */ /* 0x000fe2000801140b */
[----:B------:R-:W1:Y:S01]  /*11780*/  S2R R10, SR_CTAID.Z ;  /* 0x00000000000a7919 */ /* 0x000e620000002700 */
[----:B------:R-:W-:-:S02]  /*11790*/  ISETP.NE.AND P1, PT, R18, 0x1, PT ;  /* 0x000000011200780c */ /* 0x000fc40003f25270 */
[----:B-1----:R-:W-:Y:S01]  /*117a0*/  IMAD.U32 R2, RZ, RZ, UR8 ;  /* 0x00000008ff027e24 */ /* 0x002fe2000f8e00ff */
[----:B------:R-:W-:Y:S01]  /*117b0*/  MOV R3, UR9 ;  /* 0x0000000900037c02 */ /* 0x000fe20008000f00 */
[----:B------:R-:W-:Y:S01]  /*117c0*/  UIMAD UR7, UR6, UR4, URZ ;  /* 0x00000004060772a4 */ /* 0x000fe2000f8e023f */
[----:B------:R-:W1:Y:S03]  /*117d0*/  S2R R17, SR_CTAID.X ;  /* 0x0000000000117919 */ /* 0x000e660000002500 */
[----:B------:R-:W-:-:S03]  /*117e0*/  UIMAD UR7, UR11, UR5, UR7 ;  /* 0x000000050b0772a4 */ /* 0x000fc6000f8e0207 */
[----:B------:R-:W-:Y:S02]  /*117f0*/  ULDC.64 UR4, c[0x0][0x438] ;  /* 0x00010e0000047ab9 */ /* 0x000fe40000000a00 */
[----:B------:R-:W-:Y:S01]  /*11800*/  UIMAD.WIDE.U32 UR12, UR11, UR4, URZ ;  /* 0x000000040b0c72a5 */ /* 0x000fe2000f8e003f */
[----:B---3--:R-:W-:Y:S01]  /*11810*/  SHF.R.S32.HI R5, RZ, 0x1f, R7 ;  /* 0x0000001fff057819 */ /* 0x008fe20000011407 */
[----:B------:R-:W-:Y:S02]  /*11820*/  UIMAD UR4, UR6, UR4, URZ ;  /* 0x00000004060472a4 */ /* 0x000fe4000f8e023f */
[----:B------:R-:W-:Y:S01]  /*11830*/  UIADD3 UR7, UR9, UR7, URZ ;  /* 0x0000000709077290 */ /* 0x000fe2000fffe03f */
[----:B----4-:R-:W-:Y:S01]  /*11840*/  IMAD R9, R0, c[0x0][0x550], R9 ;  /* 0x0001540000097a24 */ /* 0x010fe200078e0209 */
        /* <DEDUP_REMOVED lines=15> */
[----:B------:R-:W-:Y:S01]  /*11940*/  IMAD.WIDE.U32 R4, R10, c[0x0][0x4d8], R4 ;  /* 0x000136000a047a25 */ /* 0x000fe200078e0004 */
        /* <DEDUP_REMOVED lines=15> */
[C---:B------:R-:W-:Y:S02]  /*11a40*/  IMAD R7, R10.reuse, c[0x0][0x444], R7 ;  /* 0x000111000a077a24 */ /* 0x040fe400078e0207 */
[----:B-1----:R-:W-:Y:S01]  /*11a50*/  IMAD R6, R17, 0x80, R0 ;  /* 0x0000008011067824 */ /* 0x002fe200078e0200 */
[----:B------:R-:W-:Y:S01]  /*11a60*/  SHF.R.S32.HI R0, RZ, 0x1f, R9 ;  /* 0x0000001fff007819 */ /* 0x000fe20000011409 */
[----:B------:R-:W-:-:S04]  /*11a70*/  IMAD.WIDE.U32 R2, R10, c[0x0][0x440], R2 ;  /* 0x000110000a027a25 */ /* 0x000fc800078e0002 */
[----:B------:R-:W-:Y:S01]  /*11a80*/  @P1 IMAD.HI.U32 R10, R6, c[0x0][0x4ec], RZ ;  /* 0x00013b00060a1a27 */ /* 0x000fe200078e00ff */
[----:B------:R-:W-:-:S03]  /*11a90*/  IADD3 R3, R3, R7, RZ ;  /* 0x0000000703037210 */ /* 0x000fc60007ffe0ff */
[----:B------:R-:W-:Y:S02]  /*11aa0*/  IMAD.IADD R5, R5, 0x1, R8 ;  /* 0x0000000105057824 */ /* 0x000fe400078e0208 */
[----:B------:R-:W-:Y:S01]  /*11ab0*/  IMAD.MOV.U32 R8, RZ, RZ, R6 ;  /* 0x000000ffff087224 */ /* 0x000fe200078e0006 */
[----:B------:R-:W-:Y:S01]  /*11ac0*/  @P1 SHF.R.U32.HI R8, RZ, c[0x0][0x4f0], R10 ;  /* 0x00013c00ff081a19 */ /* 0x000fe2000001160a */
[C---:B------:R-:W-:Y:S02]  /*11ad0*/  IMAD R7, R0.reuse, c[0x0][0x4e0], RZ ;  /* 0x0001380000077a24 */ /* 0x040fe400078e02ff */
[----:B------:R-:W-:Y:S02]  /*11ae0*/  IMAD R0, R0, c[0x0][0x448], RZ ;  /* 0x0001120000007a24 */ /* 0x000fe400078e02ff */
[----:B------:R-:W-:Y:S02]  /*11af0*/  IMAD R11, R9, c[0x0][0x4e4], R7 ;  /* 0x00013900090b7a24 */ /* 0x000fe400078e0207 */
[----:B------:R-:W-:-:S02]  /*11b00*/  IMAD.MOV R7, RZ, RZ, -R8 ;  /* 0x000000ffff077224 */ /* 0x000fc400078e0a08 */
[C---:B------:R-:W-:Y:S01]  /*11b10*/  IMAD R10, R9.reuse, c[0x0][0x44c], R0 ;  /* 0x00011300090a7a24 */ /* 0x040fe200078e0200 */
[----:B------:R-:W-:Y:S01]  /*11b20*/  MOV R0, R6 ;  /* 0x0000000600007202 */ /* 0x000fe20000000f00 */
[----:B------:R-:W-:-:S04]  /*11b30*/  IMAD.WIDE.U32 R2, R9, c[0x0][0x448], R2 ;  /* 0x0001120009027a25 */ /* 0x000fc800078e0002 */
[----:B------:R-:W-:-:S04]  /*11b40*/  IMAD.WIDE.U32 R4, R9, c[0x0][0x4e0], R4 ;  /* 0x0001380009047a25 */ /* 0x000fc800078e0004 */
[----:B------:R-:W-:Y:S01]  /*11b50*/  @P1 IMAD.HI.U32 R9, R6, c[0x0][0x4ec], RZ ;  /* 0x00013b0006091a27 */ /* 0x000fe200078e00ff */
[----:B------:R-:W-:Y:S01]  /*11b60*/  BAR.SYNC.DEFER_BLOCKING 0x1, 0x100 ;  /* 0x0044000000007b1d */ /* 0x000fe20000010000 */
[----:B------:R-:W-:Y:S02]  /*11b70*/  IADD3 R4, P0, R8, R4, RZ ;  /* 0x0000000408047210 */ /* 0x000fe40007f1e0ff */
[----:B------:R-:W-:Y:S01]  /*11b80*/  IMAD R7, R7, c[0x0][0x4e8], R6 ;  /* 0x00013a0007077a24 */ /* 0x000fe200078e0206 */
[----:B------:R-:W-:Y:S01]  /*11b90*/  @P1 SHF.R.U32.HI R0, RZ, c[0x0][0x4f0], R9 ;  /* 0x00013c00ff001a19 */ /* 0x000fe20000011609 */
[----:B------:R-:W-:Y:S01]  /*11ba0*/  IMAD.IADD R3, R3, 0x1, R10 ;  /* 0x0000000103037824 */ /* 0x000fe200078e020a */
[----:B------:R-:W-:Y:S02]  /*11bb0*/  SHF.R.S32.HI R10, RZ, 0x1f, R8 ;  /* 0x0000001fff0a7819 */ /* 0x000fe40000011408 */
[----:B------:R-:W-:Y:S01]  /*11bc0*/  SHF.R.S32.HI R9, RZ, 0x1f, R7 ;  /* 0x0000001fff097819 */ /* 0x000fe20000011407 */
[----:B------:R-:W-:Y:S01]  /*11bd0*/  IMAD.WIDE.U32 R2, R0, c[0x0][0x430], R2 ;  /* 0x00010c0000027a25 */ /* 0x000fe200078e0002 */
[----:B------:R-:W-:-:S02]  /*11be0*/  IADD3.X R5, R10, R5, R11, P0, !PT ;  /* 0x000000050a057210 */ /* 0x000fc400007fe40b */
[----:B------:R-:W-:Y:S01]  /*11bf0*/  IADD3 R8, -R0, RZ, RZ ;  /* 0x000000ff00087210 */ /* 0x000fe20007ffe1ff */
[----:B------:R-:W-:Y:S01]  /*11c00*/  IMAD R9, R9, c[0x0][0x4c8], RZ ;  /* 0x0001320009097a24 */ /* 0x000fe200078e02ff */
[----:B------:R-:W-:Y:S01]  /*11c10*/  SHF.R.S32.HI R10, RZ, 0x1f, R0 ;  /* 0x0000001fff0a7819 */ /* 0x000fe20000011400 */
[----:B------:R-:W-:-:S04]  /*11c20*/  IMAD.WIDE.U32 R4, R7, c[0x0][0x4c8], R4 ;  /* 0x0001320007047a25 */ /* 0x000fc800078e0004 */
[----:B------:R-:W-:Y:S01]  /*11c30*/  IMAD R7, R7, c[0x0][0x4cc], R9 ;  /* 0x0001330007077a24 */ /* 0x000fe200078e0209 */
[----:B------:R-:W-:Y:S01]  /*11c40*/  LEA R9, P0, R4, c[0x0][0x4a8], 0x2 ;  /* 0x00012a0004097a11 */ /* 0x000fe200078010ff */
[----:B------:R-:W-:Y:S02]  /*11c50*/  IMAD R8, R8, c[0x0][0x4e8], R6 ;  /* 0x00013a0008087a24 */ /* 0x000fe400078e0206 */
[----:B------:R-:W-:Y:S01]  /*11c60*/  IMAD R6, R10, c[0x0][0x430], RZ ;  /* 0x00010c000a067a24 */ /* 0x000fe200078e02ff */
[----:B------:R-:W-:Y:S01]  /*11c70*/  LEA R10, R17, R13, 0x7 ;  /* 0x0000000d110a7211 */ /* 0x000fe200078e38ff */
[----:B------:R-:W-:Y:S02]  /*11c80*/  IMAD.IADD R5, R5, 0x1, R7 ;  /* 0x0000000105057824 */ /* 0x000fe400078e0207 */
[----:B------:R-:W-:Y:S01]  /*11c90*/  IMAD R0, R0, c[0x0][0x434], R6 ;  /* 0x00010d0000007a24 */ /* 0x000fe200078e0206 */
[----:B------:R-:W-:Y:S02]  /*11ca0*/  SHF.R.S32.HI R6, RZ, 0x1f, R8 ;  /* 0x0000001fff067819 */ /* 0x000fe40000011408 */
[----:B------:R-:W-:Y:S01]  /*11cb0*/  LEA.HI.X R5, R4, c[0x0][0x4ac], R5, 0x2, P0 ;  /* 0x00012b0004057a11 */ /* 0x000fe200000f1405 */
[----:B------:R-:W-:Y:S01]  /*11cc0*/  IMAD.IADD R3, R3, 0x1, R0 ;  /* 0x0000000103037824 */ /* 0x000fe200078e0200 */
[----:B------:R-:W-:Y:S01]  /*11cd0*/  SHFL.IDX PT, R4, R9, 0x1, 0x1c1f ;  /* 0x003c1f0009047f89 */ /* 0x000fe200000e0000 */
[----:B------:R-:W-:Y:S01]  /*11ce0*/  IMAD R0, R6, c[0x0][0x428], RZ ;  /* 0x00010a0006007a24 */ /* 0x000fe200078e02ff */
[----:B------:R-:W-:Y:S01]  /*11cf0*/  LOP3.LUT P0, RZ, R12, 0x3, RZ, 0xc0, !PT ;  /* 0x000000030cff7812 */ /* 0x000fe2000780c0ff */
[C---:B------:R-:W-:Y:S01]  /*11d00*/  IMAD.WIDE.U32 R2, R8.reuse, c[0x0][0x428], R2 ;  /* 0x00010a0008027a25 */ /* 0x040fe200078e0002 */
[----:B------:R1:W-:Y:S03]  /*11d10*/  SHFL.IDX PT, R6, R9, RZ, 0x1c1f ;  /* 0x001c1fff09067589 */ /* 0x0003e600000e0000 */
[----:B------:R-:W-:Y:S01]  /*11d20*/  IMAD R0, R8, c[0x0][0x42c], R0 ;  /* 0x00010b0008007a24 */ /* 0x000fe200078e0200 */
[----:B------:R-:W3:Y:S01]  /*11d30*/  SHFL.IDX PT, R7, R5, RZ, 0x1c1f ;  /* 0x001c1fff05077589 */ /* 0x000ee200000e0000 */
[----:B------:R-:W-:-:S03]  /*11d40*/  IADD3 R8, R10, 0x8, RZ ;  /* 0x000000080a087810 */ /* 0x000fc60007ffe0ff */
[----:B------:R-:W4:Y:S01]  /*11d50*/  SHFL.IDX PT, R5, R5, 0x1, 0x1c1f ;  /* 0x003c1f0005057f89 */ /* 0x000f2200000e0000 */
[----:B------:R-:W-:Y:S01]  /*11d60*/  IADD3 R0, R3, R0, RZ ;  /* 0x0000000003007210 */ /* 0x000fe20007ffe0ff */
[----:B-1----:R-:W-:Y:S01]  /*11d70*/  IMAD R9, R18, c[0x0][0x388], RZ ;  /* 0x0000e20012097a24 */ /* 0x002fe200078e02ff */
[----:B------:R-:W-:-:S04]  /*11d80*/  LEA R18, P1, R2, c[0x0][0x400], 0x2 ;  /* 0x0001000002127a11 */ /* 0x000fc800078210ff */
[-C--:B------:R-:W-:Y:S02]  /*11d90*/  ISETP.GE.OR P2, PT, R10, R9.reuse, P0 ;  /* 0x000000090a00720c */ /* 0x080fe40000746670 */
[-C--:B------:R-:W-:Y:S02]  /*11da0*/  ISETP.GE.OR P0, PT, R8, R9.reuse, P0 ;  /* 0x000000090800720c */ /* 0x080fe40000706670 */
[----:B------:R-:W-:Y:S02]  /*11db0*/  LEA.HI.X R17, R2, c[0x0][0x404], R0, 0x2, P1 ;  /* 0x0001010002117a11 */ /* 0x000fe400008f1400 */
[----:B------:R-:W-:Y:S01]  /*11dc0*/  LOP3.LUT R0, R16, 0x7ffffffc, RZ, 0xc0, !PT ;  /* 0x7ffffffc10007812 */ /* 0x000fe200078ec0ff */
[----:B------:R1:W2:Y:S01]  /*11dd0*/  SHFL.IDX PT, R2, R18, RZ, 0x1c1f ;  /* 0x001c1fff12027589 */ /* 0x0002a200000e0000 */
[----:B------:R-:W-:-:S03]  /*11de0*/  ISETP.GE.AND P1, PT, R8, R9, PT ;  /* 0x000000090800720c */ /* 0x000fc60003f26270 */
[----:B------:R-:W-:Y:S01]  /*11df0*/  IMAD.IADD R0, R12, 0x1, -R0 ;  /* 0x000000010c007824 */ /* 0x000fe200078e0a00 */
[----:B------:R1:W1:Y:S01]  /*11e00*/  SHFL.IDX PT, R3, R17, RZ, 0x1c1f ;  /* 0x001c1fff11037589 */ /* 0x00026200000e0000 */
[----:B------:R-:W-:-:S03]  /*11e10*/  P2R R16, PR, RZ, 0x2 ;  /* 0x00000002ff107803 */ /* 0x000fc60000000000 */
[----:B---3--:R3:W-:Y:S01]  /*11e20*/  @!P2 ST.E [R6.64], R14 ;  /* 0x0000000e0600a985 */ /* 0x0087e2000c101916 */
[----:B------:R-:W-:-:S03]  /*11e30*/  SHF.L.U32 R0, R0, 0x1, RZ ;  /* 0x0000000100007819 */ /* 0x000fc600000006ff */
[----:B----4-:R3:W-:Y:S01]  /*11e40*/  @!P0 ST.E [R4.64], R15 ;  /* 0x0000000f04008985 */ /* 0x0107e2000c101916 */
[----:B------:R-:W-:-:S13]  /*11e50*/  ISETP.GE.AND P0, PT, R10, R9, PT ;  /* 0x000000090a00720c */ /* 0x000fda0003f06270 */
[----:B------:R-:W-:Y:S05]  /*11e60*/  @P0 BRA `(.L_x_3672) ;  /* 0x00000bd000000947 */ /* 0x000fea0003800000 */
[C---:B--2---:R-:W-:Y:S02]  /*11e70*/  ISETP.GE.AND P0, PT, R0.reuse, c[0x0][0x3c8], PT ;  /* 0x0000f20000007a0c */ /* 0x044fe40003f06270 */
[C---:B---3--:R-:W-:Y:S02]  /*11e80*/  IADD3 R5, R0.reuse, 0x8, RZ ;  /* 0x0000000800057810 */ /* 0x048fe40007ffe0ff */
[----:B------:R-:W-:Y:S02]  /*11e90*/  IADD3 R4, R0, 0x10, RZ ;  /* 0x0000001000047810 */ /* 0x000fe40007ffe0ff */
[----:B------:R-:W-:Y:S02]  /*11ea0*/  ISETP.GE.AND P5, PT, R5, c[0x0][0x3c8], PT ;  /* 0x0000f20005007a0c */ /* 0x000fe40003fa6270 */
[----:B------:R-:W-:Y:S02]  /*11eb0*/  ISETP.GE.AND P4, PT, R4, c[0x0][0x3c8], PT ;  /* 0x0000f20004007a0c */ /* 0x000fe40003f86270 */
[----:B------:R-:W-:-:S02]  /*11ec0*/  IADD3 R8, R0, 0x18, RZ ;  /* 0x0000001800087810 */ /* 0x000fc40007ffe0ff */
[C---:B------:R-:W-:Y:S01]  /*11ed0*/  IADD3 R10, R0.reuse, 0x20, RZ ;  /* 0x00000020000a7810 */ /* 0x040fe20007ffe0ff */
[C---:B-1----:R-:W-:Y:S01]  /*11ee0*/  @!P0 IMAD.WIDE R6, R0.reuse, 0x4, R2 ;  /* 0x0000000400068825 */ /* 0x042fe200078e0202 */
        /* <DEDUP_REMOVED lines=181> */
.L_x_3672:
[----:B--2---:R-:W-:Y:S05]  /*12a40*/  BSYNC B0 ;  /* 0x0000000000007941 */ /* 0x004fea0003800000 */
.L_x_3671:
[----:B------:R-:W-:Y:S01]  /*12a50*/  ISETP.NE.AND P0, PT, R16, RZ, PT ;  /* 0x000000ff1000720c */ /* 0x000fe20003f05270 */
[----:B-1----:R1:W2:Y:S04]  /*12a60*/  SHFL.IDX PT, R3, R17, 0x1, 0x1c1f ;  /* 0x003c1f0011037f89 */ /* 0x0022a800000e0000 */
[----:B------:R1:W4:Y:S08]  /*12a70*/  SHFL.IDX PT, R2, R18, 0x1, 0x1c1f ;  /* 0x003c1f0012027f89 */ /* 0x00033000000e0000 */
[----:B------:R-:W-:Y:S05]  /*12a80*/  @P0 EXIT ;  /* 0x000000000000094d */ /* 0x000fea0003800000 */
[C---:B---3--:R-:W-:Y:S02]  /*12a90*/  IADD3 R5, R0.reuse, 0x8, RZ ;  /* 0x0000000800057810 */ /* 0x048fe40007ffe0ff */
        /* <DEDUP_REMOVED lines=10> */
[--C-:B--2-4-:R-:W-:Y:S01]  /*12b40*/  @!P2 IMAD.WIDE R8, R0, 0x4, R2.reuse ;  /* 0x000000040008a825 */ /* 0x114fe200078e0202 */
[----:B------:R-:W-:Y:S02]  /*12b50*/  @!P1 LOP3.LUT R5, R5, 0xfffffffe, RZ, 0xc0, !PT ;  /* 0xfffffffe05059812 */ /* 0x000fe400078ec0ff */
[----:B------:R-:W-:Y:S02]  /*12b60*/  @!P0 LOP3.LUT R4, R4, 0xfffffffe, RZ, 0xc0, !PT ;  /* 0xfffffffe04048812 */ /* 0x000fe400078ec0ff */
[----:B------:R2:W-:Y:S01]  /*12b70*/  @!P2 ST.E.64 [R8.64], R158 ;  /* 0x0000009e0800a985 */ /* 0x0005e2000c101b16 */
[----:B------:R-:W-:Y:S01]  /*12b80*/  @!P1 IMAD.WIDE R6, R5, 0x4, R2 ;  /* 0x0000000405069825 */ /* 0x000fe200078e0202 */
        /* <DEDUP_REMOVED lines=11> */
[C---:B--2---:R-:W-:Y:S02]  /*12c40*/  IADD3 R8, R0.reuse, 0x28, RZ ;  /* 0x0000002800087810 */ /* 0x044fe40007ffe0ff */
[----:B------:R-:W-:Y:S02]  /*12c50*/  IADD3 R9, R0, 0x30, RZ ;  /* 0x0000003000097810 */ /* 0x000fe40007ffe0ff */
[----:B------:R-:W-:Y:S02]  /*12c60*/  ISETP.GE.AND P4, PT, R8, c[0x0][0x3c8], PT ;  /* 0x0000f20008007a0c */ /* 0x000fe40003f86270 */
[----:B------:R-:W-:Y:S02]  /*12c70*/  ISETP.GE.AND P3, PT, R9, c[0x0][0x3c8], PT ;  /* 0x0000f20009007a0c */ /* 0x000fe40003f66270 */
[----:B---3--:R-:W-:-:S02]  /*12c80*/  @!P6 LEA.HI R4, R11, R11, RZ, 0x1 ;  /* 0x0000000b0b04e211 */ /* 0x008fc400078f08ff */
        /* <DEDUP_REMOVED lines=159> */
.L_x_3670:
        /* <DEDUP_REMOVED lines=50> */
.L_x_3617:
[----:B-1----:R-:W-:Y:S01]  /*139a0*/  IMAD.MOV.U32 R3, RZ, RZ, R12 ;  /* 0x000000ffff037224 */ /* 0x002fe200078e000c */
[----:B------:R-:W-:Y:S02]  /*139b0*/  MOV R15, 0x181f ;  /* 0x0000181f000f7802 */ /* 0x000fe40000000f00 */
[----:B------:R-:W-:Y:S02]  /*139c0*/  MOV R2, 0x139e0 ;  /* 0x000139e000027802 */ /* 0x000fe40000000f00 */
[----:B------:R-:W-:Y:S05]  /*139d0*/  CALL.REL.NOINC `($__internal_61_$__cuda_sm70_shflsync_idx_p) ;  /* 0x0000026000007944 */ /* 0x000fea0003c00000 */
[----:B------:R-:W-:Y:S01]  /*139e0*/  IMAD.MOV.U32 R7, RZ, RZ, R15 ;  /* 0x000000ffff077224 */ /* 0x000fe200078e000f */
[----:B------:R-:W-:Y:S01]  /*139f0*/  MOV R3, R17 ;  /* 0x0000001100037202 */ /* 0x000fe20000000f00 */
[----:B------:R-:W-:Y:S01]  /*13a00*/  IMAD.MOV.U32 R15, RZ, RZ, 0x181f ;  /* 0x0000181fff0f7424 */ /* 0x000fe200078e00ff */
[----:B------:R-:W-:Y:S02]  /*13a10*/  MOV R2, 0x13a30 ;  /* 0x00013a3000027802 */ /* 0x000fe40000000f00 */
[----:B-1---5:R-:W-:Y:S05]  /*13a20*/  CALL.REL.NOINC `($__internal_61_$__cuda_sm70_shflsync_idx_p) ;  /* 0x0000021000007944 */ /* 0x022fea0003c00000 */
[----:B------:R-:W-:Y:S01]  /*13a30*/  MOV R2, R15 ;  /* 0x0000000f00027202 */ /* 0x000fe20000000f00 */
[----:B-1---5:R-:W-:Y:S05]  /*13a40*/  BRA `(.L_x_3673) ;  /* 0xfffeeb5000007947 */ /* 0x022fea000383ffff */
.L_x_3636:
[----:B--2---:R-:W-:Y:S02]  /*13a50*/  MOV R15, 0x181f ;  /* 0x0000181f000f7802 */ /* 0x004fe40000000f00 */
[----:B------:R-:W-:Y:S02]  /*13a60*/  MOV R2, 0x13a80 ;  /* 0x00013a8000027802 */ /* 0x000fe40000000f00 */
[----:B-1---5:R-:W-:Y:S05]  /*13a70*/  CALL.REL.NOINC `($__internal_61_$__cuda_sm70_shflsync_idx_p) ;  /* 0x000001c000007944 */ /* 0x022fea0003c00000 */
[----:B------:R-:W-:Y:S01]  /*13a80*/  MOV R3, R6 ;  /* 0x0000000600037202 */ /* 0x000fe20000000f00 */
[----:B-----5:R-:W-:Y:S01]  /*13a90*/  IMAD.MOV.U32 R4, RZ, RZ, R15 ;  /* 0x000000ffff047224 */ /* 0x020fe200078e000f */
[----:B------:R-:W-:Y:S01]  /*13aa0*/  MOV R2, 0x13ad0 ;  /* 0x00013ad000027802 */ /* 0x000fe20000000f00 */
[----:B------:R-:W-:Y:S02]  /*13ab0*/  IMAD.MOV.U32 R15, RZ, RZ, 0x181f ;  /* 0x0000181fff0f7424 */ /* 0x000fe400078e00ff */
[----:B-1----:R-:W-:Y:S05]  /*13ac0*/  CALL.REL.NOINC `($__internal_61_$__cuda_sm70_shflsync_idx_p) ;  /* 0x0000017000007944 */ /* 0x002fea0003c00000 */
[----:B-----5:R-:W-:Y:S01]  /*13ad0*/  MOV R0, R15 ;  /* 0x0000000f00007202 */ /* 0x020fe20000000f00 */
[----:B-1----:R-:W-:-:S05]  /*13ae0*/  BRA `(.L_x_3674) ;  /* 0xffff2bc000007947 */ /* 0x002fca000383ffff */
.L_x_3653:
[----:B--2---:R-:W-:Y:S01]  /*13af0*/  MOV R15, 0x181f ;  /* 0x0000181f000f7802 */ /* 0x004fe20000000f00 */
[----:B------:R-:W-:Y:S01]  /*13b00*/  IMAD.MOV.U32 R3, RZ, RZ, R6 ;  /* 0x000000ffff037224 */ /* 0x000fe200078e0006 */
[----:B------:R-:W-:Y:S02]  /*13b10*/  MOV R2, 0x13b30 ;  /* 0x00013b3000027802 */ /* 0x000fe40000000f00 */
[----:B-1---5:R-:W-:Y:S05]  /*13b20*/  CALL.REL.NOINC `($__internal_61_$__cuda_sm70_shflsync_idx_p) ;  /* 0x0000011000007944 */ /* 0x022fea0003c00000 */
[----:B------:R-:W-:Y:S01]  /*13b30*/  MOV R3, R7 ;  /* 0x0000000700037202 */ /* 0x000fe20000000f00 */
[----:B-----5:R-:W-:Y:S01]  /*13b40*/  IMAD.MOV.U32 R4, RZ, RZ, R15 ;  /* 0x000000ffff047224 */ /* 0x020fe200078e000f */
[----:B------:R-:W-:Y:S01]  /*13b50*/  MOV R2, 0x13b80 ;  /* 0x00013b8000027802 */ /* 0x000fe20000000f00 */
[----:B------:R-:W-:Y:S02]  /*13b60*/  IMAD.MOV.U32 R15, RZ, RZ, 0x181f ;  /* 0x0000181fff0f7424 */ /* 0x000fe400078e00ff */
[----:B-1----:R-:W-:Y:S05]  /*13b70*/  CALL.REL.NOINC `($__internal_61_$__cuda_sm70_shflsync_idx_p) ;  /* 0x000000c000007944 */ /* 0x002fea0003c00000 */
[----:B------:R-:W-:Y:S01]  /*13b80*/  MOV R2, R15 ;  /* 0x0000000f00027202 */ /* 0x000fe20000000f00 */
[----:B-1---5:R-:W-:-:S05]  /*13b90*/  BRA `(.L_x_3675) ;  /* 0xffff6ac000007947 */ /* 0x022fca000383ffff */
.L_x_3659:
[----:B------:R-:W-:Y:S02]  /*13ba0*/  MOV R15, 0x181f ;  /* 0x0000181f000f7802 */ /* 0x000fe40000000f00 */
[----:B------:R-:W-:Y:S02]  /*13bb0*/  MOV R2, 0x13bd0 ;  /* 0x00013bd000027802 */ /* 0x000fe40000000f00 */
[----:B----45:R-:W-:Y:S05]  /*13bc0*/  CALL.REL.NOINC `($__internal_61_$__cuda_sm70_shflsync_idx_p) ;  /* 0x0000007000007944 */ /* 0x030fea0003c00000 */
[----:B------:R-:W-:Y:S01]  /*13bd0*/  MOV R3, R6 ;  /* 0x0000000600037202 */ /* 0x000fe20000000f00 */
[----:B-----5:R-:W-:Y:S01]  /*13be0*/  IMAD.MOV.U32 R4, RZ, RZ, R15 ;  /* 0x000000ffff047224 */ /* 0x020fe200078e000f */
[----:B------:R-:W-:Y:S01]  /*13bf0*/  MOV R2, 0x13c20 ;  /* 0x00013c2000027802 */ /* 0x000fe20000000f00 */
[----:B------:R-:W-:Y:S02]  /*13c00*/  IMAD.MOV.U32 R15, RZ, RZ, 0x181f ;  /* 0x0000181fff0f7424 */ /* 0x000fe400078e00ff */
[----:B-1----:R-:W-:Y:S05]  /*13c10*/  CALL.REL.NOINC `($__internal_61_$__cuda_sm70_shflsync_idx_p) ;  /* 0x0000002000007944 */ /* 0x002fea0003c00000 */
[----:B-----5:R-:W-:Y:S01]  /*13c20*/  MOV R0, R15 ;  /* 0x0000000f00007202 */ /* 0x020fe20000000f00 */
[----:B-1----:R-:W-:-:S05]  /*13c30*/  BRA `(.L_x_3676) ;  /* 0xffff994000007947 */ /* 0x002fca000383ffff */
        .weak           $__internal_61_$__cuda_sm70_shflsync_idx_p
        .type           $__internal_61_$__cuda_sm70_shflsync_idx_p,@function
        .size           $__internal_61_$__cuda_sm70_shflsync_idx_p,(.L_x_6539 - $__internal_61_$__cuda_sm70_shflsync_idx_p)
$__internal_61_$__cuda_sm70_shflsync_idx_p:
[----:B------:R1:W-:Y:S04]  /*13c40*/  STL [R1+0x74], R4 ;  /* 0x0000740401007387 */ /* 0x0003e80000100800 */
[----:B------:R2:W-:Y:S01]  /*13c50*/  STL [R1+0x70], R0 ;  /* 0x0000700001007387 */ /* 0x0005e20000100800 */
[----:B-1----:R-:W-:-:S02]  /*13c60*/  MOV R4, 0xffffffff ;  /* 0xffffffff00047802 */ /* 0x002fc40000000f00 */
[----:B--2---:R-:W-:Y:S02]  /*13c70*/  MOV R0, 0x1 ;  /* 0x0000000100007802 */ /* 0x004fe40000000f00 */
[----:B------:R-:W-:Y:S04]  /*13c80*/  WARPSYNC R4 ;  /* 0x0000000400007348 */ /* 0x000fe80003800000 */
[----:B------:R1:W2:Y:S04]  /*13c90*/  SHFL.IDX PT, R15, R3, R0, R15 ;  /* 0x00000000030f7389 */ /* 0x0002a800000e000f */
[----:B-1----:R1:W5:Y:S04]  /*13ca0*/  LDL.LU R4, [R1+0x74] ;  /* 0x0000740001047983 */ /* 0x0023680000300800 */
[----:B------:R1:W5:Y:S01]  /*13cb0*/  LDL.LU R0, [R1+0x70] ;  /* 0x0000700001007983 */ /* 0x0003620000300800 */
[----:B------:R-:W-:-:S04]  /*13cc0*/  MOV R3, 0x0 ;  /* 0x0000000000037802 */ /* 0x000fc80000000f00 */
[----:B--2---:R-:W-:Y:S05]  /*13cd0*/  RET.REL.NODEC R2 `(_ZN7cutlass13device_kernelIN5flash19enable_sm80_to_sm89INS1_16FlashAttnFwdSm80INS1_25CollectiveMainloopFwdSm80ILi8ELi1ELb1EN4cute5tupleIJNS5_1CILi128EEENS7_ILi48EEENS7_ILi256EEEEEELi256ENS_6half_tEfNS_4arch4Sm80ELb0ELb1ELb0ELb0ELb1ELb0ELb1ELb1EEENS1_21CollectiveEpilogueFwdINS6_IJS8_SA_S9_EEENS6_IJNS7_ILi1EEESI_SI_EEESC_SE_Li256ELb0ELb1ELb1ELb0EEENS1_19SingleTileSchedulerILb0ELb1ELb1ELi128EEEEEEEEEvNT_6ParamsE) ;  /* 0xfffec32002007950 */ /* 0x004fea0003c3ffff */
.L_x_3677:
        /* <DEDUP_REMOVED lines=10> */
.L_x_6539:


//--------------------- .text._ZN7cutlass13device_kernelIN5flash19enable_sm80_to_sm89INS1_16FlashAttnFwdSm80INS1_25CollectiveMainloopFwdSm80ILi8ELi1ELb1EN4cute5tupleIJNS5_1CILi128EEENS7_ILi48EEENS7_ILi256EEEEEELi256ENS_6half_tEfNS_4arch4Sm80ELb0ELb1ELb0ELb1ELb1ELb0ELb1ELb1EEENS1_21CollectiveEpilogueFwdINS6_IJS8_SA_S9_EEENS6_IJNS7_ILi1EEESI_SI_EEESC_SE_Li256ELb1ELb1ELb1ELb0EEENS1_36VarlenDynamicPersistentTileSchedulerILi128ELi48ELi256ELi256ELb1ELb1ELb0ELb1ELb0ELb1EEEEEEEEEvNT_6ParamsE --------------------------
	.section	.text._ZN7cutlass13device_kernelIN5flash19enable_sm80_to_sm89INS1_16FlashAttnFwdSm80INS1_25CollectiveMainloopFwdSm80ILi8ELi1ELb1EN4cute5tupleIJNS5_1CILi128EEENS7_ILi48EEENS7_ILi256EEEEEELi256ENS_6half_tEfNS_4arch4Sm80ELb0ELb1ELb0ELb1ELb1ELb0ELb1ELb1EEENS1_21CollectiveEpilogueFwdINS6_IJS8_SA_S9_EEENS6_IJNS7_ILi1EEESI_SI_EEESC_SE_Li256ELb1ELb1ELb1ELb0EEENS1_36VarlenDynamicPersistentTileSchedulerILi128ELi48ELi256ELi256ELb1ELb1ELb0ELb1ELb0ELb1EEEEEEEEEvNT_6ParamsE,"ax",@progbits
	.sectioninfo	@"SHI_REGISTERS=255"
	.align	128
.text._ZN7cutlass13device_kernelIN5flash19enable_sm80_to_sm89INS1_16FlashAttnFwdSm80INS1_25CollectiveMainloopFwdSm80ILi8ELi1ELb1EN4cute5tupleIJNS5_1CILi128EEENS7_ILi48EEENS7_ILi256EEEEEELi256ENS_6half_tEfNS_4arch4Sm80ELb0ELb1ELb0ELb1ELb1ELb0ELb1ELb1EEENS1_21CollectiveEpilogueFwdINS6_IJS8_SA_S9_EEENS6_IJNS7_ILi1EEESI_SI_EEESC_SE_Li256ELb1ELb1ELb1ELb0EEENS1_36VarlenDynamicPersistentTileSchedulerILi128ELi48ELi256ELi256ELb1ELb1ELb0ELb1ELb0ELb1EEEEEEEEEvNT_6ParamsE:
        .type           _ZN7cutlass13device_kernelIN5flash19enable_sm80_to_sm89INS1_16FlashAttnFwdSm80INS1_25CollectiveMainloopFwdSm80ILi8ELi1ELb1EN4cute5tupleIJNS5_1CILi128EEENS7_ILi48EEENS7_ILi256EEEEEELi256ENS_6half_tEfNS_4arch4Sm80ELb0ELb1ELb0ELb1ELb1ELb0ELb1ELb1EEENS1_21CollectiveEpilogueFwdINS6_IJS8_SA_S9_EEENS6_IJNS7_ILi1EEESI_SI_EEESC_SE_Li256ELb1ELb1ELb1ELb0EEENS1_36VarlenDynamicPersistentTileSchedulerILi128ELi48ELi256ELi256ELb1ELb1ELb0ELb1ELb0ELb1EEEEEEEEEvNT_6ParamsE,@function
        .size           _ZN7cutlass13device_kernelIN5flash19enable_sm80_to_sm89INS1_16FlashAttnFwdSm80INS1_25CollectiveMainloopFwdSm80ILi8ELi1ELb1EN4cute5tupleIJNS5_1CILi128EEENS7_ILi48EEENS7_ILi256EEEEEELi256ENS_6half_tEfNS_4arch4Sm80ELb0ELb1ELb0ELb1ELb1ELb0ELb1ELb1EEENS1_21CollectiveEpilogueFwdINS6_IJS8_SA_S9_EEENS6_IJNS7_ILi1EEESI_SI_EEESC_SE_Li256ELb1ELb1ELb1ELb0EEENS1_36VarlenDynamicPersistentTileSchedulerILi128ELi48ELi256ELi256ELb1ELb1ELb0ELb1ELb0ELb1EEEEEEEEEvNT_6ParamsE,(.L_x_6541 - _ZN7cutlass13device_kernelIN5flash19enable_sm80_to_sm89INS1_16FlashAttnFwdSm80INS1_25CollectiveMainloopFwdSm80ILi8ELi1ELb1EN4cute5tupleIJNS5_1CILi128EEENS7_ILi48EEENS7_ILi256EEEEEELi256ENS_6half_tEfNS_4arch4Sm80ELb0ELb1ELb0ELb1ELb1ELb0ELb1ELb1EEENS1_21CollectiveEpilogueFwdINS6_IJS8_SA_S9_EEENS6_IJNS7_ILi1EEESI_SI_EEESC_SE_Li256ELb1ELb1ELb1ELb0EEENS1_36VarlenDynamicPersistentTileSchedulerILi128ELi48ELi256ELi256ELb1ELb1ELb0ELb1ELb0ELb1EEEEEEEEEvNT_6ParamsE)
        .other          _ZN7cutlass13device_kernelIN5flash19enable_sm80_to_sm89INS1_16FlashAttnFwdSm80INS1_25CollectiveMainloopFwdSm80ILi8ELi1ELb1EN4cute5tupleIJNS5_1CILi128EEENS7_ILi48EEENS7_ILi256EEEEEELi256ENS_6half_tEfNS_4arch4Sm80ELb0ELb1ELb0ELb1ELb1ELb0ELb1ELb1EEENS1_21CollectiveEpilogueFwdINS6_IJS8_SA_S9_EEENS6_IJNS7_ILi1EEESI_SI_EEESC_SE_Li256ELb1ELb1ELb1ELb0EEENS1_36VarlenDynamicPersistentTileSchedulerILi128ELi48ELi256ELi256ELb1ELb1ELb0ELb1ELb0ELb1EEEEEEEEEvNT_6ParamsE,@"STO_CUDA_ENTRY STV_DEFAULT"
_ZN7cutlass13device_kernelIN5flash19enable_sm80_to_sm89INS1_16FlashAttnFwdSm80INS1_25CollectiveMainloopFwdSm80ILi8ELi1ELb1EN4cute5tupleIJNS5_1CILi128EEENS7_ILi48EEENS7_ILi256EEEEEELi256ENS_6half_tEfNS_4arch4Sm80ELb0ELb1ELb0ELb1ELb1ELb0ELb1ELb1EEENS1_21CollectiveEpilogueFwdINS6_IJS8_SA_S9_EEENS6_IJNS7_ILi1EEESI_SI_EEESC_SE_Li256ELb1ELb1ELb1ELb0EEENS1_36VarlenDynamicPersistentTileSchedulerILi128ELi48ELi256ELi256ELb1ELb1ELb0ELb1ELb0ELb1EEEEEEEEEvNT_6ParamsE:
        /* <DEDUP_REMOVED lines=54> */
.L_x_3683:
        /* <DEDUP_REMOVED lines=16> */
.L_x_3861:
        /* <DEDUP_REMOVED lines=16> */
.L_x_3862:
[----:B--2---:R-:W-:-:S05]  /*0560*/  IMAD R0, R0, c[0x0][0x538], RZ ;  /* 0x00014e0000007a24 */ /* 0x004fca00078e02ff */
[----:B------:R-:W-:-:S04]  /*0570*/  IADD3 R6, R0, R6, RZ ;  /* 0x0000000600067210 */ /* 0x000fc80007ffe0ff */
[----:B------:R-:W-:-:S13]  /*0580*/  ISETP.GT.AND P0, PT, R6, UR4, PT ;  /* 0x0000000406007c0c */ /* 0x000fda000bf04270 */
[----:B-1----:R-:W-:Y:S05]  /*0590*/  @!P0 BRA `(.L_x_3683) ;  /* 0xfffffdc000008947 */ /* 0x002fea000383ffff */
.L_x_3679:
[----:B------:R-:W-:-:S05]  /*05a0*/  IADD3 R10, -R0, R6, RZ ;  /* 0x00000006000a7210 */ /* 0x000fca0007ffe1ff */
[----:B------:R-:W-:-:S05]  /*05b0*/  IMAD R0, R4, c[0x0][0x538], R10 ;  /* 0x00014e0004007a24 */ /* 0x000fca00078e020a */
[----:B------:R-:W-:Y:S01]  /*05c0*/  ISETP.GT.AND P0, PT, R0, UR4, PT ;  /* 0x0000000400007c0c */ /* 0x000fe2000bf04270 */
[----:B------:R-:W-:-:S12]  /*05d0*/  BRA.DIV ~URZ, `(.L_x_3684) ;  /* 0x00018b627f007947 */ /* 0x000fd8000b800000 */
[----:B------:R-:W-:-:S04]  /*05e0*/  VOTE.ANY R6, PT, !P0 ;  /* 0x0000000000067806 */ /* 0x000fc800040e0100 */
.L_x_3863:
[----:B------:R-:W1:Y:S02]  /*05f0*/  POPC R0, R6 ;  /* 0x0000000600007309 */ /* 0x000e640000000000 */
[----:B-1----:R-:W-:-:S05]  /*0600*/  IADD3 R2, R0, R7, RZ ;  /* 0x0000000700027210 */ /* 0x002fca0007ffe0ff */
[----:B------:R1:W-:Y:S01]  /*0610*/  STL [R1+0xbc], R2 ;  /* 0x0000bc0201007387 */ /* 0x0003e20000100800 */
[----:B------:R-:W-:Y:S05]  /*0620*/  BRA.DIV ~URZ, `(.L_x_3685) ;  /* 0x00018b627f007947 */ /* 0x000fea000b800000 */
[----:B------:R2:W3:Y:S01]  /*0630*/  SHFL.IDX PT, R12, R9, R0, 0x1f ;  /* 0x00001f00090c7589 */ /* 0x0004e200000e0000 */
[----:B------:R-:W-:-:S03]  /*0640*/  MOV R5, RZ ;  /* 0x000000ff00057202 */ /* 0x000fc60000000f00 */
[----:B------:R2:W4:Y:S04]  /*0650*/  SHFL.IDX PT, R9, R8, R0, 0x1f ;  /* 0x00001f0008097589 */ /* 0x00052800000e0000 */
.L_x_3864:
[----:B------:R-:W-:Y:S01]  /*0660*/  ISETP.NE.AND P0, PT, R6, RZ, PT ;  /* 0x000000ff0600720c */ /* 0x000fe20003f05270 */
[----:B------:R-:W-:-:S12]  /*0670*/  BSSY B0, `(.L_x_3686) ;  /* 0x0000005000007945 */ /* 0x000fd80003800000 */
[----:B------:R-:W-:Y:S05]  /*0680*/  @!P0 BRA `(.L_x_3687) ;  /* 0x0000003000008947 */ /* 0x000fea0003800000 */
[----:B--2---:R-:W-:Y:S01]  /*0690*/  IADD3 R0, R0, -0x1, RZ ;  /* 0xffffffff00007810 */ /* 0x004fe20007ffe0ff */
[----:B------:R-:W-:Y:S05]  /*06a0*/  BRA.DIV ~URZ, `(.L_x_3688) ;  /* 0x00018c027f007947 */ /* 0x000fea000b800000 */
[----:B------:R2:W1:Y:S02]  /*06b0*/  SHFL.IDX PT, R5, R4, R0, 0x1f ;  /* 0x00001f0004057589 */ /* 0x00046400000e0000 */
.L_x_3687:
[----:B------:R-:W-:Y:S05]  /*06c0*/  BSYNC B0 ;  /* 0x0000000000007941 */ /* 0x000fea0003800000 */
.L_x_3686:
        /* <DEDUP_REMOVED lines=69> */
.L_x_3690:
        /* <DEDUP_REMOVED lines=70> */
.L_x_3691:
[----:B------:R-:W-:Y:S05]  /*0f80*/  BSYNC B0 ;  /* 0x0000000000007941 */ /* 0x000fea0003800000 */
.L_x_3689:
[----:B------:R-:W-:-:S04]  /*0f90*/  LOP3.LUT R0, RZ, R0, RZ, 0x33, !PT ;  /* 0x00000000ff007212 */ /* 0x000fc800078e33ff */
[----:B------:R-:W-:-:S05]  /*0fa0*/  IADD3 R0, R0, R12, RZ ;  /* 0x0000000c00007210 */ /* 0x000fca0007ffe0ff */
[----:B------:R2:W-:Y:S01]  /*0fb0*/  STL [R1+0xb4], R0 ;  /* 0x0000b40001007387 */ /* 0x0005e20000100800 */
[----:B------:R-:W-:Y:S05]  /*0fc0*/  BRA `(.L_x_3692) ;  /* 0x0000006000007947 */ /* 0x000fea0003800000 */
.L_x_3680:
[----:B------:R-:W-:Y:S01]  /*0fd0*/  MOV R0, UR4 ;  /* 0x0000000400007c02 */ /* 0x000fe20008000f00 */
[----:B------:R-:W-:Y:S04]  /*0fe0*/  STL [R1+0xb4], RZ ;  /* 0x0000b4ff01007387 */ /* 0x000fe80000100800 */
[----:B------:R-:W-:Y:S04]  /*0ff0*/  STL [R1+0xb8], RZ ;  /* 0x0000b8ff01007387 */ /* 0x000fe80000100800 */
[----:B------:R1:W-:Y:S02]  /*1000*/  STL [R1+0xb0], R0 ;  /* 0x0000b00001007387 */ /* 0x0003e40000100800 */
[----:B-1----:R-:W-:-:S05]  /*1010*/  MOV R0, c[0x0][0x53c] ;  /* 0x00014f0000007a02 */ /* 0x002fca0000000f00 */
[----:B------:R1:W-:Y:S02]  /*1020*/  STL [R1+0xbc], R0 ;  /* 0x0000bc0001007387 */ /* 0x0003e40000100800 */
.L_x_3692:
        /* <DEDUP_REMOVED lines=8> */
.L_x_3678:
        /* <DEDUP_REMOVED lines=262> */
[----:B------:R1:W-:Y:S04]  /*2110*/  STL [R1+0x10], R3 ;  /* 0x0000100301007387 */ /* 0x0003e80000100800 */
[----:B------:R2:W-:Y:S01]  /*2120*/  STL [R1+0xe4], R4 ;  /* 0x0000e40401007387 */ /* 0x0005e20000100800 */
[--C-:B-1----:R-:W-:Y:S02]  /*2130*/  IMAD.IADD R3, R2, 0x1, R6.reuse ;  /* 0x0000000102037824 */ /* 0x102fe400078e0206 */
[----:B------:R-:W-:-:S02]  /*2140*/  IMAD.IADD R2, R0, 0x1, R6 ;  /* 0x0000000100027824 */ /* 0x000fc400078e0206 */
[----:B------:R-:W-:Y:S01]  /*2150*/  IMAD.IADD R0, R0, 0x1, R3 ;  /* 0x0000000100007824 */ /* 0x000fe200078e0203 */
[----:B------:R2:W-:Y:S04]  /*2160*/  STL [R1+0x1c], R3 ;  /* 0x00001c0301007387 */ /* 0x0005e80000100800 */
[----:B------:R2:W-:Y:S04]  /*2170*/  STL [R1+0x24], R2 ;  /* 0x0000240201007387 */ /* 0x0005e80000100800 */
[----:B------:R2:W-:Y:S02]  /*2180*/  STL [R1+0x20], R0 ;  /* 0x0000200001007387 */ /* 0x0005e40000100800 */
.L_x_3860:
        /* <DEDUP_REMOVED lines=27> */
.L_x_3693:
[----:B------:R-:W-:-:S04]  /*2340*/  ISETP.NE.U32.AND P0, PT, RZ, c[0x0][0x368], PT ;  /* 0x0000da00ff007a0c */ /* 0x000fc80003f05070 */
[----:B------:R-:W-:-:S13]  /*2350*/  ISETP.NE.AND.EX P0, PT, RZ, c[0x0][0x36c], PT, P0 ;  /* 0x0000db00ff007a0c */ /* 0x000fda0003f05300 */
[----:B------:R-:W-:Y:S05]  /*2360*/  @!P0 BRA `(.L_x_3694) ;  /* 0x0000003000008947 */ /* 0x000fea0003800000 */
[----:B-1----:R-:W-:-:S05]  /*2370*/  IMAD.WIDE R2, R106, R13, c[0x0][0x368] ;  /* 0x0000da006a027625 */ /* 0x002fca00078e020d */
[----:B------:R1:W5:Y:S01]  /*2380*/  LDG.E R0, [R2.64] ;  /* 0x0000000602007981 */ /* 0x000362000c1e1900 */
[----:B------:R-:W-:Y:S05]  /*2390*/  BRA `(.L_x_3695) ;  /* 0x0000008000007947 */ /* 0x000fea0003800000 */
.L_x_3694:
        /* <DEDUP_REMOVED lines=8> */
.L_x_3695:
        /* <DEDUP_REMOVED lines=35> */
.L_x_3698:
[----:B------:R-:W-:-:S13]  /*2650*/  ISETP.NE.AND P0, PT, R6, 0x1, PT ;  /* 0x000000010600780c */ /* 0x000fda0003f05270 */
[----:B------:R-:W-:-:S05]  /*2660*/  @P0 IMAD.HI.U32 R0, R2, c[0x0][0x330], RZ ;  /* 0x0000cc0002000a27 */ /* 0x000fca00078e00ff */
[----:B------:R-:W-:Y:S02]  /*2670*/  @P0 SHF.R.U32.HI R2, RZ, c[0x0][0x334], R0 ;  /* 0x0000cd00ff020a19 */ /* 0x000fe40000011600 */
.L_x_3699:
[----:B------:R-:W-:Y:S05]  /*2680*/  BSYNC B0 ;  /* 0x0000000000007941 */ /* 0x000fea0003800000 */
.L_x_3697:
[----:B------:R-:W-:-:S05]  /*2690*/  IMAD R2, R2, R6, c[0x0][0x32c] ;  /* 0x0000cb0002027624 */ /* 0x000fca00078e0206 */
[----:B------:R-:W-:-:S03]  /*26a0*/  IMNMX R3, R3, R2, PT ;  /* 0x0000000203037217 */ /* 0x000fc60003800200 */
.L_x_3696:
        /* <DEDUP_REMOVED lines=26> */
.L_x_3702:
[----:B------:R-:W-:-:S13]  /*2850*/  ISETP.NE.AND P0, PT, R6, 0x1, PT ;  /* 0x000000010600780c */ /* 0x000fda0003f05270 */
[----:B------:R-:W-:-:S05]  /*2860*/  @P0 IMAD.HI.U32 R3, R0, c[0x0][0x330], RZ ;  /* 0x0000cc0000030a27 */ /* 0x000fca00078e00ff */
[----:B------:R-:W-:Y:S02]  /*2870*/  @P0 SHF.R.U32.HI R0, RZ, c[0x0][0x334], R3 ;  /* 0x0000cd00ff000a19 */ /* 0x000fe40000011603 */
.L_x_3703:
[----:B------:R-:W-:Y:S05]  /*2880*/  BSYNC B0 ;  /* 0x0000000000007941 */ /* 0x000fea0003800000 */
.L_x_3701:
[----:B------:R-:W-:-:S05]  /*2890*/  IMAD R0, R0, c[0x0][0x32c], RZ ;  /* 0x0000cb0000007a24 */ /* 0x000fca00078e02ff */
[----:B------:R-:W-:-:S04]  /*28a0*/  IMNMX R2, R2, R0, !PT ;  /* 0x0000000002027217 */ /* 0x000fc80007800200 */
.L_x_3700:
        /* <DEDUP_REMOVED lines=48> */
.L_x_3705:
[----:B------:R-:W-:Y:S05]  /*2bb0*/  BSYNC B0 ;  /* 0x0000000000007941 */ /* 0x000fea0003800000 */
.L_x_3704:
        /* <DEDUP_REMOVED lines=86> */
[----:B------:R-:W-:Y:S02]  /*3120*/  IMAD.MOV.U32 R2, RZ, RZ, c[0x0][0x2b8] ;  /* 0x0000ae00ff027624 */ /* 0x000fe400078e00ff */
[----:B------:R-:W-:Y:S02]  /*3130*/  IMAD R57, R110, R23, -0x30 ;  /* 0xffffffd06e397424 */ /* 0x000fe400078e0217 */
[----:B------:R-:W-:Y:S01]  /*3140*/  IMAD.WIDE.U32 R8, R0, c[0x0][0x2b0], RZ ;  /* 0x0000ac0000087a25 */ /* 0x000fe200078e00ff */
[----:B------:R-:W-:-:S03]  /*3150*/  ISETP.NE.AND P1, PT, R2, 0x1, PT ;  /* 0x000000010200780c */ /* 0x000fc60003f25270 */
[----:B------:R-:W-:Y:S01]  /*3160*/  IMAD.MOV.U32 R106, RZ, RZ, R19 ;  /* 0x000000ffff6a7224 */ /* 0x000fe200078e0013 */
[----:B------:R-:W-:Y:S01]  /*3170*/  STL.64 [R1+0x90], R8 ;  /* 0x0000900801007387 */ /* 0x000fe20000100a00 */
[----:B------:R-:W-:-:S03]  /*3180*/  IMAD.MOV.U32 R27, RZ, RZ, RZ ;  /* 0x000000ffff1b7224 */ /* 0x000fc600078e00ff */
[----:B------:R-:W-:-:S05]  /*3190*/  LOP3.LUT R106, R106, 0xffffff7f, RZ, 0xc0, !PT ;  /* 0xffffff7f6a6a7812 */ /* 0x000fca00078ec0ff */
[----:B------:R-:W-:Y:S02]  /*31a0*/  @P1 LOP3.LUT R106, R106, 0x80, RZ, 0xfc, !PT ;  /* 0x000000806a6a1812 */ /* 0x000fe400078efcff */
        /* <DEDUP_REMOVED lines=10> */
[----:B-1----:R-:W-:Y:S01]  /*3250*/  IMAD.MOV.U32 R19, RZ, RZ, R21 ;  /* 0x000000ffff137224 */ /* 0x002fe200078e0015 */
        /* <DEDUP_REMOVED lines=66> */
[----:B------:R-:W-:Y:S02]  /*3680*/  @!P0 LEA.HI.X R13, R25, R4, R26, 0x1, P1 ;  /* 0x00000004190d8211 */ /* 0x000fe400008f0c1a */
        /* <DEDUP_REMOVED lines=34> */
[----:B------:R-:W-:Y:S02]  /*38b0*/  @!P0 LEA.HI.X R13, R25, R2, R26, 0x1, P2 ;  /* 0x00000002190d8211 */ /* 0x000fe400010f0c1a */
        /* <DEDUP_REMOVED lines=199> */
.L_x_3865:
        /* <DEDUP_REMOVED lines=28> */
.L_x_3708:
[----:B--2-4-:R-:W-:Y:S05]  /*46f0*/  BSYNC B0 ;  /* 0x0000000000007941 */ /* 0x014fea0003800000 */
.L_x_3707:
[----:B-1----:R-:W1:Y:S04]  /*4700*/  S2R R2, SR_TID.X ;  /* 0x0000000000027919 */ /* 0x002e680000002100 */
[----:B------:R-:W0:Y:S01]  /*4710*/  LDGDEPBAR ;  /* 0x00000000000079af */ /* 0x000e220000000000 */
[----:B-1----:R-:W-:-:S04]  /*4720*/  SHF.R.S32.HI R0, RZ, 0x1f, R2 ;  /* 0x0000001fff007819 */ /* 0x002fc80000011402 */
[----:B------:R-:W-:-:S04]  /*4730*/  LEA.HI R0, R0, R2, RZ, 0x3 ;  /* 0x0000000200007211 */ /* 0x000fc800078f18ff */
[----:B------:R-:W-:-:S05]  /*4740*/  LOP3.LUT R0, R0, 0xfffffff8, RZ, 0xc0, !PT ;  /* 0xfffffff800007812 */ /* 0x000fca00078ec0ff */
[----:B------:R-:W-:Y:S01]  /*4750*/  IMAD.IADD R0, R2, 0x1, -R0 ;  /* 0x0000000102007824 */ /* 0x000fe200078e0a00 */
[----:B------:R-:W-:Y:S01]  /*4760*/  WARPSYNC 0xffffffff ;  /* 0xffffffff00007948 */ /* 0x000fe20003800000 */
[----:B------:R-:W2:Y:S03]  /*4770*/  LDL R2, [R1+0x70] ;  /* 0x0000700001027983 */ /* 0x000ea60000100800 */
[----:B------:R-:W-:Y:S01]  /*4780*/  LOP3.LUT P0, RZ, R0, 0x4, RZ, 0xc0, !PT ;  /* 0x0000000400ff7812 */ /* 0x000fe2000780c0ff */
[----:B------:R-:W-:Y:S01]  /*4790*/  IMAD.MOV.U32 R0, RZ, RZ, 0x40 ;  /* 0x00000040ff007424 */ /* 0x000fe200078e00ff */
[----:B------:R-:W-:Y:S04]  /*47a0*/  HMMA.16816.F32 R4, R164, R16, RZ ;  /* 0x00000010a404723c */ /* 0x000fe800000018ff */
[----:B------:R-:W-:-:S05]  /*47b0*/  SEL R0, R0, 0xffffffc0, !P0 ;  /* 0xffffffc000007807 */ /* 0x000fca0004000000 */
[--C-:B------:R-:W-:Y:S01]  /*47c0*/  IMAD.IADD R242, R240, 0x1, R0.reuse ;  /* 0x00000001f0f27824 */ /* 0x100fe200078e0200 */
[----:B------:R-:W-:Y:S04]  /*47d0*/  HMMA.16816.F32 R8, R164, R18, RZ ;  /* 0x00000012a408723c */ /* 0x000fe800000018ff */
[----:B------:R-:W1:Y:S10]  /*47e0*/  LDSM.16.M88.4 R20, [R242] ;  /* 0x00000000f214783b */ /* 0x000e740000000200 */
[C---:B------:R-:W-:Y:S01]  /*47f0*/  HMMA.16816.F32 R4, R168.reuse, R24, R4 ;  /* 0x00000018a804723c */ /* 0x040fe20000001804 */
[C---:B------:R-:W-:Y:S01]  /*4800*/  IMAD.IADD R241, R247.reuse, 0x1, R0 ;  /* 0x00000001f7f17824 */ /* 0x040fe200078e0200 */
[----:B------:R-:W-:Y:S08]  /*4810*/  LDSM.16.M88.4 R52, [R242+0x5800] ;  /* 0x00580000f234783b */ /* 0x000ff00000000200 */
        /* <DEDUP_REMOVED lines=11> */
[----:B------:R-:W-:Y:S01]  /*48d0*/  HMMA.16816.F32 R36, R184, R22, R4 ;  /* 0x00000016b824723c */ /* 0x000fe20000001804 */
[----:B------:R-:W-:Y:S07]  /*48e0*/  LDSM.16.M88.4 R20, [R241] ;  /* 0x00000000f114783b */ /* 0x000fee0000000200 */
[----:B------:R-:W-:Y:S08]  /*48f0*/  HMMA.16816.F32 R4, R164, R42, RZ ;  /* 0x0000002aa404723c */ /* 0x000ff000000018ff */
[C---:B------:R-:W-:Y:S01]  /*4900*/  HMMA.16816.F32 R8, R168.reuse, R48, R16 ;  /* 0x00000030a808723c */ /* 0x040fe20000001810 */
[----:B------:R-:W1:Y:S11]  /*4910*/  LDSM.16.M88.4 R16, [R242+0x1000] ;  /* 0x00100000f210783b */ /* 0x000e760000000200 */
[----:B------:R-:W-:Y:S04]  /*4920*/  @!UPT UIADD3 URZ, URZ, URZ, URZ ;  /* 0x0000003f3f3ff290 */ /* 0x000fe8000fffe03f */
[----:B------:R-:W-:Y:S08]  /*4930*/  HMMA.16816.F32 R4, R168, R50, R4 ;  /* 0x00000032a804723c */ /* 0x000ff00000001804 */
[C---:B-1----:R-:W-:Y:S11]  /*4940*/  HMMA.16816.F32 R28, R184.reuse, R16, R8 ;  /* 0x00000010b81c723c */ /* 0x042ff60000001808 */
[----:B------:R-:W-:Y:S05]  /*4950*/  @!UPT UIADD3 URZ, URZ, URZ, URZ ;  /* 0x0000003f3f3ff290 */ /* 0x000fea000fffe03f */
[----:B------:R-:W-:Y:S01]  /*4960*/  HMMA.16816.F32 R8, R184, R18, R4 ;  /* 0x00000012b808723c */ /* 0x000fe20000001804 */
[----:B------:R-:W1:Y:S04]  /*4970*/  LDSM.16.M88.4 R4, [R241+0x800] ;  /* 0x00080000f104783b */ /* 0x000e680000000200 */
[----:B------:R-:W3:Y:S03]  /*4980*/  LDSM.16.M88.4 R16, [R241+0x1000] ;  /* 0x00100000f110783b */ /* 0x000ee60000000200 */
[C---:B------:R-:W-:Y:S08]  /*4990*/  HMMA.16816.F32 R24, R188.reuse, R20, R24 ;  /* 0x00000014bc18723c */ /* 0x040ff00000001818 */
[C---:B------:R-:W-:Y:S08]  /*49a0*/  HMMA.16816.F32 R20, R188.reuse, R22, R32 ;  /* 0x00000016bc14723c */ /* 0x040ff00000001820 */
[C---:B-1----:R-:W-:Y:S08]  /*49b0*/  HMMA.16816.F32 R44, R188.reuse, R4, R44 ;  /* 0x00000004bc2c723c */ /* 0x042ff0000000182c */
[C---:B------:R-:W-:Y:S01]  /*49c0*/  HMMA.16816.F32 R36, R188.reuse, R6, R36 ;  /* 0x00000006bc24723c */ /* 0x040fe20000001824 */
[----:B------:R-:W1:Y:S07]  /*49d0*/  LDSM.16.M88.4 R4, [R240+0x1800] ;  /* 0x00180000f004783b */ /* 0x000e6e0000000200 */
[C---:B---3--:R-:W-:Y:S08]  /*49e0*/  HMMA.16816.F32 R40, R188.reuse, R16, R28 ;  /* 0x00000010bc28723c */ /* 0x048ff0000000181c */
[----:B------:R-:W-:Y:S01]  /*49f0*/  HMMA.16816.F32 R28, R188, R18, R8 ;  /* 0x00000012bc1c723c */ /* 0x000fe20000001808 */
[----:B------:R-:W3:Y:S04]  /*4a00*/  LDSM.16.M88.4 R8, [R240+0x2000] ;  /* 0x00200000f008783b */ /* 0x000ee80000000200 */
[----:B------:R-:W4:Y:S03]  /*4a10*/  LDSM.16.M88.4 R16, [R240+0x2800] ;  /* 0x00280000f010783b */ /* 0x000f260000000200 */
        /* <DEDUP_REMOVED lines=55> */
[C---:B------:R-:W-:Y:S08]  /*4d90*/  HMMA.16816.F32 R24, R216.reuse, R22, R24 ;  /* 0x00000016d818723c */ /* 0x040ff00000001818 */
[C---:B---3--:R-:W-:Y:S08]  /*4da0*/  HMMA.16816.F32 R32, R216.reuse, R8, R32 ;  /* 0x00000008d820723c */ /* 0x048ff00000001820 */
[C---:B------:R-:W-:Y:S01]  /*4db0*/  HMMA.16816.F32 R4, R216.reuse, R10, R4 ;  /* 0x0000000ad804723c */ /* 0x040fe20000001804 */
[----:B------:R-:W1:Y:S07]  /*4dc0*/  LDSM.16.M88.4 R8, [R241+0x3000] ;  /* 0x00300000f108783b */ /* 0x000e6e0000000200 */
[C---:B----4-:R-:W-:Y:S08]  /*4dd0*/  HMMA.16816.F32 R20, R216.reuse, R16, R36 ;  /* 0x00000010d814723c */ /* 0x050ff00000001824 */
        /* <DEDUP_REMOVED lines=8> */
[----:B-1----:R-:W-:Y:S08]  /*4e60*/  HMMA.16816.F32 R36, R220, R4, R20 ;  /* 0x00000004dc24723c */ /* 0x002ff00000001814 */
[----:B---3--:R-:W-:Y:S01]  /*4e70*/  HMMA.16816.F32 R20, R224, R18, R8 ;  /* 0x00000012e014723c */ /* 0x008fe20000001808 */
[----:B------:R-:W1:Y:S07]  /*4e80*/  LDSM.16.M88.4 R8, [R240+0x5800] ;  /* 0x00580000f008783b */ /* 0x000e6e0000000200 */
[----:B------:R-:W-:Y:S01]  /*4e90*/  HMMA.16816.F32 R28, R220, R6, R28 ;  /* 0x00000006dc1c723c */ /* 0x000fe2000000181c */
[----:B------:R-:W3:Y:S07]  /*4ea0*/  LDSM.16.M88.4 R4, [R240+0x5000] ;  /* 0x00500000f004783b */ /* 0x000eee0000000200 */
[C---:B------:R-:W-:Y:S01]  /*4eb0*/  HMMA.16816.F32 R32, R224.reuse, R16, R32 ;  /* 0x00000010e020723c */ /* 0x040fe20000001820 */
[----:B------:R-:W4:Y:S07]  /*4ec0*/  LDSM.16.M88.4 R16, [R247+0x4800] ;  /* 0x00480000f710783b */ /* 0x000f2e0000000200 */
[C---:B-1----:R-:W-:Y:S08]  /*4ed0*/  HMMA.16816.F32 R48, R224.reuse, R8, R36 ;  /* 0x00000008e030723c */ /* 0x042ff00000001824 */
[C---:B------:R-:W-:Y:S01]  /*4ee0*/  HMMA.16816.F32 R44, R224.reuse, R10, R28 ;  /* 0x0000000ae02c723c */ /* 0x040fe2000000181c */
[----:B------:R-:W1:Y:S04]  /*4ef0*/  LDSM.16.M88.4 R8, [R247+0x5000] ;  /* 0x00500000f708783b */ /* 0x000e680000000200 */
[----:B------:R-:W5:Y:S03]  /*4f00*/  LDSM.16.M88.4 R28, [R247+0x5800] ;  /* 0x00580000f71c783b */ /* 0x000f660000000200 */
[C---:B---3--:R-:W-:Y:S08]  /*4f10*/  HMMA.16816.F32 R40, R224.reuse, R4, R40 ;  /* 0x00000004e028723c */ /* 0x048ff00000001828 */
[----:B------:R-:W-:Y:S08]  /*4f20*/  HMMA.16816.F32 R4, R224, R6, R24 ;  /* 0x00000006e004723c */ /* 0x000ff00000001818 */
[C---:B----4-:R-:W-:Y:S08]  /*4f30*/  HMMA.16816.F32 R36, R228.reuse, R16, R32 ;  /* 0x00000010e424723c */ /* 0x050ff00000001820 */
[C---:B------:R-:W-:Y:S01]  /*4f40*/  HMMA.16816.F32 R32, R228.reuse, R18, R20 ;  /* 0x00000012e420723c */ /* 0x040fe20000001814 */
[----:B------:R-:W3:Y:S04]  /*4f50*/  LDSM.16.M88.4 R20, [R242+0x4800] ;  /* 0x00480000f214783b */ /* 0x000ee80000000200 */
[----:B------:R-:W4:Y:S03]  /*4f60*/  LDSM.16.M88.4 R16, [R242+0x5000] ;  /* 0x00500000f210783b */ /* 0x000f260000000200 */
[C---:B-1----:R-:W-:Y:S08]  /*4f70*/  HMMA.16816.F32 R24, R228.reuse, R8, R40 ;  /* 0x00000008e418723c */ /* 0x042ff00000001828 */
[C---:B------:R-:W-:Y:S08]  /*4f80*/  HMMA.16816.F32 R8, R228.reuse, R10, R4 ;  /* 0x0000000ae408723c */ /* 0x040ff00000001804 */
[C---:B-----5:R-:W-:Y:S08]  /*4f90*/  HMMA.16816.F32 R4, R228.reuse, R28, R48 ;  /* 0x0000001ce404723c */ /* 0x060ff00000001830 */
[----:B------:R-:W-:Y:S08]  /*4fa0*/  HMMA.16816.F32 R44, R228, R30, R44 ;  /* 0x0000001ee42c723c */ /* 0x000ff0000000182c */
[C---:B---3--:R-:W-:Y:S08]  /*4fb0*/  HMMA.16816.F32 R40, R232.reuse, R20, R36 ;  /* 0x00000014e828723c */ /* 0x048ff00000001824 */
[C---:B------:R-:W-:Y:S01]  /*4fc0*/  HMMA.16816.F32 R36, R232.reuse, R22, R32 ;  /* 0x00000016e824723c */ /* 0x040fe20000001820 */
[----:B------:R-:W1:Y:S07]  /*4fd0*/  LDSM.16.M88.4 R20, [R241+0x5000] ;  /* 0x00500000f114783b */ /* 0x000e6e0000000200 */
[C---:B----4-:R-:W-:Y:S01]  /*4fe0*/  HMMA.16816.F32 R32, R232.reuse, R16, R24 ;  /* 0x00000010e820723c */ /* 0x050fe20000001818 */
[----:B------:R-:W3:Y:S07]  /*4ff0*/  LDSM.16.M88.4 R24, [R241+0x4800] ;  /* 0x00480000f118783b */ /* 0x000eee0000000200 */
[----:B------:R-:W-:Y:S01]  /*5000*/  HMMA.16816.F32 R28, R232, R18, R8 ;  /* 0x00000012e81c723c */ /* 0x000fe20000001808 */
[----:B------:R-:W4:Y:S01]  /*5010*/  LDSM.16.M88.4 R16, [R241+0x5800] ;  /* 0x00580000f110783b */ /* 0x000f220000000200 */
[----:B------:R-:W-:Y:S01]  /*5020*/  IADD3 R0, R247, 0x4800, RZ ;  /* 0x00004800f7007810 */ /* 0x000fe20007ffe0ff */
[----:B------:R-:W-:-:S04]  /*5030*/  DEPBAR.LE SB0, 0x0 ;  /* 0x000080000000791a */ /* 0x000fc80000000000 */
[----:B--2---:R-:W-:Y:S01]  /*5040*/  ISETP.GT.AND P0, PT, R13, R2, PT ;  /* 0x000000020d00720c */ /* 0x004fe20003f04270 */
[----:B------:R-:W-:Y:S01]  /*5050*/  HMMA.16816.F32 R8, R232, R52, R4 ;  /* 0x00000034e808723c */ /* 0x000fe20000001804 */
[C---:B------:R-:W-:Y:S01]  /*5060*/  IADD3 R3, R247.reuse, 0x5800, RZ ;  /* 0x00005800f7037810 */ /* 0x040fe20007ffe0ff */
[----:B------:R2:W-:Y:S01]  /*5070*/  STL [R1+0xc], R0 ;  /* 0x00000c0001007387 */ /* 0x0005e20000100800 */
[----:B------:R-:W-:-:S05]  /*5080*/  IADD3 R2, R247, 0x5000, RZ ;  /* 0x00005000f7027810 */ /* 0x000fca0007ffe0ff */
[----:B------:R-:W-:Y:S01]  /*5090*/  HMMA.16816.F32 R4, R232, R54, R44 ;  /* 0x00000036e804723c */ /* 0x000fe2000000182c */
[----:B------:R3:W-:Y:S04]  /*50a0*/  STL [R1+0x8], R3 ;  /* 0x0000080301007387 */ /* 0x0007e80000100800 */
[----:B------:R3:W-:Y:S01]  /*50b0*/  STL [R1+0x4], R2 ;  /* 0x0000040201007387 */ /* 0x0007e20000100800 */
[----:B--2---:R-:W-:-:S05]  /*50c0*/  IADD3 R0, R247, 0x3000, RZ ;  /* 0x00003000f7007810 */ /* 0x004fca0007ffe0ff */
[----:B------:R2:W-:Y:S01]  /*50d0*/  STL [R1], R0 ;  /* 0x0000000001007387 */ /* 0x0005e20000100800 */
[----:B-1----:R-:W-:Y:S01]  /*50e0*/  HMMA.16816.F32 R32, R236, R20, R32 ;  /* 0x00000014ec20723c */ /* 0x002fe20000001820 */
[----:B------:R-:W-:Y:S01]  /*50f0*/  BSSY B1, `(.L_x_3710) ;  /* 0x0000085000017945 */ /* 0x000fe20003800000 */
[C---:B------:R-:W-:Y:S02]  /*5100*/  IADD3 R252, R247.reuse, 0x4000, RZ ;  /* 0x00004000f7fc7810 */ /* 0x040fe40007ffe0ff */
[----:B------:R-:W-:-:S04]  /*5110*/  IADD3 R251, R247, 0x3800, RZ ;  /* 0x00003800f7fb7810 */ /* 0x000fc80007ffe0ff */
[----:B---3--:R-:W-:Y:S01]  /*5120*/  HMMA.16816.F32 R40, R236, R24, R40 ;  /* 0x00000018ec28723c */ /* 0x008fe20000001828 */
[C---:B------:R-:W-:Y:S02]  /*5130*/  IADD3 R250, R247.reuse, 0x1800, RZ ;  /* 0x00001800f7fa7810 */ /* 0x040fe40007ffe0ff */
[----:B------:R-:W-:-:S05]  /*5140*/  IADD3 R249, R247, 0x2800, RZ ;  /* 0x00002800f7f97810 */ /* 0x000fca0007ffe0ff */
[----:B------:R-:W-:Y:S01]  /*5150*/  HMMA.16816.F32 R36, R236, R26, R36 ;  /* 0x0000001aec24723c */ /* 0x000fe20000001824 */
[----:B------:R-:W-:-:S07]  /*5160*/  IADD3 R248, R247, 0x2000, RZ ;  /* 0x00002000f7f87810 */ /* 0x000fce0007ffe0ff */
[C---:B------:R-:W-:Y:S08]  /*5170*/  HMMA.16816.F32 R20, R236.reuse, R22, R28 ;  /* 0x00000016ec14723c */ /* 0x040ff0000000181c */
[C---:B----4-:R-:W-:Y:S08]  /*5180*/  HMMA.16816.F32 R24, R236.reuse, R16, R8 ;  /* 0x00000010ec18723c */ /* 0x050ff00000001808 */
[----:B------:R-:W-:Y:S01]  /*5190*/  HMMA.16816.F32 R28, R236, R18, R4 ;  /* 0x00000012ec1c723c */ /* 0x000fe20000001804 */
[----:B------:R-:W-:Y:S06]  /*51a0*/  BAR.SYNC.DEFER_BLOCKING 0x0 ;  /* 0x0000000000007b1d */ /* 0x000fec0000010000 */
[----:B------:R-:W-:Y:S01]  /*51b0*/  @!UPT UIADD3 URZ, URZ, URZ, URZ ;  /* 0x0000003f3f3ff290 */ /* 0x000fe2000fffe03f */
[----:B------:R-:W-:Y:S11]  /*51c0*/  @!P0 BRA `(.L_x_3711) ;  /* 0x0000077000008947 */ /* 0x000ff60003800000 */
[----:B--2---:R-:W2:Y:S04]  /*51d0*/  LDL R2, [R1+0x84] ;  /* 0x0000840001027983 */ /* 0x004ea80000100800 */
        /* <DEDUP_REMOVED lines=44> */
.L_x_3866:
[----:B------:R-:W-:Y:S05]  /*54a0*/  BRA.DIV ~URZ, `(.L_x_3713) ;  /* 0x000140327f007947 */ /* 0x000fea000b800000 */
[----:B------:R4:W1:Y:S02]  /*54b0*/  SHFL.IDX PT, R0, R6, RZ, 0x181f ;  /* 0x00181fff06007589 */ /* 0x00086400000e0000 */
.L_x_3867:
        /* <DEDUP_REMOVED lines=34> */
.L_x_3715:
[----:B------:R-:W-:Y:S05]  /*56e0*/  BSYNC B0 ;  /* 0x0000000000007941 */ /* 0x000fea0003800000 */
.L_x_3714:
[----:B------:R-:W-:Y:S01]  /*56f0*/  ISETP.GE.AND P0, PT, R7, 0x21, PT ;  /* 0x000000210700780c */ /* 0x000fe20003f06270 */
[----:B------:R-:W-:Y:S06]  /*5700*/  BRA.DIV ~URZ, `(.L_x_3716) ;  /* 0x00013e627f007947 */ /* 0x000fec000b800000 */
[----:B---3--:R3:W2:Y:S04]  /*5710*/  SHFL.IDX PT, R4, R5, 0x1, 0x181f ;  /* 0x00381f0005047f89 */ /* 0x0086a800000e0000 */
[----:B-1----:R3:W1:Y:S02]  /*5720*/  SHFL.IDX PT, R0, R6, 0x1, 0x181f ;  /* 0x00381f0006007f89 */ /* 0x00266400000e0000 */
.L_x_3868:
        /* <DEDUP_REMOVED lines=33> */
.L_x_3711:
[----:B--2---:R-:W-:Y:S05]  /*5940*/  BSYNC B1 ;  /* 0x0000000000017941 */ /* 0x004fea0003800000 */
.L_x_3710:
[----:B-1----:R-:W2:Y:S01]  /*5950*/  LDL R2, [R1+0xac] ;  /* 0x0000ac0001027983 */ /* 0x002ea20000100800 */
[----:B------:R-:W-:-:S03]  /*5960*/  IMAD.MOV.U32 R4, RZ, RZ, c[0x0][0x2c4] ;  /* 0x0000b100ff047624 */ /* 0x000fc600078e00ff */
[----:B------:R-:W2:Y:S04]  /*5970*/  LDL R0, [R1+0xc0] ;  /* 0x0000c00001007983 */ /* 0x000ea80000100800 */
[----:B------:R-:W5:Y:S04]  /*5980*/  LDL R3, [R1+0x7c] ;  /* 0x00007c0001037983 */ /* 0x000f680000100800 */
[----:B---3--:R-:W3:Y:S01]  /*5990*/  LDL R5, [R1+0x74] ;  /* 0x0000740001057983 */ /* 0x008ee20000100800 */
[----:B------:R-:W-:Y:S01]  /*59a0*/  ISETP.NE.AND P0, PT, R4, 0x1, PT ;  /* 0x000000010400780c */ /* 0x000fe20003f05270 */
[----:B------:R-:W-:-:S02]  /*59b0*/  ULDC UR4, c[0x0][0x324] ;  /* 0x0000c90000047ab9 */ /* 0x000fc40000000800 */
[----:B------:R-:W-:Y:S01]  /*59c0*/  ULOP3.LUT UR4, URZ, UR4, URZ, 0x33, !UPT ;  /* 0x000000043f047292 */ /* 0x000fe2000f8e333f */
[----:B------:R-:W0:Y:S01]  /*59d0*/  LDGDEPBAR ;  /* 0x00000000000079af */ /* 0x000e220000000000 */
[----:B--2---:R-:W-:-:S08]  /*59e0*/  IMAD.IADD R0, R0, 0x1, R2 ;  /* 0x0000000100007824 */ /* 0x004fd000078e0202 */
[----:B------:R-:W-:-:S04]  /*59f0*/  @P0 IMAD.HI.U32 R2, R0, c[0x0][0x2c8], RZ ;  /* 0x0000b20000020a27 */ /* 0x000fc800078e00ff */
[----:B------:R-:W-:Y:S01]  /*5a00*/  IMAD.MOV.U32 R4, RZ, RZ, R0 ;  /* 0x000000ffff047224 */ /* 0x000fe200078e0000 */
[----:B-----5:R-:W-:-:S04]  /*5a10*/  IADD3 R0, -R3, 0x1, R56 ;  /* 0x0000000103007810 */ /* 0x020fc80007ffe138 */
[----:B---3--:R-:W-:Y:S01]  /*5a20*/  IADD3 R0, R0, -R5, RZ ;  /* 0x8000000500007210 */ /* 0x008fe20007ffe0ff */
[----:B------:R-:W-:-:S03]  /*5a30*/  IMAD.IADD R7, R56, 0x1, -R3 ;  /* 0x0000000138077824 */ /* 0x000fc600078e0a03 */
[C---:B----4-:R-:W-:Y:S02]  /*5a40*/  IADD3 R6, R0.reuse, UR4, RZ ;  /* 0x0000000400067c10 */ /* 0x050fe4000fffe0ff */
[----:B------:R-:W-:Y:S02]  /*5a50*/  @P0 SHF.R.U32.HI R4, RZ, c[0x0][0x2cc], R2 ;  /* 0x0000b300ff040a19 */ /* 0x000fe40000011602 */
[----:B------:R-:W-:Y:S02]  /*5a60*/  IADD3 R5, R0, c[0x0][0x328], RZ ;  /* 0x0000ca0000057a10 */ /* 0x000fe40007ffe0ff */
[----:B------:R-:W-:Y:S01]  /*5a70*/  IADD3 R8, -R3, R12, RZ ;  /* 0x0000000c03087210 */ /* 0x000fe20007ffe1ff */
[----:B------:R-:W-:Y:S05]  /*5a80*/  BRA.DIV ~URZ, `(.L_x_3717) ;  /* 0x00013bf27f007947 */ /* 0x000fea000b800000 */
[----:B------:R1:W2:Y:S02]  /*5a90*/  SHFL.IDX PT, R3, R4, RZ, 0x1c1f ;  /* 0x001c1fff04037589 */ /* 0x0002a400000e0000 */
.L_x_3869:
        /* <DEDUP_REMOVED lines=19> */
.L_x_3720:
[----:B------:R-:W-:-:S04]  /*5bd0*/  MOV R9, 0x1 ;  /* 0x0000000100097802 */ /* 0x000fc80000000f00 */
[----:B------:R-:W-:-:S13]  /*5be0*/  ISETP.NE.AND P0, PT, R9, c[0x0][0x32c], PT ;  /* 0x0000cb0009007a0c */ /* 0x000fda0003f05270 */
[----:B------:R-:W-:-:S05]  /*5bf0*/  @P0 IMAD.HI.U32 R9, R3, c[0x0][0x330], RZ ;  /* 0x0000cc0003090a27 */ /* 0x000fca00078e00ff */
[----:B------:R-:W-:Y:S02]  /*5c00*/  @P0 SHF.R.U32.HI R3, RZ, c[0x0][0x334], R9 ;  /* 0x0000cd00ff030a19 */ /* 0x000fe40000011609 */
.L_x_3721:
[----:B------:R-:W-:Y:S05]  /*5c10*/  BSYNC B0 ;  /* 0x0000000000007941 */ /* 0x000fea0003800000 */
.L_x_3719:
[----:B------:R-:W-:-:S05]  /*5c20*/  IMAD R3, R3, c[0x0][0x32c], R8 ;  /* 0x0000cb0003037a24 */ /* 0x000fca00078e0208 */
[----:B------:R-:W-:Y:S02]  /*5c30*/  IADD3 R9, R3, c[0x0][0x32c], RZ ;  /* 0x0000cb0003097a10 */ /* 0x000fe40007ffe0ff */
[----:B------:R-:W-:Y:S02]  /*5c40*/  IMNMX R0, R0, R3, !PT ;  /* 0x0000000300007217 */ /* 0x000fe40007800200 */
[----:B------:R-:W-:Y:S02]  /*5c50*/  IMNMX R2, R2, R9, PT ;  /* 0x0000000902027217 */ /* 0x000fe40003800200 */
.L_x_3718:
        /* <DEDUP_REMOVED lines=23> */
[----:B------:R-:W-:Y:S02]  /*5dd0*/  FSEL R17, R37, -INF , !P0 ;  /* 0xff80000025117808 */ /* 0x000fe40004000000 */
[----:B------:R-:W-:Y:S02]  /*5de0*/  ISETP.GT.AND P0, PT, R0, 0x10, !P6 ;  /* 0x000000100000780c */ /* 0x000fe40007704270 */
[----:B------:R-:W-:Y:S02]  /*5df0*/  ISETP.GE.AND P1, PT, R12, 0x22, PT ;  /* 0x000000220c00780c */ /* 0x000fe40003f26270 */
[----:B------:R-:W-:-:S02]  /*5e00*/  ISETP.LT.OR P0, PT, R2, 0x11, P0 ;  /* 0x000000110200780c */ /* 0x000fc40000701670 */
[----:B------:R-:W-:Y:S02]  /*5e10*/  LOP3.LUT R3, R3, 0xfffffff7, RZ, 0xc0, !PT ;  /* 0xfffffff703037812 */ /* 0x000fe400078ec0ff */
        /* <DEDUP_REMOVED lines=16> */
[----:B------:R-:W-:-:S13]  /*5f20*/  ISETP.GE.AND P0, PT, R12, 0x29, PT ;  /* 0x000000290c00780c */ /* 0x000fda0003f06270 */
[----:B------:R-:W-:Y:S02]  /*5f30*/  @P0 LOP3.LUT R3, R3, 0x8, RZ, 0xfc, !PT ;  /* 0x0000000803030812 */ /* 0x000fe400078efcff */
[----:B------:R-:W-:Y:S02]  /*5f40*/  ISETP.GT.AND P0, PT, R0, 0x28, !P0 ;  /* 0x000000280000780c */ /* 0x000fe40004704270 */
[----:B------:R-:W-:Y:S02]  /*5f50*/  LOP3.LUT R3, R3, 0xfffffffb, RZ, 0xc0, !PT ;  /* 0xfffffffb03037812 */ /* 0x000fe400078ec0ff */
[----:B------:R-:W-:-:S04]  /*5f60*/  ISETP.LT.OR P0, PT, R2, 0x29, P0 ;  /* 0x000000290200780c */ /* 0x000fc80000701670 */
[----:B------:R-:W-:Y:S02]  /*5f70*/  FSEL R73, R28, -INF , !P0 ;  /* 0xff8000001c497808 */ /* 0x000fe40004000000 */
[----:B------:R-:W-:-:S13]  /*5f80*/  ISETP.GE.AND P0, PT, R12, 0x1, PT ;  /* 0x000000010c00780c */ /* 0x000fda0003f06270 */
[----:B------:R-:W-:Y:S02]  /*5f90*/  @P0 LOP3.LUT R3, R3, 0x4, RZ, 0xfc, !PT ;  /* 0x0000000403030812 */ /* 0x000fe400078efcff */
[----:B------:R-:W-:Y:S02]  /*5fa0*/  ISETP.GT.AND P0, PT, R0, RZ, !P0 ;  /* 0x000000ff0000720c */ /* 0x000fe40004704270 */
[----:B------:R-:W-:Y:S02]  /*5fb0*/  LOP3.LUT R3, R3, 0xffffffef, RZ, 0xc0, !PT ;  /* 0xffffffef03037812 */ /* 0x000fe400078ec0ff */
        /* <DEDUP_REMOVED lines=10> */
.L_x_3870:
        /* <DEDUP_REMOVED lines=19> */
.L_x_3725:
[----:B------:R-:W-:-:S04]  /*6190*/  MOV R4, 0x1 ;  /* 0x0000000100047802 */ /* 0x000fc80000000f00 */
[----:B------:R-:W-:-:S13]  /*61a0*/  ISETP.NE.AND P0, PT, R4, c[0x0][0x32c], PT ;  /* 0x0000cb0004007a0c */ /* 0x000fda0003f05270 */
[----:B------:R-:W-:-:S05]  /*61b0*/  @P0 IMAD.HI.U32 R4, R3, c[0x0][0x330], RZ ;  /* 0x0000cc0003040a27 */ /* 0x000fca00078e00ff */
[----:B------:R-:W-:Y:S02]  /*61c0*/  @P0 SHF.R.U32.HI R3, RZ, c[0x0][0x334], R4 ;  /* 0x0000cd00ff030a19 */ /* 0x000fe40000011604 */
.L_x_3726:
[----:B------:R-:W-:Y:S05]  /*61d0*/  BSYNC B0 ;  /* 0x0000000000007941 */ /* 0x000fea0003800000 */
.L_x_3724:
[----:B------:R-:W-:-:S05]  /*61e0*/  IMAD R3, R3, c[0x0][0x32c], R8 ;  /* 0x0000cb0003037a24 */ /* 0x000fca00078e0208 */
[----:B------:R-:W-:Y:S02]  /*61f0*/  IADD3 R4, R3, c[0x0][0x32c], RZ ;  /* 0x0000cb0003047a10 */ /* 0x000fe40007ffe0ff */
[----:B------:R-:W-:Y:S02]  /*6200*/  IMNMX R0, R0, R3, !PT ;  /* 0x0000000300007217 */ /* 0x000fe40007800200 */
[----:B------:R-:W-:Y:S02]  /*6210*/  IMNMX R2, R2, R4, PT ;  /* 0x0000000402027217 */ /* 0x000fe40003800200 */
.L_x_3723:
        /* <DEDUP_REMOVED lines=28> */
[C---:B------:R-:W-:Y:S02]  /*63e0*/  ISETP.GT.AND P0, PT, R0.reuse, 0x21, !P1 ;  /* 0x000000210000780c */ /* 0x040fe40004f04270 */
[----:B------:R-:W-:Y:S02]  /*63f0*/  ISETP.GT.AND P1, PT, R0, 0x28, !P5 ;  /* 0x000000280000780c */ /* 0x000fe40006f24270 */
[C---:B------:R-:W-:Y:S02]  /*6400*/  ISETP.LT.OR P0, PT, R2.reuse, 0x22, P0 ;  /* 0x000000220200780c */ /* 0x040fe40000701670 */
[----:B------:R-:W-:Y:S02]  /*6410*/  ISETP.LT.OR P1, PT, R2, 0x29, P1 ;  /* 0x000000290200780c */ /* 0x000fe40000f21670 */
[----:B------:R-:W-:-:S02]  /*6420*/  FSEL R70, R27, -INF , !P0 ;  /* 0xff8000001b467808 */ /* 0x000fc40004000000 */
[----:B------:R-:W-:Y:S02]  /*6430*/  ISETP.GT.AND P0, PT, R0, 0x1, !P3 ;  /* 0x000000010000780c */ /* 0x000fe40005f04270 */
[----:B------:R-:W-:Y:S02]  /*6440*/  FSEL R69, R30, -INF , !P1 ;  /* 0xff8000001e457808 */ /* 0x000fe40004800000 */
[----:B------:R-:W-:-:S04]  /*6450*/  ISETP.LT.OR P0, PT, R2, 0x2, P0 ;  /* 0x000000020200780c */ /* 0x000fc80000701670 */
[----:B------:R-:W-:Y:S02]  /*6460*/  FSEL R6, R43, -INF , !P0 ;  /* 0xff8000002b067808 */ /* 0x000fe40004000000 */
[----:B------:R-:W-:-:S04]  /*6470*/  ISETP.GT.AND P0, PT, R0, RZ, !P4 ;  /* 0x000000ff0000720c */ /* 0x000fc80006704270 */
[----:B------:R-:W-:-:S04]  /*6480*/  ISETP.LT.OR P0, PT, R2, 0x1, P0 ;  /* 0x000000010200780c */ /* 0x000fc80000701670 */
[----:B------:R-:W-:Y:S02]  /*6490*/  FSEL R7, R42, -INF , !P0 ;  /* 0xff8000002a077808 */ /* 0x000fe40004000000 */
[----:B------:R-:W-:Y:S02]  /*64a0*/  ISETP.GT.AND P0, PT, R0, 0x29, !P6 ;  /* 0x000000290000780c */ /* 0x000fe40007704270 */
[----:B------:R-:W-:Y:S02]  /*64b0*/  FMNMX.FTZ R0, R11, R15, !PT ;  /* 0x0000000f0b007209 */ /* 0x000fe40007810000 */
[----:B------:R-:W-:Y:S02]  /*64c0*/  ISETP.LT.OR P0, PT, R2, 0x2a, P0 ;  /* 0x0000002a0200780c */ /* 0x000fe40000701670 */
        /* <DEDUP_REMOVED lines=24> */
.L_x_3871:
[----:B-12---:R-:W-:Y:S01]  /*6650*/  FMNMX.FTZ R4, R4, R0, !PT ;  /* 0x0000000004047209 */ /* 0x006fe20007810000 */
[----:B------:R-:W-:Y:S05]  /*6660*/  BRA.DIV ~URZ, `(.L_x_3728) ;  /* 0x000131827f007947 */ /* 0x000fea000b800000 */
[----:B------:R-:W1:Y:S02]  /*6670*/  SHFL.BFLY PT, R0, R5, 0x2, 0x1f ;  /* 0x0c401f0005007f89 */ /* 0x000e6400000e0000 */
[----:B-1----:R-:W-:Y:S02]  /*6680*/  FMNMX.FTZ R5, R5, R0, !PT ;  /* 0x0000000005057209 */ /* 0x002fe40007810000 */
[----:B------:R-:W1:Y:S04]  /*6690*/  SHFL.BFLY PT, R0, R4, 0x1, 0x1f ;  /* 0x0c201f0004007f89 */ /* 0x000e6800000e0000 */
[----:B------:R2:W3:Y:S01]  /*66a0*/  SHFL.BFLY PT, R3, R5, 0x1, 0x1f ;  /* 0x0c201f0005037f89 */ /* 0x0004e200000e0000 */
[----:B-1----:R-:W-:-:S04]  /*66b0*/  FMNMX.FTZ R134, R4, R0, !PT ;  /* 0x0000000004867209 */ /* 0x002fc80007810000 */
.L_x_3872:
[----:B------:R-:W4:Y:S01]  /*66c0*/  LDL R40, [R1+0x10] ;  /* 0x0000100001287983 */ /* 0x000f220000100800 */
        /* <DEDUP_REMOVED lines=66> */
[C---:B--2---:R-:W-:Y:S08]  /*6af0*/  HMMA.16816.F32 R40, R4.reuse, R34, R12 ;  /* 0x000000220428723c */ /* 0x044ff0000000180c */
[----:B------:R-:W-:Y:S01]  /*6b00*/  HMMA.16816.F32 R152, R4, R32, R16 ;  /* 0x000000200498723c */ /* 0x000fe20000001810 */
[----:B------:R-:W2:Y:S07]  /*6b10*/  LDSM.16.MT88.4 R32, [R243+0x2000] ;  /* 0x00200000f320783b */ /* 0x000eae0000004200 */
[C---:B------:R-:W-:Y:S08]  /*6b20*/  HMMA.16816.F32 R28, R8.reuse, R26, RZ ;  /* 0x0000001a081c723c */ /* 0x040ff000000018ff */
[----:B------:R-:W-:Y:S01]  /*6b30*/  MOV R159, R40 ;  /* 0x00000028009f7202 */ /* 0x000fe20000000f00 */
[----:B------:R-:W-:Y:S01]  /*6b40*/  IMAD.MOV.U32 R157, RZ, RZ, R42 ;  /* 0x000000ffff9d7224 */ /* 0x000fe200078e002a */
[----:B------:R-:W-:Y:S01]  /*6b50*/  MOV R158, R41 ;  /* 0x00000029009e7202 */ /* 0x000fe20000000f00 */
[----:B---3--:R-:W-:Y:S01]  /*6b60*/  HMMA.16816.F32 R20, R8, R46, RZ ;  /* 0x0000002e0814723c */ /* 0x008fe200000018ff */
[----:B------:R-:W-:-:S07]  /*6b70*/  MOV R156, R43 ;  /* 0x0000002b009c7202 */ /* 0x000fce0000000f00 */
        /* <DEDUP_REMOVED lines=8> */
[C---:B------:R-:W-:Y:S01]  /*6c00*/  HMMA.16816.F32 R20, R4.reuse, R38, R20 ;  /* 0x000000260414723c */ /* 0x040fe20000001814 */
[----:B------:R-:W1:Y:S07]  /*6c10*/  LDSM.16.MT88.4 R36, [R243+0x3000] ;  /* 0x00300000f324783b */ /* 0x000e6e0000004200 */
[----:B------:R-:W-:Y:S01]  /*6c20*/  HMMA.16816.F32 R144, R4, R48, R40 ;  /* 0x000000300490723c */ /* 0x000fe20000001828 */
[----:B------:R-:W-:Y:S01]  /*6c30*/  MOV R151, R76 ;  /* 0x0000004c00977202 */ /* 0x000fe20000000f00 */
[----:B------:R-:W-:Y:S01]  /*6c40*/  IMAD.MOV.U32 R150, RZ, RZ, R77 ;  /* 0x000000ffff967224 */ /* 0x000fe200078e004d */
[----:B------:R-:W-:Y:S01]  /*6c50*/  MOV R149, R78 ;  /* 0x0000004e00957202 */ /* 0x000fe20000000f00 */
[----:B------:R-:W5:Y:S01]  /*6c60*/  LDSM.16.MT88.4 R48, [R246+0x2000] ;  /* 0x00200000f630783b */ /* 0x000f620000004200 */
[----:B------:R-:W-:-:S03]  /*6c70*/  MOV R148, R79 ;  /* 0x0000004f00947202 */ /* 0x000fc60000000f00 */
[----:B------:R-:W-:Y:S01]  /*6c80*/  HMMA.16816.F32 R40, R8, R56, RZ ;  /* 0x000000380828723c */ /* 0x000fe200000018ff */
[----:B------:R-:W-:Y:S01]  /*6c90*/  IMAD.MOV.U32 R81, RZ, RZ, R26 ;  /* 0x000000ffff517224 */ /* 0x000fe200078e001a */
[----:B------:R-:W-:Y:S01]  /*6ca0*/  MOV R80, R27 ;  /* 0x0000001b00507202 */ /* 0x000fe20000000f00 */
[----:B------:R-:W-:Y:S01]  /*6cb0*/  IMAD.MOV.U32 R78, RZ, RZ, R24 ;  /* 0x000000ffff4e7224 */ /* 0x000fe200078e0018 */
[----:B------:R-:W-:-:S04]  /*6cc0*/  MOV R79, R25 ;  /* 0x00000019004f7202 */ /* 0x000fc80000000f00 */
[----:B--2---:R-:W-:Y:S01]  /*6cd0*/  HMMA.16816.F32 R16, R4, R32, R16 ;  /* 0x000000200410723c */ /* 0x004fe20000001810 */
[----:B------:R-:W-:Y:S01]  /*6ce0*/  MOV R77, R22 ;  /* 0x00000016004d7202 */ /* 0x000fe20000000f00 */
[----:B------:R-:W-:Y:S01]  /*6cf0*/  IMAD.MOV.U32 R92, RZ, RZ, R21 ;  /* 0x000000ffff5c7224 */ /* 0x000fe200078e0015 */
[----:B------:R-:W-:Y:S02]  /*6d00*/  MOV R76, R23 ;  /* 0x00000017004c7202 */ /* 0x000fe40000000f00 */
[----:B------:R-:W-:-:S03]  /*6d10*/  MOV R87, R20 ;  /* 0x0000001400577202 */ /* 0x000fc60000000f00 */
[----:B------:R-:W-:Y:S01]  /*6d20*/  HMMA.16816.F32 R12, R4, R34, R12 ;  /* 0x00000022040c723c */ /* 0x000fe2000000180c */
[----:B------:R-:W-:Y:S07]  /*6d30*/  LDSM.16.MT88.4 R32, [R245+0x3800] ;  /* 0x00380000f520783b */ /* 0x000fee0000004200 */
[C---:B------:R-:W-:Y:S08]  /*6d40*/  HMMA.16816.F32 R28, R8.reuse, R58, RZ ;  /* 0x0000003a081c723c */ /* 0x040ff000000018ff */
[----:B---3--:R-:W-:Y:S01]  /*6d50*/  HMMA.16816.F32 R24, R8, R44, RZ ;  /* 0x0000002c0818723c */ /* 0x008fe200000018ff */
[----:B------:R-:W-:Y:S01]  /*6d60*/  MOV R135, R16 ;  /* 0x0000001000877202 */ /* 0x000fe20000000f00 */
[----:B------:R-:W-:Y:S01]  /*6d70*/  IMAD.MOV.U32 R132, RZ, RZ, R17 ;  /* 0x000000ffff847224 */ /* 0x000fe200078e0011 */
[----:B------:R-:W-:-:S02]  /*6d80*/  MOV R131, R18 ;  /* 0x0000001200837202 */ /* 0x000fc40000000f00 */
[----:B------:R-:W-:-:S03]  /*6d90*/  MOV R130, R19 ;  /* 0x0000001300827202 */ /* 0x000fc60000000f00 */
[----:B------:R-:W-:Y:S01]  /*6da0*/  HMMA.16816.F32 R20, R8, R46, RZ ;  /* 0x0000002e0814723c */ /* 0x000fe200000018ff */
[----:B------:R-:W2:Y:S01]  /*6db0*/  LDSM.16.MT88.4 R44, [R245+0x3000] ;  /* 0x00300000f52c783b */ /* 0x000ea20000004200 */
[----:B------:R-:W-:Y:S01]  /*6dc0*/  MOV R86, R13 ;  /* 0x0000000d00567202 */ /* 0x000fe20000000f00 */
[----:B------:R-:W-:Y:S01]  /*6dd0*/  IMAD.MOV.U32 R85, RZ, RZ, R14 ;  /* 0x000000ffff557224 */ /* 0x000fe200078e000e */
[----:B------:R-:W-:Y:S02]  /*6de0*/  MOV R84, R15 ;  /* 0x0000000f00547202 */ /* 0x000fe40000000f00 */
[----:B------:R-:W-:Y:S02]  /*6df0*/  MOV R3, R12 ;  /* 0x0000000c00037202 */ /* 0x000fe40000000f00 */
[----:B------:R-:W-:Y:S01]  /*6e00*/  HMMA.16816.F32 R56, R4, R64, R40 ;  /* 0x000000400438723c */ /* 0x000fe20000001828 */
[----:B------:R-:W3:Y:S07]  /*6e10*/  LDSM.16.MT88.4 R40, [R243+0x3800] ;  /* 0x00380000f328783b */ /* 0x000eee0000004200 */
[C---:B------:R-:W-:Y:S08]  /*6e20*/  HMMA.16816.F32 R16, R8.reuse, R52, RZ ;  /* 0x000000340810723c */ /* 0x040ff000000018ff */
[----:B------:R-:W-:Y:S01]  /*6e30*/  HMMA.16816.F32 R12, R8, R54, RZ ;  /* 0x00000036080c723c */ /* 0x000fe200000018ff */
[----:B------:R-:W2:Y:S07]  /*6e40*/  LDSM.16.MT88.4 R52, [R244+0x3000] ;  /* 0x00300000f434783b */ /* 0x000eae0000004200 */
[C---:B------:R-:W-:Y:S08]  /*6e50*/  HMMA.16816.F32 R180, R4.reuse, R66, R28 ;  /* 0x0000004204b4723c */ /* 0x040ff0000000181c */
[----:B----4-:R-:W-:Y:S08]  /*6e60*/  HMMA.16816.F32 R64, R4, R60, R24 ;  /* 0x0000003c0440723c */ /* 0x010ff00000001818 */
[C---:B-1----:R-:W-:Y:S08]  /*6e70*/  HMMA.16816.F32 R28, R8.reuse, R36, RZ ;  /* 0x00000024081c723c */ /* 0x042ff000000018ff */
[----:B------:R-:W-:Y:S01]  /*6e80*/  HMMA.16816.F32 R24, R8, R38, RZ ;  /* 0x000000260818723c */ /* 0x000fe200000018ff */
[----:B------:R-:W1:Y:S07]  /*6e90*/  LDSM.16.MT88.4 R36, [R246+0x3000] ;  /* 0x00300000f624783b */ /* 0x000e6e0000004200 */
[C---:B------:R-:W-:Y:S08]  /*6ea0*/  HMMA.16816.F32 R176, R4.reuse, R62, R20 ;  /* 0x0000003e04b0723c */ /* 0x040ff00000001814 */
[C---:B-----5:R-:W-:Y:S08]  /*6eb0*/  HMMA.16816.F32 R60, R4.reuse, R48, R16 ;  /* 0x00000030043c723c */ /* 0x060ff00000001810 */
[----:B------:R-:W-:Y:S01]  /*6ec0*/  HMMA.16816.F32 R172, R4, R50, R12 ;  /* 0x0000003204ac723c */ /* 0x000fe2000000180c */
[----:B------:R-:W4:Y:S07]  /*6ed0*/  LDSM.16.MT88.4 R48, [R244+0x3800] ;  /* 0x00380000f430783b */ /* 0x000f2e0000004200 */
[----:B--2---:R-:W-:Y:S07]  /*6ee0*/  HMMA.16816.F32 R16, R8, R46, RZ ;  /* 0x0000002e0810723c */ /* 0x004fee00000018ff */
[----:B------:R-:W-:Y:S01]  /*6ef0*/  IMAD.MOV.U32 R46, RZ, RZ, R85 ;  /* 0x000000ffff2e7224 */ /* 0x000fe200078e0055 */
[----:B---3--:R-:W-:Y:S01]  /*6f00*/  HMMA.16816.F32 R88, R4, R42, R24 ;  /* 0x0000002a0458723c */ /* 0x008fe20000001818 */
[----:B------:R-:W2:Y:S01]  /*6f10*/  LDSM.16.MT88.4 R24, [R246+0x3800] ;  /* 0x00380000f618783b */ /* 0x000ea20000004200 */
[----:B------:R-:W-:-:S05]  /*6f20*/  MOV R47, R84 ;  /* 0x00000054002f7202 */ /* 0x000fca0000000f00 */
[----:B------:R-:W-:Y:S01]  /*6f30*/  MOV R42, R77 ;  /* 0x0000004d002a7202 */ /* 0x000fe20000000f00 */
[----:B------:R-:W-:Y:S01]  /*6f40*/  HMMA.16816.F32 R20, R8, R44, RZ ;  /* 0x0000002c0814723c */ /* 0x000fe200000018ff */
[----:B------:R-:W-:-:S06]  /*6f50*/  IMAD.MOV.U32 R43, RZ, RZ, R76 ;  /* 0x000000ffff2b7224 */ /* 0x000fcc00078e004c */
[----:B------:R-:W-:Y:S01]  /*6f60*/  MOV R45, R86 ;  /* 0x00000056002d7202 */ /* 0x000fe20000000f00 */
[----:B------:R-:W-:Y:S01]  /*6f70*/  HMMA.16816.F32 R12, R8, R52, RZ ;  /* 0x00000034080c723c */ /* 0x000fe200000018ff */
[----:B------:R-:W-:Y:S01]  /*6f80*/  MOV R44, R3 ;  /* 0x00000003002c7202 */ /* 0x000fe20000000f00 */
[----:B------:R-:W-:-:S04]  /*6f90*/  FADD.FTZ R3, R101, R100 ;  /* 0x0000006465037221 */ /* 0x000fc80000010000 */
[----:B------:R-:W-:Y:S01]  /*6fa0*/  FADD.FTZ R3, R116, R3 ;  /* 0x0000000374037221 */ /* 0x000fe20000010000 */
[----:B------:R-:W-:Y:S01]  /*6fb0*/  MOV R52, R81 ;  /* 0x0000005100347202 */ /* 0x000fe20000000f00 */
[----:B------:R-:W-:Y:S01]  /*6fc0*/  IMAD.MOV.U32 R53, RZ, RZ, R80 ;  /* 0x000000ffff357224 */ /* 0x000fe200078e0050 */
[----:B------:R-:W-:Y:S01]  /*6fd0*/  HMMA.16816.F32 R96, R4, R34, R16 ;  /* 0x000000220460723c */ /* 0x000fe20000001810 */
[----:B------:R-:W-:-:S06]  /*6fe0*/  FADD.FTZ R3, R111, R3 ;  /* 0x000000036f037221 */ /* 0x000fcc0000010000 */
[----:B------:R-:W-:Y:S01]  /*6ff0*/  MOV R34, R157 ;  /* 0x0000009d00227202 */ /* 0x000fe20000000f00 */
[----:B------:R-:W-:Y:S01]  /*7000*/  HMMA.16816.F32 R80, R4, R40, R28 ;  /* 0x000000280450723c */ /* 0x000fe2000000181c */
[----:B------:R-:W3:Y:S01]  /*7010*/  LDSM.16.MT88.4 R28, [R243+0x4800] ;  /* 0x00480000f31c783b */ /* 0x000ee20000004200 */
[----:B------:R-:W-:-:S05]  /*7020*/  IMAD.MOV.U32 R35, RZ, RZ, R156 ;  /* 0x000000ffff237224 */ /* 0x000fca00078e009c */
[----:B------:R-:W-:Y:S01]  /*7030*/  MOV R41, R79 ;  /* 0x0000004f00297202 */ /* 0x000fe20000000f00 */
[----:B-1----:R-:W-:Y:S01]  /*7040*/  HMMA.16816.F32 R16, R8, R36, RZ ;  /* 0x000000240810723c */ /* 0x002fe200000018ff */
[----:B------:R-:W-:-:S07]  /*7050*/  MOV R40, R78 ;  /* 0x0000004e00287202 */ /* 0x000fce0000000f00 */
[----:B------:R-:W-:Y:S07]  /*7060*/  HMMA.16816.F32 R76, R4, R32, R20 ;  /* 0x00000020044c723c */ /* 0x000fee0000001814 */
[----:B------:R-:W-:Y:S01]  /*7070*/  MOV R32, R87 ;  /* 0x0000005700207202 */ /* 0x000fe20000000f00 */
[----:B------:R-:W-:Y:S01]  /*7080*/  HMMA.16816.F32 R20, R8, R54, RZ ;  /* 0x000000360814723c */ /* 0x000fe200000018ff */
[----:B------:R-:W-:Y:S02]  /*7090*/  MOV R33, R92 ;  /* 0x0000005c00217202 */ /* 0x000fe40000000f00 */
[----:B------:R-:W-:-:S02]  /*70a0*/  MOV R36, R32 ;  /* 0x0000002000247202 */ /* 0x000fc40000000f00 */
[----:B------:R-:W-:Y:S01]  /*70b0*/  MOV R32, R159 ;  /* 0x0000009f00207202 */ /* 0x000fe20000000f00 */
[----:B------:R-:W-:Y:S01]  /*70c0*/  IMAD.MOV.U32 R37, RZ, RZ, R33 ;  /* 0x000000ffff257224 */ /* 0x000fe200078e0021 */
[----:B------:R-:W-:Y:S01]  /*70d0*/  MOV R54, R131 ;  /* 0x0000008300367202 */ /* 0x000fe20000000f00 */
[----:B----4-:R-:W-:Y:S01]  /*70e0*/  HMMA.16816.F32 R84, R4, R48, R12 ;  /* 0x000000300454723c */ /* 0x010fe2000000180c */
[----:B------:R-:W-:Y:S01]  /*70f0*/  IMAD.MOV.U32 R55, RZ, RZ, R130 ;  /* 0x000000ffff377224 */ /* 0x000fe200078e0082 */
[----:B------:R-:W-:Y:S02]  /*7100*/  MOV R33, R158 ;  /* 0x0000009e00217202 */ /* 0x000fe40000000f00 */
[----:B------:R-:W-:Y:S03]  /*7110*/  LDSM.16.MT88.4 R156, [R243+0x1000] ;  /* 0x00100000f39c783b */ /* 0x000fe60000004200 */
[----:B------:R-:W-:Y:S01]  /*7120*/  MOV R48, R151 ;  /* 0x0000009700307202 */ /* 0x000fe20000000f00 */
[----:B------:R-:W-:Y:S01]  /*7130*/  HMMA.16816.F32 R12, R8, R38, RZ ;  /* 0x00000026080c723c */ /* 0x000fe200000018ff */
[----:B------:R-:W-:-:S06]  /*7140*/  MOV R49, R150 ;  /* 0x0000009600317202 */ /* 0x000fcc0000000f00 */
[----:B------:R-:W-:Y:S01]  /*7150*/  MOV R38, R42 ;  /* 0x0000002a00267202 */ /* 0x000fe20000000f00 */
        /* <DEDUP_REMOVED lines=8> */
[----:B------:R-:W2:Y:S01]  /*71e0*/  LDSM.16.MT88.4 R20, [R245+0x4800] ;  /* 0x00480000f514783b */ /* 0x000ea20000004200 */
[----:B------:R-:W-:-:S05]  /*71f0*/  MOV R53, R132 ;  /* 0x0000008400357202 */ /* 0x000fca0000000f00 */
[----:B------:R-:W-:Y:S01]  /*7200*/  MOV R50, R149 ;  /* 0x0000009500327202 */ /* 0x000fe20000000f00 */
[----:B------:R-:W-:Y:S01]  /*7210*/  HMMA.16816.F32 R112, R4, R26, R12 ;  /* 0x0000001a0470723c */ /* 0x000fe2000000180c */
[----:B------:R-:W-:Y:S02]  /*7220*/  IMAD.MOV.U32 R51, RZ, RZ, R148 ;  /* 0x000000ffff337224 */ /* 0x000fe400078e0094 */
[----:B------:R-:W-:Y:S04]  /*7230*/  LDSM.16.MT88.4 R148, [R245+0x1000] ;  /* 0x00100000f594783b */ /* 0x000fe80000004200 */
[--C-:B------:R-:W-:Y:S01]  /*7240*/  FFMA.FTZ R27, R74, c[0x0][0x2d0], -R2.reuse ;  /* 0x0000b4004a1b7a23 */ /* 0x100fe20000010802 */
[----:B---3--:R-:W-:Y:S01]  /*7250*/  HMMA.16816.F32 R12, R8, R28, RZ ;  /* 0x0000001c080c723c */ /* 0x008fe200000018ff */
[----:B------:R-:W-:-:S06]  /*7260*/  FFMA.FTZ R26, R73, c[0x0][0x2d0], -R2 ;  /* 0x0000b400491a7a23 */ /* 0x000fcc0000010802 */
[----:B------:R-:W-:Y:S02]  /*7270*/  FFMA.FTZ R28, R75, c[0x0][0x2d0], -R2 ;  /* 0x0000b4004b1c7a23 */ /* 0x000fe40000010802 */
[----:B------:R-:W-:Y:S11]  /*7280*/  FFMA.FTZ R29, R70, c[0x0][0x2d0], -R0 ;  /* 0x0000b400461d7a23 */ /* 0x000ff60000010800 */
[----:B------:R-:W-:Y:S04]  /*7290*/  @!UPT UIADD3 URZ, URZ, URZ, URZ ;  /* 0x0000003f3f3ff290 */ /* 0x000fe8000fffe03f */
[----:B-1----:R-:W-:Y:S07]  /*72a0*/  HMMA.16816.F32 R100, R4, R16, R12 ;  /* 0x000000100464723c */ /* 0x002fee000000180c */
[----:B------:R-:W-:Y:S01]  /*72b0*/  FADD.FTZ R16, R109, R108 ;  /* 0x0000006c6d107221 */ /* 0x000fe20000010000 */
[----:B------:R-:W-:Y:S03]  /*72c0*/  HMMA.16816.F32 R12, R8, R30, RZ ;  /* 0x0000001e080c723c */ /* 0x000fe600000018ff */
[----:B------:R-:W-:-:S04]  /*72d0*/  FADD.FTZ R24, R110, R16 ;  /* 0x000000106e187221 */ /* 0x000fc80000010000 */
[----:B------:R-:W-:Y:S02]  /*72e0*/  FADD.FTZ R3, R118, R24 ;  /* 0x0000001876037221 */ /* 0x000fe40000010000 */
[----:B------:R-:W-:Y:S02]  /*72f0*/  FFMA.FTZ R24, R72, c[0x0][0x2d0], -R2 ;  /* 0x0000b40048187a23 */ /* 0x000fe40000010802 */
        /* <DEDUP_REMOVED lines=47> */
[C---:B------:R-:W-:Y:S08]  /*75f0*/  HMMA.16816.F32 R160, R128.reuse, R156, R160 ;  /* 0x0000009c80a0723c */ /* 0x040ff000000018a0 */
[----:B------:R-:W-:Y:S01]  /*7600*/  HMMA.16816.F32 R148, R128, R150, R32 ;  /* 0x000000968094723c */ /* 0x000fe20000001820 */
[----:B------:R-:W3:Y:S01]  /*7610*/  LDSM.16.MT88.4 R32, [R246+0x1000] ;  /* 0x00100000f620783b */ /* 0x000ee20000004200 */
[----:B--2---:R-:W-:-:S06]  /*7620*/  FADD.FTZ R0, R22, R2 ;  /* 0x0000000216007221 */ /* 0x004fcc0000010000 */
        /* <DEDUP_REMOVED lines=9> */
[C---:B------:R-:W-:Y:S01]  /*76c0*/  HMMA.16816.F32 R68, R128.reuse, R72, R80 ;  /* 0x000000488044723c */ /* 0x040fe20000001850 */
[----:B------:R-:W-:Y:S07]  /*76d0*/  LDSM.16.MT88.4 R80, [R245+0x4000] ;  /* 0x00400000f550783b */ /* 0x000fee0000004200 */
[C---:B---3--:R-:W-:Y:S01]  /*76e0*/  HMMA.16816.F32 R28, R128.reuse, R32, R40 ;  /* 0x00000020801c723c */ /* 0x048fe20000001828 */
[----:B------:R-:W3:Y:S04]  /*76f0*/  LDSM.16.MT88.4 R40, [R243+0x2800] ;  /* 0x00280000f328783b */ /* 0x000ee80000004200 */
[----:B-1----:R-:W5:Y:S03]  /*7700*/  LDL R0, [R1+0xac] ;  /* 0x0000ac0001007983 */ /* 0x002f660000100800 */
[----:B--2---:R-:W-:Y:S08]  /*7710*/  HMMA.16816.F32 R144, R128, R140, R144 ;  /* 0x0000008c8090723c */ /* 0x004ff00000001890 */
[----:B----4-:R-:W-:Y:S01]  /*7720*/  HMMA.16816.F32 R16, R4, R8, R16 ;  /* 0x000000080410723c */ /* 0x010fe20000001810 */
[----:B------:R-:W2:Y:S04]  /*7730*/  LDL.LU R8, [R1+0x58] ;  /* 0x0000580001087983 */ /* 0x000ea80000300800 */
[----:B------:R-:W4:Y:S03]  /*7740*/  LDL.LU R3, [R1+0x38] ;  /* 0x0000380001037983 */ /* 0x000f260000300800 */
[C---:B------:R-:W-:Y:S01]  /*7750*/  HMMA.16816.F32 R72, R128.reuse, R74, R88 ;  /* 0x0000004a8048723c */ /* 0x040fe20000001858 */
[----:B------:R-:W1:Y:S07]  /*7760*/  LDSM.16.MT88.4 R88, [R244+0x4000] ;  /* 0x00400000f458783b */ /* 0x000e6e0000004200 */
[C---:B------:R-:W-:Y:S01]  /*7770*/  HMMA.16816.F32 R140, R128.reuse, R142, R48 ;  /* 0x0000008e808c723c */ /* 0x040fe20000001830 */
[----:B------:R-:W1:Y:S07]  /*7780*/  LDSM.16.MT88.4 R48, [R245+0x2800] ;  /* 0x00280000f530783b */ /* 0x000e6e0000004200 */
[C---:B------:R-:W-:Y:S08]  /*7790*/  HMMA.16816.F32 R32, R128.reuse, R34, R36 ;  /* 0x000000228020723c */ /* 0x040ff00000001824 */
[C---:B---3--:R-:W-:Y:S08]  /*77a0*/  HMMA.16816.F32 R36, R128.reuse, R40, R52 ;  /* 0x000000288024723c */ /* 0x048ff00000001834 */
[C---:B------:R-:W-:Y:S08]  /*77b0*/  HMMA.16816.F32 R76, R128.reuse, R80, R76 ;  /* 0x00000050804c723c */ /* 0x040ff0000000184c */
[C---:B------:R-:W-:Y:S08]  /*77c0*/  HMMA.16816.F32 R40, R128.reuse, R42, R44 ;  /* 0x0000002a8028723c */ /* 0x040ff0000000182c */
[C---:B-1----:R-:W-:Y:S08]  /*77d0*/  HMMA.16816.F32 R84, R128.reuse, R88, R84 ;  /* 0x000000588054723c */ /* 0x042ff00000001854 */
[C---:B------:R-:W-:Y:S01]  /*77e0*/  HMMA.16816.F32 R88, R128.reuse, R90, R104 ;  /* 0x0000005a8058723c */ /* 0x040fe20000001868 */
[----:B------:R-:W1:Y:S07]  /*77f0*/  LDSM.16.MT88.4 R104, [R243+0x5800] ;  /* 0x00580000f368783b */ /* 0x000e6e0000004200 */
[C---:B------:R-:W-:Y:S01]  /*7800*/  HMMA.16816.F32 R80, R128.reuse, R82, R96 ;  /* 0x000000528050723c */ /* 0x040fe20000001860 */
[----:B------:R-:W3:Y:S07]  /*7810*/  LDSM.16.MT88.4 R96, [R246+0x4000] ;  /* 0x00400000f660783b */ /* 0x000eee0000004200 */
[----:B------:R-:W-:Y:S01]  /*7820*/  HMMA.16816.F32 R44, R128, R48, R56 ;  /* 0x00000030802c723c */ /* 0x000fe20000001838 */
[----:B------:R-:W3:Y:S07]  /*7830*/  LDSM.16.MT88.4 R56, [R244+0x2800] ;  /* 0x00280000f438783b */ /* 0x000eee0000004200 */
[----:B------:R-:W-:Y:S01]  /*7840*/  HMMA.16816.F32 R12, R4, R10, R12 ;  /* 0x0000000a040c723c */ /* 0x000fe2000000180c */
[----:B------:R-:W-:Y:S07]  /*7850*/  LDSM.16.MT88.4 R4, [R246+0x5800] ;  /* 0x00580000f604783b */ /* 0x000fee0000004200 */
[C---:B-1----:R-:W-:Y:S08]  /*7860*/  HMMA.16816.F32 R100, R128.reuse, R104, R100 ;  /* 0x000000688064723c */ /* 0x042ff00000001864 */
[C---:B------:R-:W-:Y:S01]  /*7870*/  HMMA.16816.F32 R104, R128.reuse, R106, R120 ;  /* 0x0000006a8068723c */ /* 0x040fe20000001878 */
[----:B------:R-:W1:Y:S07]  /*7880*/  LDSM.16.MT88.4 R120, [R244+0x5800] ;  /* 0x00580000f478783b */ /* 0x000e6e0000004200 */
[C---:B---3--:R-:W-:Y:S08]  /*7890*/  HMMA.16816.F32 R92, R128.reuse, R96, R92 ;  /* 0x00000060805c723c */ /* 0x048ff0000000185c */
[C---:B------:R-:W-:Y:S01]  /*78a0*/  HMMA.16816.F32 R52, R128.reuse, R56, R64 ;  /* 0x000000388034723c */ /* 0x040fe20000001840 */
[----:B------:R-:W3:Y:S07]  /*78b0*/  LDSM.16.MT88.4 R64, [R246+0x2800] ;  /* 0x00280000f640783b */ /* 0x000eee0000004200 */
        /* <DEDUP_REMOVED lines=8> */
[C---:B---3--:R-:W-:Y:S08]  /*7940*/  HMMA.16816.F32 R60, R128.reuse, R64, R60 ;  /* 0x00000040803c723c */ /* 0x048ff0000000183c */
[C---:B------:R-:W-:Y:S08]  /*7950*/  HMMA.16816.F32 R108, R128.reuse, R112, R108 ;  /* 0x00000070806c723c */ /* 0x040ff0000000186c */
[C---:B------:R-:W-:Y:S08]  /*7960*/  HMMA.16816.F32 R48, R128.reuse, R50, R180 ;  /* 0x000000328030723c */ /* 0x040ff000000018b4 */
        /* <DEDUP_REMOVED lines=9> */
[----:B--2---:R-:W-:-:S04]  /*7a00*/  IADD3 R0, R8, R0, RZ ;  /* 0x0000000008007210 */ /* 0x004fc80007ffe0ff */
        /* <DEDUP_REMOVED lines=13> */
.L_x_3731:
[----:B------:R-:W-:-:S04]  /*7ae0*/  MOV R0, 0x1 ;  /* 0x0000000100007802 */ /* 0x000fc80000000f00 */
[----:B------:R-:W-:-:S13]  /*7af0*/  ISETP.NE.AND P0, PT, R0, c[0x0][0x32c], PT ;  /* 0x0000cb0000007a0c */ /* 0x000fda0003f05270 */
[----:B------:R-:W-:-:S05]  /*7b00*/  @P0 IMAD.HI.U32 R0, R2, c[0x0][0x330], RZ ;  /* 0x0000cc0002000a27 */ /* 0x000fca00078e00ff */
[----:B------:R-:W-:Y:S02]  /*7b10*/  @P0 SHF.R.U32.HI R2, RZ, c[0x0][0x334], R0 ;  /* 0x0000cd00ff020a19 */ /* 0x000fe40000011600 */
.L_x_3732:
[----:B------:R-:W-:Y:S05]  /*7b20*/  BSYNC B0 ;  /* 0x0000000000007941 */ /* 0x000fea0003800000 */
.L_x_3730:
[----:B------:R-:W-:-:S05]  /*7b30*/  MOV R0, c[0x0][0x32c] ;  /* 0x0000cb0000007a02 */ /* 0x000fca0000000f00 */
[----:B------:R-:W-:-:S05]  /*7b40*/  IMAD R2, R2, R0, c[0x0][0x32c] ;  /* 0x0000cb0002027624 */ /* 0x000fca00078e0200 */
[----:B------:R-:W-:-:S04]  /*7b50*/  IMNMX R3, R3, R2, PT ;  /* 0x0000000203037217 */ /* 0x000fc80003800200 */
.L_x_3729:
        /* <DEDUP_REMOVED lines=12> */
.L_x_3756:
        /* <DEDUP_REMOVED lines=36> */
.L_x_3873:
[----:B------:R-:W-:-:S05]  /*7e60*/  BRA.DIV ~URZ, `(.L_x_3737) ;  /* 0x00011b127f007947 */ /* 0x000fca000b800000 */
[----:B------:R4:W2:Y:S02]  /*7e70*/  SHFL.IDX PT, R0, R12, RZ, 0x181f ;  /* 0x00181fff0c007589 */ /* 0x0008a400000e0000 */
.L_x_3874:
        /* <DEDUP_REMOVED lines=38> */
.L_x_3875:
        /* <DEDUP_REMOVED lines=24> */
.L_x_3735:
[----:B---3--:R-:W-:Y:S05]  /*8260*/  BSYNC B0 ;  /* 0x0000000000007941 */ /* 0x008fea0003800000 */
.L_x_3734:
[----:B------:R-:W0:Y:S01]  /*8270*/  LDGDEPBAR ;  /* 0x00000000000079af */ /* 0x000e220000000000 */
[----:B------:R-:W-:Y:S01]  /*8280*/  WARPSYNC 0xffffffff ;  /* 0xffffffff00007948 */ /* 0x000fe20003800000 */
[C---:B--2-4-:R-:W-:Y:S01]  /*8290*/  HMMA.16816.F32 R4, R164.reuse, R8, RZ ;  /* 0x00000008a404723c */ /* 0x054fe200000018ff */
[----:B------:R-:W-:Y:S03]  /*82a0*/  BSSY B0, `(.L_x_3739) ;  /* 0x0000110000007945 */ /* 0x000fe60003800000 */
[----:B------:R-:W2:Y:S04]  /*82b0*/  LDL R2, [R1+0x38] ;  /* 0x0000380001027983 */ /* 0x000ea80000100800 */
[C---:B------:R-:W-:Y:S02]  /*82c0*/  HMMA.16816.F32 R8, R164.reuse, R10, RZ ;  /* 0x0000000aa408723c */ /* 0x040fe400000018ff */
[----:B------:R-:W3:Y:S06]  /*82d0*/  LDL R0, [R1] ;  /* 0x0000000001007983 */ /* 0x000eec0000100800 */
[C---:B-1----:R-:W-:Y:S01]  /*82e0*/  HMMA.16816.F32 R12, R164.reuse, R16, RZ ;  /* 0x00000010a40c723c */ /* 0x042fe200000018ff */
[----:B------:R-:W4:Y:S06]  /*82f0*/  LDL R132, [R1+0x4] ;  /* 0x0000040001847983 */ /* 0x000f2c0000100800 */
[----:B------:R-:W5:Y:S01]  /*8300*/  LDL R3, [R1+0x8] ;  /* 0x0000080001037983 */ /* 0x000f620000100800 */
        /* <DEDUP_REMOVED lines=35> */
[----:B------:R-:W1:Y:S07]  /*8540*/  LDSM.16.M88.4 R176, [R248] ;  /* 0x00000000f8b0783b */ /* 0x000e6e0000000200 */
[C---:B------:R-:W-:Y:S08]  /*8550*/  HMMA.16816.F32 R20, R192.reuse, R180, R20 ;  /* 0x000000b4c014723c */ /* 0x040ff00000001814 */
[----:B------:R-:W-:Y:S01]  /*8560*/  HMMA.16816.F32 R24, R192, R182, R24 ;  /* 0x000000b6c018723c */ /* 0x000fe20000001818 */
[----:B------:R-:W1:Y:S07]  /*8570*/  LDSM.16.M88.4 R180, [R249] ;  /* 0x00000000f9b4783b */ /* 0x000e6e0000000200 */
[C---:B-1----:R-:W-:Y:S08]  /*8580*/  HMMA.16816.F32 R4, R196.reuse, R172, R4 ;  /* 0x000000acc404723c */ /* 0x042ff00000001804 */
[C---:B------:R-:W-:Y:S01]  /*8590*/  HMMA.16816.F32 R8, R196.reuse, R174, R8 ;  /* 0x000000aec408723c */ /* 0x040fe20000001808 */
[----:B------:R-:W1:Y:S07]  /*85a0*/  LDSM.16.M88.4 R172, [R242+0x1800] ;  /* 0x00180000f2ac783b */ /* 0x000e6e0000000200 */
        /* <DEDUP_REMOVED lines=26> */
[----:B------:R1:W4:Y:S07]  /*8750*/  LDSM.16.M88.4 R172, [R0] ;  /* 0x0000000000ac783b */ /* 0x00032e0000000200 */
[C---:B--2---:R-:W-:Y:S08]  /*8760*/  HMMA.16816.F32 R12, R208.reuse, R176, R12 ;  /* 0x000000b0d00c723c */ /* 0x044ff0000000180c */
[C---:B------:R-:W-:Y:S01]  /*8770*/  HMMA.16816.F32 R16, R208.reuse, R178, R16 ;  /* 0x000000b2d010723c */ /* 0x040fe20000001810 */
[----:B------:R-:W2:Y:S07]  /*8780*/  LDSM.16.M88.4 R176, [R251] ;  /* 0x00000000fbb0783b */ /* 0x000eae0000000200 */
[C---:B---3--:R-:W-:Y:S01]  /*8790*/  HMMA.16816.F32 R20, R208.reuse, R180, R20 ;  /* 0x000000b4d014723c */ /* 0x048fe20000001814 */
[----:B-1----:R-:W3:Y:S07]  /*87a0*/  LDL R0, [R1+0xc] ;  /* 0x00000c0001007983 */ /* 0x002eee0000100800 */
[----:B------:R-:W-:Y:S01]  /*87b0*/  HMMA.16816.F32 R24, R208, R182, R24 ;  /* 0x000000b6d018723c */ /* 0x000fe20000001818 */
[----:B------:R-:W1:Y:S07]  /*87c0*/  LDSM.16.M88.4 R180, [R252] ;  /* 0x00000000fcb4783b */ /* 0x000e6e0000000200 */
        /* <DEDUP_REMOVED lines=25> */
[----:B------:R-:W-:Y:S08]  /*8960*/  HMMA.16816.F32 R24, R220, R182, R24 ;  /* 0x000000b6dc18723c */ /* 0x000ff00000001818 */
[C---:B----4-:R-:W-:Y:S08]  /*8970*/  HMMA.16816.F32 R4, R224.reuse, R172, R4 ;  /* 0x000000ace004723c */ /* 0x050ff00000001804 */
[C---:B------:R-:W-:Y:S01]  /*8980*/  HMMA.16816.F32 R8, R224.reuse, R174, R8 ;  /* 0x000000aee008723c */ /* 0x040fe20000001808 */
[----:B------:R-:W1:Y:S07]  /*8990*/  LDSM.16.M88.4 R172, [R240+0x5800] ;  /* 0x00580000f0ac783b */ /* 0x000e6e0000000200 */
[C---:B--2---:R-:W-:Y:S08]  /*89a0*/  HMMA.16816.F32 R12, R224.reuse, R176, R12 ;  /* 0x000000b0e00c723c */ /* 0x044ff0000000180c */
[C---:B------:R-:W-:Y:S01]  /*89b0*/  HMMA.16816.F32 R16, R224.reuse, R178, R16 ;  /* 0x000000b2e010723c */ /* 0x040fe20000001810 */
[----:B-----5:R-:W-:Y:S07]  /*89c0*/  LDSM.16.M88.4 R176, [R3] ;  /* 0x0000000003b0783b */ /* 0x020fee0000000200 */
[C---:B-1----:R-:W-:Y:S08]  /*89d0*/  HMMA.16816.F32 R20, R224.reuse, R172, R20 ;  /* 0x000000ace014723c */ /* 0x042ff00000001814 */
[----:B------:R-:W-:Y:S01]  /*89e0*/  HMMA.16816.F32 R24, R224, R174, R24 ;  /* 0x000000aee018723c */ /* 0x000fe20000001818 */
[----:B------:R-:W-:Y:S06]  /*89f0*/  LDSM.16.M88.4 R172, [R132] ;  /* 0x0000000084ac783b */ /* 0x000fec0000000200 */
[----:B---3--:R1:W2:Y:S06]  /*8a00*/  LDSM.16.M88.4 R180, [R0] ;  /* 0x0000000000b4783b */ /* 0x0082ac0000000200 */
[----:B-1----:R-:W3:Y:S01]  /*8a10*/  LDL R0, [R1+0x70] ;  /* 0x0000700001007983 */ /* 0x002ee20000100800 */
        /* <DEDUP_REMOVED lines=25> */
[----:B------:R-:W-:Y:S03]  /*8bb0*/  HMMA.16816.F32 R24, R236, R182, R24 ;  /* 0x000000b6ec18723c */ /* 0x000fe60000001818 */
[----:B---3--:R-:W-:Y:S11]  /*8bc0*/  ISETP.GT.AND P0, PT, R2, R0, PT ;  /* 0x000000000200720c */ /* 0x008ff60003f04270 */
[----:B------:R-:W-:Y:S02]  /*8bd0*/  @!UPT UIADD3 URZ, URZ, URZ, URZ ;  /* 0x0000003f3f3ff290 */ /* 0x000fe4000fffe03f */
        /* <DEDUP_REMOVED lines=12> */
[----:B------:R-:W-:Y:S05]  /*8ca0*/  IADD3 R2, R2, -0x30, R0 ;  /* 0xffffffd002027810 */ /* 0x000fea0007ffe000 */
[----:B------:R-:W-:Y:S04]  /*8cb0*/  @P2 IMAD.HI.U32 R3, R2, c[0x0][0x2bc], RZ ;  /* 0x0000af0002032a27 */ /* 0x000fe800078e00ff */
[----:B------:R-:W-:Y:S01]  /*8cc0*/  IMAD.MOV.U32 R0, RZ, RZ, R2 ;  /* 0x000000ffff007224 */ /* 0x000fe200078e0002 */
        /* <DEDUP_REMOVED lines=18> */
[----:B--2---:R-:W-:Y:S01]  /*8df0*/  IMAD R132, R0, c[0x0][0x1f0], RZ ;  /* 0x00007c0000847a24 */ /* 0x004fe200078e02ff */
[----:B------:R-:W-:Y:S03]  /*8e00*/  IADD3 R0, P0, R138, R2, RZ ;  /* 0x000000028a007210 */ /* 0x000fe60007f1e0ff */
[----:B------:R-:W-:Y:S05]  /*8e10*/  IMAD R132, R133, c[0x0][0x1f4], R132 ;  /* 0x00007d0085847a24 */ /* 0x000fea00078e0284 */
[----:B------:R-:W-:Y:S02]  /*8e20*/  IADD3.X R2, R134, R3, R132, P0, !PT ;  /* 0x0000000386027210 */ /* 0x000fe400007fe484 */
[----:B-1----:R-:W-:Y:S04]  /*8e30*/  SHF.R.S32.HI R133, RZ, 0x1f, R137 ;  /* 0x0000001fff857819 */ /* 0x002fe80000011489 */
[----:B------:R-:W-:Y:S02]  /*8e40*/  LEA.HI R133, R133, R137, RZ, 0x3 ;  /* 0x0000008985857211 */ /* 0x000fe400078f18ff */
[C---:B------:R-:W-:Y:S02]  /*8e50*/  LEA R137, P0, R0.reuse, c[0x0][0x1c8], 0x1 ;  /* 0x0000720000897a11 */ /* 0x040fe400078008ff */
[----:B------:R-:W-:Y:S02]  /*8e60*/  SHF.R.S32.HI R133, RZ, 0x3, R133 ;  /* 0x00000003ff857819 */ /* 0x000fe40000011485 */
[----:B------:R-:W-:Y:S02]  /*8e70*/  LEA.HI.X R134, R0, c[0x0][0x1cc], R2, 0x1, P0 ;  /* 0x0000730000867a11 */ /* 0x000fe400000f0c02 */
[----:B------:R-:W-:Y:S04]  /*8e80*/  IADD3 R133, -R133, 0x30, RZ ;  /* 0x0000003085857810 */ /* 0x000fe80007ffe1ff */
[----:B------:R-:W-:Y:S01]  /*8e90*/  ISETP.GE.AND P0, PT, R133, 0x1, PT ;  /* 0x000000018500780c */ /* 0x000fe20003f06270 */
[----:B------:R-:W-:-:S10]  /*8ea0*/  BRA.DIV ~URZ, `(.L_x_3741) ;  /* 0x00010c727f007947 */ /* 0x000fd4000b800000 */
[----:B------:R1:W2:Y:S02]  /*8eb0*/  SHFL.IDX PT, R132, R134, RZ, 0x181f ;  /* 0x00181fff86847589 */ /* 0x0002a400000e0000 */
.L_x_3876:
[----:B------:R-:W-:-:S05]  /*8ec0*/  BRA.DIV ~URZ, `(.L_x_3742) ;  /* 0x00010ce27f007947 */ /* 0x000fca000b800000 */
[----:B------:R3:W4:Y:S02]  /*8ed0*/  SHFL.IDX PT, R0, R137, RZ, 0x181f ;  /* 0x00181fff89007589 */ /* 0x00072400000e0000 */
.L_x_3877:
        /* <DEDUP_REMOVED lines=40> */
.L_x_3878:
        /* <DEDUP_REMOVED lines=36> */
.L_x_3740:
[----:B------:R-:W-:Y:S05]  /*93a0*/  BSYNC B0 ;  /* 0x0000000000007941 */ /* 0x000fea0003800000 */
.L_x_3739:
        /* <DEDUP_REMOVED lines=19> */
.L_x_3879:
        /* <DEDUP_REMOVED lines=21> */
.L_x_3747:
[----:B------:R-:W-:Y:S04]  /*9630*/  MOV R138, 0x1 ;  /* 0x00000001008a7802 */ /* 0x000fe80000000f00 */
[----:B------:R-:W-:Y:S11]  /*9640*/  ISETP.NE.AND P0, PT, R138, c[0x0][0x32c], PT ;  /* 0x0000cb008a007a0c */ /* 0x000ff60003f05270 */
[----:B------:R-:W-:Y:S02]  /*9650*/  @!UPT UIADD3 URZ, URZ, URZ, URZ ;  /* 0x0000003f3f3ff290 */ /* 0x000fe4000fffe03f */
[----:B------:R-:W-:Y:S05]  /*9660*/  @P0 IMAD.HI.U32 R138, R132, c[0x0][0x330], RZ ;  /* 0x0000cc00848a0a27 */ /* 0x000fea00078e00ff */
[----:B------:R-:W-:Y:S02]  /*9670*/  @P0 SHF.R.U32.HI R132, RZ, c[0x0][0x334], R138 ;  /* 0x0000cd00ff840a19 */ /* 0x000fe4000001168a */
.L_x_3748:
[----:B------:R-:W-:Y:S05]  /*9680*/  BSYNC B0 ;  /* 0x0000000000007941 */ /* 0x000fea0003800000 */
.L_x_3746:
[----:B------:R-:W2:Y:S02]  /*9690*/  LDL R138, [R1+0x7c] ;  /* 0x00007c00018a7983 */ /* 0x000ea40000100800 */
[----:B--2---:R-:W-:Y:S04]  /*96a0*/  IMAD.IADD R138, R0, 0x1, -R138 ;  /* 0x00000001008a7824 */ /* 0x004fe800078e0a8a */
[----:B------:R-:W-:Y:S05]  /*96b0*/  IMAD R132, R132, c[0x0][0x32c], R138 ;  /* 0x0000cb0084847a24 */ /* 0x000fea00078e028a */
[----:B------:R-:W-:Y:S02]  /*96c0*/  IMNMX R2, R2, R132, !PT ;  /* 0x0000008402027217 */ /* 0x000fe40007800200 */
[----:B------:R-:W-:Y:S04]  /*96d0*/  IADD3 R132, R132, c[0x0][0x32c], RZ ;  /* 0x0000cb0084847a10 */ /* 0x000fe80007ffe0ff */
[----:B------:R-:W-:Y:S02]  /*96e0*/  IMNMX R3, R3, R132, PT ;  /* 0x0000008403037217 */ /* 0x000fe40003800200 */
.L_x_3745:
        /* <DEDUP_REMOVED lines=33> */
[C---:B------:R-:W-:Y:S04]  /*9900*/  ISETP.LT.OR P0, PT, R3.reuse, 0x11, P0 ;  /* 0x000000110300780c */ /* 0x040fe80000701670 */
        /* <DEDUP_REMOVED lines=30> */
[----:B------:R3:W4:Y:S02]  /*9af0*/  SHFL.IDX PT, R4, R133, 0x1, 0x1c1f ;  /* 0x003c1f0085047f89 */ /* 0x00072400000e0000 */
.L_x_3880:
[----:B----4-:R-:W-:Y:S01]  /*9b00*/  IADD3 R3, R137, R4, RZ ;  /* 0x0000000489037210 */ /* 0x010fe20007ffe0ff */
[----:B------:R-:W-:Y:S05]  /*9b10*/  IMAD.MOV.U32 R2, RZ, RZ, c[0x0][0x32c] ;  /* 0x0000cb00ff027624 */ /* 0x000fea00078e00ff */
[----:B------:R-:W-:Y:S01]  /*9b20*/  ISETP.GE.AND P0, PT, R2, 0x1, PT ;  /* 0x000000010200780c */ /* 0x000fe20003f06270 */
[----:B------:R-:W-:Y:S11]  /*9b30*/  IMAD.IADD R2, R134, 0x1, R4 ;  /* 0x0000000186027824 */ /* 0x000ff600078e0204 */
[----:B------:R-:W-:Y:S01]  /*9b40*/  @!UPT UIADD3 URZ, URZ, URZ, URZ ;  /* 0x0000003f3f3ff290 */ /* 0x000fe2000fffe03f */
[----:B------:R-:W-:-:S05]  /*9b50*/  @!P0 BRA `(.L_x_3750) ;  /* 0x000001b000008947 */ /* 0x000fca0003800000 */
[----:B------:R-:W4:Y:S01]  /*9b60*/  LDL R8, [R1+0x78] ;  /* 0x0000780001087983 */ /* 0x000f220000100800 */
[----:B------:R-:W-:Y:S03]  /*9b70*/  BSSY B0, `(.L_x_3751) ;  /* 0x0000013000007945 */ /* 0x000fe60003800000 */
[----:B------:R-:W4:Y:S02]  /*9b80*/  LDL R5, [R1+0x74] ;  /* 0x0000740001057983 */ /* 0x000f240000100800 */
[----:B----4-:R-:W-:Y:S04]  /*9b90*/  IADD3 R4, -R5, R8, R4 ;  /* 0x0000000805047210 */ /* 0x010fe80007ffe104 */
        /* <DEDUP_REMOVED lines=11> */
.L_x_3752:
[----:B------:R-:W-:Y:S04]  /*9c50*/  MOV R5, 0x1 ;  /* 0x0000000100057802 */ /* 0x000fe80000000f00 */
[----:B------:R-:W-:Y:S11]  /*9c60*/  ISETP.NE.AND P0, PT, R5, c[0x0][0x32c], PT ;  /* 0x0000cb0005007a0c */ /* 0x000ff60003f05270 */
[----:B------:R-:W-:Y:S02]  /*9c70*/  @!UPT UIADD3 URZ, URZ, URZ, URZ ;  /* 0x0000003f3f3ff290 */ /* 0x000fe4000fffe03f */
[----:B------:R-:W-:Y:S05]  /*9c80*/  @P0 IMAD.HI.U32 R5, R4, c[0x0][0x330], RZ ;  /* 0x0000cc0004050a27 */ /* 0x000fea00078e00ff */
[----:B------:R-:W-:Y:S02]  /*9c90*/  @P0 SHF.R.U32.HI R4, RZ, c[0x0][0x334], R5 ;  /* 0x0000cd00ff040a19 */ /* 0x000fe40000011605 */
.L_x_3753:
[----:B------:R-:W-:Y:S05]  /*9ca0*/  BSYNC B0 ;  /* 0x0000000000007941 */ /* 0x000fea0003800000 */
.L_x_3751:
[----:B------:R-:W4:Y:S02]  /*9cb0*/  LDL R5, [R1+0x7c] ;  /* 0x00007c0001057983 */ /* 0x000f240000100800 */
[----:B----4-:R-:W-:Y:S04]  /*9cc0*/  IMAD.IADD R0, R0, 0x1, -R5 ;  /* 0x0000000100007824 */ /* 0x010fe800078e0a05 */
[----:B------:R-:W-:Y:S05]  /*9cd0*/  IMAD R0, R4, c[0x0][0x32c], R0 ;  /* 0x0000cb0004007a24 */ /* 0x000fea00078e0200 */
[----:B------:R-:W-:Y:S02]  /*9ce0*/  IMNMX R2, R2, R0, !PT ;  /* 0x0000000002027217 */ /* 0x000fe40007800200 */
[----:B------:R-:W-:Y:S04]  /*9cf0*/  IADD3 R0, R0, c[0x0][0x32c], RZ ;  /* 0x0000cb0000007a10 */ /* 0x000fe80007ffe0ff */
[----:B------:R-:W-:Y:S02]  /*9d00*/  IMNMX R3, R3, R0, PT ;  /* 0x0000000003037217 */ /* 0x000fe40003800200 */
.L_x_3750:
[----:B------:R-:W-:Y:S01]  /*9d10*/  ISETP.GT.AND P1, PT, R2, 0x28, !P1 ;  /* 0x000000280200780c */ /* 0x000fe20004f24270 */
[----:B------:R-:W4:Y:S03]  /*9d20*/  LDL R0, [R1+0x28] ;  /* 0x0000280001007983 */ /* 0x000f260000100800 */
[C---:B------:R-:W-:Y:S02]  /*9d30*/  ISETP.LT.OR P1, PT, R3.reuse, 0x29, P1 ;  /* 0x000000290300780c */ /* 0x040fe40000f21670 */
[----:B----4-:R-:W-:Y:S04]  /*9d40*/  LOP3.LUT P0, RZ, R0, 0x10, RZ, 0xc0, !PT ;  /* 0x0000001000ff7812 */ /* 0x010fe8000780c0ff */
[----:B------:R-:W-:Y:S04]  /*9d50*/  ISETP.GT.AND P0, PT, R2, RZ, !P0 ;  /* 0x000000ff0200720c */ /* 0x000fe80004704270 */
[C---:B------:R-:W-:Y:S04]  /*9d60*/  ISETP.LT.OR P0, PT, R3.reuse, 0x1, P0 ;  /* 0x000000010300780c */ /* 0x040fe80000701670 */
[----:B------:R-:W-:Y:S02]  /*9d70*/  FSEL R12, R6, -INF , !P0 ;  /* 0xff800000060c7808 */ /* 0x000fe40004000000 */
[----:B------:R-:W-:Y:S02]  /*9d80*/  LOP3.LUT P0, RZ, R0, 0x8, RZ, 0xc0, !PT ;  /* 0x0000000800ff7812 */ /* 0x000fe4000780c0ff */
[----:B------:R-:W-:Y:S02]  /*9d90*/  FSEL R6, R26, -INF , !P1 ;  /* 0xff8000001a067808 */ /* 0x000fe40004800000 */
[----:B------:R-:W-:Y:S04]  /*9da0*/  ISETP.GT.AND P0, PT, R2, 0x1, !P0 ;  /* 0x000000010200780c */ /* 0x000fe80004704270 */
[----:B------:R-:W-:Y:S04]  /*9db0*/  ISETP.LT.OR P0, PT, R3, 0x2, P0 ;  /* 0x000000020300780c */ /* 0x000fe80000701670 */
[----:B------:R-:W-:Y:S02]  /*9dc0*/  FSEL R17, R7, -INF , !P0 ;  /* 0xff80000007117808 */ /* 0x000fe40004000000 */
[----:B------:R-:W-:Y:S04]  /*9dd0*/  LOP3.LUT P0, RZ, R0, 0x4, RZ, 0xc0, !PT ;  /* 0x0000000400ff7812 */ /* 0x000fe8000780c0ff */
[----:B------:R-:W-:Y:S04]  /*9de0*/  ISETP.GT.AND P0, PT, R2, 0x8, !P0 ;  /* 0x000000080200780c */ /* 0x000fe80004704270 */
[C---:B------:R-:W-:Y:S04]  /*9df0*/  ISETP.LT.OR P0, PT, R3.reuse, 0x9, P0 ;  /* 0x000000090300780c */ /* 0x040fe80000701670 */
[----:B------:R-:W-:Y:S02]  /*9e00*/  FSEL R16, R10, -INF , !P0 ;  /* 0xff8000000a107808 */ /* 0x000fe40004000000 */
[----:B------:R-:W-:Y:S04]  /*9e10*/  LOP3.LUT P0, RZ, R0, 0x2, RZ, 0xc0, !PT ;  /* 0x0000000200ff7812 */ /* 0x000fe8000780c0ff */
[----:B------:R-:W-:Y:S04]  /*9e20*/  ISETP.GT.AND P0, PT, R2, 0x9, !P0 ;  /* 0x000000090200780c */ /* 0x000fe80004704270 */
[----:B------:R-:W-:Y:S04]  /*9e30*/  ISETP.LT.OR P0, PT, R3, 0xa, P0 ;  /* 0x0000000a0300780c */ /* 0x000fe80000701670 */
[----:B------:R-:W-:Y:S02]  /*9e40*/  FSEL R13, R11, -INF , !P0 ;  /* 0xff8000000b0d7808 */ /* 0x000fe40004000000 */
[----:B------:R-:W-:Y:S04]  /*9e50*/  LOP3.LUT P0, RZ, R0, 0x1, RZ, 0xc0, !PT ;  /* 0x0000000100ff7812 */ /* 0x000fe8000780c0ff */
[----:B------:R-:W-:Y:S04]  /*9e60*/  ISETP.GT.AND P0, PT, R2, 0x10, !P0 ;  /* 0x000000100200780c */ /* 0x000fe80004704270 */
[C---:B------:R-:W-:Y:S04]  /*9e70*/  ISETP.LT.OR P0, PT, R3.reuse, 0x11, P0 ;  /* 0x000000110300780c */ /* 0x040fe80000701670 */
        /* <DEDUP_REMOVED lines=18> */
[C---:B------:R-:W-:Y:S02]  /*9fa0*/  ISETP.LT.OR P0, PT, R3.reuse, 0x21, P0 ;  /* 0x000000210300780c */ /* 0x040fe40000701670 */
[----:B------:R-:W-:Y:S02]  /*9fb0*/  FMNMX.FTZ R0, R174, R0, !PT ;  /* 0x00000000ae007209 */ /* 0x000fe40007810000 */
[----:B------:R-:W-:Y:S02]  /*9fc0*/  FSEL R8, R22, -INF , !P0 ;  /* 0xff80000016087808 */ /* 0x000fe40004000000 */
[C---:B------:R-:W-:Y:S04]  /*9fd0*/  ISETP.GT.AND P0, PT, R2.reuse, 0x21, !P2 ;  /* 0x000000210200780c */ /* 0x040fe80005704270 */
        /* <DEDUP_REMOVED lines=8> */
[----:B------:R-:W-:Y:S02]  /*a060*/  FSEL R5, R27, -INF , !P0 ;  /* 0xff8000001b057808 */ /* 0x000fe40004000000 */
[----:B------:R-:W-:Y:S04]  /*a070*/  FMNMX.FTZ R3, R16, R3, !PT ;  /* 0x0000000310037209 */ /* 0x000fe80007810000 */
[----:B------:R-:W-:Y:S04]  /*a080*/  FMNMX.FTZ R3, R13, R3, !PT ;  /* 0x000000030d037209 */ /* 0x000fe80007810000 */
[----:B------:R-:W-:Y:S04]  /*a090*/  FMNMX.FTZ R3, R14, R3, !PT ;  /* 0x000000030e037209 */ /* 0x000fe80007810000 */
[----:B------:R-:W-:Y:S04]  /*a0a0*/  FMNMX.FTZ R3, R11, R3, !PT ;  /* 0x000000030b037209 */ /* 0x000fe80007810000 */
[----:B------:R-:W-:Y:S04]  /*a0b0*/  FMNMX.FTZ R3, R10, R3, !PT ;  /* 0x000000030a037209 */ /* 0x000fe80007810000 */
[----:B------:R-:W-:Y:S02]  /*a0c0*/  FMNMX.FTZ R0, R9, R3, !PT ;  /* 0x0000000309007209 */ /* 0x000fe40007810000 */
[----:B------:R-:W-:Y:S02]  /*a0d0*/  FMNMX.FTZ R3, R138, R2, !PT ;  /* 0x000000028a037209 */ /* 0x000fe40007810000 */
[----:B------:R-:W-:Y:S04]  /*a0e0*/  FMNMX.FTZ R0, R8, R0, !PT ;  /* 0x0000000008007209 */ /* 0x000fe80007810000 */
[----:B------:R-:W-:Y:S02]  /*a0f0*/  FMNMX.FTZ R2, R7, R0, !PT ;  /* 0x0000000007027209 */ /* 0x000fe40007810000 */
[----:B------:R-:W-:Y:S02]  /*a100*/  FMNMX.FTZ R0, R21, R3, !PT ;  /* 0x0000000315007209 */ /* 0x000fe40007810000 */
[----:B------:R-:W-:Y:S02]  /*a110*/  FMNMX.FTZ R2, R6, R2, !PT ;  /* 0x0000000206027209 */ /* 0x000fe40007810000 */
[----:B--2---:R-:W-:Y:S02]  /*a120*/  FMNMX.FTZ R132, R20, R0, !PT ;  /* 0x0000000014847209 */ /* 0x004fe40007810000 */
[----:B------:R-:W-:Y:S01]  /*a130*/  FMNMX.FTZ R4, R5, R2, !PT ;  /* 0x0000000205047209 */ /* 0x000fe20007810000 */
[----:B------:R-:W-:-:S05]  /*a140*/  BRA.DIV ~URZ, `(.L_x_3754) ;  /* 0x0000fd227f007947 */ /* 0x000fca000b800000 */
[----:B------:R2:W4:Y:S02]  /*a150*/  SHFL.BFLY PT, R0, R132, 0x2, 0x1f ;  /* 0x0c401f0084007f89 */ /* 0x00052400000e0000 */
.L_x_3881:
[----:B--2-4-:R-:W-:Y:S01]  /*a160*/  FMNMX.FTZ R132, R132, R0, !PT ;  /* 0x0000000084847209 */ /* 0x014fe20007810000 */
[----:B------:R-:W-:-:S05]  /*a170*/  BRA.DIV ~URZ, `(.L_x_3755) ;  /* 0x0000fd327f007947 */ /* 0x000fca000b800000 */
[----:B------:R-:W2:Y:S02]  /*a180*/  SHFL.BFLY PT, R0, R132, 0x1, 0x1f ;  /* 0x0c201f0084007f89 */ /* 0x000ea400000e0000 */
[----:B--2---:R-:W-:Y:S02]  /*a190*/  FMNMX.FTZ R134, R132, R0, !PT ;  /* 0x0000000084867209 */ /* 0x004fe40007810000 */
[----:B------:R-:W2:Y:S02]  /*a1a0*/  SHFL.BFLY PT, R0, R4, 0x2, 0x1f ;  /* 0x0c401f0004007f89 */ /* 0x000ea400000e0000 */
[----:B--2---:R-:W-:Y:S05]  /*a1b0*/  FMNMX.FTZ R132, R4, R0, !PT ;  /* 0x0000000004847209 */ /* 0x004fea0007810000 */
[----:B------:R2:W4:Y:S02]  /*a1c0*/  SHFL.BFLY PT, R0, R132, 0x1, 0x1f ;  /* 0x0c201f0084007f89 */ /* 0x00052400000e0000 */
.L_x_3882:
[----:B------:R-:W5:Y:S01]  /*a1d0*/  LDL.LU R22, [R1+0x60] ;  /* 0x0000600001167983 */ /* 0x000f620000300800 */
[C---:B------:R-:W-:Y:S01]  /*a1e0*/  FSETP.NEU.FTZ.AND P0, PT, R134.reuse, -INF , PT ;  /* 0xff8000008600780b */ /* 0x040fe20003f1d000 */
[----:B------:R-:W-:Y:S01]  /*a1f0*/  FMUL.FTZ R2, R134, c[0x0][0x2d0] ;  /* 0x0000b40086027a20 */ /* 0x000fe20000410000 */
[----:B----4-:R-:W-:Y:S01]  /*a200*/  FMNMX.FTZ R3, R0, R132, !PT ;  /* 0x0000008400037209 */ /* 0x010fe20007810000 */
        /* <DEDUP_REMOVED lines=18> */
[--C-:B------:R-:W-:Y:S02]  /*a330*/  FFMA.FTZ R181, R172, c[0x0][0x2d0], -R2.reuse ;  /* 0x0000b400acb57a23 */ /* 0x100fe40000010802 */
[----:B------:R-:W-:Y:S03]  /*a340*/  FFMA.FTZ R25, R21, c[0x0][0x2d0], -R2 ;  /* 0x0000b40015197a23 */ /* 0x000fe60000010802 */
[----:B------:R-:W4:Y:S10]  /*a350*/  MUFU.EX2 R4, R15 ;  /* 0x0000000f00047308 */ /* 0x000f340000000800 */
[----:B------:R-:W-:Y:S10]  /*a360*/  MUFU.EX2 R19, R19 ;  /* 0x0000001300137308 */ /* 0x000ff40000000800 */
[----:B------:R-:W-:Y:S01]  /*a370*/  MUFU.EX2 R135, R135 ;  /* 0x0000008700877308 */ /* 0x000fe20000000800 */
[----:B-----5:R-:W-:Y:S01]  /*a380*/  FFMA.FTZ R2, R0, R22, R20 ;  /* 0x0000001600027223 */ /* 0x020fe20000010014 */
[----:B----4-:R-:W-:Y:S01]  /*a390*/  F2FP.PACK_AB R172, R4, R20 ;  /* 0x0000001404ac723e */ /* 0x010fe200000000ff */
[----:B------:R-:W-:Y:S07]  /*a3a0*/  FMUL.FTZ R21, R0, R145 ;  /* 0x0000009100157220 */ /* 0x000fee0000410000 */
[----:B------:R-:W4:Y:S01]  /*a3b0*/  MUFU.EX2 R20, R18 ;  /* 0x0000001200147308 */ /* 0x000f220000000800 */
[----:B------:R-:W-:Y:S01]  /*a3c0*/  FADD.FTZ R15, R4, R2 ;  /* 0x00000002040f7221 */ /* 0x000fe20000010000 */
[C---:B------:R-:W-:Y:S01]  /*a3d0*/  FSEL R2, R3.reuse, RZ, P0 ;  /* 0x000000ff03027208 */ /* 0x040fe20000000000 */
[----:B------:R-:W-:Y:S01]  /*a3e0*/  FMUL.FTZ R4, R3, c[0x0][0x2d0] ;  /* 0x0000b40003047a20 */ /* 0x000fe20000410000 */
[----:B------:R-:W-:Y:S01]  /*a3f0*/  MOV R145, R24 ;  /* 0x0000001800917202 */ /* 0x000fe20000000f00 */
[----:B------:R-:W-:Y:S01]  /*a400*/  FMUL.FTZ R24, R0, R140 ;  /* 0x0000008c00187220 */ /* 0x000fe20000410000 */
[----:B------:R-:W-:Y:S01]  /*a410*/  MOV R140, R25 ;  /* 0x00000019008c7202 */ /* 0x000fe20000000f00 */
[----:B------:R-:W-:Y:S01]  /*a420*/  FADD.FTZ R2, -R2, R136 ;  /* 0x0000008802027221 */ /* 0x000fe20000010100 */
[----:B------:R-:W-:Y:S01]  /*a430*/  FSEL R4, R4, RZ, P0 ;  /* 0x000000ff04047208 */ /* 0x000fe20000000000 */
[----:B------:R-:W5:Y:S01]  /*a440*/  LDL.LU R136, [R1+0x5c] ;  /* 0x00005c0001887983 */ /* 0x000f620000300800 */
[C---:B------:R-:W-:Y:S01]  /*a450*/  FMUL.FTZ R25, R0.reuse, R141 ;  /* 0x0000008d00197220 */ /* 0x040fe20000410000 */
[----:B------:R-:W-:Y:S01]  /*a460*/  MOV R141, R26 ;  /* 0x0000001a008d7202 */ /* 0x000fe20000000f00 */
[----:B------:R-:W-:Y:S02]  /*a470*/  FMUL.FTZ R28, R0, R28 ;  /* 0x0000001c001c7220 */ /* 0x000fe40000410000 */
[--C-:B------:R-:W-:Y:S02]  /*a480*/  FFMA.FTZ R12, R12, c[0x0][0x2d0], -R4.reuse ;  /* 0x0000b4000c0c7a23 */ /* 0x100fe40000010804 */
[--C-:B--2---:R-:W-:Y:S02]  /*a490*/  FFMA.FTZ R132, R16, c[0x0][0x2d0], -R4.reuse ;  /* 0x0000b40010847a23 */ /* 0x104fe40000010804 */
[----:B------:R2:W-:Y:S01]  /*a4a0*/  MUFU.EX2 R173, R12 ;  /* 0x0000000c00ad7308 */ /* 0x0005e20000000800 */
[--C-:B-1-3--:R-:W-:Y:S02]  /*a4b0*/  FFMA.FTZ R133, R13, c[0x0][0x2d0], -R4.reuse ;  /* 0x0000b4000d857a23 */ /* 0x10afe40000010804 */
[--C-:B------:R-:W-:Y:S02]  /*a4c0*/  FFMA.FTZ R178, R14, c[0x0][0x2d0], -R4.reuse ;  /* 0x0000b4000eb27a23 */ /* 0x100fe40000010804 */
[--C-:B------:R-:W-:Y:S01]  /*a4d0*/  FFMA.FTZ R179, R10, c[0x0][0x2d0], -R4.reuse ;  /* 0x0000b4000ab37a23 */ /* 0x100fe20000010804 */
[----:B----4-:R-:W-:Y:S01]  /*a4e0*/  F2FP.PACK_AB R174, R19, R20 ;  /* 0x0000001413ae723e */ /* 0x010fe200000000ff */
        /* <DEDUP_REMOVED lines=8> */
[----:B------:R-:W-:Y:S02]  /*a570*/  FADD.FTZ R4, R20, R15 ;  /* 0x0000000f14047221 */ /* 0x000fe40000010000 */
[C---:B------:R-:W-:Y:S01]  /*a580*/  FMUL.FTZ R5, R0.reuse, R161 ;  /* 0x000000a100057220 */ /* 0x040fe20000410000 */
[----:B------:R-:W-:Y:S01]  /*a590*/  MOV R161, R6 ;  /* 0x0000000600a17202 */ /* 0x000fe20000000f00 */
[C---:B------:R-:W-:Y:S01]  /*a5a0*/  FMUL.FTZ R8, R0.reuse, R156 ;  /* 0x0000009c00087220 */ /* 0x040fe20000410000 */
[----:B------:R-:W-:Y:S01]  /*a5b0*/  MOV R156, R7 ;  /* 0x00000007009c7202 */ /* 0x000fe20000000f00 */
[C---:B------:R-:W-:Y:S01]  /*a5c0*/  FMUL.FTZ R9, R0.reuse, R157 ;  /* 0x0000009d00097220 */ /* 0x040fe20000410000 */
[----:B------:R-:W-:Y:S01]  /*a5d0*/  MOV R157, R23 ;  /* 0x00000017009d7202 */ /* 0x000fe20000000f00 */
[C---:B--2---:R-:W-:Y:S02]  /*a5e0*/  FMUL.FTZ R12, R0.reuse, R152 ;  /* 0x00000098000c7220 */ /* 0x044fe40000410000 */
[C---:B------:R-:W-:Y:S01]  /*a5f0*/  FMUL.FTZ R13, R0.reuse, R153 ;  /* 0x00000099000d7220 */ /* 0x040fe20000410000 */
[----:B------:R-:W-:Y:S01]  /*a600*/  MUFU.EX2 R152, R132 ;  /* 0x0000008400987308 */ /* 0x000fe20000000800 */
[C---:B------:R-:W-:Y:S02]  /*a610*/  FMUL.FTZ R16, R0.reuse, R148 ;  /* 0x0000009400107220 */ /* 0x040fe40000410000 */
[C---:B------:R-:W-:Y:S02]  /*a620*/  FMUL.FTZ R17, R0.reuse, R149 ;  /* 0x0000009500117220 */ /* 0x040fe40000410000 */
        /* <DEDUP_REMOVED lines=62> */
[----:B------:R-:W-:Y:S02]  /*aa10*/  FADD.FTZ R177, R19, R4 ;  /* 0x0000000413b17221 */ /* 0x000fe40000010000 */
[----:B------:R-:W-:Y:S01]  /*aa20*/  FMUL.FTZ R4, R0, R160 ;  /* 0x000000a000047220 */ /* 0x000fe20000410000 */
[----:B------:R-:W-:Y:S01]  /*aa30*/  MOV R160, R22 ;  /* 0x0000001600a07202 */ /* 0x000fe20000000f00 */
[----:B------:R-:W2:Y:S01]  /*aa40*/  LDL R0, [R1+0x10] ;  /* 0x0000100001007983 */ /* 0x000ea20000100800 */
[----:B------:R-:W-:Y:S06]  /*aa50*/  FMUL.FTZ R2, R2, c[0x0][0x2d0] ;  /* 0x0000b40002027a20 */ /* 0x000fec0000410000 */
[----:B------:R-:W1:Y:S02]  /*aa60*/  MUFU.EX2 R2, R2 ;  /* 0x0000000200027308 */ /* 0x000e640000000800 */
[C---:B-1----:R-:W-:Y:S01]  /*aa70*/  FMUL.FTZ R6, R2.reuse, R162 ;  /* 0x000000a202067220 */ /* 0x042fe20000410000 */
[----:B------:R-:W-:Y:S01]  /*aa80*/  MOV R162, R141 ;  /* 0x0000008d00a27202 */ /* 0x000fe20000000f00 */
        /* <DEDUP_REMOVED lines=12> */
[C---:B------:R-:W-:Y:S01]  /*ab50*/  FMUL.FTZ R26, R2.reuse, R142 ;  /* 0x0000008e021a7220 */ /* 0x040fe20000410000 */
[----:B------:R-:W-:Y:S01]  /*ab60*/  LDSM.16.MT88.4 R144, [R245+0x800] ;  /* 0x00080000f590783b */ /* 0x000fe20000004200 */
        /* <DEDUP_REMOVED lines=48> */
[C---:B-----5:R-:W-:Y:S01]  /*ae70*/  FFMA.FTZ R148, R2.reuse, R136, R173 ;  /* 0x0000008802947223 */ /* 0x060fe200000100ad */
[----:B------:R-:W-:Y:S01]  /*ae80*/  F2FP.PACK_AB R173, R149, R173 ;  /* 0x000000ad95ad723e */ /* 0x000fe200000000ff */
[----:B------:R-:W1:Y:S01]  /*ae90*/  LDSM.16.MT88.4 R136, [R243] ;  /* 0x00000000f388783b */ /* 0x000e620000004200 */
[C---:B------:R-:W-:Y:S02]  /*aea0*/  FMUL.FTZ R122, R2.reuse, R122 ;  /* 0x0000007a027a7220 */ /* 0x040fe40000410000 */
[C---:B------:R-:W-:Y:S02]  /*aeb0*/  FMUL.FTZ R123, R2.reuse, R123 ;  /* 0x0000007b027b7220 */ /* 0x040fe40000410000 */
[C---:B------:R-:W-:Y:S02]  /*aec0*/  FMUL.FTZ R126, R2.reuse, R126 ;  /* 0x0000007e027e7220 */ /* 0x040fe40000410000 */
[C---:B------:R-:W-:Y:S02]  /*aed0*/  FMUL.FTZ R127, R2.reuse, R127 ;  /* 0x0000007f027f7220 */ /* 0x040fe40000410000 */
[C---:B------:R-:W-:Y:S02]  /*aee0*/  FMUL.FTZ R130, R2.reuse, R130 ;  /* 0x0000008202827220 */ /* 0x040fe40000410000 */
[----:B------:R-:W-:Y:S02]  /*aef0*/  FMUL.FTZ R131, R2, R131 ;  /* 0x0000008302837220 */ /* 0x000fe40000410000 */
[----:B------:R-:W3:Y:S10]  /*af00*/  MUFU.EX2 R2, R182 ;  /* 0x000000b600027308 */ /* 0x000ef40000000800 */
[----:B------:R-:W4:Y:S10]  /*af10*/  MUFU.EX2 R182, R176 ;  /* 0x000000b000b67308 */ /* 0x000f340000000800 */
[----:B------:R-:W-:Y:S01]  /*af20*/  MUFU.EX2 R176, R161 ;  /* 0x000000a100b07308 */ /* 0x000fe20000000800 */
        /* <DEDUP_REMOVED lines=9> */
[----:B-1----:R-:W-:Y:S02]  /*afc0*/  FADD.FTZ R0, R132, R177 ;  /* 0x000000b184007221 */ /* 0x002fe40000010000 */
[----:B------:R-:W1:Y:S02]  /*afd0*/  MUFU.EX2 R177, R160 ;  /* 0x000000a000b17308 */ /* 0x000e640000000800 */
[C---:B---3--:R-:W-:Y:S04]  /*afe0*/  FADD.FTZ R0, R2.reuse, R0 ;  /* 0x0000000002007221 */ /* 0x048fe80000010000 */
[----:B------:R-:W-:Y:S04]  /*aff0*/  FADD.FTZ R0, R135, R0 ;  /* 0x0000000087007221 */ /* 0x000fe80000010000 */
[C---:B------:R-:W-:Y:S01]  /*b000*/  FADD.FTZ R0, R133.reuse, R0 ;  /* 0x0000000085007221 */ /* 0x040fe20000010000 */
        /* <DEDUP_REMOVED lines=40> */
[----:B----4-:R-:W-:Y:S03]  /*b290*/  F2FP.PACK_AB R137, R182, R183 ;  /* 0x000000b7b689723e */ /* 0x010fe600000000ff */
[----:B------:R-:W-:Y:S02]  /*b2a0*/  F2FP.PACK_AB R138, R133, R135 ;  /* 0x00000087858a723e */ /* 0x000fe400000000ff */
[----:B------:R-:W-:Y:S02]  /*b2b0*/  F2FP.PACK_AB R139, R180, R181 ;  /* 0x000000b5b48b723e */ /* 0x000fe400000000ff */
[----:B------:R3:W4:Y:S01]  /*b2c0*/  MUFU.EX2 R2, R158 ;  /* 0x0000009e00027308 */ /* 0x0007220000000800 */
[----:B------:R-:W-:Y:S02]  /*b2d0*/  F2FP.PACK_AB R173, R179, R178 ;  /* 0x000000b2b3ad723e */ /* 0x000fe400000000ff */
[----:B-1----:R-:W-:Y:S02]  /*b2e0*/  F2FP.PACK_AB R175, R177, R176 ;  /* 0x000000b0b1af723e */ /* 0x002fe400000000ff */
[C---:B------:R-:W-:Y:S05]  /*b2f0*/  HMMA.16816.F32 R4, R136.reuse, R140, R4 ;  /* 0x0000008c8804723c */ /* 0x040fea0000001804 */
[----:B------:R-:W1:Y:S03]  /*b300*/  MUFU.EX2 R135, R163 ;  /* 0x000000a300877308 */ /* 0x000e660000000800 */
[C---:B------:R-:W-:Y:S01]  /*b310*/  HMMA.16816.F32 R8, R136.reuse, R142, R8 ;  /* 0x0000008e8808723c */ /* 0x040fe20000001808 */
[----:B------:R-:W5:Y:S03]  /*b320*/  LDSM.16.MT88.4 R140, [R244+0x800] ;  /* 0x00080000f48c783b */ /* 0x000f660000004200 */
[----:B--2---:R-:W-:Y:S03]  /*b330*/  FADD.FTZ R0, R132, R0 ;  /* 0x0000000084007221 */ /* 0x004fe60000010000 */
[----:B------:R-:W2:Y:S01]  /*b340*/  MUFU.EX2 R133, R162 ;  /* 0x000000a200857308 */ /* 0x000ea20000000800 */
[C---:B------:R-:W-:Y:S01]  /*b350*/  HMMA.16816.F32 R12, R136.reuse, R144, R12 ;  /* 0x00000090880c723c */ /* 0x040fe2000000180c */
[----:B---3--:R-:W-:Y:S03]  /*b360*/  LDSM.16.MT88.4 R156, [R243+0x1000] ;  /* 0x00100000f39c783b */ /* 0x008fe60000004200 */
[C---:B----4-:R-:W-:Y:S01]  /*b370*/  F2FP.PACK_AB R172, R2.reuse, R132 ;  /* 0x0000008402ac723e */ /* 0x050fe200000000ff */
[----:B------:R-:W-:Y:S02]  /*b380*/  FADD.FTZ R0, R2, R0 ;  /* 0x0000000002007221 */ /* 0x000fe40000010000 */
[----:B------:R-:W-:Y:S01]  /*b390*/  FADD.FTZ R2, R149, R148 ;  /* 0x0000009495027221 */ /* 0x000fe20000010000 */
[C---:B------:R-:W-:Y:S01]  /*b3a0*/  HMMA.16816.F32 R16, R136.reuse, R146, R16 ;  /* 0x000000928810723c */ /* 0x040fe20000001810 */
[----:B------:R-:W3:Y:S03]  /*b3b0*/  LDSM.16.MT88.4 R144, [R246+0x800] ;  /* 0x00080000f690783b */ /* 0x000ee60000004200 */
[----:B-1----:R-:W-:Y:S05]  /*b3c0*/  FADD.FTZ R0, R135, R0 ;  /* 0x0000000087007221 */ /* 0x002fea0000010000 */
[----:B------:R-:W-:Y:S03]  /*b3d0*/  LDSM.16.MT88.4 R148, [R245+0x1000] ;  /* 0x00100000f594783b */ /* 0x000fe60000004200 */
[C---:B--2---:R-:W-:Y:S01]  /*b3e0*/  FADD.FTZ R0, R133.reuse, R0 ;  /* 0x0000000085007221 */ /* 0x044fe20000010000 */
[----:B------:R-:W-:Y:S02]  /*b3f0*/  F2FP.PACK_AB R174, R133, R135 ;  /* 0x0000008785ae723e */ /* 0x000fe400000000ff */
[----:B------:R-:W-:Y:S02]  /*b400*/  MOV R133, R3 ;  /* 0x0000000300857202 */ /* 0x000fe40000000f00 */
[----:B------:R-:W-:Y:S01]  /*b410*/  MOV R135, R134 ;  /* 0x0000008600877202 */ /* 0x000fe20000000f00 */
[C---:B-----5:R-:W-:Y:S08]  /*b420*/  HMMA.16816.F32 R20, R136.reuse, R140, R20 ;  /* 0x0000008c8814723c */ /* 0x060ff00000001814 */
        /* <DEDUP_REMOVED lines=40> */
[----:B------:R-:W2:Y:S04]  /*b6b0*/  LDL R136, [R1+0x80] ;  /* 0x0000800001887983 */ /* 0x000ea80000100800 */
[----:B------:R3:W-:Y:S02]  /*b6c0*/  STL [R1+0x60], R0 ;  /* 0x0000600001007387 */ /* 0x0007e40000100800 */
[----:B------:R-:W-:Y:S01]  /*b6d0*/  MOV R139, R153 ;  /* 0x00000099008b7202 */ /* 0x000fe20000000f00 */
[C---:B------:R-:W-:Y:S01]  /*b6e0*/  HMMA.16816.F32 R160, R172.reuse, R156, R4 ;  /* 0x0000009caca0723c */ /* 0x040fe20000001804 */
[----:B------:R-:W4:Y:S04]  /*b6f0*/  LDL.LU R132, [R1+0x38] ;  /* 0x0000380001847983 */ /* 0x000f280000300800 */
[----:B------:R-:W5:Y:S03]  /*b700*/  LDSM.16.MT88.4 R4, [R246+0x1000] ;  /* 0x00100000f604783b */ /* 0x000f660000004200 */
[C---:B------:R-:W-:Y:S05]  /*b710*/  HMMA.16816.F32 R156, R172.reuse, R158, R8 ;  /* 0x0000009eac9c723c */ /* 0x040fea0000001808 */
[----:B------:R-:W5:Y:S01]  /*b720*/  LDSM.16.MT88.4 R8, [R243+0x2800] ;  /* 0x00280000f308783b */ /* 0x000f620000004200 */
[----:B---3--:R-:W-:Y:S02]  /*b730*/  FADD.FTZ R0, R152, R2 ;  /* 0x0000000298007221 */ /* 0x008fe40000010000 */
[C---:B------:R-:W-:Y:S05]  /*b740*/  HMMA.16816.F32 R152, R172.reuse, R148, R12 ;  /* 0x00000094ac98723c */ /* 0x040fea000000180c */
[----:B------:R-:W3:Y:S01]  /*b750*/  LDSM.16.MT88.4 R12, [R245+0x2800] ;  /* 0x00280000f50c783b */ /* 0x000ee20000004200 */
[----:B------:R-:W-:Y:S06]  /*b760*/  FADD.FTZ R0, R139, R0 ;  /* 0x000000008b007221 */ /* 0x000fec0000010000 */
[----:B------:R-:W-:Y:S01]  /*b770*/  FADD.FTZ R0, R183, R0 ;  /* 0x00000000b7007221 */ /* 0x000fe20000010000 */
[C---:B------:R-:W-:Y:S03]  /*b780*/  HMMA.16816.F32 R148, R172.reuse, R150, R16 ;  /* 0x00000096ac94723c */ /* 0x040fe60000001810 */
[----:B------:R-:W-:Y:S05]  /*b790*/  FADD.FTZ R0, R182, R0 ;  /* 0x00000000b6007221 */ /* 0x000fea0000010000 */
[C---:B-1----:R-:W-:Y:S04]  /*b7a0*/  HMMA.16816.F32 R144, R172.reuse, R140, R20 ;  /* 0x0000008cac90723c */ /* 0x042fe80000001814 */
[----:B------:R-:W-:Y:S04]  /*b7b0*/  FADD.FTZ R0, R181, R0 ;  /* 0x00000000b5007221 */ /* 0x000fe80000010000 */
[C---:B------:R-:W-:Y:S04]  /*b7c0*/  HMMA.16816.F32 R140, R172.reuse, R142, R24 ;  /* 0x0000008eac8c723c */ /* 0x040fe80000001818 */
[----:B------:R-:W-:Y:S04]  /*b7d0*/  FADD.FTZ R0, R180, R0 ;  /* 0x00000000b4007221 */ /* 0x000fe80000010000 */
[C---:B-----5:R-:W-:Y:S04]  /*b7e0*/  HMMA.16816.F32 R28, R172.reuse, R4, R28 ;  /* 0x00000004ac1c723c */ /* 0x060fe8000000181c */
[----:B------:R-:W-:Y:S04]  /*b7f0*/  FADD.FTZ R0, R178, R0 ;  /* 0x00000000b2007221 */ /* 0x000fe80000010000 */
[C---:B------:R-:W-:Y:S01]  /*b800*/  HMMA.16816.F32 R32, R172.reuse, R6, R32 ;  /* 0x00000006ac20723c */ /* 0x040fe20000001820 */
[----:B------:R-:W1:Y:S03]  /*b810*/  LDSM.16.MT88.4 R4, [R244+0x2800] ;  /* 0x00280000f404783b */ /* 0x000e660000004200 */
[----:B------:R-:W-:Y:S04]  /*b820*/  FADD.FTZ R0, R179, R0 ;  /* 0x00000000b3007221 */ /* 0x000fe80000010000 */
[C---:B------:R-:W-:Y:S04]  /*b830*/  HMMA.16816.F32 R36, R172.reuse, R8, R36 ;  /* 0x00000008ac24723c */ /* 0x040fe80000001824 */
[----:B------:R-:W-:Y:S04]  /*b840*/  FADD.FTZ R0, R176, R0 ;  /* 0x00000000b0007221 */ /* 0x000fe80000010000 */
[C---:B------:R-:W-:Y:S01]  /*b850*/  HMMA.16816.F32 R40, R172.reuse, R10, R40 ;  /* 0x0000000aac28723c */ /* 0x040fe20000001828 */
[----:B------:R-:W5:Y:S03]  /*b860*/  LDSM.16.MT88.4 R8, [R246+0x2800] ;  /* 0x00280000f608783b */ /* 0x000f660000004200 */
[----:B------:R-:W-:Y:S04]  /*b870*/  FADD.FTZ R0, R177, R0 ;  /* 0x00000000b1007221 */ /* 0x000fe80000010000 */
        /* <DEDUP_REMOVED lines=8> */
[----:B------:R-:W5:Y:S07]  /*b900*/  LDSM.16.MT88.4 R8, [R244+0x4000] ;  /* 0x00400000f408783b */ /* 0x000f6e0000004200 */
        /* <DEDUP_REMOVED lines=16> */
[C---:B------:R-:W-:Y:S08]  /*ba10*/  HMMA.16816.F32 R112, R172.reuse, R10, R112 ;  /* 0x0000000aac70723c */ /* 0x040ff00000001870 */
[C---:B---3--:R-:W-:Y:S08]  /*ba20*/  HMMA.16816.F32 R116, R172.reuse, R12, R116 ;  /* 0x0000000cac74723c */ /* 0x048ff00000001874 */
[C---:B------:R-:W-:Y:S08]  /*ba30*/  HMMA.16816.F32 R120, R172.reuse, R14, R120 ;  /* 0x0000000eac78723c */ /* 0x040ff00000001878 */
[C---:B-1----:R-:W-:Y:S08]  /*ba40*/  HMMA.16816.F32 R124, R172.reuse, R4, R124 ;  /* 0x00000004ac7c723c */ /* 0x042ff0000000187c */
[----:B------:R-:W-:Y:S04]  /*ba50*/  HMMA.16816.F32 R128, R172, R6, R128 ;  /* 0x00000006ac80723c */ /* 0x000fe80000001880 */
[C---:B----4-:R-:W-:Y:S02]  /*ba60*/  IADD3 R2, R132.reuse, -0x1, RZ ;  /* 0xffffffff84027810 */ /* 0x050fe40007ffe0ff */
[----:B--2---:R-:W-:Y:S02]  /*ba70*/  ISETP.GT.AND P0, PT, R132, R136, PT ;  /* 0x000000888400720c */ /* 0x004fe40003f04270 */
[----:B------:R-:W-:Y:S01]  /*ba80*/  MOV R136, R3 ;  /* 0x0000000300887202 */ /* 0x000fe20000000f00 */
[----:B------:R-:W-:Y:S04]  /*ba90*/  STL [R1+0x38], R2 ;  /* 0x0000380201007387 */ /* 0x000fe80000100800 */
[----:B------:R1:W-:Y:S02]  /*baa0*/  STL [R1+0x5c], R0 ;  /* 0x00005c0001007387 */ /* 0x0003e40000100800 */
[----:B-1----:R-:W-:Y:S05]  /*bab0*/  MOV R0, R2 ;  /* 0x0000000200007202 */ /* 0x002fea0000000f00 */
[----:B------:R1:W-:Y:S02]  /*bac0*/  STL [R1+0x38], R0 ;  /* 0x0000380001007387 */ /* 0x0003e40000100800 */
[----:B-1----:R-:W-:-:S05]  /*bad0*/  @P0 BRA `(.L_x_3756) ;  /* 0xffffc14000000947 */ /* 0x002fca000383ffff */
.L_x_3733:
        /* <DEDUP_REMOVED lines=24> */
.L_x_3759:
[----:B------:R-:W-:-:S04]  /*bc60*/  MOV R3, 0x1 ;  /* 0x0000000100037802 */ /* 0x000fc80000000f00 */
[----:B------:R-:W-:-:S13]  /*bc70*/  ISETP.NE.AND P0, PT, R3, c[0x0][0x32c], PT ;  /* 0x0000cb0003007a0c */ /* 0x000fda0003f05270 */
[----:B------:R-:W-:-:S05]  /*bc80*/  @P0 IMAD.HI.U32 R3, R0, c[0x0][0x330], RZ ;  /* 0x0000cc0000030a27 */ /* 0x000fca00078e00ff */
[----:B------:R-:W-:Y:S02]  /*bc90*/  @P0 SHF.R.U32.HI R0, RZ, c[0x0][0x334], R3 ;  /* 0x0000cd00ff000a19 */ /* 0x000fe40000011603 */
.L_x_3760:
[----:B------:R-:W-:Y:S05]  /*bca0*/  BSYNC B0 ;  /* 0x0000000000007941 */ /* 0x000fea0003800000 */
.L_x_3758:
[----:B------:R-:W-:-:S05]  /*bcb0*/  IMAD R0, R0, c[0x0][0x32c], RZ ;  /* 0x0000cb0000007a24 */ /* 0x000fca00078e02ff */
[----:B------:R-:W-:Y:S02]  /*bcc0*/  IMNMX R2, R2, R0, !PT ;  /* 0x0000000002027217 */ /* 0x000fe40007800200 */
.L_x_3757:
        /* <DEDUP_REMOVED lines=11> */
.L_x_3774:
        /* <DEDUP_REMOVED lines=37> */
.L_x_3883:
[----:B------:R-:W-:-:S05]  /*bfd0*/  BRA.DIV ~URZ, `(.L_x_3765) ;  /* 0x0000e0327f007947 */ /* 0x000fca000b800000 */
[----:B------:R4:W2:Y:S02]  /*bfe0*/  SHFL.IDX PT, R0, R12, RZ, 0x181f ;  /* 0x00181fff0c007589 */ /* 0x0008a400000e0000 */
.L_x_3884:
        /* <DEDUP_REMOVED lines=38> */
.L_x_3885:
        /* <DEDUP_REMOVED lines=24> */
.L_x_3763:
[----:B------:R-:W-:Y:S05]  /*c3d0*/  BSYNC B0 ;  /* 0x0000000000007941 */ /* 0x000fea0003800000 */
.L_x_3762:
[----:B------:R-:W0:Y:S01]  /*c3e0*/  LDGDEPBAR ;  /* 0x00000000000079af */ /* 0x000e220000000000 */
[----:B------:R-:W-:Y:S01]  /*c3f0*/  WARPSYNC 0xffffffff ;  /* 0xffffffff00007948 */ /* 0x000fe20003800000 */
[C---:B-12---:R-:W-:Y:S01]  /*c400*/  HMMA.16816.F32 R4, R164.reuse, R8, RZ ;  /* 0x00000008a404723c */ /* 0x046fe200000018ff */
[----:B------:R-:W-:Y:S03]  /*c410*/  BSSY B0, `(.L_x_3767) ;  /* 0x0000110000007945 */ /* 0x000fe60003800000 */
[----:B------:R-:W2:Y:S04]  /*c420*/  LDL R0, [R1] ;  /* 0x0000000001007983 */ /* 0x000ea80000100800 */
[C---:B------:R-:W-:Y:S02]  /*c430*/  HMMA.16816.F32 R8, R164.reuse, R10, RZ ;  /* 0x0000000aa408723c */ /* 0x040fe400000018ff */
[----:B------:R-:W3:Y:S06]  /*c440*/  LDL R2, [R1+0x4] ;  /* 0x0000040001027983 */ /* 0x000eec0000100800 */
[C---:B------:R-:W-:Y:S01]  /*c450*/  HMMA.16816.F32 R12, R164.reuse, R16, RZ ;  /* 0x00000010a40c723c */ /* 0x040fe200000018ff */
[----:B------:R-:W5:Y:S07]  /*c460*/  LDL R3, [R1+0x8] ;  /* 0x0000080001037983 */ /* 0x000f6e0000100800 */
        /* <DEDUP_REMOVED lines=8> */
[----:B------:R-:W4:Y:S07]  /*c4f0*/  LDSM.16.M88.4 R172, [R242+0x800] ;  /* 0x00080000f2ac783b */ /* 0x000f2e0000000200 */
[C---:B----4-:R-:W-:Y:S08]  /*c500*/  HMMA.16816.F32 R20, R168.reuse, R176, R20 ;  /* 0x000000b0a814723c */ /* 0x050ff00000001814 */
[----:B------:R-:W-:Y:S01]  /*c510*/  HMMA.16816.F32 R24, R168, R178, R24 ;  /* 0x000000b2a818723c */ /* 0x000fe20000001818 */
[----:B------:R-:W4:Y:S07]  /*c520*/  LDSM.16.M88.4 R176, [R242+0x1000] ;  /* 0x00100000f2b0783b */ /* 0x000f2e0000000200 */
[C---:B-1----:R-:W-:Y:S08]  /*c530*/  HMMA.16816.F32 R4, R184.reuse, R136, R4 ;  /* 0x00000088b804723c */ /* 0x042ff00000001804 */
[C---:B------:R-:W-:Y:S01]  /*c540*/  HMMA.16816.F32 R8, R184.reuse, R138, R8 ;  /* 0x0000008ab808723c */ /* 0x040fe20000001808 */
[----:B------:R-:W1:Y:S07]  /*c550*/  LDSM.16.M88.4 R136, [R241] ;  /* 0x00000000f188783b */ /* 0x000e6e0000000200 */
[C---:B------:R-:W-:Y:S08]  /*c560*/  HMMA.16816.F32 R12, R184.reuse, R172, R12 ;  /* 0x000000acb80c723c */ /* 0x040ff0000000180c */
[C---:B------:R-:W-:Y:S01]  /*c570*/  HMMA.16816.F32 R16, R184.reuse, R174, R16 ;  /* 0x000000aeb810723c */ /* 0x040fe20000001810 */
[----:B------:R-:W1:Y:S07]  /*c580*/  LDSM.16.M88.4 R172, [R241+0x800] ;  /* 0x00080000f1ac783b */ /* 0x000e6e0000000200 */
[C---:B----4-:R-:W-:Y:S08]  /*c590*/  HMMA.16816.F32 R20, R184.reuse, R176, R20 ;  /* 0x000000b0b814723c */ /* 0x050ff00000001814 */
[----:B------:R-:W-:Y:S01]  /*c5a0*/  HMMA.16816.F32 R24, R184, R178, R24 ;  /* 0x000000b2b818723c */ /* 0x000fe20000001818 */
[----:B------:R-:W4:Y:S07]  /*c5b0*/  LDSM.16.M88.4 R176, [R241+0x1000] ;  /* 0x00100000f1b0783b */ /* 0x000f2e0000000200 */
[C---:B-1----:R-:W-:Y:S08]  /*c5c0*/  HMMA.16816.F32 R4, R188.reuse, R136, R4 ;  /* 0x00000088bc04723c */ /* 0x042ff00000001804 */
[C---:B------:R-:W-:Y:S01]  /*c5d0*/  HMMA.16816.F32 R8, R188.reuse, R138, R8 ;  /* 0x0000008abc08723c */ /* 0x040fe20000001808 */
[----:B------:R-:W1:Y:S07]  /*c5e0*/  LDSM.16.M88.4 R136, [R240+0x1800] ;  /* 0x00180000f088783b */ /* 0x000e6e0000000200 */
        /* <DEDUP_REMOVED lines=11> */
[----:B------:R-:W1:Y:S07]  /*c6a0*/  LDSM.16.M88.4 R172, [R248] ;  /* 0x00000000f8ac783b */ /* 0x000e6e0000000200 */
[C---:B----4-:R-:W-:Y:S08]  /*c6b0*/  HMMA.16816.F32 R20, R192.reuse, R176, R20 ;  /* 0x000000b0c014723c */ /* 0x050ff00000001814 */
[----:B------:R-:W-:Y:S01]  /*c6c0*/  HMMA.16816.F32 R24, R192, R178, R24 ;  /* 0x000000b2c018723c */ /* 0x000fe20000001818 */
[----:B------:R-:W4:Y:S07]  /*c6d0*/  LDSM.16.M88.4 R176, [R249] ;  /* 0x00000000f9b0783b */ /* 0x000f2e0000000200 */
[C---:B-1----:R-:W-:Y:S08]  /*c6e0*/  HMMA.16816.F32 R4, R196.reuse, R136, R4 ;  /* 0x00000088c404723c */ /* 0x042ff00000001804 */
[C---:B------:R-:W-:Y:S01]  /*c6f0*/  HMMA.16816.F32 R8, R196.reuse, R138, R8 ;  /* 0x0000008ac408723c */ /* 0x040fe20000001808 */
[----:B------:R-:W1:Y:S07]  /*c700*/  LDSM.16.M88.4 R136, [R242+0x1800] ;  /* 0x00180000f288783b */ /* 0x000e6e0000000200 */
[C---:B------:R-:W-:Y:S08]  /*c710*/  HMMA.16816.F32 R12, R196.reuse, R172, R12 ;  /* 0x000000acc40c723c */ /* 0x040ff0000000180c */
[C---:B------:R-:W-:Y:S01]  /*c720*/  HMMA.16816.F32 R16, R196.reuse, R174, R16 ;  /* 0x000000aec410723c */ /* 0x040fe20000001810 */
[----:B------:R-:W2:Y:S07]  /*c730*/  LDSM.16.M88.4 R172, [R242+0x2000] ;  /* 0x00200000f2ac783b */ /* 0x000eae0000000200 */
[C---:B----4-:R-:W-:Y:S08]  /*c740*/  HMMA.16816.F32 R20, R196.reuse, R176, R20 ;  /* 0x000000b0c414723c */ /* 0x050ff00000001814 */
[----:B------:R-:W-:Y:S01]  /*c750*/  HMMA.16816.F32 R24, R196, R178, R24 ;  /* 0x000000b2c418723c */ /* 0x000fe20000001818 */
[----:B------:R-:W4:Y:S07]  /*c760*/  LDSM.16.M88.4 R176, [R242+0x2800] ;  /* 0x00280000f2b0783b */ /* 0x000f2e0000000200 */
[C---:B-1----:R-:W-:Y:S08]  /*c770*/  HMMA.16816.F32 R4, R200.reuse, R136, R4 ;  /* 0x00000088c804723c */ /* 0x042ff00000001804 */
[C---:B------:R-:W-:Y:S01]  /*c780*/  HMMA.16816.F32 R8, R200.reuse, R138, R8 ;  /* 0x0000008ac808723c */ /* 0x040fe20000001808 */
[----:B------:R-:W1:Y:S07]  /*c790*/  LDSM.16.M88.4 R136, [R241+0x1800] ;  /* 0x00180000f188783b */ /* 0x000e6e0000000200 */
[C---:B--2---:R-:W-:Y:S08]  /*c7a0*/  HMMA.16816.F32 R12, R200.reuse, R172, R12 ;  /* 0x000000acc80c723c */ /* 0x044ff0000000180c */
        /* <DEDUP_REMOVED lines=16> */
[----:B------:R1:W3:Y:S07]  /*c8b0*/  LDSM.16.M88.4 R136, [R0] ;  /* 0x000000000088783b */ /* 0x0002ee0000000200 */
[C---:B--2---:R-:W-:Y:S08]  /*c8c0*/  HMMA.16816.F32 R12, R208.reuse, R172, R12 ;  /* 0x000000acd00c723c */ /* 0x044ff0000000180c */
[C---:B------:R-:W-:Y:S01]  /*c8d0*/  HMMA.16816.F32 R16, R208.reuse, R174, R16 ;  /* 0x000000aed010723c */ /* 0x040fe20000001810 */
[----:B------:R-:W2:Y:S07]  /*c8e0*/  LDSM.16.M88.4 R172, [R251] ;  /* 0x00000000fbac783b */ /* 0x000eae0000000200 */
[C---:B----4-:R-:W-:Y:S01]  /*c8f0*/  HMMA.16816.F32 R20, R208.reuse, R176, R20 ;  /* 0x000000b0d014723c */ /* 0x050fe20000001814 */
[----:B-1----:R-:W4:Y:S07]  /*c900*/  LDL R0, [R1+0xc] ;  /* 0x00000c0001007983 */ /* 0x002f2e0000100800 */
[----:B------:R-:W-:Y:S01]  /*c910*/  HMMA.16816.F32 R24, R208, R178, R24 ;  /* 0x000000b2d018723c */ /* 0x000fe20000001818 */
[----:B------:R-:W1:Y:S07]  /*c920*/  LDSM.16.M88.4 R176, [R252] ;  /* 0x00000000fcb0783b */ /* 0x000e6e0000000200 */
[C---:B---3--:R-:W-:Y:S08]  /*c930*/  HMMA.16816.F32 R4, R212.reuse, R136, R4 ;  /* 0x00000088d404723c */ /* 0x048ff00000001804 */
        /* <DEDUP_REMOVED lines=24> */
[----:B------:R-:W-:Y:S08]  /*cac0*/  HMMA.16816.F32 R24, R220, R178, R24 ;  /* 0x000000b2dc18723c */ /* 0x000ff00000001818 */
[C---:B---3--:R-:W-:Y:S08]  /*cad0*/  HMMA.16816.F32 R4, R224.reuse, R136, R4 ;  /* 0x00000088e004723c */ /* 0x048ff00000001804 */
[C---:B------:R-:W-:Y:S01]  /*cae0*/  HMMA.16816.F32 R8, R224.reuse, R138, R8 ;  /* 0x0000008ae008723c */ /* 0x040fe20000001808 */
[----:B------:R-:W1:Y:S07]  /*caf0*/  LDSM.16.M88.4 R136, [R240+0x5800] ;  /* 0x00580000f088783b */ /* 0x000e6e0000000200 */
[C---:B--2---:R-:W-:Y:S08]  /*cb00*/  HMMA.16816.F32 R12, R224.reuse, R172, R12 ;  /* 0x000000ace00c723c */ /* 0x044ff0000000180c */
[C---:B------:R-:W-:Y:S01]  /*cb10*/  HMMA.16816.F32 R16, R224.reuse, R174, R16 ;  /* 0x000000aee010723c */ /* 0x040fe20000001810 */
[----:B-----5:R-:W-:Y:S07]  /*cb20*/  LDSM.16.M88.4 R172, [R3] ;  /* 0x0000000003ac783b */ /* 0x020fee0000000200 */
[C---:B-1----:R-:W-:Y:S08]  /*cb30*/  HMMA.16816.F32 R20, R224.reuse, R136, R20 ;  /* 0x00000088e014723c */ /* 0x042ff00000001814 */
[----:B------:R-:W-:Y:S01]  /*cb40*/  HMMA.16816.F32 R24, R224, R138, R24 ;  /* 0x0000008ae018723c */ /* 0x000fe20000001818 */
[----:B------:R1:W-:Y:S06]  /*cb50*/  LDSM.16.M88.4 R136, [R2] ;  /* 0x000000000288783b */ /* 0x0003ec0000000200 */
[----:B-1----:R-:W2:Y:S06]  /*cb60*/  LDL R2, [R1+0x38] ;  /* 0x0000380001027983 */ /* 0x002eac0000100800 */
[----:B----4-:R1:W3:Y:S06]  /*cb70*/  LDSM.16.M88.4 R176, [R0] ;  /* 0x0000000000b0783b */ /* 0x0102ec0000000200 */
[----:B-1----:R-:W2:Y:S01]  /*cb80*/  LDL R0, [R1+0x70] ;  /* 0x0000700001007983 */ /* 0x002ea20000100800 */
[C---:B---3--:R-:W-:Y:S08]  /*cb90*/  HMMA.16816.F32 R4, R228.reuse, R176, R4 ;  /* 0x000000b0e404723c */ /* 0x048ff00000001804 */
        /* <DEDUP_REMOVED lines=25> */
[----:B--2---:R-:W-:Y:S11]  /*cd30*/  ISETP.GT.AND P0, PT, R2, R0, PT ;  /* 0x000000000200720c */ /* 0x004ff60003f04270 */
[----:B------:R-:W-:Y:S02]  /*cd40*/  @!UPT UIADD3 URZ, URZ, URZ, URZ ;  /* 0x0000003f3f3ff290 */ /* 0x000fe4000fffe03f */
        /* <DEDUP_REMOVED lines=32> */
[----:B------:R-:W-:Y:S04]  /*cf50*/  IMAD.WIDE.U32 R2, R136, c[0x0][0x1f0], R2 ;  /* 0x00007c0088027a25 */ /* 0x000fe800078e0002 */
[----:B--2---:R-:W-:Y:S01]  /*cf60*/  IMAD R132, R0, c[0x0][0x1f0], RZ ;  /* 0x00007c0000847a24 */ /* 0x004fe200078e02ff */
[----:B------:R-:W-:Y:S03]  /*cf70*/  IADD3 R0, P0, R172, R2, RZ ;  /* 0x00000002ac007210 */ /* 0x000fe60007f1e0ff */
        /* <DEDUP_REMOVED lines=11> */
.L_x_3886:
[----:B------:R-:W-:-:S05]  /*d030*/  BRA.DIV ~URZ, `(.L_x_3770) ;  /* 0x0000d2027f007947 */ /* 0x000fca000b800000 */
[----:B------:R3:W4:Y:S02]  /*d040*/  SHFL.IDX PT, R0, R172, RZ, 0x181f ;  /* 0x00181fffac007589 */ /* 0x00072400000e0000 */
.L_x_3887:
        /* <DEDUP_REMOVED lines=40> */
.L_x_3888:
        /* <DEDUP_REMOVED lines=13> */
[----:B-1---5:R-:W-:Y:S05]  /*d3a0*/  @P0 IADD3 R136, P1, R0, R136, RZ ;  /* 0x0000008800880210 */ /* 0x022fea0007f3e0ff */
[----:B--2---:R-:W-:Y:S01]  /*d3b0*/  @P0 IMAD.X R137, R132, 0x1, R179, P1 ;  /* 0x0000000184890824 */ /* 0x004fe200008e06b3 */
        /* <DEDUP_REMOVED lines=21> */
.L_x_3768:
[----:B------:R-:W-:Y:S05]  /*d510*/  BSYNC B0 ;  /* 0x0000000000007941 */ /* 0x000fea0003800000 */
.L_x_3767:
        /* <DEDUP_REMOVED lines=27> */
.L_x_3889:
[----:B-12---:R-:W-:Y:S01]  /*d6d0*/  FMNMX.FTZ R132, R132, R0, !PT ;  /* 0x0000000084847209 */ /* 0x006fe20007810000 */
[----:B------:R-:W-:-:S05]  /*d6e0*/  BRA.DIV ~URZ, `(.L_x_3773) ;  /* 0x0000cd327f007947 */ /* 0x000fca000b800000 */
[----:B------:R-:W1:Y:S02]  /*d6f0*/  SHFL.BFLY PT, R0, R132, 0x1, 0x1f ;  /* 0x0c201f0084007f89 */ /* 0x000e6400000e0000 */
[----:B-1----:R-:W-:Y:S02]  /*d700*/  FMNMX.FTZ R134, R132, R0, !PT ;  /* 0x0000000084867209 */ /* 0x002fe40007810000 */
[----:B------:R-:W1:Y:S02]  /*d710*/  SHFL.BFLY PT, R0, R136, 0x2, 0x1f ;  /* 0x0c401f0088007f89 */ /* 0x000e6400000e0000 */
[----:B-1----:R-:W-:Y:S05]  /*d720*/  FMNMX.FTZ R132, R136, R0, !PT ;  /* 0x0000000088847209 */ /* 0x002fea0007810000 */
[----:B------:R1:W2:Y:S02]  /*d730*/  SHFL.BFLY PT, R0, R132, 0x1, 0x1f ;  /* 0x0c201f0084007f89 */ /* 0x0002a400000e0000 */
.L_x_3890:
[----:B------:R-:W3:Y:S01]  /*d740*/  LDL.LU R137, [R1+0x60] ;  /* 0x0000600001897983 */ /* 0x000ee20000300800 */
[----:B--2---:R-:W-:Y:S01]  /*d750*/  FMNMX.FTZ R3, R0, R132, !PT ;  /* 0x0000008400037209 */ /* 0x004fe20007810000 */
[C---:B-1----:R-:W-:Y:S01]  /*d760*/  FMUL.FTZ R132, R134.reuse, c[0x0][0x2d0] ;  /* 0x0000b40086847a20 */ /* 0x042fe20000410000 */
[----:B------:R-:W-:Y:S01]  /*d770*/  WARPSYNC 0xffffffff ;  /* 0xffffffff00007948 */ /* 0x000fe20003800000 */
[----:B------:R-:W2:Y:S01]  /*d780*/  LDL.LU R139, [R1+0x5c] ;  /* 0x00005c00018b7983 */ /* 0x000ea20000300800 */
        /* <DEDUP_REMOVED lines=16> */
[----:B------:R-:W1:Y:S10]  /*d890*/  MUFU.EX2 R8, R135 ;  /* 0x0000008700087308 */ /* 0x000e740000000800 */
[----:B------:R-:W-:Y:S10]  /*d8a0*/  MUFU.EX2 R13, R5 ;  /* 0x00000005000d7308 */ /* 0x000ff40000000800 */
[----:B------:R4:W5:Y:S10]  /*d8b0*/  MUFU.EX2 R12, R4 ;  /* 0x00000004000c7308 */ /* 0x0009740000000800 */
[----:B------:R-:W-:Y:S01]  /*d8c0*/  MUFU.EX2 R132, R132 ;  /* 0x0000008400847308 */ /* 0x000fe20000000800 */
[----:B----4-:R-:W-:Y:S04]  /*d8d0*/  FMUL.FTZ R4, R3, c[0x0][0x2d0] ;  /* 0x0000b40003047a20 */ /* 0x010fe80000410000 */
        /* <DEDUP_REMOVED lines=10> */
[----:B------:R-:W-:Y:S01]  /*d980*/  FFMA.FTZ R182, R22, c[0x0][0x2d0], -R4 ;  /* 0x0000b40016b67a23 */ /* 0x000fe20000010804 */
[----:B-1----:R-:W-:Y:S01]  /*d990*/  F2FP.PACK_AB R136, R8, R9 ;  /* 0x000000090888723e */ /* 0x002fe200000000ff */
[----:B------:R-:W-:Y:S01]  /*d9a0*/  FMUL.FTZ R25, R2, R141 ;  /* 0x0000008d02197220 */ /* 0x000fe20000410000 */
[----:B-----5:R-:W-:Y:S01]  /*d9b0*/  F2FP.PACK_AB R138, R12, R13 ;  /* 0x0000000d0c8a723e */ /* 0x020fe200000000ff */
[C---:B------:R-:W-:Y:S02]  /*d9c0*/  FMUL.FTZ R17, R2.reuse, R149 ;  /* 0x0000009502117220 */ /* 0x040fe40000410000 */
        /* <DEDUP_REMOVED lines=53> */
[C---:B---3--:R-:W-:Y:S02]  /*dd20*/  FFMA.FTZ R0, R2.reuse, R137, R9 ;  /* 0x0000008902007223 */ /* 0x048fe40000010009 */
[C---:B------:R-:W-:Y:S01]  /*dd30*/  FMUL.FTZ R9, R2.reuse, R157 ;  /* 0x0000009d02097220 */ /* 0x040fe20000410000 */
[----:B------:R-:W-:Y:S01]  /*dd40*/  MOV R157, R20 ;  /* 0x00000014009d7202 */ /* 0x000fe20000000f00 */
[----:B------:R-:W-:Y:S01]  /*dd50*/  FMUL.FTZ R20, R2, R144 ;  /* 0x0000009002147220 */ /* 0x000fe20000410000 */
[----:B------:R-:W-:Y:S01]  /*dd60*/  MUFU.EX2 R137, R6 ;  /* 0x0000000600897308 */ /* 0x000fe20000000800 */
[----:B------:R-:W3:Y:S01]  /*dd70*/  LDL R144, [R1+0x10] ;  /* 0x0000100001907983 */ /* 0x000ee20000100800 */
[----:B------:R-:W-:Y:S02]  /*dd80*/  FADD.FTZ R5, R8, R0 ;  /* 0x0000000008057221 */ /* 0x000fe40000010000 */
[----:B------:R-:W-:Y:S02]  /*dd90*/  FADD.FTZ R0, -R3, R133 ;  /* 0x0000008503007221 */ /* 0x000fe40000010100 */
[----:B------:R-:W-:Y:S02]  /*dda0*/  FADD.FTZ R5, R13, R5 ;  /* 0x000000050d057221 */ /* 0x000fe40000010000 */
[----:B------:R-:W-:Y:S02]  /*ddb0*/  FMUL.FTZ R0, R0, c[0x0][0x2d0] ;  /* 0x0000b40000007a20 */ /* 0x000fe40000410000 */
[----:B------:R-:W-:Y:S02]  /*ddc0*/  FADD.FTZ R180, R12, R5 ;  /* 0x000000050cb47221 */ /* 0x000fe40000010000 */
[C---:B------:R-:W-:Y:S01]  /*ddd0*/  FMUL.FTZ R5, R2.reuse, R161 ;  /* 0x000000a102057220 */ /* 0x040fe20000410000 */
[----:B------:R-:W-:Y:S01]  /*dde0*/  MOV R161, R24 ;  /* 0x0000001800a17202 */ /* 0x000fe20000000f00 */
[----:B------:R-:W1:Y:S01]  /*ddf0*/  MUFU.EX2 R0, R0 ;  /* 0x0000000000007308 */ /* 0x000e620000000800 */
[----:B------:R-:W-:Y:S02]  /*de00*/  FMUL.FTZ R24, R2, R140 ;  /* 0x0000008c02187220 */ /* 0x000fe40000410000 */
[----:B------:R-:W-:Y:S02]  /*de10*/  FFMA.FTZ R133, R10, c[0x0][0x2d0], -R4 ;  /* 0x0000b4000a857a23 */ /* 0x000fe40000010804 */
[C---:B------:R-:W-:Y:S02]  /*de20*/  FMUL.FTZ R12, R2.reuse, R152 ;  /* 0x00000098020c7220 */ /* 0x040fe40000410000 */
[C---:B------:R-:W-:Y:S02]  /*de30*/  FMUL.FTZ R13, R2.reuse, R153 ;  /* 0x00000099020d7220 */ /* 0x040fe40000410000 */
[C---:B------:R-:W-:Y:S01]  /*de40*/  FMUL.FTZ R4, R2.reuse, R160 ;  /* 0x000000a002047220 */ /* 0x040fe20000410000 */
[----:B------:R-:W-:Y:S01]  /*de50*/  MUFU.EX2 R152, R133 ;  /* 0x0000008500987308 */ /* 0x000fe20000000800 */
[----:B------:R-:W-:Y:S01]  /*de60*/  MOV R160, R16 ;  /* 0x0000001000a07202 */ /* 0x000fe20000000f00 */
[C---:B------:R-:W-:Y:S02]  /*de70*/  FMUL.FTZ R16, R2.reuse, R148 ;  /* 0x0000009402107220 */ /* 0x040fe40000410000 */
[C---:B------:R-:W-:Y:S01]  /*de80*/  FMUL.FTZ R8, R2.reuse, R156 ;  /* 0x0000009c02087220 */ /* 0x040fe20000410000 */
[----:B------:R-:W-:Y:S01]  /*de90*/  MOV R156, R21 ;  /* 0x00000015009c7202 */ /* 0x000fe20000000f00 */
[----:B------:R-:W-:Y:S01]  /*dea0*/  FMUL.FTZ R21, R2, R145 ;  /* 0x0000009102157220 */ /* 0x000fe20000410000 */
[----:B------:R-:W-:Y:S02]  /*deb0*/  MOV R145, R157 ;  /* 0x0000009d00917202 */ /* 0x000fe40000000f00 */
[----:B------:R-:W-:Y:S01]  /*dec0*/  MOV R157, R156 ;  /* 0x0000009c009d7202 */ /* 0x000fe20000000f00 */
[----:B------:R-:W4:Y:S01]  /*ded0*/  MUFU.EX2 R153, R135 ;  /* 0x0000008700997308 */ /* 0x000f220000000800 */
[----:B------:R-:W-:Y:S02]  /*dee0*/  MOV R156, R161 ;  /* 0x000000a1009c7202 */ /* 0x000fe40000000f00 */
[----:B------:R-:W-:Y:S01]  /*def0*/  MOV R161, R160 ;  /* 0x000000a000a17202 */ /* 0x000fe20000000f00 */
[C---:B-1----:R-:W-:Y:S02]  /*df00*/  FMUL.FTZ R26, R0.reuse, R142 ;  /* 0x0000008e001a7220 */ /* 0x042fe40000410000 */
[C---:B------:R-:W-:Y:S02]  /*df10*/  FMUL.FTZ R27, R0.reuse, R143 ;  /* 0x0000008f001b7220 */ /* 0x040fe40000410000 */
[----:B------:R-:W1:Y:S01]  /*df20*/  LDSM.16.MT88.4 R140, [R243] ;  /* 0x00000000f38c783b */ /* 0x000e620000004200 */
[C---:B--2---:R-:W-:Y:S01]  /*df30*/  FFMA.FTZ R148, R0.reuse, R139, R137 ;  /* 0x0000008b00947223 */ /* 0x044fe20000010089 */
[----:B------:R-:W-:Y:S01]  /*df40*/  F2FP.PACK_AB R137, R149, R137 ;  /* 0x000000899589723e */ /* 0x000fe200000000ff */
        /* <DEDUP_REMOVED lines=9> */
[----:B----4-:R-:W-:Y:S01]  /*dfe0*/  F2FP.PACK_AB R139, R153, R152 ;  /* 0x00000098998b723e */ /* 0x010fe200000000ff */
        /* <DEDUP_REMOVED lines=41> */
[C---:B------:R-:W-:Y:S01]  /*e280*/  FMUL.FTZ R86, R0.reuse, R86 ;  /* 0x0000005600567220 */ /* 0x040fe20000410000 */
[C---:B-1----:R-:W-:Y:S02]  /*e290*/  HMMA.16816.F32 R12, R136.reuse, R140, R12 ;  /* 0x0000008c880c723c */ /* 0x042fe4000000180c */
[----:B------:R-:W1:Y:S01]  /*e2a0*/  MUFU.EX2 R179, R181 ;  /* 0x000000b500b37308 */ /* 0x000e620000000800 */
[C---:B------:R-:W-:Y:S02]  /*e2b0*/  FMUL.FTZ R87, R0.reuse, R87 ;  /* 0x0000005700577220 */ /* 0x040fe40000410000 */
[C---:B------:R-:W-:Y:S02]  /*e2c0*/  FMUL.FTZ R90, R0.reuse, R90 ;  /* 0x0000005a005a7220 */ /* 0x040fe40000410000 */
[C---:B------:R-:W-:Y:S01]  /*e2d0*/  FMUL.FTZ R91, R0.reuse, R91 ;  /* 0x0000005b005b7220 */ /* 0x040fe20000410000 */
[C---:B------:R-:W-:Y:S01]  /*e2e0*/  HMMA.16816.F32 R16, R136.reuse, R142, R16 ;  /* 0x0000008e8810723c */ /* 0x040fe20000001810 */
[----:B------:R-:W4:Y:S03]  /*e2f0*/  LDSM.16.MT88.4 R140, [R244] ;  /* 0x00000000f48c783b */ /* 0x000f260000004200 */
[C---:B------:R-:W-:Y:S01]  /*e300*/  FMUL.FTZ R94, R0.reuse, R94 ;  /* 0x0000005e005e7220 */ /* 0x040fe20000410000 */
[----:B------:R5:W-:Y:S01]  /*e310*/  MUFU.EX2 R176, R183 ;  /* 0x000000b700b07308 */ /* 0x000be20000000800 */
[C---:B------:R-:W-:Y:S02]  /*e320*/  FMUL.FTZ R95, R0.reuse, R95 ;  /* 0x0000005f005f7220 */ /* 0x040fe40000410000 */
[C---:B------:R-:W-:Y:S01]  /*e330*/  FMUL.FTZ R98, R0.reuse, R98 ;  /* 0x0000006200627220 */ /* 0x040fe20000410000 */
[----:B--2---:R-:W-:Y:S03]  /*e340*/  MOV R182, R160 ;  /* 0x000000a000b67202 */ /* 0x004fe60000000f00 */
[C---:B------:R-:W-:Y:S02]  /*e350*/  FMUL.FTZ R99, R0.reuse, R99 ;  /* 0x0000006300637220 */ /* 0x040fe40000410000 */
[C---:B------:R-:W-:Y:S02]  /*e360*/  FMUL.FTZ R102, R0.reuse, R102 ;  /* 0x0000006600667220 */ /* 0x040fe40000410000 */
[C---:B------:R-:W-:Y:S02]  /*e370*/  FMUL.FTZ R103, R0.reuse, R103 ;  /* 0x0000006700677220 */ /* 0x040fe40000410000 */
[C---:B------:R-:W-:Y:S01]  /*e380*/  FMUL.FTZ R106, R0.reuse, R106 ;  /* 0x0000006a006a7220 */ /* 0x040fe20000410000 */
[----:B-1----:R-:W-:Y:S01]  /*e390*/  F2FP.PACK_AB R173, R179, R178 ;  /* 0x000000b2b3ad723e */ /* 0x002fe200000000ff */
[C---:B------:R-:W-:Y:S01]  /*e3a0*/  FMUL.FTZ R107, R0.reuse, R107 ;  /* 0x0000006b006b7220 */ /* 0x040fe20000410000 */
[----:B------:R-:W-:Y:S01]  /*e3b0*/  MOV R181, R155 ;  /* 0x0000009b00b57202 */ /* 0x000fe20000000f00 */
[C---:B------:R-:W-:Y:S02]  /*e3c0*/  FMUL.FTZ R110, R0.reuse, R110 ;  /* 0x0000006e006e7220 */ /* 0x040fe40000410000 */
[C---:B------:R-:W-:Y:S02]  /*e3d0*/  FMUL.FTZ R111, R0.reuse, R111 ;  /* 0x0000006f006f7220 */ /* 0x040fe40000410000 */
[C---:B------:R-:W-:Y:S02]  /*e3e0*/  FMUL.FTZ R114, R0.reuse, R114 ;  /* 0x0000007200727220 */ /* 0x040fe40000410000 */
[C---:B------:R-:W-:Y:S01]  /*e3f0*/  FMUL.FTZ R115, R0.reuse, R115 ;  /* 0x0000007300737220 */ /* 0x040fe20000410000 */
[----:B-----5:R-:W-:Y:S01]  /*e400*/  MOV R183, R154 ;  /* 0x0000009a00b77202 */ /* 0x020fe20000000f00 */
[C---:B------:R-:W-:Y:S02]  /*e410*/  FMUL.FTZ R118, R0.reuse, R118 ;  /* 0x0000007600767220 */ /* 0x040fe40000410000 */
[C---:B------:R-:W-:Y:S02]  /*e420*/  FMUL.FTZ R119, R0.reuse, R119 ;  /* 0x0000007700777220 */ /* 0x040fe40000410000 */
[C---:B------:R-:W-:Y:S02]  /*e430*/  FMUL.FTZ R122, R0.reuse, R122 ;  /* 0x0000007a007a7220 */ /* 0x040fe40000410000 */
[C---:B------:R-:W-:Y:S02]  /*e440*/  FMUL.FTZ R123, R0.reuse, R123 ;  /* 0x0000007b007b7220 */ /* 0x040fe40000410000 */
[C---:B------:R-:W-:Y:S02]  /*e450*/  FMUL.FTZ R126, R0.reuse, R126 ;  /* 0x0000007e007e7220 */ /* 0x040fe40000410000 */
[C---:B------:R-:W-:Y:S01]  /*e460*/  FMUL.FTZ R127, R0.reuse, R127 ;  /* 0x0000007f007f7220 */ /* 0x040fe20000410000 */
[C---:B----4-:R-:W-:Y:S03]  /*e470*/  HMMA.16816.F32 R20, R136.reuse, R140, R20 ;  /* 0x0000008c8814723c */ /* 0x050fe60000001814 */
[C---:B------:R-:W-:Y:S02]  /*e480*/  FMUL.FTZ R130, R0.reuse, R130 ;  /* 0x0000008200827220 */ /* 0x040fe40000410000 */
[----:B------:R-:W-:Y:S02]  /*e490*/  FMUL.FTZ R131, R0, R131 ;  /* 0x0000008300837220 */ /* 0x000fe40000410000 */
[----:B------:R-:W-:Y:S01]  /*e4a0*/  FADD.FTZ R0, R133, R180 ;  /* 0x000000b485007221 */ /* 0x000fe20000010000 */
[C---:B------:R-:W-:Y:S04]  /*e4b0*/  HMMA.16816.F32 R24, R136.reuse, R142, R24 ;  /* 0x0000008e8818723c */ /* 0x040fe80000001818 */
[----:B------:R-:W-:Y:S01]  /*e4c0*/  FADD.FTZ R0, R2, R0 ;  /* 0x0000000002007221 */ /* 0x000fe20000010000 */
[----:B------:R-:W-:Y:S01]  /*e4d0*/  MOV R180, R146 ;  /* 0x0000009200b47202 */ /* 0x000fe20000000f00 */
[----:B---3--:R1:W2:Y:S02]  /*e4e0*/  LDSM.16.MT88.4 R140, [R144] ;  /* 0x00000000908c783b */ /* 0x0082a40000004200 */
[----:B-1----:R-:W1:Y:S10]  /*e4f0*/  MUFU.EX2 R144, R177 ;  /* 0x000000b100907308 */ /* 0x002e740000000800 */
[----:B------:R-:W3:Y:S01]  /*e500*/  MUFU.EX2 R177, R161 ;  /* 0x000000a100b17308 */ /* 0x000ee20000000800 */
[C---:B--2---:R-:W-:Y:S03]  /*e510*/  HMMA.16816.F32 R28, R136.reuse, R140, R28 ;  /* 0x0000008c881c723c */ /* 0x044fe6000000181c */
[----:B-1----:R-:W-:Y:S05]  /*e520*/  FADD.FTZ R0, R144, R0 ;  /* 0x0000000090007221 */ /* 0x002fea0000010000 */
[C---:B------:R-:W-:Y:S01]  /*e530*/  HMMA.16816.F32 R32, R136.reuse, R142, R32 ;  /* 0x0000008e8820723c */ /* 0x040fe20000001820 */
[----:B------:R-:W1:Y:S03]  /*e540*/  LDSM.16.MT88.4 R140, [R243+0x1800] ;  /* 0x00180000f38c783b */ /* 0x000e660000004200 */
[----:B------:R-:W-:Y:S01]  /*e550*/  FADD.FTZ R0, R135, R0 ;  /* 0x0000000087007221 */ /* 0x000fe20000010000 */
[----:B---3--:R-:W-:Y:S03]  /*e560*/  F2FP.PACK_AB R175, R177, R176 ;  /* 0x000000b0b1af723e */ /* 0x008fe600000000ff */
        /* <DEDUP_REMOVED lines=35> */
[----:B------:R-:W1:Y:S06]  /*e7a0*/  LDSM.16.MT88.4 R140, [R243+0x800] ;  /* 0x00080000f38c783b */ /* 0x000e6c0000004200 */
[----:B------:R-:W-:Y:S02]  /*e7b0*/  F2FP.PACK_AB R138, R135, R144 ;  /* 0x00000090878a723e */ /* 0x000fe400000000ff */
[----:B------:R-:W2:Y:S01]  /*e7c0*/  LDSM.16.MT88.4 R144, [R245+0x800] ;  /* 0x00080000f590783b */ /* 0x000ea20000004200 */
[----:B------:R-:W3:Y:S02]  /*e7d0*/  MUFU.EX2 R135, R156 ;  /* 0x0000009c00877308 */ /* 0x000ee40000000800 */
[----:B------:R-:W-:Y:S02]  /*e7e0*/  F2FP.PACK_AB R136, R2, R133 ;  /* 0x000000850288723e */ /* 0x000fe400000000ff */
[----:B------:R-:W-:Y:S02]  /*e7f0*/  F2FP.PACK_AB R137, R155, R154 ;  /* 0x0000009a9b89723e */ /* 0x000fe400000000ff */
[----:B------:R-:W-:Y:S04]  /*e800*/  F2FP.PACK_AB R139, R180, R160 ;  /* 0x000000a0b48b723e */ /* 0x000fe800000000ff */
[----:B------:R-:W4:Y:S10]  /*e810*/  MUFU.EX2 R133, R162 ;  /* 0x000000a200857308 */ /* 0x000f340000000800 */
[----:B------:R-:W5:Y:S01]  /*e820*/  MUFU.EX2 R2, R157 ;  /* 0x0000009d00027308 */ /* 0x000f620000000800 */
[----:B---3--:R-:W-:Y:S01]  /*e830*/  F2FP.PACK_AB R174, R132, R135 ;  /* 0x0000008784ae723e */ /* 0x008fe200000000ff */
[C---:B-1----:R-:W-:Y:S03]  /*e840*/  HMMA.16816.F32 R4, R136.reuse, R140, R4 ;  /* 0x0000008c8804723c */ /* 0x042fe60000001804 */
[----:B----4-:R-:W-:Y:S05]  /*e850*/  FADD.FTZ R0, R133, R0 ;  /* 0x0000000085007221 */ /* 0x010fea0000010000 */
[C---:B------:R-:W-:Y:S01]  /*e860*/  HMMA.16816.F32 R8, R136.reuse, R142, R8 ;  /* 0x0000008e8808723c */ /* 0x040fe20000001808 */
[----:B------:R-:W1:Y:S03]  /*e870*/  LDSM.16.MT88.4 R140, [R244+0x800] ;  /* 0x00080000f48c783b */ /* 0x000e660000004200 */
[C---:B-----5:R-:W-:Y:S01]  /*e880*/  F2FP.PACK_AB R172, R2.reuse, R133 ;  /* 0x0000008502ac723e */ /* 0x060fe200000000ff */
[----:B------:R-:W-:Y:S03]  /*e890*/  FADD.FTZ R0, R2, R0 ;  /* 0x0000000002007221 */ /* 0x000fe60000010000 */
[C---:B--2---:R-:W-:Y:S01]  /*e8a0*/  HMMA.16816.F32 R12, R136.reuse, R144, R12 ;  /* 0x00000090880c723c */ /* 0x044fe2000000180c */
[----:B------:R-:W-:Y:S03]  /*e8b0*/  LDSM.16.MT88.4 R156, [R243+0x1000] ;  /* 0x00100000f39c783b */ /* 0x000fe60000004200 */
[----:B------:R-:W-:Y:S02]  /*e8c0*/  FADD.FTZ R2, R149, R148 ;  /* 0x0000009495027221 */ /* 0x000fe40000010000 */
[----:B------:R-:W-:Y:S02]  /*e8d0*/  FADD.FTZ R0, R135, R0 ;  /* 0x0000000087007221 */ /* 0x000fe40000010000 */
[C---:B------:R-:W-:Y:S01]  /*e8e0*/  HMMA.16816.F32 R16, R136.reuse, R146, R16 ;  /* 0x000000928810723c */ /* 0x040fe20000001810 */
[----:B------:R-:W2:Y:S03]  /*e8f0*/  LDSM.16.MT88.4 R144, [R246+0x800] ;  /* 0x00080000f690783b */ /* 0x000ea60000004200 */
[----:B------:R-:W-:Y:S05]  /*e900*/  FADD.FTZ R0, R132, R0 ;  /* 0x0000000084007221 */ /* 0x000fea0000010000 */
[----:B------:R-:W-:Y:S08]  /*e910*/  LDSM.16.MT88.4 R148, [R245+0x1000] ;  /* 0x00100000f594783b */ /* 0x000ff00000004200 */
[----:B------:R3:W-:Y:S01]  /*e920*/  STL [R1+0x60], R0 ;  /* 0x0000600001007387 */ /* 0x0007e20000100800 */
[C---:B-1----:R-:W-:Y:S08]  /*e930*/  HMMA.16816.F32 R20, R136.reuse, R140, R20 ;  /* 0x0000008c8814723c */ /* 0x042ff00000001814 */
[C---:B------:R-:W-:Y:S01]  /*e940*/  HMMA.16816.F32 R24, R136.reuse, R142, R24 ;  /* 0x0000008e8818723c */ /* 0x040fe20000001818 */
[----:B------:R-:W1:Y:S07]  /*e950*/  LDSM.16.MT88.4 R140, [R243+0x2000] ;  /* 0x00200000f38c783b */ /* 0x000e6e0000004200 */
[C---:B--2---:R-:W-:Y:S04]  /*e960*/  HMMA.16816.F32 R28, R136.reuse, R144, R28 ;  /* 0x00000090881c723c */ /* 0x044fe8000000181c */
[----:B---3--:R-:W-:Y:S04]  /*e970*/  FADD.FTZ R0, R152, R2 ;  /* 0x0000000298007221 */ /* 0x008fe80000010000 */
        /* <DEDUP_REMOVED lines=38> */
[----:B------:R-:W3:Y:S02]  /*ebe0*/  LDL.LU R133, [R1+0x38] ;  /* 0x0000380001857983 */ /* 0x000ee40000300800 */
[----:B------:R-:W-:Y:S01]  /*ebf0*/  MOV R139, R153 ;  /* 0x00000099008b7202 */ /* 0x000fe20000000f00 */
[C---:B------:R-:W-:Y:S01]  /*ec00*/  HMMA.16816.F32 R160, R172.reuse, R156, R4 ;  /* 0x0000009caca0723c */ /* 0x040fe20000001804 */
[----:B------:R-:W4:Y:S04]  /*ec10*/  LDSM.16.MT88.4 R4, [R246+0x1000] ;  /* 0x00100000f604783b */ /* 0x000f280000004200 */
[----:B------:R-:W-:Y:S03]  /*ec20*/  FADD.FTZ R0, R139, R0 ;  /* 0x000000008b007221 */ /* 0x000fe60000010000 */
[C---:B------:R-:W-:Y:S01]  /*ec30*/  HMMA.16816.F32 R156, R172.reuse, R158, R8 ;  /* 0x0000009eac9c723c */ /* 0x040fe20000001808 */
[----:B------:R-:W5:Y:S03]  /*ec40*/  LDSM.16.MT88.4 R8, [R243+0x2800] ;  /* 0x00280000f308783b */ /* 0x000f660000004200 */
[----:B------:R-:W-:Y:S04]  /*ec50*/  FADD.FTZ R0, R183, R0 ;  /* 0x00000000b7007221 */ /* 0x000fe80000010000 */
[C---:B------:R-:W-:Y:S01]  /*ec60*/  HMMA.16816.F32 R152, R172.reuse, R148, R12 ;  /* 0x00000094ac98723c */ /* 0x040fe2000000180c */
[----:B------:R-:W5:Y:S03]  /*ec70*/  LDSM.16.MT88.4 R12, [R245+0x2800] ;  /* 0x00280000f50c783b */ /* 0x000f660000004200 */
[----:B------:R-:W-:Y:S04]  /*ec80*/  FADD.FTZ R0, R181, R0 ;  /* 0x00000000b5007221 */ /* 0x000fe80000010000 */
[C---:B------:R-:W-:Y:S04]  /*ec90*/  HMMA.16816.F32 R148, R172.reuse, R150, R16 ;  /* 0x00000096ac94723c */ /* 0x040fe80000001810 */
[----:B------:R-:W-:Y:S04]  /*eca0*/  FADD.FTZ R0, R182, R0 ;  /* 0x00000000b6007221 */ /* 0x000fe80000010000 */
[C---:B-1----:R-:W-:Y:S04]  /*ecb0*/  HMMA.16816.F32 R144, R172.reuse, R140, R20 ;  /* 0x0000008cac90723c */ /* 0x042fe80000001814 */
[----:B------:R-:W-:Y:S04]  /*ecc0*/  FADD.FTZ R0, R180, R0 ;  /* 0x00000000b4007221 */ /* 0x000fe80000010000 */
[C---:B------:R-:W-:Y:S04]  /*ecd0*/  HMMA.16816.F32 R140, R172.reuse, R142, R24 ;  /* 0x0000008eac8c723c */ /* 0x040fe80000001818 */
[----:B------:R-:W-:Y:S04]  /*ece0*/  FADD.FTZ R0, R178, R0 ;  /* 0x00000000b2007221 */ /* 0x000fe80000010000 */
[C---:B----4-:R-:W-:Y:S04]  /*ecf0*/  HMMA.16816.F32 R28, R172.reuse, R4, R28 ;  /* 0x00000004ac1c723c */ /* 0x050fe8000000181c */
[----:B------:R-:W-:Y:S04]  /*ed00*/  FADD.FTZ R0, R179, R0 ;  /* 0x00000000b3007221 */ /* 0x000fe80000010000 */
[C---:B------:R-:W-:Y:S01]  /*ed10*/  HMMA.16816.F32 R32, R172.reuse, R6, R32 ;  /* 0x00000006ac20723c */ /* 0x040fe20000001820 */
[----:B------:R-:W1:Y:S03]  /*ed20*/  LDSM.16.MT88.4 R4, [R244+0x2800] ;  /* 0x00280000f404783b */ /* 0x000e660000004200 */
[----:B------:R-:W-:Y:S04]  /*ed30*/  FADD.FTZ R2, R176, R0 ;  /* 0x00000000b0027221 */ /* 0x000fe80000010000 */
[C---:B-----5:R-:W-:Y:S04]  /*ed40*/  HMMA.16816.F32 R36, R172.reuse, R8, R36 ;  /* 0x00000008ac24723c */ /* 0x060fe80000001824 */
[----:B------:R-:W-:Y:S04]  /*ed50*/  FADD.FTZ R2, R177, R2 ;  /* 0x00000002b1027221 */ /* 0x000fe80000010000 */
[C---:B------:R-:W-:Y:S01]  /*ed60*/  HMMA.16816.F32 R40, R172.reuse, R10, R40 ;  /* 0x0000000aac28723c */ /* 0x040fe20000001828 */
[----:B------:R-:W4:Y:S07]  /*ed70*/  LDSM.16.MT88.4 R8, [R246+0x2800] ;  /* 0x00280000f608783b */ /* 0x000f2e0000004200 */
[C---:B------:R-:W-:Y:S08]  /*ed80*/  HMMA.16816.F32 R44, R172.reuse, R12, R44 ;  /* 0x0000000cac2c723c */ /* 0x040ff0000000182c */
[C---:B------:R-:W-:Y:S01]  /*ed90*/  HMMA.16816.F32 R48, R172.reuse, R14, R48 ;  /* 0x0000000eac30723c */ /* 0x040fe20000001830 */
[----:B------:R-:W5:Y:S07]  /*eda0*/  LDSM.16.MT88.4 R12, [R243+0x4000] ;  /* 0x00400000f30c783b */ /* 0x000f6e0000004200 */
[C---:B-1----:R-:W-:Y:S08]  /*edb0*/  HMMA.16816.F32 R52, R172.reuse, R4, R52 ;  /* 0x00000004ac34723c */ /* 0x042ff00000001834 */
[C---:B------:R-:W-:Y:S01]  /*edc0*/  HMMA.16816.F32 R56, R172.reuse, R6, R56 ;  /* 0x00000006ac38723c */ /* 0x040fe20000001838 */
[----:B------:R-:W1:Y:S07]  /*edd0*/  LDSM.16.MT88.4 R4, [R245+0x4000] ;  /* 0x00400000f504783b */ /* 0x000e6e0000004200 */
[C---:B----4-:R-:W-:Y:S08]  /*ede0*/  HMMA.16816.F32 R60, R172.reuse, R8, R60 ;  /* 0x00000008ac3c723c */ /* 0x050ff0000000183c */
[C---:B------:R-:W-:Y:S01]  /*edf0*/  HMMA.16816.F32 R64, R172.reuse, R10, R64 ;  /* 0x0000000aac40723c */ /* 0x040fe20000001840 */
[----:B------:R-:W4:Y:S07]  /*ee00*/  LDSM.16.MT88.4 R8, [R244+0x4000] ;  /* 0x00400000f408783b */ /* 0x000f2e0000004200 */
[C---:B-----5:R-:W-:Y:S08]  /*ee10*/  HMMA.16816.F32 R68, R172.reuse, R12, R68 ;  /* 0x0000000cac44723c */ /* 0x060ff00000001844 */
        /* <DEDUP_REMOVED lines=15> */
[C---:B------:R-:W-:Y:S08]  /*ef10*/  HMMA.16816.F32 R112, R172.reuse, R10, R112 ;  /* 0x0000000aac70723c */ /* 0x040ff00000001870 */
[C---:B-----5:R-:W-:Y:S08]  /*ef20*/  HMMA.16816.F32 R116, R172.reuse, R12, R116 ;  /* 0x0000000cac74723c */ /* 0x060ff00000001874 */
[C---:B------:R-:W-:Y:S08]  /*ef30*/  HMMA.16816.F32 R120, R172.reuse, R14, R120 ;  /* 0x0000000eac78723c */ /* 0x040ff00000001878 */
[C---:B-1----:R-:W-:Y:S08]  /*ef40*/  HMMA.16816.F32 R124, R172.reuse, R4, R124 ;  /* 0x00000004ac7c723c */ /* 0x042ff0000000187c */
[----:B------:R-:W-:Y:S04]  /*ef50*/  HMMA.16816.F32 R128, R172, R6, R128 ;  /* 0x00000006ac80723c */ /* 0x000fe80000001880 */
[C---:B---3--:R-:W-:Y:S02]  /*ef60*/  IADD3 R0, R133.reuse, -0x1, RZ ;  /* 0xffffffff85007810 */ /* 0x048fe40007ffe0ff */
[----:B--2---:R-:W-:Y:S02]  /*ef70*/  ISETP.GT.AND P0, PT, R133, R136, PT ;  /* 0x000000888500720c */ /* 0x004fe40003f04270 */
[----:B------:R-:W-:Y:S01]  /*ef80*/  MOV R133, R3 ;  /* 0x0000000300857202 */ /* 0x000fe20000000f00 */
[----:B------:R1:W-:Y:S04]  /*ef90*/  STL [R1+0x38], R0 ;  /* 0x0000380001007387 */ /* 0x0003e80000100800 */
[----:B------:R1:W-:Y:S06]  /*efa0*/  STL [R1+0x5c], R2 ;  /* 0x00005c0201007387 */ /* 0x0003ec0000100800 */
[----:B-1----:R-:W-:-:S05]  /*efb0*/  @P0 BRA `(.L_x_3774) ;  /* 0xffffcdc000000947 */ /* 0x002fca000383ffff */
.L_x_3761:
[----:B------:R-:W2:Y:S04]  /*efc0*/  LDL R2, [R1+0x70] ;  /* 0x0000700001027983 */ /* 0x000ea80000100800 */
[----:B------:R-:W2:Y:S02]  /*efd0*/  LDL R0, [R1+0x38] ;  /* 0x0000380001007983 */ /* 0x000ea40000100800 */
[----:B--2---:R-:W-:-:S13]  /*efe0*/  ISETP.GE.AND P0, PT, R0, R2, PT ;  /* 0x000000020000720c */ /* 0x004fda0003f06270 */
[----:B------:R-:W-:Y:S05]  /*eff0*/  @!P0 BRA `(.L_x_3775) ;  /* 0x00003cd000008947 */ /* 0x000fea0003800000 */
[----:B------:R-:W-:Y:S02]  /*f000*/  MOV R136, R133 ;  /* 0x0000008500887202 */ /* 0x000fe40000000f00 */
[----:B------:R-:W-:Y:S02]  /*f010*/  MOV R135, R134 ;  /* 0x0000008600877202 */ /* 0x000fe40000000f00 */
.L_x_3797:
        /* <DEDUP_REMOVED lines=30> */
.L_x_3891:
        /* <DEDUP_REMOVED lines=39> */
.L_x_3892:
        /* <DEDUP_REMOVED lines=24> */
.L_x_3778:
[----:B------:R-:W-:Y:S05]  /*f5f0*/  BSYNC B0 ;  /* 0x0000000000007941 */ /* 0x000fea0003800000 */
.L_x_3777:
[----:B------:R-:W0:Y:S01]  /*f600*/  LDGDEPBAR ;  /* 0x00000000000079af */ /* 0x000e220000000000 */
[----:B------:R-:W-:Y:S01]  /*f610*/  WARPSYNC 0xffffffff ;  /* 0xffffffff00007948 */ /* 0x000fe20003800000 */
[C---:B-12---:R-:W-:Y:S01]  /*f620*/  HMMA.16816.F32 R4, R164.reuse, R8, RZ ;  /* 0x00000008a404723c */ /* 0x046fe200000018ff */
[----:B------:R-:W-:Y:S03]  /*f630*/  BSSY B0, `(.L_x_3780) ;  /* 0x00000f8000007945 */ /* 0x000fe60003800000 */
[----:B------:R-:W2:Y:S04]  /*f640*/  LDL R2, [R1+0x38] ;  /* 0x0000380001027983 */ /* 0x000ea80000100800 */
[C---:B------:R-:W-:Y:S02]  /*f650*/  HMMA.16816.F32 R8, R164.reuse, R10, RZ ;  /* 0x0000000aa408723c */ /* 0x040fe400000018ff */
[----:B------:R-:W3:Y:S06]  /*f660*/  LDL R0, [R1] ;  /* 0x0000000001007983 */ /* 0x000eec0000100800 */
[C---:B------:R-:W-:Y:S01]  /*f670*/  HMMA.16816.F32 R12, R164.reuse, R16, RZ ;  /* 0x00000010a40c723c */ /* 0x040fe200000018ff */
        /* <DEDUP_REMOVED lines=157> */
[----:B------:R-:W-:Y:S01]  /*10050*/  IMAD.MOV.U32 R0, RZ, RZ, R2 ;  /* 0x000000ffff007224 */ /* 0x000fe200078e0002 */
[----:B------:R-:W-:Y:S04]  /*10060*/  @P6 SHF.R.U32.HI R0, RZ, c[0x0][0x2c0], R3 ;  /* 0x0000b000ff006a19 */ /* 0x000fe80000011603 */
[C---:B----4-:R-:W-:Y:S04]  /*10070*/  @!P1 IADD3 R3, P0, R0.reuse, R176, RZ ;  /* 0x000000b000039210 */ /* 0x050fe80007f1e0ff */
[----:B-----5:R-:W-:Y:S01]  /*10080*/  @!P1 LEA.HI.X.SX32 R133, R0, R132, 0x1, P0 ;  /* 0x0000008400859211 */ /* 0x020fe200000f0eff */
[----:B------:R-:W-:Y:S01]  /*10090*/  IMAD.MOV R0, RZ, RZ, -R0 ;  /* 0x000000ffff007224 */ /* 0x000fe200078e0a00 */
[C---:B------:R-:W-:Y:S03]  /*100a0*/  @!P1 LEA R132, P0, R3.reuse, c[0x0][0x2a0], 0x2 ;  /* 0x0000a80003849a11 */ /* 0x040fe600078010ff */
[----:B------:R-:W-:Y:S01]  /*100b0*/  IMAD R137, R0, c[0x0][0x2b8], R2 ;  /* 0x0000ae0000897a24 */ /* 0x000fe200078e0202 */
[----:B------:R-:W-:Y:S03]  /*100c0*/  @!P1 LEA.HI.X R133, R3, c[0x0][0x2a4], R133, 0x2, P0 ;  /* 0x0000a90003859a11 */ /* 0x000fe600000f1485 */
[C---:B------:R-:W-:Y:S01]  /*100d0*/  IMAD.WIDE.U32 R2, R137.reuse, c[0x0][0x1e0], RZ ;  /* 0x0000780089027a25 */ /* 0x040fe200078e00ff */
[----:B------:R-:W-:Y:S01]  /*100e0*/  SHF.R.S32.HI R0, RZ, 0x1f, R137 ;  /* 0x0000001fff007819 */ /* 0x000fe20000011489 */
[----:B------:R-:W2:Y:S04]  /*100f0*/  @!P1 LDG.E R172, [R132.64] ;  /* 0x0000000684ac9981 */ /* 0x000ea8000c1e1900 */
[----:B------:R1:W-:Y:S01]  /*10100*/  STL [R1+0x34], R137 ;  /* 0x0000348901007387 */ /* 0x0003e20000100800 */
[----:B------:R-:W-:Y:S04]  /*10110*/  IMAD R0, R0, c[0x0][0x1e0], RZ ;  /* 0x0000780000007a24 */ /* 0x000fe800078e02ff */
[----:B------:R-:W-:Y:S04]  /*10120*/  IMAD R0, R137, c[0x0][0x1e4], R0 ;  /* 0x0000790089007a24 */ /* 0x000fe800078e0200 */
[----:B------:R-:W-:Y:S01]  /*10130*/  IMAD.IADD R3, R3, 0x1, R0 ;  /* 0x0000000103037824 */ /* 0x000fe200078e0200 */
[----:B-1----:R-:W1:Y:S01]  /*10140*/  S2R R137, SR_TID.X ;  /* 0x0000000000897919 */ /* 0x002e620000002100 */
[----:B--2---:R-:W-:Y:S02]  /*10150*/  SHF.R.S32.HI R0, RZ, 0x1f, R172 ;  /* 0x0000001fff007819 */ /* 0x004fe400000114ac */
[----:B------:R-:W-:Y:S01]  /*10160*/  IMAD.WIDE.U32 R2, R172, c[0x0][0x1f0], R2 ;  /* 0x00007c00ac027a25 */ /* 0x000fe200078e0002 */
[----:B------:R2:W-:Y:S03]  /*10170*/  STL [R1+0x30], R172 ;  /* 0x000030ac01007387 */ /* 0x0005e60000100800 */
[----:B------:R-:W-:Y:S01]  /*10180*/  IMAD R132, R0, c[0x0][0x1f0], RZ ;  /* 0x00007c0000847a24 */ /* 0x000fe200078e02ff */
[----:B------:R-:W-:Y:S02]  /*10190*/  IADD3 R0, P0, R138, R2, RZ ;  /* 0x000000028a007210 */ /* 0x000fe40007f1e0ff */
[----:B-1----:R-:W-:Y:S01]  /*101a0*/  SHF.R.S32.HI R138, RZ, 0x1f, R137 ;  /* 0x0000001fff8a7819 */ /* 0x002fe20000011489 */
[----:B------:R-:W-:Y:S03]  /*101b0*/  IMAD R132, R172, c[0x0][0x1f4], R132 ;  /* 0x00007d00ac847a24 */ /* 0x000fe600078e0284 */
[----:B------:R-:W-:Y:S02]  /*101c0*/  LEA.HI R138, R138, R137, RZ, 0x3 ;  /* 0x000000898a8a7211 */ /* 0x000fe400078f18ff */
[----:B------:R-:W-:Y:S02]  /*101d0*/  IADD3.X R2, R134, R3, R132, P0, !PT ;  /* 0x0000000386027210 */ /* 0x000fe400007fe484 */
[----:B------:R-:W-:Y:S02]  /*101e0*/  SHF.R.S32.HI R138, RZ, 0x3, R138 ;  /* 0x00000003ff8a7819 */ /* 0x000fe4000001148a */
[----:B------:R-:W-:Y:S02]  /*101f0*/  LEA R137, P0, R0, c[0x0][0x1c8], 0x1 ;  /* 0x0000720000897a11 */ /* 0x000fe400078008ff */
[----:B------:R-:W-:Y:S02]  /*10200*/  IADD3 R133, -R138, 0x30, RZ ;  /* 0x000000308a857810 */ /* 0x000fe40007ffe1ff */
[----:B------:R-:W-:Y:S02]  /*10210*/  LEA.HI.X R134, R0, c[0x0][0x1cc], R2, 0x1, P0 ;  /* 0x0000730000867a11 */ /* 0x000fe400000f0c02 */
[----:B------:R-:W-:Y:S01]  /*10220*/  ISETP.GE.AND P0, PT, R133, 0x1, PT ;  /* 0x000000018500780c */ /* 0x000fe20003f06270 */
[----:B------:R-:W-:-:S10]  /*10230*/  BRA.DIV ~URZ, `(.L_x_3782) ;  /* 0x0000a4527f007947 */ /* 0x000fd4000b800000 */
[----:B------:R1:W3:Y:S02]  /*10240*/  SHFL.IDX PT, R132, R134, RZ, 0x181f ;  /* 0x00181fff86847589 */ /* 0x0002e400000e0000 */
.L_x_3893:
[----:B------:R-:W-:-:S05]  /*10250*/  BRA.DIV ~URZ, `(.L_x_3783) ;  /* 0x0000a4c27f007947 */ /* 0x000fca000b800000 */
[----:B------:R4:W1:Y:S02]  /*10260*/  SHFL.IDX PT, R0, R137, RZ, 0x181f ;  /* 0x00181fff89007589 */ /* 0x00086400000e0000 */
.L_x_3894:
        /* <DEDUP_REMOVED lines=9> */
[----:B-1---5:R-:W-:Y:S05]  /*10300*/  @P0 IADD3 R138, P1, R0, R138, RZ ;  /* 0x0000008a008a0210 */ /* 0x022fea0007f3e0ff */
[----:B--2---:R-:W-:Y:S01]  /*10310*/  @P0 IMAD.X R139, R132, 0x1, R3, P1 ;  /* 0x00000001848b0824 */ /* 0x004fe200008e0603 */
[----:B----4-:R-:W-:Y:S05]  /*10320*/  @P0 IADD3 R2, P1, R0, R2, RZ ;  /* 0x0000000200020210 */ /* 0x010fea0007f3e0ff */
[----:B---3--:R-:W-:Y:S01]  /*10330*/  @P0 IMAD.X R3, R132, 0x1, R177, P1 ;  /* 0x0000000184030824 */ /* 0x008fe200008e06b1 */
        /* <DEDUP_REMOVED lines=10> */
[----:B------:R1:W-:Y:S01]  /*103e0*/  @P0 LDGSTS.E.BYPASS.LTC128B.128 [R172+0x18880], [R2.64], !P2 ;  /* 0x1888000002ac0fae */ /* 0x0003e2000d101d46 */
[----:B------:R-:W-:Y:S01]  /*103f0*/  ISETP.GE.AND P0, PT, R133, 0x21, PT ;  /* 0x000000218500780c */ /* 0x000fe20003f06270 */
[----:B------:R-:W-:-:S06]  /*10400*/  BRA.DIV ~URZ, `(.L_x_3784) ;  /* 0x0000a3a27f007947 */ /* 0x000fcc000b800000 */
[----:B------:R2:W3:Y:S04]  /*10410*/  SHFL.IDX PT, R132, R134, 0x1, 0x181f ;  /* 0x00381f0086847f89 */ /* 0x0004e800000e0000 */
[----:B------:R2:W4:Y:S02]  /*10420*/  SHFL.IDX PT, R0, R137, 0x1, 0x181f ;  /* 0x00381f0089007f89 */ /* 0x00052400000e0000 */
.L_x_3895:
[----:B-1----:R-:W5:Y:S04]  /*10430*/  LDL R138, [R1+0xc8] ;  /* 0x0000c800018a7983 */ /* 0x002f680000100800 */
        /* <DEDUP_REMOVED lines=8> */
[----:B-----5:R-:W-:Y:S05]  /*104c0*/  @P0 IADD3 R138, P1, R0, R138, RZ ;  /* 0x0000008a008a0210 */ /* 0x020fea0007f3e0ff */
        /* <DEDUP_REMOVED lines=14> */
.L_x_3781:
[----:B------:R-:W-:Y:S05]  /*105b0*/  BSYNC B0 ;  /* 0x0000000000007941 */ /* 0x000fea0003800000 */
.L_x_3780:
        /* <DEDUP_REMOVED lines=19> */
.L_x_3896:
        /* <DEDUP_REMOVED lines=21> */
.L_x_3788:
[----:B------:R-:W-:Y:S04]  /*10840*/  MOV R138, 0x1 ;  /* 0x00000001008a7802 */ /* 0x000fe80000000f00 */
[----:B------:R-:W-:Y:S11]  /*10850*/  ISETP.NE.AND P0, PT, R138, c[0x0][0x32c], PT ;  /* 0x0000cb008a007a0c */ /* 0x000ff60003f05270 */
[----:B------:R-:W-:Y:S02]  /*10860*/  @!UPT UIADD3 URZ, URZ, URZ, URZ ;  /* 0x0000003f3f3ff290 */ /* 0x000fe4000fffe03f */
[----:B------:R-:W-:Y:S05]  /*10870*/  @P0 IMAD.HI.U32 R138, R132, c[0x0][0x330], RZ ;  /* 0x0000cc00848a0a27 */ /* 0x000fea00078e00ff */
[----:B------:R-:W-:Y:S02]  /*10880*/  @P0 SHF.R.U32.HI R132, RZ, c[0x0][0x334], R138 ;  /* 0x0000cd00ff840a19 */ /* 0x000fe4000001168a */
.L_x_3789:
[----:B------:R-:W-:Y:S05]  /*10890*/  BSYNC B0 ;  /* 0x0000000000007941 */ /* 0x000fea0003800000 */
.L_x_3787:
[----:B------:R-:W2:Y:S02]  /*108a0*/  LDL R138, [R1+0x7c] ;  /* 0x00007c00018a7983 */ /* 0x000ea40000100800 */
[----:B--2---:R-:W-:Y:S04]  /*108b0*/  IMAD.IADD R138, R0, 0x1, -R138 ;  /* 0x00000001008a7824 */ /* 0x004fe800078e0a8a */
[----:B------:R-:W-:Y:S05]  /*108c0*/  IMAD R132, R132, c[0x0][0x32c], R138 ;  /* 0x0000cb0084847a24 */ /* 0x000fea00078e028a */
[----:B------:R-:W-:Y:S02]  /*108d0*/  IMNMX R2, R2, R132, !PT ;  /* 0x0000008402027217 */ /* 0x000fe40007800200 */
[----:B------:R-:W-:Y:S04]  /*108e0*/  IADD3 R132, R132, c[0x0][0x32c], RZ ;  /* 0x0000cb0084847a10 */ /* 0x000fe80007ffe0ff */
[----:B------:R-:W-:Y:S02]  /*108f0*/  IMNMX R3, R3, R132, PT ;  /* 0x0000008403037217 */ /* 0x000fe40003800200 */
.L_x_3786:
        /* <DEDUP_REMOVED lines=65> */
.L_x_3897:
        /* <DEDUP_REMOVED lines=21> */
.L_x_3793:
[----:B------:R-:W-:Y:S04]  /*10e60*/  MOV R5, 0x1 ;  /* 0x0000000100057802 */ /* 0x000fe80000000f00 */
[----:B------:R-:W-:Y:S11]  /*10e70*/  ISETP.NE.AND P0, PT, R5, c[0x0][0x32c], PT ;  /* 0x0000cb0005007a0c */ /* 0x000ff60003f05270 */
[----:B------:R-:W-:Y:S02]  /*10e80*/  @!UPT UIADD3 URZ, URZ, URZ, URZ ;  /* 0x0000003f3f3ff290 */ /* 0x000fe4000fffe03f */
[----:B------:R-:W-:Y:S05]  /*10e90*/  @P0 IMAD.HI.U32 R5, R4, c[0x0][0x330], RZ ;  /* 0x0000cc0004050a27 */ /* 0x000fea00078e00ff */
[----:B------:R-:W-:Y:S02]  /*10ea0*/  @P0 SHF.R.U32.HI R4, RZ, c[0x0][0x334], R5 ;  /* 0x0000cd00ff040a19 */ /* 0x000fe40000011605 */
.L_x_3794:
[----:B------:R-:W-:Y:S05]  /*10eb0*/  BSYNC B0 ;  /* 0x0000000000007941 */ /* 0x000fea0003800000 */
.L_x_3792:
[----:B------:R-:W4:Y:S02]  /*10ec0*/  LDL R5, [R1+0x7c] ;  /* 0x00007c0001057983 */ /* 0x000f240000100800 */
[----:B----4-:R-:W-:Y:S04]  /*10ed0*/  IMAD.IADD R0, R0, 0x1, -R5 ;  /* 0x0000000100007824 */ /* 0x010fe800078e0a05 */
[----:B------:R-:W-:Y:S05]  /*10ee0*/  IMAD R0, R4, c[0x0][0x32c], R0 ;  /* 0x0000cb0004007a24 */ /* 0x000fea00078e0200 */
[----:B------:R-:W-:Y:S02]  /*10ef0*/  IMNMX R2, R2, R0, !PT ;  /* 0x0000000002027217 */ /* 0x000fe40007800200 */
[----:B------:R-:W-:Y:S04]  /*10f00*/  IADD3 R0, R0, c[0x0][0x32c], RZ ;  /* 0x0000cb0000007a10 */ /* 0x000fe80007ffe0ff */
[----:B------:R-:W-:Y:S02]  /*10f10*/  IMNMX R3, R3, R0, PT ;  /* 0x0000000003037217 */ /* 0x000fe40003800200 */
.L_x_3791:
        /* <DEDUP_REMOVED lines=69> */
.L_x_3898:
[----:B--2-4-:R-:W-:Y:S01]  /*11370*/  FMNMX.FTZ R132, R132, R0, !PT ;  /* 0x0000000084847209 */ /* 0x014fe20007810000 */
[----:B------:R-:W-:-:S05]  /*11380*/  BRA.DIV ~URZ, `(.L_x_3796) ;  /* 0x000096927f007947 */ /* 0x000fca000b800000 */
[----:B------:R-:W2:Y:S02]  /*11390*/  SHFL.BFLY PT, R0, R132, 0x1, 0x1f ;  /* 0x0c201f0084007f89 */ /* 0x000ea400000e0000 */
[----:B--2---:R-:W-:Y:S02]  /*113a0*/  FMNMX.FTZ R134, R132, R0, !PT ;  /* 0x0000000084867209 */ /* 0x004fe40007810000 */
[----:B------:R-:W2:Y:S02]  /*113b0*/  SHFL.BFLY PT, R0, R4, 0x2, 0x1f ;  /* 0x0c401f0004007f89 */ /* 0x000ea400000e0000 */
[----:B--2---:R-:W-:Y:S05]  /*113c0*/  FMNMX.FTZ R4, R4, R0, !PT ;  /* 0x0000000004047209 */ /* 0x004fea0007810000 */
[----:B------:R2:W4:Y:S02]  /*113d0*/  SHFL.BFLY PT, R0, R4, 0x1, 0x1f ;  /* 0x0c201f0004007f89 */ /* 0x00052400000e0000 */
.L_x_3899:
        /* <DEDUP_REMOVED lines=9> */
[--C-:B--2---:R-:W-:Y:S02]  /*11470*/  FFMA.FTZ R4, R173, c[0x0][0x2d0], -R2.reuse ;  /* 0x0000b400ad047a23 */ /* 0x104fe40000010802 */
        /* <DEDUP_REMOVED lines=14> */
[----:B------:R-:W2:Y:S10]  /*11560*/  MUFU.EX2 R4, R15 ;  /* 0x0000000f00047308 */ /* 0x000eb40000000800 */
[----:B------:R-:W-:Y:S10]  /*11570*/  MUFU.EX2 R19, R19 ;  /* 0x0000001300137308 */ /* 0x000ff40000000800 */
[----:B------:R-:W-:Y:S01]  /*11580*/  MUFU.EX2 R135, R135 ;  /* 0x0000008700877308 */ /* 0x000fe20000000800 */
[----:B-----5:R-:W-:Y:S01]  /*11590*/  FFMA.FTZ R2, R0, R22, R20 ;  /* 0x0000001600027223 */ /* 0x020fe20000010014 */
[----:B--2---:R-:W-:Y:S01]  /*115a0*/  F2FP.PACK_AB R172, R4, R20 ;  /* 0x0000001404ac723e */ /* 0x004fe200000000ff */
[----:B------:R-:W-:Y:S07]  /*115b0*/  FMUL.FTZ R21, R0, R145 ;  /* 0x0000009100157220 */ /* 0x000fee0000410000 */
[----:B------:R-:W2:Y:S01]  /*115c0*/  MUFU.EX2 R20, R18 ;  /* 0x0000001200147308 */ /* 0x000ea20000000800 */
        /* <DEDUP_REMOVED lines=8> */
[----:B------:R-:W4:Y:S01]  /*11650*/  LDL.LU R136, [R1+0x5c] ;  /* 0x00005c0001887983 */ /* 0x000f220000300800 */
[C---:B------:R-:W-:Y:S01]  /*11660*/  FMUL.FTZ R25, R0.reuse, R141 ;  /* 0x0000008d00197220 */ /* 0x040fe20000410000 */
[----:B------:R-:W-:Y:S01]  /*11670*/  MOV R141, R26 ;  /* 0x0000001a008d7202 */ /* 0x000fe20000000f00 */
[----:B------:R-:W-:Y:S02]  /*11680*/  FMUL.FTZ R28, R0, R28 ;  /* 0x0000001c001c7220 */ /* 0x000fe40000410000 */
[--C-:B------:R-:W-:Y:S02]  /*11690*/  FFMA.FTZ R12, R12, c[0x0][0x2d0], -R4.reuse ;  /* 0x0000b4000c0c7a23 */ /* 0x100fe40000010804 */
[--C-:B------:R-:W-:Y:S02]  /*116a0*/  FFMA.FTZ R132, R16, c[0x0][0x2d0], -R4.reuse ;  /* 0x0000b40010847a23 */ /* 0x100fe40000010804 */
[----:B------:R5:W-:Y:S01]  /*116b0*/  MUFU.EX2 R173, R12 ;  /* 0x0000000c00ad7308 */ /* 0x000be20000000800 */
[--C-:B-1-3--:R-:W-:Y:S02]  /*116c0*/  FFMA.FTZ R133, R13, c[0x0][0x2d0], -R4.reuse ;  /* 0x0000b4000d857a23 */ /* 0x10afe40000010804 */
[--C-:B------:R-:W-:Y:S02]  /*116d0*/  FFMA.FTZ R178, R14, c[0x0][0x2d0], -R4.reuse ;  /* 0x0000b4000eb27a23 */ /* 0x100fe40000010804 */
[--C-:B------:R-:W-:Y:S01]  /*116e0*/  FFMA.FTZ R179, R10, c[0x0][0x2d0], -R4.reuse ;  /* 0x0000b4000ab37a23 */ /* 0x100fe20000010804 */
[----:B--2---:R-:W-:Y:S01]  /*116f0*/  F2FP.PACK_AB R174, R19, R20 ;  /* 0x0000001413ae723e */ /* 0x004fe200000000ff */
        /* <DEDUP_REMOVED lines=15> */
[C---:B-----5:R-:W-:Y:S02]  /*117f0*/  FMUL.FTZ R12, R0.reuse, R152 ;  /* 0x00000098000c7220 */ /* 0x060fe40000410000 */
        /* <DEDUP_REMOVED lines=136> */
[C---:B----4-:R-:W-:Y:S01]  /*12080*/  FFMA.FTZ R148, R2.reuse, R136, R173 ;  /* 0x0000008802947223 */ /* 0x050fe200000100ad */
        /* <DEDUP_REMOVED lines=193> */
[----:B------:R1:W-:Y:S04]  /*12ca0*/  STL [R1+0x38], R0 ;  /* 0x0000380001007387 */ /* 0x0003e80000100800 */
[----:B------:R1:W-:Y:S06]  /*12cb0*/  STL [R1+0x5c], R2 ;  /* 0x00005c0201007387 */ /* 0x0003ec0000100800 */
[----:B-1----:R-:W-:-:S05]  /*12cc0*/  @P0 BRA `(.L_x_3797) ;  /* 0xffffc35000000947 */ /* 0x002fca000383ffff */
.L_x_3775:
[----:B------:R-:W-:Y:S05]  /*12cd0*/  BRA.DIV ~URZ, `(.L_x_3798) ;  /* 0x00007e227f007947 */ /* 0x000fea000b800000 */
[----:B------:R-:W2:Y:S04]  /*12ce0*/  LDL R2, [R1+0x60] ;  /* 0x0000600001027983 */ /* 0x000ea80000100800 */
[----:B--2---:R2:W3:Y:S02]  /*12cf0*/  SHFL.BFLY PT, R0, R2, 0x2, 0x1f ;  /* 0x0c401f0002007f89 */ /* 0x0044e400000e0000 */
.L_x_3900:
[----:B--2---:R-:W2:Y:S02]  /*12d00*/  LDL.LU R2, [R1+0x60] ;  /* 0x0000600001027983 */ /* 0x004ea40000300800 */
[----:B-123--:R-:W-:Y:S01]  /*12d10*/  FADD.FTZ R4, R0, R2 ;  /* 0x0000000200047221 */ /* 0x00efe20000010000 */
[----:B------:R-:W-:Y:S05]  /*12d20*/  BRA.DIV ~URZ, `(.L_x_3799) ;  /* 0x00007e227f007947 */ /* 0x000fea000b800000 */
[----:B------:R-:W2:Y:S04]  /*12d30*/  LDL.LU R2, [R1+0x5c] ;  /* 0x00005c0001027983 */ /* 0x000ea80000300800 */
[----:B--2---:R-:W1:Y:S02]  /*12d40*/  SHFL.BFLY PT, R0, R2, 0x2, 0x1f ;  /* 0x0c401f0002007f89 */ /* 0x004e6400000e0000 */
[----:B-1----:R-:W-:-:S02]  /*12d50*/  FADD.FTZ R5, R0, R2 ;  /* 0x0000000200057221 */ /* 0x002fc40000010000 */
[----:B------:R-:W1:Y:S04]  /*12d60*/  SHFL.BFLY PT, R0, R4, 0x1, 0x1f ;  /* 0x0c201f0004007f89 */ /* 0x000e6800000e0000 */
[----:B------:R2:W3:Y:S01]  /*12d70*/  SHFL.BFLY PT, R3, R5, 0x1, 0x1f ;  /* 0x0c201f0005037f89 */ /* 0x0004e200000e0000 */
[----:B-1----:R-:W-:-:S05]  /*12d80*/  FADD.FTZ R4, R4, R0 ;  /* 0x0000000004047221 */ /* 0x002fca0000010000 */
.L_x_3901:
        /* <DEDUP_REMOVED lines=33> */
[C---:B-1----:R-:W-:Y:S02]  /*12fa0*/  FMUL.FTZ R128, R0.reuse, R142 ;  /* 0x0000008e00807220 */ /* 0x042fe40000410000 */
[C---:B------:R-:W-:Y:S02]  /*12fb0*/  FMUL.FTZ R129, R0.reuse, R143 ;  /* 0x0000008f00817220 */ /* 0x040fe40000410000 */
[----:B------:R-:W-:-:S02]  /*12fc0*/  FMUL.FTZ R120, R0, R150 ;  /* 0x0000009600787220 */ /* 0x000fc40000410000 */
[C---:B------:R-:W-:Y:S02]  /*12fd0*/  FMUL.FTZ R121, R0.reuse, R151 ;  /* 0x0000009700797220 */ /* 0x040fe40000410000 */
[C---:B------:R-:W-:Y:S02]  /*12fe0*/  FMUL.FTZ R142, R0.reuse, R38 ;  /* 0x00000026008e7220 */ /* 0x040fe40000410000 */
[----:B------:R-:W-:Y:S02]  /*12ff0*/  FMUL.FTZ R143, R0, R39 ;  /* 0x00000027008f7220 */ /* 0x000fe40000410000 */
[C---:B------:R-:W-:Y:S02]  /*13000*/  FMUL.FTZ R26, R2.reuse, R152 ;  /* 0x00000098021a7220 */ /* 0x040fe40000410000 */
        /* <DEDUP_REMOVED lines=71> */
[----:B------:R-:W-:Y:S01]  /*13480*/  MOV R0, 0x1 ;  /* 0x0000000100007802 */ /* 0x000fe20000000f00 */
        /* <DEDUP_REMOVED lines=36> */
.L_x_3706:
        /* <DEDUP_REMOVED lines=9> */
[----:B--2---:R-:W-:Y:S01]  /*13760*/  IMAD.MOV.U32 R5, RZ, RZ, c[0x0][0x564] ;  /* 0x00015900ff057624 */ /* 0x004fe200078e00ff */
[----:B---3--:R-:W-:-:S06]  /*13770*/  ISETP.EQ.U32.AND P0, PT, R3, R2, PT ;  /* 0x000000020300720c */ /* 0x008fcc0003f02070 */
[----:B------:R-:W2:Y:S07]  /*13780*/  POPC R2, UR4 ;  /* 0x0000000400027d09 */ /* 0x000eae0008000000 */
[----:B--2---:R2:W3:Y:S04]  /*13790*/  @P0 ATOMG.E.ADD.STRONG.GPU PT, R2, [R4.64], R2 ;  /* 0x00000002040209a8 */ /* 0x0044e800081ee1c6 */
[----:B--2---:R-:W2:Y:S04]  /*137a0*/  S2R R4, SR_LTMASK ;  /* 0x0000000000047919 */ /* 0x004ea80000003900 */
[----:B---3--:R2:W3:Y:S02]  /*137b0*/  SHFL.IDX PT, R3, R2, R3, 0x1f ;  /* 0x00001f0302037589 */ /* 0x0084e400000e0000 */
[----:B--2---:R-:W-:-:S06]  /*137c0*/  LOP3.LUT R2, R4, UR4, RZ, 0xc0, !PT ;  /* 0x0000000404027c12 */ /* 0x004fcc000f8ec0ff */
[----:B------:R-:W3:Y:S02]  /*137d0*/  POPC R2, R2 ;  /* 0x0000000200027309 */ /* 0x000ee40000000000 */
[----:B---3-5:R-:W-:-:S05]  /*137e0*/  IADD3 R6, R3, c[0x0][0xc], R2 ;  /* 0x0000030003067a10 */ /* 0x028fca0007ffe002 */
[----:B------:R2:W-:Y:S02]  /*137f0*/  STL [R1+0xb0], R6 ;  /* 0x0000b00601007387 */ /* 0x0005e40000100800 */
.L_x_3801:
[----:B---3--:R-:W-:Y:S05]  /*13800*/  BSYNC B0 ;  /* 0x0000000000007941 */ /* 0x008fea0003800000 */
.L_x_3800:
[----:B------:R-:W-:Y:S01]  /*13810*/  PRMT R0, R0, 0x9910, RZ ;  /* 0x0000991000007816 */ /* 0x000fe200000000ff */
[----:B------:R-:W-:Y:S01]  /*13820*/  BSSY B1, `(.L_x_3802) ;  /* 0x000045a000017945 */ /* 0x000fe20003800000 */
[----:B-----5:R-:W-:Y:S02]  /*13830*/  IMAD.MOV.U32 R106, RZ, RZ, R6 ;  /* 0x000000ffff6a7224 */ /* 0x020fe400078e0006 */
        /* <DEDUP_REMOVED lines=16> */
[----:B---3--:R-:W-:Y:S02]  /*13940*/  F2FP.PACK_AB R2, R25, R24 ;  /* 0x000000181902723e */ /* 0x008fe400000000ff */
[----:B-1----:R-:W-:-:S03]  /*13950*/  F2FP.PACK_AB R0, R149, R148 ;  /* 0x000000949500723e */ /* 0x002fc600000000ff */
        /* <DEDUP_REMOVED lines=143> */
.L_x_3804:
        /* <DEDUP_REMOVED lines=125> */
.L_x_3902:
[----:B------:R-:W-:Y:S05]  /*14a20*/  BRA.DIV ~URZ, `(.L_x_3807) ;  /* 0x000062c27f007947 */ /* 0x000fea000b800000 */
[----:B------:R4:W2:Y:S02]  /*14a30*/  SHFL.IDX PT, R0, R14, RZ, 0x181f ;  /* 0x00181fff0e007589 */ /* 0x0008a400000e0000 */
.L_x_3903:
        /* <DEDUP_REMOVED lines=33> */
.L_x_3809:
[----:B------:R-:W-:Y:S05]  /*14c50*/  BSYNC B0 ;  /* 0x0000000000007941 */ /* 0x000fea0003800000 */
.L_x_3808:
[----:B------:R-:W-:Y:S05]  /*14c60*/  BRA.DIV ~URZ, `(.L_x_3810) ;  /* 0x000061127f007947 */ /* 0x000fea000b800000 */
[----:B---3--:R3:W4:Y:S04]  /*14c70*/  SHFL.IDX PT, R4, R5, 0x1, 0x181f ;  /* 0x00381f0005047f89 */ /* 0x00872800000e0000 */
[----:B--2---:R3:W2:Y:S02]  /*14c80*/  SHFL.IDX PT, R0, R14, 0x1, 0x181f ;  /* 0x00381f000e007f89 */ /* 0x0046a400000e0000 */
.L_x_3904:
        /* <DEDUP_REMOVED lines=28> */
.L_x_3812:
[----:B------:R-:W-:Y:S05]  /*14e50*/  BSYNC B0 ;  /* 0x0000000000007941 */ /* 0x000fea0003800000 */
.L_x_3811:
[----:B------:R-:W-:Y:S05]  /*14e60*/  BRA.DIV ~URZ, `(.L_x_3813) ;  /* 0x000060227f007947 */ /* 0x000fea000b800000 */
[----:B----4-:R4:W3:Y:S02]  /*14e70*/  SHFL.IDX PT, R4, R5, 0x2, 0x181f ;  /* 0x00581f0005047f89 */ /* 0x0108e400000e0000 */
.L_x_3905:
[----:B------:R-:W-:Y:S05]  /*14e80*/  BRA.DIV ~URZ, `(.L_x_3814) ;  /* 0x000060927f007947 */ /* 0x000fea000b800000 */
[----:B--2---:R2:W4:Y:S02]  /*14e90*/  SHFL.IDX PT, R0, R14, 0x2, 0x181f ;  /* 0x00581f000e007f89 */ /* 0x00452400000e0000 */
.L_x_3906:
        /* <DEDUP_REMOVED lines=28> */
.L_x_3816:
[----:B------:R-:W-:Y:S05]  /*15060*/  BSYNC B0 ;  /* 0x0000000000007941 */ /* 0x000fea0003800000 */
.L_x_3815:
[----:B------:R-:W-:Y:S05]  /*15070*/  BRA.DIV ~URZ, `(.L_x_3817) ;  /* 0x00005f327f007947 */ /* 0x000fea000b800000 */
[----:B---3--:R3:W1:Y:S04]  /*15080*/  SHFL.IDX PT, R4, R5, 0x3, 0x181f ;  /* 0x00781f0005047f89 */ /* 0x00866800000e0000 */
[----:B----4-:R3:W4:Y:S02]  /*15090*/  SHFL.IDX PT, R0, R14, 0x3, 0x181f ;  /* 0x00781f000e007f89 */ /* 0x01072400000e0000 */
.L_x_3907:
        /* <DEDUP_REMOVED lines=29> */
.L_x_3805:
        /* <DEDUP_REMOVED lines=33> */
.L_x_3908:
[----:B------:R-:W-:Y:S05]  /*15480*/  BRA.DIV ~URZ, `(.L_x_3820) ;  /* 0x00005cc27f007947 */ /* 0x000fea000b800000 */
[----:B------:R3:W4:Y:S02]  /*15490*/  SHFL.IDX PT, R0, R12, RZ, 0x1c1f ;  /* 0x001c1fff0c007589 */ /* 0x00072400000e0000 */
.L_x_3909:
        /* <DEDUP_REMOVED lines=194> */
.L_x_3822:
[----:B------:R-:W-:Y:S05]  /*160c0*/  BSYNC B0 ;  /* 0x0000000000007941 */ /* 0x000fea0003800000 */
.L_x_3821:
[----:B------:R-:W-:Y:S05]  /*160d0*/  BRA.DIV ~URZ, `(.L_x_3823) ;  /* 0x000051027f007947 */ /* 0x000fea000b800000 */
[----:B--2---:R2:W1:Y:S04]  /*160e0*/  SHFL.IDX PT, R4, R5, 0x1, 0x1c1f ;  /* 0x003c1f0005047f89 */ /* 0x00446800000e0000 */
[----:B----4-:R2:W4:Y:S02]  /*160f0*/  SHFL.IDX PT, R0, R12, 0x1, 0x1c1f ;  /* 0x003c1f000c007f89 */ /* 0x01052400000e0000 */
.L_x_3910:
        /* <DEDUP_REMOVED lines=212> */
.L_x_3803:
        /* <DEDUP_REMOVED lines=14> */
[----:B-1----:R-:W-:Y:S01]  /*16f20*/  SEL R19, R0, c[0x0][0x3d4], P1 ;  /* 0x0000f50000137a07 */ /* 0x002fe20000800000 */
[----:B------:R-:W-:Y:S05]  /*16f30*/  @P0 BRA `(.L_x_3824) ;  /* 0x0000004000000947 */ /* 0x000fea0003800000 */
[----:B------:R-:W-:Y:S05]  /*16f40*/  @!P2 BRA `(.L_x_3824) ;  /* 0x000000300000a947 */ /* 0x000fea0003800000 */
[----:B------:R1:W3:Y:S04]  /*16f50*/  LDG.E R0, [R2.64] ;  /* 0x0000000602007981 */ /* 0x0002e8000c1e1900 */
[----:B-12---:R-:W3:Y:S02]  /*16f60*/  LDG.E R2, [R2.64+0x4] ;  /* 0x0000040602027981 */ /* 0x006ee4000c1e1900 */
[----:B---3-5:R-:W-:Y:S02]  /*16f70*/  IADD3 R20, -R0, R2, RZ ;  /* 0x0000000200147210 */ /* 0x028fe40007ffe1ff */
.L_x_3824:
[----:B--2---:R-:W2:Y:S01]  /*16f80*/  LDL.LU R2, [R1+0xb8] ;  /* 0x0000b80001027983 */ /* 0x004ea20000300800 */
        /* <DEDUP_REMOVED lines=58> */
.L_x_3826:
[----:B------:R-:W-:Y:S05]  /*17330*/  BSYNC B0 ;  /* 0x0000000000007941 */ /* 0x000fea0003800000 */
.L_x_3825:
        /* <DEDUP_REMOVED lines=36> */
.L_x_3911:
[----:B------:R-:W-:Y:S05]  /*17580*/  BRA.DIV ~URZ, `(.L_x_3828) ;  /* 0x00003df27f007947 */ /* 0x000fea000b800000 */
[----:B------:R3:W4:Y:S02]  /*17590*/  SHFL.IDX PT, R0, R14, RZ, 0x181f ;  /* 0x00181fff0e007589 */ /* 0x00072400000e0000 */
.L_x_3912:
        /* <DEDUP_REMOVED lines=34> */
.L_x_3830:
[----:B------:R-:W-:Y:S05]  /*177c0*/  BSYNC B0 ;  /* 0x0000000000007941 */ /* 0x000fea0003800000 */
.L_x_3829:
[----:B------:R-:W-:Y:S05]  /*177d0*/  BRA.DIV ~URZ, `(.L_x_3831) ;  /* 0x00003c327f007947 */ /* 0x000fea000b800000 */
[----:B--2---:R2:W1:Y:S04]  /*177e0*/  SHFL.IDX PT, R4, R5, 0x1, 0x181f ;  /* 0x00381f0005047f89 */ /* 0x00446800000e0000 */
[----:B----4-:R2:W4:Y:S02]  /*177f0*/  SHFL.IDX PT, R0, R14, 0x1, 0x181f ;  /* 0x00381f000e007f89 */ /* 0x01052400000e0000 */
.L_x_3913:
        /* <DEDUP_REMOVED lines=28> */
.L_x_3833:
[----:B------:R-:W-:Y:S05]  /*179c0*/  BSYNC B0 ;  /* 0x0000000000007941 */ /* 0x000fea0003800000 */
.L_x_3832:
[----:B------:R-:W-:Y:S05]  /*179d0*/  BRA.DIV ~URZ, `(.L_x_3834) ;  /* 0x00003b427f007947 */ /* 0x000fea000b800000 */
[----:B------:R1:W2:Y:S02]  /*179e0*/  SHFL.IDX PT, R4, R5, 0x2, 0x181f ;  /* 0x00581f0005047f89 */ /* 0x0002a400000e0000 */
.L_x_3914:
[----:B------:R-:W-:Y:S05]  /*179f0*/  BRA.DIV ~URZ, `(.L_x_3835) ;  /* 0x00003bb27f007947 */ /* 0x000fea000b800000 */
[----:B----4-:R4:W1:Y:S02]  /*17a00*/  SHFL.IDX PT, R0, R14, 0x2, 0x181f ;  /* 0x00581f000e007f89 */ /* 0x01086400000e0000 */
.L_x_3915:
        /* <DEDUP_REMOVED lines=28> */
.L_x_3837:
[----:B------:R-:W-:Y:S05]  /*17bd0*/  BSYNC B0 ;  /* 0x0000000000007941 */ /* 0x000fea0003800000 */
.L_x_3836:
[----:B------:R-:W-:Y:S05]  /*17be0*/  BRA.DIV ~URZ, `(.L_x_3838) ;  /* 0x00003a527f007947 */ /* 0x000fea000b800000 */
[----:B--2---:R2:W1:Y:S04]  /*17bf0*/  SHFL.IDX PT, R4, R5, 0x3, 0x181f ;  /* 0x00781f0005047f89 */ /* 0x00446800000e0000 */
[----:B------:R2:W3:Y:S02]  /*17c00*/  SHFL.IDX PT, R0, R14, 0x3, 0x181f ;  /* 0x00781f000e007f89 */ /* 0x0004e400000e0000 */
.L_x_3916:
        /* <DEDUP_REMOVED lines=27> */
.L_x_3818:
[----:B------:R-:W-:Y:S05]  /*17dc0*/  BSYNC B1 ;  /* 0x0000000000017941 */ /* 0x000fea0003800000 */
.L_x_3802:
        /* <DEDUP_REMOVED lines=15> */
.L_x_3917:
[----:B------:R-:W-:Y:S05]  /*17ec0*/  BRA.DIV ~URZ, `(.L_x_3841) ;  /* 0x000039127f007947 */ /* 0x000fea000b800000 */
[----:B------:R3:W4:Y:S02]  /*17ed0*/  SHFL.IDX PT, R8, R106, 0x1, 0x1f ;  /* 0x00201f006a087f89 */ /* 0x00072400000e0000 */
.L_x_3918:
        /* <DEDUP_REMOVED lines=19> */
.L_x_3919:
        /* <DEDUP_REMOVED lines=16> */
.L_x_3920:
[----:B---3--:R-:W-:Y:S01]  /*18110*/  IMAD R0, R0, c[0x0][0x538], RZ ;  /* 0x00014e0000007a24 */ /* 0x008fe200078e02ff */
[----:B------:R-:W-:Y:S04]  /*18120*/  BSSY B1, `(.L_x_3844) ;  /* 0x00000cf000017945 */ /* 0x000fe80003800000 */
[----:B----4-:R-:W-:-:S04]  /*18130*/  IADD3 R8, R0, R8, RZ ;  /* 0x0000000800087210 */ /* 0x010fc80007ffe0ff */
[----:B--2---:R-:W-:-:S13]  /*18140*/  ISETP.GT.AND P0, PT, R8, R9, PT ;  /* 0x000000090800720c */ /* 0x004fda0003f04270 */
[----:B------:R-:W-:Y:S05]  /*18150*/  @P0 BRA `(.L_x_3845) ;  /* 0x0000025000000947 */ /* 0x000fea0003800000 */
.L_x_3849:
        /* <DEDUP_REMOVED lines=17> */
.L_x_3921:
        /* <DEDUP_REMOVED lines=16> */
.L_x_3922:
[----:B--2---:R-:W-:-:S05]  /*18370*/  IMAD R0, R0, c[0x0][0x538], RZ ;  /* 0x00014e0000007a24 */ /* 0x004fca00078e02ff */
[----:B------:R-:W-:-:S04]  /*18380*/  IADD3 R8, R0, R8, RZ ;  /* 0x0000000800087210 */ /* 0x000fc80007ffe0ff */
[----:B------:R-:W-:-:S13]  /*18390*/  ISETP.GT.AND P0, PT, R8, R9, PT ;  /* 0x000000090800720c */ /* 0x000fda0003f04270 */
[----:B-1----:R-:W-:Y:S05]  /*183a0*/  @!P0 BRA `(.L_x_3849) ;  /* 0xfffffdb000008947 */ /* 0x002fea000383ffff */
.L_x_3845:
[----:B------:R-:W-:-:S05]  /*183b0*/  IADD3 R8, -R0, R8, RZ ;  /* 0x0000000800087210 */ /* 0x000fca0007ffe1ff */
[----:B------:R-:W-:-:S05]  /*183c0*/  IMAD R0, R4, c[0x0][0x538], R8 ;  /* 0x00014e0004007a24 */ /* 0x000fca00078e0208 */
[----:B------:R-:W-:Y:S01]  /*183d0*/  ISETP.GT.AND P0, PT, R0, R9, PT ;  /* 0x000000090000720c */ /* 0x000fe20003f04270 */
[----:B------:R-:W-:-:S12]  /*183e0*/  BRA.DIV ~URZ, `(.L_x_3850) ;  /* 0x000038b27f007947 */ /* 0x000fd8000b800000 */
[----:B------:R-:W-:-:S03]  /*183f0*/  VOTE.ANY R5, PT, !P0 ;  /* 0x0000000000057806 */ /* 0x000fc600040e0100 */
.L_x_3923:
[----:B------:R-:W2:Y:S01]  /*18400*/  LDL.LU R2, [R1+0xbc] ;  /* 0x0000bc0001027983 */ /* 0x000ea20000300800 */
[----:B------:R-:W2:Y:S02]  /*18410*/  POPC R0, R5 ;  /* 0x0000000500007309 */ /* 0x000ea40000000000 */
[----:B--2---:R-:W-:-:S05]  /*18420*/  IADD3 R2, R0, R2, RZ ;  /* 0x0000000200027210 */ /* 0x004fca0007ffe0ff */
[----:B------:R2:W-:Y:S01]  /*18430*/  STL [R1+0xbc], R2 ;  /* 0x0000bc0201007387 */ /* 0x0005e20000100800 */
[----:B------:R-:W-:Y:S05]  /*18440*/  BRA.DIV ~URZ, `(.L_x_3851) ;  /* 0x000038a27f007947 */ /* 0x000fea000b800000 */
[----:B------:R3:W4:Y:S04]  /*18450*/  SHFL.IDX PT, R10, R6, R0, 0x1f ;  /* 0x00001f00060a7589 */ /* 0x00072800000e0000 */
[----:B------:R3:W1:Y:S02]  /*18460*/  SHFL.IDX PT, R7, R7, R0, 0x1f ;  /* 0x00001f0007077589 */ /* 0x00066400000e0000 */
.L_x_3924:
[----:B------:R-:W-:Y:S01]  /*18470*/  ISETP.NE.AND P0, PT, R5, RZ, PT ;  /* 0x000000ff0500720c */ /* 0x000fe20003f05270 */
[----:B------:R-:W-:-:S12]  /*18480*/  BSSY B0, `(.L_x_3852) ;  /* 0x0000005000007945 */ /* 0x000fd80003800000 */
[----:B------:R-:W-:Y:S05]  /*18490*/  @!P0 BRA `(.L_x_3853) ;  /* 0x0000003000008947 */ /* 0x000fea0003800000 */
[----:B---3--:R-:W-:Y:S01]  /*184a0*/  IADD3 R0, R0, -0x1, RZ ;  /* 0xffffffff00007810 */ /* 0x008fe20007ffe0ff */
[----:B------:R-:W-:Y:S05]  /*184b0*/  BRA.DIV ~URZ, `(.L_x_3854) ;  /* 0x000039427f007947 */ /* 0x000fea000b800000 */
[----:B------:R3:W2:Y:S02]  /*184c0*/  SHFL.IDX PT, R11, R4, R0, 0x1f ;  /* 0x00001f00040b7589 */ /* 0x0006a400000e0000 */
.L_x_3853:
[----:B------:R-:W-:Y:S05]  /*184d0*/  BSYNC B0 ;  /* 0x0000000000007941 */ /* 0x000fea0003800000 */
.L_x_3852:
        /* <DEDUP_REMOVED lines=68> */
.L_x_3856:
        /* <DEDUP_REMOVED lines=69> */
.L_x_3857:
[----:B------:R-:W-:Y:S05]  /*18d70*/  BSYNC B0 ;  /* 0x0000000000007941 */ /* 0x000fea0003800000 */
.L_x_3855:
[----:B------:R-:W-:-:S04]  /*18d80*/  LOP3.LUT R2, RZ, R2, RZ, 0x33, !PT ;  /* 0x00000002ff027212 */ /* 0x000fc800078e33ff */
[----:B-1----:R-:W-:-:S05]  /*18d90*/  IADD3 R0, R2, R10, RZ ;  /* 0x0000000a02007210 */ /* 0x002fca0007ffe0ff */
[----:B------:R1:W-:Y:S01]  /*18da0*/  STL [R1+0xb4], R0 ;  /* 0x0000b40001007387 */ /* 0x0003e20000100800 */
[----:B------:R-:W-:Y:S05]  /*18db0*/  BRA `(.L_x_3858) ;  /* 0x0000005000007947 */ /* 0x000fea0003800000 */
.L_x_3846:
[----:B------:R-:W-:Y:S01]  /*18dc0*/  MOV R0, c[0x0][0x53c] ;  /* 0x00014f0000007a02 */ /* 0x000fe20000000f00 */
[----:B------:R2:W-:Y:S04]  /*18dd0*/  STL [R1+0xb0], R9 ;  /* 0x0000b00901007387 */ /* 0x0005e80000100800 */
[----:B------:R2:W-:Y:S04]  /*18de0*/  STL [R1+0xb4], RZ ;  /* 0x0000b4ff01007387 */ /* 0x0005e80000100800 */
[----:B------:R2:W-:Y:S04]  /*18df0*/  STL [R1+0xb8], RZ ;  /* 0x0000b8ff01007387 */ /* 0x0005e80000100800 */
[----:B------:R2:W-:Y:S02]  /*18e00*/  STL [R1+0xbc], R0 ;  /* 0x0000bc0001007387 */ /* 0x0005e40000100800 */
.L_x_3858:
[----:B------:R-:W-:Y:S05]  /*18e10*/  BSYNC B1 ;  /* 0x0000000000017941 */ /* 0x000fea0003800000 */
.L_x_3844:
        /* <DEDUP_REMOVED lines=9> */
.L_x_3839:
[----:B--2---:R-:W2:Y:S02]  /*18eb0*/  LDL R0, [R1+0xbc] ;  /* 0x0000bc0001007983 */ /* 0x004ea40000100800 */
[----:B--2---:R-:W-:-:S13]  /*18ec0*/  ISETP.GE.AND P0, PT, R0, c[0x0][0x53c], PT ;  /* 0x00014f0000007a0c */ /* 0x004fda0003f06270 */
[----:B-1----:R-:W-:Y:S01]  /*18ed0*/  @P0 CALL.REL.NOINC `(.L_x_3859) ;  /* 0x0000001000000944 */ /* 0x002fe20003c00000 */
[----:B------:R-:W-:Y:S05]  /*18ee0*/  BRA `(.L_x_3860) ;  /* 0xfffe92a000007947 */ /* 0x000fea000383ffff */
.L_x_3859:
[----:B------:R-:W-:Y:S05]  /*18ef0*/  EXIT ;  /* 0x000000000000794d */ /* 0x000fea0003800000 */
.L_x_3681:
[----:B------:R-:W-:Y:S01]  /*18f00*/  IMAD.MOV.U32 R0, RZ, RZ, R5 ;  /* 0x000000ffff007224 */ /* 0x000fe200078e0005 */
[----:B------:R-:W-:Y:S02]  /*18f10*/  MOV R3, 0x1 ;  /* 0x0000000100037802 */ /* 0x000fe40000000f00 */
[----:B------:R-:W-:Y:S02]  /*18f20*/  MOV R2, 0x18f40 ;  /* 0x00018f4000027802 */ /* 0x000fe40000000f00 */
[----:B------:R-:W-:Y:S05]  /*18f30*/  CALL.REL.NOINC `($__internal_64_$__cuda_sm70_shflsync_up_p) ;  /* 0x0000308000007944 */ /* 0x000fea0003c00000 */
[----:B------:R-:W-:Y:S01]  /*18f40*/  MOV R0, R4 ;  /* 0x0000000400007202 */ /* 0x000fe20000000f00 */
[----:B------:R-:W-:Y:S05]  /*18f50*/  BRA `(.L_x_3861) ;  /* 0xfffe750000007947 */ /* 0x000fea000383ffff */
.L_x_3682:
[----:B------:R-:W-:Y:S01]  /*18f60*/  IMAD.MOV.U32 R0, RZ, RZ, R5 ;  /* 0x000000ffff007224 */ /* 0x000fe200078e0005 */
[----:B------:R-:W-:Y:S02]  /*18f70*/  MOV R3, 0x2 ;  /* 0x0000000200037802 */ /* 0x000fe40000000f00 */
[----:B------:R-:W-:Y:S02]  /*18f80*/  MOV R2, 0x18fa0 ;  /* 0x00018fa000027802 */ /* 0x000fe40000000f00 */
[----:B------:R-:W-:Y:S05]  /*18f90*/  CALL.REL.NOINC `($__internal_64_$__cuda_sm70_shflsync_up_p) ;  /* 0x0000302000007944 */ /* 0x000fea0003c00000 */
[----:B------:R-:W-:Y:S01]  /*18fa0*/  SEL R4, R4, RZ, P4 ;  /* 0x000000ff04047207 */ /* 0x000fe20002000000 */
[----:B------:R-:W-:Y:S01]  /*18fb0*/  IMAD.MOV.U32 R3, RZ, RZ, 0x4 ;  /* 0x00000004ff037424 */ /* 0x000fe200078e00ff */
[----:B------:R-:W-:-:S03]  /*18fc0*/  MOV R2, 0x18ff0 ;  /* 0x00018ff000027802 */ /* 0x000fc60000000f00 */
[----:B------:R-:W-:Y:S02]  /*18fd0*/  IMAD.IADD R0, R5, 0x1, R4 ;  /* 0x0000000105007824 */ /* 0x000fe400078e0204 */
        /* <DEDUP_REMOVED lines=19> */
[----:B-1----:R-:W-:Y:S05]  /*19110*/  CALL.REL.NOINC `($__internal_63_$__cuda_sm70_shflsync_idx_p) ;  /* 0x00002dd000007944 */ /* 0x002fea0003c00000 */
[----:B-----5:R1:W5:Y:S02]  /*19120*/  LDL.LU R0, [R1+0x54] ;  /* 0x0000540001007983 */ /* 0x0203640000300800 */
[----:B-1---5:R-:W-:Y:S05]  /*19130*/  BRA `(.L_x_3862) ;  /* 0xfffe742000007947 */ /* 0x022fea000383ffff */
.L_x_3684:
[----:B------:R-:W-:Y:S02]  /*19140*/  SEL R0, RZ, 0x1, P0 ;  /* 0x00000001ff007807 */ /* 0x000fe40000000000 */
[----:B------:R-:W-:-:S02]  /*19150*/  MOV R2, 0x19170 ;  /* 0x0001917000027802 */ /* 0x000fc40000000f00 */
[----:B------:R-:W-:Y:S05]  /*19160*/  CALL.REL.NOINC `($__internal_65_$__cuda_sm70_votesync_ballot) ;  /* 0x00002eb000007944 */ /* 0x000fea0003c00000 */
[----:B------:R-:W-:Y:S01]  /*19170*/  MOV R6, R0 ;  /* 0x0000000000067202 */ /* 0x000fe20000000f00 */
[----:B------:R-:W-:Y:S05]  /*19180*/  BRA `(.L_x_3863) ;  /* 0xfffe746000007947 */ /* 0x000fea000383ffff */
.L_x_3685:
[----:B------:R-:W-:Y:S01]  /*19190*/  MOV R5, 0x19200 ;  /* 0x0001920000057802 */ /* 0x000fe20000000f00 */
[----:B------:R-:W-:Y:S01]  /*191a0*/  IMAD.MOV.U32 R7, RZ, RZ, 0x1f ;  /* 0x0000001fff077424 */ /* 0x000fe200078e00ff */
[----:B------:R-:W-:Y:S01]  /*191b0*/  MOV R3, R0 ;  /* 0x0000000000037202 */ /* 0x000fe20000000f00 */
[----:B-1----:R-:W-:-:S02]  /*191c0*/  IMAD.MOV.U32 R2, RZ, RZ, R9 ;  /* 0x000000ffff027224 */ /* 0x002fc400078e0009 */
[----:B------:R1:W-:Y:S04]  /*191d0*/  STL [R1+0x50], R5 ;  /* 0x0000500501007387 */ /* 0x0003e80000100800 */
[----:B------:R1:W-:Y:S02]  /*191e0*/  STL [R1+0x54], R7 ;  /* 0x0000540701007387 */ /* 0x0003e40000100800 */
[----:B-1----:R-:W-:Y:S05]  /*191f0*/  CALL.REL.NOINC `($__internal_63_$__cuda_sm70_shflsync_idx_p) ;  /* 0x00002cf000007944 */ /* 0x002fea0003c00000 */
        /* <DEDUP_REMOVED lines=8> */
[----:B-1----:R-:W-:Y:S05]  /*19280*/  CALL.REL.NOINC `($__internal_63_$__cuda_sm70_shflsync_idx_p) ;  /* 0x00002c6000007944 */ /* 0x002fea0003c00000 */
[----:B------:R1:W5:Y:S02]  /*19290*/  LDL.LU R9, [R1+0x54] ;  /* 0x0000540001097983 */ /* 0x0003640000300800 */
[----:B-1---5:R-:W-:Y:S05]  /*192a0*/  BRA `(.L_x_3864) ;  /* 0xfffe73b000007947 */ /* 0x022fea000383ffff */
.L_x_3688:
[----:B------:R-:W-:Y:S01]  /*192b0*/  MOV R3, R0 ;  /* 0x0000000000037202 */ /* 0x000fe20000000f00 */
[----:B-1----:R-:W-:Y:S01]  /*192c0*/  IMAD.MOV.U32 R2, RZ, RZ, R4 ;  /* 0x000000ffff027224 */ /* 0x002fe200078e0004 */
[----:B------:R-:W-:Y:S01]  /*192d0*/  MOV R0, 0x19320 ;  /* 0x0001932000007802 */ /* 0x000fe20000000f00 */
[----:B------:R-:W-:-:S04]  /*192e0*/  IMAD.MOV.U32 R4, RZ, RZ, 0x1f ;  /* 0x0000001fff047424 */ /* 0x000fc800078e00ff */
[----:B------:R1:W-:Y:S04]  /*192f0*/  STL [R1+0x50], R0 ;  /* 0x0000500001007387 */ /* 0x0003e80000100800 */
[----:B------:R1:W-:Y:S02]  /*19300*/  STL [R1+0x54], R4 ;  /* 0x0000540401007387 */ /* 0x0003e40000100800 */
[----:B-1-34-:R-:W-:Y:S05]  /*19310*/  CALL.REL.NOINC `($__internal_63_$__cuda_sm70_shflsync_idx_p) ;  /* 0x00002bd000007944 */ /* 0x01afea0003c00000 */
[----:B------:R1:W5:Y:S02]  /*19320*/  LDL.LU R5, [R1+0x54] ;  /* 0x0000540001057983 */ /* 0x0003640000300800 */
[----:B-1---5:R-:W-:Y:S05]  /*19330*/  BRA `(.L_x_3687) ;  /* 0xfffe738000007947 */ /* 0x022fea000383ffff */
.L_x_3709:
[----:B------:R-:W-:Y:S01]  /*19340*/  MOV R4, 0x193b0 ;  /* 0x000193b000047802 */ /* 0x000fe20000000f00 */
[----:B------:R-:W-:Y:S01]  /*19350*/  IMAD.MOV.U32 R5, RZ, RZ, 0x181f ;  /* 0x0000181fff057424 */ /* 0x000fe200078e00ff */
[----:B-1----:R-:W-:Y:S01]  /*19360*/  MOV R3, 0x1 ;  /* 0x0000000100037802 */ /* 0x002fe20000000f00 */
[----:B------:R-:W-:Y:S02]  /*19370*/  IMAD.MOV.U32 R2, RZ, RZ, R8 ;  /* 0x000000ffff027224 */ /* 0x000fe400078e0008 */
[----:B------:R1:W-:Y:S04]  /*19380*/  STL [R1+0x50], R4 ;  /* 0x0000500401007387 */ /* 0x0003e80000100800 */
[----:B------:R1:W-:Y:S02]  /*19390*/  STL [R1+0x54], R5 ;  /* 0x0000540501007387 */ /* 0x0003e40000100800 */
[----:B-1----:R-:W-:Y:S05]  /*193a0*/  CALL.REL.NOINC `($__internal_63_$__cuda_sm70_shflsync_idx_p) ;  /* 0x00002b4000007944 */ /* 0x002fea0003c00000 */
[----:B------:R-:W-:Y:S01]  /*193b0*/  MOV R5, 0x19430 ;  /* 0x0001943000057802 */ /* 0x000fe20000000f00 */
[----:B------:R-:W-:Y:S01]  /*193c0*/  IMAD.MOV.U32 R6, RZ, RZ, 0x181f ;  /* 0x0000181fff067424 */ /* 0x000fe200078e00ff */
[----:B-----5:R1:W5:Y:S01]  /*193d0*/  LDL.LU R4, [R1+0x54] ;  /* 0x0000540001047983 */ /* 0x0203620000300800 */
[----:B------:R-:W-:Y:S01]  /*193e0*/  IMAD.MOV.U32 R2, RZ, RZ, R11 ;  /* 0x000000ffff027224 */ /* 0x000fe200078e000b */
[----:B------:R-:W-:-:S02]  /*193f0*/  MOV R3, 0x1 ;  /* 0x0000000100037802 */ /* 0x000fc40000000f00 */
[----:B------:R1:W-:Y:S04]  /*19400*/  STL [R1+0x50], R5 ;  /* 0x0000500501007387 */ /* 0x0003e80000100800 */
[----:B------:R1:W-:Y:S02]  /*19410*/  STL [R1+0x54], R6 ;  /* 0x0000540601007387 */ /* 0x0003e40000100800 */
[----:B-1---5:R-:W-:Y:S05]  /*19420*/  CALL.REL.NOINC `($__internal_63_$__cuda_sm70_shflsync_idx_p) ;  /* 0x00002ac000007944 */ /* 0x022fea0003c00000 */
[----:B------:R1:W5:Y:S02]  /*19430*/  LDL.LU R2, [R1+0x54] ;  /* 0x0000540001027983 */ /* 0x0003640000300800 */
[----:B-1---5:R-:W-:Y:S05]  /*19440*/  BRA `(.L_x_3865) ;  /* 0xfffeb0e000007947 */ /* 0x022fea000383ffff */
.L_x_3712:
[----:B------:R-:W-:Y:S01]  /*19450*/  MOV R0, 0x194c0 ;  /* 0x000194c000007802 */ /* 0x000fe20000000f00 */
[----:B------:R-:W-:Y:S01]  /*19460*/  IMAD.MOV.U32 R4, RZ, RZ, 0x181f ;  /* 0x0000181fff047424 */ /* 0x000fe200078e00ff */
[----:B------:R-:W-:Y:S01]  /*19470*/  MOV R3, RZ ;  /* 0x000000ff00037202 */ /* 0x000fe20000000f00 */
[----:B------:R-:W-:Y:S02]  /*19480*/  IMAD.MOV.U32 R2, RZ, RZ, R5 ;  /* 0x000000ffff027224 */ /* 0x000fe400078e0005 */
[----:B------:R2:W-:Y:S04]  /*19490*/  STL [R1+0x50], R0 ;  /* 0x0000500001007387 */ /* 0x0005e80000100800 */
[----:B------:R2:W-:Y:S02]  /*194a0*/  STL [R1+0x54], R4 ;  /* 0x0000540401007387 */ /* 0x0005e40000100800 */
[----:B-12---:R-:W-:Y:S05]  /*194b0*/  CALL.REL.NOINC `($__internal_63_$__cuda_sm70_shflsync_idx_p) ;  /* 0x00002a3000007944 */ /* 0x006fea0003c00000 */
[----:B-----5:R1:W5:Y:S02]  /*194c0*/  LDL.LU R4, [R1+0x54] ;  /* 0x0000540001047983 */ /* 0x0203640000300800 */
[----:B-1---5:R-:W-:Y:S05]  /*194d0*/  BRA `(.L_x_3866) ;  /* 0xfffebfc000007947 */ /* 0x022fea000383ffff */
.L_x_3713:
[----:B------:R-:W-:Y:S01]  /*194e0*/  MOV R0, 0x19550 ;  /* 0x0001955000007802 */ /* 0x000fe20000000f00 */
[----:B------:R-:W-:Y:S01]  /*194f0*/  IMAD.MOV.U32 R8, RZ, RZ, 0x181f ;  /* 0x0000181fff087424 */ /* 0x000fe200078e00ff */
[----:B------:R-:W-:Y:S01]  /*19500*/  MOV R3, RZ ;  /* 0x000000ff00037202 */ /* 0x000fe20000000f00 */
[----:B------:R-:W-:-:S02]  /*19510*/  IMAD.MOV.U32 R2, RZ, RZ, R6 ;  /* 0x000000ffff027224 */ /* 0x000fc400078e0006 */
[----:B------:R4:W-:Y:S04]  /*19520*/  STL [R1+0x50], R0 ;  /* 0x0000500001007387 */ /* 0x0009e80000100800 */
[----:B------:R4:W-:Y:S02]  /*19530*/  STL [R1+0x54], R8 ;  /* 0x0000540801007387 */ /* 0x0009e40000100800 */
[----:B-1234-:R-:W-:Y:S05]  /*19540*/  CALL.REL.NOINC `($__internal_63_$__cuda_sm70_shflsync_idx_p) ;  /* 0x000029a000007944 */ /* 0x01efea0003c00000 */
[----:B-----5:R1:W5:Y:S02]  /*19550*/  LDL.LU R0, [R1+0x54] ;  /* 0x0000540001007983 */ /* 0x0203640000300800 */
[----:B-1---5:R-:W-:Y:S05]  /*19560*/  BRA `(.L_x_3867) ;  /* 0xfffebf5000007947 */ /* 0x022fea000383ffff */
.L_x_3716:
[----:B-1----:R-:W-:Y:S01]  /*19570*/  MOV R0, 0x195e0 ;  /* 0x000195e000007802 */ /* 0x002fe20000000f00 */
[----:B---3--:R-:W-:Y:S01]  /*19580*/  IMAD.MOV.U32 R4, RZ, RZ, 0x181f ;  /* 0x0000181fff047424 */ /* 0x008fe200078e00ff */
[----:B------:R-:W-:Y:S01]  /*19590*/  MOV R3, 0x1 ;  /* 0x0000000100037802 */ /* 0x000fe20000000f00 */
[----:B------:R-:W-:Y:S02]  /*195a0*/  IMAD.MOV.U32 R2, RZ, RZ, R5 ;  /* 0x000000ffff027224 */ /* 0x000fe400078e0005 */
[----:B------:R1:W-:Y:S04]  /*195b0*/  STL [R1+0x50], R0 ;  /* 0x0000500001007387 */ /* 0x0003e80000100800 */
[----:B------:R1:W-:Y:S02]  /*195c0*/  STL [R1+0x54], R4 ;  /* 0x0000540401007387 */ /* 0x0003e40000100800 */
[----:B-12-4-:R-:W-:Y:S05]  /*195d0*/  CALL.REL.NOINC `($__internal_63_$__cuda_sm70_shflsync_idx_p) ;  /* 0x0000291000007944 */ /* 0x016fea0003c00000 */
[----:B-----5:R-:W-:Y:S01]  /*195e0*/  MOV R0, 0x19660 ;  /* 0x0001966000007802 */ /* 0x020fe20000000f00 */
[----:B------:R-:W-:Y:S01]  /*195f0*/  IMAD.MOV.U32 R5, RZ, RZ, 0x181f ;  /* 0x0000181fff057424 */ /* 0x000fe200078e00ff */
[----:B------:R1:W5:Y:S01]  /*19600*/  LDL.LU R4, [R1+0x54] ;  /* 0x0000540001047983 */ /* 0x0003620000300800 */
[----:B------:R-:W-:Y:S01]  /*19610*/  IMAD.MOV.U32 R2, RZ, RZ, R6 ;  /* 0x000000ffff027224 */ /* 0x000fe200078e0006 */
[----:B------:R-:W-:-:S02]  /*19620*/  MOV R3, 0x1 ;  /* 0x0000000100037802 */ /* 0x000fc40000000f00 */
[----:B------:R1:W-:Y:S04]  /*19630*/  STL [R1+0x50], R0 ;  /* 0x0000500001007387 */ /* 0x0003e80000100800 */
[----:B------:R1:W-:Y:S02]  /*19640*/  STL [R1+0x54], R5 ;  /* 0x0000540501007387 */ /* 0x0003e40000100800 */
[----:B-1---5:R-:W-:Y:S05]  /*19650*/  CALL.REL.NOINC `($__internal_63_$__cuda_sm70_shflsync_idx_p) ;  /* 0x0000289000007944 */ /* 0x022fea0003c00000 */
[----:B-----5:R1:W5:Y:S02]  /*19660*/  LDL.LU R0, [R1+0x54] ;  /* 0x0000540001007983 */ /* 0x0203640000300800 */
[----:B-1---5:R-:W-:Y:S05]  /*19670*/  BRA `(.L_x_3868) ;  /* 0xfffec0b000007947 */ /* 0x022fea000383ffff */
.L_x_3717:
[----:B------:R-:W-:Y:S01]  /*19680*/  MOV R0, 0x196f0 ;  /* 0x000196f000007802 */ /* 0x000fe20000000f00 */
[----:B------:R-:W-:Y:S01]  /*19690*/  IMAD.MOV.U32 R9, RZ, RZ, 0x1c1f ;  /* 0x00001c1fff097424 */ /* 0x000fe200078e00ff */
[----:B------:R-:W-:Y:S01]  /*196a0*/  MOV R3, RZ ;  /* 0x000000ff00037202 */ /* 0x000fe20000000f00 */
[----:B------:R-:W-:Y:S02]  /*196b0*/  IMAD.MOV.U32 R2, RZ, RZ, R4 ;  /* 0x000000ffff027224 */ /* 0x000fe400078e0004 */
[----:B------:R1:W-:Y:S04]  /*196c0*/  STL [R1+0x50], R0 ;  /* 0x0000500001007387 */ /* 0x0003e80000100800 */
[----:B------:R1:W-:Y:S02]  /*196d0*/  STL [R1+0x54], R9 ;  /* 0x0000540901007387 */ /* 0x0003e40000100800 */
[----:B-1----:R-:W-:Y:S05]  /*196e0*/  CALL.REL.NOINC `($__internal_63_$__cuda_sm70_shflsync_idx_p) ;  /* 0x0000280000007944 */ /* 0x002fea0003c00000 */
[----:B------:R1:W5:Y:S02]  /*196f0*/  LDL.LU R3, [R1+0x54] ;  /* 0x0000540001037983 */ /* 0x0003640000300800 */
[----:B-1---5:R-:W-:Y:S05]  /*19700*/  BRA `(.L_x_3869) ;  /* 0xfffec39000007947 */ /* 0x022fea000383ffff */
.L_x_3722:
[----:B------:R-:W-:Y:S01]  /*19710*/  IMAD.MOV.U32 R2, RZ, RZ, R4 ;  /* 0x000000ffff027224 */ /* 0x000fe200078e0004 */
[----:B------:R-:W-:Y:S01]  /*19720*/  MOV R0, 0x19780 ;  /* 0x0001978000007802 */ /* 0x000fe20000000f00 */
[----:B-1----:R-:W-:Y:S01]  /*19730*/  IMAD.MOV.U32 R4, RZ, RZ, 0x1c1f ;  /* 0x00001c1fff047424 */ /* 0x002fe200078e00ff */
[----:B--2---:R-:W-:-:S03]  /*19740*/  MOV R3, 0x1 ;  /* 0x0000000100037802 */ /* 0x004fc60000000f00 */
[----:B------:R1:W-:Y:S04]  /*19750*/  STL [R1+0x50], R0 ;  /* 0x0000500001007387 */ /* 0x0003e80000100800 */
[----:B------:R1:W-:Y:S02]  /*19760*/  STL [R1+0x54], R4 ;  /* 0x0000540401007387 */ /* 0x0003e40000100800 */
[----:B-1----:R-:W-:Y:S05]  /*19770*/  CALL.REL.NOINC `($__internal_63_$__cuda_sm70_shflsync_idx_p) ;  /* 0x0000277000007944 */ /* 0x002fea0003c00000 */
[----:B------:R1:W5:Y:S02]  /*19780*/  LDL.LU R3, [R1+0x54] ;  /* 0x0000540001037983 */ /* 0x0003640000300800 */
[----:B-1---5:R-:W-:Y:S05]  /*19790*/  BRA `(.L_x_3870) ;  /* 0xfffec8c000007947 */ /* 0x022fea000383ffff */
.L_x_3727:
[----:B------:R-:W-:Y:S01]  /*197a0*/  IMAD.MOV.U32 R132, RZ, RZ, R4 ;  /* 0x000000ffff847224 */ /* 0x000fe200078e0004 */
[----:B------:R-:W-:Y:S02]  /*197b0*/  MOV R0, 0x2 ;  /* 0x0000000200007802 */ /* 0x000fe40000000f00 */
[----:B------:R-:W-:Y:S02]  /*197c0*/  MOV R2, 0x197e0 ;  /* 0x000197e000027802 */ /* 0x000fe40000000f00 */
[----:B------:R-:W-:Y:S05]  /*197d0*/  CALL.REL.NOINC `($__internal_62_$__cuda_sm70_shflsync_bfly_p) ;  /* 0x000026b000007944 */ /* 0x000fea0003c00000 */
[----:B------:R-:W-:Y:S05]  /*197e0*/  BRA `(.L_x_3871) ;  /* 0xfffece6000007947 */ /* 0x000fea000383ffff */
.L_x_3728:
[----:B------:R-:W-:Y:S01]  /*197f0*/  IMAD.MOV.U32 R132, RZ, RZ, R4 ;  /* 0x000000ffff847224 */ /* 0x000fe200078e0004 */
[----:B------:R-:W-:-:S02]  /*19800*/  MOV R0, 0x1 ;  /* 0x0000000100007802 */ /* 0x000fc40000000f00 */
[----:B------:R-:W-:Y:S02]  /*19810*/  MOV R2, 0x19830 ;  /* 0x0001983000027802 */ /* 0x000fe40000000f00 */
[----:B------:R-:W-:Y:S05]  /*19820*/  CALL.REL.NOINC `($__internal_62_$__cuda_sm70_shflsync_bfly_p) ;  /* 0x0000266000007944 */ /* 0x000fea0003c00000 */
[----:B------:R-:W-:Y:S01]  /*19830*/  FMNMX.FTZ R134, R4, R0, !PT ;  /* 0x0000000004867209 */ /* 0x000fe20007810000 */
[----:B------:R-:W-:Y:S01]  /*19840*/  IMAD.MOV.U32 R132, RZ, RZ, R5 ;  /* 0x000000ffff847224 */ /* 0x000fe200078e0005 */
[----:B------:R-:W-:Y:S01]  /*19850*/  MOV R2, 0x19880 ;  /* 0x0001988000027802 */ /* 0x000fe20000000f00 */
[----:B------:R-:W-:Y:S02]  /*19860*/  IMAD.MOV.U32 R0, RZ, RZ, 0x2 ;  /* 0x00000002ff007424 */ /* 0x000fe400078e00ff */
[----:B------:R-:W-:Y:S05]  /*19870*/  CALL.REL.NOINC `($__internal_62_$__cuda_sm70_shflsync_bfly_p) ;  /* 0x0000261000007944 */ /* 0x000fea0003c00000 */
[----:B------:R-:W-:Y:S01]  /*19880*/  FMNMX.FTZ R5, R5, R0, !PT ;  /* 0x0000000005057209 */ /* 0x000fe20007810000 */
[----:B------:R-:W-:Y:S01]  /*19890*/  IMAD.MOV.U32 R0, RZ, RZ, 0x1 ;  /* 0x00000001ff007424 */ /* 0x000fe200078e00ff */
[----:B------:R-:W-:-:S03]  /*198a0*/  MOV R2, 0x198d0 ;  /* 0x000198d000027802 */ /* 0x000fc60000000f00 */
[----:B------:R-:W-:Y:S02]  /*198b0*/  IMAD.MOV.U32 R132, RZ, RZ, R5 ;  /* 0x000000ffff847224 */ /* 0x000fe400078e0005 */
[----:B------:R-:W-:Y:S05]  /*198c0*/  CALL.REL.NOINC `($__internal_62_$__cuda_sm70_shflsync_bfly_p) ;  /* 0x000025c000007944 */ /* 0x000fea0003c00000 */
[----:B------:R-:W-:Y:S01]  /*198d0*/  MOV R3, R0 ;  /* 0x0000000000037202 */ /* 0x000fe20000000f00 */
[----:B------:R-:W-:Y:S05]  /*198e0*/  BRA `(.L_x_3872) ;  /* 0xfffecdd000007947 */ /* 0x000fea000383ffff */
.L_x_3736:
        /* <DEDUP_REMOVED lines=8> */
[----:B-1---5:R-:W-:-:S05]  /*19970*/  BRA `(.L_x_3873) ;  /* 0xfffee4e000007947 */ /* 0x022fca000383ffff */
.L_x_3737:
[----:B------:R-:W-:Y:S01]  /*19980*/  MOV R0, 0x199f0 ;  /* 0x000199f000007802 */ /* 0x000fe20000000f00 */
[----:B------:R-:W-:Y:S01]  /*19990*/  IMAD.MOV.U32 R6, RZ, RZ, 0x181f ;  /* 0x0000181fff067424 */ /* 0x000fe200078e00ff */
[----:B------:R-:W-:Y:S01]  /*199a0*/  MOV R3, RZ ;  /* 0x000000ff00037202 */ /* 0x000fe20000000f00 */
[----:B------:R-:W-:Y:S02]  /*199b0*/  IMAD.MOV.U32 R2, RZ, RZ, R12 ;  /* 0x000000ffff027224 */ /* 0x000fe400078e000c */
[----:B------:R4:W-:Y:S04]  /*199c0*/  STL [R1+0x50], R0 ;  /* 0x0000500001007387 */ /* 0x0009e80000100800 */
[----:B------:R4:W-:Y:S02]  /*199d0*/  STL [R1+0x54], R6 ;  /* 0x0000540601007387 */ /* 0x0009e40000100800 */
[----:B-1234-:R-:W-:Y:S05]  /*199e0*/  CALL.REL.NOINC `($__internal_63_$__cuda_sm70_shflsync_idx_p) ;  /* 0x0000250000007944 */ /* 0x01efea0003c00000 */
[----:B-----5:R1:W5:Y:S02]  /*199f0*/  LDL.LU R0, [R1+0x54] ;  /* 0x0000540001007983 */ /* 0x0203640000300800 */
[----:B-1---5:R-:W-:-:S05]  /*19a00*/  BRA `(.L_x_3874) ;  /* 0xfffee47000007947 */ /* 0x022fca000383ffff */
.L_x_3738:
[----:B------:R-:W-:Y:S01]  /*19a10*/  MOV R0, 0x19a80 ;  /* 0x00019a8000007802 */ /* 0x000fe20000000f00 */
[----:B------:R-:W-:Y:S01]  /*19a20*/  IMAD.MOV.U32 R4, RZ, RZ, 0x181f ;  /* 0x0000181fff047424 */ /* 0x000fe200078e00ff */
[----:B--2---:R-:W-:Y:S01]  /*19a30*/  MOV R3, 0x1 ;  /* 0x0000000100037802 */ /* 0x004fe20000000f00 */
[----:B------:R-:W-:Y:S02]  /*19a40*/  IMAD.MOV.U32 R2, RZ, RZ, R5 ;  /* 0x000000ffff027224 */ /* 0x000fe400078e0005 */
[----:B------:R2:W-:Y:S04]  /*19a50*/  STL [R1+0x50], R0 ;  /* 0x0000500001007387 */ /* 0x0005e80000100800 */
[----:B------:R2:W-:Y:S02]  /*19a60*/  STL [R1+0x54], R4 ;  /* 0x0000540401007387 */ /* 0x0005e40000100800 */
[----:B-12---:R-:W-:Y:S05]  /*19a70*/  CALL.REL.NOINC `($__internal_63_$__cuda_sm70_shflsync_idx_p) ;  /* 0x0000247000007944 */ /* 0x006fea0003c00000 */
[----:B-----5:R1:W5:Y:S01]  /*19a80*/  LDL.LU R4, [R1+0x54] ;  /* 0x0000540001047983 */ /* 0x0203620000300800 */
[----:B------:R-:W-:Y:S01]  /*19a90*/  MOV R0, 0x19b00 ;  /* 0x00019b0000007802 */ /* 0x000fe20000000f00 */
[----:B------:R-:W-:Y:S01]  /*19aa0*/  IMAD.MOV.U32 R5, RZ, RZ, 0x181f ;  /* 0x0000181fff057424 */ /* 0x000fe200078e00ff */
[----:B------:R-:W-:Y:S01]  /*19ab0*/  MOV R3, 0x1 ;  /* 0x0000000100037802 */ /* 0x000fe20000000f00 */
[----:B------:R-:W-:Y:S02]  /*19ac0*/  IMAD.MOV.U32 R2, RZ, RZ, R12 ;  /* 0x000000ffff027224 */ /* 0x000fe400078e000c */
[----:B------:R1:W-:Y:S04]  /*19ad0*/  STL [R1+0x50], R0 ;  /* 0x0000500001007387 */ /* 0x0003e80000100800 */
[----:B------:R1:W-:Y:S02]  /*19ae0*/  STL [R1+0x54], R5 ;  /* 0x0000540501007387 */ /* 0x0003e40000100800 */
[----:B-1---5:R-:W-:Y:S05]  /*19af0*/  CALL.REL.NOINC `($__internal_63_$__cuda_sm70_shflsync_idx_p) ;  /* 0x000023f000007944 */ /* 0x022fea0003c00000 */
[----:B-----5:R1:W5:Y:S02]  /*19b00*/  LDL.LU R0, [R1+0x54] ;  /* 0x0000540001007983 */ /* 0x0203640000300800 */
[----:B-1---5:R-:W-:-:S05]  /*19b10*/  BRA `(.L_x_3875) ;  /* 0xfffee5c000007947 */ /* 0x022fca000383ffff */
.L_x_3741:
        /* <DEDUP_REMOVED lines=8> */
[----:B-1---5:R-:W-:-:S05]  /*19ba0*/  BRA `(.L_x_3876) ;  /* 0xfffef31000007947 */ /* 0x022fca000383ffff */
.L_x_3742:
[----:B------:R-:W-:Y:S01]  /*19bb0*/  MOV R0, 0x19c20 ;  /* 0x00019c2000007802 */ /* 0x000fe20000000f00 */
[----:B------:R-:W-:Y:S01]  /*19bc0*/  IMAD.MOV.U32 R138, RZ, RZ, 0x181f ;  /* 0x0000181fff8a7424 */ /* 0x000fe200078e00ff */
[----:B------:R-:W-:Y:S01]  /*19bd0*/  MOV R3, RZ ;  /* 0x000000ff00037202 */ /* 0x000fe20000000f00 */
[----:B------:R-:W-:Y:S02]  /*19be0*/  IMAD.MOV.U32 R2, RZ, RZ, R137 ;  /* 0x000000ffff027224 */ /* 0x000fe400078e0089 */
[----:B------:R3:W-:Y:S04]  /*19bf0*/  STL [R1+0x50], R0 ;  /* 0x0000500001007387 */ /* 0x0007e80000100800 */
[----:B------:R3:W-:Y:S02]  /*19c00*/  STL [R1+0x54], R138 ;  /* 0x0000548a01007387 */ /* 0x0007e40000100800 */
[----:B-123--:R-:W-:Y:S05]  /*19c10*/  CALL.REL.NOINC `($__internal_63_$__cuda_sm70_shflsync_idx_p) ;  /* 0x000022d000007944 */ /* 0x00efea0003c00000 */
[----:B-----5:R1:W5:Y:S02]  /*19c20*/  LDL.LU R0, [R1+0x54] ;  /* 0x0000540001007983 */ /* 0x0203640000300800 */
[----:B-1---5:R-:W-:-:S05]  /*19c30*/  BRA `(.L_x_3877) ;  /* 0xfffef2a000007947 */ /* 0x022fca000383ffff */
.L_x_3743:
[----:B------:R-:W-:Y:S01]  /*19c40*/  MOV R0, 0x19cb0 ;  /* 0x00019cb000007802 */ /* 0x000fe20000000f00 */
[----:B------:R-:W-:Y:S01]  /*19c50*/  IMAD.MOV.U32 R132, RZ, RZ, 0x181f ;  /* 0x0000181fff847424 */ /* 0x000fe200078e00ff */
[----:B--2---:R-:W-:Y:S01]  /*19c60*/  MOV R3, 0x1 ;  /* 0x0000000100037802 */ /* 0x004fe20000000f00 */
[----:B------:R-:W-:Y:S02]  /*19c70*/  IMAD.MOV.U32 R2, RZ, RZ, R134 ;  /* 0x000000ffff027224 */ /* 0x000fe400078e0086 */
[----:B------:R2:W-:Y:S04]  /*19c80*/  STL [R1+0x50], R0 ;  /* 0x0000500001007387 */ /* 0x0005e80000100800 */
[----:B------:R2:W-:Y:S02]  /*19c90*/  STL [R1+0x54], R132 ;  /* 0x0000548401007387 */ /* 0x0005e40000100800 */
[----:B-12---:R-:W-:Y:S05]  /*19ca0*/  CALL.REL.NOINC `($__internal_63_$__cuda_sm70_shflsync_idx_p) ;  /* 0x0000224000007944 */ /* 0x006fea0003c00000 */
[----:B------:R1:W5:Y:S02]  /*19cb0*/  LDL.LU R132, [R1+0x54] ;  /* 0x0000540001847983 */ /* 0x0003640000300800 */
[----:B-----5:R-:W-:Y:S01]  /*19cc0*/  MOV R0, 0x19d30 ;  /* 0x00019d3000007802 */ /* 0x020fe20000000f00 */
[----:B------:R-:W-:Y:S01]  /*19cd0*/  IMAD.MOV.U32 R133, RZ, RZ, 0x181f ;  /* 0x0000181fff857424 */ /* 0x000fe200078e00ff */
[----:B------:R-:W-:Y:S01]  /*19ce0*/  MOV R3, 0x1 ;  /* 0x0000000100037802 */ /* 0x000fe20000000f00 */
[----:B------:R-:W-:Y:S02]  /*19cf0*/  IMAD.MOV.U32 R2, RZ, RZ, R137 ;  /* 0x000000ffff027224 */ /* 0x000fe400078e0089 */
[----:B------:R1:W-:Y:S04]  /*19d00*/  STL [R1+0x50], R0 ;  /* 0x0000500001007387 */ /* 0x0003e80000100800 */
[----:B------:R1:W-:Y:S02]  /*19d10*/  STL [R1+0x54], R133 ;  /* 0x0000548501007387 */ /* 0x0003e40000100800 */
[----:B-1----:R-:W-:Y:S05]  /*19d20*/  CALL.REL.NOINC `($__internal_63_$__cuda_sm70_shflsync_idx_p) ;  /* 0x000021c000007944 */ /* 0x002fea0003c00000 */
[----:B-----5:R1:W5:Y:S02]  /*19d30*/  LDL.LU R0, [R1+0x54] ;  /* 0x0000540001007983 */ /* 0x0203640000300800 */
[----:B-1---5:R-:W-:-:S05]  /*19d40*/  BRA `(.L_x_3878) ;  /* 0xfffef41000007947 */ /* 0x022fca000383ffff */
.L_x_3744:
        /* <DEDUP_REMOVED lines=9> */
.L_x_3749:
[----:B------:R-:W-:Y:S01]  /*19de0*/  MOV R4, 0x19e50 ;  /* 0x00019e5000047802 */ /* 0x000fe20000000f00 */
[----:B------:R-:W-:Y:S01]  /*19df0*/  IMAD.MOV.U32 R5, RZ, RZ, 0x1c1f ;  /* 0x00001c1fff057424 */ /* 0x000fe200078e00ff */
[----:B------:R-:W-:Y:S01]  /*19e00*/  MOV R3, 0x1 ;  /* 0x0000000100037802 */ /* 0x000fe20000000f00 */
[----:B------:R-:W-:Y:S02]  /*19e10*/  IMAD.MOV.U32 R2, RZ, RZ, R133 ;  /* 0x000000ffff027224 */ /* 0x000fe400078e0085 */
[----:B------:R3:W-:Y:S04]  /*19e20*/  STL [R1+0x50], R4 ;  /* 0x0000500401007387 */ /* 0x0007e80000100800 */
[----:B------:R3:W-:Y:S02]  /*19e30*/  STL [R1+0x54], R5 ;  /* 0x0000540501007387 */ /* 0x0007e40000100800 */
[----:B-123--:R-:W-:Y:S05]  /*19e40*/  CALL.REL.NOINC `($__internal_63_$__cuda_sm70_shflsync_idx_p) ;  /* 0x000020a000007944 */ /* 0x00efea0003c00000 */
[----:B-----5:R1:W5:Y:S02]  /*19e50*/  LDL.LU R4, [R1+0x54] ;  /* 0x0000540001047983 */ /* 0x0203640000300800 */
[----:B-1---5:R-:W-:-:S05]  /*19e60*/  BRA `(.L_x_3880) ;  /* 0xfffefc9000007947 */ /* 0x022fca000383ffff */
.L_x_3754:
[----:B------:R-:W-:Y:S02]  /*19e70*/  MOV R0, 0x2 ;  /* 0x0000000200007802 */ /* 0x000fe40000000f00 */
[----:B------:R-:W-:Y:S02]  /*19e80*/  MOV R2, 0x19ea0 ;  /* 0x00019ea000027802 */ /* 0x000fe40000000f00 */
[----:B-1-3--:R-:W-:Y:S05]  /*19e90*/  CALL.REL.NOINC `($__internal_62_$__cuda_sm70_shflsync_bfly_p) ;  /* 0x00001ff000007944 */ /* 0x00afea0003c00000 */
[----:B------:R-:W-:-:S05]  /*19ea0*/  BRA `(.L_x_3881) ;  /* 0xffff02b000007947 */ /* 0x000fca000383ffff */
.L_x_3755:
[----:B------:R-:W-:Y:S02]  /*19eb0*/  MOV R0, 0x1 ;  /* 0x0000000100007802 */ /* 0x000fe40000000f00 */
[----:B------:R-:W-:Y:S02]  /*19ec0*/  MOV R2, 0x19ee0 ;  /* 0x00019ee000027802 */ /* 0x000fe40000000f00 */
[----:B-1-3--:R-:W-:Y:S05]  /*19ed0*/  CALL.REL.NOINC `($__internal_62_$__cuda_sm70_shflsync_bfly_p) ;  /* 0x00001fb000007944 */ /* 0x00afea0003c00000 */
[----:B------:R-:W-:Y:S01]  /*19ee0*/  FMNMX.FTZ R134, R132, R0, !PT ;  /* 0x0000000084867209 */ /* 0x000fe20007810000 */
[----:B------:R-:W-:Y:S01]  /*19ef0*/  IMAD.MOV.U32 R132, RZ, RZ, R4 ;  /* 0x000000ffff847224 */ /* 0x000fe200078e0004 */
[----:B------:R-:W-:Y:S01]  /*19f00*/  MOV R2, 0x19f30 ;  /* 0x00019f3000027802 */ /* 0x000fe20000000f00 */
[----:B------:R-:W-:Y:S02]  /*19f10*/  IMAD.MOV.U32 R0, RZ, RZ, 0x2 ;  /* 0x00000002ff007424 */ /* 0x000fe400078e00ff */
[----:B------:R-:W-:Y:S05]  /*19f20*/  CALL.REL.NOINC `($__internal_62_$__cuda_sm70_shflsync_bfly_p) ;  /* 0x00001f6000007944 */ /* 0x000fea0003c00000 */
[----:B------:R-:W-:Y:S01]  /*19f30*/  FMNMX.FTZ R132, R4, R0, !PT ;  /* 0x0000000004847209 */ /* 0x000fe20007810000 */
[----:B------:R-:W-:Y:S01]  /*19f40*/  IMAD.MOV.U32 R0, RZ, RZ, 0x1 ;  /* 0x00000001ff007424 */ /* 0x000fe200078e00ff */
[----:B------:R-:W-:Y:S02]  /*19f50*/  MOV R2, 0x19f70 ;  /* 0x00019f7000027802 */ /* 0x000fe40000000f00 */
[----:B------:R-:W-:Y:S05]  /*19f60*/  CALL.REL.NOINC `($__internal_62_$__cuda_sm70_shflsync_bfly_p) ;  /* 0x00001f2000007944 */ /* 0x000fea0003c00000 */
[----:B------:R-:W-:-:S05]  /*19f70*/  BRA `(.L_x_3882) ;  /* 0xffff025000007947 */ /* 0x000fca000383ffff */
.L_x_3764:
        /* <DEDUP_REMOVED lines=9> */
.L_x_3765:
        /* <DEDUP_REMOVED lines=9> */
.L_x_3766:
        /* <DEDUP_REMOVED lines=17> */
.L_x_3769:
        /* <DEDUP_REMOVED lines=9> */
.L_x_3770:
        /* <DEDUP_REMOVED lines=9> */
.L_x_3771:
        /* <DEDUP_REMOVED lines=17> */
.L_x_3772:
[----:B------:R-:W-:Y:S02]  /*1a3e0*/  MOV R0, 0x2 ;  /* 0x0000000200007802 */ /* 0x000fe40000000f00 */
[----:B------:R-:W-:Y:S02]  /*1a3f0*/  MOV R2, 0x1a410 ;  /* 0x0001a41000027802 */ /* 0x000fe40000000f00 */
[----:B------:R-:W-:Y:S05]  /*1a400*/  CALL.REL.NOINC `($__internal_62_$__cuda_sm70_shflsync_bfly_p) ;  /* 0x00001a8000007944 */ /* 0x000fea0003c00000 */
[----:B------:R-:W-:-:S05]  /*1a410*/  BRA `(.L_x_3889) ;  /* 0xffff32b000007947 */ /* 0x000fca000383ffff */
.L_x_3773:
[----:B------:R-:W-:Y:S02]  /*1a420*/  MOV R0, 0x1 ;  /* 0x0000000100007802 */ /* 0x000fe40000000f00 */
        /* <DEDUP_REMOVED lines=12> */
.L_x_3776:
        /* <DEDUP_REMOVED lines=9> */
.L_x_3779:
[----:B------:R-:W-:Y:S01]  /*1a580*/  MOV R0, 0x1a5f0 ;  /* 0x0001a5f000007802 */ /* 0x000fe20000000f00 */
[----:B--2---:R-:W-:Y:S01]  /*1a590*/  IMAD.MOV.U32 R4, RZ, RZ, 0x181f ;  /* 0x0000181fff047424 */ /* 0x004fe200078e00ff */
[----:B------:R-:W-:Y:S01]  /*1a5a0*/  MOV R3, 0x1 ;  /* 0x0000000100037802 */ /* 0x000fe20000000f00 */
        /* <DEDUP_REMOVED lines=14> */
.L_x_3782:
[----:B------:R-:W-:Y:S01]  /*1a690*/  MOV R0, 0x1a700 ;  /* 0x0001a70000007802 */ /* 0x000fe20000000f00 */
[----:B------:R-:W-:Y:S01]  /*1a6a0*/  IMAD.MOV.U32 R132, RZ, RZ, 0x181f ;  /* 0x0000181fff847424 */ /* 0x000fe200078e00ff */
[----:B------:R-:W-:Y:S01]  /*1a6b0*/  MOV R3, RZ ;  /* 0x000000ff00037202 */ /* 0x000fe20000000f00 */
[----:B------:R-:W-:Y:S02]  /*1a6c0*/  IMAD.MOV.U32 R2, RZ, RZ, R134 ;  /* 0x000000ffff027224 */ /* 0x000fe400078e0086 */
[----:B------:R1:W-:Y:S04]  /*1a6d0*/  STL [R1+0x50], R0 ;  /* 0x0000500001007387 */ /* 0x0003e80000100800 */
[----:B------:R1:W-:Y:S02]  /*1a6e0*/  STL [R1+0x54], R132 ;  /* 0x0000548401007387 */ /* 0x0003e40000100800 */
[----:B-12---:R-:W-:Y:S05]  /*1a6f0*/  CALL.REL.NOINC `($__internal_63_$__cuda_sm70_shflsync_idx_p) ;  /* 0x000017f000007944 */ /* 0x006fea0003c00000 */
[----:B------:R1:W5:Y:S02]  /*1a700*/  LDL.LU R132, [R1+0x54] ;  /* 0x0000540001847983 */ /* 0x0003640000300800 */
[----:B-1---5:R-:W-:-:S05]  /*1a710*/  BRA `(.L_x_3893) ;  /* 0xffff5b3000007947 */ /* 0x022fca000383ffff */
.L_x_3783:
        /* <DEDUP_REMOVED lines=9> */
.L_x_3784:
[----:B------:R-:W-:Y:S01]  /*1a7b0*/  MOV R0, 0x1a820 ;  /* 0x0001a82000007802 */ /* 0x000fe20000000f00 */
[----:B------:R-:W-:Y:S01]  /*1a7c0*/  IMAD.MOV.U32 R132, RZ, RZ, 0x181f ;  /* 0x0000181fff847424 */ /* 0x000fe200078e00ff */
[----:B-1----:R-:W-:Y:S01]  /*1a7d0*/  MOV R3, 0x1 ;  /* 0x0000000100037802 */ /* 0x002fe20000000f00 */
[----:B------:R-:W-:Y:S02]  /*1a7e0*/  IMAD.MOV.U32 R2, RZ, RZ, R134 ;  /* 0x000000ffff027224 */ /* 0x000fe400078e0086 */
[----:B------:R1:W-:Y:S04]  /*1a7f0*/  STL [R1+0x50], R0 ;  /* 0x0000500001007387 */ /* 0x0003e80000100800 */
[----:B------:R1:W-:Y:S02]  /*1a800*/  STL [R1+0x54], R132 ;  /* 0x0000548401007387 */ /* 0x0003e40000100800 */
[----:B-1----:R-:W-:Y:S05]  /*1a810*/  CALL.REL.NOINC `($__internal_63_$__cuda_sm70_shflsync_idx_p) ;  /* 0x000016d000007944 */ /* 0x002fea0003c00000 */
        /* <DEDUP_REMOVED lines=10> */
.L_x_3785:
        /* <DEDUP_REMOVED lines=9> */
.L_x_3790:
        /* <DEDUP_REMOVED lines=9> */
.L_x_3795:
[----:B------:R-:W-:Y:S02]  /*1a9e0*/  MOV R0, 0x2 ;  /* 0x0000000200007802 */ /* 0x000fe40000000f00 */
[----:B------:R-:W-:Y:S02]  /*1a9f0*/  MOV R2, 0x1aa10 ;  /* 0x0001aa1000027802 */ /* 0x000fe40000000f00 */
[----:B-1-3--:R-:W-:Y:S05]  /*1aa00*/  CALL.REL.NOINC `($__internal_62_$__cuda_sm70_shflsync_bfly_p) ;  /* 0x0000148000007944 */ /* 0x00afea0003c00000 */
[----:B------:R-:W-:-:S05]  /*1aa10*/  BRA `(.L_x_3898) ;  /* 0xffff695000007947 */ /* 0x000fca000383ffff */
.L_x_3796:
        /* <DEDUP_REMOVED lines=10> */
[----:B------:R-:W-:Y:S03]  /*1aac0*/  MOV R2, 0x1aaf0 ;  /* 0x0001aaf000027802 */ /* 0x000fe60000000f00 */
[----:B------:R-:W-:Y:S02]  /*1aad0*/  IMAD.MOV.U32 R132, RZ, RZ, R4 ;  /* 0x000000ffff847224 */ /* 0x000fe400078e0004 */
[----:B------:R-:W-:Y:S05]  /*1aae0*/  CALL.REL.NOINC `($__internal_62_$__cuda_sm70_shflsync_bfly_p) ;  /* 0x000013a000007944 */ /* 0x000fea0003c00000 */
[----:B------:R-:W-:-:S05]  /*1aaf0*/  BRA `(.L_x_3899) ;  /* 0xffff68e000007947 */ /* 0x000fca000383ffff */
.L_x_3798:
[----:B------:R2:W5:Y:S01]  /*1ab00*/  LDL R132, [R1+0x60] ;  /* 0x0000600001847983 */ /* 0x0005620000100800 */
[----:B------:R-:W-:-:S02]  /*1ab10*/  MOV R0, 0x2 ;  /* 0x0000000200007802 */ /* 0x000fc40000000f00 */
[----:B------:R-:W-:Y:S02]  /*1ab20*/  MOV R2, 0x1ab40 ;  /* 0x0001ab4000027802 */ /* 0x000fe40000000f00 */
[----:B-12--5:R-:W-:Y:S05]  /*1ab30*/  CALL.REL.NOINC `($__internal_62_$__cuda_sm70_shflsync_bfly_p) ;  /* 0x0000135000007944 */ /* 0x026fea0003c00000 */
[----:B------:R-:W-:Y:S05]  /*1ab40*/  BRA `(.L_x_3900) ;  /* 0xffff81b000007947 */ /* 0x000fea000383ffff */
.L_x_3799:
[----:B------:R-:W-:Y:S01]  /*1ab50*/  IMAD.MOV.U32 R132, RZ, RZ, R4 ;  /* 0x000000ffff847224 */ /* 0x000fe200078e0004 */
[----:B------:R-:W-:Y:S02]  /*1ab60*/  MOV R0, 0x1 ;  /* 0x0000000100007802 */ /* 0x000fe40000000f00 */
[----:B------:R-:W-:Y:S02]  /*1ab70*/  MOV R2, 0x1ab90 ;  /* 0x0001ab9000027802 */ /* 0x000fe40000000f00 */
[----:B------:R-:W-:Y:S05]  /*1ab80*/  CALL.REL.NOINC `($__internal_62_$__cuda_sm70_shflsync_bfly_p) ;  /* 0x0000130000007944 */ /* 0x000fea0003c00000 */
[----:B------:R1:W5:Y:S01]  /*1ab90*/  LDL R132, [R1+0x5c] ;  /* 0x00005c0001847983 */ /* 0x0003620000100800 */
[----:B------:R-:W-:Y:S01]  /*1aba0*/  FADD.FTZ R4, R4, R0 ;  /* 0x0000000004047221 */ /* 0x000fe20000010000 */
[----:B------:R-:W-:Y:S02]  /*1abb0*/  MOV R0, 0x2 ;  /* 0x0000000200007802 */ /* 0x000fe40000000f00 */
[----:B------:R-:W-:Y:S02]  /*1abc0*/  MOV R2, 0x1abe0 ;  /* 0x0001abe000027802 */ /* 0x000fe40000000f00 */
[----:B-1---5:R-:W-:Y:S05]  /*1abd0*/  CALL.REL.NOINC `($__internal_62_$__cuda_sm70_shflsync_bfly_p) ;  /* 0x000012b000007944 */ /* 0x022fea0003c00000 */
[----:B------:R-:W2:Y:S02]  /*1abe0*/  LDL.LU R2, [R1+0x5c] ;  /* 0x00005c0001027983 */ /* 0x000ea40000300800 */
[----:B--2---:R-:W-:Y:S01]  /*1abf0*/  FADD.FTZ R5, R2, R0 ;  /* 0x0000000002057221 */ /* 0x004fe20000010000 */
[----:B------:R-:W-:-:S02]  /*1ac00*/  MOV R0, 0x1 ;  /* 0x0000000100007802 */ /* 0x000fc40000000f00 */
[----:B------:R-:W-:Y:S02]  /*1ac10*/  MOV R2, 0x1ac40 ;  /* 0x0001ac4000027802 */ /* 0x000fe40000000f00 */
[----:B------:R-:W-:Y:S02]  /*1ac20*/  MOV R132, R5 ;  /* 0x0000000500847202 */ /* 0x000fe40000000f00 */
[----:B------:R-:W-:Y:S05]  /*1ac30*/  CALL.REL.NOINC `($__internal_62_$__cuda_sm70_shflsync_bfly_p) ;  /* 0x0000125000007944 */ /* 0x000fea0003c00000 */
[----:B------:R-:W-:Y:S01]  /*1ac40*/  MOV R3, R0 ;  /* 0x0000000000037202 */ /* 0x000fe20000000f00 */
[----:B------:R-:W-:Y:S05]  /*1ac50*/  BRA `(.L_x_3901) ;  /* 0xffff813000007947 */ /* 0x000fea000383ffff */
.L_x_3806:
[----:B--234-:R-:W-:Y:S01]  /*1ac60*/  MOV R0, 0x1acd0 ;  /* 0x0001acd000007802 */ /* 0x01cfe20000000f00 */
        /* <DEDUP_REMOVED lines=8> */
.L_x_3807:
        /* <DEDUP_REMOVED lines=9> */
.L_x_3810:
[----:B--2---:R-:W-:Y:S01]  /*1ad80*/  MOV R0, 0x1adf0 ;  /* 0x0001adf000007802 */ /* 0x004fe20000000f00 */
[----:B---3--:R-:W-:Y:S01]  /*1ad90*/  IMAD.MOV.U32 R4, RZ, RZ, 0x181f ;  /* 0x0000181fff047424 */ /* 0x008fe200078e00ff */
[----:B------:R-:W-:Y:S01]  /*1ada0*/  MOV R3, 0x1 ;  /* 0x0000000100037802 */ /* 0x000fe20000000f00 */
[----:B------:R-:W-:Y:S02]  /*1adb0*/  IMAD.MOV.U32 R2, RZ, RZ, R5 ;  /* 0x000000ffff027224 */ /* 0x000fe400078e0005 */
[----:B------:R2:W-:Y:S04]  /*1adc0*/  STL [R1+0x50], R0 ;  /* 0x0000500001007387 */ /* 0x0005e80000100800 */
[----:B------:R2:W-:Y:S02]  /*1add0*/  STL [R1+0x54], R4 ;  /* 0x0000540401007387 */ /* 0x0005e40000100800 */
[----:B-12---:R-:W-:Y:S05]  /*1ade0*/  CALL.REL.NOINC `($__internal_63_$__cuda_sm70_shflsync_idx_p) ;  /* 0x0000110000007944 */ /* 0x006fea0003c00000 */
        /* <DEDUP_REMOVED lines=10> */
.L_x_3813:
[----:B--2---:R-:W-:Y:S01]  /*1ae90*/  MOV R0, 0x1af00 ;  /* 0x0001af0000007802 */ /* 0x004fe20000000f00 */
[----:B----4-:R-:W-:Y:S01]  /*1aea0*/  IMAD.MOV.U32 R4, RZ, RZ, 0x181f ;  /* 0x0000181fff047424 */ /* 0x010fe200078e00ff */
[----:B-1----:R-:W-:Y:S01]  /*1aeb0*/  MOV R3, 0x2 ;  /* 0x0000000200037802 */ /* 0x002fe20000000f00 */
[----:B------:R-:W-:Y:S02]  /*1aec0*/  IMAD.MOV.U32 R2, RZ, RZ, R5 ;  /* 0x000000ffff027224 */ /* 0x000fe400078e0005 */
[----:B------:R1:W-:Y:S04]  /*1aed0*/  STL [R1+0x50], R0 ;  /* 0x0000500001007387 */ /* 0x0003e80000100800 */
[----:B------:R1:W-:Y:S02]  /*1aee0*/  STL [R1+0x54], R4 ;  /* 0x0000540401007387 */ /* 0x0003e40000100800 */
[----:B-1-3--:R-:W-:Y:S05]  /*1aef0*/  CALL.REL.NOINC `($__internal_63_$__cuda_sm70_shflsync_idx_p) ;  /* 0x00000ff000007944 */ /* 0x00afea0003c00000 */
[----:B-----5:R1:W5:Y:S02]  /*1af00*/  LDL.LU R4, [R1+0x54] ;  /* 0x0000540001047983 */ /* 0x0203640000300800 */
[----:B-1---5:R-:W-:Y:S05]  /*1af10*/  BRA `(.L_x_3905) ;  /* 0xffff9f6000007947 */ /* 0x022fea000383ffff */
.L_x_3814:
[----:B--2---:R-:W-:Y:S01]  /*1af20*/  MOV R0, 0x1af90 ;  /* 0x0001af9000007802 */ /* 0x004fe20000000f00 */
[----:B-1----:R-:W-:Y:S01]  /*1af30*/  IMAD.MOV.U32 R6, RZ, RZ, 0x181f ;  /* 0x0000181fff067424 */ /* 0x002fe200078e00ff */
[----:B------:R-:W-:Y:S01]  /*1af40*/  MOV R3, 0x2 ;  /* 0x0000000200037802 */ /* 0x000fe20000000f00 */
[----:B------:R-:W-:-:S02]  /*1af50*/  IMAD.MOV.U32 R2, RZ, RZ, R14 ;  /* 0x000000ffff027224 */ /* 0x000fc400078e000e */
[----:B------:R1:W-:Y:S04]  /*1af60*/  STL [R1+0x50], R0 ;  /* 0x0000500001007387 */ /* 0x0003e80000100800 */
[----:B------:R1:W-:Y:S02]  /*1af70*/  STL [R1+0x54], R6 ;  /* 0x0000540601007387 */ /* 0x0003e40000100800 */
[----:B-1-34-:R-:W-:Y:S05]  /*1af80*/  CALL.REL.NOINC `($__internal_63_$__cuda_sm70_shflsync_idx_p) ;  /* 0x00000f6000007944 */ /* 0x01afea0003c00000 */
[----:B-----5:R1:W5:Y:S02]  /*1af90*/  LDL.LU R0, [R1+0x54] ;  /* 0x0000540001007983 */ /* 0x0203640000300800 */
[----:B-1---5:R-:W-:Y:S05]  /*1afa0*/  BRA `(.L_x_3906) ;  /* 0xffff9ef000007947 */ /* 0x022fea000383ffff */
.L_x_3817:
[----:B----4-:R-:W-:Y:S01]  /*1afb0*/  MOV R0, 0x1b020 ;  /* 0x0001b02000007802 */ /* 0x010fe20000000f00 */
[----:B---3--:R-:W-:Y:S01]  /*1afc0*/  IMAD.MOV.U32 R4, RZ, RZ, 0x181f ;  /* 0x0000181fff047424 */ /* 0x008fe200078e00ff */
[----:B-1----:R-:W-:Y:S01]  /*1afd0*/  MOV R3, 0x3 ;  /* 0x0000000300037802 */ /* 0x002fe20000000f00 */
        /* <DEDUP_REMOVED lines=14> */
.L_x_3819:
[----:B------:R-:W-:Y:S01]  /*1b0c0*/  MOV R0, 0x1b130 ;  /* 0x0001b13000007802 */ /* 0x000fe20000000f00 */
[----:B------:R-:W-:Y:S01]  /*1b0d0*/  IMAD.MOV.U32 R4, RZ, RZ, 0x1c1f ;  /* 0x00001c1fff047424 */ /* 0x000fe200078e00ff */
[----:B------:R-:W-:Y:S01]  /*1b0e0*/  MOV R3, RZ ;  /* 0x000000ff00037202 */ /* 0x000fe20000000f00 */
[----:B------:R-:W-:Y:S02]  /*1b0f0*/  IMAD.MOV.U32 R2, RZ, RZ, R5 ;  /* 0x000000ffff027224 */ /* 0x000fe400078e0005 */
[----:B------:R1:W-:Y:S04]  /*1b100*/  STL [R1+0x50], R0 ;  /* 0x0000500001007387 */ /* 0x0003e80000100800 */
[----:B------:R1:W-:Y:S02]  /*1b110*/  STL [R1+0x54], R4 ;  /* 0x0000540401007387 */ /* 0x0003e40000100800 */
[----:B-1----:R-:W-:Y:S05]  /*1b120*/  CALL.REL.NOINC `($__internal_63_$__cuda_sm70_shflsync_idx_p) ;  /* 0x00000dc000007944 */ /* 0x002fea0003c00000 */
[----:B-----5:R1:W5:Y:S02]  /*1b130*/  LDL.LU R4, [R1+0x54] ;  /* 0x0000540001047983 */ /* 0x0203640000300800 */
[----:B-1---5:R-:W-:Y:S05]  /*1b140*/  BRA `(.L_x_3908) ;  /* 0xffffa33000007947 */ /* 0x022fea000383ffff */
.L_x_3820:
[----:B------:R-:W-:Y:S01]  /*1b150*/  MOV R0, 0x1b1c0 ;  /* 0x0001b1c000007802 */ /* 0x000fe20000000f00 */
[----:B------:R-:W-:Y:S01]  /*1b160*/  IMAD.MOV.U32 R6, RZ, RZ, 0x1c1f ;  /* 0x00001c1fff067424 */ /* 0x000fe200078e00ff */
[----:B------:R-:W-:Y:S01]  /*1b170*/  MOV R3, RZ ;  /* 0x000000ff00037202 */ /* 0x000fe20000000f00 */
[----:B------:R-:W-:-:S02]  /*1b180*/  IMAD.MOV.U32 R2, RZ, RZ, R12 ;  /* 0x000000ffff027224 */ /* 0x000fc400078e000c */
[----:B------:R3:W-:Y:S04]  /*1b190*/  STL [R1+0x50], R0 ;  /* 0x0000500001007387 */ /* 0x0007e80000100800 */
[----:B------:R3:W-:Y:S02]  /*1b1a0*/  STL [R1+0x54], R6 ;  /* 0x0000540601007387 */ /* 0x0007e40000100800 */
[----:B-123--:R-:W-:Y:S05]  /*1b1b0*/  CALL.REL.NOINC `($__internal_63_$__cuda_sm70_shflsync_idx_p) ;  /* 0x00000d3000007944 */ /* 0x00efea0003c00000 */
[----:B-----5:R1:W5:Y:S02]  /*1b1c0*/  LDL.LU R0, [R1+0x54] ;  /* 0x0000540001007983 */ /* 0x0203640000300800 */
[----:B-1---5:R-:W-:Y:S05]  /*1b1d0*/  BRA `(.L_x_3909) ;  /* 0xffffa2c000007947 */ /* 0x022fea000383ffff */
.L_x_3823:
[----:B----4-:R-:W-:Y:S01]  /*1b1e0*/  MOV R0, 0x1b250 ;  /* 0x0001b25000007802 */ /* 0x010fe20000000f00 */
[----:B--2---:R-:W-:Y:S01]  /*1b1f0*/  IMAD.MOV.U32 R4, RZ, RZ, 0x1c1f ;  /* 0x00001c1fff047424 */ /* 0x004fe200078e00ff */
[----:B------:R-:W-:Y:S01]  /*1b200*/  MOV R3, 0x1 ;  /* 0x0000000100037802 */ /* 0x000fe20000000f00 */
[----:B------:R-:W-:Y:S02]  /*1b210*/  IMAD.MOV.U32 R2, RZ, RZ, R5 ;  /* 0x000000ffff027224 */ /* 0x000fe400078e0005 */
[----:B------:R2:W-:Y:S04]  /*1b220*/  STL [R1+0x50], R0 ;  /* 0x0000500001007387 */ /* 0x0005e80000100800 */
[----:B------:R2:W-:Y:S02]  /*1b230*/  STL [R1+0x54], R4 ;  /* 0x0000540401007387 */ /* 0x0005e40000100800 */
[----:B-123--:R-:W-:Y:S05]  /*1b240*/  CALL.REL.NOINC `($__internal_63_$__cuda_sm70_shflsync_idx_p) ;  /* 0x00000ca000007944 */ /* 0x00efea0003c00000 */
        /* <DEDUP_REMOVED lines=10> */
.L_x_3827:
        /* <DEDUP_REMOVED lines=9> */
.L_x_3828:
        /* <DEDUP_REMOVED lines=9> */
.L_x_3831:
[----:B----4-:R-:W-:Y:S01]  /*1b410*/  MOV R0, 0x1b480 ;  /* 0x0001b48000007802 */ /* 0x010fe20000000f00 */
[----:B--2---:R-:W-:Y:S01]  /*1b420*/  IMAD.MOV.U32 R4, RZ, RZ, 0x181f ;  /* 0x0000181fff047424 */ /* 0x004fe200078e00ff */
[----:B-1----:R-:W-:Y:S01]  /*1b430*/  MOV R3, 0x1 ;  /* 0x0000000100037802 */ /* 0x002fe20000000f00 */
[----:B------:R-:W-:Y:S02]  /*1b440*/  IMAD.MOV.U32 R2, RZ, RZ, R5 ;  /* 0x000000ffff027224 */ /* 0x000fe400078e0005 */
[----:B------:R1:W-:Y:S04]  /*1b450*/  STL [R1+0x50], R0 ;  /* 0x0000500001007387 */ /* 0x0003e80000100800 */
[----:B------:R1:W-:Y:S02]  /*1b460*/  STL [R1+0x54], R4 ;  /* 0x0000540401007387 */ /* 0x0003e40000100800 */
[----:B-1-3--:R-:W-:Y:S05]  /*1b470*/  CALL.REL.NOINC `($__internal_63_$__cuda_sm70_shflsync_idx_p) ;  /* 0x00000a7000007944 */ /* 0x00afea0003c00000 */
        /* <DEDUP_REMOVED lines=10> */
.L_x_3834:
[----:B----4-:R-:W-:Y:S01]  /*1b520*/  MOV R0, 0x1b590 ;  /* 0x0001b59000007802 */ /* 0x010fe20000000f00 */
[----:B------:R-:W-:Y:S01]  /*1b530*/  IMAD.MOV.U32 R4, RZ, RZ, 0x181f ;  /* 0x0000181fff047424 */ /* 0x000fe200078e00ff */
[----:B-1----:R-:W-:Y:S01]  /*1b540*/  MOV R3, 0x2 ;  /* 0x0000000200037802 */ /* 0x002fe20000000f00 */
[----:B------:R-:W-:Y:S02]  /*1b550*/  IMAD.MOV.U32 R2, RZ, RZ, R5 ;  /* 0x000000ffff027224 */ /* 0x000fe400078e0005 */
[----:B------:R1:W-:Y:S04]  /*1b560*/  STL [R1+0x50], R0 ;  /* 0x0000500001007387 */ /* 0x0003e80000100800 */
[----:B------:R1:W-:Y:S02]  /*1b570*/  STL [R1+0x54], R4 ;  /* 0x0000540401007387 */ /* 0x0003e40000100800 */
[----:B-123--:R-:W-:Y:S05]  /*1b580*/  CALL.REL.NOINC `($__internal_63_$__cuda_sm70_shflsync_idx_p) ;  /* 0x0000096000007944 */ /* 0x00efea0003c00000 */
[----:B-----5:R1:W5:Y:S02]  /*1b590*/  LDL.LU R4, [R1+0x54] ;  /* 0x0000540001047983 */ /* 0x0203640000300800 */
[----:B-1---5:R-:W-:Y:S05]  /*1b5a0*/  BRA `(.L_x_3914) ;  /* 0xffffc44000007947 */ /* 0x022fea000383ffff */
.L_x_3835:
[----:B----4-:R-:W-:Y:S01]  /*1b5b0*/  MOV R0, 0x1b620 ;  /* 0x0001b62000007802 */ /* 0x010fe20000000f00 */
[----:B-1----:R-:W-:Y:S01]  /*1b5c0*/  IMAD.MOV.U32 R6, RZ, RZ, 0x181f ;  /* 0x0000181fff067424 */ /* 0x002fe200078e00ff */
[----:B------:R-:W-:Y:S01]  /*1b5d0*/  MOV R3, 0x2 ;  /* 0x0000000200037802 */ /* 0x000fe20000000f00 */
[----:B------:R-:W-:-:S02]  /*1b5e0*/  IMAD.MOV.U32 R2, RZ, RZ, R14 ;  /* 0x000000ffff027224 */ /* 0x000fc400078e000e */
[----:B------:R1:W-:Y:S04]  /*1b5f0*/  STL [R1+0x50], R0 ;  /* 0x0000500001007387 */ /* 0x0003e80000100800 */
[----:B------:R1:W-:Y:S02]  /*1b600*/  STL [R1+0x54], R6 ;  /* 0x0000540601007387 */ /* 0x0003e40000100800 */
[----:B-123--:R-:W-:Y:S05]  /*1b610*/  CALL.REL.NOINC `($__internal_63_$__cuda_sm70_shflsync_idx_p) ;  /* 0x000008d000007944 */ /* 0x00efea0003c00000 */
[----:B-----5:R1:W5:Y:S02]  /*1b620*/  LDL.LU R0, [R1+0x54] ;  /* 0x0000540001007983 */ /* 0x0203640000300800 */
[----:B-1---5:R-:W-:Y:S05]  /*1b630*/  BRA `(.L_x_3915) ;  /* 0xffffc3d000007947 */ /* 0x022fea000383ffff */
.L_x_3838:
[----:B------:R-:W-:Y:S01]  /*1b640*/  MOV R0, 0x1b6b0 ;  /* 0x0001b6b000007802 */ /* 0x000fe20000000f00 */
[----:B--2---:R-:W-:Y:S01]  /*1b650*/  IMAD.MOV.U32 R4, RZ, RZ, 0x181f ;  /* 0x0000181fff047424 */ /* 0x004fe200078e00ff */
[----:B-1----:R-:W-:Y:S01]  /*1b660*/  MOV R3, 0x3 ;  /* 0x0000000300037802 */ /* 0x002fe20000000f00 */
        /* <DEDUP_REMOVED lines=14> */
.L_x_3840:
        /* <DEDUP_REMOVED lines=9> */
.L_x_3841:
[----:B------:R-:W-:Y:S01]  /*1b7e0*/  MOV R0, 0x1b850 ;  /* 0x0001b85000007802 */ /* 0x000fe20000000f00 */
[----:B------:R-:W-:Y:S01]  /*1b7f0*/  IMAD.MOV.U32 R4, RZ, RZ, 0x1f ;  /* 0x0000001fff047424 */ /* 0x000fe200078e00ff */
[----:B------:R-:W-:Y:S01]  /*1b800*/  MOV R3, 0x1 ;  /* 0x0000000100037802 */ /* 0x000fe20000000f00 */
[----:B------:R-:W-:-:S02]  /*1b810*/  IMAD.MOV.U32 R2, RZ, RZ, R106 ;  /* 0x000000ffff027224 */ /* 0x000fc400078e006a */
[----:B------:R3:W-:Y:S04]  /*1b820*/  STL [R1+0x50], R0 ;  /* 0x0000500001007387 */ /* 0x0007e80000100800 */
[----:B------:R3:W-:Y:S02]  /*1b830*/  STL [R1+0x54], R4 ;  /* 0x0000540401007387 */ /* 0x0007e40000100800 */
[----:B-123--:R-:W-:Y:S05]  /*1b840*/  CALL.REL.NOINC `($__internal_63_$__cuda_sm70_shflsync_idx_p) ;  /* 0x000006a000007944 */ /* 0x00efea0003c00000 */
[----:B------:R1:W5:Y:S02]  /*1b850*/  LDL.LU R8, [R1+0x54] ;  /* 0x0000540001087983 */ /* 0x0003640000300800 */
[----:B-1---5:R-:W-:Y:S05]  /*1b860*/  BRA `(.L_x_3918) ;  /* 0xffffc67000007947 */ /* 0x022fea000383ffff */
.L_x_3842:
[----:B------:R-:W-:Y:S02]  /*1b870*/  MOV R3, 0x1 ;  /* 0x0000000100037802 */ /* 0x000fe40000000f00 */
[----:B------:R-:W-:Y:S02]  /*1b880*/  MOV R2, 0x1b8a0 ;  /* 0x0001b8a000027802 */ /* 0x000fe40000000f00 */
[----:B-1234-:R-:W-:Y:S05]  /*1b890*/  CALL.REL.NOINC `($__internal_64_$__cuda_sm70_shflsync_up_p) ;  /* 0x0000072000007944 */ /* 0x01efea0003c00000 */
[----:B------:R-:W-:Y:S05]  /*1b8a0*/  BRA `(.L_x_3919) ;  /* 0xffffc76000007947 */ /* 0x000fea000383ffff */
.L_x_3843:
[----:B------:R-:W-:Y:S02]  /*1b8b0*/  MOV R3, 0x2 ;  /* 0x0000000200037802 */ /* 0x000fe40000000f00 */
[----:B------:R-:W-:-:S02]  /*1b8c0*/  MOV R2, 0x1b8e0 ;  /* 0x0001b8e000027802 */ /* 0x000fc40000000f00 */
[----:B--2-4-:R-:W-:Y:S05]  /*1b8d0*/  CALL.REL.NOINC `($__internal_64_$__cuda_sm70_shflsync_up_p) ;  /* 0x000006e000007944 */ /* 0x014fea0003c00000 */
[----:B------:R-:W-:Y:S02]  /*1b8e0*/  SEL R3, R4, RZ, P1 ;  /* 0x000000ff04037207 */ /* 0x000fe40000800000 */
[----:B------:R-:W-:-:S03]  /*1b8f0*/  MOV R2, 0x1b930 ;  /* 0x0001b93000027802 */ /* 0x000fc60000000f00 */
[----:B------:R-:W-:Y:S02]  /*1b900*/  IMAD.IADD R0, R0, 0x1, R3 ;  /* 0x0000000100007824 */ /* 0x000fe400078e0203 */
[----:B------:R-:W-:Y:S02]  /*1b910*/  IMAD.MOV.U32 R3, RZ, RZ, 0x4 ;  /* 0x00000004ff037424 */ /* 0x000fe400078e00ff */
        /* <DEDUP_REMOVED lines=22> */
.L_x_3847:
[----:B------:R-:W-:Y:S02]  /*1ba80*/  MOV R3, 0x1 ;  /* 0x0000000100037802 */ /* 0x000fe40000000f00 */
[----:B------:R-:W-:-:S02]  /*1ba90*/  MOV R2, 0x1bab0 ;  /* 0x0001bab000027802 */ /* 0x000fc40000000f00 */
[----:B------:R-:W-:Y:S05]  /*1baa0*/  CALL.REL.NOINC `($__internal_64_$__cuda_sm70_shflsync_up_p) ;  /* 0x0000051000007944 */ /* 0x000fea0003c00000 */
[----:B------:R-:W-:Y:S01]  /*1bab0*/  MOV R2, R4 ;  /* 0x0000000400027202 */ /* 0x000fe20000000f00 */
[----:B------:R-:W-:Y:S05]  /*1bac0*/  BRA `(.L_x_3921) ;  /* 0xffffc7a000007947 */ /* 0x000fea000383ffff */
.L_x_3848:
[----:B------:R-:W-:Y:S02]  /*1bad0*/  MOV R3, 0x2 ;  /* 0x0000000200037802 */ /* 0x000fe40000000f00 */
[----:B------:R-:W-:-:S02]  /*1bae0*/  MOV R2, 0x1bb00 ;  /* 0x0001bb0000027802 */ /* 0x000fc40000000f00 */
        /* <DEDUP_REMOVED lines=27> */
.L_x_3850:
[----:B------:R-:W-:Y:S02]  /*1bca0*/  SEL R0, RZ, 0x1, P0 ;  /* 0x00000001ff007807 */ /* 0x000fe40000000000 */
[----:B------:R-:W-:-:S02]  /*1bcb0*/  MOV R2, 0x1bcd0 ;  /* 0x0001bcd000027802 */ /* 0x000fc40000000f00 */
[----:B-1----:R-:W-:Y:S05]  /*1bcc0*/  CALL.REL.NOINC `($__internal_65_$__cuda_sm70_votesync_ballot) ;  /* 0x0000035000007944 */ /* 0x002fea0003c00000 */
[----:B------:R-:W-:Y:S01]  /*1bcd0*/  MOV R5, R0 ;  /* 0x0000000000057202 */ /* 0x000fe20000000f00 */
[----:B------:R-:W-:Y:S05]  /*1bce0*/  BRA `(.L_x_3923) ;  /* 0xffffc71000007947 */ /* 0x000fea000383ffff */
.L_x_3851:
[----:B--2---:R-:W-:Y:S01]  /*1bcf0*/  IMAD.MOV.U32 R2, RZ, RZ, R6 ;  /* 0x000000ffff027224 */ /* 0x004fe200078e0006 */
[----:B------:R-:W-:Y:S01]  /*1bd00*/  MOV R6, 0x1bd60 ;  /* 0x0001bd6000067802 */ /* 0x000fe20000000f00 */
[----:B------:R-:W-:Y:S01]  /*1bd10*/  IMAD.MOV.U32 R10, RZ, RZ, 0x1f ;  /* 0x0000001fff0a7424 */ /* 0x000fe200078e00ff */
[----:B------:R-:W-:-:S03]  /*1bd20*/  MOV R3, R0 ;  /* 0x0000000000037202 */ /* 0x000fc60000000f00 */
[----:B------:R2:W-:Y:S04]  /*1bd30*/  STL [R1+0x50], R6 ;  /* 0x0000500601007387 */ /* 0x0005e80000100800 */
[----:B------:R2:W-:Y:S02]  /*1bd40*/  STL [R1+0x54], R10 ;  /* 0x0000540a01007387 */ /* 0x0005e40000100800 */
[----:B-12---:R-:W-:Y:S05]  /*1bd50*/  CALL.REL.NOINC `($__internal_63_$__cuda_sm70_shflsync_idx_p) ;  /* 0x0000019000007944 */ /* 0x006fea0003c00000 */
[----:B------:R-:W-:Y:S01]  /*1bd60*/  IMAD.MOV.U32 R2, RZ, RZ, R7 ;  /* 0x000000ffff027224 */ /* 0x000fe200078e0007 */
[----:B------:R-:W-:Y:S01]  /*1bd70*/  MOV R6, 0x1bde0 ;  /* 0x0001bde000067802 */ /* 0x000fe20000000f00 */
[----:B------:R-:W-:Y:S01]  /*1bd80*/  IMAD.MOV.U32 R7, RZ, RZ, 0x1f ;  /* 0x0000001fff077424 */ /* 0x000fe200078e00ff */
[----:B------:R1:W5:Y:S02]  /*1bd90*/  LDL.LU R10, [R1+0x54] ;  /* 0x00005400010a7983 */ /* 0x0003640000300800 */
[----:B-----5:R-:W-:Y:S02]  /*1bda0*/  MOV R3, R0 ;  /* 0x0000000000037202 */ /* 0x020fe40000000f00 */
[----:B------:R1:W-:Y:S04]  /*1bdb0*/  STL [R1+0x50], R6 ;  /* 0x0000500601007387 */ /* 0x0003e80000100800 */
[----:B------:R1:W-:Y:S02]  /*1bdc0*/  STL [R1+0x54], R7 ;  /* 0x0000540701007387 */ /* 0x0003e40000100800 */
[----:B-1----:R-:W-:Y:S05]  /*1bdd0*/  CALL.REL.NOINC `($__internal_63_$__cuda_sm70_shflsync_idx_p) ;  /* 0x0000011000007944 */ /* 0x002fea0003c00000 */
[----:B------:R1:W5:Y:S02]  /*1bde0*/  LDL.LU R7, [R1+0x54] ;  /* 0x0000540001077983 */ /* 0x0003640000300800 */
[----:B-1---5:R-:W-:Y:S05]  /*1bdf0*/  BRA `(.L_x_3924) ;  /* 0xffffc67000007947 */ /* 0x022fea000383ffff */
.L_x_3854:
[----:B------:R-:W-:Y:S01]  /*1be00*/  MOV R3, R0 ;  /* 0x0000000000037202 */ /* 0x000fe20000000f00 */
[----:B--2---:R-:W-:Y:S01]  /*1be10*/  IMAD.MOV.U32 R2, RZ, RZ, R4 ;  /* 0x000000ffff027224 */ /* 0x004fe200078e0004 */
[----:B------:R-:W-:Y:S01]  /*1be20*/  MOV R0, 0x1be70 ;  /* 0x0001be7000007802 */ /* 0x000fe20000000f00 */
[----:B-1----:R-:W-:-:S04]  /*1be30*/  IMAD.MOV.U32 R4, RZ, RZ, 0x1f ;  /* 0x0000001fff047424 */ /* 0x002fc800078e00ff */
[----:B------:R1:W-:Y:S04]  /*1be40*/  STL [R1+0x50], R0 ;  /* 0x0000500001007387 */ /* 0x0003e80000100800 */
[----:B------:R1:W-:Y:S02]  /*1be50*/  STL [R1+0x54], R4 ;  /* 0x0000540401007387 */ /* 0x0003e40000100800 */
[----:B-1--4-:R-:W-:Y:S05]  /*1be60*/  CALL.REL.NOINC `($__internal_63_$__cuda_sm70_shflsync_idx_p) ;  /* 0x0000008000007944 */ /* 0x012fea0003c00000 */
[----:B------:R1:W5:Y:S02]  /*1be70*/  LDL.LU R11, [R1+0x54] ;  /* 0x00005400010b7983 */ /* 0x0003640000300800 */
[----:B-1---5:R-:W-:Y:S05]  /*1be80*/  BRA `(.L_x_3853) ;  /* 0xffffc64000007947 */ /* 0x022fea000383ffff */
        .weak           $__internal_62_$__cuda_sm70_shflsync_bfly_p
        .type           $__internal_62_$__cuda_sm70_shflsync_bfly_p,@function
        .size           $__internal_62_$__cuda_sm70_shflsync_bfly_p,($__internal_63_$__cuda_sm70_shflsync_idx_p - $__internal_62_$__cuda_sm70_shflsync_bfly_p)
$__internal_62_$__cuda_sm70_shflsync_bfly_p:
[----:B------:R-:W-:Y:S02]  /*1be90*/  MOV R137, 0xffffffff ;  /* 0xffffffff00897802 */ /* 0x000fe40000000f00 */
[----:B------:R-:W-:Y:S02]  /*1bea0*/  MOV R3, 0x1f ;  /* 0x0000001f00037802 */ /* 0x000fe40000000f00 */
[----:B------:R-:W-:Y:S04]  /*1beb0*/  WARPSYNC R137 ;  /* 0x0000008900007348 */ /* 0x000fe80003800000 */
[----:B------:R1:W2:Y:S02]  /*1bec0*/  SHFL.BFLY PT, R0, R132, R0, R3 ;  /* 0x0c00000084007389 */ /* 0x0002a400000e0003 */
[----:B-1----:R-:W-:-:S04]  /*1bed0*/  MOV R3, 0x0 ;  /* 0x0000000000037802 */ /* 0x002fc80000000f00 */
[----:B--2---:R-:W-:Y:S05]  /*1bee0*/  RET.REL.NODEC R2 `(_ZN7cutlass13device_kernelIN5flash19enable_sm80_to_sm89INS1_16FlashAttnFwdSm80INS1_25CollectiveMainloopFwdSm80ILi8ELi1ELb1EN4cute5tupleIJNS5_1CILi128EEENS7_ILi48EEENS7_ILi256EEEEEELi256ENS_6half_tEfNS_4arch4Sm80ELb0ELb1ELb0ELb1ELb1ELb0ELb1ELb1EEENS1_21CollectiveEpilogueFwdINS6_IJS8_SA_S9_EEENS6_IJNS7_ILi1EEESI_SI_EEESC_SE_Li256ELb1ELb1ELb1ELb0EEENS1_36VarlenDynamicPersistentTileSchedulerILi128ELi48ELi256ELi256ELb1ELb1ELb0ELb1ELb0ELb1EEEEEEEEEvNT_6ParamsE) ;  /* 0xfffe411002007950 */ /* 0x004fea0003c3ffff */
        .weak           $__internal_63_$__cuda_sm70_shflsync_idx_p
        .type           $__internal_63_$__cuda_sm70_shflsync_idx_p,@function
        .size           $__internal_63_$__cuda_sm70_shflsync_idx_p,($__internal_64_$__cuda_sm70_shflsync_up_p - $__internal_63_$__cuda_sm70_shflsync_idx_p)
$__internal_63_$__cuda_sm70_shflsync_idx_p:
        /* <DEDUP_REMOVED lines=12> */
[----:B-1----:R-:W-:Y:S05]  /*1bfb0*/  RET.REL.NODEC R2 `(_ZN7cutlass13device_kernelIN5flash19enable_sm80_to_sm89INS1_16FlashAttnFwdSm80INS1_25CollectiveMainloopFwdSm80ILi8ELi1ELb1EN4cute5tupleIJNS5_1CILi128EEENS7_ILi48EEENS7_ILi256EEEEEELi256ENS_6half_tEfNS_4arch4Sm80ELb0ELb1ELb0ELb1ELb1ELb0ELb1ELb1EEENS1_21CollectiveEpilogueFwdINS6_IJS8_SA_S9_EEENS6_IJNS7_ILi1EEESI_SI_EEESC_SE_Li256ELb1ELb1ELb1ELb0EEENS1_36VarlenDynamicPersistentTileSchedulerILi128ELi48ELi256ELi256ELb1ELb1ELb0ELb1ELb0ELb1EEEEEEEEEvNT_6ParamsE) ;  /* 0xfffe404002007950 */ /* 0x002fea0003c3ffff */
        .weak           $__internal_64_$__cuda_sm70_shflsync_up_p
        .type           $__internal_64_$__cuda_sm70_shflsync_up_p,@function
        .size           $__internal_64_$__cuda_sm70_shflsync_up_p,($__internal_65_$__cuda_sm70_votesync_ballot - $__internal_64_$__cuda_sm70_shflsync_up_p)
$__internal_64_$__cuda_sm70_shflsync_up_p:
[----:B------:R-:W-:Y:S02]  /*1bfc0*/  MOV R4, RZ ;  /* 0x000000ff00047202 */ /* 0x000fe40000000f00 */
[----:B------:R-:W-:-:S04]  /*1bfd0*/  MOV R10, 0xffffffff ;  /* 0xffffffff000a7802 */ /* 0x000fc80000000f00 */
[----:B------:R-:W-:Y:S04]  /*1bfe0*/  WARPSYNC R10 ;  /* 0x0000000a00007348 */ /* 0x000fe80003800000 */
[----:B------:R1:W2:Y:S02]  /*1bff0*/  SHFL.UP PT, R4, R0, R3, R4 ;  /* 0x0400000300047389 */ /* 0x0002a400000e0004 */
[----:B-1----:R-:W-:-:S04]  /*1c000*/  MOV R3, 0x0 ;  /* 0x0000000000037802 */ /* 0x002fc80000000f00 */
[----:B--2---:R-:W-:Y:S05]  /*1c010*/  RET.REL.NODEC R2 `(_ZN7cutlass13device_kernelIN5flash19enable_sm80_to_sm89INS1_16FlashAttnFwdSm80INS1_25CollectiveMainloopFwdSm80ILi8ELi1ELb1EN4cute5tupleIJNS5_1CILi128EEENS7_ILi48EEENS7_ILi256EEEEEELi256ENS_6half_tEfNS_4arch4Sm80ELb0ELb1ELb0ELb1ELb1ELb0ELb1ELb1EEENS1_21CollectiveEpilogueFwdINS6_IJS8_SA_S9_EEENS6_IJNS7_ILi1EEESI_SI_EEESC_SE_Li256ELb1ELb1ELb1ELb0EEENS1_36VarlenDynamicPersistentTileSchedulerILi128ELi48ELi256ELi256ELb1ELb1ELb0ELb1ELb0ELb1EEEEEEEEEvNT_6ParamsE) ;  /* 0xfffe3fe002007950 */ /* 0x004fea0003c3ffff */
        .weak           $__internal_65_$__cuda_sm70_votesync_ballot
        .type           $__internal_65_$__cuda_sm70_votesync_ballot,@function
        .size           $__internal_65_$__cuda_sm70_votesync_ballot,(.L_x_6541 - $__internal_65_$__cuda_sm70_votesync_ballot)
$__internal_65_$__cuda_sm70_votesync_ballot:
[----:B------:R-:W-:Y:S01]  /*1c020*/  ISETP.NE.U32.AND P0, PT, R0, 0x1, PT ;  /* 0x000000010000780c */ /* 0x000fe20003f05070 */
[----:B------:R-:W-:-:S04]  /*1c030*/  IMAD.MOV.U32 R3, RZ, RZ, -0x1 ;  /* 0xffffffffff037424 */ /* 0x000fc800078e00ff */
[----:B------:R-:W-:Y:S08]  /*1c040*/  WARPSYNC R3 ;  /* 0x0000000300007348 */ /* 0x000ff00003800000 */
[----:B------:R-:W-:-:S04]  /*1c050*/  VOTE.ANY R0, PT, !P0 ;  /* 0x0000000000007806 */ /* 0x000fc800040e0100 */
[----:B------:R-:W-:Y:S01]  /*1c060*/  LOP3.LUT R0, R0, R3, RZ, 0xc0, !PT ;  /* 0x0000000300007212 */ /* 0x000fe200078ec0ff */
[----:B------:R-:W-:-:S04]  /*1c070*/  IMAD.MOV.U32 R3, RZ, RZ, 0x0 ;  /* 0x00000000ff037424 */ /* 0x000fc800078e00ff */
[----:B------:R-:W-:Y:S05]  /*1c080*/  RET.REL.NODEC R2 `(_ZN7cutlass13device_kernelIN5flash19enable_sm80_to_sm89INS1_16FlashAttnFwdSm80INS1_25CollectiveMainloopFwdSm80ILi8ELi1ELb1EN4cute5tupleIJNS5_1CILi128EEENS7_ILi48EEENS7_ILi256EEEEEELi256ENS_6half_tEfNS_4arch4Sm80ELb0ELb1ELb0ELb1ELb1ELb0ELb1ELb1EEENS1_21CollectiveEpilogueFwdINS6_IJS8_SA_S9_EEENS6_IJNS7_ILi1EEESI_SI_EEESC_SE_Li256ELb1ELb1ELb1ELb0EEENS1_36VarlenDynamicPersistentTileSchedulerILi128ELi48ELi256ELi256ELb1ELb1ELb0ELb1ELb0ELb1EEEEEEEEEvNT_6ParamsE) ;  /* 0xfffe3f7002007950 */ /* 0x000fea0003c3ffff */
.L_x_3925:
        /* <DEDUP_REMOVED lines=15> */
.L_x_6541:


//--------------------- .text._ZN7cutlass13device_kernelIN5flash19enable_sm80_to_sm89INS1_16FlashAttnFwdSm80INS1_25CollectiveMainloopFwdSm80ILi8ELi1ELb0EN4cute5tupleIJNS5_1CILi128EEENS7_ILi32EEENS7_ILi256EEEEEELi256ENS_6half_tEfNS_4arch4Sm80ELb0ELb1ELb0ELb1ELb1ELb1ELb1ELb1EEENS1_21CollectiveEpilogueFwdINS6_IJS8_SA_S9_EEENS6_IJNS7_ILi1EEESI_SI_EEESC_SE_Li256ELb1ELb1ELb1ELb0EEENS1_36VarlenDynamicPersistentTileSchedulerILi128ELi32ELi256ELi256ELb1ELb1ELb0ELb1ELb0ELb1EEEEEEEEEvNT_6ParamsE --------------------------
	.section	.text._ZN7cutlass13device_kernelIN5flash19enable_sm80_to_sm89INS1_16FlashAttnFwdSm80INS1_25CollectiveMainloopFwdSm80ILi8ELi1ELb0EN4cute5tupleIJNS5_1CILi128EEENS7_ILi32EEENS7_ILi256EEEEEELi256ENS_6half_tEfNS_4arch4Sm80ELb0ELb1ELb0ELb1ELb1ELb1ELb1ELb1EEENS1_21CollectiveEpilogueFwdINS6_IJS8_SA_S9_EEENS6_IJNS7_ILi1EEESI_SI_EEESC_SE_Li256ELb1ELb1ELb1ELb0EEENS1_36VarlenDynamicPersistentTileSchedulerILi128ELi32ELi256ELi256ELb1ELb1ELb0ELb1ELb0ELb1EEEEEEEEEvNT_6ParamsE,"ax",@progbits
	.sectioninfo	@"SHI_REGISTERS=255"
	.align	128
.text._ZN7cutlass13device_kernelIN5flash19enable_sm80_to_sm89INS1_16FlashAttnFwdSm80INS1_25CollectiveMainloopFwdSm80ILi8ELi1ELb0EN4cute5tupleIJNS5_1CILi128EEENS7_ILi32EEENS7_ILi256EEEEEELi256ENS_6half_tEfNS_4arch4Sm80ELb0ELb1ELb0ELb1ELb1ELb1ELb1ELb1EEENS1_21CollectiveEpilogueFwdINS6_IJS8_SA_S9_EEENS6_IJNS7_ILi1EEESI_SI_EEESC_SE_Li256ELb1ELb1ELb1ELb0EEENS1_36VarlenDynamicPersistentTileSchedulerILi128ELi32ELi256ELi256ELb1ELb1ELb0ELb1ELb0ELb1EEEEEEEEEvNT_6ParamsE:
        .type           _ZN7cutlass13device_kernelIN5flash19enable_sm80_to_sm89INS1_16FlashAttnFwdSm80INS1_25CollectiveMainloopFwdSm80ILi8ELi1ELb0EN4cute5tupleIJNS5_1CILi128EEENS7_ILi32EEENS7_ILi256EEEEEELi256ENS_6half_tEfNS_4arch4Sm80ELb0ELb1ELb0ELb1ELb1ELb1ELb1ELb1EEENS1_21CollectiveEpilogueFwdINS6_IJS8_SA_S9_EEENS6_IJNS7_ILi1EEESI_SI_EEESC_SE_Li256ELb1ELb1ELb1ELb0EEENS1_36VarlenDynamicPersistentTileSchedulerILi128ELi32ELi256ELi256ELb1ELb1ELb0ELb1ELb0ELb1EEEEEEEEEvNT_6ParamsE,@function
        .size           _ZN7cutlass13device_kernelIN5flash19enable_sm80_to_sm89INS1_16FlashAttnFwdSm80INS1_25CollectiveMainloopFwdSm80ILi8ELi1ELb0EN4cute5tupleIJNS5_1CILi128EEENS7_ILi32EEENS7_ILi256EEEEEELi256ENS_6half_tEfNS_4arch4Sm80ELb0ELb1ELb0ELb1ELb1ELb1ELb1ELb1EEENS1_21CollectiveEpilogueFwdINS6_IJS8_SA_S9_EEENS6_IJNS7_ILi1EEESI_SI_EEESC_SE_Li256ELb1ELb1ELb1ELb0EEENS1_36VarlenDynamicPersistentTileSchedulerILi128ELi32ELi256ELi256ELb1ELb1ELb0ELb1ELb0ELb1EEEEEEEEEvNT_6ParamsE,(.L_x_6546 - _ZN7cutlass13device_kernelIN5flash19enable_sm80_to_sm89INS1_16FlashAttnFwdSm80INS1_25CollectiveMainloopFwdSm80ILi8ELi1ELb0EN4cute5tupleIJNS5_1CILi128EEENS7_ILi32EEENS7_ILi256EEEEEELi256ENS_6half_tEfNS_4arch4Sm80ELb0ELb1ELb0ELb1ELb1ELb1ELb1ELb1EEENS1_21CollectiveEpilogueFwdINS6_IJS8_SA_S9_EEENS6_IJNS7_ILi1EEESI_SI_EEESC_SE_Li256ELb1ELb1ELb1ELb0EEENS1_36VarlenDynamicPersistentTileSchedulerILi128ELi32ELi256ELi256ELb1ELb1ELb0ELb1ELb0ELb1EEEEEEEEEvNT_6ParamsE)
        .other          _ZN7cutlass13device_kernelIN5flash19enable_sm80_to_sm89INS1_16FlashAttnFwdSm80INS1_25CollectiveMainloopFwdSm80ILi8ELi1ELb0EN4cute5tupleIJNS5_1CILi128EEENS7_ILi32EEENS7_ILi256EEEEEELi256ENS_6half_tEfNS_4arch4Sm80ELb0ELb1ELb0ELb1ELb1ELb1ELb1ELb1EEENS1_21CollectiveEpilogueFwdINS6_IJS8_SA_S9_EEENS6_IJNS7_ILi1EEESI_SI_EEESC_SE_Li256ELb1ELb1ELb1ELb0EEENS1_36VarlenDynamicPersistentTileSchedulerILi128ELi32ELi256ELi256ELb1ELb1ELb0ELb1ELb0ELb1EEEEEEEEEvNT_6ParamsE,@"STO_CUDA_ENTRY STV_DEFAULT"
_ZN7cutlass13device_kernelIN5flash19enable_sm80_to_sm89INS1_16FlashAttnFwdSm80INS1_25CollectiveMainloopFwdSm80ILi8ELi1ELb0EN4cute5tupleIJNS5_1CILi128EEENS7_ILi32EEENS7_ILi256EEEEEELi256ENS_6half_tEfNS_4arch4Sm80ELb0ELb1ELb0ELb1ELb1ELb1ELb1ELb1EEENS1_21CollectiveEpilogueFwdINS6_IJS8_SA_S9_EEENS6_IJNS7_ILi1EEESI_SI_EEESC_SE_Li256ELb1ELb1ELb1ELb0EEENS1_36VarlenDynamicPersistentTileSchedulerILi128ELi32ELi256ELi256ELb1ELb1ELb0ELb1ELb0ELb1EEEEEEEEEvNT_6ParamsE:
        /* <DEDUP_REMOVED lines=52> */
.L_x_3931:
        /* <DEDUP_REMOVED lines=16> */
.L_x_4201:
        /* <DEDUP_REMOVED lines=16> */
.L_x_4202:
[----:B---3--:R-:W-:-:S05]  /*0540*/  IMAD R0, R0, c[0x0][0x538], RZ ;  /* 0x00014e0000007a24 */ /* 0x008fca00078e02ff */
[----:B------:R-:W-:-:S04]  /*0550*/  IADD3 R6, R0, R6, RZ ;  /* 0x0000000600067210 */ /* 0x000fc80007ffe0ff */
[----:B------:R-:W-:-:S13]  /*0560*/  ISETP.GT.AND P0, PT, R6, UR4, PT ;  /* 0x0000000406007c0c */ /* 0x000fda000bf04270 */
[----:B-12---:R-:W-:Y:S05]  /*0570*/  @!P0 BRA `(.L_x_3931) ;  /* 0xfffffdc000008947 */ /* 0x006fea000383ffff */
.L_x_3927:
[----:B------:R-:W-:-:S05]  /*0580*/  IADD3 R11, -R0, R6, RZ ;  /* 0x00000006000b7210 */ /* 0x000fca0007ffe1ff */
[----:B------:R-:W-:-:S05]  /*0590*/  IMAD R0, R4, c[0x0][0x538], R11 ;  /* 0x00014e0004007a24 */ /* 0x000fca00078e020b */
[----:B------:R-:W-:Y:S01]  /*05a0*/  ISETP.GT.AND P0, PT, R0, UR4, PT ;  /* 0x0000000400007c0c */ /* 0x000fe2000bf04270 */
[----:B------:R-:W-:-:S12]  /*05b0*/  BRA.DIV ~URZ, `(.L_x_3932) ;  /* 0x0001fef27f007947 */ /* 0x000fd8000b800000 */
[----:B------:R-:W-:-:S04]  /*05c0*/  VOTE.ANY R10, PT, !P0 ;  /* 0x00000000000a7806 */ /* 0x000fc800040e0100 */
.L_x_4203:
[----:B------:R-:W1:Y:S02]  /*05d0*/  POPC R5, R10 ;  /* 0x0000000a00057309 */ /* 0x000e640000000000 */
[----:B-12---:R-:W-:Y:S01]  /*05e0*/  IADD3 R235, R5, R7, RZ ;  /* 0x0000000705eb7210 */ /* 0x006fe20007ffe0ff */
[----:B------:R-:W-:Y:S05]  /*05f0*/  BRA.DIV ~URZ, `(.L_x_3933) ;  /* 0x0001ff027f007947 */ /* 0x000fea000b800000 */
[----:B------:R1:W2:Y:S01]  /*0600*/  SHFL.IDX PT, R12, R9, R5, 0x1f ;  /* 0x00001f05090c7589 */ /* 0x0002a200000e0000 */
[----:B------:R-:W-:-:S03]  /*0610*/  MOV R6, RZ ;  /* 0x000000ff00067202 */ /* 0x000fc60000000f00 */
[----:B------:R1:W3:Y:S04]  /*0620*/  SHFL.IDX PT, R9, R8, R5, 0x1f ;  /* 0x00001f0508097589 */ /* 0x0002e800000e0000 */
.L_x_4204:
[----:B------:R-:W-:Y:S01]  /*0630*/  ISETP.NE.AND P0, PT, R10, RZ, PT ;  /* 0x000000ff0a00720c */ /* 0x000fe20003f05270 */
[----:B------:R-:W-:-:S12]  /*0640*/  BSSY B0, `(.L_x_3934) ;  /* 0x0000005000007945 */ /* 0x000fd80003800000 */
[----:B------:R-:W-:Y:S05]  /*0650*/  @!P0 BRA `(.L_x_3935) ;  /* 0x0000003000008947 */ /* 0x000fea0003800000 */
[----:B------:R-:W-:Y:S01]  /*0660*/  IADD3 R2, R5, -0x1, RZ ;  /* 0xffffffff05027810 */ /* 0x000fe20007ffe0ff */
[----:B------:R-:W-:Y:S05]  /*0670*/  BRA.DIV ~URZ, `(.L_x_3936) ;  /* 0x0001ff627f007947 */ /* 0x000fea000b800000 */
[----:B------:R4:W1:Y:S02]  /*0680*/  SHFL.IDX PT, R6, R4, R2, 0x1f ;  /* 0x00001f0204067589 */ /* 0x00086400000e0000 */
.L_x_3935:
[----:B------:R-:W-:Y:S05]  /*0690*/  BSYNC B0 ;  /* 0x0000000000007941 */ /* 0x000fea0003800000 */
.L_x_3934:
        /* <DEDUP_REMOVED lines=67> */
.L_x_3938:
        /* <DEDUP_REMOVED lines=68> */
.L_x_3939:
[----:B------:R-:W-:Y:S05]  /*0f10*/  BSYNC B0 ;  /* 0x0000000000007941 */ /* 0x000fea0003800000 */
.L_x_3937:
[----:B------:R-:W-:-:S04]  /*0f20*/  LOP3.LUT R0, RZ, R0, RZ, 0x33, !PT ;  /* 0x00000000ff007212 */ /* 0x000fc800078e33ff */
[----:B------:R-:W-:Y:S01]  /*0f30*/  IADD3 R233, R0, R12, RZ ;  /* 0x0000000c00e97210 */ /* 0x000fe20007ffe0ff */
[----:B------:R-:W-:Y:S05]  /*0f40*/  BRA `(.L_x_3940) ;  /* 0x0000004000007947 */ /* 0x000fea0003800000 */
.L_x_3928:
[----:B--2---:R-:W-:Y:S01]  /*0f50*/  IMAD.MOV.U32 R233, RZ, RZ, RZ ;  /* 0x000000ffffe97224 */ /* 0x004fe200078e00ff */
[----:B------:R-:W-:Y:S01]  /*0f60*/  MOV R234, RZ ;  /* 0x000000ff00ea7202 */ /* 0x000fe20000000f00 */
[----:B------:R-:W-:Y:S01]  /*0f70*/  IMAD.U32 R232, RZ, RZ, UR4 ;  /* 0x00000004ffe87e24 */ /* 0x000fe2000f8e00ff */
[----:B------:R-:W-:Y:S02]  /*0f80*/  MOV R235, c[0x0][0x53c] ;  /* 0x00014f0000eb7a02 */ /* 0x000fe40000000f00 */
.L_x_3940:
[----:B------:R-:W-:Y:S01]  /*0f90*/  ISETP.NE.AND P0, PT, R13, RZ, PT ;  /* 0x000000ff0d00720c */ /* 0x000fe20003f05270 */
[----:B------:R-:W-:-:S12]  /*0fa0*/  WARPSYNC 0xffffffff ;  /* 0xffffffff00007948 */ /* 0x000fd80003800000 */
[----:B------:R1:W-:Y:S04]  /*0fb0*/  @!P0 STS.128 [0x20080], R232 ;  /* 0x020080e8ff008388 */ /* 0x0003e80000000c00 */
[----:B------:R-:W-:Y:S06]  /*0fc0*/  BAR.ARV 0x5, 0x100 ;  /* 0x0144000000007b1d */ /* 0x000fec0000002000 */
.L_x_3926:
        /* <DEDUP_REMOVED lines=117> */
[----:B------:R-:W-:Y:S02]  /*1720*/  LOP3.LUT R2, R2, 0xffffe000, RZ, 0xc0, !PT ;  /* 0xffffe00002027812 */ /* 0x000fe400078ec0ff */
[----:B------:R-:W-:Y:S01]  /*1730*/  LOP3.LUT R8, R4, R29, RZ, 0x3c, !PT ;  /* 0x0000001d04087212 */ /* 0x000fe200078e3cff */
[----:B------:R-:W-:Y:S01]  /*1740*/  STL [R1+0x14], R20 ;  /* 0x0000141401007387 */ /* 0x000fe20000100800 */
[----:B------:R-:W-:-:S02]  /*1750*/  LOP3.LUT R6, R3, R23, RZ, 0x3c, !PT ;  /* 0x0000001703067212 */ /* 0x000fc400078e3cff */
[----:B------:R-:W-:Y:S01]  /*1760*/  LOP3.LUT R4, R7, R21, RZ, 0x3c, !PT ;  /* 0x0000001507047212 */ /* 0x000fe200078e3cff */
[----:B------:R-:W-:Y:S01]  /*1770*/  STL [R1+0x10], R18 ;  /* 0x0000101201007387 */ /* 0x000fe20000100800 */
[----:B------:R-:W-:Y:S02]  /*1780*/  LOP3.LUT R3, R10, R19, RZ, 0x3c, !PT ;  /* 0x000000130a037212 */ /* 0x000fe400078e3cff */
[-C--:B------:R-:W-:Y:S02]  /*1790*/  IADD3 R15, R6, R2.reuse, R22 ;  /* 0x00000002060f7210 */ /* 0x080fe40007ffe016 */
[-C--:B------:R-:W-:Y:S02]  /*17a0*/  IADD3 R16, R8, R2.reuse, R231 ;  /* 0x0000000208107210 */ /* 0x080fe40007ffe0e7 */
[-C--:B------:R-:W-:Y:S02]  /*17b0*/  IADD3 R14, R4, R2.reuse, R20 ;  /* 0x00000002040e7210 */ /* 0x080fe40007ffe014 */
[----:B------:R-:W-:-:S02]  /*17c0*/  IADD3 R13, R3, R2, R18 ;  /* 0x00000002030d7210 */ /* 0x000fc40007ffe012 */
[----:B------:R-:W-:Y:S02]  /*17d0*/  SHF.R.S32.HI R6, RZ, 0x1f, R212 ;  /* 0x0000001fff067819 */ /* 0x000fe400000114d4 */
[----:B------:R-:W-:Y:S02]  /*17e0*/  IADD3 R2, R237, 0x80, RZ ;  /* 0x00000080ed027810 */ /* 0x000fe40007ffe0ff */
[----:B------:R-:W-:Y:S02]  /*17f0*/  LOP3.LUT R6, R17, 0x7ffffffc, RZ, 0xc0, !PT ;  /* 0x7ffffffc11067812 */ /* 0x000fe400078ec0ff */
[----:B------:R-:W-:Y:S02]  /*1800*/  IADD3 R238, R237, 0x70, RZ ;  /* 0x00000070edee7810 */ /* 0x000fe40007ffe0ff */
[----:B------:R-:W-:Y:S01]  /*1810*/  @P0 IADD3 R238, R2, 0x10, RZ ;  /* 0x0000001002ee0810 */ /* 0x000fe20007ffe0ff */
[----:B------:R-:W-:Y:S01]  /*1820*/  IMAD.IADD R216, R25, 0x1, -R6 ;  /* 0x0000000119d87824 */ /* 0x000fe200078e0a06 */
[----:B------:R-:W-:-:S02]  /*1830*/  LOP3.LUT R2, R230, 0x38, R134, 0xf8, !PT ;  /* 0x00000038e6027812 */ /* 0x000fc400078ef886 */
[C---:B------:R-:W-:Y:S01]  /*1840*/  IADD3 R3, R11.reuse, R9, R12 ;  /* 0x000000090b037210 */ /* 0x040fe20007ffe00c */
[----:B------:R-:W-:Y:S01]  /*1850*/  IMAD.SHL.U32 R216, R216, 0x2, RZ ;  /* 0x00000002d8d87824 */ /* 0x000fe200078e00ff */
[----:B------:R-:W-:Y:S01]  /*1860*/  LOP3.LUT R10, R2, R29, RZ, 0x3c, !PT ;  /* 0x0000001d020a7212 */ /* 0x000fe200078e3cff */
[----:B------:R-:W-:Y:S01]  /*1870*/  IMAD.MOV.U32 R12, RZ, RZ, 0x40 ;  /* 0x00000040ff0c7424 */ /* 0x000fe200078e00ff */
[----:B------:R-:W-:Y:S01]  /*1880*/  LOP3.LUT R4, R11, R9, RZ, 0xfc, !PT ;  /* 0x000000090b047212 */ /* 0x000fe200078efcff */
[----:B------:R-:W-:Y:S01]  /*1890*/  IMAD.MOV.U32 R11, RZ, RZ, 0x20 ;  /* 0x00000020ff0b7424 */ /* 0x000fe200078e00ff */
[----:B------:R-:W-:Y:S01]  /*18a0*/  IADD3 R159, R156, 0x20, RZ ;  /* 0x000000209c9f7810 */ /* 0x000fe20007ffe0ff */
[----:B------:R1:W-:Y:S01]  /*18b0*/  STL [R1+0x3c], R10 ;  /* 0x00003c0a01007387 */ /* 0x0003e20000100800 */
[--C-:B------:R-:W-:Y:S02]  /*18c0*/  LOP3.LUT R9, R28, 0x38, R134.reuse, 0xf8, !PT ;  /* 0x000000381c097812 */ /* 0x100fe400078ef886 */
[----:B------:R-:W-:-:S02]  /*18d0*/  LOP3.LUT R8, R27, 0x38, R134, 0xf8, !PT ;  /* 0x000000381b087812 */ /* 0x000fc400078ef886 */
[----:B------:R-:W-:Y:S02]  /*18e0*/  IADD3 R158, R156, 0x60, RZ ;  /* 0x000000609c9e7810 */ /* 0x000fe40007ffe0ff */
[----:B------:R-:W-:Y:S02]  /*18f0*/  LOP3.LUT R2, R26, 0x38, R134, 0xf8, !PT ;  /* 0x000000381a027812 */ /* 0x000fe400078ef886 */
[----:B------:R-:W-:Y:S02]  /*1900*/  LOP3.LUT R220, R10, R231, RZ, 0xfc, !PT ;  /* 0x000000e70adc7212 */ /* 0x000fe400078efcff */
[----:B------:R-:W-:Y:S02]  /*1910*/  IADD3 R34, R216, 0x8, RZ ;  /* 0x00000008d8227810 */ /* 0x000fe40007ffe0ff */
[----:B------:R-:W-:Y:S01]  /*1920*/  SHF.R.S32.HI R26, RZ, 0x1f, R159 ;  /* 0x0000001fff1a7819 */ /* 0x000fe2000001149f */
[----:B------:R-:W-:Y:S01]  /*1930*/  IMAD.SHL.U32 R220, R220, 0x2, RZ ;  /* 0x00000002dcdc7824 */ /* 0x000fe200078e00ff */
[----:B------:R-:W-:-:S02]  /*1940*/  IADD3 R33, R216, 0x10, RZ ;  /* 0x00000010d8217810 */ /* 0x000fc40007ffe0ff */
[----:B------:R-:W-:Y:S01]  /*1950*/  SHF.R.S32.HI R17, RZ, 0x1f, R139 ;  /* 0x0000001fff117819 */ /* 0x000fe2000001148b */
[----:B------:R-:W-:Y:S01]  /*1960*/  STL [R1+0x8], R26 ;  /* 0x0000081a01007387 */ /* 0x000fe20000100800 */
[----:B------:R-:W-:Y:S02]  /*1970*/  IADD3 R32, R216, 0x18, RZ ;  /* 0x00000018d8207810 */ /* 0x000fe40007ffe0ff */
[----:B------:R-:W-:Y:S01]  /*1980*/  SHF.R.S32.HI R7, RZ, 0x1f, R158 ;  /* 0x0000001fff077819 */ /* 0x000fe2000001149e */
[----:B------:R2:W-:Y:S01]  /*1990*/  STL [R1+0x4], R17 ;  /* 0x0000041101007387 */ /* 0x0005e20000100800 */
[----:B------:R-:W-:Y:S02]  /*19a0*/  LEA R178, R0, 0xc080, 0x1 ;  /* 0x0000c08000b27811 */ /* 0x000fe400078e08ff */
[----:B-1----:R-:W-:Y:S01]  /*19b0*/  LOP3.LUT R10, R22, R9, R23, 0xf6, !PT ;  /* 0x00000009160a7212 */ /* 0x002fe200078ef617 */
[----:B------:R-:W-:Y:S01]  /*19c0*/  STL [R1], R7 ;  /* 0x0000000701007387 */ /* 0x000fe20000100800 */
[----:B------:R-:W-:-:S02]  /*19d0*/  LOP3.LUT R9, R20, R8, R21, 0xf6, !PT ;  /* 0x0000000814097212 */ /* 0x000fc400078ef615 */
[C---:B------:R-:W-:Y:S02]  /*19e0*/  IADD3 R31, R216.reuse, 0x30, RZ ;  /* 0x00000030d81f7810 */ /* 0x040fe40007ffe0ff */
[----:B------:R-:W-:Y:S02]  /*19f0*/  SHF.R.S32.HI R0, RZ, 0x3, R5 ;  /* 0x00000003ff007819 */ /* 0x000fe40000011405 */
[----:B------:R-:W-:Y:S02]  /*1a00*/  LOP3.LUT R202, R5, 0xfffffff8, RZ, 0xc0, !PT ;  /* 0xfffffff805ca7812 */ /* 0x000fe400078ec0ff */
[----:B------:R-:W-:Y:S01]  /*1a10*/  IADD3 R29, R216, 0x40, RZ ;  /* 0x00000040d81d7810 */ /* 0x000fe20007ffe0ff */
[----:B------:R-:W-:Y:S01]  /*1a20*/  STL [R1+0xc], R0 ;  /* 0x00000c0001007387 */ /* 0x000fe20000100800 */
[----:B------:R-:W-:Y:S02]  /*1a30*/  SHF.R.S32.HI R35, RZ, 0x1f, R34 ;  /* 0x0000001fff237819 */ /* 0x000fe40000011422 */
[----:B------:R-:W-:-:S02]  /*1a40*/  LEA R5, R10, 0x10080, 0x1 ;  /* 0x000100800a057811 */ /* 0x000fc400078e08ff */
[C---:B------:R-:W-:Y:S02]  /*1a50*/  IADD3 R27, R216.reuse, 0x50, RZ ;  /* 0x00000050d81b7810 */ /* 0x040fe40007ffe0ff */
[----:B------:R-:W-:Y:S01]  /*1a60*/  SHF.R.S32.HI R34, RZ, 0x1f, R33 ;  /* 0x0000001fff227819 */ /* 0x000fe20000011421 */
[----:B------:R1:W-:Y:S01]  /*1a70*/  STL [R1+0x34], R5 ;  /* 0x0000340501007387 */ /* 0x0003e20000100800 */
[----:B------:R-:W-:Y:S02]  /*1a80*/  LEA R9, R9, 0x10080, 0x1 ;  /* 0x0001008009097811 */ /* 0x000fe400078e08ff */
[C---:B------:R-:W-:Y:S02]  /*1a90*/  IADD3 R25, R216.reuse, 0x60, RZ ;  /* 0x00000060d8197810 */ /* 0x040fe40007ffe0ff */
[----:B------:R-:W-:Y:S01]  /*1aa0*/  SHF.R.S32.HI R33, RZ, 0x1f, R32 ;  /* 0x0000001fff217819 */ /* 0x000fe20000011420 */
[----:B------:R3:W-:Y:S01]  /*1ab0*/  STL [R1+0x30], R9 ;  /* 0x0000300901007387 */ /* 0x0007e20000100800 */
[----:B------:R-:W-:-:S02]  /*1ac0*/  IADD3 R23, R216, 0x70, RZ ;  /* 0x00000070d8177810 */ /* 0x000fc40007ffe0ff */
[----:B------:R-:W-:Y:S02]  /*1ad0*/  SHF.R.S32.HI R33, RZ, 0x1f, R31 ;  /* 0x0000001fff217819 */ /* 0x000fe4000001141f */
[----:B------:R-:W-:Y:S02]  /*1ae0*/  LOP3.LUT R8, R18, R2, R19, 0xf6, !PT ;  /* 0x0000000212087212 */ /* 0x000fe400078ef613 */
[C---:B------:R-:W-:Y:S02]  /*1af0*/  IADD3 R247, R216.reuse, 0x20, RZ ;  /* 0x00000020d8f77810 */ /* 0x040fe40007ffe0ff */
[C---:B------:R-:W-:Y:S02]  /*1b00*/  IADD3 R21, R216.reuse, 0x80, RZ ;  /* 0x00000080d8157810 */ /* 0x040fe40007ffe0ff */
[----:B------:R-:W-:Y:S02]  /*1b10*/  SHF.R.S32.HI R31, RZ, 0x1f, R29 ;  /* 0x0000001fff1f7819 */ /* 0x000fe4000001141d */
[----:B------:R-:W-:-:S02]  /*1b20*/  IADD3 R30, R216, 0x38, RZ ;  /* 0x00000038d81e7810 */ /* 0x000fc40007ffe0ff */
[C---:B------:R-:W-:Y:S02]  /*1b30*/  IADD3 R19, R216.reuse, 0x90, RZ ;  /* 0x00000090d8137810 */ /* 0x040fe40007ffe0ff */
[----:B------:R-:W-:Y:S02]  /*1b40*/  SHF.R.S32.HI R29, RZ, 0x1f, R27 ;  /* 0x0000001fff1d7819 */ /* 0x000fe4000001141b */
[C---:B------:R-:W-:Y:S02]  /*1b50*/  SEL R6, R11.reuse, 0xffffffe0, !P1 ;  /* 0xffffffe00b067807 */ /* 0x040fe40004800000 */
[----:B------:R-:W-:Y:S02]  /*1b60*/  SEL R2, R11, 0xffffffe0, !P4 ;  /* 0xffffffe00b027807 */ /* 0x000fe40006000000 */
[C---:B------:R-:W-:Y:S01]  /*1b70*/  IADD3 R28, R216.reuse, 0x48, RZ ;  /* 0x00000048d81c7810 */ /* 0x040fe20007ffe0ff */
[----:B------:R-:W-:Y:S01]  /*1b80*/  IMAD.IADD R240, R237, 0x1, R6 ;  /* 0x00000001edf07824 */ /* 0x000fe200078e0206 */
[----:B--2---:R-:W-:Y:S01]  /*1b90*/  IADD3 R17, R216, 0xa0, RZ ;  /* 0x000000a0d8117810 */ /* 0x004fe20007ffe0ff */
[----:B------:R-:W-:Y:S01]  /*1ba0*/  IMAD.IADD R239, R6, 0x1, R238 ;  /* 0x0000000106ef7824 */ /* 0x000fe200078e02ee */
[----:B------:R-:W-:-:S02]  /*1bb0*/  SHF.R.S32.HI R27, RZ, 0x1f, R25 ;  /* 0x0000001fff1b7819 */ /* 0x000fc40000011419 */
[C---:B------:R-:W-:Y:S02]  /*1bc0*/  IADD3 R26, R216.reuse, 0x58, RZ ;  /* 0x00000058d81a7810 */ /* 0x040fe40007ffe0ff */
[----:B------:R-:W-:Y:S02]  /*1bd0*/  IADD3 R11, R216, 0xb0, RZ ;  /* 0x000000b0d80b7810 */ /* 0x000fe40007ffe0ff */
[----:B------:R-:W-:Y:S02]  /*1be0*/  SHF.R.S32.HI R25, RZ, 0x1f, R23 ;  /* 0x0000001fff197819 */ /* 0x000fe40000011417 */
[----:B------:R-:W-:Y:S02]  /*1bf0*/  LEA R8, R8, 0x10080, 0x1 ;  /* 0x0001008008087811 */ /* 0x000fe400078e08ff */
[----:B-1----:R-:W-:Y:S02]  /*1c00*/  SHF.R.S32.HI R5, RZ, 0x1f, R216 ;  /* 0x0000001fff057819 */ /* 0x002fe400000114d8 */
[C---:B------:R-:W-:Y:S01]  /*1c10*/  IADD3 R24, R216.reuse, 0x68, RZ ;  /* 0x00000068d8187810 */ /* 0x040fe20007ffe0ff */
[----:B------:R1:W-:Y:S01]  /*1c20*/  STL [R1+0x2c], R8 ;  /* 0x00002c0801007387 */ /* 0x0003e20000100800 */
[----:B---3--:R-:W-:-:S02]  /*1c30*/  IADD3 R9, R216, 0xc0, RZ ;  /* 0x000000c0d8097810 */ /* 0x008fc40007ffe0ff */
[----:B------:R-:W-:Y:S02]  /*1c40*/  SHF.R.S32.HI R32, RZ, 0x1f, R247 ;  /* 0x0000001fff207819 */ /* 0x000fe400000114f7 */
[----:B------:R-:W-:Y:S02]  /*1c50*/  SHF.R.S32.HI R23, RZ, 0x1f, R21 ;  /* 0x0000001fff177819 */ /* 0x000fe40000011415 */
[C---:B------:R-:W-:Y:S02]  /*1c60*/  IADD3 R22, R216.reuse, 0x78, RZ ;  /* 0x00000078d8167810 */ /* 0x040fe40007ffe0ff */
[----:B------:R-:W-:Y:S02]  /*1c70*/  IADD3 R5, R216, 0xd0, RZ ;  /* 0x000000d0d8057810 */ /* 0x000fe40007ffe0ff */
[----:B------:R-:W-:Y:S02]  /*1c80*/  SHF.R.S32.HI R32, RZ, 0x1f, R30 ;  /* 0x0000001fff207819 */ /* 0x000fe4000001141e */
[----:B------:R-:W-:-:S02]  /*1c90*/  SHF.R.S32.HI R21, RZ, 0x1f, R19 ;  /* 0x0000001fff157819 */ /* 0x000fc40000011413 */
[C---:B------:R-:W-:Y:S02]  /*1ca0*/  IADD3 R20, R216.reuse, 0x88, RZ ;  /* 0x00000088d8147810 */ /* 0x040fe40007ffe0ff */
[----:B------:R-:W-:Y:S02]  /*1cb0*/  IADD3 R251, R216, 0xe0, RZ ;  /* 0x000000e0d8fb7810 */ /* 0x000fe40007ffe0ff */
[----:B------:R-:W-:Y:S02]  /*1cc0*/  SHF.R.S32.HI R30, RZ, 0x1f, R28 ;  /* 0x0000001fff1e7819 */ /* 0x000fe4000001141c */
[----:B------:R-:W-:Y:S02]  /*1cd0*/  SHF.R.S32.HI R19, RZ, 0x1f, R17 ;  /* 0x0000001fff137819 */ /* 0x000fe40000011411 */
[C---:B------:R-:W-:Y:S02]  /*1ce0*/  SEL R7, R12.reuse, 0xffffffc0, !P2 ;  /* 0xffffffc00c077807 */ /* 0x040fe40005000000 */
[----:B------:R-:W-:-:S02]  /*1cf0*/  SEL R0, R12, 0xffffffc0, !P3 ;  /* 0xffffffc00c007807 */ /* 0x000fc40005800000 */
[C---:B------:R-:W-:Y:S01]  /*1d00*/  IADD3 R18, R216.reuse, 0x98, RZ ;  /* 0x00000098d8127810 */ /* 0x040fe20007ffe0ff */
[----:B------:R-:W-:Y:S01]  /*1d10*/  IMAD.IADD R244, R237, 0x1, R7 ;  /* 0x00000001edf47824 */ /* 0x000fe200078e0207 */
[C---:B------:R-:W-:Y:S01]  /*1d20*/  IADD3 R248, R216.reuse, 0xf8, RZ ;  /* 0x000000f8d8f87810 */ /* 0x040fe20007ffe0ff */
[C---:B------:R-:W-:Y:S01]  /*1d30*/  IMAD.IADD R243, R7.reuse, 0x1, R240 ;  /* 0x0000000107f37824 */ /* 0x040fe200078e02f0 */
[----:B------:R-:W-:Y:S01]  /*1d40*/  SHF.R.S32.HI R28, RZ, 0x1f, R26 ;  /* 0x0000001fff1c7819 */ /* 0x000fe2000001141a */
[----:B------:R-:W-:Y:S01]  /*1d50*/  IMAD.IADD R242, R7, 0x1, R238 ;  /* 0x0000000107f27824 */ /* 0x000fe200078e02ee */
[----:B------:R-:W-:Y:S01]  /*1d60*/  SHF.R.S32.HI R17, RZ, 0x1f, R11 ;  /* 0x0000001fff117819 */ /* 0x000fe2000001140b */
[----:B------:R-:W-:Y:S01]  /*1d70*/  IMAD.IADD R241, R239, 0x1, R7 ;  /* 0x00000001eff17824 */ /* 0x000fe200078e0207 */
[----:B------:R-:W-:Y:S02]  /*1d80*/  IADD3 R12, R216, 0xa8, RZ ;  /* 0x000000a8d80c7810 */ /* 0x000fe40007ffe0ff */
[----:B------:R-:W-:-:S02]  /*1d90*/  SHF.R.S32.HI R26, RZ, 0x1f, R24 ;  /* 0x0000001fff1a7819 */ /* 0x000fc40000011418 */
[----:B------:R-:W-:Y:S02]  /*1da0*/  SHF.R.S32.HI R11, RZ, 0x1f, R9 ;  /* 0x0000001fff0b7819 */ /* 0x000fe40000011409 */
[C---:B------:R-:W-:Y:S02]  /*1db0*/  IADD3 R10, R216.reuse, 0xb8, RZ ;  /* 0x000000b8d80a7810 */ /* 0x040fe40007ffe0ff */
[----:B------:R-:W-:Y:S02]  /*1dc0*/  SHF.R.S32.HI R24, RZ, 0x1f, R22 ;  /* 0x0000001fff187819 */ /* 0x000fe40000011416 */
[----:B------:R-:W-:Y:S02]  /*1dd0*/  SHF.R.S32.HI R9, RZ, 0x1f, R5 ;  /* 0x0000001fff097819 */ /* 0x000fe40000011405 */
[----:B-1----:R-:W-:Y:S02]  /*1de0*/  IADD3 R8, R216, 0xc8, RZ ;  /* 0x000000c8d8087810 */ /* 0x002fe40007ffe0ff */
[----:B------:R-:W-:-:S02]  /*1df0*/  SHF.R.S32.HI R22, RZ, 0x1f, R20 ;  /* 0x0000001fff167819 */ /* 0x000fc40000011414 */
[----:B------:R-:W-:Y:S02]  /*1e00*/  SHF.R.S32.HI R5, RZ, 0x1f, R251 ;  /* 0x0000001fff057819 */ /* 0x000fe400000114fb */
[C---:B------:R-:W-:Y:S02]  /*1e10*/  IADD3 R252, R216.reuse, 0xd8, RZ ;  /* 0x000000d8d8fc7810 */ /* 0x040fe40007ffe0ff */
[C---:B------:R-:W-:Y:S02]  /*1e20*/  IADD3 R250, R216.reuse, 0xe8, RZ ;  /* 0x000000e8d8fa7810 */ /* 0x040fe40007ffe0ff */
[----:B------:R-:W-:Y:S02]  /*1e30*/  SHF.R.S32.HI R20, RZ, 0x1f, R18 ;  /* 0x0000001fff147819 */ /* 0x000fe40000011412 */
[----:B------:R-:W-:Y:S02]  /*1e40*/  SHF.R.S32.HI R5, RZ, 0x1f, R248 ;  /* 0x0000001fff057819 */ /* 0x000fe400000114f8 */
[----:B------:R-:W-:-:S02]  /*1e50*/  IADD3 R249, R216, 0xf0, RZ ;  /* 0x000000f0d8f97810 */ /* 0x000fc40007ffe0ff */
[----:B------:R-:W-:Y:S02]  /*1e60*/  SHF.R.S32.HI R18, RZ, 0x1f, R12 ;  /* 0x0000001fff127819 */ /* 0x000fe4000001140c */
[----:B------:R-:W-:Y:S02]  /*1e70*/  LEA R5, R16, 0x10080, 0x1 ;  /* 0x0001008010057811 */ /* 0x000fe400078e08ff */
[----:B------:R-:W-:Y:S02]  /*1e80*/  SHF.R.S32.HI R12, RZ, 0x1f, R10 ;  /* 0x0000001fff0c7819 */ /* 0x000fe4000001140a */
[----:B------:R-:W-:Y:S01]  /*1e90*/  SHF.R.S32.HI R10, RZ, 0x1f, R8 ;  /* 0x0000001fff0a7819 */ /* 0x000fe20000011408 */
[----:B------:R1:W-:Y:S01]  /*1ea0*/  STL [R1+0x28], R5 ;  /* 0x0000280501007387 */ /* 0x0003e20000100800 */
[----:B------:R-:W-:Y:S02]  /*1eb0*/  SHF.R.S32.HI R8, RZ, 0x1f, R252 ;  /* 0x0000001fff087819 */ /* 0x000fe400000114fc */
[----:B------:R-:W-:-:S02]  /*1ec0*/  SHF.R.S32.HI R9, RZ, 0x1f, R250 ;  /* 0x0000001fff097819 */ /* 0x000fc400000114fa */
[----:B------:R-:W-:Y:S02]  /*1ed0*/  SHF.R.S32.HI R8, RZ, 0x1f, R249 ;  /* 0x0000001fff087819 */ /* 0x000fe400000114f9 */
[----:B------:R-:W-:Y:S02]  /*1ee0*/  LEA R9, R15, 0x10080, 0x1 ;  /* 0x000100800f097811 */ /* 0x000fe400078e08ff */
[----:B------:R-:W-:Y:S02]  /*1ef0*/  LEA R8, R14, 0x10080, 0x1 ;  /* 0x000100800e087811 */ /* 0x000fe400078e08ff */
[----:B------:R-:W-:Y:S01]  /*1f00*/  LEA R183, R3, 0x10080, 0x1 ;  /* 0x0001008003b77811 */ /* 0x000fe200078e08ff */
[----:B------:R2:W-:Y:S01]  /*1f10*/  STL [R1+0x24], R9 ;  /* 0x0000240901007387 */ /* 0x0005e20000100800 */
[----:B------:R-:W-:Y:S02]  /*1f20*/  LEA R179, R4, 0x8080, 0x1 ;  /* 0x0000808004b37811 */ /* 0x000fe400078e08ff */
[C---:B------:R-:W-:Y:S01]  /*1f30*/  IADD3 R201, R134.reuse, 0x80, RZ ;  /* 0x0000008086c97810 */ /* 0x040fe20007ffe0ff */
[----:B------:R2:W-:Y:S01]  /*1f40*/  STL [R1+0x20], R8 ;  /* 0x0000200801007387 */ /* 0x0005e20000100800 */
[----:B------:R-:W-:Y:S01]  /*1f50*/  IADD3 R200, R134, 0xc0, RZ ;  /* 0x000000c086c87810 */ /* 0x000fe20007ffe0ff */
[C---:B------:R-:W-:Y:S01]  /*1f60*/  IMAD.IADD R184, R183.reuse, 0x1, R2 ;  /* 0x00000001b7b87824 */ /* 0x040fe200078e0202 */
[----:B------:R-:W-:Y:S01]  /*1f70*/  IADD3 R246, R216, 0x28, RZ ;  /* 0x00000028d8f67810 */ /* 0x000fe20007ffe0ff */
[--C-:B------:R-:W-:Y:S01]  /*1f80*/  IMAD.IADD R180, R2, 0x1, R179.reuse ;  /* 0x0000000102b47824 */ /* 0x100fe200078e02b3 */
[----:B------:R-:W-:Y:S01]  /*1f90*/  SHF.R.S32.HI R135, RZ, 0x1f, R134 ;  /* 0x0000001fff877819 */ /* 0x000fe20000011486 */
[----:B------:R-:W-:Y:S01]  /*1fa0*/  IMAD.IADD R186, R183, 0x1, R0 ;  /* 0x00000001b7ba7824 */ /* 0x000fe200078e0200 */
[----:B------:R-:W-:Y:S01]  /*1fb0*/  SHF.R.S32.HI R157, RZ, 0x1f, R156 ;  /* 0x0000001fff9d7819 */ /* 0x000fe2000001149c */
[----:B------:R-:W-:Y:S01]  /*1fc0*/  IMAD.IADD R182, R0, 0x1, R179 ;  /* 0x0000000100b67824 */ /* 0x000fe200078e02b3 */
[----:B-1----:R-:W-:Y:S01]  /*1fd0*/  LEA R5, R13, 0x10080, 0x1 ;  /* 0x000100800d057811 */ /* 0x002fe200078e08ff */
[----:B------:R-:W-:Y:S01]  /*1fe0*/  IMAD.IADD R185, R184, 0x1, R0 ;  /* 0x00000001b8b97824 */ /* 0x000fe200078e0200 */
[----:B------:R-:W-:Y:S01]  /*1ff0*/  SHF.R.S32.HI R208, RZ, 0x1f, R201 ;  /* 0x0000001fffd07819 */ /* 0x000fe200000114c9 */
[----:B------:R-:W-:Y:S01]  /*2000*/  IMAD.IADD R181, R0, 0x1, R180 ;  /* 0x0000000100b57824 */ /* 0x000fe200078e02b4 */
[----:B------:R-:W-:Y:S01]  /*2010*/  SHF.R.S32.HI R206, RZ, 0x1f, R200 ;  /* 0x0000001fffce7819 */ /* 0x000fe200000114c8 */
[----:B------:R2:W-:Y:S01]  /*2020*/  STL [R1+0x1c], R5 ;  /* 0x00001c0501007387 */ /* 0x0005e20000100800 */
[----:B------:R-:W-:-:S02]  /*2030*/  SHF.R.S32.HI R207, RZ, 0x1f, R202 ;  /* 0x0000001fffcf7819 */ /* 0x000fc400000114ca */
[----:B------:R-:W-:Y:S02]  /*2040*/  SHF.R.S32.HI R34, RZ, 0x1f, R246 ;  /* 0x0000001fff227819 */ /* 0x000fe400000114f6 */
.L_x_4200:
        /* <DEDUP_REMOVED lines=14> */
[CC--:B--2---:R-:W-:Y:S01]  /*2130*/  IMAD.WIDE R4, R235.reuse, R15.reuse, c[0x0][0x350] ;  /* 0x0000d400eb047625 */ /* 0x0c4fe200078e020f */
        /* <DEDUP_REMOVED lines=17> */
.L_x_3941:
[----:B------:R-:W-:-:S04]  /*2250*/  ISETP.NE.U32.AND P0, PT, RZ, c[0x0][0x368], PT ;  /* 0x0000da00ff007a0c */ /* 0x000fc80003f05070 */
[----:B------:R-:W-:-:S13]  /*2260*/  ISETP.NE.AND.EX P0, PT, RZ, c[0x0][0x36c], PT, P0 ;  /* 0x0000db00ff007a0c */ /* 0x000fda0003f05300 */
[----:B------:R-:W-:Y:S05]  /*2270*/  @!P0 BRA `(.L_x_3942) ;  /* 0x0000003000008947 */ /* 0x000fea0003800000 */
[----:B-1----:R-:W-:-:S05]  /*2280*/  IMAD.WIDE R4, R235, R15, c[0x0][0x368] ;  /* 0x0000da00eb047625 */ /* 0x002fca00078e020f */
[----:B------:R1:W5:Y:S01]  /*2290*/  LDG.E R12, [R4.64] ;  /* 0x00000008040c7981 */ /* 0x000362000c1e1900 */
[----:B------:R-:W-:Y:S05]  /*22a0*/  BRA `(.L_x_3943) ;  /* 0x0000005000007947 */ /* 0x000fea0003800000 */
.L_x_3942:
[----:B------:R-:W-:Y:S01]  /*22b0*/  MOV R12, UR6 ;  /* 0x00000006000c7c02 */ /* 0x000fe20008000f00 */
[----:B------:R-:W-:Y:S05]  /*22c0*/  @!P3 BRA `(.L_x_3943) ;  /* 0x000000300000b947 */ /* 0x000fea0003800000 */
[----:B-1----:R-:W2:Y:S04]  /*22d0*/  LDG.E R6, [R4.64] ;  /* 0x0000000804067981 */ /* 0x002ea8000c1e1900 */
[----:B------:R-:W2:Y:S02]  /*22e0*/  LDG.E R0, [R4.64+0x4] ;  /* 0x0000040804007981 */ /* 0x000ea4000c1e1900 */
[----:B--2---:R-:W-:Y:S02]  /*22f0*/  IADD3 R12, -R6, R0, RZ ;  /* 0x00000000060c7210 */ /* 0x004fe40007ffe1ff */
.L_x_3943:
        /* <DEDUP_REMOVED lines=41> */
.L_x_3946:
[----:B------:R-:W-:-:S13]  /*2590*/  ISETP.NE.AND P0, PT, R6, 0x1, PT ;  /* 0x000000010600780c */ /* 0x000fda0003f05270 */
[----:B------:R-:W-:-:S05]  /*25a0*/  @P0 IMAD.HI.U32 R0, R2, c[0x0][0x330], RZ ;  /* 0x0000cc0002000a27 */ /* 0x000fca00078e00ff */
[----:B------:R-:W-:Y:S02]  /*25b0*/  @P0 SHF.R.U32.HI R2, RZ, c[0x0][0x334], R0 ;  /* 0x0000cd00ff020a19 */ /* 0x000fe40000011600 */
.L_x_3947:
[----:B------:R-:W-:Y:S05]  /*25c0*/  BSYNC B0 ;  /* 0x0000000000007941 */ /* 0x000fea0003800000 */
.L_x_3945:
[----:B------:R-:W-:-:S05]  /*25d0*/  IMAD R2, R2, R6, c[0x0][0x32c] ;  /* 0x0000cb0002027624 */ /* 0x000fca00078e0206 */
[----:B------:R-:W-:-:S04]  /*25e0*/  IMNMX R3, R3, R2, PT ;  /* 0x0000000203037217 */ /* 0x000fc80003800200 */
.L_x_3944:
        /* <DEDUP_REMOVED lines=21> */
.L_x_3950:
[----:B------:R-:W-:-:S13]  /*2740*/  ISETP.NE.AND P0, PT, R6, 0x1, PT ;  /* 0x000000010600780c */ /* 0x000fda0003f05270 */
[----:B------:R-:W-:-:S05]  /*2750*/  @P0 IMAD.HI.U32 R3, R0, c[0x0][0x330], RZ ;  /* 0x0000cc0000030a27 */ /* 0x000fca00078e00ff */
[----:B------:R-:W-:Y:S02]  /*2760*/  @P0 SHF.R.U32.HI R0, RZ, c[0x0][0x334], R3 ;  /* 0x0000cd00ff000a19 */ /* 0x000fe40000011603 */
.L_x_3951:
[----:B------:R-:W-:Y:S05]  /*2770*/  BSYNC B0 ;  /* 0x0000000000007941 */ /* 0x000fea0003800000 */
.L_x_3949:
[----:B------:R-:W-:-:S05]  /*2780*/  IMAD R0, R0, c[0x0][0x32c], RZ ;  /* 0x0000cb0000007a24 */ /* 0x000fca00078e02ff */
[----:B------:R-:W-:-:S04]  /*2790*/  IMNMX R2, R2, R0, !PT ;  /* 0x0000000002027217 */ /* 0x000fc80007800200 */
.L_x_3948:
        /* <DEDUP_REMOVED lines=46> */
.L_x_3953:
[----:B------:R-:W-:Y:S05]  /*2a80*/  BSYNC B0 ;  /* 0x0000000000007941 */ /* 0x000fea0003800000 */
.L_x_3952:
        /* <DEDUP_REMOVED lines=104> */
[C---:B------:R-:W-:Y:S02]  /*3110*/  IMAD R14, R212.reuse, c[0x0][0x284], R9 ;  /* 0x0000a100d40e7a24 */ /* 0x040fe400078e0209 */
        /* <DEDUP_REMOVED lines=32> */
[----:B------:R-:W-:Y:S01]  /*3320*/  IADD3 R15, R13, R15, R231 ;  /* 0x0000000f0d0f7210 */ /* 0x000fe20007ffe0e7 */
        /* <DEDUP_REMOVED lines=32> */
.L_x_3973:
        /* <DEDUP_REMOVED lines=92> */
.L_x_3959:
[----:B------:R-:W-:Y:S05]  /*3af0*/  BSYNC B0 ;  /* 0x0000000000007941 */ /* 0x000fea0003800000 */
.L_x_3958:
        /* <DEDUP_REMOVED lines=81> */
.L_x_3962:
[----:B------:R-:W-:Y:S05]  /*4010*/  BSYNC B0 ;  /* 0x0000000000007941 */ /* 0x000fea0003800000 */
.L_x_3961:
        /* <DEDUP_REMOVED lines=58> */
.L_x_3964:
[----:B------:R-:W-:Y:S05]  /*43c0*/  BSYNC B0 ;  /* 0x0000000000007941 */ /* 0x000fea0003800000 */
.L_x_3963:
        /* <DEDUP_REMOVED lines=58> */
.L_x_3966:
[----:B------:R-:W-:Y:S05]  /*4770*/  BSYNC B0 ;  /* 0x0000000000007941 */ /* 0x000fea0003800000 */
.L_x_3965:
        /* <DEDUP_REMOVED lines=58> */
.L_x_3957:
        /* <DEDUP_REMOVED lines=31> */
.L_x_3968:
[----:B------:R-:W-:Y:S05]  /*4d10*/  BSYNC B0 ;  /* 0x0000000000007941 */ /* 0x000fea0003800000 */
.L_x_3967:
        /* <DEDUP_REMOVED lines=147> */
.L_x_3970:
[----:B------:R-:W-:Y:S05]  /*5650*/  BSYNC B0 ;  /* 0x0000000000007941 */ /* 0x000fea0003800000 */
.L_x_3969:
        /* <DEDUP_REMOVED lines=126> */
.L_x_3956:
        /* <DEDUP_REMOVED lines=27> */
.L_x_3960:
[----:B------:R-:W-:Y:S05]  /*5ff0*/  BSYNC B1 ;  /* 0x0000000000017941 */ /* 0x000fea0003800000 */
.L_x_3955:
        /* <DEDUP_REMOVED lines=59> */
.L_x_3972:
[----:B-123--:R-:W-:Y:S05]  /*63b0*/  BSYNC B0 ;  /* 0x0000000000007941 */ /* 0x00efea0003800000 */
.L_x_3971:
        /* <DEDUP_REMOVED lines=23> */
.L_x_3954:
        /* <DEDUP_REMOVED lines=22> */
.L_x_3976:
[----:B------:R-:W-:-:S13]  /*6690*/  ISETP.NE.AND P0, PT, R4, 0x1, PT ;  /* 0x000000010400780c */ /* 0x000fda0003f05270 */
[----:B------:R-:W-:-:S05]  /*66a0*/  @P0 IMAD.HI.U32 R0, R2, c[0x0][0x330], RZ ;  /* 0x0000cc0002000a27 */ /* 0x000fca00078e00ff */
[----:B------:R-:W-:Y:S02]  /*66b0*/  @P0 SHF.R.U32.HI R2, RZ, c[0x0][0x334], R0 ;  /* 0x0000cd00ff020a19 */ /* 0x000fe40000011600 */
.L_x_3977:
[----:B------:R-:W-:Y:S05]  /*66c0*/  BSYNC B0 ;  /* 0x0000000000007941 */ /* 0x000fea0003800000 */
.L_x_3975:
[----:B------:R-:W-:-:S05]  /*66d0*/  IMAD R2, R2, R4, c[0x0][0x32c] ;  /* 0x0000cb0002027624 */ /* 0x000fca00078e0204 */
[----:B------:R-:W-:-:S04]  /*66e0*/  IMNMX R3, R3, R2, PT ;  /* 0x0000000203037217 */ /* 0x000fc80003800200 */
.L_x_3974:
        /* <DEDUP_REMOVED lines=21> */
.L_x_3980:
[----:B------:R-:W-:-:S04]  /*6840*/  MOV R3, c[0x0][0x32c] ;  /* 0x0000cb0000037a02 */ /* 0x000fc80000000f00 */
[----:B------:R-:W-:-:S13]  /*6850*/  ISETP.NE.AND P0, PT, R3, 0x1, PT ;  /* 0x000000010300780c */ /* 0x000fda0003f05270 */
[----:B------:R-:W-:-:S05]  /*6860*/  @P0 IMAD.HI.U32 R3, R0, c[0x0][0x330], RZ ;  /* 0x0000cc0000030a27 */ /* 0x000fca00078e00ff */
[----:B------:R-:W-:Y:S02]  /*6870*/  @P0 SHF.R.U32.HI R0, RZ, c[0x0][0x334], R3 ;  /* 0x0000cd00ff000a19 */ /* 0x000fe40000011603 */
.L_x_3981:
[----:B------:R-:W-:Y:S05]  /*6880*/  BSYNC B0 ;  /* 0x0000000000007941 */ /* 0x000fea0003800000 */
.L_x_3979:
[----:B------:R-:W-:-:S05]  /*6890*/  IMAD R0, R0, c[0x0][0x32c], RZ ;  /* 0x0000cb0000007a24 */ /* 0x000fca00078e02ff */
[----:B------:R-:W-:-:S04]  /*68a0*/  IMNMX R2, R2, R0, !PT ;  /* 0x0000000002027217 */ /* 0x000fc80007800200 */
.L_x_3978:
        /* <DEDUP_REMOVED lines=38> */
.L_x_3983:
[----:B------:R-:W-:Y:S05]  /*6b10*/  BSYNC B0 ;  /* 0x0000000000007941 */ /* 0x000fea0003800000 */
.L_x_3982:
        /* <DEDUP_REMOVED lines=121> */
.L_x_4205:
[----:B------:R-:W-:Y:S05]  /*72b0*/  BRA.DIV ~URZ, `(.L_x_3986) ;  /* 0x000193f27f007947 */ /* 0x000fea000b800000 */
[----:B------:R3:W4:Y:S02]  /*72c0*/  SHFL.IDX PT, R0, R12, RZ, 0x181f ;  /* 0x00181fff0c007589 */ /* 0x00072400000e0000 */
.L_x_4206:
        /* <DEDUP_REMOVED lines=21> */
.L_x_3988:
[----:B------:R-:W-:Y:S05]  /*7420*/  BSYNC B0 ;  /* 0x0000000000007941 */ /* 0x000fea0003800000 */
.L_x_3987:
[----:B------:R-:W-:Y:S05]  /*7430*/  BRA.DIV ~URZ, `(.L_x_3989) ;  /* 0x000192d27f007947 */ /* 0x000fea000b800000 */
[----:B--2---:R2:W1:Y:S04]  /*7440*/  SHFL.IDX PT, R4, R5, 0x1, 0x181f ;  /* 0x00381f0005047f89 */ /* 0x00446800000e0000 */
[----:B----4-:R2:W4:Y:S02]  /*7450*/  SHFL.IDX PT, R0, R12, 0x1, 0x181f ;  /* 0x00381f000c007f89 */ /* 0x01052400000e0000 */
.L_x_4207:
        /* <DEDUP_REMOVED lines=21> */
.L_x_3991:
[----:B------:R-:W-:Y:S05]  /*75b0*/  BSYNC B0 ;  /* 0x0000000000007941 */ /* 0x000fea0003800000 */
.L_x_3990:
[----:B------:R-:W-:Y:S05]  /*75c0*/  BRA.DIV ~URZ, `(.L_x_3992) ;  /* 0x000192027f007947 */ /* 0x000fea000b800000 */
[----:B-1----:R1:W2:Y:S02]  /*75d0*/  SHFL.IDX PT, R4, R5, 0x2, 0x181f ;  /* 0x00581f0005047f89 */ /* 0x0022a400000e0000 */
.L_x_4208:
[----:B------:R-:W-:Y:S05]  /*75e0*/  BRA.DIV ~URZ, `(.L_x_3993) ;  /* 0x000192527f007947 */ /* 0x000fea000b800000 */
[----:B----4-:R4:W1:Y:S02]  /*75f0*/  SHFL.IDX PT, R0, R12, 0x2, 0x181f ;  /* 0x00581f000c007f89 */ /* 0x01086400000e0000 */
.L_x_4209:
        /* <DEDUP_REMOVED lines=21> */
.L_x_3995:
[----:B------:R-:W-:Y:S05]  /*7750*/  BSYNC B0 ;  /* 0x0000000000007941 */ /* 0x000fea0003800000 */
.L_x_3994:
[----:B------:R-:W-:Y:S05]  /*7760*/  BRA.DIV ~URZ, `(.L_x_3996) ;  /* 0x000191327f007947 */ /* 0x000fea000b800000 */
[----:B--2---:R2:W3:Y:S04]  /*7770*/  SHFL.IDX PT, R4, R5, 0x3, 0x181f ;  /* 0x00781f0005047f89 */ /* 0x0044e800000e0000 */
[----:B-1----:R2:W1:Y:S02]  /*7780*/  SHFL.IDX PT, R0, R12, 0x3, 0x181f ;  /* 0x00781f000c007f89 */ /* 0x00246400000e0000 */
.L_x_4210:
        /* <DEDUP_REMOVED lines=88> */
.L_x_3997:
        /* <DEDUP_REMOVED lines=8> */
[----:B------:R-:W-:Y:S01]  /*7d90*/  IMAD R7, R99, c[0x0][0x294], R0 ;  /* 0x0000a50063077a24 */ /* 0x000fe200078e0200 */
        /* <DEDUP_REMOVED lines=53> */
[C---:B-----5:R-:W-:Y:S01]  /*80f0*/  @!P2 SHF.L.U64.HI R6, R159.reuse, 0x1, R106 ;  /* 0x000000019f06a819 */ /* 0x060fe2000001026a */
        /* <DEDUP_REMOVED lines=33> */
.L_x_4001:
[----:B------:R-:W-:Y:S05]  /*8310*/  BSYNC B0 ;  /* 0x0000000000007941 */ /* 0x000fea0003800000 */
.L_x_4000:
        /* <DEDUP_REMOVED lines=84> */
.L_x_4003:
[----:B------:R-:W-:Y:S05]  /*8860*/  BSYNC B0 ;  /* 0x0000000000007941 */ /* 0x000fea0003800000 */
.L_x_4002:
        /* <DEDUP_REMOVED lines=88> */
.L_x_4005:
[----:B------:R-:W-:Y:S05]  /*8df0*/  BSYNC B0 ;  /* 0x0000000000007941 */ /* 0x000fea0003800000 */
.L_x_4004:
        /* <DEDUP_REMOVED lines=83> */
.L_x_4007:
[----:B-1-34-:R-:W-:Y:S05]  /*9330*/  BSYNC B0 ;  /* 0x0000000000007941 */ /* 0x01afea0003800000 */
.L_x_4006:
        /* <DEDUP_REMOVED lines=80> */
.L_x_4011:
[----:B------:R-:W-:Y:S05]  /*9840*/  BSYNC B0 ;  /* 0x0000000000007941 */ /* 0x000fea0003800000 */
.L_x_4010:
        /* <DEDUP_REMOVED lines=45> */
.L_x_4013:
[----:B------:R-:W-:Y:S05]  /*9b20*/  BSYNC B0 ;  /* 0x0000000000007941 */ /* 0x000fea0003800000 */
.L_x_4012:
        /* <DEDUP_REMOVED lines=45> */
.L_x_4015:
[----:B------:R-:W-:Y:S05]  /*9e00*/  BSYNC B0 ;  /* 0x0000000000007941 */ /* 0x000fea0003800000 */
.L_x_4014:
        /* <DEDUP_REMOVED lines=44> */
.L_x_4009:
[----:B------:R-:W-:Y:S05]  /*a0d0*/  BSYNC B1 ;  /* 0x0000000000017941 */ /* 0x000fea0003800000 */
.L_x_4008:
        /* <DEDUP_REMOVED lines=49> */
.L_x_4019:
[----:B------:R-:W-:Y:S05]  /*a3f0*/  BSYNC B0 ;  /* 0x0000000000007941 */ /* 0x000fea0003800000 */
.L_x_4018:
        /* <DEDUP_REMOVED lines=45> */
.L_x_4021:
[----:B------:R-:W-:Y:S05]  /*a6d0*/  BSYNC B0 ;  /* 0x0000000000007941 */ /* 0x000fea0003800000 */
.L_x_4020:
        /* <DEDUP_REMOVED lines=45> */
.L_x_4023:
[----:B------:R-:W-:Y:S05]  /*a9b0*/  BSYNC B0 ;  /* 0x0000000000007941 */ /* 0x000fea0003800000 */
.L_x_4022:
        /* <DEDUP_REMOVED lines=44> */
.L_x_4017:
[----:B------:R-:W-:Y:S05]  /*ac80*/  BSYNC B1 ;  /* 0x0000000000017941 */ /* 0x000fea0003800000 */
.L_x_4016:
        /* <DEDUP_REMOVED lines=49> */
.L_x_4027:
[----:B------:R-:W-:Y:S05]  /*afa0*/  BSYNC B0 ;  /* 0x0000000000007941 */ /* 0x000fea0003800000 */
.L_x_4026:
        /* <DEDUP_REMOVED lines=45> */
.L_x_4029:
[----:B------:R-:W-:Y:S05]  /*b280*/  BSYNC B0 ;  /* 0x0000000000007941 */ /* 0x000fea0003800000 */
.L_x_4028:
        /* <DEDUP_REMOVED lines=45> */
.L_x_4031:
[----:B------:R-:W-:Y:S05]  /*b560*/  BSYNC B0 ;  /* 0x0000000000007941 */ /* 0x000fea0003800000 */
.L_x_4030:
        /* <DEDUP_REMOVED lines=44> */
.L_x_4025:
[----:B------:R-:W-:Y:S05]  /*b830*/  BSYNC B1 ;  /* 0x0000000000017941 */ /* 0x000fea0003800000 */
.L_x_4024:
        /* <DEDUP_REMOVED lines=48> */
.L_x_4034:
[----:B------:R-:W-:Y:S05]  /*bb40*/  BSYNC B0 ;  /* 0x0000000000007941 */ /* 0x000fea0003800000 */
.L_x_4033:
        /* <DEDUP_REMOVED lines=45> */
.L_x_4036:
[----:B------:R-:W-:Y:S05]  /*be20*/  BSYNC B0 ;  /* 0x0000000000007941 */ /* 0x000fea0003800000 */
.L_x_4035:
        /* <DEDUP_REMOVED lines=45> */
.L_x_4038:
[----:B------:R-:W-:Y:S05]  /*c100*/  BSYNC B0 ;  /* 0x0000000000007941 */ /* 0x000fea0003800000 */
.L_x_4037:
        /* <DEDUP_REMOVED lines=45> */
.L_x_3999:
        /* <DEDUP_REMOVED lines=61> */
.L_x_4040:
[----:B------:R-:W-:Y:S05]  /*c7b0*/  BSYNC B0 ;  /* 0x0000000000007941 */ /* 0x000fea0003800000 */
.L_x_4039:
        /* <DEDUP_REMOVED lines=69> */
.L_x_4042:
[----:B--2-4-:R-:W-:Y:S05]  /*cc10*/  BSYNC B0 ;  /* 0x0000000000007941 */ /* 0x014fea0003800000 */
.L_x_4041:
        /* <DEDUP_REMOVED lines=70> */
.L_x_4044:
[----:B--2-4-:R-:W-:Y:S05]  /*d080*/  BSYNC B0 ;  /* 0x0000000000007941 */ /* 0x014fea0003800000 */
.L_x_4043:
        /* <DEDUP_REMOVED lines=67> */
.L_x_4046:
[----:B-1234-:R-:W-:Y:S05]  /*d4c0*/  BSYNC B0 ;  /* 0x0000000000007941 */ /* 0x01efea0003800000 */
.L_x_4045:
        /* <DEDUP_REMOVED lines=136> */
.L_x_4050:
[----:B------:R-:W-:Y:S05]  /*dd50*/  BSYNC B0 ;  /* 0x0000000000007941 */ /* 0x000fea0003800000 */
.L_x_4049:
        /* <DEDUP_REMOVED lines=99> */
.L_x_4048:
[----:B------:R-:W-:Y:S05]  /*e390*/  BSYNC B1 ;  /* 0x0000000000017941 */ /* 0x000fea0003800000 */
.L_x_4047:
        /* <DEDUP_REMOVED lines=111> */
.L_x_4054:
[----:B------:R-:W-:Y:S05]  /*ea90*/  BSYNC B0 ;  /* 0x0000000000007941 */ /* 0x000fea0003800000 */
.L_x_4053:
        /* <DEDUP_REMOVED lines=99> */
.L_x_4052:
[----:B------:R-:W-:Y:S05]  /*f0d0*/  BSYNC B1 ;  /* 0x0000000000017941 */ /* 0x000fea0003800000 */
.L_x_4051:
        /* <DEDUP_REMOVED lines=111> */
.L_x_4058:
[----:B------:R-:W-:Y:S05]  /*f7d0*/  BSYNC B0 ;  /* 0x0000000000007941 */ /* 0x000fea0003800000 */
.L_x_4057:
        /* <DEDUP_REMOVED lines=99> */
.L_x_4056:
[----:B------:R-:W-:Y:S05]  /*fe10*/  BSYNC B1 ;  /* 0x0000000000017941 */ /* 0x000fea0003800000 */
.L_x_4055:
        /* <DEDUP_REMOVED lines=110> */
.L_x_4060:
[----:B------:R-:W-:Y:S05]  /*10500*/  BSYNC B0 ;  /* 0x0000000000007941 */ /* 0x000fea0003800000 */
.L_x_4059:
        /* <DEDUP_REMOVED lines=99> */
.L_x_4032:
[----:B------:R-:W-:Y:S05]  /*10b40*/  BSYNC B2 ;  /* 0x0000000000027941 */ /* 0x000fea0003800000 */
.L_x_3998:
        /* <DEDUP_REMOVED lines=20> */
[----:B------:R-:W1:Y:S04]  /*10c90*/  SHFL.IDX PT, R0, R3, RZ, 0x181f ;  /* 0x00181fff03007589 */ /* 0x000e6800000e0000 */
[----:B------:R-:W2:Y:S04]  /*10ca0*/  SHFL.IDX PT, R2, R2, RZ, 0x181f ;  /* 0x00181fff02027589 */ /* 0x000ea800000e0000 */
[----:B-----5:R-:W3:Y:S04]  /*10cb0*/  LDSM.16.M88.4 R24, [R178+0x800] ;  /* 0x00080000b218783b */ /* 0x020ee80000000200 */
[----:B------:R-:W-:Y:S01]  /*10cc0*/  @P1 IADD3 R187, R178, -0x20, RZ ;  /* 0xffffffe0b2bb1810 */ /* 0x000fe20007ffe0ff */
[----:B------:R-:W-:Y:S03]  /*10cd0*/  LDSM.16.M88.4 R4, [R184] ;  /* 0x00000000b804783b */ /* 0x000fe60000000200 */
[C---:B------:R-:W-:Y:S01]  /*10ce0*/  IADD3 R188, R187.reuse, 0x3000, RZ ;  /* 0x00003000bbbc7810 */ /* 0x040fe20007ffe0ff */
[----:B------:R-:W-:Y:S01]  /*10cf0*/  LDSM.16.M88.4 R36, [R187] ;  /* 0x00000000bb24783b */ /* 0x000fe20000000200 */
[----:B------:R-:W-:-:S02]  /*10d00*/  IADD3 R190, R187, 0x1000, RZ ;  /* 0x00001000bbbe7810 */ /* 0x000fc40007ffe0ff */
[C---:B------:R-:W-:Y:S01]  /*10d10*/  IADD3 R189, R187.reuse, 0x1800, RZ ;  /* 0x00001800bbbd7810 */ /* 0x040fe20007ffe0ff */
[----:B------:R-:W4:Y:S01]  /*10d20*/  LDSM.16.M88.4 R44, [R187+0x800] ;  /* 0x00080000bb2c783b */ /* 0x000f220000000200 */
[----:B------:R-:W-:Y:S02]  /*10d30*/  IADD3 R192, R187, 0x2000, RZ ;  /* 0x00002000bbc07810 */ /* 0x000fe40007ffe0ff */
[-C--:B-1--4-:R-:W-:Y:S02]  /*10d40*/  LEA R12, P0, R202, R0.reuse, 0x1 ;  /* 0x00000000ca0c7211 */ /* 0x092fe400078008ff */
[----:B------:R-:W-:Y:S02]  /*10d50*/  LEA R16, P1, R200, R0, 0x1 ;  /* 0x00000000c8107211 */ /* 0x000fe400078208ff */
[----:B--2---:R-:W-:Y:S02]  /*10d60*/  LEA.HI.X R13, R202, R2, R207, 0x1, P0 ;  /* 0x00000002ca0d7211 */ /* 0x004fe400000f0ccf */
[----:B------:R-:W-:-:S02]  /*10d70*/  ISETP.GT.AND P0, PT, R119, R212, PT ;  /* 0x000000d47700720c */ /* 0x000fc40003f04270 */
[----:B------:R-:W-:Y:S02]  /*10d80*/  LEA.HI.X R17, R200, R2, R206, 0x1, P1 ;  /* 0x00000002c8117211 */ /* 0x000fe400008f0cce */
[C---:B------:R-:W-:Y:S02]  /*10d90*/  ISETP.GE.OR P1, PT, R134.reuse, c[0x0][0x1d4], !P0 ;  /* 0x0000750086007a0c */ /* 0x040fe40004726670 */
[C---:B------:R-:W-:Y:S01]  /*10da0*/  LEA R14, P3, R134.reuse, R0, 0x1 ;  /* 0x00000000860e7211 */ /* 0x040fe200078608ff */
[C---:B------:R-:W-:Y:S01]  /*10db0*/  HMMA.16816.F32 R28, R8.reuse, R20, RZ ;  /* 0x00000014081c723c */ /* 0x040fe200000018ff */
[----:B------:R-:W-:Y:S02]  /*10dc0*/  IADD3 R191, R187, 0x2800, RZ ;  /* 0x00002800bbbf7810 */ /* 0x000fe40007ffe0ff */
[----:B------:R-:W-:Y:S02]  /*10dd0*/  LEA.HI.X R15, R134, R2, R135, 0x1, P3 ;  /* 0x00000002860f7211 */ /* 0x000fe400018f0c87 */
[----:B------:R-:W-:Y:S01]  /*10de0*/  LEA R18, P3, R201, R0, 0x1 ;  /* 0x00000000c9127211 */ /* 0x000fe200078608ff */
[----:B------:R-:W-:Y:S01]  /*10df0*/  IMAD.MOV.U32 R0, RZ, RZ, 0x40 ;  /* 0x00000040ff007424 */ /* 0x000fe200078e00ff */
[----:B------:R-:W-:Y:S01]  /*10e00*/  IADD3 R193, R187, 0x3800, RZ ;  /* 0x00003800bbc17810 */ /* 0x000fe20007ffe0ff */
[----:B------:R-:W-:Y:S01]  /*10e10*/  HMMA.16816.F32 R32, R8, R22, RZ ;  /* 0x000000160820723c */ /* 0x000fe200000018ff */
[----:B------:R-:W-:Y:S01]  /*10e20*/  LEA.HI.X R19, R201, R2, R208, 0x1, P3 ;  /* 0x00000002c9137211 */ /* 0x000fe200018f0cd0 */
[----:B------:R-:W-:Y:S01]  /*10e30*/  @!PT LDS RZ, [RZ] ;  /* 0x00000000fffff984 */ /* 0x000fe20000000800 */
[----:B------:R-:W-:Y:S01]  /*10e40*/  @!PT LDS RZ, [RZ] ;  /* 0x00000000fffff984 */ /* 0x000fe20000000800 */
[----:B------:R-:W-:Y:S01]  /*10e50*/  @!PT LDS RZ, [RZ] ;  /* 0x00000000fffff984 */ /* 0x000fe20000000800 */
[----:B------:R1:W-:Y:S01]  /*10e60*/  LDGSTS.E.BYPASS.LTC128B.128 [R195+0x8080], [R14.64], !P1 ;  /* 0x080800000ec37fae */ /* 0x0003e2000c901d48 */
[----:B------:R-:W-:-:S02]  /*10e70*/  ISETP.GE.OR P1, PT, R138, c[0x0][0x1d4], !P0 ;  /* 0x000075008a007a0c */ /* 0x000fc40004726670 */
[----:B------:R-:W-:Y:S02]  /*10e80*/  SEL R0, R0, 0xffffffc0, !P2 ;  /* 0xffffffc000007807 */ /* 0x000fe40005000000 */
[----:B------:R-:W-:Y:S01]  /*10e90*/  IADD3 R194, R187, 0x800, RZ ;  /* 0x00000800bbc27810 */ /* 0x000fe20007ffe0ff */
[----:B---3--:R-:W-:Y:S02]  /*10ea0*/  HMMA.16816.F32 R20, R8, R24, RZ ;  /* 0x000000180814723c */ /* 0x008fe400000018ff */
        /* <DEDUP_REMOVED lines=9> */
[----:B------:R-:W-:Y:S01]  /*10f40*/  LDSM.16.M88.4 R48, [R177+0x800] ;  /* 0x00080000b130783b */ /* 0x000fe20000000200 */
[----:B-1----:R-:W-:Y:S03]  /*10f50*/  HMMA.16816.F32 R12, R8, R26, RZ ;  /* 0x0000001a080c723c */ /* 0x002fe600000018ff */
[----:B------:R-:W1:Y:S04]  /*10f60*/  LDSM.16.M88.4 R8, [R186] ;  /* 0x00000000ba08783b */ /* 0x000e680000000200 */
[----:B------:R-:W0:Y:S01]  /*10f70*/  LDGDEPBAR ;  /* 0x00000000000079af */ /* 0x000e220000000000 */
[C---:B------:R-:W-:Y:S08]  /*10f80*/  HMMA.16816.F32 R24, R4.reuse, R44, R20 ;  /* 0x0000002c0418723c */ /* 0x040ff00000001814 */
[C---:B--2---:R-:W-:Y:S08]  /*10f90*/  HMMA.16816.F32 R16, R4.reuse, R36, R28 ;  /* 0x000000240410723c */ /* 0x044ff0000000181c */
[C---:B------:R-:W-:Y:S01]  /*10fa0*/  HMMA.16816.F32 R28, R4.reuse, R38, R32 ;  /* 0x00000026041c723c */ /* 0x040fe20000001820 */
[----:B------:R-:W-:Y:S04]  /*10fb0*/  LDSM.16.M88.4 R32, [R176+-0x3000] ;  /* 0xffd00000b020783b */ /* 0x000fe80000000200 */
[----:B------:R-:W-:Y:S03]  /*10fc0*/  LDSM.16.M88.4 R36, [R178+0x1000] ;  /* 0x00100000b224783b */ /* 0x000fe60000000200 */
[----:B------:R-:W-:Y:S01]  /*10fd0*/  HMMA.16816.F32 R12, R4, R46, R12 ;  /* 0x0000002e040c723c */ /* 0x000fe2000000180c */
[----:B------:R-:W2:Y:S04]  /*10fe0*/  LDSM.16.M88.4 R4, [R185] ;  /* 0x00000000b904783b */ /* 0x000ea80000000200 */
[----:B------:R-:W3:Y:S03]  /*10ff0*/  LDSM.16.M88.4 R44, [R176+-0x2800] ;  /* 0xffd80000b02c783b */ /* 0x000ee60000000200 */
[C---:B-1----:R-:W-:Y:S08]  /*11000*/  HMMA.16816.F32 R20, R8.reuse, R40, R16 ;  /* 0x000000280814723c */ /* 0x042ff00000001810 */
[C---:B------:R-:W-:Y:S01]  /*11010*/  HMMA.16816.F32 R16, R8.reuse, R42, R28 ;  /* 0x0000002a0810723c */ /* 0x040fe2000000181c */
[----:B------:R-:W-:Y:S07]  /*11020*/  LDSM.16.M88.4 R40, [R189] ;  /* 0x00000000bd28783b */ /* 0x000fee0000000200 */
[C---:B------:R-:W-:Y:S08]  /*11030*/  HMMA.16816.F32 R24, R8.reuse, R48, R24 ;  /* 0x000000300818723c */ /* 0x040ff00000001818 */
[----:B------:R-:W-:Y:S01]  /*11040*/  HMMA.16816.F32 R12, R8, R50, R12 ;  /* 0x00000032080c723c */ /* 0x000fe2000000180c */
[----:B------:R-:W1:Y:S04]  /*11050*/  LDSM.16.M88.4 R8, [R183+0x4000] ;  /* 0x00400000b708783b */ /* 0x000e680000000200 */
[----:B------:R-:W4:Y:S03]  /*11060*/  LDSM.16.M88.4 R48, [R178+0x1800] ;  /* 0x00180000b230783b */ /* 0x000f260000000200 */
[C---:B--2---:R-:W-:Y:S08]  /*11070*/  HMMA.16816.F32 R20, R4.reuse, R32, R20 ;  /* 0x000000200414723c */ /* 0x044ff00000001814 */
[C---:B------:R-:W-:Y:S01]  /*11080*/  HMMA.16816.F32 R16, R4.reuse, R34, R16 ;  /* 0x000000220410723c */ /* 0x040fe20000001810 */
[----:B------:R-:W-:Y:S07]  /*11090*/  LDSM.16.M88.4 R32, [R190] ;  /* 0x00000000be20783b */ /* 0x000fee0000000200 */
[C---:B---3--:R-:W-:Y:S08]  /*110a0*/  HMMA.16816.F32 R24, R4.reuse, R44, R24 ;  /* 0x0000002c0418723c */ /* 0x048ff00000001818 */
[----:B------:R-:W-:Y:S01]  /*110b0*/  HMMA.16816.F32 R12, R4, R46, R12 ;  /* 0x0000002e040c723c */ /* 0x000fe2000000180c */
[----:B------:R-:W2:Y:S04]  /*110c0*/  LDSM.16.M88.4 R4, [R184+0x4000] ;  /* 0x00400000b804783b */ /* 0x000ea80000000200 */
[----:B------:R-:W-:Y:S03]  /*110d0*/  LDSM.16.M88.4 R44, [R178+0x2800] ;  /* 0x00280000b22c783b */ /* 0x000fe60000000200 */
[C---:B-1----:R-:W-:Y:S01]  /*110e0*/  HMMA.16816.F32 R28, R8.reuse, R36, R20 ;  /* 0x00000024081c723c */ /* 0x042fe20000001814 */
[----:B------:R-:W-:Y:S07]  /*110f0*/  LDSM.16.M88.4 R20, [R177+0x1000] ;  /* 0x00100000b114783b */ /* 0x000fee0000000200 */
[C---:B------:R-:W-:Y:S01]  /*11100*/  HMMA.16816.F32 R16, R8.reuse, R38, R16 ;  /* 0x000000260810723c */ /* 0x040fe20000001810 */
[----:B------:R-:W-:Y:S07]  /*11110*/  LDSM.16.M88.4 R36, [R177+0x1800] ;  /* 0x00180000b124783b */ /* 0x000fee0000000200 */
[C---:B----4-:R-:W-:Y:S08]  /*11120*/  HMMA.16816.F32 R24, R8.reuse, R48, R24 ;  /* 0x000000300818723c */ /* 0x050ff00000001818 */
[----:B------:R-:W-:Y:S01]  /*11130*/  HMMA.16816.F32 R12, R8, R50, R12 ;  /* 0x00000032080c723c */ /* 0x000fe2000000180c */
[----:B------:R-:W1:Y:S07]  /*11140*/  LDSM.16.M88.4 R8, [R186+0x4000] ;  /* 0x00400000ba08783b */ /* 0x000e6e0000000200 */
[C---:B--2---:R-:W-:Y:S08]  /*11150*/  HMMA.16816.F32 R28, R4.reuse, R32, R28 ;  /* 0x00000020041c723c */ /* 0x044ff0000000181c */
[C---:B------:R-:W-:Y:S01]  /*11160*/  HMMA.16816.F32 R16, R4.reuse, R34, R16 ;  /* 0x000000220410723c */ /* 0x040fe20000001810 */
[----:B------:R-:W-:Y:S07]  /*11170*/  LDSM.16.M88.4 R32, [R176+-0x2000] ;  /* 0xffe00000b020783b */ /* 0x000fee0000000200 */
[C---:B------:R-:W-:Y:S08]  /*11180*/  HMMA.16816.F32 R24, R4.reuse, R40, R24 ;  /* 0x000000280418723c */ /* 0x040ff00000001818 */
[----:B------:R-:W-:Y:S01]  /*11190*/  HMMA.16816.F32 R12, R4, R42, R12 ;  /* 0x0000002a040c723c */ /* 0x000fe2000000180c */
[----:B------:R-:W2:Y:S04]  /*111a0*/  LDSM.16.M88.4 R4, [R185+0x4000] ;  /* 0x00400000b904783b */ /* 0x000ea80000000200 */
[----:B------:R-:W3:Y:S03]  /*111b0*/  LDSM.16.M88.4 R40, [R176+-0x1800] ;  /* 0xffe80000b028783b */ /* 0x000ee60000000200 */
[C---:B-1----:R-:W-:Y:S08]  /*111c0*/  HMMA.16816.F32 R28, R8.reuse, R20, R28 ;  /* 0x00000014081c723c */ /* 0x042ff0000000181c */
[C---:B------:R-:W-:Y:S08]  /*111d0*/  HMMA.16816.F32 R20, R8.reuse, R22, R16 ;  /* 0x000000160814723c */ /* 0x040ff00000001810 */
[C---:B------:R-:W-:Y:S08]  /*111e0*/  HMMA.16816.F32 R16, R8.reuse, R36, R24 ;  /* 0x000000240810723c */ /* 0x040ff00000001818 */
[----:B------:R-:W-:Y:S01]  /*111f0*/  HMMA.16816.F32 R12, R8, R38, R12 ;  /* 0x00000026080c723c */ /* 0x000fe2000000180c */
[----:B------:R-:W-:Y:S04]  /*11200*/  LDSM.16.M88.4 R8, [R183+0x8000] ;  /* 0x00800000b708783b */ /* 0x000fe80000000200 */
[----:B------:R-:W1:Y:S03]  /*11210*/  LDSM.16.M88.4 R36, [R178+0x2000] ;  /* 0x00200000b224783b */ /* 0x000e660000000200 */
[C---:B--2---:R-:W-:Y:S01]  /*11220*/  HMMA.16816.F32 R24, R4.reuse, R32, R28 ;  /* 0x000000200418723c */ /* 0x044fe2000000181c */
[----:B------:R-:W-:Y:S07]  /*11230*/  LDSM.16.M88.4 R28, [R192] ;  /* 0x00000000c01c783b */ /* 0x000fee0000000200 */
[C---:B------:R-:W-:Y:S01]  /*11240*/  HMMA.16816.F32 R20, R4.reuse, R34, R20 ;  /* 0x000000220414723c */ /* 0x040fe20000001814 */
[----:B------:R-:W-:Y:S07]  /*11250*/  LDSM.16.M88.4 R32, [R177+0x2000] ;  /* 0x00200000b120783b */ /* 0x000fee0000000200 */
[C---:B---3--:R-:W-:Y:S08]  /*11260*/  HMMA.16816.F32 R16, R4.reuse, R40, R16 ;  /* 0x000000280410723c */ /* 0x048ff00000001810 */
[----:B------:R-:W-:Y:S01]  /*11270*/  HMMA.16816.F32 R12, R4, R42, R12 ;  /* 0x0000002a040c723c */ /* 0x000fe2000000180c */
[----:B------:R-:W2:Y:S04]  /*11280*/  LDSM.16.M88.4 R4, [R184+0x8000] ;  /* 0x00800000b804783b */ /* 0x000ea80000000200 */
[----:B------:R-:W3:Y:S03]  /*11290*/  LDSM.16.M88.4 R40, [R191] ;  /* 0x00000000bf28783b */ /* 0x000ee60000000200 */
[C---:B-1----:R-:W-:Y:S08]  /*112a0*/  HMMA.16816.F32 R24, R8.reuse, R36, R24 ;  /* 0x000000240818723c */ /* 0x042ff00000001818 */
[C---:B------:R-:W-:Y:S01]  /*112b0*/  HMMA.16816.F32 R20, R8.reuse, R38, R20 ;  /* 0x000000260814723c */ /* 0x040fe20000001814 */
[----:B------:R-:W-:Y:S07]  /*112c0*/  LDSM.16.M88.4 R36, [R176+-0x800] ;  /* 0xfff80000b024783b */ /* 0x000fee0000000200 */
[C---:B------:R-:W-:Y:S08]  /*112d0*/  HMMA.16816.F32 R16, R8.reuse, R44, R16 ;  /* 0x0000002c0810723c */ /* 0x040ff00000001810 */
[----:B------:R-:W-:Y:S01]  /*112e0*/  HMMA.16816.F32 R12, R8, R46, R12 ;  /* 0x0000002e080c723c */ /* 0x000fe2000000180c */
[----:B------:R-:W1:Y:S04]  /*112f0*/  LDSM.16.M88.4 R8, [R186+0x8000] ;  /* 0x00800000ba08783b */ /* 0x000e680000000200 */
[----:B------:R-:W4:Y:S03]  /*11300*/  LDSM.16.M88.4 R44, [R177+0x2800] ;  /* 0x00280000b12c783b */ /* 0x000f260000000200 */
[C---:B--2---:R-:W-:Y:S08]  /*11310*/  HMMA.16816.F32 R24, R4.reuse, R28, R24 ;  /* 0x0000001c0418723c */ /* 0x044ff00000001818 */
[C---:B------:R-:W-:Y:S01]  /*11320*/  HMMA.16816.F32 R20, R4.reuse, R30, R20 ;  /* 0x0000001e0414723c */ /* 0x040fe20000001814 */
[----:B------:R-:W-:Y:S07]  /*11330*/  LDSM.16.M88.4 R28, [R176+-0x1000] ;  /* 0xfff00000b01c783b */ /* 0x000fee0000000200 */
[C---:B---3--:R-:W-:Y:S08]  /*11340*/  HMMA.16816.F32 R16, R4.reuse, R40, R16 ;  /* 0x000000280410723c */ /* 0x048ff00000001810 */
[----:B------:R-:W-:Y:S01]  /*11350*/  HMMA.16816.F32 R12, R4, R42, R12 ;  /* 0x0000002a040c723c */ /* 0x000fe2000000180c */
[----:B------:R-:W2:Y:S04]  /*11360*/  LDSM.16.M88.4 R4, [R185+0x8000] ;  /* 0x00800000b904783b */ /* 0x000ea80000000200 */
[----:B------:R-:W-:Y:S03]  /*11370*/  LDSM.16.M88.4 R40, [R193] ;  /* 0x00000000c128783b */ /* 0x000fe60000000200 */
[C---:B-1----:R-:W-:Y:S08]  /*11380*/  HMMA.16816.F32 R24, R8.reuse, R32, R24 ;  /* 0x000000200818723c */ /* 0x042ff00000001818 */
[C---:B------:R-:W-:Y:S01]  /*11390*/  HMMA.16816.F32 R20, R8.reuse, R34, R20 ;  /* 0x000000220814723c */ /* 0x040fe20000001814 */
[----:B------:R-:W-:Y:S07]  /*113a0*/  LDSM.16.M88.4 R32, [R178+0x3000] ;  /* 0x00300000b220783b */ /* 0x000fee0000000200 */
[C---:B----4-:R-:W-:Y:S08]  /*113b0*/  HMMA.16816.F32 R16, R8.reuse, R44, R16 ;  /* 0x0000002c0810723c */ /* 0x050ff00000001810 */
[----:B------:R-:W-:Y:S01]  /*113c0*/  HMMA.16816.F32 R12, R8, R46, R12 ;  /* 0x0000002e080c723c */ /* 0x000fe2000000180c */
[----:B------:R-:W1:Y:S04]  /*113d0*/  LDSM.16.M88.4 R8, [R183+0xc000] ;  /* 0x00c00000b708783b */ /* 0x000e680000000200 */
[----:B------:R-:W3:Y:S03]  /*113e0*/  LDSM.16.M88.4 R44, [R178+0x3800] ;  /* 0x00380000b22c783b */ /* 0x000ee60000000200 */
[C---:B--2---:R-:W-:Y:S08]  /*113f0*/  HMMA.16816.F32 R24, R4.reuse, R28, R24 ;  /* 0x0000001c0418723c */ /* 0x044ff00000001818 */
[C---:B------:R-:W-:Y:S01]  /*11400*/  HMMA.16816.F32 R20, R4.reuse, R30, R20 ;  /* 0x0000001e0414723c */ /* 0x040fe20000001814 */
[----:B------:R-:W-:Y:S07]  /*11410*/  LDSM.16.M88.4 R28, [R188] ;  /* 0x00000000bc1c783b */ /* 0x000fee0000000200 */
[C---:B------:R-:W-:Y:S08]  /*11420*/  HMMA.16816.F32 R16, R4.reuse, R36, R16 ;  /* 0x000000240410723c */ /* 0x040ff00000001810 */
[----:B------:R-:W-:Y:S01]  /*11430*/  HMMA.16816.F32 R12, R4, R38, R12 ;  /* 0x00000026040c723c */ /* 0x000fe2000000180c */
[----:B------:R-:W2:Y:S04]  /*11440*/  LDSM.16.M88.4 R4, [R184+0xc000] ;  /* 0x00c00000b804783b */ /* 0x000ea80000000200 */
[----:B------:R-:W-:Y:S03]  /*11450*/  LDSM.16.M88.4 R36, [R177+0x3000] ;  /* 0x00300000b124783b */ /* 0x000fe60000000200 */
[C---:B-1----:R-:W-:Y:S08]  /*11460*/  HMMA.16816.F32 R24, R8.reuse, R32, R24 ;  /* 0x000000200818723c */ /* 0x042ff00000001818 */
[C---:B------:R-:W-:Y:S01]  /*11470*/  HMMA.16816.F32 R20, R8.reuse, R34, R20 ;  /* 0x000000220814723c */ /* 0x040fe20000001814 */
[----:B------:R-:W-:Y:S07]  /*11480*/  LDSM.16.M88.4 R32, [R176] ;  /* 0x00000000b020783b */ /* 0x000fee0000000200 */
[C---:B---3--:R-:W-:Y:S08]  /*11490*/  HMMA.16816.F32 R16, R8.reuse, R44, R16 ;  /* 0x0000002c0810723c */ /* 0x048ff00000001810 */
[----:B------:R-:W-:Y:S01]  /*114a0*/  HMMA.16816.F32 R12, R8, R46, R12 ;  /* 0x0000002e080c723c */ /* 0x000fe2000000180c */
[----:B------:R-:W1:Y:S04]  /*114b0*/  LDSM.16.M88.4 R8, [R186+0xc000] ;  /* 0x00c00000ba08783b */ /* 0x000e680000000200 */
[----:B------:R-:W3:Y:S03]  /*114c0*/  LDSM.16.M88.4 R44, [R177+0x3800] ;  /* 0x00380000b12c783b */ /* 0x000ee60000000200 */
[C---:B--2---:R-:W-:Y:S08]  /*114d0*/  HMMA.16816.F32 R24, R4.reuse, R28, R24 ;  /* 0x0000001c0418723c */ /* 0x044ff00000001818 */
[C---:B------:R-:W-:Y:S01]  /*114e0*/  HMMA.16816.F32 R20, R4.reuse, R30, R20 ;  /* 0x0000001e0414723c */ /* 0x040fe20000001814 */
[----:B------:R-:W-:Y:S07]  /*114f0*/  LDSM.16.M88.4 R28, [R176+0x800] ;  /* 0x00080000b01c783b */ /* 0x000fee0000000200 */
[C---:B------:R-:W-:Y:S08]  /*11500*/  HMMA.16816.F32 R16, R4.reuse, R40, R16 ;  /* 0x000000280410723c */ /* 0x040ff00000001810 */
[----:B------:R-:W-:Y:S01]  /*11510*/  HMMA.16816.F32 R12, R4, R42, R12 ;  /* 0x0000002a040c723c */ /* 0x000fe2000000180c */
[----:B------:R-:W2:Y:S01]  /*11520*/  LDSM.16.M88.4 R4, [R185+0xc000] ;  /* 0x00c00000b904783b */ /* 0x000ea20000000200 */
[----:B------:R-:W-:-:S06]  /*11530*/  DEPBAR.LE SB0, 0x0 ;  /* 0x000080000000791a */ /* 0x000fcc0000000000 */
[C---:B-1----:R-:W-:Y:S08]  /*11540*/  HMMA.16816.F32 R24, R8.reuse, R36, R24 ;  /* 0x000000240818723c */ /* 0x042ff00000001818 */
[C---:B------:R-:W-:Y:S08]  /*11550*/  HMMA.16816.F32 R20, R8.reuse, R38, R20 ;  /* 0x000000260814723c */ /* 0x040ff00000001814 */
[C---:B---3--:R-:W-:Y:S08]  /*11560*/  HMMA.16816.F32 R16, R8.reuse, R44, R16 ;  /* 0x0000002c0810723c */ /* 0x048ff00000001810 */
[----:B------:R-:W-:Y:S08]  /*11570*/  HMMA.16816.F32 R8, R8, R46, R12 ;  /* 0x0000002e0808723c */ /* 0x000ff0000000180c */
[C---:B--2---:R-:W-:Y:S08]  /*11580*/  HMMA.16816.F32 R24, R4.reuse, R32, R24 ;  /* 0x000000200418723c */ /* 0x044ff00000001818 */
[C---:B------:R-:W-:Y:S08]  /*11590*/  HMMA.16816.F32 R16, R4.reuse, R28, R16 ;  /* 0x0000001c0410723c */ /* 0x040ff00000001810 */
[C---:B------:R-:W-:Y:S08]  /*115a0*/  HMMA.16816.F32 R20, R4.reuse, R34, R20 ;  /* 0x000000220414723c */ /* 0x040ff00000001814 */
[----:B------:R-:W-:Y:S01]  /*115b0*/  HMMA.16816.F32 R28, R4, R30, R8 ;  /* 0x0000001e041c723c */ /* 0x000fe20000001808 */
[----:B------:R-:W-:Y:S06]  /*115c0*/  BAR.SYNC.DEFER_BLOCKING 0x0 ;  /* 0x0000000000007b1d */ /* 0x000fec0000010000 */
[----:B------:R-:W-:Y:S01]  /*115d0*/  @!UPT UIADD3 URZ, URZ, URZ, URZ ;  /* 0x0000003f3f3ff290 */ /* 0x000fe2000fffe03f */
[----:B------:R-:W-:Y:S11]  /*115e0*/  @!P0 BRA `(.L_x_4062) ;  /* 0x0000032000008947 */ /* 0x000ff60003800000 */
[----:B------:R-:W-:Y:S01]  /*115f0*/  ISETP.NE.AND P4, PT, R123, 0x1, PT ;  /* 0x000000017b00780c */ /* 0x000fe20003f85270 */
[----:B------:R-:W-:Y:S01]  /*11600*/  IMAD.MOV.U32 R198, RZ, RZ, RZ ;  /* 0x000000ffffc67224 */ /* 0x000fe200078e00ff */
        /* <DEDUP_REMOVED lines=27> */
.L_x_4211:
[----:B------:R-:W-:Y:S05]  /*117c0*/  BRA.DIV ~URZ, `(.L_x_4064) ;  /* 0x0000f1f27f007947 */ /* 0x000fea000b800000 */
[----:B-1----:R1:W3:Y:S02]  /*117d0*/  SHFL.IDX PT, R0, R5, RZ, 0x181f ;  /* 0x00181fff05007589 */ /* 0x0022e400000e0000 */
.L_x_4212:
[C---:B------:R-:W-:Y:S02]  /*117e0*/  ISETP.GE.AND P1, PT, R134.reuse, c[0x0][0x1d4], PT ;  /* 0x0000750086007a0c */ /* 0x040fe40003f26270 */
[----:B---3--:R-:W-:Y:S02]  /*117f0*/  LEA R2, P0, R134, R0, 0x1 ;  /* 0x0000000086027211 */ /* 0x008fe400078008ff */
        /* <DEDUP_REMOVED lines=17> */
.L_x_4062:
[----:B------:R-:W-:Y:S05]  /*11910*/  BSYNC B0 ;  /* 0x0000000000007941 */ /* 0x000fea0003800000 */
.L_x_4061:
[----:B------:R-:W-:Y:S01]  /*11920*/  IMAD.MOV.U32 R0, RZ, RZ, c[0x0][0x2c4] ;  /* 0x0000b100ff007624 */ /* 0x000fe200078e00ff */
[----:B------:R-:W-:Y:S01]  /*11930*/  ULDC UR4, c[0x0][0x324] ;  /* 0x0000c90000047ab9 */ /* 0x000fe20000000800 */
[----:B---3--:R-:W-:Y:S01]  /*11940*/  IADD3 R2, R210, 0x1, -R109 ;  /* 0x00000001d2027810 */ /* 0x008fe20007ffe86d */
        /* <DEDUP_REMOVED lines=10> */
[----:B-1----:R-:W-:Y:S01]  /*119f0*/  IADD3 R5, R0, c[0x0][0x328], RZ ;  /* 0x0000ca0000057a10 */ /* 0x002fe20007ffe0ff */
[----:B------:R-:W-:Y:S05]  /*11a00*/  BRA.DIV ~URZ, `(.L_x_4065) ;  /* 0x0000f0127f007947 */ /* 0x000fea000b800000 */
[----:B------:R1:W2:Y:S02]  /*11a10*/  SHFL.IDX PT, R3, R4, RZ, 0x1c1f ;  /* 0x001c1fff04037589 */ /* 0x0002a400000e0000 */
.L_x_4213:
        /* <DEDUP_REMOVED lines=17> */
.L_x_4068:
[----:B------:R-:W-:-:S04]  /*11b30*/  MOV R8, c[0x0][0x32c] ;  /* 0x0000cb0000087a02 */ /* 0x000fc80000000f00 */
[----:B------:R-:W-:-:S13]  /*11b40*/  ISETP.NE.AND P0, PT, R8, 0x1, PT ;  /* 0x000000010800780c */ /* 0x000fda0003f05270 */
[----:B------:R-:W-:-:S05]  /*11b50*/  @P0 IMAD.HI.U32 R8, R3, c[0x0][0x330], RZ ;  /* 0x0000cc0003080a27 */ /* 0x000fca00078e00ff */
[----:B------:R-:W-:Y:S02]  /*11b60*/  @P0 SHF.R.U32.HI R3, RZ, c[0x0][0x334], R8 ;  /* 0x0000cd00ff030a19 */ /* 0x000fe40000011608 */
.L_x_4069:
[----:B------:R-:W-:Y:S05]  /*11b70*/  BSYNC B0 ;  /* 0x0000000000007941 */ /* 0x000fea0003800000 */
.L_x_4067:
[----:B------:R-:W-:-:S04]  /*11b80*/  IMAD R3, R3, c[0x0][0x32c], -R109 ;  /* 0x0000cb0003037a24 */ /* 0x000fc800078e0a6d */
[----:B------:R-:W-:-:S05]  /*11b90*/  IMAD.IADD R3, R3, 0x1, -R216 ;  /* 0x0000000103037824 */ /* 0x000fca00078e0ad8 */
[----:B------:R-:W-:Y:S02]  /*11ba0*/  IADD3 R8, R3, c[0x0][0x32c], RZ ;  /* 0x0000cb0003087a10 */ /* 0x000fe40007ffe0ff */
[----:B------:R-:W-:Y:S02]  /*11bb0*/  IMNMX R0, R0, R3, !PT ;  /* 0x0000000300007217 */ /* 0x000fe40007800200 */
[----:B------:R-:W-:Y:S02]  /*11bc0*/  IMNMX R2, R2, R8, PT ;  /* 0x0000000802027217 */ /* 0x000fe40003800200 */
.L_x_4066:
[----:B------:R-:W-:-:S04]  /*11bd0*/  ISETP.GT.AND P1, PT, R196, RZ, PT ;  /* 0x000000ffc400720c */ /* 0x000fc80003f24270 */
[C---:B------:R-:W-:Y:S02]  /*11be0*/  ISETP.GT.AND P2, PT, R0.reuse, RZ, P1 ;  /* 0x000000ff0000720c */ /* 0x040fe40000f44270 */
[----:B------:R-:W-:Y:S02]  /*11bf0*/  ISETP.GT.AND P0, PT, R0, 0x1, P1 ;  /* 0x000000010000780c */ /* 0x000fe40000f04270 */
[C---:B------:R-:W-:Y:S02]  /*11c00*/  ISETP.LT.OR P2, PT, R2.reuse, 0x1, P2 ;  /* 0x000000010200780c */ /* 0x040fe40001741670 */
[----:B------:R-:W-:Y:S02]  /*11c10*/  ISETP.LT.OR P0, PT, R2, 0x2, P0 ;  /* 0x000000020200780c */ /* 0x000fe40000701670 */
[----:B------:R-:W-:Y:S02]  /*11c20*/  FSEL R10, R24, -INF , !P2 ;  /* 0xff800000180a7808 */ /* 0x000fe40005000000 */
[----:B------:R-:W-:-:S02]  /*11c30*/  ISETP.GT.AND P2, PT, R0, 0x8, P1 ;  /* 0x000000080000780c */ /* 0x000fc40000f44270 */
[----:B------:R-:W-:Y:S02]  /*11c40*/  FSEL R11, R25, -INF , !P0 ;  /* 0xff800000190b7808 */ /* 0x000fe40004000000 */
        /* <DEDUP_REMOVED lines=16> */
[----:B------:R-:W-:Y:S01]  /*11d50*/  FSEL R28, R29, -INF , !P0 ;  /* 0xff8000001d1c7808 */ /* 0x000fe20004000000 */
[----:B------:R-:W-:Y:S06]  /*11d60*/  BRA.DIV ~URZ, `(.L_x_4070) ;  /* 0x0000ed227f007947 */ /* 0x000fec000b800000 */
[----:B------:R2:W3:Y:S02]  /*11d70*/  SHFL.IDX PT, R3, R4, 0x1, 0x1c1f ;  /* 0x003c1f0004037f89 */ /* 0x0004e400000e0000 */
.L_x_4214:
        /* <DEDUP_REMOVED lines=17> */
.L_x_4073:
[----:B-12---:R-:W-:-:S04]  /*11e90*/  MOV R4, c[0x0][0x32c] ;  /* 0x0000cb0000047a02 */ /* 0x006fc80000000f00 */
[----:B------:R-:W-:-:S13]  /*11ea0*/  ISETP.NE.AND P0, PT, R4, 0x1, PT ;  /* 0x000000010400780c */ /* 0x000fda0003f05270 */
[----:B------:R-:W-:-:S05]  /*11eb0*/  @P0 IMAD.HI.U32 R4, R3, c[0x0][0x330], RZ ;  /* 0x0000cc0003040a27 */ /* 0x000fca00078e00ff */
[----:B------:R-:W-:Y:S02]  /*11ec0*/  @P0 SHF.R.U32.HI R3, RZ, c[0x0][0x334], R4 ;  /* 0x0000cd00ff030a19 */ /* 0x000fe40000011604 */
.L_x_4074:
[----:B------:R-:W-:Y:S05]  /*11ed0*/  BSYNC B0 ;  /* 0x0000000000007941 */ /* 0x000fea0003800000 */
.L_x_4072:
[----:B------:R-:W-:-:S04]  /*11ee0*/  IMAD R3, R3, c[0x0][0x32c], -R109 ;  /* 0x0000cb0003037a24 */ /* 0x000fc800078e0a6d */
[----:B------:R-:W-:-:S05]  /*11ef0*/  IMAD.IADD R3, R3, 0x1, -R216 ;  /* 0x0000000103037824 */ /* 0x000fca00078e0ad8 */
[----:B------:R-:W-:Y:S02]  /*11f00*/  IADD3 R4, R3, c[0x0][0x32c], RZ ;  /* 0x0000cb0003047a10 */ /* 0x000fe40007ffe0ff */
[----:B------:R-:W-:Y:S02]  /*11f10*/  IMNMX R0, R0, R3, !PT ;  /* 0x0000000300007217 */ /* 0x000fe40007800200 */
[----:B------:R-:W-:Y:S02]  /*11f20*/  IMNMX R2, R2, R4, PT ;  /* 0x0000000402027217 */ /* 0x000fe40003800200 */
.L_x_4071:
[C---:B------:R-:W-:Y:S02]  /*11f30*/  ISETP.GT.AND P0, PT, R0.reuse, 0x1, P1 ;  /* 0x000000010000780c */ /* 0x040fe40000f04270 */
[----:B------:R-:W-:Y:S02]  /*11f40*/  ISETP.GT.AND P2, PT, R0, 0x8, P1 ;  /* 0x000000080000780c */ /* 0x000fe40000f44270 */
[C---:B------:R-:W-:Y:S02]  /*11f50*/  ISETP.LT.OR P0, PT, R2.reuse, 0x2, P0 ;  /* 0x000000020200780c */ /* 0x040fe40000701670 */
[----:B------:R-:W-:-:S02]  /*11f60*/  ISETP.LT.OR P2, PT, R2, 0x9, P2 ;  /* 0x000000090200780c */ /* 0x000fc40001741670 */
[----:B------:R-:W-:Y:S02]  /*11f70*/  FSEL R7, R27, -INF , !P0 ;  /* 0xff8000001b077808 */ /* 0x000fe40004000000 */
[----:B------:R-:W-:Y:S02]  /*11f80*/  ISETP.GT.AND P0, PT, R0, 0x9, P1 ;  /* 0x000000090000780c */ /* 0x000fe40000f04270 */
[----:B------:R-:W-:Y:S02]  /*11f90*/  FSEL R8, R22, -INF , !P2 ;  /* 0xff80000016087808 */ /* 0x000fe40005000000 */
[----:B------:R-:W-:Y:S02]  /*11fa0*/  ISETP.GT.AND P2, PT, R0, RZ, P1 ;  /* 0x000000ff0000720c */ /* 0x000fe40000f44270 */
[C---:B------:R-:W-:Y:S02]  /*11fb0*/  ISETP.LT.OR P0, PT, R2.reuse, 0xa, P0 ;  /* 0x0000000a0200780c */ /* 0x040fe40000701670 */
[----:B------:R-:W-:-:S02]  /*11fc0*/  ISETP.LT.OR P2, PT, R2, 0x1, P2 ;  /* 0x000000010200780c */ /* 0x000fc40001741670 */
[----:B------:R-:W-:Y:S02]  /*11fd0*/  FSEL R9, R23, -INF , !P0 ;  /* 0xff80000017097808 */ /* 0x000fe40004000000 */
[----:B------:R-:W-:Y:S02]  /*11fe0*/  ISETP.GT.AND P0, PT, R0, 0x10, P1 ;  /* 0x000000100000780c */ /* 0x000fe40000f04270 */
[----:B------:R-:W-:Y:S02]  /*11ff0*/  FSEL R6, R26, -INF , !P2 ;  /* 0xff8000001a067808 */ /* 0x000fe40005000000 */
[----:B------:R-:W-:Y:S02]  /*12000*/  FMNMX.FTZ R3, R10, R11, !PT ;  /* 0x0000000b0a037209 */ /* 0x000fe40007810000 */
[----:B------:R-:W-:Y:S02]  /*12010*/  ISETP.LT.OR P2, PT, R2, 0x11, P0 ;  /* 0x000000110200780c */ /* 0x000fe40000741670 */
[----:B-12---:R-:W-:-:S02]  /*12020*/  FMNMX.FTZ R4, R6, R7, !PT ;  /* 0x0000000706047209 */ /* 0x006fc40007810000 */
[----:B------:R-:W-:Y:S02]  /*12030*/  ISETP.GT.AND P0, PT, R0, 0x11, P1 ;  /* 0x000000110000780c */ /* 0x000fe40000f04270 */
[----:B------:R-:W-:Y:S02]  /*12040*/  FMNMX.FTZ R3, R12, R3, !PT ;  /* 0x000000030c037209 */ /* 0x000fe40007810000 */
[----:B------:R-:W-:Y:S02]  /*12050*/  FSEL R27, R18, -INF , !P2 ;  /* 0xff800000121b7808 */ /* 0x000fe40005000000 */
[----:B------:R-:W-:Y:S02]  /*12060*/  FMNMX.FTZ R4, R8, R4, !PT ;  /* 0x0000000408047209 */ /* 0x000fe40007810000 */
[----:B------:R-:W-:Y:S02]  /*12070*/  ISETP.LT.OR P2, PT, R2, 0x12, P0 ;  /* 0x000000120200780c */ /* 0x000fe40000741670 */
[----:B------:R-:W-:-:S02]  /*12080*/  ISETP.GT.AND P3, PT, R0, 0x18, P1 ;  /* 0x000000180000780c */ /* 0x000fc40000f64270 */
[----:B------:R-:W-:Y:S02]  /*12090*/  ISETP.GT.AND P0, PT, R0, 0x19, P1 ;  /* 0x000000190000780c */ /* 0x000fe40000f04270 */
[----:B------:R-:W-:Y:S02]  /*120a0*/  FMNMX.FTZ R0, R13, R3, !PT ;  /* 0x000000030d007209 */ /* 0x000fe40007810000 */
[----:B------:R-:W-:Y:S02]  /*120b0*/  FMNMX.FTZ R3, R9, R4, !PT ;  /* 0x0000000409037209 */ /* 0x000fe40007810000 */
[----:B------:R-:W-:Y:S02]  /*120c0*/  FSEL R24, R19, -INF , !P2 ;  /* 0xff80000013187808 */ /* 0x000fe40005000000 */
[----:B------:R-:W-:Y:S02]  /*120d0*/  ISETP.LT.OR P1, PT, R2, 0x19, P3 ;  /* 0x000000190200780c */ /* 0x000fe40001f21670 */
        /* <DEDUP_REMOVED lines=13> */
.L_x_4215:
[----:B-12---:R-:W-:Y:S01]  /*121b0*/  FMNMX.FTZ R4, R4, R0, !PT ;  /* 0x0000000004047209 */ /* 0x006fe20007810000 */
[----:B------:R-:W-:Y:S05]  /*121c0*/  BRA.DIV ~URZ, `(.L_x_4076) ;  /* 0x0000e9827f007947 */ /* 0x000fea000b800000 */
[----:B------:R-:W1:Y:S04]  /*121d0*/  SHFL.BFLY PT, R0, R5, 0x2, 0x1f ;  /* 0x0c401f0005007f89 */ /* 0x000e6800000e0000 */
[----:B------:R-:W2:Y:S01]  /*121e0*/  SHFL.BFLY PT, R2, R4, 0x1, 0x1f ;  /* 0x0c201f0004027f89 */ /* 0x000ea200000e0000 */
[----:B-1----:R-:W-:-:S02]  /*121f0*/  FMNMX.FTZ R5, R5, R0, !PT ;  /* 0x0000000005057209 */ /* 0x002fc40007810000 */
[----:B--2---:R-:W-:-:S03]  /*12200*/  FMNMX.FTZ R133, R4, R2, !PT ;  /* 0x0000000204857209 */ /* 0x004fc60007810000 */
[----:B------:R1:W2:Y:S04]  /*12210*/  SHFL.BFLY PT, R3, R5, 0x1, 0x1f ;  /* 0x0c201f0005037f89 */ /* 0x0002a800000e0000 */
.L_x_4216:
[C---:B------:R-:W-:Y:S01]  /*12220*/  FMUL.FTZ R2, R133.reuse, c[0x0][0x2d0] ;  /* 0x0000b40085027a20 */ /* 0x040fe20000410000 */
[----:B------:R-:W-:Y:S01]  /*12230*/  FSETP.NEU.FTZ.AND P0, PT, R133, -INF , PT ;  /* 0xff8000008500780b */ /* 0x000fe20003f1d000 */
[----:B------:R-:W-:Y:S01]  /*12240*/  WARPSYNC 0xffffffff ;  /* 0xffffffff00007948 */ /* 0x000fe20003800000 */
[----:B--2---:R-:W-:Y:S01]  /*12250*/  FMNMX.FTZ R4, R3, R5, !PT ;  /* 0x0000000503047209 */ /* 0x004fe20007810000 */
        /* <DEDUP_REMOVED lines=17> */
[----:B--2---:R-:W-:-:S03]  /*12370*/  FFMA.FTZ R0, R11, c[0x0][0x2d0], -R2 ;  /* 0x0000b4000b007a23 */ /* 0x004fc60000010802 */
[----:B------:R-:W-:Y:S01]  /*12380*/  LDSM.16.MT88.4 R68, [R182+0x1800] ;  /* 0x00180000b644783b */ /* 0x000fe20000004200 */
[----:B------:R2:W-:Y:S03]  /*12390*/  MUFU.EX2 R108, R0 ;  /* 0x00000000006c7308 */ /* 0x0005e60000000800 */
[----:B------:R-:W-:Y:S01]  /*123a0*/  LDSM.16.MT88.4 R72, [R179+0x2000] ;  /* 0x00200000b348783b */ /* 0x000fe20000004200 */
[----:B---3--:R-:W-:-:S03]  /*123b0*/  FFMA.FTZ R3, R14, c[0x0][0x2d0], -R2 ;  /* 0x0000b4000e037a23 */ /* 0x008fc60000010802 */
[----:B------:R-:W-:Y:S01]  /*123c0*/  LDSM.16.MT88.4 R60, [R180+0x1000] ;  /* 0x00100000b43c783b */ /* 0x000fe20000004200 */
[----:B------:R-:W-:Y:S03]  /*123d0*/  MUFU.EX2 R118, R3 ;  /* 0x0000000300767308 */ /* 0x000fe60000000800 */
[----:B------:R-:W-:Y:S04]  /*123e0*/  LDSM.16.MT88.4 R64, [R181+0x1000] ;  /* 0x00100000b540783b */ /* 0x000fe80000004200 */
[----:B------:R-:W-:Y:S01]  /*123f0*/  LDSM.16.MT88.4 R80, [R181+0x1800] ;  /* 0x00180000b550783b */ /* 0x000fe20000004200 */
[----:B--2---:R-:W-:-:S03]  /*12400*/  FFMA.FTZ R0, R12, c[0x0][0x2d0], -R2 ;  /* 0x0000b4000c007a23 */ /* 0x004fc60000010802 */
[----:B------:R-:W2:Y:S01]  /*12410*/  LDSM.16.MT88.4 R12, [R179] ;  /* 0x00000000b30c783b */ /* 0x000ea20000004200 */
[----:B------:R3:W4:Y:S03]  /*12420*/  MUFU.EX2 R109, R0 ;  /* 0x00000000006d7308 */ /* 0x0007260000000800 */
[----:B------:R-:W5:Y:S04]  /*12430*/  LDSM.16.MT88.4 R84, [R180+0x2000] ;  /* 0x00200000b454783b */ /* 0x000f680000004200 */
[----:B------:R-:W-:Y:S04]  /*12440*/  LDSM.16.MT88.4 R92, [R180+0x2800] ;  /* 0x00280000b45c783b */ /* 0x000fe80000004200 */
[----:B------:R-:W-:Y:S04]  /*12450*/  LDSM.16.MT88.4 R96, [R181+0x2800] ;  /* 0x00280000b560783b */ /* 0x000fe80000004200 */
[----:B------:R-:W-:Y:S01]  /*12460*/  LDSM.16.MT88.4 R112, [R180+0x3000] ;  /* 0x00300000b470783b */ /* 0x000fe20000004200 */
[----:B---3--:R-:W-:Y:S01]  /*12470*/  FMUL.FTZ R0, R4, c[0x0][0x2d0] ;  /* 0x0000b40004007a20 */ /* 0x008fe20000410000 */
[----:B----4-:R-:W-:-:S02]  /*12480*/  F2FP.PACK_AB R10, R119, R109 ;  /* 0x0000006d770a723e */ /* 0x010fc400000000ff */
[----:B------:R-:W-:Y:S02]  /*12490*/  LDSM.16.MT88.4 R120, [R182+0x3000] ;  /* 0x00300000b678783b */ /* 0x000fe40000004200 */
[----:B------:R-:W-:Y:S02]  /*124a0*/  FSEL R0, R0, RZ, P0 ;  /* 0x000000ff00007208 */ /* 0x000fe40000000000 */
[----:B------:R-:W-:Y:S03]  /*124b0*/  LDSM.16.MT88.4 R48, [R180+0x1800] ;  /* 0x00180000b430783b */ /* 0x000fe60000004200 */
[--C-:B------:R-:W-:Y:S01]  /*124c0*/  FFMA.FTZ R3, R6, c[0x0][0x2d0], -R0.reuse ;  /* 0x0000b40006037a23 */ /* 0x100fe20000010800 */
[----:B------:R-:W-:Y:S03]  /*124d0*/  LDSM.16.MT88.4 R88, [R182+0x2000] ;  /* 0x00200000b658783b */ /* 0x000fe60000004200 */
[----:B------:R3:W-:Y:S01]  /*124e0*/  MUFU.EX2 R6, R3 ;  /* 0x0000000300067308 */ /* 0x0007e20000000800 */
[----:B------:R-:W4:Y:S01]  /*124f0*/  LDSM.16.MT88.4 R104, [R179+0x3000] ;  /* 0x00300000b368783b */ /* 0x000f220000004200 */
[----:B---3--:R-:W-:-:S06]  /*12500*/  FFMA.FTZ R3, R7, c[0x0][0x2d0], -R0 ;  /* 0x0000b40007037a23 */ /* 0x008fcc0000010800 */
[----:B-1----:R1:W3:Y:S02]  /*12510*/  MUFU.EX2 R5, R3 ;  /* 0x0000000300057308 */ /* 0x0022e40000000800 */
[----:B-1----:R-:W-:Y:S01]  /*12520*/  FFMA.FTZ R3, R8, c[0x0][0x2d0], -R0 ;  /* 0x0000b40008037a23 */ /* 0x002fe20000010800 */
[----:B------:R-:W-:-:S05]  /*12530*/  F2FP.PACK_AB R8, R108, R110 ;  /* 0x0000006e6c08723e */ /* 0x000fca00000000ff */
[----:B------:R1:W-:Y:S02]  /*12540*/  MUFU.EX2 R116, R3 ;  /* 0x0000000300747308 */ /* 0x0003e40000000800 */
[----:B-1----:R-:W-:Y:S01]  /*12550*/  FFMA.FTZ R3, R9, c[0x0][0x2d0], -R0 ;  /* 0x0000b40009037a23 */ /* 0x002fe20000010800 */
[----:B---3--:R-:W-:-:S05]  /*12560*/  F2FP.PACK_AB R9, R5, R6 ;  /* 0x000000060509723e */ /* 0x008fca00000000ff */
[----:B------:R1:W3:Y:S02]  /*12570*/  MUFU.EX2 R7, R3 ;  /* 0x0000000300077308 */ /* 0x0002e40000000800 */
[----:B-1----:R-:W-:Y:S01]  /*12580*/  FFMA.FTZ R3, R17, c[0x0][0x2d0], -R2 ;  /* 0x0000b40011037a23 */ /* 0x002fe20000010802 */
[----:B---3--:R-:W-:-:S05]  /*12590*/  F2FP.PACK_AB R11, R7, R116 ;  /* 0x00000074070b723e */ /* 0x008fca00000000ff */
[----:B------:R1:W3:Y:S02]  /*125a0*/  MUFU.EX2 R124, R3 ;  /* 0x00000003007c7308 */ /* 0x0002e40000000800 */
[C---:B--2---:R-:W-:Y:S08]  /*125b0*/  HMMA.16816.F32 R152, R8.reuse, R12, RZ ;  /* 0x0000000c0898723c */ /* 0x044ff000000018ff */
[C---:B------:R-:W-:Y:S01]  /*125c0*/  HMMA.16816.F32 R12, R8.reuse, R14, RZ ;  /* 0x0000000e080c723c */ /* 0x040fe200000018ff */
[--C-:B-1----:R-:W-:Y:S01]  /*125d0*/  FFMA.FTZ R3, R16, c[0x0][0x2d0], -R2.reuse ;  /* 0x0000b40010037a23 */ /* 0x102fe20000010802 */
[----:B---3--:R-:W-:Y:S01]  /*125e0*/  F2FP.PACK_AB R128, R124, R118 ;  /* 0x000000767c80723e */ /* 0x008fe200000000ff */
        /* <DEDUP_REMOVED lines=8> */
[----:B---3--:R-:W-:Y:S01]  /*12670*/  FFMA.FTZ R2, R27, c[0x0][0x2d0], -R0 ;  /* 0x0000b4001b027a23 */ /* 0x008fe20000010800 */
[----:B------:R-:W-:-:S06]  /*12680*/  F2FP.PACK_AB R130, R205, R125 ;  /* 0x0000007dcd82723e */ /* 0x000fcc00000000ff */
[C---:B-----5:R-:W-:Y:S01]  /*12690*/  HMMA.16816.F32 R76, R8.reuse, R84, RZ ;  /* 0x00000054084c723c */ /* 0x060fe200000018ff */
[----:B------:R3:W-:Y:S07]  /*126a0*/  MUFU.EX2 R3, R2 ;  /* 0x0000000200037308 */ /* 0x0007ee0000000800 */
[C---:B----4-:R-:W-:Y:S08]  /*126b0*/  HMMA.16816.F32 R100, R8.reuse, R104, RZ ;  /* 0x000000680864723c */ /* 0x050ff000000018ff */
        /* <DEDUP_REMOVED lines=108> */
.L_x_4079:
[----:B------:R-:W-:-:S04]  /*12d80*/  MOV R2, 0x1 ;  /* 0x0000000100027802 */ /* 0x000fc80000000f00 */
[----:B------:R-:W-:-:S13]  /*12d90*/  ISETP.NE.AND P0, PT, R2, c[0x0][0x32c], PT ;  /* 0x0000cb0002007a0c */ /* 0x000fda0003f05270 */
[----:B------:R-:W-:-:S05]  /*12da0*/  @P0 IMAD.HI.U32 R2, R3, c[0x0][0x330], RZ ;  /* 0x0000cc0003020a27 */ /* 0x000fca00078e00ff */
[----:B------:R-:W-:Y:S02]  /*12db0*/  @P0 SHF.R.U32.HI R3, RZ, c[0x0][0x334], R2 ;  /* 0x0000cd00ff030a19 */ /* 0x000fe40000011602 */
.L_x_4080:
[----:B------:R-:W-:Y:S05]  /*12dc0*/  BSYNC B0 ;  /* 0x0000000000007941 */ /* 0x000fea0003800000 */
.L_x_4078:
[----:B------:R-:W-:-:S05]  /*12dd0*/  MOV R2, c[0x0][0x32c] ;  /* 0x0000cb0000027a02 */ /* 0x000fca0000000f00 */
[----:B------:R-:W-:-:S05]  /*12de0*/  IMAD R3, R3, R2, c[0x0][0x32c] ;  /* 0x0000cb0003037624 */ /* 0x000fca00078e0202 */
[----:B------:R-:W-:-:S04]  /*12df0*/  IMNMX R0, R0, R3, PT ;  /* 0x0000000300007217 */ /* 0x000fc80003800200 */
.L_x_4077:
        /* <DEDUP_REMOVED lines=12> */
.L_x_4102:
        /* <DEDUP_REMOVED lines=27> */
.L_x_4217:
[----:B------:R-:W-:-:S05]  /*13070*/  BRA.DIV ~URZ, `(.L_x_4085) ;  /* 0x0000dc327f007947 */ /* 0x000fca000b800000 */
[----:B----4-:R4:W3:Y:S02]  /*13080*/  SHFL.IDX PT, R0, R5, RZ, 0x181f ;  /* 0x00181fff05007589 */ /* 0x0108e400000e0000 */
.L_x_4218:
        /* <DEDUP_REMOVED lines=17> */
.L_x_4083:
[----:B------:R-:W-:Y:S05]  /*131a0*/  BSYNC B0 ;  /* 0x0000000000007941 */ /* 0x000fea0003800000 */
.L_x_4082:
        /* <DEDUP_REMOVED lines=20> */
[----:B------:R-:W1:Y:S05]  /*132f0*/  LDSM.16.M88.4 R160, [R176+-0x3000] ;  /* 0xffd00000b0a0783b */ /* 0x000e6a0000000200 */
[----:B------:R-:W2:Y:S02]  /*13300*/  LDSM.16.M88.4 R168, [R176+-0x2800] ;  /* 0xffd80000b0a8783b */ /* 0x000ea40000000200 */
[C---:B-1----:R-:W-:Y:S08]  /*13310*/  HMMA.16816.F32 R4, R164.reuse, R160, R4 ;  /* 0x000000a0a404723c */ /* 0x042ff00000001804 */
[C---:B------:R-:W-:Y:S01]  /*13320*/  HMMA.16816.F32 R8, R164.reuse, R162, R8 ;  /* 0x000000a2a408723c */ /* 0x040fe20000001808 */
[----:B------:R-:W-:Y:S07]  /*13330*/  LDSM.16.M88.4 R160, [R183+0x4000] ;  /* 0x00400000b7a0783b */ /* 0x000fee0000000200 */
[C---:B--2---:R-:W-:Y:S08]  /*13340*/  HMMA.16816.F32 R12, R164.reuse, R168, R12 ;  /* 0x000000a8a40c723c */ /* 0x044ff0000000180c */
[----:B------:R-:W-:Y:S01]  /*13350*/  HMMA.16816.F32 R16, R164, R170, R16 ;  /* 0x000000aaa410723c */ /* 0x000fe20000001810 */
[----:B------:R-:W1:Y:S05]  /*13360*/  LDSM.16.M88.4 R164, [R178+0x1000] ;  /* 0x00100000b2a4783b */ /* 0x000e6a0000000200 */
[----:B------:R-:W2:Y:S02]  /*13370*/  LDSM.16.M88.4 R168, [R178+0x1800] ;  /* 0x00180000b2a8783b */ /* 0x000ea40000000200 */
[C---:B-1----:R-:W-:Y:S08]  /*13380*/  HMMA.16816.F32 R4, R160.reuse, R164, R4 ;  /* 0x000000a4a004723c */ /* 0x042ff00000001804 */
[C---:B------:R-:W-:Y:S01]  /*13390*/  HMMA.16816.F32 R8, R160.reuse, R166, R8 ;  /* 0x000000a6a008723c */ /* 0x040fe20000001808 */
[----:B------:R-:W-:Y:S07]  /*133a0*/  LDSM.16.M88.4 R164, [R184+0x4000] ;  /* 0x00400000b8a4783b */ /* 0x000fee0000000200 */
[C---:B--2---:R-:W-:Y:S08]  /*133b0*/  HMMA.16816.F32 R12, R160.reuse, R168, R12 ;  /* 0x000000a8a00c723c */ /* 0x044ff0000000180c */
[----:B------:R-:W-:Y:S01]  /*133c0*/  HMMA.16816.F32 R16, R160, R170, R16 ;  /* 0x000000aaa010723c */ /* 0x000fe20000001810 */
[----:B------:R-:W1:Y:S05]  /*133d0*/  LDSM.16.M88.4 R160, [R190] ;  /* 0x00000000bea0783b */ /* 0x000e6a0000000200 */
[----:B------:R-:W2:Y:S02]  /*133e0*/  LDSM.16.M88.4 R168, [R189] ;  /* 0x00000000bda8783b */ /* 0x000ea40000000200 */
        /* <DEDUP_REMOVED lines=69> */
[----:B------:R-:W2:Y:S02]  /*13840*/  LDSM.16.M88.4 R168, [R176+0x800] ;  /* 0x00080000b0a8783b */ /* 0x000ea40000000200 */
[----:B------:R-:W-:Y:S04]  /*13850*/  DEPBAR.LE SB0, 0x0 ;  /* 0x000080000000791a */ /* 0x000fe80000000000 */
[----:B------:R-:W-:Y:S01]  /*13860*/  BAR.SYNC.DEFER_BLOCKING 0x0 ;  /* 0x0000000000007b1d */ /* 0x000fe20000010000 */
[C---:B-1----:R-:W-:Y:S08]  /*13870*/  HMMA.16816.F32 R4, R164.reuse, R160, R4 ;  /* 0x000000a0a404723c */ /* 0x042ff00000001804 */
[C---:B------:R-:W-:Y:S08]  /*13880*/  HMMA.16816.F32 R8, R164.reuse, R162, R8 ;  /* 0x000000a2a408723c */ /* 0x040ff00000001808 */
[C---:B--2---:R-:W-:Y:S08]  /*13890*/  HMMA.16816.F32 R12, R164.reuse, R168, R12 ;  /* 0x000000a8a40c723c */ /* 0x044ff0000000180c */
[----:B------:R-:W-:Y:S01]  /*138a0*/  HMMA.16816.F32 R16, R164, R170, R16 ;  /* 0x000000aaa410723c */ /* 0x000fe20000001810 */
[----:B------:R-:W-:Y:S07]  /*138b0*/  @!UPT UIADD3 URZ, URZ, URZ, URZ ;  /* 0x0000003f3f3ff290 */ /* 0x000fee000fffe03f */
[----:B------:R-:W-:-:S11]  /*138c0*/  @!P0 BRA `(.L_x_4087) ;  /* 0x0000031000008947 */ /* 0x000fd60003800000 */
[----:B------:R-:W-:Y:S02]  /*138d0*/  IMAD.MOV.U32 R0, RZ, RZ, c[0x0][0x2b8] ;  /* 0x0000ae00ff007624 */ /* 0x000fe400078e00ff */
[----:B------:R-:W-:Y:S02]  /*138e0*/  IMAD.MOV.U32 R198, RZ, RZ, RZ ;  /* 0x000000ffffc67224 */ /* 0x000fe400078e00ff */
[----:B------:R-:W-:Y:S01]  /*138f0*/  IMAD R2, R197, 0x20, R227 ;  /* 0x00000020c5027824 */ /* 0x000fe200078e02e3 */
        /* <DEDUP_REMOVED lines=12> */
[C---:B------:R-:W-:Y:S01]  /*139c0*/  IMAD.WIDE.U32 R2, R199.reuse, c[0x0][0x1e0], RZ ;  /* 0x00007800c7027a25 */ /* 0x040fe200078e00ff */
[----:B------:R-:W-:Y:S05]  /*139d0*/  SHF.R.S32.HI R0, RZ, 0x1f, R199 ;  /* 0x0000001fff007819 */ /* 0x000fea00000114c7 */
[----:B------:R-:W-:Y:S04]  /*139e0*/  IMAD R0, R0, c[0x0][0x1e0], RZ ;  /* 0x0000780000007a24 */ /* 0x000fe800078e02ff */
[----:B------:R-:W-:Y:S05]  /*139f0*/  IMAD R0, R199, c[0x0][0x1e4], R0 ;  /* 0x00007900c7007a24 */ /* 0x000fea00078e0200 */
        /* <DEDUP_REMOVED lines=11> */
.L_x_4219:
[----:B------:R-:W-:-:S05]  /*13ab0*/  BRA.DIV ~URZ, `(.L_x_4089) ;  /* 0x0000d2b27f007947 */ /* 0x000fca000b800000 */
[----:B-1----:R1:W3:Y:S02]  /*13ac0*/  SHFL.IDX PT, R0, R133, RZ, 0x181f ;  /* 0x00181fff85007589 */ /* 0x0022e400000e0000 */
.L_x_4220:
        /* <DEDUP_REMOVED lines=17> */
.L_x_4087:
[----:B------:R-:W-:Y:S05]  /*13be0*/  BSYNC B0 ;  /* 0x0000000000007941 */ /* 0x000fea0003800000 */
.L_x_4086:
[----:B------:R-:W-:Y:S01]  /*13bf0*/  IMAD.MOV.U32 R0, RZ, RZ, c[0x0][0x2c4] ;  /* 0x0000b100ff007624 */ /* 0x000fe200078e00ff */
[----:B------:R-:W0:Y:S01]  /*13c00*/  LDGDEPBAR ;  /* 0x00000000000079af */ /* 0x000e220000000000 */
[----:B------:R-:W-:Y:S01]  /*13c10*/  IMAD.IADD R132, R236, 0x1, R228 ;  /* 0x00000001ec847824 */ /* 0x000fe200078e02e4 */
[----:B------:R-:W-:Y:S01]  /*13c20*/  ULDC UR4, c[0x0][0x324] ;  /* 0x0000c90000047ab9 */ /* 0x000fe20000000800 */
[----:B-1----:R-:W-:Y:S01]  /*13c30*/  IMAD.SHL.U32 R133, R197, 0x20, RZ ;  /* 0x00000020c5857824 */ /* 0x002fe200078e00ff */
[----:B------:R-:W-:Y:S01]  /*13c40*/  ISETP.NE.AND P0, PT, R0, 0x1, PT ;  /* 0x000000010000780c */ /* 0x000fe20003f05270 */
[----:B------:R-:W-:Y:S11]  /*13c50*/  ULOP3.LUT UR4, URZ, UR4, URZ, 0x33, !UPT ;  /* 0x000000043f047292 */ /* 0x000ff6000f8e333f */
[----:B------:R-:W-:Y:S01]  /*13c60*/  @!UPT UIADD3 URZ, URZ, URZ, URZ ;  /* 0x0000003f3f3ff290 */ /* 0x000fe2000fffe03f */
[----:B------:R-:W-:Y:S05]  /*13c70*/  @P0 IMAD.HI.U32 R0, R132, c[0x0][0x2c8], RZ ;  /* 0x0000b20084000a27 */ /* 0x000fea00078e00ff */
[----:B------:R-:W-:Y:S02]  /*13c80*/  @P0 SHF.R.U32.HI R132, RZ, c[0x0][0x2cc], R0 ;  /* 0x0000b300ff840a19 */ /* 0x000fe40000011600 */
[----:B------:R-:W-:Y:S04]  /*13c90*/  IADD3 R0, -R216, 0x1, -R133 ;  /* 0x00000001d8007810 */ /* 0x000fe80007ffe985 */
[----:B------:R-:W-:Y:S04]  /*13ca0*/  IADD3 R0, -R211, R0, R210 ;  /* 0x00000000d3007210 */ /* 0x000fe80007ffe1d2 */
[C---:B--2---:R-:W-:Y:S02]  /*13cb0*/  IADD3 R160, R0.reuse, UR4, RZ ;  /* 0x0000000400a07c10 */ /* 0x044fe4000fffe0ff */
[----:B------:R-:W-:Y:S01]  /*13cc0*/  IADD3 R161, R0, c[0x0][0x328], RZ ;  /* 0x0000ca0000a17a10 */ /* 0x000fe20007ffe0ff */
[----:B------:R-:W-:-:S05]  /*13cd0*/  BRA.DIV ~URZ, `(.L_x_4090) ;  /* 0x0000d0f27f007947 */ /* 0x000fca000b800000 */
[----:B------:R1:W2:Y:S02]  /*13ce0*/  SHFL.IDX PT, R3, R132, RZ, 0x1c1f ;  /* 0x001c1fff84037589 */ /* 0x0002a400000e0000 */
.L_x_4221:
        /* <DEDUP_REMOVED lines=19> */
.L_x_4093:
[----:B------:R-:W-:Y:S04]  /*13e20*/  MOV R162, c[0x0][0x32c] ;  /* 0x0000cb0000a27a02 */ /* 0x000fe80000000f00 */
[----:B------:R-:W-:Y:S11]  /*13e30*/  ISETP.NE.AND P0, PT, R162, 0x1, PT ;  /* 0x00000001a200780c */ /* 0x000ff60003f05270 */
[----:B------:R-:W-:Y:S02]  /*13e40*/  @!UPT UIADD3 URZ, URZ, URZ, URZ ;  /* 0x0000003f3f3ff290 */ /* 0x000fe4000fffe03f */
[----:B------:R-:W-:Y:S05]  /*13e50*/  @P0 IMAD.HI.U32 R162, R3, c[0x0][0x330], RZ ;  /* 0x0000cc0003a20a27 */ /* 0x000fea00078e00ff */
[----:B------:R-:W-:Y:S02]  /*13e60*/  @P0 SHF.R.U32.HI R3, RZ, c[0x0][0x334], R162 ;  /* 0x0000cd00ff030a19 */ /* 0x000fe400000116a2 */
.L_x_4094:
[----:B------:R-:W-:Y:S05]  /*13e70*/  BSYNC B0 ;  /* 0x0000000000007941 */ /* 0x000fea0003800000 */
.L_x_4092:
[----:B------:R-:W-:Y:S04]  /*13e80*/  IMAD R3, R3, c[0x0][0x32c], -R133 ;  /* 0x0000cb0003037a24 */ /* 0x000fe800078e0a85 */
[----:B------:R-:W-:Y:S05]  /*13e90*/  IMAD.IADD R3, R3, 0x1, -R216 ;  /* 0x0000000103037824 */ /* 0x000fea00078e0ad8 */
[----:B------:R-:W-:Y:S02]  /*13ea0*/  IMNMX R0, R0, R3, !PT ;  /* 0x0000000300007217 */ /* 0x000fe40007800200 */
[----:B------:R-:W-:Y:S04]  /*13eb0*/  IADD3 R3, R3, c[0x0][0x32c], RZ ;  /* 0x0000cb0003037a10 */ /* 0x000fe80007ffe0ff */
[----:B------:R-:W-:Y:S02]  /*13ec0*/  IMNMX R2, R2, R3, PT ;  /* 0x0000000302027217 */ /* 0x000fe40003800200 */
.L_x_4091:
        /* <DEDUP_REMOVED lines=27> */
.L_x_4222:
        /* <DEDUP_REMOVED lines=19> */
.L_x_4098:
[----:B------:R-:W-:Y:S04]  /*141b0*/  MOV R4, c[0x0][0x32c] ;  /* 0x0000cb0000047a02 */ /* 0x000fe80000000f00 */
[----:B------:R-:W-:Y:S11]  /*141c0*/  ISETP.NE.AND P0, PT, R4, 0x1, PT ;  /* 0x000000010400780c */ /* 0x000ff60003f05270 */
[----:B------:R-:W-:Y:S02]  /*141d0*/  @!UPT UIADD3 URZ, URZ, URZ, URZ ;  /* 0x0000003f3f3ff290 */ /* 0x000fe4000fffe03f */
[----:B------:R-:W-:Y:S05]  /*141e0*/  @P0 IMAD.HI.U32 R4, R3, c[0x0][0x330], RZ ;  /* 0x0000cc0003040a27 */ /* 0x000fea00078e00ff */
[----:B------:R-:W-:Y:S02]  /*141f0*/  @P0 SHF.R.U32.HI R3, RZ, c[0x0][0x334], R4 ;  /* 0x0000cd00ff030a19 */ /* 0x000fe40000011604 */
.L_x_4099:
[----:B------:R-:W-:Y:S05]  /*14200*/  BSYNC B0 ;  /* 0x0000000000007941 */ /* 0x000fea0003800000 */
.L_x_4097:
[----:B------:R-:W-:Y:S04]  /*14210*/  IMAD R133, R3, c[0x0][0x32c], -R133 ;  /* 0x0000cb0003857a24 */ /* 0x000fe800078e0a85 */
[----:B------:R-:W-:Y:S05]  /*14220*/  IMAD.IADD R3, R133, 0x1, -R216 ;  /* 0x0000000185037824 */ /* 0x000fea00078e0ad8 */
[----:B------:R-:W-:Y:S02]  /*14230*/  IMNMX R0, R0, R3, !PT ;  /* 0x0000000300007217 */ /* 0x000fe40007800200 */
[----:B------:R-:W-:Y:S04]  /*14240*/  IADD3 R3, R3, c[0x0][0x32c], RZ ;  /* 0x0000cb0003037a10 */ /* 0x000fe80007ffe0ff */
[----:B------:R-:W-:Y:S02]  /*14250*/  IMNMX R2, R2, R3, PT ;  /* 0x0000000302027217 */ /* 0x000fe40003800200 */
.L_x_4096:
        /* <DEDUP_REMOVED lines=42> */
.L_x_4223:
[----:B-12---:R-:W-:Y:S01]  /*14500*/  FMNMX.FTZ R132, R132, R0, !PT ;  /* 0x0000000084847209 */ /* 0x006fe20007810000 */
[----:B------:R-:W-:-:S05]  /*14510*/  BRA.DIV ~URZ, `(.L_x_4101) ;  /* 0x0000c9d27f007947 */ /* 0x000fca000b800000 */
[----:B------:R-:W1:Y:S02]  /*14520*/  SHFL.BFLY PT, R0, R132, 0x1, 0x1f ;  /* 0x0c201f0084007f89 */ /* 0x000e6400000e0000 */
[----:B-1----:R-:W-:Y:S02]  /*14530*/  FMNMX.FTZ R133, R132, R0, !PT ;  /* 0x0000000084857209 */ /* 0x002fe40007810000 */
[----:B------:R-:W1:Y:S02]  /*14540*/  SHFL.BFLY PT, R0, R4, 0x2, 0x1f ;  /* 0x0c401f0004007f89 */ /* 0x000e6400000e0000 */
[----:B-1----:R-:W-:Y:S05]  /*14550*/  FMNMX.FTZ R132, R4, R0, !PT ;  /* 0x0000000004847209 */ /* 0x002fea0007810000 */
[----:B------:R1:W2:Y:S02]  /*14560*/  SHFL.BFLY PT, R0, R132, 0x1, 0x1f ;  /* 0x0c201f0084007f89 */ /* 0x0002a400000e0000 */
.L_x_4224:
[C---:B------:R-:W-:Y:S01]  /*14570*/  FSETP.NEU.FTZ.AND P0, PT, R133.reuse, -INF , PT ;  /* 0xff8000008500780b */ /* 0x040fe20003f1d000 */
[C---:B------:R-:W-:Y:S01]  /*14580*/  FMUL.FTZ R2, R133.reuse, c[0x0][0x2d0] ;  /* 0x0000b40085027a20 */ /* 0x040fe20000410000 */
[----:B--2---:R-:W-:Y:S01]  /*14590*/  FMNMX.FTZ R3, R0, R132, !PT ;  /* 0x0000008400037209 */ /* 0x004fe20007810000 */
[----:B------:R-:W-:Y:S01]  /*145a0*/  WARPSYNC 0xffffffff ;  /* 0xffffffff00007948 */ /* 0x000fe20003800000 */
[----:B------:R-:W-:Y:S02]  /*145b0*/  FSEL R0, R133, RZ, P0 ;  /* 0x000000ff85007208 */ /* 0x000fe40000000000 */
[----:B------:R-:W-:Y:S02]  /*145c0*/  FSEL R2, R2, RZ, P0 ;  /* 0x000000ff02027208 */ /* 0x000fe40000000000 */
[----:B------:R-:W-:Y:S01]  /*145d0*/  FSETP.NEU.FTZ.AND P0, PT, R3, -INF , PT ;  /* 0xff8000000300780b */ /* 0x000fe20003f1d000 */
[----:B------:R-:W-:Y:S01]  /*145e0*/  FADD.FTZ R0, -R0, R136 ;  /* 0x0000008800007221 */ /* 0x000fe20000010100 */
[----:B------:R-:W-:Y:S01]  /*145f0*/  IADD3 R196, R197, -0x1, RZ ;  /* 0xffffffffc5c47810 */ /* 0x000fe20007ffe0ff */
        /* <DEDUP_REMOVED lines=10> */
[----:B------:R-:W-:Y:S09]  /*146a0*/  FFMA.FTZ R169, R13, c[0x0][0x2d0], -R2 ;  /* 0x0000b4000da97a23 */ /* 0x000ff20000010802 */
[----:B------:R-:W-:Y:S10]  /*146b0*/  MUFU.EX2 R4, R14 ;  /* 0x0000000e00047308 */ /* 0x000ff40000000800 */
[----:B------:R-:W-:Y:S10]  /*146c0*/  MUFU.EX2 R17, R17 ;  /* 0x0000001100117308 */ /* 0x000ff40000000800 */
[----:B------:R-:W2:Y:S02]  /*146d0*/  MUFU.EX2 R15, R15 ;  /* 0x0000000f000f7308 */ /* 0x000ea40000000800 */
[----:B--2---:R-:W-:Y:S01]  /*146e0*/  F2FP.PACK_AB R162, R15, R17 ;  /* 0x000000110fa2723e */ /* 0x004fe200000000ff */
        /* <DEDUP_REMOVED lines=14> */
[--C-:B-1----:R-:W-:Y:S02]  /*147d0*/  FFMA.FTZ R132, R10, c[0x0][0x2d0], -R4.reuse ;  /* 0x0000b4000a847a23 */ /* 0x102fe40000010804 */
[----:B------:R-:W1:Y:S01]  /*147e0*/  MUFU.EX2 R2, R2 ;  /* 0x0000000200027308 */ /* 0x000e620000000800 */
[--C-:B------:R-:W-:Y:S02]  /*147f0*/  FFMA.FTZ R136, R11, c[0x0][0x2d0], -R4.reuse ;  /* 0x0000b4000b887a23 */ /* 0x100fe40000010804 */
[--C-:B------:R-:W-:Y:S02]  /*14800*/  FFMA.FTZ R166, R9, c[0x0][0x2d0], -R4.reuse ;  /* 0x0000b40009a67a23 */ /* 0x100fe40000010804 */
[--C-:B------:R-:W-:Y:S02]  /*14810*/  FFMA.FTZ R14, R12, c[0x0][0x2d0], -R4.reuse ;  /* 0x0000b4000c0e7a23 */ /* 0x100fe40000010804 */
[--C-:B------:R-:W-:Y:S02]  /*14820*/  FFMA.FTZ R165, R7, c[0x0][0x2d0], -R4.reuse ;  /* 0x0000b40007a57a23 */ /* 0x100fe40000010804 */
[--C-:B------:R-:W-:Y:S01]  /*14830*/  FFMA.FTZ R167, R6, c[0x0][0x2d0], -R4.reuse ;  /* 0x0000b40006a77a23 */ /* 0x100fe20000010804 */
[----:B------:R2:W-:Y:S01]  /*14840*/  MUFU.EX2 R137, R8 ;  /* 0x0000000800897308 */ /* 0x0005e20000000800 */
[----:B------:R-:W-:Y:S02]  /*14850*/  FFMA.FTZ R168, R5, c[0x0][0x2d0], -R4 ;  /* 0x0000b40005a87a23 */ /* 0x000fe40000010804 */
[----:B------:R-:W-:Y:S02]  /*14860*/  FADD.FTZ R4, R17, R13 ;  /* 0x0000000d11047221 */ /* 0x000fe40000010000 */
[C---:B------:R-:W-:Y:S02]  /*14870*/  FMUL.FTZ R17, R0.reuse, R141 ;  /* 0x0000008d00117220 */ /* 0x040fe40000410000 */
[C---:B------:R-:W-:Y:S02]  /*14880*/  FMUL.FTZ R13, R0.reuse, R145 ;  /* 0x00000091000d7220 */ /* 0x040fe40000410000 */
[----:B------:R-:W-:Y:S01]  /*14890*/  FADD.FTZ R164, R15, R4 ;  /* 0x000000040fa47221 */ /* 0x000fe20000010000 */
[----:B------:R-:W-:Y:S01]  /*148a0*/  MUFU.EX2 R145, R132 ;  /* 0x0000008400917308 */ /* 0x000fe20000000800 */
[C---:B------:R-:W-:Y:S02]  /*148b0*/  FMUL.FTZ R4, R0.reuse, R152 ;  /* 0x0000009800047220 */ /* 0x040fe40000410000 */
[----:B------:R-:W-:Y:S02]  /*148c0*/  FMUL.FTZ R5, R0, R153 ;  /* 0x0000009900057220 */ /* 0x000fe40000410000 */
[C---:B-1----:R-:W-:Y:S02]  /*148d0*/  FMUL.FTZ R18, R2.reuse, R142 ;  /* 0x0000008e02127220 */ /* 0x042fe40000410000 */
[C---:B------:R-:W-:Y:S02]  /*148e0*/  FMUL.FTZ R19, R2.reuse, R143 ;  /* 0x0000008f02137220 */ /* 0x040fe40000410000 */
[----:B------:R-:W1:Y:S01]  /*148f0*/  LDSM.16.MT88.4 R140, [R179] ;  /* 0x00000000b38c783b */ /* 0x000e620000004200 */
[----:B------:R-:W3:Y:S01]  /*14900*/  MUFU.EX2 R152, R14 ;  /* 0x0000000e00987308 */ /* 0x000ee20000000800 */
[C---:B------:R-:W-:Y:S02]  /*14910*/  FMUL.FTZ R6, R2.reuse, R154 ;  /* 0x0000009a02067220 */ /* 0x040fe40000410000 */
[----:B------:R-:W-:Y:S02]  /*14920*/  FMUL.FTZ R7, R2, R155 ;  /* 0x0000009b02077220 */ /* 0x000fe40000410000 */
[C---:B--2---:R-:W-:Y:S02]  /*14930*/  FMUL.FTZ R8, R0.reuse, R148 ;  /* 0x0000009400087220 */ /* 0x044fe40000410000 */
[----:B------:R-:W-:Y:S02]  /*14940*/  FMUL.FTZ R9, R0, R149 ;  /* 0x0000009500097220 */ /* 0x000fe40000410000 */
[C---:B------:R-:W-:Y:S01]  /*14950*/  FMUL.FTZ R10, R2.reuse, R150 ;  /* 0x00000096020a7220 */ /* 0x040fe20000410000 */
[----:B------:R-:W2:Y:S01]  /*14960*/  MUFU.EX2 R173, R136 ;  /* 0x0000008800ad7308 */ /* 0x000ea20000000800 */
[----:B------:R-:W-:Y:S02]  /*14970*/  FMUL.FTZ R11, R2, R151 ;  /* 0x00000097020b7220 */ /* 0x000fe40000410000 */
[----:B------:R-:W-:Y:S01]  /*14980*/  FMUL.FTZ R12, R0, R144 ;  /* 0x00000090000c7220 */ /* 0x000fe20000410000 */
[----:B------:R-:W-:Y:S01]  /*14990*/  LDSM.16.MT88.4 R148, [R179+0x800] ;  /* 0x00080000b394783b */ /* 0x000fe20000004200 */
[C---:B------:R-:W-:Y:S02]  /*149a0*/  FMUL.FTZ R15, R2.reuse, R147 ;  /* 0x00000093020f7220 */ /* 0x040fe40000410000 */
[C---:B------:R-:W-:Y:S02]  /*149b0*/  FMUL.FTZ R22, R2.reuse, R22 ;  /* 0x0000001602167220 */ /* 0x040fe40000410000 */
[----:B------:R-:W-:Y:S01]  /*149c0*/  FMUL.FTZ R23, R2, R23 ;  /* 0x0000001702177220 */ /* 0x000fe20000410000 */
[----:B------:R-:W4:Y:S01]  /*149d0*/  MUFU.EX2 R132, R172 ;  /* 0x000000ac00847308 */ /* 0x000f220000000800 */
[C---:B------:R-:W-:Y:S02]  /*149e0*/  FMUL.FTZ R24, R0.reuse, R24 ;  /* 0x0000001800187220 */ /* 0x040fe40000410000 */
[----:B------:R-:W-:Y:S01]  /*149f0*/  FMUL.FTZ R25, R0, R25 ;  /* 0x0000001900197220 */ /* 0x000fe20000410000 */
[----:B---3--:R-:W-:Y:S01]  /*14a00*/  F2FP.PACK_AB R161, R152, R137 ;  /* 0x0000008998a1723e */ /* 0x008fe200000000ff */
[C---:B------:R-:W-:Y:S02]  /*14a10*/  FMUL.FTZ R14, R2.reuse, R146 ;  /* 0x00000092020e7220 */ /* 0x040fe40000410000 */
        /* <DEDUP_REMOVED lines=124> */
[----:B------:R-:W-:Y:S02]  /*151e0*/  FFMA.FTZ R144, R2, R204, R137 ;  /* 0x000000cc02907223 */ /* 0x000fe40000010089 */
[----:B------:R-:W2:Y:S01]  /*151f0*/  MUFU.EX2 R2, R171 ;  /* 0x000000ab00027308 */ /* 0x000ea20000000800 */
[----:B----4-:R-:W-:Y:S01]  /*15200*/  FADD.FTZ R0, R132, R164 ;  /* 0x000000a484007221 */ /* 0x010fe20000010000 */
[C---:B-1----:R-:W-:Y:S08]  /*15210*/  HMMA.16816.F32 R44, R160.reuse, R140, R44 ;  /* 0x0000008ca02c723c */ /* 0x042ff0000000182c */
[----:B------:R-:W1:Y:S01]  /*15220*/  MUFU.EX2 R137, R170 ;  /* 0x000000aa00897308 */ /* 0x000e620000000800 */
[C---:B------:R-:W-:Y:S01]  /*15230*/  HMMA.16816.F32 R48, R160.reuse, R142, R48 ;  /* 0x0000008ea030723c */ /* 0x040fe20000001830 */
[----:B------:R-:W3:Y:S08]  /*15240*/  LDSM.16.MT88.4 R140, [R182+0x1000] ;  /* 0x00100000b68c783b */ /* 0x000ef00000004200 */
[----:B------:R4:W5:Y:S03]  /*15250*/  MUFU.EX2 R170, R166 ;  /* 0x000000a600aa7308 */ /* 0x0009660000000800 */
[C---:B--2---:R-:W-:Y:S01]  /*15260*/  F2FP.PACK_AB R164, R2.reuse, R132 ;  /* 0x0000008402a4723e */ /* 0x044fe200000000ff */
[----:B------:R-:W-:Y:S02]  /*15270*/  FADD.FTZ R0, R2, R0 ;  /* 0x0000000002007221 */ /* 0x000fe40000010000 */
[----:B------:R-:W-:Y:S04]  /*15280*/  FADD.FTZ R2, R152, R144 ;  /* 0x0000009098027221 */ /* 0x000fe80000010000 */
[----:B------:R-:W-:Y:S01]  /*15290*/  MUFU.EX2 R132, R168 ;  /* 0x000000a800847308 */ /* 0x000fe20000000800 */
[----:B-1----:R-:W-:Y:S04]  /*152a0*/  FADD.FTZ R0, R137, R0 ;  /* 0x0000000089007221 */ /* 0x002fe80000010000 */
[C---:B------:R-:W-:Y:S02]  /*152b0*/  FADD.FTZ R205, R136.reuse, R0 ;  /* 0x0000000088cd7221 */ /* 0x040fe40000010000 */
[----:B------:R-:W-:Y:S01]  /*152c0*/  FADD.FTZ R0, R145, R2 ;  /* 0x0000000291007221 */ /* 0x000fe20000010000 */
[----:B----4-:R-:W-:Y:S03]  /*152d0*/  F2FP.PACK_AB R166, R136, R137 ;  /* 0x0000008988a6723e */ /* 0x010fe600000000ff */
[----:B------:R-:W-:Y:S01]  /*152e0*/  FADD.FTZ R0, R173, R0 ;  /* 0x00000000ad007221 */ /* 0x000fe20000010000 */
[C---:B-----5:R-:W-:Y:S02]  /*152f0*/  F2FP.PACK_AB R165, R169.reuse, R170 ;  /* 0x000000aaa9a5723e */ /* 0x060fe400000000ff */
[----:B------:R-:W-:Y:S01]  /*15300*/  MOV R136, R133 ;  /* 0x0000008500887202 */ /* 0x000fe20000000f00 */
[----:B------:R-:W-:Y:S01]  /*15310*/  FADD.FTZ R0, R170, R0 ;  /* 0x00000000aa007221 */ /* 0x000fe20000010000 */
[-C--:B------:R-:W-:Y:S03]  /*15320*/  MOV R137, R3.reuse ;  /* 0x0000000300897202 */ /* 0x080fe60000000f00 */
        /* <DEDUP_REMOVED lines=33> */
[----:B------:R-:W-:Y:S04]  /*15540*/  FADD.FTZ R0, R160, R0 ;  /* 0x00000000a0007221 */ /* 0x000fe80000010000 */
[----:B------:R-:W-:Y:S02]  /*15550*/  FADD.FTZ R204, R132, R0 ;  /* 0x0000000084cc7221 */ /* 0x000fe40000010000 */
        /* <DEDUP_REMOVED lines=48> */
.L_x_4081:
        /* <DEDUP_REMOVED lines=21> */
.L_x_4105:
[----:B------:R-:W-:-:S04]  /*159b0*/  MOV R3, 0x1 ;  /* 0x0000000100037802 */ /* 0x000fc80000000f00 */
[----:B------:R-:W-:-:S13]  /*159c0*/  ISETP.NE.AND P0, PT, R3, c[0x0][0x32c], PT ;  /* 0x0000cb0003007a0c */ /* 0x000fda0003f05270 */
[----:B------:R-:W-:-:S05]  /*159d0*/  @P0 IMAD.HI.U32 R3, R0, c[0x0][0x330], RZ ;  /* 0x0000cc0000030a27 */ /* 0x000fca00078e00ff */
[----:B------:R-:W-:Y:S02]  /*159e0*/  @P0 SHF.R.U32.HI R0, RZ, c[0x0][0x334], R3 ;  /* 0x0000cd00ff000a19 */ /* 0x000fe40000011603 */
.L_x_4106:
[----:B------:R-:W-:Y:S05]  /*159f0*/  BSYNC B0 ;  /* 0x0000000000007941 */ /* 0x000fea0003800000 */
.L_x_4104:
[----:B------:R-:W-:-:S05]  /*15a00*/  IMAD R0, R0, c[0x0][0x32c], RZ ;  /* 0x0000cb0000007a24 */ /* 0x000fca00078e02ff */
[----:B------:R-:W-:-:S04]  /*15a10*/  IMNMX R2, R2, R0, !PT ;  /* 0x0000000002027217 */ /* 0x000fc80007800200 */
.L_x_4103:
        /* <DEDUP_REMOVED lines=9> */
.L_x_4118:
        /* <DEDUP_REMOVED lines=27> */
.L_x_4225:
[----:B------:R-:W-:-:S05]  /*15c60*/  BRA.DIV ~URZ, `(.L_x_4111) ;  /* 0x0000b3b27f007947 */ /* 0x000fca000b800000 */
[----:B----4-:R4:W3:Y:S02]  /*15c70*/  SHFL.IDX PT, R0, R5, RZ, 0x181f ;  /* 0x00181fff05007589 */ /* 0x0108e400000e0000 */
.L_x_4226:
        /* <DEDUP_REMOVED lines=20> */
.L_x_4109:
[----:B------:R-:W-:Y:S05]  /*15dc0*/  BSYNC B0 ;  /* 0x0000000000007941 */ /* 0x000fea0003800000 */
.L_x_4108:
        /* <DEDUP_REMOVED lines=144> */
.L_x_4227:
[----:B------:R-:W-:-:S05]  /*166d0*/  BRA.DIV ~URZ, `(.L_x_4115) ;  /* 0x0000aa027f007947 */ /* 0x000fca000b800000 */
[----:B-1----:R1:W3:Y:S02]  /*166e0*/  SHFL.IDX PT, R0, R133, RZ, 0x181f ;  /* 0x00181fff85007589 */ /* 0x0022e400000e0000 */
.L_x_4228:
        /* <DEDUP_REMOVED lines=20> */
.L_x_4113:
[----:B------:R-:W-:Y:S05]  /*16830*/  BSYNC B0 ;  /* 0x0000000000007941 */ /* 0x000fea0003800000 */
.L_x_4112:
        /* <DEDUP_REMOVED lines=18> */
[----:B------:R2:W3:Y:S02]  /*16960*/  SHFL.BFLY PT, R0, R132, 0x2, 0x1f ;  /* 0x0c401f0084007f89 */ /* 0x0004e400000e0000 */
.L_x_4229:
[----:B--23--:R-:W-:Y:S01]  /*16970*/  FMNMX.FTZ R132, R132, R0, !PT ;  /* 0x0000000084847209 */ /* 0x00cfe20007810000 */
[----:B------:R-:W-:-:S05]  /*16980*/  BRA.DIV ~URZ, `(.L_x_4117) ;  /* 0x0000a7f27f007947 */ /* 0x000fca000b800000 */
[----:B------:R-:W2:Y:S02]  /*16990*/  SHFL.BFLY PT, R0, R132, 0x1, 0x1f ;  /* 0x0c201f0084007f89 */ /* 0x000ea400000e0000 */
[----:B-12---:R-:W-:Y:S02]  /*169a0*/  FMNMX.FTZ R133, R132, R0, !PT ;  /* 0x0000000084857209 */ /* 0x006fe40007810000 */
[----:B------:R-:W1:Y:S02]  /*169b0*/  SHFL.BFLY PT, R0, R160, 0x2, 0x1f ;  /* 0x0c401f00a0007f89 */ /* 0x000e6400000e0000 */
[----:B-1----:R-:W-:Y:S05]  /*169c0*/  FMNMX.FTZ R132, R160, R0, !PT ;  /* 0x00000000a0847209 */ /* 0x002fea0007810000 */
[----:B------:R1:W2:Y:S02]  /*169d0*/  SHFL.BFLY PT, R0, R132, 0x1, 0x1f ;  /* 0x0c201f0084007f89 */ /* 0x0002a400000e0000 */
.L_x_4230:
        /* <DEDUP_REMOVED lines=245> */
[----:B------:R-:W-:Y:S01]  /*17930*/  MOV R137, R3 ;  /* 0x0000000300897202 */ /* 0x000fe20000000f00 */
        /* <DEDUP_REMOVED lines=50> */
.L_x_4107:
[----:B------:R-:W-:-:S13]  /*17c60*/  ISETP.GE.AND P0, PT, R196, R209, PT ;  /* 0x000000d1c400720c */ /* 0x000fda0003f06270 */
[----:B------:R-:W-:Y:S05]  /*17c70*/  @!P0 BRA `(.L_x_4119) ;  /* 0x0000294000008947 */ /* 0x000fea0003800000 */
[----:B------:R-:W-:Y:S02]  /*17c80*/  MOV R137, R4 ;  /* 0x0000000400897202 */ /* 0x000fe40000000f00 */
[----:B------:R-:W-:Y:S02]  /*17c90*/  MOV R136, R133 ;  /* 0x0000008500887202 */ /* 0x000fe40000000f00 */
.L_x_4137:
        /* <DEDUP_REMOVED lines=24> */
.L_x_4231:
[C---:B--23--:R-:W-:Y:S01]  /*17e20*/  HMMA.16816.F32 R4, R16.reuse, R8, RZ ;  /* 0x000000081004723c */ /* 0x04cfe200000018ff */
[----:B------:R-:W2:Y:S01]  /*17e30*/  SHFL.IDX PT, R2, R132, RZ, 0x181f ;  /* 0x00181fff84027589 */ /* 0x000ea200000e0000 */
[----:B------:R-:W-:Y:S01]  /*17e40*/  BSSY B0, `(.L_x_4121) ;  /* 0x00000b1000007945 */ /* 0x000fe20003800000 */
[----:B------:R-:W-:Y:S02]  /*17e50*/  ISETP.GE.AND P4, PT, R134, c[0x0][0x1d4], PT ;  /* 0x0000750086007a0c */ /* 0x000fe40003f86270 */
[C---:B------:R-:W-:Y:S02]  /*17e60*/  ISETP.GE.AND P3, PT, R201.reuse, c[0x0][0x1d4], PT ;  /* 0x00007500c9007a0c */ /* 0x040fe40003f66270 */
[----:B------:R-:W-:Y:S01]  /*17e70*/  ISETP.GE.AND P2, PT, R200, c[0x0][0x1d4], PT ;  /* 0x00007500c8007a0c */ /* 0x000fe20003f46270 */
[C---:B------:R-:W-:Y:S08]  /*17e80*/  HMMA.16816.F32 R8, R16.reuse, R10, RZ ;  /* 0x0000000a1008723c */ /* 0x040ff000000018ff */
[C---:B----4-:R-:W-:Y:S08]  /*17e90*/  HMMA.16816.F32 R12, R16.reuse, R160, RZ ;  /* 0x000000a0100c723c */ /* 0x050ff000000018ff */
[----:B------:R-:W-:Y:S01]  /*17ea0*/  HMMA.16816.F32 R16, R16, R162, RZ ;  /* 0x000000a21010723c */ /* 0x000fe200000018ff */
[CC--:B--2---:R-:W-:Y:S03]  /*17eb0*/  LEA R132, P0, R134.reuse, R2.reuse, 0x1 ;  /* 0x0000000286847211 */ /* 0x0c4fe600078008ff */
[C---:B------:R-:W-:Y:S02]  /*17ec0*/  LEA R160, P1, R201.reuse, R2, 0x1 ;  /* 0x00000002c9a07211 */ /* 0x040fe400078208ff */
[-C--:B------:R-:W-:Y:S02]  /*17ed0*/  LEA.HI.X R133, R134, R0.reuse, R135, 0x1, P0 ;  /* 0x0000000086857211 */ /* 0x080fe400000f0c87 */
[C---:B-1----:R-:W-:Y:S03]  /*17ee0*/  HMMA.16816.F32 R4, R164.reuse, R168, R4 ;  /* 0x000000a8a404723c */ /* 0x042fe60000001804 */
[----:B------:R-:W-:Y:S01]  /*17ef0*/  @!PT LDS RZ, [RZ] ;  /* 0x00000000fffff984 */ /* 0x000fe20000000800 */
[----:B------:R-:W-:Y:S01]  /*17f00*/  @!PT LDS RZ, [RZ] ;  /* 0x00000000fffff984 */ /* 0x000fe20000000800 */
[----:B------:R1:W-:Y:S02]  /*17f10*/  LDGSTS.E.BYPASS.LTC128B.128 [R220+0x8080], [R132.64], !P4 ;  /* 0x0808000084dc7fae */ /* 0x0003e4000e101d48 */
        /* <DEDUP_REMOVED lines=11> */
[----:B------:R2:W-:Y:S04]  /*17fd0*/  LDGSTS.E.BYPASS.LTC128B.128 [R220+0xa080], [R160.64], !P3 ;  /* 0x0a080000a0dc7fae */ /* 0x0005e8000d901d48 */
[----:B------:R1:W-:Y:S04]  /*17fe0*/  LDGSTS.E.BYPASS.LTC128B.128 [R220+0xb080], [R2.64], !P2 ;  /* 0x0b08000002dc7fae */ /* 0x0003e8000d101d48 */
[----:B------:R-:W-:Y:S04]  /*17ff0*/  LDSM.16.M88.4 R168, [R177] ;  /* 0x00000000b1a8783b */ /* 0x000fe80000000200 */
[----:B------:R-:W-:Y:S04]  /*18000*/  LDSM.16.M88.4 R164, [R177+0x800] ;  /* 0x00080000b1a4783b */ /* 0x000fe80000000200 */
[----:B------:R-:W-:Y:S04]  /*18010*/  LDSM.16.M88.4 R172, [R176+-0x3000] ;  /* 0xffd00000b0ac783b */ /* 0x000fe80000000200 */
[----:B------:R-:W0:Y:S04]  /*18020*/  LDGDEPBAR ;  /* 0x00000000000079af */ /* 0x000e280000000000 */
[----:B--2---:R-:W2:Y:S02]  /*18030*/  LDSM.16.M88.4 R160, [R186] ;  /* 0x00000000baa0783b */ /* 0x004ea40000000200 */
[C---:B--2---:R-:W-:Y:S08]  /*18040*/  HMMA.16816.F32 R4, R160.reuse, R168, R4 ;  /* 0x000000a8a004723c */ /* 0x044ff00000001804 */
[C---:B------:R-:W-:Y:S01]  /*18050*/  HMMA.16816.F32 R8, R160.reuse, R170, R8 ;  /* 0x000000aaa008723c */ /* 0x040fe20000001808 */
[----:B------:R-:W2:Y:S07]  /*18060*/  LDSM.16.M88.4 R168, [R185] ;  /* 0x00000000b9a8783b */ /* 0x000eae0000000200 */
[C---:B------:R-:W-:Y:S08]  /*18070*/  HMMA.16816.F32 R12, R160.reuse, R164, R12 ;  /* 0x000000a4a00c723c */ /* 0x040ff0000000180c */
[----:B------:R-:W-:Y:S01]  /*18080*/  HMMA.16816.F32 R16, R160, R166, R16 ;  /* 0x000000a6a010723c */ /* 0x000fe20000001810 */
[----:B------:R-:W3:Y:S04]  /*18090*/  LDSM.16.M88.4 R160, [R176+-0x2800] ;  /* 0xffd80000b0a0783b */ /* 0x000ee80000000200 */
[----:B------:R-:W-:Y:S03]  /*180a0*/  LDSM.16.M88.4 R164, [R183+0x4000] ;  /* 0x00400000b7a4783b */ /* 0x000fe60000000200 */
[C---:B--2---:R-:W-:Y:S08]  /*180b0*/  HMMA.16816.F32 R4, R168.reuse, R172, R4 ;  /* 0x000000aca804723c */ /* 0x044ff00000001804 */
[C---:B------:R-:W-:Y:S01]  /*180c0*/  HMMA.16816.F32 R8, R168.reuse, R174, R8 ;  /* 0x000000aea808723c */ /* 0x040fe20000001808 */
[----:B------:R-:W2:Y:S07]  /*180d0*/  LDSM.16.M88.4 R172, [R178+0x1000] ;  /* 0x00100000b2ac783b */ /* 0x000eae0000000200 */
[C---:B---3--:R-:W-:Y:S08]  /*180e0*/  HMMA.16816.F32 R12, R168.reuse, R160, R12 ;  /* 0x000000a0a80c723c */ /* 0x048ff0000000180c */
[----:B------:R-:W-:Y:S01]  /*180f0*/  HMMA.16816.F32 R16, R168, R162, R16 ;  /* 0x000000a2a810723c */ /* 0x000fe20000001810 */
[----:B------:R-:W3:Y:S04]  /*18100*/  LDSM.16.M88.4 R160, [R178+0x1800] ;  /* 0x00180000b2a0783b */ /* 0x000ee80000000200 */
[----:B------:R-:W-:Y:S03]  /*18110*/  LDSM.16.M88.4 R168, [R184+0x4000] ;  /* 0x00400000b8a8783b */ /* 0x000fe60000000200 */
[C---:B--2---:R-:W-:Y:S08]  /*18120*/  HMMA.16816.F32 R4, R164.reuse, R172, R4 ;  /* 0x000000aca404723c */ /* 0x044ff00000001804 */
[C---:B------:R-:W-:Y:S01]  /*18130*/  HMMA.16816.F32 R8, R164.reuse, R174, R8 ;  /* 0x000000aea408723c */ /* 0x040fe20000001808 */
[----:B------:R-:W2:Y:S07]  /*18140*/  LDSM.16.M88.4 R172, [R190] ;  /* 0x00000000beac783b */ /* 0x000eae0000000200 */
[C---:B---3--:R-:W-:Y:S08]  /*18150*/  HMMA.16816.F32 R12, R164.reuse, R160, R12 ;  /* 0x000000a0a40c723c */ /* 0x048ff0000000180c */
[----:B------:R-:W-:Y:S01]  /*18160*/  HMMA.16816.F32 R16, R164, R162, R16 ;  /* 0x000000a2a410723c */ /* 0x000fe20000001810 */
[----:B------:R-:W3:Y:S04]  /*18170*/  LDSM.16.M88.4 R160, [R189] ;  /* 0x00000000bda0783b */ /* 0x000ee80000000200 */
        /* <DEDUP_REMOVED lines=10> */
[----:B------:R-:W2:Y:S07]  /*18220*/  LDSM.16.M88.4 R172, [R176+-0x2000] ;  /* 0xffe00000b0ac783b */ /* 0x000eae0000000200 */
[C---:B---3--:R-:W-:Y:S08]  /*18230*/  HMMA.16816.F32 R12, R164.reuse, R160, R12 ;  /* 0x000000a0a40c723c */ /* 0x048ff0000000180c */
        /* <DEDUP_REMOVED lines=57> */
[----:B------:R-:W3:Y:S01]  /*185d0*/  LDSM.16.M88.4 R160, [R176+0x800] ;  /* 0x00080000b0a0783b */ /* 0x000ee20000000200 */
[----:B------:R-:W-:Y:S04]  /*185e0*/  DEPBAR.LE SB0, 0x0 ;  /* 0x000080000000791a */ /* 0x000fe80000000000 */
[----:B------:R-:W-:Y:S02]  /*185f0*/  BAR.SYNC.DEFER_BLOCKING 0x0 ;  /* 0x0000000000007b1d */ /* 0x000fe40000010000 */
[C---:B--2---:R-:W-:Y:S08]  /*18600*/  HMMA.16816.F32 R4, R168.reuse, R172, R4 ;  /* 0x000000aca804723c */ /* 0x044ff00000001804 */
[C---:B------:R-:W-:Y:S08]  /*18610*/  HMMA.16816.F32 R8, R168.reuse, R174, R8 ;  /* 0x000000aea808723c */ /* 0x040ff00000001808 */
[C---:B---3--:R-:W-:Y:S08]  /*18620*/  HMMA.16816.F32 R12, R168.reuse, R160, R12 ;  /* 0x000000a0a80c723c */ /* 0x048ff0000000180c */
[----:B------:R-:W-:Y:S01]  /*18630*/  HMMA.16816.F32 R16, R168, R162, R16 ;  /* 0x000000a2a810723c */ /* 0x000fe20000001810 */
[----:B------:R-:W-:Y:S07]  /*18640*/  @!UPT UIADD3 URZ, URZ, URZ, URZ ;  /* 0x0000003f3f3ff290 */ /* 0x000fee000fffe03f */
[----:B------:R-:W-:-:S11]  /*18650*/  @!P0 BRA `(.L_x_4122) ;  /* 0x000002f000008947 */ /* 0x000fd60003800000 */
[----:B-1----:R-:W-:Y:S02]  /*18660*/  IMAD.MOV.U32 R197, RZ, RZ, c[0x0][0x2b8] ;  /* 0x0000ae00ffc57624 */ /* 0x002fe400078e00ff */
        /* <DEDUP_REMOVED lines=29> */
.L_x_4232:
[----:B------:R-:W-:-:S05]  /*18840*/  BRA.DIV ~URZ, `(.L_x_4124) ;  /* 0x00008ab27f007947 */ /* 0x000fca000b800000 */
[----:B-1----:R1:W3:Y:S02]  /*18850*/  SHFL.IDX PT, R0, R133, RZ, 0x181f ;  /* 0x00181fff85007589 */ /* 0x0022e400000e0000 */
.L_x_4233:
        /* <DEDUP_REMOVED lines=15> */
.L_x_4122:
[----:B-1----:R-:W-:Y:S05]  /*18950*/  BSYNC B0 ;  /* 0x0000000000007941 */ /* 0x002fea0003800000 */
.L_x_4121:
[----:B------:R-:W-:Y:S01]  /*18960*/  LOP3.LUT R162, RZ, c[0x0][0x324], RZ, 0x33, !PT ;  /* 0x0000c900ffa27a12 */ /* 0x000fe200078e33ff */
[----:B------:R-:W-:Y:S01]  /*18970*/  IMAD.MOV.U32 R0, RZ, RZ, c[0x0][0x2c4] ;  /* 0x0000b100ff007624 */ /* 0x000fe200078e00ff */
        /* <DEDUP_REMOVED lines=8> */
[----:B---3--:R-:W-:Y:S04]  /*18a00*/  IADD3 R160, -R211, R0, R210 ;  /* 0x00000000d3a07210 */ /* 0x008fe80007ffe1d2 */
[----:B------:R-:W-:Y:S01]  /*18a10*/  IADD3 R161, R160, c[0x0][0x328], RZ ;  /* 0x0000ca00a0a17a10 */ /* 0x000fe20007ffe0ff */
[----:B------:R-:W-:-:S05]  /*18a20*/  BRA.DIV ~URZ, `(.L_x_4125) ;  /* 0x000089327f007947 */ /* 0x000fca000b800000 */
[----:B------:R1:W2:Y:S02]  /*18a30*/  SHFL.IDX PT, R3, R132, RZ, 0x1c1f ;  /* 0x001c1fff84037589 */ /* 0x0002a400000e0000 */
.L_x_4234:
[-C--:B--2---:R-:W-:Y:S01]  /*18a40*/  IADD3 R2, R161, R3.reuse, RZ ;  /* 0x00000003a1027210 */ /* 0x084fe20007ffe0ff */
        /* <DEDUP_REMOVED lines=18> */
.L_x_4128:
[----:B------:R-:W-:Y:S04]  /*18b70*/  MOV R162, c[0x0][0x32c] ;  /* 0x0000cb0000a27a02 */ /* 0x000fe80000000f00 */
[----:B------:R-:W-:Y:S11]  /*18b80*/  ISETP.NE.AND P0, PT, R162, 0x1, PT ;  /* 0x00000001a200780c */ /* 0x000ff60003f05270 */
[----:B------:R-:W-:Y:S02]  /*18b90*/  @!UPT UIADD3 URZ, URZ, URZ, URZ ;  /* 0x0000003f3f3ff290 */ /* 0x000fe4000fffe03f */
[----:B------:R-:W-:Y:S05]  /*18ba0*/  @P0 IMAD.HI.U32 R162, R3, c[0x0][0x330], RZ ;  /* 0x0000cc0003a20a27 */ /* 0x000fea00078e00ff */
[----:B------:R-:W-:Y:S02]  /*18bb0*/  @P0 SHF.R.U32.HI R3, RZ, c[0x0][0x334], R162 ;  /* 0x0000cd00ff030a19 */ /* 0x000fe400000116a2 */
.L_x_4129:
[----:B------:R-:W-:Y:S05]  /*18bc0*/  BSYNC B0 ;  /* 0x0000000000007941 */ /* 0x000fea0003800000 */
.L_x_4127:
[----:B------:R-:W-:Y:S04]  /*18bd0*/  IMAD R3, R3, c[0x0][0x32c], -R133 ;  /* 0x0000cb0003037a24 */ /* 0x000fe800078e0a85 */
[----:B------:R-:W-:Y:S05]  /*18be0*/  IMAD.IADD R3, R3, 0x1, -R216 ;  /* 0x0000000103037824 */ /* 0x000fea00078e0ad8 */
[----:B------:R-:W-:Y:S02]  /*18bf0*/  IMNMX R0, R0, R3, !PT ;  /* 0x0000000300007217 */ /* 0x000fe40007800200 */
[----:B------:R-:W-:Y:S04]  /*18c00*/  IADD3 R3, R3, c[0x0][0x32c], RZ ;  /* 0x0000cb0003037a10 */ /* 0x000fe80007ffe0ff */
[----:B------:R-:W-:Y:S02]  /*18c10*/  IMNMX R2, R2, R3, PT ;  /* 0x0000000302027217 */ /* 0x000fe40003800200 */
.L_x_4126:
        /* <DEDUP_REMOVED lines=27> */
.L_x_4235:
        /* <DEDUP_REMOVED lines=19> */
.L_x_4133:
[----:B------:R-:W-:Y:S04]  /*18f00*/  MOV R4, c[0x0][0x32c] ;  /* 0x0000cb0000047a02 */ /* 0x000fe80000000f00 */
[----:B------:R-:W-:Y:S11]  /*18f10*/  ISETP.NE.AND P0, PT, R4, 0x1, PT ;  /* 0x000000010400780c */ /* 0x000ff60003f05270 */
[----:B------:R-:W-:Y:S02]  /*18f20*/  @!UPT UIADD3 URZ, URZ, URZ, URZ ;  /* 0x0000003f3f3ff290 */ /* 0x000fe4000fffe03f */
[----:B------:R-:W-:Y:S05]  /*18f30*/  @P0 IMAD.HI.U32 R4, R3, c[0x0][0x330], RZ ;  /* 0x0000cc0003040a27 */ /* 0x000fea00078e00ff */
[----:B------:R-:W-:Y:S02]  /*18f40*/  @P0 SHF.R.U32.HI R3, RZ, c[0x0][0x334], R4 ;  /* 0x0000cd00ff030a19 */ /* 0x000fe40000011604 */
.L_x_4134:
[----:B------:R-:W-:Y:S05]  /*18f50*/  BSYNC B0 ;  /* 0x0000000000007941 */ /* 0x000fea0003800000 */
.L_x_4132:
[----:B------:R-:W-:Y:S04]  /*18f60*/  IMAD R133, R3, c[0x0][0x32c], -R133 ;  /* 0x0000cb0003857a24 */ /* 0x000fe800078e0a85 */
[----:B------:R-:W-:Y:S05]  /*18f70*/  IMAD.IADD R3, R133, 0x1, -R216 ;  /* 0x0000000185037824 */ /* 0x000fea00078e0ad8 */
[----:B------:R-:W-:Y:S02]  /*18f80*/  IMNMX R0, R0, R3, !PT ;  /* 0x0000000300007217 */ /* 0x000fe40007800200 */
[----:B------:R-:W-:Y:S04]  /*18f90*/  IADD3 R3, R3, c[0x0][0x32c], RZ ;  /* 0x0000cb0003037a10 */ /* 0x000fe80007ffe0ff */
[----:B------:R-:W-:Y:S02]  /*18fa0*/  IMNMX R2, R2, R3, PT ;  /* 0x0000000302027217 */ /* 0x000fe40003800200 */
.L_x_4131:
        /* <DEDUP_REMOVED lines=42> */
.L_x_4236:
[----:B-12---:R-:W-:Y:S01]  /*19250*/  FMNMX.FTZ R132, R132, R0, !PT ;  /* 0x0000000084847209 */ /* 0x006fe20007810000 */
[----:B------:R-:W-:-:S05]  /*19260*/  BRA.DIV ~URZ, `(.L_x_4136) ;  /* 0x000082127f007947 */ /* 0x000fca000b800000 */
[----:B------:R-:W1:Y:S02]  /*19270*/  SHFL.BFLY PT, R0, R132, 0x1, 0x1f ;  /* 0x0c201f0084007f89 */ /* 0x000e6400000e0000 */
[----:B-1----:R-:W-:Y:S02]  /*19280*/  FMNMX.FTZ R133, R132, R0, !PT ;  /* 0x0000000084857209 */ /* 0x002fe40007810000 */
[----:B------:R-:W1:Y:S02]  /*19290*/  SHFL.BFLY PT, R0, R4, 0x2, 0x1f ;  /* 0x0c401f0004007f89 */ /* 0x000e6400000e0000 */
[----:B-1----:R-:W-:Y:S05]  /*192a0*/  FMNMX.FTZ R4, R4, R0, !PT ;  /* 0x0000000004047209 */ /* 0x002fea0007810000 */
[----:B------:R1:W2:Y:S02]  /*192b0*/  SHFL.BFLY PT, R0, R4, 0x1, 0x1f ;  /* 0x0c201f0004007f89 */ /* 0x0002a400000e0000 */
.L_x_4237:
        /* <DEDUP_REMOVED lines=18> */
[----:B------:R-:W-:Y:S09]  /*193e0*/  FFMA.FTZ R169, R13, c[0x0][0x2d0], -R2 ;  /* 0x0000b4000da97a23 */ /* 0x000ff20000010802 */
[----:B------:R-:W2:Y:S10]  /*193f0*/  MUFU.EX2 R4, R15 ;  /* 0x0000000f00047308 */ /* 0x000eb40000000800 */
[----:B------:R-:W-:Y:S10]  /*19400*/  MUFU.EX2 R18, R14 ;  /* 0x0000000e00127308 */ /* 0x000ff40000000800 */
[----:B------:R1:W3:Y:S02]  /*19410*/  MUFU.EX2 R15, R17 ;  /* 0x00000011000f7308 */ /* 0x0002e40000000800 */
[----:B-1----:R-:W-:Y:S01]  /*19420*/  FMUL.FTZ R17, R0, R141 ;  /* 0x0000008d00117220 */ /* 0x002fe20000410000 */
[----:B--2---:R-:W-:Y:S01]  /*19430*/  F2FP.PACK_AB R160, R4, R16 ;  /* 0x0000001004a0723e */ /* 0x004fe200000000ff */
[C---:B------:R-:W-:Y:S01]  /*19440*/  FFMA.FTZ R2, R0.reuse, R205, R16 ;  /* 0x000000cd00027223 */ /* 0x040fe20000010010 */
[----:B---3--:R-:W-:Y:S01]  /*19450*/  F2FP.PACK_AB R162, R15, R18 ;  /* 0x000000120fa2723e */ /* 0x008fe200000000ff */
        /* <DEDUP_REMOVED lines=33> */
[----:B--2---:R-:W-:Y:S02]  /*19670*/  FMUL.FTZ R8, R0, R148 ;  /* 0x0000009400087220 */ /* 0x004fe40000410000 */
[C---:B------:R-:W-:Y:S02]  /*19680*/  FMUL.FTZ R10, R2.reuse, R150 ;  /* 0x00000096020a7220 */ /* 0x040fe40000410000 */
[----:B------:R-:W-:Y:S01]  /*19690*/  FMUL.FTZ R11, R2, R151 ;  /* 0x00000097020b7220 */ /* 0x000fe20000410000 */
[----:B------:R-:W2:Y:S01]  /*196a0*/  MUFU.EX2 R173, R136 ;  /* 0x0000008800ad7308 */ /* 0x000ea20000000800 */
[----:B------:R-:W-:Y:S01]  /*196b0*/  FMUL.FTZ R12, R0, R144 ;  /* 0x00000090000c7220 */ /* 0x000fe20000410000 */
[----:B------:R-:W-:Y:S01]  /*196c0*/  LDSM.16.MT88.4 R148, [R179+0x800] ;  /* 0x00080000b394783b */ /* 0x000fe20000004200 */
[C---:B------:R-:W-:Y:S02]  /*196d0*/  FMUL.FTZ R15, R2.reuse, R147 ;  /* 0x00000093020f7220 */ /* 0x040fe40000410000 */
[C---:B------:R-:W-:Y:S02]  /*196e0*/  FMUL.FTZ R22, R2.reuse, R22 ;  /* 0x0000001602167220 */ /* 0x040fe40000410000 */
[----:B------:R-:W-:Y:S02]  /*196f0*/  FMUL.FTZ R23, R2, R23 ;  /* 0x0000001702177220 */ /* 0x000fe40000410000 */
[C---:B------:R-:W-:Y:S01]  /*19700*/  FMUL.FTZ R24, R0.reuse, R24 ;  /* 0x0000001800187220 */ /* 0x040fe20000410000 */
[----:B------:R-:W4:Y:S01]  /*19710*/  MUFU.EX2 R132, R172 ;  /* 0x000000ac00847308 */ /* 0x000f220000000800 */
[----:B------:R-:W-:Y:S02]  /*19720*/  FMUL.FTZ R25, R0, R25 ;  /* 0x0000001900197220 */ /* 0x000fe40000410000 */
[----:B------:R-:W-:Y:S01]  /*19730*/  FMUL.FTZ R26, R2, R26 ;  /* 0x0000001a021a7220 */ /* 0x000fe20000410000 */
[----:B---3--:R-:W-:Y:S01]  /*19740*/  F2FP.PACK_AB R161, R152, R137 ;  /* 0x0000008998a1723e */ /* 0x008fe200000000ff */
[C---:B------:R-:W-:Y:S02]  /*19750*/  FMUL.FTZ R14, R2.reuse, R146 ;  /* 0x00000092020e7220 */ /* 0x040fe40000410000 */
[----:B------:R-:W-:Y:S02]  /*19760*/  FMUL.FTZ R27, R2, R27 ;  /* 0x0000001b021b7220 */ /* 0x000fe40000410000 */
[C---:B------:R-:W-:Y:S01]  /*19770*/  FMUL.FTZ R28, R0.reuse, R28 ;  /* 0x0000001c001c7220 */ /* 0x040fe20000410000 */
[----:B------:R-:W-:Y:S01]  /*19780*/  MUFU.EX2 R136, R169 ;  /* 0x000000a900887308 */ /* 0x000fe20000000800 */
[----:B------:R-:W-:Y:S02]  /*19790*/  FMUL.FTZ R29, R0, R29 ;  /* 0x0000001d001d7220 */ /* 0x000fe40000410000 */
[C---:B------:R-:W-:Y:S01]  /*197a0*/  FMUL.FTZ R30, R2.reuse, R30 ;  /* 0x0000001e021e7220 */ /* 0x040fe20000410000 */
[----:B--2---:R-:W-:Y:S01]  /*197b0*/  F2FP.PACK_AB R163, R173, R145 ;  /* 0x00000091ada3723e */ /* 0x004fe200000000ff */
        /* <DEDUP_REMOVED lines=224> */
.L_x_4119:
[----:B------:R-:W-:Y:S05]  /*1a5c0*/  BRA.DIV ~URZ, `(.L_x_4138) ;  /* 0x00006f927f007947 */ /* 0x000fea000b800000 */
[----:B------:R1:W2:Y:S02]  /*1a5d0*/  SHFL.BFLY PT, R0, R205, 0x2, 0x1f ;  /* 0x0c401f00cd007f89 */ /* 0x0002a400000e0000 */
.L_x_4238:
[----:B--2---:R-:W-:Y:S01]  /*1a5e0*/  FADD.FTZ R5, R0, R205 ;  /* 0x000000cd00057221 */ /* 0x004fe20000010000 */
[----:B------:R-:W-:Y:S05]  /*1a5f0*/  BRA.DIV ~URZ, `(.L_x_4139) ;  /* 0x00006fb27f007947 */ /* 0x000fea000b800000 */
[----:B------:R-:W2:Y:S02]  /*1a600*/  SHFL.BFLY PT, R0, R5, 0x1, 0x1f ;  /* 0x0c201f0005007f89 */ /* 0x000ea400000e0000 */
[----:B--2---:R-:W-:-:S02]  /*1a610*/  FADD.FTZ R5, R5, R0 ;  /* 0x0000000005057221 */ /* 0x004fc40000010000 */
[----:B------:R-:W2:Y:S02]  /*1a620*/  SHFL.BFLY PT, R0, R204, 0x2, 0x1f ;  /* 0x0c401f00cc007f89 */ /* 0x000ea400000e0000 */
[----:B--2---:R-:W-:-:S05]  /*1a630*/  FADD.FTZ R6, R0, R204 ;  /* 0x000000cc00067221 */ /* 0x004fca0000010000 */
[----:B------:R2:W3:Y:S02]  /*1a640*/  SHFL.BFLY PT, R3, R6, 0x1, 0x1f ;  /* 0x0c201f0006037f89 */ /* 0x0004e400000e0000 */
.L_x_4239:
        /* <DEDUP_REMOVED lines=148> */
.L_x_3984:
        /* <DEDUP_REMOVED lines=17> */
.L_x_4141:
[----:B------:R-:W-:Y:S05]  /*1b0a0*/  BSYNC B0 ;  /* 0x0000000000007941 */ /* 0x000fea0003800000 */
.L_x_4140:
        /* <DEDUP_REMOVED lines=154> */
.L_x_4144:
        /* <DEDUP_REMOVED lines=120> */
.L_x_4240:
[----:B------:R-:W-:Y:S05]  /*1c1d0*/  BRA.DIV ~URZ, `(.L_x_4147) ;  /* 0x000055427f007947 */ /* 0x000fea000b800000 */
[----:B------:R4:W2:Y:S02]  /*1c1e0*/  SHFL.IDX PT, R0, R14, RZ, 0x181f ;  /* 0x00181fff0e007589 */ /* 0x0008a400000e0000 */
.L_x_4241:
        /* <DEDUP_REMOVED lines=19> */
.L_x_4149:
[----:B------:R-:W-:Y:S05]  /*1c320*/  BSYNC B0 ;  /* 0x0000000000007941 */ /* 0x000fea0003800000 */
.L_x_4148:
[----:B------:R-:W-:Y:S05]  /*1c330*/  BRA.DIV ~URZ, `(.L_x_4150) ;  /* 0x000054427f007947 */ /* 0x000fea000b800000 */
[----:B---3--:R3:W4:Y:S04]  /*1c340*/  SHFL.IDX PT, R4, R13, 0x1, 0x181f ;  /* 0x00381f000d047f89 */ /* 0x00872800000e0000 */
[----:B--2---:R3:W2:Y:S02]  /*1c350*/  SHFL.IDX PT, R0, R14, 0x1, 0x181f ;  /* 0x00381f000e007f89 */ /* 0x0046a400000e0000 */
.L_x_4242:
        /* <DEDUP_REMOVED lines=20> */
.L_x_4152:
[----:B------:R-:W-:Y:S05]  /*1c4a0*/  BSYNC B0 ;  /* 0x0000000000007941 */ /* 0x000fea0003800000 */
.L_x_4151:
[----:B------:R-:W-:Y:S05]  /*1c4b0*/  BRA.DIV ~URZ, `(.L_x_4153) ;  /* 0x000053827f007947 */ /* 0x000fea000b800000 */
[----:B----4-:R4:W3:Y:S02]  /*1c4c0*/  SHFL.IDX PT, R4, R13, 0x2, 0x181f ;  /* 0x00581f000d047f89 */ /* 0x0108e400000e0000 */
.L_x_4243:
[----:B------:R-:W-:Y:S05]  /*1c4d0*/  BRA.DIV ~URZ, `(.L_x_4154) ;  /* 0x000053d27f007947 */ /* 0x000fea000b800000 */
[----:B--2---:R2:W4:Y:S02]  /*1c4e0*/  SHFL.IDX PT, R0, R14, 0x2, 0x181f ;  /* 0x00581f000e007f89 */ /* 0x00452400000e0000 */
.L_x_4244:
        /* <DEDUP_REMOVED lines=20> */
.L_x_4156:
[----:B------:R-:W-:Y:S05]  /*1c630*/  BSYNC B0 ;  /* 0x0000000000007941 */ /* 0x000fea0003800000 */
.L_x_4155:
[----:B------:R-:W-:Y:S05]  /*1c640*/  BRA.DIV ~URZ, `(.L_x_4157) ;  /* 0x000052c27f007947 */ /* 0x000fea000b800000 */
[----:B---3--:R3:W2:Y:S04]  /*1c650*/  SHFL.IDX PT, R4, R13, 0x3, 0x181f ;  /* 0x00781f000d047f89 */ /* 0x0086a800000e0000 */
[----:B----4-:R3:W4:Y:S02]  /*1c660*/  SHFL.IDX PT, R0, R14, 0x3, 0x181f ;  /* 0x00781f000e007f89 */ /* 0x01072400000e0000 */
.L_x_4245:
        /* <DEDUP_REMOVED lines=21> */
.L_x_4145:
        /* <DEDUP_REMOVED lines=33> */
.L_x_4246:
[----:B------:R-:W-:Y:S05]  /*1c9d0*/  BRA.DIV ~URZ, `(.L_x_4160) ;  /* 0x000050627f007947 */ /* 0x000fea000b800000 */
[----:B------:R3:W4:Y:S02]  /*1c9e0*/  SHFL.IDX PT, R0, R12, RZ, 0x1c1f ;  /* 0x001c1fff0c007589 */ /* 0x00072400000e0000 */
.L_x_4247:
        /* <DEDUP_REMOVED lines=9> */
[----:B----4-:R-:W-:Y:S02]  /*1ca80*/  @!P0 LEA R2, P1, R216, R0, 0x2 ;  /* 0x00000000d8028211 */ /* 0x010fe400078210ff */
[----:B------:R-:W-:Y:S02]  /*1ca90*/  ISETP.GE.AND P3, PT, R14, c[0x0][0x3c8], PT ;  /* 0x0000f2000e007a0c */ /* 0x000fe40003f66270 */
[C---:B--2---:R-:W-:Y:S02]  /*1caa0*/  @!P0 LEA.HI.X R3, R216.reuse, R4, R6, 0x2, P1 ;  /* 0x00000004d8038211 */ /* 0x044fe400008f1406 */
[----:B------:R-:W-:-:S02]  /*1cab0*/  IADD3 R6, R216, 0x18, RZ ;  /* 0x00000018d8067810 */ /* 0x000fc40007ffe0ff */
[----:B------:R-:W-:Y:S01]  /*1cac0*/  IADD3 R11, R216, 0x70, RZ ;  /* 0x00000070d80b7810 */ /* 0x000fe20007ffe0ff */
[----:B------:R2:W-:Y:S01]  /*1cad0*/  @!P0 ST.E.64 [R2.64], R132 ;  /* 0x0000008402008985 */ /* 0x0005e2000c101b08 */
[----:B------:R-:W-:Y:S02]  /*1cae0*/  ISETP.GE.AND P0, PT, R8, c[0x0][0x3c8], PT ;  /* 0x0000f20008007a0c */ /* 0x000fe40003f06270 */
[----:B------:R-:W-:Y:S02]  /*1caf0*/  ISETP.GE.AND P2, PT, R6, c[0x0][0x3c8], PT ;  /* 0x0000f20006007a0c */ /* 0x000fe40003f46270 */
[----:B------:R-:W-:Y:S02]  /*1cb00*/  IADD3 R15, R216, 0x60, RZ ;  /* 0x00000060d80f7810 */ /* 0x000fe40007ffe0ff */
[----:B------:R-:W-:Y:S02]  /*1cb10*/  ISETP.GE.AND P4, PT, R11, c[0x0][0x3c8], PT ;  /* 0x0000f2000b007a0c */ /* 0x000fe40003f86270 */
[----:B------:R-:W-:-:S02]  /*1cb20*/  SHF.R.S32.HI R15, RZ, 0x1f, R15 ;  /* 0x0000001fff0f7819 */ /* 0x000fc4000001140f */
[C---:B------:R-:W-:Y:S02]  /*1cb30*/  IADD3 R10, R216.reuse, 0x68, RZ ;  /* 0x00000068d80a7810 */ /* 0x040fe40007ffe0ff */
[----:B------:R-:W-:Y:S02]  /*1cb40*/  IADD3 R16, R216, 0xa0, RZ ;  /* 0x000000a0d8107810 */ /* 0x000fe40007ffe0ff */
[----:B------:R-:W-:Y:S02]  /*1cb50*/  SHF.R.S32.HI R10, RZ, 0x1f, R10 ;  /* 0x0000001fff0a7819 */ /* 0x000fe4000001140a */
        /* <DEDUP_REMOVED lines=80> */
[C---:B----4-:R-:W-:Y:S02]  /*1d060*/  @!P4 LEA R6, P5, R11.reuse, R0, 0x2 ;  /* 0x000000000b06c211 */ /* 0x050fe400078a10ff */
        /* <DEDUP_REMOVED lines=59> */
[----:B------:R-:W-:-:S02]  /*1d420*/  ISETP.GE.AND P1, PT, R14, c[0x0][0x3c8], PT ;  /* 0x0000f2000e007a0c */ /* 0x000fc40003f26270 */
[C---:B------:R-:W-:Y:S01]  /*1d430*/  IADD3 R15, R216.reuse, 0xc0, RZ ;  /* 0x000000c0d80f7810 */ /* 0x040fe20007ffe0ff */
[----:B------:R4:W-:Y:S01]  /*1d440*/  @!P4 ST.E.64 [R6.64], R92 ;  /* 0x0000005c0600c985 */ /* 0x0009e2000c101b08 */
[----:B------:R-:W-:Y:S02]  /*1d450*/  IADD3 R10, R216, 0xd0, RZ ;  /* 0x000000d0d80a7810 */ /* 0x000fe40007ffe0ff */
[----:B------:R-:W-:Y:S02]  /*1d460*/  SHF.R.S32.HI R15, RZ, 0x1f, R15 ;  /* 0x0000001fff0f7819 */ /* 0x000fe4000001140f */
[----:B------:R-:W-:Y:S02]  /*1d470*/  ISETP.GE.AND P6, PT, R10, c[0x0][0x3c8], PT ;  /* 0x0000f2000a007a0c */ /* 0x000fe40003fc6270 */
[----:B------:R-:W-:Y:S02]  /*1d480*/  ISETP.GE.AND P5, PT, R252, c[0x0][0x3c8], PT ;  /* 0x0000f200fc007a0c */ /* 0x000fe40003fa6270 */
[----:B------:R-:W-:-:S02]  /*1d490*/  ISETP.GE.AND P4, PT, R251, c[0x0][0x3c8], PT ;  /* 0x0000f200fb007a0c */ /* 0x000fc40003f86270 */
[----:B------:R-:W-:Y:S02]  /*1d4a0*/  SHF.R.S32.HI R16, RZ, 0x1f, R250 ;  /* 0x0000001fff107819 */ /* 0x000fe400000114fa */
        /* <DEDUP_REMOVED lines=12> */
[----:B------:R-:W-:Y:S02]  /*1d570*/  ISETP.GE.AND P0, PT, R248, c[0x0][0x3c8], PT ;  /* 0x0000f200f8007a0c */ /* 0x000fe40003f06270 */
        /* <DEDUP_REMOVED lines=25> */
.L_x_4162:
[----:B------:R-:W-:Y:S05]  /*1d710*/  BSYNC B0 ;  /* 0x0000000000007941 */ /* 0x000fea0003800000 */
.L_x_4161:
[----:B------:R-:W-:Y:S05]  /*1d720*/  BRA.DIV ~URZ, `(.L_x_4163) ;  /* 0x000043727f007947 */ /* 0x000fea000b800000 */
[----:B--2---:R2:W1:Y:S04]  /*1d730*/  SHFL.IDX PT, R4, R5, 0x1, 0x1c1f ;  /* 0x003c1f0005047f89 */ /* 0x00446800000e0000 */
[----:B----4-:R2:W4:Y:S02]  /*1d740*/  SHFL.IDX PT, R0, R12, 0x1, 0x1c1f ;  /* 0x003c1f000c007f89 */ /* 0x01052400000e0000 */
.L_x_4248:
[----:B------:R-:W-:-:S13]  /*1d750*/  ISETP.NE.AND P0, PT, R13, RZ, PT ;  /* 0x000000ff0d00720c */ /* 0x000fda0003f05270 */
[----:B------:R-:W-:Y:S05]  /*1d760*/  @P0 BRA `(.L_x_4158) ;  /* 0x00001ae000000947 */ /* 0x000fea0003800000 */
[C---:B------:R-:W-:Y:S02]  /*1d770*/  ISETP.GE.AND P3, PT, R216.reuse, c[0x0][0x3c8], PT ;  /* 0x0000f200d8007a0c */ /* 0x040fe40003f66270 */
[C---:B------:R-:W-:Y:S02]  /*1d780*/  IADD3 R11, R216.reuse, 0x8, RZ ;  /* 0x00000008d80b7810 */ /* 0x040fe40007ffe0ff */
[----:B------:R-:W-:Y:S02]  /*1d790*/  SHF.R.S32.HI R6, RZ, 0x1f, R216 ;  /* 0x0000001fff067819 */ /* 0x000fe400000114d8 */
[----:B------:R-:W-:Y:S02]  /*1d7a0*/  ISETP.GE.AND P2, PT, R11, c[0x0][0x3c8], PT ;  /* 0x0000f2000b007a0c */ /* 0x000fe40003f46270 */
[C---:B--23--:R-:W-:Y:S02]  /*1d7b0*/  IADD3 R12, R216.reuse, 0x10, RZ ;  /* 0x00000010d80c7810 */ /* 0x04cfe40007ffe0ff */
[----:B------:R-:W-:-:S02]  /*1d7c0*/  IADD3 R14, R216, 0x8, RZ ;  /* 0x00000008d80e7810 */ /* 0x000fc40007ffe0ff */
[----:B------:R-:W-:Y:S02]  /*1d7d0*/  ISETP.GE.AND P1, PT, R12, c[0x0][0x3c8], PT ;  /* 0x0000f2000c007a0c */ /* 0x000fe40003f26270 */
[C---:B----4-:R-:W-:Y:S02]  /*1d7e0*/  @!P3 LEA R2, P4, R216.reuse, R0, 0x2 ;  /* 0x00000000d802b211 */ /* 0x050fe400078810ff */
[C---:B-1----:R-:W-:Y:S02]  /*1d7f0*/  IADD3 R5, R216.reuse, 0x18, RZ ;  /* 0x00000018d8057810 */ /* 0x042fe40007ffe0ff */
        /* <DEDUP_REMOVED lines=29> */
[----:B------:R-:W-:Y:S02]  /*1d9d0*/  ISETP.GE.AND P0, PT, R246, c[0x0][0x3c8], PT ;  /* 0x0000f200f6007a0c */ /* 0x000fe40003f06270 */
        /* <DEDUP_REMOVED lines=52> */
[----:B------:R-:W-:Y:S02]  /*1dd20*/  @!P0 LEA R2, P6, R5, R0, 0x2 ;  /* 0x0000000005028211 */ /* 0x000fe400078c10ff */
        /* <DEDUP_REMOVED lines=19> */
[-C--:B--2---:R-:W-:Y:S02]  /*1de60*/  @!P4 LEA R6, P6, R14, R0.reuse, 0x2 ;  /* 0x000000000e06c211 */ /* 0x084fe400078c10ff */
        /* <DEDUP_REMOVED lines=63> */
[----:B------:R-:W-:Y:S02]  /*1e260*/  IADD3 R5, R216, 0xd0, RZ ;  /* 0x000000d0d8057810 */ /* 0x000fe40007ffe0ff */
        /* <DEDUP_REMOVED lines=14> */
[----:B------:R-:W-:Y:S01]  /*1e350*/  IADD3 R10, R216, 0xd0, RZ ;  /* 0x000000d0d80a7810 */ /* 0x000fe20007ffe0ff */
[----:B------:R2:W-:Y:S01]  /*1e360*/  @!P0 ST.E.64 [R2.64], R62 ;  /* 0x0000003e02008985 */ /* 0x0005e2000c101b08 */
[----:B------:R-:W-:Y:S02]  /*1e370*/  ISETP.GE.AND P1, PT, R250, c[0x0][0x3c8], PT ;  /* 0x0000f200fa007a0c */ /* 0x000fe40003f26270 */
[----:B------:R-:W-:Y:S02]  /*1e380*/  SHF.R.S32.HI R10, RZ, 0x1f, R10 ;  /* 0x0000001fff0a7819 */ /* 0x000fe4000001140a */
        /* <DEDUP_REMOVED lines=8> */
[----:B------:R-:W-:Y:S01]  /*1e410*/  SHF.R.S32.HI R5, RZ, 0x1f, R252 ;  /* 0x0000001fff057819 */ /* 0x000fe200000114fc */
[----:B------:R1:W-:Y:S01]  /*1e420*/  @!P4 ST.E.64 [R2.64], R86 ;  /* 0x000000560200c985 */ /* 0x0003e2000c101b08 */
[----:B------:R-:W-:-:S02]  /*1e430*/  @!P2 LEA R8, P6, R251, R0, 0x2 ;  /* 0x00000000fb08a211 */ /* 0x000fc400078c10ff */
[----:B------:R-:W-:Y:S02]  /*1e440*/  SHF.R.S32.HI R12, RZ, 0x1f, R250 ;  /* 0x0000001fff0c7819 */ /* 0x000fe400000114fa */
[----:B------:R-:W-:-:S05]  /*1e450*/  @!P2 LEA.HI.X R9, R251, R4, R13, 0x2, P6 ;  /* 0x00000004fb09a211 */ /* 0x000fca00030f140d */
[----:B-1----:R-:W-:Y:S02]  /*1e460*/  P2R R2, PR, RZ, 0x20 ;  /* 0x00000020ff027803 */ /* 0x002fe40000000000 */
[----:B------:R-:W-:Y:S02]  /*1e470*/  @!P1 LEA R6, P5, R250, R0, 0x2 ;  /* 0x00000000fa069211 */ /* 0x000fe400078a10ff */
        /* <DEDUP_REMOVED lines=17> */
.L_x_4143:
        /* <DEDUP_REMOVED lines=18> */
.L_x_4164:
        /* <DEDUP_REMOVED lines=56> */
.L_x_4166:
[----:B------:R-:W-:Y:S05]  /*1ea30*/  BSYNC B0 ;  /* 0x0000000000007941 */ /* 0x000fea0003800000 */
.L_x_4165:
        /* <DEDUP_REMOVED lines=35> */
.L_x_4249:
[----:B------:R-:W-:Y:S05]  /*1ec70*/  BRA.DIV ~URZ, `(.L_x_4168) ;  /* 0x00002f527f007947 */ /* 0x000fea000b800000 */
[----:B------:R3:W4:Y:S02]  /*1ec80*/  SHFL.IDX PT, R0, R14, RZ, 0x181f ;  /* 0x00181fff0e007589 */ /* 0x00072400000e0000 */
.L_x_4250:
        /* <DEDUP_REMOVED lines=20> */
.L_x_4170:
[----:B------:R-:W-:Y:S05]  /*1edd0*/  BSYNC B0 ;  /* 0x0000000000007941 */ /* 0x000fea0003800000 */
.L_x_4169:
[----:B------:R-:W-:Y:S05]  /*1ede0*/  BRA.DIV ~URZ, `(.L_x_4171) ;  /* 0x00002e427f007947 */ /* 0x000fea000b800000 */
[----:B--2---:R2:W1:Y:S04]  /*1edf0*/  SHFL.IDX PT, R4, R5, 0x1, 0x181f ;  /* 0x00381f0005047f89 */ /* 0x00446800000e0000 */
[----:B----4-:R2:W4:Y:S02]  /*1ee00*/  SHFL.IDX PT, R0, R14, 0x1, 0x181f ;  /* 0x00381f000e007f89 */ /* 0x01052400000e0000 */
.L_x_4251:
        /* <DEDUP_REMOVED lines=20> */
.L_x_4173:
[----:B------:R-:W-:Y:S05]  /*1ef50*/  BSYNC B0 ;  /* 0x0000000000007941 */ /* 0x000fea0003800000 */
.L_x_4172:
[----:B------:R-:W-:Y:S05]  /*1ef60*/  BRA.DIV ~URZ, `(.L_x_4174) ;  /* 0x00002d827f007947 */ /* 0x000fea000b800000 */
[----:B-1----:R1:W2:Y:S02]  /*1ef70*/  SHFL.IDX PT, R4, R5, 0x2, 0x181f ;  /* 0x00581f0005047f89 */ /* 0x0022a400000e0000 */
.L_x_4252:
[----:B------:R-:W-:Y:S05]  /*1ef80*/  BRA.DIV ~URZ, `(.L_x_4175) ;  /* 0x00002dd27f007947 */ /* 0x000fea000b800000 */
[----:B----4-:R4:W1:Y:S02]  /*1ef90*/  SHFL.IDX PT, R0, R14, 0x2, 0x181f ;  /* 0x00581f000e007f89 */ /* 0x01086400000e0000 */
.L_x_4253:
        /* <DEDUP_REMOVED lines=20> */
.L_x_4177:
[----:B------:R-:W-:Y:S05]  /*1f0e0*/  BSYNC B0 ;  /* 0x0000000000007941 */ /* 0x000fea0003800000 */
.L_x_4176:
[----:B------:R-:W-:Y:S05]  /*1f0f0*/  BRA.DIV ~URZ, `(.L_x_4178) ;  /* 0x00002cc27f007947 */ /* 0x000fea000b800000 */
[----:B--2---:R2:W3:Y:S04]  /*1f100*/  SHFL.IDX PT, R4, R5, 0x3, 0x181f ;  /* 0x00781f0005047f89 */ /* 0x0044e800000e0000 */
[----:B-1----:R2:W1:Y:S02]  /*1f110*/  SHFL.IDX PT, R0, R14, 0x3, 0x181f ;  /* 0x00781f000e007f89 */ /* 0x00246400000e0000 */
.L_x_4254:
        /* <DEDUP_REMOVED lines=19> */
.L_x_4158:
[----:B------:R-:W-:Y:S05]  /*1f250*/  BSYNC B1 ;  /* 0x0000000000017941 */ /* 0x000fea0003800000 */
.L_x_4142:
        /* <DEDUP_REMOVED lines=13> */
.L_x_4255:
[----:B------:R-:W-:Y:S05]  /*1f330*/  BRA.DIV ~URZ, `(.L_x_4181) ;  /* 0x00002bb27f007947 */ /* 0x000fea000b800000 */
[----:B------:R3:W4:Y:S02]  /*1f340*/  SHFL.IDX PT, R6, R98, 0x1, 0x1f ;  /* 0x00201f0062067f89 */ /* 0x00072400000e0000 */
.L_x_4256:
        /* <DEDUP_REMOVED lines=18> */
.L_x_4257:
        /* <DEDUP_REMOVED lines=16> */
.L_x_4258:
[----:B--2---:R-:W-:Y:S01]  /*1f570*/  IMAD R0, R0, c[0x0][0x538], RZ ;  /* 0x00014e0000007a24 */ /* 0x004fe200078e02ff */
[----:B------:R-:W-:Y:S04]  /*1f580*/  BSSY B1, `(.L_x_4184) ;  /* 0x00000c8000017945 */ /* 0x000fe80003800000 */
[----:B----4-:R-:W-:-:S04]  /*1f590*/  IADD3 R6, R0, R6, RZ ;  /* 0x0000000600067210 */ /* 0x010fc80007ffe0ff */
[----:B------:R-:W-:-:S13]  /*1f5a0*/  ISETP.GT.AND P0, PT, R6, R9, PT ;  /* 0x000000090600720c */ /* 0x000fda0003f04270 */
[----:B------:R-:W-:Y:S05]  /*1f5b0*/  @P0 BRA `(.L_x_4185) ;  /* 0x0000025000000947 */ /* 0x000fea0003800000 */
.L_x_4189:
        /* <DEDUP_REMOVED lines=17> */
.L_x_4259:
        /* <DEDUP_REMOVED lines=16> */
.L_x_4260:
[----:B--2---:R-:W-:-:S05]  /*1f7d0*/  IMAD R0, R0, c[0x0][0x538], RZ ;  /* 0x00014e0000007a24 */ /* 0x004fca00078e02ff */
[----:B------:R-:W-:-:S04]  /*1f7e0*/  IADD3 R6, R0, R6, RZ ;  /* 0x0000000600067210 */ /* 0x000fc80007ffe0ff */
[----:B------:R-:W-:-:S13]  /*1f7f0*/  ISETP.GT.AND P0, PT, R6, R9, PT ;  /* 0x000000090600720c */ /* 0x000fda0003f04270 */
[----:B-1-3--:R-:W-:Y:S05]  /*1f800*/  @!P0 BRA `(.L_x_4189) ;  /* 0xfffffdb000008947 */ /* 0x00afea000383ffff */
.L_x_4185:
[----:B------:R-:W-:-:S05]  /*1f810*/  IADD3 R11, -R0, R6, RZ ;  /* 0x00000006000b7210 */ /* 0x000fca0007ffe1ff */
[----:B------:R-:W-:-:S05]  /*1f820*/  IMAD R0, R4, c[0x0][0x538], R11 ;  /* 0x00014e0004007a24 */ /* 0x000fca00078e020b */
[----:B------:R-:W-:Y:S01]  /*1f830*/  ISETP.GT.AND P0, PT, R0, R9, PT ;  /* 0x000000090000720c */ /* 0x000fe20003f04270 */
[----:B------:R-:W-:-:S12]  /*1f840*/  BRA.DIV ~URZ, `(.L_x_4190) ;  /* 0x00002ae27f007947 */ /* 0x000fd8000b800000 */
[----:B------:R-:W-:-:S04]  /*1f850*/  VOTE.ANY R10, PT, !P0 ;  /* 0x00000000000a7806 */ /* 0x000fc800040e0100 */
.L_x_4261:
[----:B------:R-:W2:Y:S02]  /*1f860*/  POPC R6, R10 ;  /* 0x0000000a00067309 */ /* 0x000ea40000000000 */
[----:B--2---:R-:W-:Y:S01]  /*1f870*/  IADD3 R235, R6, R235, RZ ;  /* 0x000000eb06eb7210 */ /* 0x004fe20007ffe0ff */
[----:B------:R-:W-:Y:S05]  /*1f880*/  BRA.DIV ~URZ, `(.L_x_4191) ;  /* 0x00002af27f007947 */ /* 0x000fea000b800000 */
[----:B------:R2:W4:Y:S04]  /*1f890*/  SHFL.IDX PT, R7, R7, R6, 0x1f ;  /* 0x00001f0607077589 */ /* 0x00052800000e0000 */
[----:B------:R2:W1:Y:S02]  /*1f8a0*/  SHFL.IDX PT, R5, R8, R6, 0x1f ;  /* 0x00001f0608057589 */ /* 0x00046400000e0000 */
.L_x_4262:
[----:B------:R-:W-:Y:S01]  /*1f8b0*/  ISETP.NE.AND P0, PT, R10, RZ, PT ;  /* 0x000000ff0a00720c */ /* 0x000fe20003f05270 */
[----:B------:R-:W-:-:S12]  /*1f8c0*/  BSSY B0, `(.L_x_4192) ;  /* 0x0000005000007945 */ /* 0x000fd80003800000 */
[----:B------:R-:W-:Y:S05]  /*1f8d0*/  @!P0 BRA `(.L_x_4193) ;  /* 0x0000003000008947 */ /* 0x000fea0003800000 */
[----:B--2---:R-:W-:Y:S01]  /*1f8e0*/  IADD3 R6, R6, -0x1, RZ ;  /* 0xffffffff06067810 */ /* 0x004fe20007ffe0ff */
[----:B------:R-:W-:Y:S05]  /*1f8f0*/  BRA.DIV ~URZ, `(.L_x_4194) ;  /* 0x00002b527f007947 */ /* 0x000fea000b800000 */
[----:B------:R2:W3:Y:S02]  /*1f900*/  SHFL.IDX PT, R12, R4, R6, 0x1f ;  /* 0x00001f06040c7589 */ /* 0x0004e400000e0000 */
.L_x_4193:
[----:B------:R-:W-:Y:S05]  /*1f910*/  BSYNC B0 ;  /* 0x0000000000007941 */ /* 0x000fea0003800000 */
.L_x_4192:
        /* <DEDUP_REMOVED lines=67> */
.L_x_4196:
        /* <DEDUP_REMOVED lines=67> */
.L_x_4197:
[----:B------:R-:W-:Y:S05]  /*20180*/  BSYNC B0 ;  /* 0x0000000000007941 */ /* 0x000fea0003800000 */
.L_x_4195:
[----:B------:R-:W-:-:S04]  /*20190*/  LOP3.LUT R2, RZ, R2, RZ, 0x33, !PT ;  /* 0x00000002ff027212 */ /* 0x000fc800078e33ff */
[----:B------:R-:W-:Y:S01]  /*201a0*/  IADD3 R233, R2, R7, RZ ;  /* 0x0000000702e97210 */ /* 0x000fe20007ffe0ff */
[----:B------:R-:W-:Y:S05]  /*201b0*/  BRA `(.L_x_4198) ;  /* 0x0000004000007947 */ /* 0x000fea0003800000 */
.L_x_4186:
[----:B------:R-:W-:Y:S01]  /*201c0*/  IMAD.MOV.U32 R232, RZ, RZ, R9 ;  /* 0x000000ffffe87224 */ /* 0x000fe200078e0009 */
[----:B------:R-:W-:Y:S01]  /*201d0*/  MOV R234, RZ ;  /* 0x000000ff00ea7202 */ /* 0x000fe20000000f00 */
[----:B------:R-:W-:Y:S01]  /*201e0*/  IMAD.MOV.U32 R233, RZ, RZ, RZ ;  /* 0x000000ffffe97224 */ /* 0x000fe200078e00ff */
[----:B------:R-:W-:Y:S02]  /*201f0*/  MOV R235, c[0x0][0x53c] ;  /* 0x00014f0000eb7a02 */ /* 0x000fe40000000f00 */
.L_x_4198:
[----:B------:R-:W-:Y:S05]  /*20200*/  BSYNC B1 ;  /* 0x0000000000017941 */ /* 0x000fea0003800000 */
.L_x_4184:
[----:B------:R-:W-:Y:S01]  /*20210*/  WARPSYNC 0xffffffff ;  /* 0xffffffff00007948 */ /* 0x000fe20003800000 */
[----:B------:R-:W-:Y:S01]  /*20220*/  BAR.SYNC.DEFER_BLOCKING 0x4, 0x100 ;  /* 0x0104000000007b1d */ /* 0x000fe20000010000 */
[----:B------:R-:W-:-:S13]  /*20230*/  ISETP.NE.AND P0, PT, R13, RZ, PT ;  /* 0x000000ff0d00720c */ /* 0x000fda0003f05270 */
[----:B------:R2:W-:Y:S04]  /*20240*/  @!P0 STS.128 [0x20080], R232 ;  /* 0x020080e8ff008388 */ /* 0x0005e80000000c00 */
[----:B------:R-:W-:Y:S06]  /*20250*/  BAR.ARV 0x5, 0x100 ;  /* 0x0144000000007b1d */ /* 0x000fec0000002000 */
.L_x_4179:
[----:B-1----:R-:W-:-:S13]  /*20260*/  ISETP.GE.AND P0, PT, R235, c[0x0][0x53c], PT ;  /* 0x00014f00eb007a0c */ /* 0x002fda0003f06270 */
[----:B--23--:R-:W-:Y:S01]  /*20270*/  @P0 CALL.REL.NOINC `(.L_x_4199) ;  /* 0x0000001000000944 */ /* 0x00cfe20003c00000 */
[----:B------:R-:W-:Y:S05]  /*20280*/  BRA `(.L_x_4200) ;  /* 0xfffe1dc000007947 */ /* 0x000fea000383ffff */
.L_x_4199:
[----:B------:R-:W-:Y:S05]  /*20290*/  EXIT ;  /* 0x000000000000794d */ /* 0x000fea0003800000 */
.L_x_3929:
[----:B------:R-:W-:Y:S01]  /*202a0*/  IMAD.MOV.U32 R0, RZ, RZ, R5 ;  /* 0x000000ffff007224 */ /* 0x000fe200078e0005 */
[----:B------:R-:W-:Y:S02]  /*202b0*/  MOV R3, 0x1 ;  /* 0x0000000100037802 */ /* 0x000fe40000000f00 */
[----:B------:R-:W-:Y:S02]  /*202c0*/  MOV R2, 0x202e0 ;  /* 0x000202e000027802 */ /* 0x000fe40000000f00 */
[----:B--2---:R-:W-:Y:S05]  /*202d0*/  CALL.REL.NOINC `($__internal_68_$__cuda_sm70_shflsync_up_p) ;  /* 0x000022c000007944 */ /* 0x004fea0003c00000 */
[----:B------:R-:W-:Y:S01]  /*202e0*/  MOV R0, R4 ;  /* 0x0000000400007202 */ /* 0x000fe20000000f00 */
[----:B------:R-:W-:Y:S05]  /*202f0*/  BRA `(.L_x_4201) ;  /* 0xfffe014000007947 */ /* 0x000fea000383ffff */
.L_x_3930:
[----:B------:R-:W-:Y:S01]  /*20300*/  IMAD.MOV.U32 R0, RZ, RZ, R5 ;  /* 0x000000ffff007224 */ /* 0x000fe200078e0005 */
[----:B------:R-:W-:Y:S02]  /*20310*/  MOV R3, 0x2 ;  /* 0x0000000200037802 */ /* 0x000fe40000000f00 */
[----:B------:R-:W-:Y:S02]  /*20320*/  MOV R2, 0x20340 ;  /* 0x0002034000027802 */ /* 0x000fe40000000f00 */
[----:B--2---:R-:W-:Y:S05]  /*20330*/  CALL.REL.NOINC `($__internal_68_$__cuda_sm70_shflsync_up_p) ;  /* 0x0000226000007944 */ /* 0x004fea0003c00000 */
[----:B------:R-:W-:Y:S01]  /*20340*/  SEL R4, R4, RZ, P4 ;  /* 0x000000ff04047207 */ /* 0x000fe20002000000 */
[----:B------:R-:W-:Y:S01]  /*20350*/  IMAD.MOV.U32 R3, RZ, RZ, 0x4 ;  /* 0x00000004ff037424 */ /* 0x000fe200078e00ff */
[----:B------:R-:W-:-:S03]  /*20360*/  MOV R2, 0x20390 ;  /* 0x0002039000027802 */ /* 0x000fc60000000f00 */
[----:B------:R-:W-:Y:S02]  /*20370*/  IMAD.IADD R0, R5, 0x1, R4 ;  /* 0x0000000105007824 */ /* 0x000fe400078e0204 */
[----:B------:R-:W-:Y:S05]  /*20380*/  CALL.REL.NOINC `($__internal_68_$__cuda_sm70_shflsync_up_p) ;  /* 0x0000221000007944 */ /* 0x000fea0003c00000 */
        /* <DEDUP_REMOVED lines=12> */
[----:B------:R-:W-:Y:S02]  /*20450*/  MOV R203, 0x1f ;  /* 0x0000001f00cb7802 */ /* 0x000fe40000000f00 */
[----:B------:R-:W-:Y:S01]  /*20460*/  MOV R3, 0x204a0 ;  /* 0x000204a000037802 */ /* 0x000fe20000000f00 */
[----:B------:R-:W-:-:S04]  /*20470*/  IMAD.IADD R4, R0, 0x1, R4 ;  /* 0x0000000100047824 */ /* 0x000fc800078e0204 */
[----:B------:R-:W-:Y:S02]  /*20480*/  IMAD.MOV.U32 R0, RZ, RZ, R4 ;  /* 0x000000ffff007224 */ /* 0x000fe400078e0004 */
[----:B------:R-:W-:Y:S05]  /*20490*/  CALL.REL.NOINC `($__internal_67_$__cuda_sm70_shflsync_idx_p) ;  /* 0x0000208000007944 */ /* 0x000fea0003c00000 */
[----:B-1---5:R-:W-:Y:S05]  /*204a0*/  BRA `(.L_x_4202) ;  /* 0xfffe009000007947 */ /* 0x022fea000383ffff */
.L_x_3932:
[----:B------:R-:W-:Y:S02]  /*204b0*/  SEL R0, RZ, 0x1, P0 ;  /* 0x00000001ff007807 */ /* 0x000fe40000000000 */
[----:B------:R-:W-:Y:S02]  /*204c0*/  MOV R2, 0x204e0 ;  /* 0x000204e000027802 */ /* 0x000fe40000000f00 */
[----:B--2---:R-:W-:Y:S05]  /*204d0*/  CALL.REL.NOINC `($__internal_69_$__cuda_sm70_votesync_ballot) ;  /* 0x0000212000007944 */ /* 0x004fea0003c00000 */
[----:B------:R-:W-:Y:S01]  /*204e0*/  MOV R10, R0 ;  /* 0x00000000000a7202 */ /* 0x000fe20000000f00 */
[----:B------:R-:W-:Y:S05]  /*204f0*/  BRA `(.L_x_4203) ;  /* 0xfffe00d000007947 */ /* 0x000fea000383ffff */
.L_x_3933:
[----:B------:R-:W-:Y:S01]  /*20500*/  IMAD.MOV.U32 R0, RZ, RZ, R9 ;  /* 0x000000ffff007224 */ /* 0x000fe200078e0009 */
[----:B------:R-:W-:Y:S01]  /*20510*/  MOV R2, R5 ;  /* 0x0000000500027202 */ /* 0x000fe20000000f00 */
[----:B------:R-:W-:Y:S01]  /*20520*/  IMAD.MOV.U32 R203, RZ, RZ, 0x1f ;  /* 0x0000001fffcb7424 */ /* 0x000fe200078e00ff */
[----:B------:R-:W-:Y:S02]  /*20530*/  MOV R3, 0x20550 ;  /* 0x0002055000037802 */ /* 0x000fe40000000f00 */
[----:B------:R-:W-:Y:S05]  /*20540*/  CALL.REL.NOINC `($__internal_67_$__cuda_sm70_shflsync_idx_p) ;  /* 0x00001fd000007944 */ /* 0x000fea0003c00000 */
[----:B------:R-:W-:Y:S01]  /*20550*/  IMAD.MOV.U32 R12, RZ, RZ, R0 ;  /* 0x000000ffff0c7224 */ /* 0x000fe200078e0000 */
[----:B------:R-:W-:Y:S01]  /*20560*/  MOV R0, R8 ;  /* 0x0000000800007202 */ /* 0x000fe20000000f00 */
[----:B------:R-:W-:Y:S01]  /*20570*/  IMAD.MOV.U32 R6, RZ, RZ, RZ ;  /* 0x000000ffff067224 */ /* 0x000fe200078e00ff */
[----:B------:R-:W-:Y:S01]  /*20580*/  MOV R2, R5 ;  /* 0x0000000500027202 */ /* 0x000fe20000000f00 */
[----:B------:R-:W-:Y:S01]  /*20590*/  IMAD.MOV.U32 R203, RZ, RZ, 0x1f ;  /* 0x0000001fffcb7424 */ /* 0x000fe200078e00ff */
[----:B------:R-:W-:-:S02]  /*205a0*/  MOV R3, 0x205c0 ;  /* 0x000205c000037802 */ /* 0x000fc40000000f00 */
[----:B-1---5:R-:W-:Y:S05]  /*205b0*/  CALL.REL.NOINC `($__internal_67_$__cuda_sm70_shflsync_idx_p) ;  /* 0x00001f6000007944 */ /* 0x022fea0003c00000 */
[----:B------:R-:W-:Y:S01]  /*205c0*/  MOV R9, R0 ;  /* 0x0000000000097202 */ /* 0x000fe20000000f00 */
[----:B-1---5:R-:W-:Y:S05]  /*205d0*/  BRA `(.L_x_4204) ;  /* 0xfffe005000007947 */ /* 0x022fea000383ffff */
.L_x_3936:
[----:B------:R-:W-:Y:S01]  /*205e0*/  IMAD.MOV.U32 R0, RZ, RZ, R4 ;  /* 0x000000ffff007224 */ /* 0x000fe200078e0004 */
[----:B------:R-:W-:-:S02]  /*205f0*/  MOV R203, 0x1f ;  /* 0x0000001f00cb7802 */ /* 0x000fc40000000f00 */
[----:B------:R-:W-:Y:S02]  /*20600*/  MOV R3, 0x20620 ;  /* 0x0002062000037802 */ /* 0x000fe40000000f00 */
[----:B-123--:R-:W-:Y:S05]  /*20610*/  CALL.REL.NOINC `($__internal_67_$__cuda_sm70_shflsync_idx_p) ;  /* 0x00001f0000007944 */ /* 0x00efea0003c00000 */
[----:B------:R-:W-:Y:S01]  /*20620*/  MOV R6, R0 ;  /* 0x0000000000067202 */ /* 0x000fe20000000f00 */
[----:B-1---5:R-:W-:Y:S05]  /*20630*/  BRA `(.L_x_3935) ;  /* 0xfffe005000007947 */ /* 0x022fea000383ffff */
.L_x_3985:
[----:B------:R-:W-:Y:S01]  /*20640*/  IMAD.MOV.U32 R0, RZ, RZ, R5 ;  /* 0x000000ffff007224 */ /* 0x000fe200078e0005 */
[----:B------:R-:W-:Y:S01]  /*20650*/  MOV R2, RZ ;  /* 0x000000ff00027202 */ /* 0x000fe20000000f00 */
[----:B------:R-:W-:Y:S01]  /*20660*/  IMAD.MOV.U32 R203, RZ, RZ, 0x181f ;  /* 0x0000181fffcb7424 */ /* 0x000fe200078e00ff */
[----:B------:R-:W-:Y:S02]  /*20670*/  MOV R3, 0x20690 ;  /* 0x0002069000037802 */ /* 0x000fe40000000f00 */
[----:B-----5:R-:W-:Y:S05]  /*20680*/  CALL.REL.NOINC `($__internal_67_$__cuda_sm70_shflsync_idx_p) ;  /* 0x00001e9000007944 */ /* 0x020fea0003c00000 */
[----:B-----5:R-:W-:Y:S01]  /*20690*/  MOV R4, R0 ;  /* 0x0000000000047202 */ /* 0x020fe20000000f00 */
[----:B-1----:R-:W-:Y:S05]  /*206a0*/  BRA `(.L_x_4205) ;  /* 0xfffe6c0000007947 */ /* 0x002fea000383ffff */
.L_x_3986:
[----:B------:R-:W-:Y:S01]  /*206b0*/  IMAD.MOV.U32 R0, RZ, RZ, R12 ;  /* 0x000000ffff007224 */ /* 0x000fe200078e000c */
[----:B------:R-:W-:Y:S01]  /*206c0*/  MOV R2, RZ ;  /* 0x000000ff00027202 */ /* 0x000fe20000000f00 */
[----:B------:R-:W-:Y:S01]  /*206d0*/  IMAD.MOV.U32 R203, RZ, RZ, 0x181f ;  /* 0x0000181fffcb7424 */ /* 0x000fe200078e00ff */
[----:B------:R-:W-:Y:S02]  /*206e0*/  MOV R3, 0x20700 ;  /* 0x0002070000037802 */ /* 0x000fe40000000f00 */
[----:B-12--5:R-:W-:Y:S05]  /*206f0*/  CALL.REL.NOINC `($__internal_67_$__cuda_sm70_shflsync_idx_p) ;  /* 0x00001e2000007944 */ /* 0x026fea0003c00000 */
[----:B-1---5:R-:W-:Y:S05]  /*20700*/  BRA `(.L_x_4206) ;  /* 0xfffe6bc000007947 */ /* 0x022fea000383ffff */
.L_x_3989:
[----:B----4-:R-:W-:Y:S01]  /*20710*/  IMAD.MOV.U32 R0, RZ, RZ, R5 ;  /* 0x000000ffff007224 */ /* 0x010fe200078e0005 */
[----:B--2---:R-:W-:Y:S01]  /*20720*/  MOV R2, 0x1 ;  /* 0x0000000100027802 */ /* 0x004fe20000000f00 */
[----:B------:R-:W-:Y:S01]  /*20730*/  IMAD.MOV.U32 R203, RZ, RZ, 0x181f ;  /* 0x0000181fffcb7424 */ /* 0x000fe200078e00ff */
[----:B------:R-:W-:-:S02]  /*20740*/  MOV R3, 0x20760 ;  /* 0x0002076000037802 */ /* 0x000fc40000000f00 */
[----:B-1-3-5:R-:W-:Y:S05]  /*20750*/  CALL.REL.NOINC `($__internal_67_$__cuda_sm70_shflsync_idx_p) ;  /* 0x00001dc000007944 */ /* 0x02afea0003c00000 */
[----:B-----5:R-:W-:Y:S01]  /*20760*/  IMAD.MOV.U32 R4, RZ, RZ, R0 ;  /* 0x000000ffff047224 */ /* 0x020fe200078e0000 */
[----:B------:R-:W-:Y:S01]  /*20770*/  MOV R2, 0x1 ;  /* 0x0000000100027802 */ /* 0x000fe20000000f00 */
[----:B------:R-:W-:Y:S01]  /*20780*/  IMAD.MOV.U32 R0, RZ, RZ, R12 ;  /* 0x000000ffff007224 */ /* 0x000fe200078e000c */
[----:B------:R-:W-:-:S02]  /*20790*/  MOV R203, 0x181f ;  /* 0x0000181f00cb7802 */ /* 0x000fc40000000f00 */
[----:B------:R-:W-:Y:S02]  /*207a0*/  MOV R3, 0x207c0 ;  /* 0x000207c000037802 */ /* 0x000fe40000000f00 */
[----:B-1----:R-:W-:Y:S05]  /*207b0*/  CALL.REL.NOINC `($__internal_67_$__cuda_sm70_shflsync_idx_p) ;  /* 0x00001d6000007944 */ /* 0x002fea0003c00000 */
[----:B-1---5:R-:W-:Y:S05]  /*207c0*/  BRA `(.L_x_4207) ;  /* 0xfffe6c9000007947 */ /* 0x022fea000383ffff */
.L_x_3992:
[----:B----4-:R-:W-:Y:S01]  /*207d0*/  IMAD.MOV.U32 R0, RZ, RZ, R5 ;  /* 0x000000ffff007224 */ /* 0x010fe200078e0005 */
[----:B-1----:R-:W-:Y:S01]  /*207e0*/  MOV R2, 0x2 ;  /* 0x0000000200027802 */ /* 0x002fe20000000f00 */
[----:B------:R-:W-:Y:S01]  /*207f0*/  IMAD.MOV.U32 R203, RZ, RZ, 0x181f ;  /* 0x0000181fffcb7424 */ /* 0x000fe200078e00ff */
[----:B------:R-:W-:Y:S02]  /*20800*/  MOV R3, 0x20820 ;  /* 0x0002082000037802 */ /* 0x000fe40000000f00 */
[----:B--23-5:R-:W-:Y:S05]  /*20810*/  CALL.REL.NOINC `($__internal_67_$__cuda_sm70_shflsync_idx_p) ;  /* 0x00001d0000007944 */ /* 0x02cfea0003c00000 */
[----:B-----5:R-:W-:Y:S01]  /*20820*/  MOV R4, R0 ;  /* 0x0000000000047202 */ /* 0x020fe20000000f00 */
[----:B-1----:R-:W-:Y:S05]  /*20830*/  BRA `(.L_x_4208) ;  /* 0xfffe6da000007947 */ /* 0x002fea000383ffff */
.L_x_3993:
[----:B----4-:R-:W-:Y:S01]  /*20840*/  IMAD.MOV.U32 R0, RZ, RZ, R12 ;  /* 0x000000ffff007224 */ /* 0x010fe200078e000c */
[----:B------:R-:W-:Y:S01]  /*20850*/  MOV R2, 0x2 ;  /* 0x0000000200027802 */ /* 0x000fe20000000f00 */
[----:B------:R-:W-:Y:S01]  /*20860*/  IMAD.MOV.U32 R203, RZ, RZ, 0x181f ;  /* 0x0000181fffcb7424 */ /* 0x000fe200078e00ff */
[----:B------:R-:W-:Y:S02]  /*20870*/  MOV R3, 0x20890 ;  /* 0x0002089000037802 */ /* 0x000fe40000000f00 */
[----:B-123-5:R-:W-:Y:S05]  /*20880*/  CALL.REL.NOINC `($__internal_67_$__cuda_sm70_shflsync_idx_p) ;  /* 0x00001c9000007944 */ /* 0x02efea0003c00000 */
[----:B-1---5:R-:W-:Y:S05]  /*20890*/  BRA `(.L_x_4209) ;  /* 0xfffe6d6000007947 */ /* 0x022fea000383ffff */
.L_x_3996:
[----:B-1----:R-:W-:Y:S01]  /*208a0*/  IMAD.MOV.U32 R0, RZ, RZ, R5 ;  /* 0x000000ffff007224 */ /* 0x002fe200078e0005 */
[----:B------:R-:W-:Y:S01]  /*208b0*/  MOV R2, 0x3 ;  /* 0x0000000300027802 */ /* 0x000fe20000000f00 */
[----:B------:R-:W-:Y:S01]  /*208c0*/  IMAD.MOV.U32 R203, RZ, RZ, 0x181f ;  /* 0x0000181fffcb7424 */ /* 0x000fe200078e00ff */
[----:B------:R-:W-:-:S02]  /*208d0*/  MOV R3, 0x208f0 ;  /* 0x000208f000037802 */ /* 0x000fc40000000f00 */
[----:B--2345:R-:W-:Y:S05]  /*208e0*/  CALL.REL.NOINC `($__internal_67_$__cuda_sm70_shflsync_idx_p) ;  /* 0x00001c3000007944 */ /* 0x03cfea0003c00000 */
[----:B-----5:R-:W-:Y:S01]  /*208f0*/  IMAD.MOV.U32 R4, RZ, RZ, R0 ;  /* 0x000000ffff047224 */ /* 0x020fe200078e0000 */
[----:B------:R-:W-:Y:S01]  /*20900*/  MOV R2, 0x3 ;  /* 0x0000000300027802 */ /* 0x000fe20000000f00 */
[----:B------:R-:W-:Y:S01]  /*20910*/  IMAD.MOV.U32 R0, RZ, RZ, R12 ;  /* 0x000000ffff007224 */ /* 0x000fe200078e000c */
[----:B------:R-:W-:-:S02]  /*20920*/  MOV R203, 0x181f ;  /* 0x0000181f00cb7802 */ /* 0x000fc40000000f00 */
[----:B------:R-:W-:Y:S02]  /*20930*/  MOV R3, 0x20950 ;  /* 0x0002095000037802 */ /* 0x000fe40000000f00 */
[----:B-1----:R-:W-:Y:S05]  /*20940*/  CALL.REL.NOINC `($__internal_67_$__cuda_sm70_shflsync_idx_p) ;  /* 0x00001bd000007944 */ /* 0x002fea0003c00000 */
[----:B-1---5:R-:W-:Y:S05]  /*20950*/  BRA `(.L_x_4210) ;  /* 0xfffe6e3000007947 */ /* 0x022fea000383ffff */
.L_x_4063:
[----:B------:R-:W-:Y:S01]  /*20960*/  IMAD.MOV.U32 R2, RZ, RZ, RZ ;  /* 0x000000ffff027224 */ /* 0x000fe200078e00ff */
[----:B------:R-:W-:Y:S02]  /*20970*/  MOV R203, 0x181f ;  /* 0x0000181f00cb7802 */ /* 0x000fe40000000f00 */
[----:B------:R-:W-:Y:S02]  /*20980*/  MOV R3, 0x209a0 ;  /* 0x000209a000037802 */ /* 0x000fe40000000f00 */
[----:B------:R-:W-:Y:S05]  /*20990*/  CALL.REL.NOINC `($__internal_67_$__cuda_sm70_shflsync_idx_p) ;  /* 0x00001b8000007944 */ /* 0x000fea0003c00000 */
[----:B-----5:R-:W-:Y:S01]  /*209a0*/  MOV R4, R0 ;  /* 0x0000000000047202 */ /* 0x020fe20000000f00 */
[----:B-1----:R-:W-:Y:S05]  /*209b0*/  BRA `(.L_x_4211) ;  /* 0xffff0e0000007947 */ /* 0x002fea000383ffff */
.L_x_4064:
[----:B-1----:R-:W-:Y:S01]  /*209c0*/  IMAD.MOV.U32 R0, RZ, RZ, R5 ;  /* 0x000000ffff007224 */ /* 0x002fe200078e0005 */
[----:B------:R-:W-:Y:S01]  /*209d0*/  MOV R2, RZ ;  /* 0x000000ff00027202 */ /* 0x000fe20000000f00 */
[----:B------:R-:W-:Y:S01]  /*209e0*/  IMAD.MOV.U32 R203, RZ, RZ, 0x181f ;  /* 0x0000181fffcb7424 */ /* 0x000fe200078e00ff */
[----:B------:R-:W-:Y:S02]  /*209f0*/  MOV R3, 0x20a10 ;  /* 0x00020a1000037802 */ /* 0x000fe40000000f00 */
[----:B--2---:R-:W-:Y:S05]  /*20a00*/  CALL.REL.NOINC `($__internal_67_$__cuda_sm70_shflsync_idx_p) ;  /* 0x00001b1000007944 */ /* 0x004fea0003c00000 */
[----:B-1---5:R-:W-:Y:S05]  /*20a10*/  BRA `(.L_x_4212) ;  /* 0xffff0dc000007947 */ /* 0x022fea000383ffff */
.L_x_4065:
[----:B------:R-:W-:Y:S01]  /*20a20*/  IMAD.MOV.U32 R0, RZ, RZ, R4 ;  /* 0x000000ffff007224 */ /* 0x000fe200078e0004 */
[----:B------:R-:W-:Y:S01]  /*20a30*/  MOV R2, RZ ;  /* 0x000000ff00027202 */ /* 0x000fe20000000f00 */
[----:B------:R-:W-:Y:S01]  /*20a40*/  IMAD.MOV.U32 R203, RZ, RZ, 0x1c1f ;  /* 0x00001c1fffcb7424 */ /* 0x000fe200078e00ff */
[----:B------:R-:W-:-:S02]  /*20a50*/  MOV R3, 0x20a70 ;  /* 0x00020a7000037802 */ /* 0x000fc40000000f00 */
[----:B------:R-:W-:Y:S05]  /*20a60*/  CALL.REL.NOINC `($__internal_67_$__cuda_sm70_shflsync_idx_p) ;  /* 0x00001ab000007944 */ /* 0x000fea0003c00000 */
[----:B------:R-:W-:Y:S01]  /*20a70*/  MOV R3, R0 ;  /* 0x0000000000037202 */ /* 0x000fe20000000f00 */
[----:B-1---5:R-:W-:Y:S05]  /*20a80*/  BRA `(.L_x_4213) ;  /* 0xffff0f9000007947 */ /* 0x022fea000383ffff */
.L_x_4070:
[----:B------:R-:W-:Y:S01]  /*20a90*/  IMAD.MOV.U32 R0, RZ, RZ, R4 ;  /* 0x000000ffff007224 */ /* 0x000fe200078e0004 */
[----:B------:R-:W-:Y:S01]  /*20aa0*/  MOV R2, 0x1 ;  /* 0x0000000100027802 */ /* 0x000fe20000000f00 */
[----:B------:R-:W-:Y:S01]  /*20ab0*/  IMAD.MOV.U32 R203, RZ, RZ, 0x1c1f ;  /* 0x00001c1fffcb7424 */ /* 0x000fe200078e00ff */
[----:B------:R-:W-:-:S02]  /*20ac0*/  MOV R3, 0x20ae0 ;  /* 0x00020ae000037802 */ /* 0x000fc40000000f00 */
[----:B-1----:R-:W-:Y:S05]  /*20ad0*/  CALL.REL.NOINC `($__internal_67_$__cuda_sm70_shflsync_idx_p) ;  /* 0x00001a4000007944 */ /* 0x002fea0003c00000 */
[----:B------:R-:W-:Y:S01]  /*20ae0*/  MOV R3, R0 ;  /* 0x0000000000037202 */ /* 0x000fe20000000f00 */
[----:B-1---5:R-:W-:Y:S05]  /*20af0*/  BRA `(.L_x_4214) ;  /* 0xffff128000007947 */ /* 0x022fea000383ffff */
.L_x_4075:
[----:B------:R-:W-:Y:S01]  /*20b00*/  IMAD.MOV.U32 R132, RZ, RZ, R4 ;  /* 0x000000ffff847224 */ /* 0x000fe200078e0004 */
[----:B------:R-:W-:-:S02]  /*20b10*/  MOV R0, 0x2 ;  /* 0x0000000200007802 */ /* 0x000fc40000000f00 */
[----:B------:R-:W-:Y:S02]  /*20b20*/  MOV R2, 0x20b40 ;  /* 0x00020b4000027802 */ /* 0x000fe40000000f00 */
[----:B------:R-:W-:Y:S05]  /*20b30*/  CALL.REL.NOINC `($__internal_66_$__cuda_sm70_shflsync_bfly_p) ;  /* 0x0000198000007944 */ /* 0x000fea0003c00000 */
[----:B------:R-:W-:Y:S05]  /*20b40*/  BRA `(.L_x_4215) ;  /* 0xffff166000007947 */ /* 0x000fea000383ffff */
.L_x_4076:
[----:B------:R-:W-:Y:S01]  /*20b50*/  IMAD.MOV.U32 R132, RZ, RZ, R4 ;  /* 0x000000ffff847224 */ /* 0x000fe200078e0004 */
[----:B------:R-:W-:Y:S02]  /*20b60*/  MOV R0, 0x1 ;  /* 0x0000000100007802 */ /* 0x000fe40000000f00 */
[----:B------:R-:W-:Y:S02]  /*20b70*/  MOV R2, 0x20b90 ;  /* 0x00020b9000027802 */ /* 0x000fe40000000f00 */
[----:B------:R-:W-:Y:S05]  /*20b80*/  CALL.REL.NOINC `($__internal_66_$__cuda_sm70_shflsync_bfly_p) ;  /* 0x0000193000007944 */ /* 0x000fea0003c00000 */
[----:B------:R-:W-:Y:S01]  /*20b90*/  FMNMX.FTZ R133, R4, R0, !PT ;  /* 0x0000000004857209 */ /* 0x000fe20007810000 */
[----:B------:R-:W-:Y:S01]  /*20ba0*/  IMAD.MOV.U32 R132, RZ, RZ, R5 ;  /* 0x000000ffff847224 */ /* 0x000fe200078e0005 */
[----:B------:R-:W-:Y:S01]  /*20bb0*/  MOV R2, 0x20be0 ;  /* 0x00020be000027802 */ /* 0x000fe20000000f00 */
[----:B------:R-:W-:Y:S02]  /*20bc0*/  IMAD.MOV.U32 R0, RZ, RZ, 0x2 ;  /* 0x00000002ff007424 */ /* 0x000fe400078e00ff */
[----:B------:R-:W-:Y:S05]  /*20bd0*/  CALL.REL.NOINC `($__internal_66_$__cuda_sm70_shflsync_bfly_p) ;  /* 0x000018e000007944 */ /* 0x000fea0003c00000 */
[----:B------:R-:W-:Y:S01]  /*20be0*/  FMNMX.FTZ R5, R5, R0, !PT ;  /* 0x0000000005057209 */ /* 0x000fe20007810000 */
[----:B------:R-:W-:Y:S01]  /*20bf0*/  IMAD.MOV.U32 R0, RZ, RZ, 0x1 ;  /* 0x00000001ff007424 */ /* 0x000fe200078e00ff */
[----:B------:R-:W-:-:S03]  /*20c00*/  MOV R2, 0x20c30 ;  /* 0x00020c3000027802 */ /* 0x000fc60000000f00 */
[----:B------:R-:W-:Y:S02]  /*20c10*/  IMAD.MOV.U32 R132, RZ, RZ, R5 ;  /* 0x000000ffff847224 */ /* 0x000fe400078e0005 */
[----:B------:R-:W-:Y:S05]  /*20c20*/  CALL.REL.NOINC `($__internal_66_$__cuda_sm70_shflsync_bfly_p) ;  /* 0x0000189000007944 */ /* 0x000fea0003c00000 */
[----:B------:R-:W-:Y:S01]  /*20c30*/  MOV R3, R0 ;  /* 0x0000000000037202 */ /* 0x000fe20000000f00 */
[----:B------:R-:W-:Y:S05]  /*20c40*/  BRA `(.L_x_4216) ;  /* 0xffff15d000007947 */ /* 0x000fea000383ffff */
.L_x_4084:
[----:B------:R-:W-:Y:S01]  /*20c50*/  MOV R203, 0x181f ;  /* 0x0000181f00cb7802 */ /* 0x000fe20000000f00 */
[----:B------:R-:W-:Y:S01]  /*20c60*/  IMAD.MOV.U32 R2, RZ, RZ, RZ ;  /* 0x000000ffff027224 */ /* 0x000fe200078e00ff */
[----:B------:R-:W-:Y:S02]  /*20c70*/  MOV R3, 0x20c90 ;  /* 0x00020c9000037802 */ /* 0x000fe40000000f00 */
[----:B-1234-:R-:W-:Y:S05]  /*20c80*/  CALL.REL.NOINC `($__internal_67_$__cuda_sm70_shflsync_idx_p) ;  /* 0x0000189000007944 */ /* 0x01efea0003c00000 */
[----:B-----5:R-:W-:Y:S01]  /*20c90*/  MOV R4, R0 ;  /* 0x0000000000047202 */ /* 0x020fe20000000f00 */
[----:B-1----:R-:W-:-:S05]  /*20ca0*/  BRA `(.L_x_4217) ;  /* 0xffff23c000007947 */ /* 0x002fca000383ffff */
.L_x_4085:
[----:B------:R-:W-:Y:S01]  /*20cb0*/  MOV R2, RZ ;  /* 0x000000ff00027202 */ /* 0x000fe20000000f00 */
[----:B----4-:R-:W-:Y:S01]  /*20cc0*/  IMAD.MOV.U32 R0, RZ, RZ, R5 ;  /* 0x000000ffff007224 */ /* 0x010fe200078e0005 */
[----:B------:R-:W-:Y:S01]  /*20cd0*/  MOV R3, 0x20d00 ;  /* 0x00020d0000037802 */ /* 0x000fe20000000f00 */
[----:B------:R-:W-:Y:S02]  /*20ce0*/  IMAD.MOV.U32 R203, RZ, RZ, 0x181f ;  /* 0x0000181fffcb7424 */ /* 0x000fe400078e00ff */
[----:B-123--:R-:W-:Y:S05]  /*20cf0*/  CALL.REL.NOINC `($__internal_67_$__cuda_sm70_shflsync_idx_p) ;  /* 0x0000182000007944 */ /* 0x00efea0003c00000 */
[----:B-1---5:R-:W-:-:S05]  /*20d00*/  BRA `(.L_x_4218) ;  /* 0xffff238000007947 */ /* 0x022fca000383ffff */
.L_x_4088:
[----:B------:R-:W-:Y:S01]  /*20d10*/  MOV R203, 0x181f ;  /* 0x0000181f00cb7802 */ /* 0x000fe20000000f00 */
[----:B------:R-:W-:Y:S01]  /*20d20*/  IMAD.MOV.U32 R2, RZ, RZ, RZ ;  /* 0x000000ffff027224 */ /* 0x000fe200078e00ff */
[----:B------:R-:W-:Y:S02]  /*20d30*/  MOV R3, 0x20d50 ;  /* 0x00020d5000037802 */ /* 0x000fe40000000f00 */
[----:B------:R-:W-:Y:S05]  /*20d40*/  CALL.REL.NOINC `($__internal_67_$__cuda_sm70_shflsync_idx_p) ;  /* 0x000017d000007944 */ /* 0x000fea0003c00000 */
[----:B------:R-:W-:Y:S01]  /*20d50*/  MOV R132, R0 ;  /* 0x0000000000847202 */ /* 0x000fe20000000f00 */
[----:B-1---5:R-:W-:-:S05]  /*20d60*/  BRA `(.L_x_4219) ;  /* 0xffff2d4000007947 */ /* 0x022fca000383ffff */
.L_x_4089:
[----:B------:R-:W-:Y:S01]  /*20d70*/  MOV R2, RZ ;  /* 0x000000ff00027202 */ /* 0x000fe20000000f00 */
[----:B-1----:R-:W-:Y:S01]  /*20d80*/  IMAD.MOV.U32 R0, RZ, RZ, R133 ;  /* 0x000000ffff007224 */ /* 0x002fe200078e0085 */
[----:B------:R-:W-:Y:S01]  /*20d90*/  MOV R3, 0x20dc0 ;  /* 0x00020dc000037802 */ /* 0x000fe20000000f00 */
[----:B------:R-:W-:Y:S02]  /*20da0*/  IMAD.MOV.U32 R203, RZ, RZ, 0x181f ;  /* 0x0000181fffcb7424 */ /* 0x000fe400078e00ff */
[----:B--2---:R-:W-:Y:S05]  /*20db0*/  CALL.REL.NOINC `($__internal_67_$__cuda_sm70_shflsync_idx_p) ;  /* 0x0000176000007944 */ /* 0x004fea0003c00000 */
[----:B-1---5:R-:W-:-:S05]  /*20dc0*/  BRA `(.L_x_4220) ;  /* 0xffff2d0000007947 */ /* 0x022fca000383ffff */
.L_x_4090:
[----:B------:R-:W-:Y:S01]  /*20dd0*/  MOV R2, RZ ;  /* 0x000000ff00027202 */ /* 0x000fe20000000f00 */
[----:B------:R-:W-:Y:S01]  /*20de0*/  IMAD.MOV.U32 R0, RZ, RZ, R132 ;  /* 0x000000ffff007224 */ /* 0x000fe200078e0084 */
[----:B------:R-:W-:Y:S01]  /*20df0*/  MOV R3, 0x20e20 ;  /* 0x00020e2000037802 */ /* 0x000fe20000000f00 */
[----:B------:R-:W-:Y:S02]  /*20e00*/  IMAD.MOV.U32 R203, RZ, RZ, 0x1c1f ;  /* 0x00001c1fffcb7424 */ /* 0x000fe400078e00ff */
[----:B------:R-:W-:Y:S05]  /*20e10*/  CALL.REL.NOINC `($__internal_67_$__cuda_sm70_shflsync_idx_p) ;  /* 0x0000170000007944 */ /* 0x000fea0003c00000 */
[----:B------:R-:W-:Y:S01]  /*20e20*/  MOV R3, R0 ;  /* 0x0000000000037202 */ /* 0x000fe20000000f00 */
[----:B-1---5:R-:W-:-:S05]  /*20e30*/  BRA `(.L_x_4221) ;  /* 0xffff2eb000007947 */ /* 0x022fca000383ffff */
.L_x_4095:
[----:B------:R-:W-:Y:S01]  /*20e40*/  MOV R2, 0x1 ;  /* 0x0000000100027802 */ /* 0x000fe20000000f00 */
[----:B------:R-:W-:Y:S01]  /*20e50*/  IMAD.MOV.U32 R0, RZ, RZ, R132 ;  /* 0x000000ffff007224 */ /* 0x000fe200078e0084 */
[----:B------:R-:W-:Y:S01]  /*20e60*/  MOV R3, 0x20e90 ;  /* 0x00020e9000037802 */ /* 0x000fe20000000f00 */
[----:B------:R-:W-:Y:S02]  /*20e70*/  IMAD.MOV.U32 R203, RZ, RZ, 0x1c1f ;  /* 0x00001c1fffcb7424 */ /* 0x000fe400078e00ff */
[----:B-1----:R-:W-:Y:S05]  /*20e80*/  CALL.REL.NOINC `($__internal_67_$__cuda_sm70_shflsync_idx_p) ;  /* 0x0000169000007944 */ /* 0x002fea0003c00000 */
[----:B------:R-:W-:Y:S01]  /*20e90*/  MOV R3, R0 ;  /* 0x0000000000037202 */ /* 0x000fe20000000f00 */
[----:B-1---5:R-:W-:-:S05]  /*20ea0*/  BRA `(.L_x_4222) ;  /* 0xffff31d000007947 */ /* 0x022fca000383ffff */
.L_x_4100:
[----:B------:R-:W-:Y:S02]  /*20eb0*/  MOV R0, 0x2 ;  /* 0x0000000200007802 */ /* 0x000fe40000000f00 */
[----:B------:R-:W-:Y:S02]  /*20ec0*/  MOV R2, 0x20ee0 ;  /* 0x00020ee000027802 */ /* 0x000fe40000000f00 */
[----:B------:R-:W-:Y:S05]  /*20ed0*/  CALL.REL.NOINC `($__internal_66_$__cuda_sm70_shflsync_bfly_p) ;  /* 0x000015e000007944 */ /* 0x000fea0003c00000 */
[----:B------:R-:W-:-:S05]  /*20ee0*/  BRA `(.L_x_4223) ;  /* 0xffff361000007947 */ /* 0x000fca000383ffff */
.L_x_4101:
        /* <DEDUP_REMOVED lines=10> */
[----:B------:R-:W-:Y:S02]  /*20f90*/  MOV R2, 0x20fb0 ;  /* 0x00020fb000027802 */ /* 0x000fe40000000f00 */
[----:B------:R-:W-:Y:S05]  /*20fa0*/  CALL.REL.NOINC `($__internal_66_$__cuda_sm70_shflsync_bfly_p) ;  /* 0x0000151000007944 */ /* 0x000fea0003c00000 */
[----:B------:R-:W-:-:S05]  /*20fb0*/  BRA `(.L_x_4224) ;  /* 0xffff35b000007947 */ /* 0x000fca000383ffff */
.L_x_4110:
[----:B------:R-:W-:Y:S01]  /*20fc0*/  MOV R203, 0x181f ;  /* 0x0000181f00cb7802 */ /* 0x000fe20000000f00 */
[----:B------:R-:W-:Y:S01]  /*20fd0*/  IMAD.MOV.U32 R2, RZ, RZ, RZ ;  /* 0x000000ffff027224 */ /* 0x000fe200078e00ff */
[----:B------:R-:W-:Y:S02]  /*20fe0*/  MOV R3, 0x21000 ;  /* 0x0002100000037802 */ /* 0x000fe40000000f00 */
[----:B-1234-:R-:W-:Y:S05]  /*20ff0*/  CALL.REL.NOINC `($__internal_67_$__cuda_sm70_shflsync_idx_p) ;  /* 0x0000152000007944 */ /* 0x01efea0003c00000 */
[----:B-----5:R-:W-:Y:S01]  /*21000*/  MOV R4, R0 ;  /* 0x0000000000047202 */ /* 0x020fe20000000f00 */
[----:B-1----:R-:W-:-:S05]  /*21010*/  BRA `(.L_x_4225) ;  /* 0xffff4c4000007947 */ /* 0x002fca000383ffff */
.L_x_4111:
[----:B------:R-:W-:Y:S01]  /*21020*/  MOV R2, RZ ;  /* 0x000000ff00027202 */ /* 0x000fe20000000f00 */
[----:B----4-:R-:W-:Y:S01]  /*21030*/  IMAD.MOV.U32 R0, RZ, RZ, R5 ;  /* 0x000000ffff007224 */ /* 0x010fe200078e0005 */
[----:B------:R-:W-:Y:S01]  /*21040*/  MOV R3, 0x21070 ;  /* 0x0002107000037802 */ /* 0x000fe20000000f00 */
[----:B------:R-:W-:Y:S02]  /*21050*/  IMAD.MOV.U32 R203, RZ, RZ, 0x181f ;  /* 0x0000181fffcb7424 */ /* 0x000fe400078e00ff */
[----:B-123--:R-:W-:Y:S05]  /*21060*/  CALL.REL.NOINC `($__internal_67_$__cuda_sm70_shflsync_idx_p) ;  /* 0x000014b000007944 */ /* 0x00efea0003c00000 */
[----:B-1---5:R-:W-:-:S05]  /*21070*/  BRA `(.L_x_4226) ;  /* 0xffff4c0000007947 */ /* 0x022fca000383ffff */
.L_x_4114:
[----:B------:R-:W-:Y:S01]  /*21080*/  MOV R203, 0x181f ;  /* 0x0000181f00cb7802 */ /* 0x000fe20000000f00 */
[----:B------:R-:W-:Y:S01]  /*21090*/  IMAD.MOV.U32 R2, RZ, RZ, RZ ;  /* 0x000000ffff027224 */ /* 0x000fe200078e00ff */
[----:B------:R-:W-:Y:S02]  /*210a0*/  MOV R3, 0x210c0 ;  /* 0x000210c000037802 */ /* 0x000fe40000000f00 */
[----:B------:R-:W-:Y:S05]  /*210b0*/  CALL.REL.NOINC `($__internal_67_$__cuda_sm70_shflsync_idx_p) ;  /* 0x0000146000007944 */ /* 0x000fea0003c00000 */
[----:B------:R-:W-:Y:S01]  /*210c0*/  MOV R132, R0 ;  /* 0x0000000000847202 */ /* 0x000fe20000000f00 */
[----:B-1---5:R-:W-:-:S05]  /*210d0*/  BRA `(.L_x_4227) ;  /* 0xffff55f000007947 */ /* 0x022fca000383ffff */
.L_x_4115:
[----:B------:R-:W-:Y:S01]  /*210e0*/  MOV R2, RZ ;  /* 0x000000ff00027202 */ /* 0x000fe20000000f00 */
[----:B-1----:R-:W-:Y:S01]  /*210f0*/  IMAD.MOV.U32 R0, RZ, RZ, R133 ;  /* 0x000000ffff007224 */ /* 0x002fe200078e0085 */
[----:B------:R-:W-:Y:S01]  /*21100*/  MOV R3, 0x21130 ;  /* 0x0002113000037802 */ /* 0x000fe20000000f00 */
[----:B------:R-:W-:Y:S02]  /*21110*/  IMAD.MOV.U32 R203, RZ, RZ, 0x181f ;  /* 0x0000181fffcb7424 */ /* 0x000fe400078e00ff */
[----:B--2---:R-:W-:Y:S05]  /*21120*/  CALL.REL.NOINC `($__internal_67_$__cuda_sm70_shflsync_idx_p) ;  /* 0x000013f000007944 */ /* 0x004fea0003c00000 */
[----:B-1---5:R-:W-:-:S05]  /*21130*/  BRA `(.L_x_4228) ;  /* 0xffff55b000007947 */ /* 0x022fca000383ffff */
.L_x_4116:
[----:B------:R-:W-:Y:S02]  /*21140*/  MOV R0, 0x2 ;  /* 0x0000000200007802 */ /* 0x000fe40000000f00 */
[----:B------:R-:W-:Y:S02]  /*21150*/  MOV R2, 0x21170 ;  /* 0x0002117000027802 */ /* 0x000fe40000000f00 */
[----:B-1----:R-:W-:Y:S05]  /*21160*/  CALL.REL.NOINC `($__internal_66_$__cuda_sm70_shflsync_bfly_p) ;  /* 0x0000135000007944 */ /* 0x002fea0003c00000 */
[----:B------:R-:W-:-:S05]  /*21170*/  BRA `(.L_x_4229) ;  /* 0xffff57f000007947 */ /* 0x000fca000383ffff */
.L_x_4117:
[----:B------:R-:W-:Y:S02]  /*21180*/  MOV R0, 0x1 ;  /* 0x0000000100007802 */ /* 0x000fe40000000f00 */
[----:B------:R-:W-:Y:S02]  /*21190*/  MOV R2, 0x211b0 ;  /* 0x000211b000027802 */ /* 0x000fe40000000f00 */
[----:B-1----:R-:W-:Y:S05]  /*211a0*/  CALL.REL.NOINC `($__internal_66_$__cuda_sm70_shflsync_bfly_p) ;  /* 0x0000131000007944 */ /* 0x002fea0003c00000 */
        /* <DEDUP_REMOVED lines=10> */
.L_x_4120:
[----:B------:R-:W-:Y:S01]  /*21250*/  MOV R203, 0x181f ;  /* 0x0000181f00cb7802 */ /* 0x000fe20000000f00 */
[----:B------:R-:W-:Y:S01]  /*21260*/  IMAD.MOV.U32 R2, RZ, RZ, RZ ;  /* 0x000000ffff027224 */ /* 0x000fe200078e00ff */
[----:B------:R-:W-:Y:S02]  /*21270*/  MOV R3, 0x21290 ;  /* 0x0002129000037802 */ /* 0x000fe40000000f00 */
[----:B-1234-:R-:W-:Y:S05]  /*21280*/  CALL.REL.NOINC `($__internal_67_$__cuda_sm70_shflsync_idx_p) ;  /* 0x0000129000007944 */ /* 0x01efea0003c00000 */
[----:B-1---5:R-:W-:-:S05]  /*21290*/  BRA `(.L_x_4231) ;  /* 0xffff6b8000007947 */ /* 0x022fca000383ffff */
.L_x_4123:
[----:B------:R-:W-:Y:S01]  /*212a0*/  MOV R203, 0x181f ;  /* 0x0000181f00cb7802 */ /* 0x000fe20000000f00 */
[----:B------:R-:W-:Y:S01]  /*212b0*/  IMAD.MOV.U32 R2, RZ, RZ, RZ ;  /* 0x000000ffff027224 */ /* 0x000fe200078e00ff */
[----:B------:R-:W-:Y:S02]  /*212c0*/  MOV R3, 0x212e0 ;  /* 0x000212e000037802 */ /* 0x000fe40000000f00 */
[----:B------:R-:W-:Y:S05]  /*212d0*/  CALL.REL.NOINC `($__internal_67_$__cuda_sm70_shflsync_idx_p) ;  /* 0x0000124000007944 */ /* 0x000fea0003c00000 */
[----:B------:R-:W-:Y:S01]  /*212e0*/  MOV R132, R0 ;  /* 0x0000000000847202 */ /* 0x000fe20000000f00 */
[----:B-1---5:R-:W-:-:S05]  /*212f0*/  BRA `(.L_x_4232) ;  /* 0xffff754000007947 */ /* 0x022fca000383ffff */
.L_x_4124:
[----:B------:R-:W-:Y:S01]  /*21300*/  MOV R2, RZ ;  /* 0x000000ff00027202 */ /* 0x000fe20000000f00 */
[----:B-1----:R-:W-:Y:S01]  /*21310*/  IMAD.MOV.U32 R0, RZ, RZ, R133 ;  /* 0x000000ffff007224 */ /* 0x002fe200078e0085 */
[----:B------:R-:W-:Y:S01]  /*21320*/  MOV R3, 0x21350 ;  /* 0x0002135000037802 */ /* 0x000fe20000000f00 */
[----:B------:R-:W-:Y:S02]  /*21330*/  IMAD.MOV.U32 R203, RZ, RZ, 0x181f ;  /* 0x0000181fffcb7424 */ /* 0x000fe400078e00ff */
[----:B--2---:R-:W-:Y:S05]  /*21340*/  CALL.REL.NOINC `($__internal_67_$__cuda_sm70_shflsync_idx_p) ;  /* 0x000011d000007944 */ /* 0x004fea0003c00000 */
[----:B-1---5:R-:W-:-:S05]  /*21350*/  BRA `(.L_x_4233) ;  /* 0xffff750000007947 */ /* 0x022fca000383ffff */
.L_x_4125:
[----:B------:R-:W-:Y:S01]  /*21360*/  MOV R2, RZ ;  /* 0x000000ff00027202 */ /* 0x000fe20000000f00 */
[----:B------:R-:W-:Y:S01]  /*21370*/  IMAD.MOV.U32 R0, RZ, RZ, R132 ;  /* 0x000000ffff007224 */ /* 0x000fe200078e0084 */
[----:B------:R-:W-:Y:S01]  /*21380*/  MOV R3, 0x213b0 ;  /* 0x000213b000037802 */ /* 0x000fe20000000f00 */
[----:B------:R-:W-:Y:S02]  /*21390*/  IMAD.MOV.U32 R203, RZ, RZ, 0x1c1f ;  /* 0x00001c1fffcb7424 */ /* 0x000fe400078e00ff */
[----:B------:R-:W-:Y:S05]  /*213a0*/  CALL.REL.NOINC `($__internal_67_$__cuda_sm70_shflsync_idx_p) ;  /* 0x0000117000007944 */ /* 0x000fea0003c00000 */
[----:B------:R-:W-:Y:S01]  /*213b0*/  MOV R3, R0 ;  /* 0x0000000000037202 */ /* 0x000fe20000000f00 */
[----:B-1---5:R-:W-:-:S05]  /*213c0*/  BRA `(.L_x_4234) ;  /* 0xffff767000007947 */ /* 0x022fca000383ffff */
.L_x_4130:
[----:B------:R-:W-:Y:S01]  /*213d0*/  MOV R2, 0x1 ;  /* 0x0000000100027802 */ /* 0x000fe20000000f00 */
[----:B------:R-:W-:Y:S01]  /*213e0*/  IMAD.MOV.U32 R0, RZ, RZ, R132 ;  /* 0x000000ffff007224 */ /* 0x000fe200078e0084 */
[----:B------:R-:W-:Y:S01]  /*213f0*/  MOV R3, 0x21420 ;  /* 0x0002142000037802 */ /* 0x000fe20000000f00 */
[----:B------:R-:W-:Y:S02]  /*21400*/  IMAD.MOV.U32 R203, RZ, RZ, 0x1c1f ;  /* 0x00001c1fffcb7424 */ /* 0x000fe400078e00ff */
[----:B-1----:R-:W-:Y:S05]  /*21410*/  CALL.REL.NOINC `($__internal_67_$__cuda_sm70_shflsync_idx_p) ;  /* 0x0000110000007944 */ /* 0x002fea0003c00000 */
[----:B------:R-:W-:Y:S01]  /*21420*/  MOV R3, R0 ;  /* 0x0000000000037202 */ /* 0x000fe20000000f00 */
[----:B-1---5:R-:W-:-:S05]  /*21430*/  BRA `(.L_x_4235) ;  /* 0xffff799000007947 */ /* 0x022fca000383ffff */
.L_x_4135:
[----:B------:R-:W-:Y:S02]  /*21440*/  MOV R0, 0x2 ;  /* 0x0000000200007802 */ /* 0x000fe40000000f00 */
[----:B------:R-:W-:Y:S02]  /*21450*/  MOV R2, 0x21470 ;  /* 0x0002147000027802 */ /* 0x000fe40000000f00 */
[----:B------:R-:W-:Y:S05]  /*21460*/  CALL.REL.NOINC `($__internal_66_$__cuda_sm70_shflsync_bfly_p) ;  /* 0x0000105000007944 */ /* 0x000fea0003c00000 */
[----:B------:R-:W-:-:S05]  /*21470*/  BRA `(.L_x_4236) ;  /* 0xffff7dd000007947 */ /* 0x000fca000383ffff */
.L_x_4136:
        /* <DEDUP_REMOVED lines=10> */
[----:B------:R-:W-:Y:S03]  /*21520*/  MOV R2, 0x21550 ;  /* 0x0002155000027802 */ /* 0x000fe60000000f00 */
[----:B------:R-:W-:Y:S02]  /*21530*/  IMAD.MOV.U32 R132, RZ, RZ, R4 ;  /* 0x000000ffff847224 */ /* 0x000fe400078e0004 */
[----:B------:R-:W-:Y:S05]  /*21540*/  CALL.REL.NOINC `($__internal_66_$__cuda_sm70_shflsync_bfly_p) ;  /* 0x00000f7000007944 */ /* 0x000fea0003c00000 */
[----:B------:R-:W-:-:S05]  /*21550*/  BRA `(.L_x_4237) ;  /* 0xffff7d6000007947 */ /* 0x000fca000383ffff */
.L_x_4138:
[----:B------:R-:W-:Y:S01]  /*21560*/  IMAD.MOV.U32 R132, RZ, RZ, R205 ;  /* 0x000000ffff847224 */ /* 0x000fe200078e00cd */
[----:B------:R-:W-:-:S02]  /*21570*/  MOV R0, 0x2 ;  /* 0x0000000200007802 */ /* 0x000fc40000000f00 */
[----:B------:R-:W-:Y:S02]  /*21580*/  MOV R2, 0x215a0 ;  /* 0x000215a000027802 */ /* 0x000fe40000000f00 */
[----:B------:R-:W-:Y:S05]  /*21590*/  CALL.REL.NOINC `($__internal_66_$__cuda_sm70_shflsync_bfly_p) ;  /* 0x00000f2000007944 */ /* 0x000fea0003c00000 */
[----:B------:R-:W-:Y:S05]  /*215a0*/  BRA `(.L_x_4238) ;  /* 0xffff903000007947 */ /* 0x000fea000383ffff */
.L_x_4139:
[----:B------:R-:W-:Y:S01]  /*215b0*/  IMAD.MOV.U32 R132, RZ, RZ, R5 ;  /* 0x000000ffff847224 */ /* 0x000fe200078e0005 */
[----:B------:R-:W-:Y:S02]  /*215c0*/  MOV R0, 0x1 ;  /* 0x0000000100007802 */ /* 0x000fe40000000f00 */
[----:B------:R-:W-:Y:S02]  /*215d0*/  MOV R2, 0x215f0 ;  /* 0x000215f000027802 */ /* 0x000fe40000000f00 */
[----:B-1----:R-:W-:Y:S05]  /*215e0*/  CALL.REL.NOINC `($__internal_66_$__cuda_sm70_shflsync_bfly_p) ;  /* 0x00000ed000007944 */ /* 0x002fea0003c00000 */
[----:B------:R-:W-:Y:S01]  /*215f0*/  FADD.FTZ R5, R5, R0 ;  /* 0x0000000005057221 */ /* 0x000fe20000010000 */
[----:B------:R-:W-:Y:S02]  /*21600*/  MOV R132, R204 ;  /* 0x000000cc00847202 */ /* 0x000fe40000000f00 */
[----:B------:R-:W-:Y:S02]  /*21610*/  MOV R0, 0x2 ;  /* 0x0000000200007802 */ /* 0x000fe40000000f00 */
[----:B------:R-:W-:Y:S02]  /*21620*/  MOV R2, 0x21640 ;  /* 0x0002164000027802 */ /* 0x000fe40000000f00 */
[----:B------:R-:W-:Y:S05]  /*21630*/  CALL.REL.NOINC `($__internal_66_$__cuda_sm70_shflsync_bfly_p) ;  /* 0x00000e8000007944 */ /* 0x000fea0003c00000 */
[----:B------:R-:W-:Y:S01]  /*21640*/  FADD.FTZ R6, R204, R0 ;  /* 0x00000000cc067221 */ /* 0x000fe20000010000 */
[----:B------:R-:W-:Y:S02]  /*21650*/  MOV R0, 0x1 ;  /* 0x0000000100007802 */ /* 0x000fe40000000f00 */
[----:B------:R-:W-:-:S02]  /*21660*/  MOV R2, 0x21690 ;  /* 0x0002169000027802 */ /* 0x000fc40000000f00 */
[----:B------:R-:W-:Y:S02]  /*21670*/  MOV R132, R6 ;  /* 0x0000000600847202 */ /* 0x000fe40000000f00 */
[----:B------:R-:W-:Y:S05]  /*21680*/  CALL.REL.NOINC `($__internal_66_$__cuda_sm70_shflsync_bfly_p) ;  /* 0x00000e3000007944 */ /* 0x000fea0003c00000 */
[----:B------:R-:W-:Y:S01]  /*21690*/  MOV R3, R0 ;  /* 0x0000000000037202 */ /* 0x000fe20000000f00 */
[----:B------:R-:W-:Y:S05]  /*216a0*/  BRA `(.L_x_4239) ;  /* 0xffff8fa000007947 */ /* 0x000fea000383ffff */
.L_x_4146:
[----:B--234-:R-:W-:Y:S01]  /*216b0*/  IMAD.MOV.U32 R0, RZ, RZ, R13 ;  /* 0x000000ffff007224 */ /* 0x01cfe200078e000d */
[----:B------:R-:W-:Y:S01]  /*216c0*/  MOV R2, RZ ;  /* 0x000000ff00027202 */ /* 0x000fe20000000f00 */
[----:B------:R-:W-:Y:S01]  /*216d0*/  IMAD.MOV.U32 R203, RZ, RZ, 0x181f ;  /* 0x0000181fffcb7424 */ /* 0x000fe200078e00ff */
[----:B------:R-:W-:Y:S02]  /*216e0*/  MOV R3, 0x21700 ;  /* 0x0002170000037802 */ /* 0x000fe40000000f00 */
[----:B-1----:R-:W-:Y:S05]  /*216f0*/  CALL.REL.NOINC `($__internal_67_$__cuda_sm70_shflsync_idx_p) ;  /* 0x00000e2000007944 */ /* 0x002fea0003c00000 */
[----:B-----5:R-:W-:Y:S01]  /*21700*/  MOV R4, R0 ;  /* 0x0000000000047202 */ /* 0x020fe20000000f00 */
[----:B-1----:R-:W-:Y:S05]  /*21710*/  BRA `(.L_x_4240) ;  /* 0xffffaab000007947 */ /* 0x002fea000383ffff */
.L_x_4147:
[----:B------:R-:W-:Y:S01]  /*21720*/  IMAD.MOV.U32 R0, RZ, RZ, R14 ;  /* 0x000000ffff007224 */ /* 0x000fe200078e000e */
[----:B------:R-:W-:Y:S01]  /*21730*/  MOV R2, RZ ;  /* 0x000000ff00027202 */ /* 0x000fe20000000f00 */
[----:B------:R-:W-:Y:S01]  /*21740*/  IMAD.MOV.U32 R203, RZ, RZ, 0x181f ;  /* 0x0000181fffcb7424 */ /* 0x000fe200078e00ff */
[----:B------:R-:W-:Y:S02]  /*21750*/  MOV R3, 0x21770 ;  /* 0x0002177000037802 */ /* 0x000fe40000000f00 */
[----:B-123--:R-:W-:Y:S05]  /*21760*/  CALL.REL.NOINC `($__internal_67_$__cuda_sm70_shflsync_idx_p) ;  /* 0x00000db000007944 */ /* 0x00efea0003c00000 */
[----:B-1---5:R-:W-:Y:S05]  /*21770*/  BRA `(.L_x_4241) ;  /* 0xffffaa7000007947 */ /* 0x022fea000383ffff */
.L_x_4150:
[----:B--2---:R-:W-:Y:S01]  /*21780*/  IMAD.MOV.U32 R0, RZ, RZ, R13 ;  /* 0x000000ffff007224 */ /* 0x004fe200078e000d */
[----:B------:R-:W-:Y:S01]  /*21790*/  MOV R2, 0x1 ;  /* 0x0000000100027802 */ /* 0x000fe20000000f00 */
[----:B------:R-:W-:Y:S01]  /*217a0*/  IMAD.MOV.U32 R203, RZ, RZ, 0x181f ;  /* 0x0000181fffcb7424 */ /* 0x000fe200078e00ff */
[----:B------:R-:W-:-:S02]  /*217b0*/  MOV R3, 0x217d0 ;  /* 0x000217d000037802 */ /* 0x000fc40000000f00 */
[----:B-1-34-:R-:W-:Y:S05]  /*217c0*/  CALL.REL.NOINC `($__internal_67_$__cuda_sm70_shflsync_idx_p) ;  /* 0x00000d5000007944 */ /* 0x01afea0003c00000 */
[----:B-----5:R-:W-:Y:S01]  /*217d0*/  IMAD.MOV.U32 R4, RZ, RZ, R0 ;  /* 0x000000ffff047224 */ /* 0x020fe200078e0000 */
[----:B------:R-:W-:Y:S01]  /*217e0*/  MOV R2, 0x1 ;  /* 0x0000000100027802 */ /* 0x000fe20000000f00 */
[----:B------:R-:W-:Y:S01]  /*217f0*/  IMAD.MOV.U32 R0, RZ, RZ, R14 ;  /* 0x000000ffff007224 */ /* 0x000fe200078e000e */
[----:B------:R-:W-:-:S02]  /*21800*/  MOV R203, 0x181f ;  /* 0x0000181f00cb7802 */ /* 0x000fc40000000f00 */
[----:B------:R-:W-:Y:S02]  /*21810*/  MOV R3, 0x21830 ;  /* 0x0002183000037802 */ /* 0x000fe40000000f00 */
[----:B-1----:R-:W-:Y:S05]  /*21820*/  CALL.REL.NOINC `($__internal_67_$__cuda_sm70_shflsync_idx_p) ;  /* 0x00000cf000007944 */ /* 0x002fea0003c00000 */
[----:B-1---5:R-:W-:Y:S05]  /*21830*/  BRA `(.L_x_4242) ;  /* 0xffffab2000007947 */ /* 0x022fea000383ffff */
.L_x_4153:
[----:B--2---:R-:W-:Y:S01]  /*21840*/  IMAD.MOV.U32 R0, RZ, RZ, R13 ;  /* 0x000000ffff007224 */ /* 0x004fe200078e000d */
[----:B------:R-:W-:Y:S01]  /*21850*/  MOV R2, 0x2 ;  /* 0x0000000200027802 */ /* 0x000fe20000000f00 */
[----:B------:R-:W-:Y:S01]  /*21860*/  IMAD.MOV.U32 R203, RZ, RZ, 0x181f ;  /* 0x0000181fffcb7424 */ /* 0x000fe200078e00ff */
[----:B------:R-:W-:Y:S02]  /*21870*/  MOV R3, 0x21890 ;  /* 0x0002189000037802 */ /* 0x000fe40000000f00 */
[----:B-1-34-:R-:W-:Y:S05]  /*21880*/  CALL.REL.NOINC `($__internal_67_$__cuda_sm70_shflsync_idx_p) ;  /* 0x00000c9000007944 */ /* 0x01afea0003c00000 */
[----:B-----5:R-:W-:Y:S01]  /*21890*/  MOV R4, R0 ;  /* 0x0000000000047202 */ /* 0x020fe20000000f00 */
[----:B-1----:R-:W-:Y:S05]  /*218a0*/  BRA `(.L_x_4243) ;  /* 0xffffac2000007947 */ /* 0x002fea000383ffff */
.L_x_4154:
[----:B--2---:R-:W-:Y:S01]  /*218b0*/  IMAD.MOV.U32 R0, RZ, RZ, R14 ;  /* 0x000000ffff007224 */ /* 0x004fe200078e000e */
[----:B------:R-:W-:Y:S01]  /*218c0*/  MOV R2, 0x2 ;  /* 0x0000000200027802 */ /* 0x000fe20000000f00 */
[----:B------:R-:W-:Y:S01]  /*218d0*/  IMAD.MOV.U32 R203, RZ, RZ, 0x181f ;  /* 0x0000181fffcb7424 */ /* 0x000fe200078e00ff */
[----:B------:R-:W-:Y:S02]  /*218e0*/  MOV R3, 0x21900 ;  /* 0x0002190000037802 */ /* 0x000fe40000000f00 */
[----:B-1-34-:R-:W-:Y:S05]  /*218f0*/  CALL.REL.NOINC `($__internal_67_$__cuda_sm70_shflsync_idx_p) ;  /* 0x00000c2000007944 */ /* 0x01afea0003c00000 */
[----:B-1---5:R-:W-:Y:S05]  /*21900*/  BRA `(.L_x_4244) ;  /* 0xffffabe000007947 */ /* 0x022fea000383ffff */
.L_x_4157:
[----:B----4-:R-:W-:Y:S01]  /*21910*/  IMAD.MOV.U32 R0, RZ, RZ, R13 ;  /* 0x000000ffff007224 */ /* 0x010fe200078e000d */
[----:B---3--:R-:W-:Y:S01]  /*21920*/  MOV R2, 0x3 ;  /* 0x0000000300027802 */ /* 0x008fe20000000f00 */
[----:B------:R-:W-:Y:S01]  /*21930*/  IMAD.MOV.U32 R203, RZ, RZ, 0x181f ;  /* 0x0000181fffcb7424 */ /* 0x000fe200078e00ff */
[----:B------:R-:W-:-:S02]  /*21940*/  MOV R3, 0x21960 ;  /* 0x0002196000037802 */ /* 0x000fc40000000f00 */
[----:B-12---:R-:W-:Y:S05]  /*21950*/  CALL.REL.NOINC `($__internal_67_$__cuda_sm70_shflsync_idx_p) ;  /* 0x00000bc000007944 */ /* 0x006fea0003c00000 */
[----:B-----5:R-:W-:Y:S01]  /*21960*/  IMAD.MOV.U32 R4, RZ, RZ, R0 ;  /* 0x000000ffff047224 */ /* 0x020fe200078e0000 */
[----:B------:R-:W-:Y:S01]  /*21970*/  MOV R2, 0x3 ;  /* 0x0000000300027802 */ /* 0x000fe20000000f00 */
[----:B------:R-:W-:Y:S01]  /*21980*/  IMAD.MOV.U32 R0, RZ, RZ, R14 ;  /* 0x000000ffff007224 */ /* 0x000fe200078e000e */
[----:B------:R-:W-:-:S02]  /*21990*/  MOV R203, 0x181f ;  /* 0x0000181f00cb7802 */ /* 0x000fc40000000f00 */
[----:B------:R-:W-:Y:S02]  /*219a0*/  MOV R3, 0x219c0 ;  /* 0x000219c000037802 */ /* 0x000fe40000000f00 */
[----:B-1----:R-:W-:Y:S05]  /*219b0*/  CALL.REL.NOINC `($__internal_67_$__cuda_sm70_shflsync_idx_p) ;  /* 0x00000b6000007944 */ /* 0x002fea0003c00000 */
[----:B-1---5:R-:W-:Y:S05]  /*219c0*/  BRA `(.L_x_4245) ;  /* 0xffffaca000007947 */ /* 0x022fea000383ffff */
.L_x_4159:
[----:B------:R-:W-:Y:S01]  /*219d0*/  IMAD.MOV.U32 R0, RZ, RZ, R5 ;  /* 0x000000ffff007224 */ /* 0x000fe200078e0005 */
[----:B------:R-:W-:Y:S01]  /*219e0*/  MOV R2, RZ ;  /* 0x000000ff00027202 */ /* 0x000fe20000000f00 */
[----:B------:R-:W-:Y:S01]  /*219f0*/  IMAD.MOV.U32 R203, RZ, RZ, 0x1c1f ;  /* 0x00001c1fffcb7424 */ /* 0x000fe200078e00ff */
[----:B------:R-:W-:Y:S02]  /*21a00*/  MOV R3, 0x21a20 ;  /* 0x00021a2000037802 */ /* 0x000fe40000000f00 */
[----:B------:R-:W-:Y:S05]  /*21a10*/  CALL.REL.NOINC `($__internal_67_$__cuda_sm70_shflsync_idx_p) ;  /* 0x00000b0000007944 */ /* 0x000fea0003c00000 */
[----:B-----5:R-:W-:Y:S01]  /*21a20*/  MOV R4, R0 ;  /* 0x0000000000047202 */ /* 0x020fe20000000f00 */
[----:B-1----:R-:W-:Y:S05]  /*21a30*/  BRA `(.L_x_4246) ;  /* 0xffffaf9000007947 */ /* 0x002fea000383ffff */
.L_x_4160:
[----:B------:R-:W-:Y:S01]  /*21a40*/  IMAD.MOV.U32 R0, RZ, RZ, R12 ;  /* 0x000000ffff007224 */ /* 0x000fe200078e000c */
[----:B------:R-:W-:Y:S01]  /*21a50*/  MOV R2, RZ ;  /* 0x000000ff00027202 */ /* 0x000fe20000000f00 */
[----:B------:R-:W-:Y:S01]  /*21a60*/  IMAD.MOV.U32 R203, RZ, RZ, 0x1c1f ;  /* 0x00001c1fffcb7424 */ /* 0x000fe200078e00ff */
[----:B------:R-:W-:Y:S02]  /*21a70*/  MOV R3, 0x21a90 ;  /* 0x00021a9000037802 */ /* 0x000fe40000000f00 */
[----:B-12---:R-:W-:Y:S05]  /*21a80*/  CALL.REL.NOINC `($__internal_67_$__cuda_sm70_shflsync_idx_p) ;  /* 0x00000a9000007944 */ /* 0x006fea0003c00000 */
[----:B-1---5:R-:W-:Y:S05]  /*21a90*/  BRA `(.L_x_4247) ;  /* 0xffffaf5000007947 */ /* 0x022fea000383ffff */
.L_x_4163:
[----:B----4-:R-:W-:Y:S01]  /*21aa0*/  IMAD.MOV.U32 R0, RZ, RZ, R5 ;  /* 0x000000ffff007224 */ /* 0x010fe200078e0005 */
[----:B------:R-:W-:Y:S01]  /*21ab0*/  MOV R2, 0x1 ;  /* 0x0000000100027802 */ /* 0x000fe20000000f00 */
[----:B------:R-:W-:Y:S01]  /*21ac0*/  IMAD.MOV.U32 R203, RZ, RZ, 0x1c1f ;  /* 0x00001c1fffcb7424 */ /* 0x000fe200078e00ff */
[----:B------:R-:W-:-:S02]  /*21ad0*/  MOV R3, 0x21af0 ;  /* 0x00021af000037802 */ /* 0x000fc40000000f00 */
[----:B-123--:R-:W-:Y:S05]  /*21ae0*/  CALL.REL.NOINC `($__internal_67_$__cuda_sm70_shflsync_idx_p) ;  /* 0x00000a3000007944 */ /* 0x00efea0003c00000 */
[----:B-----5:R-:W-:Y:S01]  /*21af0*/  IMAD.MOV.U32 R4, RZ, RZ, R0 ;  /* 0x000000ffff047224 */ /* 0x020fe200078e0000 */
[----:B------:R-:W-:Y:S01]  /*21b00*/  MOV R2, 0x1 ;  /* 0x0000000100027802 */ /* 0x000fe20000000f00 */
[----:B------:R-:W-:Y:S01]  /*21b10*/  IMAD.MOV.U32 R0, RZ, RZ, R12 ;  /* 0x000000ffff007224 */ /* 0x000fe200078e000c */
[----:B------:R-:W-:-:S02]  /*21b20*/  MOV R203, 0x1c1f ;  /* 0x00001c1f00cb7802 */ /* 0x000fc40000000f00 */
[----:B------:R-:W-:Y:S02]  /*21b30*/  MOV R3, 0x21b50 ;  /* 0x00021b5000037802 */ /* 0x000fe40000000f00 */
[----:B-1----:R-:W-:Y:S05]  /*21b40*/  CALL.REL.NOINC `($__internal_67_$__cuda_sm70_shflsync_idx_p) ;  /* 0x000009d000007944 */ /* 0x002fea0003c00000 */
[----:B-1---5:R-:W-:Y:S05]  /*21b50*/  BRA `(.L_x_4248) ;  /* 0xffffbbf000007947 */ /* 0x022fea000383ffff */
.L_x_4167:
[----:B------:R-:W-:Y:S01]  /*21b60*/  IMAD.MOV.U32 R0, RZ, RZ, R5 ;  /* 0x000000ffff007224 */ /* 0x000fe200078e0005 */
[----:B------:R-:W-:Y:S01]  /*21b70*/  MOV R2, RZ ;  /* 0x000000ff00027202 */ /* 0x000fe20000000f00 */
[----:B------:R-:W-:Y:S01]  /*21b80*/  IMAD.MOV.U32 R203, RZ, RZ, 0x181f ;  /* 0x0000181fffcb7424 */ /* 0x000fe200078e00ff */
[----:B------:R-:W-:Y:S02]  /*21b90*/  MOV R3, 0x21bb0 ;  /* 0x00021bb000037802 */ /* 0x000fe40000000f00 */
[----:B------:R-:W-:Y:S05]  /*21ba0*/  CALL.REL.NOINC `($__internal_67_$__cuda_sm70_shflsync_idx_p) ;  /* 0x0000097000007944 */ /* 0x000fea0003c00000 */
[----:B-----5:R-:W-:Y:S01]  /*21bb0*/  MOV R4, R0 ;  /* 0x0000000000047202 */ /* 0x020fe20000000f00 */
[----:B-1----:R-:W-:Y:S05]  /*21bc0*/  BRA `(.L_x_4249) ;  /* 0xffffd0a000007947 */ /* 0x002fea000383ffff */
.L_x_4168:
[----:B------:R-:W-:Y:S01]  /*21bd0*/  IMAD.MOV.U32 R0, RZ, RZ, R14 ;  /* 0x000000ffff007224 */ /* 0x000fe200078e000e */
[----:B------:R-:W-:Y:S01]  /*21be0*/  MOV R2, RZ ;  /* 0x000000ff00027202 */ /* 0x000fe20000000f00 */
[----:B------:R-:W-:Y:S01]  /*21bf0*/  IMAD.MOV.U32 R203, RZ, RZ, 0x181f ;  /* 0x0000181fffcb7424 */ /* 0x000fe200078e00ff */
[----:B------:R-:W-:Y:S02]  /*21c00*/  MOV R3, 0x21c20 ;  /* 0x00021c2000037802 */ /* 0x000fe40000000f00 */
[----:B-12---:R-:W-:Y:S05]  /*21c10*/  CALL.REL.NOINC `($__internal_67_$__cuda_sm70_shflsync_idx_p) ;  /* 0x0000090000007944 */ /* 0x006fea0003c00000 */
[----:B-1---5:R-:W-:Y:S05]  /*21c20*/  BRA `(.L_x_4250) ;  /* 0xffffd06000007947 */ /* 0x022fea000383ffff */
.L_x_4171:
[----:B----4-:R-:W-:Y:S01]  /*21c30*/  IMAD.MOV.U32 R0, RZ, RZ, R5 ;  /* 0x000000ffff007224 */ /* 0x010fe200078e0005 */
[----:B--2---:R-:W-:Y:S01]  /*21c40*/  MOV R2, 0x1 ;  /* 0x0000000100027802 */ /* 0x004fe20000000f00 */
[----:B------:R-:W-:Y:S01]  /*21c50*/  IMAD.MOV.U32 R203, RZ, RZ, 0x181f ;  /* 0x0000181fffcb7424 */ /* 0x000fe200078e00ff */
[----:B------:R-:W-:-:S02]  /*21c60*/  MOV R3, 0x21c80 ;  /* 0x00021c8000037802 */ /* 0x000fc40000000f00 */
[----:B-1-3--:R-:W-:Y:S05]  /*21c70*/  CALL.REL.NOINC `($__internal_67_$__cuda_sm70_shflsync_idx_p) ;  /* 0x000008a000007944 */ /* 0x00afea0003c00000 */
[----:B-----5:R-:W-:Y:S01]  /*21c80*/  IMAD.MOV.U32 R4, RZ, RZ, R0 ;  /* 0x000000ffff047224 */ /* 0x020fe200078e0000 */
[----:B------:R-:W-:Y:S01]  /*21c90*/  MOV R2, 0x1 ;  /* 0x0000000100027802 */ /* 0x000fe20000000f00 */
[----:B------:R-:W-:Y:S01]  /*21ca0*/  IMAD.MOV.U32 R0, RZ, RZ, R14 ;  /* 0x000000ffff007224 */ /* 0x000fe200078e000e */
[----:B------:R-:W-:-:S02]  /*21cb0*/  MOV R203, 0x181f ;  /* 0x0000181f00cb7802 */ /* 0x000fc40000000f00 */
[----:B------:R-:W-:Y:S02]  /*21cc0*/  MOV R3, 0x21ce0 ;  /* 0x00021ce000037802 */ /* 0x000fe40000000f00 */
[----:B-1----:R-:W-:Y:S05]  /*21cd0*/  CALL.REL.NOINC `($__internal_67_$__cuda_sm70_shflsync_idx_p) ;  /* 0x0000084000007944 */ /* 0x002fea0003c00000 */
[----:B-1---5:R-:W-:Y:S05]  /*21ce0*/  BRA `(.L_x_4251) ;  /* 0xffffd12000007947 */ /* 0x022fea000383ffff */
.L_x_4174:
[----:B----4-:R-:W-:Y:S01]  /*21cf0*/  IMAD.MOV.U32 R0, RZ, RZ, R5 ;  /* 0x000000ffff007224 */ /* 0x010fe200078e0005 */
[----:B-1----:R-:W-:Y:S01]  /*21d00*/  MOV R2, 0x2 ;  /* 0x0000000200027802 */ /* 0x002fe20000000f00 */
[----:B------:R-:W-:Y:S01]  /*21d10*/  IMAD.MOV.U32 R203, RZ, RZ, 0x181f ;  /* 0x0000181fffcb7424 */ /* 0x000fe200078e00ff */
[----:B------:R-:W-:Y:S02]  /*21d20*/  MOV R3, 0x21d40 ;  /* 0x00021d4000037802 */ /* 0x000fe40000000f00 */
[----:B--23--:R-:W-:Y:S05]  /*21d30*/  CALL.REL.NOINC `($__internal_67_$__cuda_sm70_shflsync_idx_p) ;  /* 0x000007e000007944 */ /* 0x00cfea0003c00000 */
[----:B-----5:R-:W-:Y:S01]  /*21d40*/  MOV R4, R0 ;  /* 0x0000000000047202 */ /* 0x020fe20000000f00 */
[----:B-1----:R-:W-:Y:S05]  /*21d50*/  BRA `(.L_x_4252) ;  /* 0xffffd22000007947 */ /* 0x002fea000383ffff */
.L_x_4175:
[----:B----4-:R-:W-:Y:S01]  /*21d60*/  IMAD.MOV.U32 R0, RZ, RZ, R14 ;  /* 0x000000ffff007224 */ /* 0x010fe200078e000e */
[----:B------:R-:W-:Y:S01]  /*21d70*/  MOV R2, 0x2 ;  /* 0x0000000200027802 */ /* 0x000fe20000000f00 */
[----:B------:R-:W-:Y:S01]  /*21d80*/  IMAD.MOV.U32 R203, RZ, RZ, 0x181f ;  /* 0x0000181fffcb7424 */ /* 0x000fe200078e00ff */
[----:B------:R-:W-:Y:S02]  /*21d90*/  MOV R3, 0x21db0 ;  /* 0x00021db000037802 */ /* 0x000fe40000000f00 */
[----:B-123--:R-:W-:Y:S05]  /*21da0*/  CALL.REL.NOINC `($__internal_67_$__cuda_sm70_shflsync_idx_p) ;  /* 0x0000077000007944 */ /* 0x00efea0003c00000 */
[----:B-1---5:R-:W-:Y:S05]  /*21db0*/  BRA `(.L_x_4253) ;  /* 0xffffd1e000007947 */ /* 0x022fea000383ffff */
.L_x_4178:
[----:B-1----:R-:W-:Y:S01]  /*21dc0*/  IMAD.MOV.U32 R0, RZ, RZ, R5 ;  /* 0x000000ffff007224 */ /* 0x002fe200078e0005 */
[----:B------:R-:W-:Y:S01]  /*21dd0*/  MOV R2, 0x3 ;  /* 0x0000000300027802 */ /* 0x000fe20000000f00 */
[----:B------:R-:W-:Y:S01]  /*21de0*/  IMAD.MOV.U32 R203, RZ, RZ, 0x181f ;  /* 0x0000181fffcb7424 */ /* 0x000fe200078e00ff */
[----:B------:R-:W-:-:S02]  /*21df0*/  MOV R3, 0x21e10 ;  /* 0x00021e1000037802 */ /* 0x000fc40000000f00 */
[----:B--234-:R-:W-:Y:S05]  /*21e00*/  CALL.REL.NOINC `($__internal_67_$__cuda_sm70_shflsync_idx_p) ;  /* 0x0000071000007944 */ /* 0x01cfea0003c00000 */
[----:B-----5:R-:W-:Y:S01]  /*21e10*/  IMAD.MOV.U32 R4, RZ, RZ, R0 ;  /* 0x000000ffff047224 */ /* 0x020fe200078e0000 */
[----:B------:R-:W-:Y:S01]  /*21e20*/  MOV R2, 0x3 ;  /* 0x0000000300027802 */ /* 0x000fe20000000f00 */
[----:B------:R-:W-:Y:S01]  /*21e30*/  IMAD.MOV.U32 R0, RZ, RZ, R14 ;  /* 0x000000ffff007224 */ /* 0x000fe200078e000e */
[----:B------:R-:W-:-:S02]  /*21e40*/  MOV R203, 0x181f ;  /* 0x0000181f00cb7802 */ /* 0x000fc40000000f00 */
[----:B------:R-:W-:Y:S02]  /*21e50*/  MOV R3, 0x21e70 ;  /* 0x00021e7000037802 */ /* 0x000fe40000000f00 */
[----:B-1----:R-:W-:Y:S05]  /*21e60*/  CALL.REL.NOINC `($__internal_67_$__cuda_sm70_shflsync_idx_p) ;  /* 0x000006b000007944 */ /* 0x002fea0003c00000 */
[----:B-1---5:R-:W-:Y:S05]  /*21e70*/  BRA `(.L_x_4254) ;  /* 0xffffd2a000007947 */ /* 0x022fea000383ffff */
.L_x_4180:
[----:B------:R-:W-:Y:S01]  /*21e80*/  IMAD.MOV.U32 R0, RZ, RZ, R98 ;  /* 0x000000ffff007224 */ /* 0x000fe200078e0062 */
[----:B------:R-:W-:Y:S01]  /*21e90*/  MOV R2, RZ ;  /* 0x000000ff00027202 */ /* 0x000fe20000000f00 */
[----:B------:R-:W-:Y:S01]  /*21ea0*/  IMAD.MOV.U32 R203, RZ, RZ, 0x1f ;  /* 0x0000001fffcb7424 */ /* 0x000fe200078e00ff */
[----:B------:R-:W-:Y:S02]  /*21eb0*/  MOV R3, 0x21ed0 ;  /* 0x00021ed000037802 */ /* 0x000fe40000000f00 */
[----:B-12---:R-:W-:Y:S05]  /*21ec0*/  CALL.REL.NOINC `($__internal_67_$__cuda_sm70_shflsync_idx_p) ;  /* 0x0000065000007944 */ /* 0x006fea0003c00000 */
[----:B------:R-:W-:Y:S01]  /*21ed0*/  MOV R9, R0 ;  /* 0x0000000000097202 */ /* 0x000fe20000000f00 */
[----:B-1---5:R-:W-:Y:S05]  /*21ee0*/  BRA `(.L_x_4255) ;  /* 0xffffd44000007947 */ /* 0x022fea000383ffff */
.L_x_4181:
[----:B------:R-:W-:Y:S01]  /*21ef0*/  IMAD.MOV.U32 R0, RZ, RZ, R98 ;  /* 0x000000ffff007224 */ /* 0x000fe200078e0062 */
[----:B------:R-:W-:Y:S01]  /*21f00*/  MOV R2, 0x1 ;  /* 0x0000000100027802 */ /* 0x000fe20000000f00 */
[----:B------:R-:W-:Y:S01]  /*21f10*/  IMAD.MOV.U32 R203, RZ, RZ, 0x1f ;  /* 0x0000001fffcb7424 */ /* 0x000fe200078e00ff */
[----:B------:R-:W-:Y:S02]  /*21f20*/  MOV R3, 0x21f40 ;  /* 0x00021f4000037802 */ /* 0x000fe40000000f00 */
[----:B-1234-:R-:W-:Y:S05]  /*21f30*/  CALL.REL.NOINC `($__internal_67_$__cuda_sm70_shflsync_idx_p) ;  /* 0x000005e000007944 */ /* 0x01efea0003c00000 */
[----:B------:R-:W-:Y:S01]  /*21f40*/  MOV R6, R0 ;  /* 0x0000000000067202 */ /* 0x000fe20000000f00 */
[----:B-1---5:R-:W-:Y:S05]  /*21f50*/  BRA `(.L_x_4256) ;  /* 0xffffd3f000007947 */ /* 0x022fea000383ffff */
.L_x_4182:
[----:B------:R-:W-:Y:S02]  /*21f60*/  MOV R3, 0x1 ;  /* 0x0000000100037802 */ /* 0x000fe40000000f00 */
[----:B------:R-:W-:-:S02]  /*21f70*/  MOV R2, 0x21f90 ;  /* 0x00021f9000027802 */ /* 0x000fc40000000f00 */
[----:B---34-:R-:W-:Y:S05]  /*21f80*/  CALL.REL.NOINC `($__internal_68_$__cuda_sm70_shflsync_up_p) ;  /* 0x0000061000007944 */ /* 0x018fea0003c00000 */
[----:B------:R-:W-:Y:S05]  /*21f90*/  BRA `(.L_x_4257) ;  /* 0xffffd4d000007947 */ /* 0x000fea000383ffff */
.L_x_4183:
[----:B------:R-:W-:Y:S02]  /*21fa0*/  MOV R3, 0x2 ;  /* 0x0000000200037802 */ /* 0x000fe40000000f00 */
[----:B------:R-:W-:-:S02]  /*21fb0*/  MOV R2, 0x21fd0 ;  /* 0x00021fd000027802 */ /* 0x000fc40000000f00 */
[----:B---34-:R-:W-:Y:S05]  /*21fc0*/  CALL.REL.NOINC `($__internal_68_$__cuda_sm70_shflsync_up_p) ;  /* 0x000005d000007944 */ /* 0x018fea0003c00000 */
[----:B------:R-:W-:Y:S02]  /*21fd0*/  SEL R3, R4, RZ, P1 ;  /* 0x000000ff04037207 */ /* 0x000fe40000800000 */
[----:B------:R-:W-:-:S03]  /*21fe0*/  MOV R2, 0x22020 ;  /* 0x0002202000027802 */ /* 0x000fc60000000f00 */
[----:B------:R-:W-:Y:S02]  /*21ff0*/  IMAD.IADD R0, R0, 0x1, R3 ;  /* 0x0000000100007824 */ /* 0x000fe400078e0203 */
[----:B------:R-:W-:Y:S02]  /*22000*/  IMAD.MOV.U32 R3, RZ, RZ, 0x4 ;  /* 0x00000004ff037424 */ /* 0x000fe400078e00ff */
        /* <DEDUP_REMOVED lines=19> */
.L_x_4187:
[----:B------:R-:W-:Y:S02]  /*22140*/  MOV R3, 0x1 ;  /* 0x0000000100037802 */ /* 0x000fe40000000f00 */
[----:B------:R-:W-:Y:S02]  /*22150*/  MOV R2, 0x22170 ;  /* 0x0002217000027802 */ /* 0x000fe40000000f00 */
[----:B---3--:R-:W-:Y:S05]  /*22160*/  CALL.REL.NOINC `($__internal_68_$__cuda_sm70_shflsync_up_p) ;  /* 0x0000043000007944 */ /* 0x008fea0003c00000 */
[----:B------:R-:W-:Y:S01]  /*22170*/  MOV R2, R4 ;  /* 0x0000000400027202 */ /* 0x000fe20000000f00 */
[----:B------:R-:W-:Y:S05]  /*22180*/  BRA `(.L_x_4259) ;  /* 0xffffd54000007947 */ /* 0x000fea000383ffff */
.L_x_4188:
[----:B------:R-:W-:Y:S02]  /*22190*/  MOV R3, 0x2 ;  /* 0x0000000200037802 */ /* 0x000fe40000000f00 */
[----:B------:R-:W-:Y:S02]  /*221a0*/  MOV R2, 0x221c0 ;  /* 0x000221c000027802 */ /* 0x000fe40000000f00 */
[----:B---3--:R-:W-:Y:S05]  /*221b0*/  CALL.REL.NOINC `($__internal_68_$__cuda_sm70_shflsync_up_p) ;  /* 0x000003e000007944 */ /* 0x008fea0003c00000 */
        /* <DEDUP_REMOVED lines=23> */
.L_x_4190:
[----:B------:R-:W-:Y:S02]  /*22330*/  SEL R0, RZ, 0x1, P0 ;  /* 0x00000001ff007807 */ /* 0x000fe40000000000 */
[----:B------:R-:W-:Y:S02]  /*22340*/  MOV R2, 0x22360 ;  /* 0x0002236000027802 */ /* 0x000fe40000000f00 */
[----:B-1-3--:R-:W-:Y:S05]  /*22350*/  CALL.REL.NOINC `($__internal_69_$__cuda_sm70_votesync_ballot) ;  /* 0x000002a000007944 */ /* 0x00afea0003c00000 */
[----:B------:R-:W-:Y:S01]  /*22360*/  MOV R10, R0 ;  /* 0x00000000000a7202 */ /* 0x000fe20000000f00 */
[----:B------:R-:W-:Y:S05]  /*22370*/  BRA `(.L_x_4261) ;  /* 0xffffd4e000007947 */ /* 0x000fea000383ffff */
.L_x_4191:
[----:B------:R-:W-:Y:S01]  /*22380*/  IMAD.MOV.U32 R0, RZ, RZ, R7 ;  /* 0x000000ffff007224 */ /* 0x000fe200078e0007 */
[----:B------:R-:W-:Y:S01]  /*22390*/  MOV R2, R6 ;  /* 0x0000000600027202 */ /* 0x000fe20000000f00 */
[----:B------:R-:W-:Y:S01]  /*223a0*/  IMAD.MOV.U32 R203, RZ, RZ, 0x1f ;  /* 0x0000001fffcb7424 */ /* 0x000fe200078e00ff */
[----:B------:R-:W-:Y:S02]  /*223b0*/  MOV R3, 0x223d0 ;  /* 0x000223d000037802 */ /* 0x000fe40000000f00 */
[----:B-1-3--:R-:W-:Y:S05]  /*223c0*/  CALL.REL.NOINC `($__internal_67_$__cuda_sm70_shflsync_idx_p) ;  /* 0x0000015000007944 */ /* 0x00afea0003c00000 */
[----:B------:R-:W-:Y:S01]  /*223d0*/  IMAD.MOV.U32 R7, RZ, RZ, R0 ;  /* 0x000000ffff077224 */ /* 0x000fe200078e0000 */
[----:B------:R-:W-:Y:S01]  /*223e0*/  MOV R2, R6 ;  /* 0x0000000600027202 */ /* 0x000fe20000000f00 */
[----:B------:R-:W-:Y:S01]  /*223f0*/  IMAD.MOV.U32 R0, RZ, RZ, R8 ;  /* 0x000000ffff007224 */ /* 0x000fe200078e0008 */
[----:B------:R-:W-:Y:S02]  /*22400*/  MOV R203, 0x1f ;  /* 0x0000001f00cb7802 */ /* 0x000fe40000000f00 */
[----:B------:R-:W-:-:S02]  /*22410*/  MOV R3, 0x22430 ;  /* 0x0002243000037802 */ /* 0x000fc40000000f00 */
[----:B-1---5:R-:W-:Y:S05]  /*22420*/  CALL.REL.NOINC `($__internal_67_$__cuda_sm70_shflsync_idx_p) ;  /* 0x000000f000007944 */ /* 0x022fea0003c00000 */
[----:B------:R-:W-:Y:S01]  /*22430*/  MOV R5, R0 ;  /* 0x0000000000057202 */ /* 0x000fe20000000f00 */
[----:B-1---5:R-:W-:Y:S05]  /*22440*/  BRA `(.L_x_4262) ;  /* 0xffffd46000007947 */ /* 0x022fea000383ffff */
.L_x_4194:
[----:B------:R-:W-:Y:S01]  /*22450*/  IMAD.MOV.U32 R0, RZ, RZ, R4 ;  /* 0x000000ffff007224 */ /* 0x000fe200078e0004 */
[----:B------:R-:W-:Y:S01]  /*22460*/  MOV R2, R6 ;  /* 0x0000000600027202 */ /* 0x000fe20000000f00 */
[----:B------:R-:W-:Y:S01]  /*22470*/  IMAD.MOV.U32 R203, RZ, RZ, 0x1f ;  /* 0x0000001fffcb7424 */ /* 0x000fe200078e00ff */
[----:B------:R-:W-:-:S02]  /*22480*/  MOV R3, 0x224a0 ;  /* 0x000224a000037802 */ /* 0x000fc40000000f00 */
[----:B-1-34-:R-:W-:Y:S05]  /*22490*/  CALL.REL.NOINC `($__internal_67_$__cuda_sm70_shflsync_idx_p) ;  /* 0x0000008000007944 */ /* 0x01afea0003c00000 */
[----:B------:R-:W-:Y:S01]  /*224a0*/  MOV R12, R0 ;  /* 0x00000000000c7202 */ /* 0x000fe20000000f00 */
[----:B-1---5:R-:W-:Y:S05]  /*224b0*/  BRA `(.L_x_4193) ;  /* 0xffffd45000007947 */ /* 0x022fea000383ffff */
        .weak           $__internal_66_$__cuda_sm70_shflsync_bfly_p
        .type           $__internal_66_$__cuda_sm70_shflsync_bfly_p,@function
        .size           $__internal_66_$__cuda_sm70_shflsync_bfly_p,($__internal_67_$__cuda_sm70_shflsync_idx_p - $__internal_66_$__cuda_sm70_shflsync_bfly_p)
$__internal_66_$__cuda_sm70_shflsync_bfly_p:
[----:B------:R-:W-:Y:S02]  /*224c0*/  MOV R161, 0xffffffff ;  /* 0xffffffff00a17802 */ /* 0x000fe40000000f00 */
[----:B------:R-:W-:-:S02]  /*224d0*/  MOV R3, 0x1f ;  /* 0x0000001f00037802 */ /* 0x000fc40000000f00 */
[----:B------:R-:W-:Y:S04]  /*224e0*/  WARPSYNC R161 ;  /* 0x000000a100007348 */ /* 0x000fe80003800000 */
[----:B------:R1:W2:Y:S02]  /*224f0*/  SHFL.BFLY PT, R0, R132, R0, R3 ;  /* 0x0c00000084007389 */ /* 0x0002a400000e0003 */
[----:B-1----:R-:W-:-:S04]  /*22500*/  MOV R3, 0x0 ;  /* 0x0000000000037802 */ /* 0x002fc80000000f00 */
[----:B--2---:R-:W-:Y:S05]  /*22510*/  RET.REL.NODEC R2 `(_ZN7cutlass13device_kernelIN5flash19enable_sm80_to_sm89INS1_16FlashAttnFwdSm80INS1_25CollectiveMainloopFwdSm80ILi8ELi1ELb0EN4cute5tupleIJNS5_1CILi128EEENS7_ILi32EEENS7_ILi256EEEEEELi256ENS_6half_tEfNS_4arch4Sm80ELb0ELb1ELb0ELb1ELb1ELb1ELb1ELb1EEENS1_21CollectiveEpilogueFwdINS6_IJS8_SA_S9_EEENS6_IJNS7_ILi1EEESI_SI_EEESC_SE_Li256ELb1ELb1ELb1ELb0EEENS1_36VarlenDynamicPersistentTileSchedulerILi128ELi32ELi256ELi256ELb1ELb1ELb0ELb1ELb0ELb1EEEEEEEEEvNT_6ParamsE) ;  /* 0xfffddae002007950 */ /* 0x004fea0003c3ffff */
        .weak           $__internal_67_$__cuda_sm70_shflsync_idx_p
        .type           $__internal_67_$__cuda_sm70_shflsync_idx_p,@function
        .size           $__internal_67_$__cuda_sm70_shflsync_idx_p,($__internal_68_$__cuda_sm70_shflsync_up_p - $__internal_67_$__cuda_sm70_shflsync_idx_p)
$__internal_67_$__cuda_sm70_shflsync_idx_p:
[----:B------:R1:W-:Y:S02]  /*22520*/  STL [R1+0x44], R4 ;  /* 0x0000440401007387 */ /* 0x0003e40000100800 */
[----:B-1----:R-:W-:-:S04]  /*22530*/  MOV R4, 0xffffffff ;  /* 0xffffffff00047802 */ /* 0x002fc80000000f00 */
[----:B------:R-:W-:Y:S04]  /*22540*/  WARPSYNC R4 ;  /* 0x0000000400007348 */ /* 0x000fe80003800000 */
[----:B------:R1:W2:Y:S04]  /*22550*/  SHFL.IDX PT, R0, R0, R2, R203 ;  /* 0x0000000200007389 */ /* 0x0002a800000e00cb */
[----:B-1----:R1:W5:Y:S01]  /*22560*/  LDL.LU R4, [R1+0x44] ;  /* 0x0000440001047983 */ /* 0x0023620000300800 */
[----:B------:R-:W-:Y:S02]  /*22570*/  MOV R2, R3 ;  /* 0x0000000300027202 */ /* 0x000fe40000000f00 */
[----:B------:R-:W-:-:S04]  /*22580*/  MOV R3, 0x0 ;  /* 0x0000000000037802 */ /* 0x000fc80000000f00 */
[----:B--2---:R-:W-:Y:S05]  /*22590*/  RET.REL.NODEC R2 `(_ZN7cutlass13device_kernelIN5flash19enable_sm80_to_sm89INS1_16FlashAttnFwdSm80INS1_25CollectiveMainloopFwdSm80ILi8ELi1ELb0EN4cute5tupleIJNS5_1CILi128EEENS7_ILi32EEENS7_ILi256EEEEEELi256ENS_6half_tEfNS_4arch4Sm80ELb0ELb1ELb0ELb1ELb1ELb1ELb1ELb1EEENS1_21CollectiveEpilogueFwdINS6_IJS8_SA_S9_EEENS6_IJNS7_ILi1EEESI_SI_EEESC_SE_Li256ELb1ELb1ELb1ELb0EEENS1_36VarlenDynamicPersistentTileSchedulerILi128ELi32ELi256ELi256ELb1ELb1ELb0ELb1ELb0ELb1EEEEEEEEEvNT_6ParamsE) ;  /* 0xfffdda6002007950 */ /* 0x004fea0003c3ffff */
        .weak           $__internal_68_$__cuda_sm70_shflsync_up_p
        .type           $__internal_68_$__cuda_sm70_shflsync_up_p,@function
        .size           $__internal_68_$__cuda_sm70_shflsync_up_p,($__internal_69_$__cuda_sm70_votesync_ballot - $__internal_68_$__cuda_sm70_shflsync_up_p)
$__internal_68_$__cuda_sm70_shflsync_up_p:
[----:B------:R-:W-:Y:S02]  /*225a0*/  MOV R4, RZ ;  /* 0x000000ff00047202 */ /* 0x000fe40000000f00 */
[----:B------:R-:W-:-:S04]  /*225b0*/  MOV R10, 0xffffffff ;  /* 0xffffffff000a7802 */ /* 0x000fc80000000f00 */
[----:B------:R-:W-:Y:S04]  /*225c0*/  WARPSYNC R10 ;  /* 0x0000000a00007348 */ /* 0x000fe80003800000 */
[----:B------:R1:W2:Y:S02]  /*225d0*/  SHFL.UP PT, R4, R0, R3, R4 ;  /* 0x0400000300047389 */ /* 0x0002a400000e0004 */
[----:B-1----:R-:W-:-:S04]  /*225e0*/  MOV R3, 0x0 ;  /* 0x0000000000037802 */ /* 0x002fc80000000f00 */
[----:B--2---:R-:W-:Y:S05]  /*225f0*/  RET.REL.NODEC R2 `(_ZN7cutlass13device_kernelIN5flash19enable_sm80_to_sm89INS1_16FlashAttnFwdSm80INS1_25CollectiveMainloopFwdSm80ILi8ELi1ELb0EN4cute5tupleIJNS5_1CILi128EEENS7_ILi32EEENS7_ILi256EEEEEELi256ENS_6half_tEfNS_4arch4Sm80ELb0ELb1ELb0ELb1ELb1ELb1ELb1ELb1EEENS1_21CollectiveEpilogueFwdINS6_IJS8_SA_S9_EEENS6_IJNS7_ILi1EEESI_SI_EEESC_SE_Li256ELb1ELb1ELb1ELb0EEENS1_36VarlenDynamicPersistentTileSchedulerILi128ELi32ELi256ELi256ELb1ELb1ELb0ELb1ELb0ELb1EEEEEEEEEvNT_6ParamsE) ;  /* 0xfffdda0002007950 */ /* 0x004fea0003c3ffff */
        .weak           $__internal_69_$__cuda_sm70_votesync_ballot
        .type           $__internal_69_$__cuda_sm70_votesync_ballot,@function
        .size           $__internal_69_$__cuda_sm70_votesync_ballot,(.L_x_6546 - $__internal_69_$__cuda_sm70_votesync_ballot)
$__internal_69_$__cuda_sm70_votesync_ballot:
[----:B------:R-:W-:Y:S01]  /*22600*/  ISETP.NE.U32.AND P0, PT, R0, 0x1, PT ;  /* 0x000000010000780c */ /* 0x000fe20003f05070 */
[----:B------:R-:W-:-:S04]  /*22610*/  IMAD.MOV.U32 R3, RZ, RZ, -0x1 ;  /* 0xffffffffff037424 */ /* 0x000fc800078e00ff */
[----:B------:R-:W-:Y:S08]  /*22620*/  WARPSYNC R3 ;  /* 0x0000000300007348 */ /* 0x000ff00003800000 */
[----:B------:R-:W-:-:S04]  /*22630*/  VOTE.ANY R0, PT, !P0 ;  /* 0x0000000000007806 */ /* 0x000fc800040e0100 */
[----:B------:R-:W-:Y:S01]  /*22640*/  LOP3.LUT R0, R0, R3, RZ, 0xc0, !PT ;  /* 0x0000000300007212 */ /* 0x000fe200078ec0ff */
[----:B------:R-:W-:-:S04]  /*22650*/  IMAD.MOV.U32 R3, RZ, RZ, 0x0 ;  /* 0x00000000ff037424 */ /* 0x000fc800078e00ff */
[----:B------:R-:W-:Y:S05]  /*22660*/  RET.REL.NODEC R2 `(_ZN7cutlass13device_kernelIN5flash19enable_sm80_to_sm89INS1_16FlashAttnFwdSm80INS1_25CollectiveMainloopFwdSm80ILi8ELi1ELb0EN4cute5tupleIJNS5_1CILi128EEENS7_ILi32EEENS7_ILi256EEEEEELi256ENS_6half_tEfNS_4arch4Sm80ELb0ELb1ELb0ELb1ELb1ELb1ELb1ELb1EEENS1_21CollectiveEpilogueFwdINS6_IJS8_SA_S9_EEENS6_IJNS7_ILi1EEESI_SI_EEESC_SE_Li256ELb1ELb1ELb1ELb0EEENS1_36VarlenDynamicPersistentTileSchedulerILi128ELi32ELi256ELi256ELb1ELb1ELb0ELb1ELb0ELb1EEEEEEEEEvNT_6ParamsE) ;  /* 0xfffdd99002007950 */ /* 0x000fea0003c3ffff */
.L_x_4263:
        /* <DEDUP_REMOVED lines=9> */
.L_x_6546:


//--------------------- .text._ZN7cutlass13device_kernelIN5flash19enable_sm80_to_sm89INS1_16FlashAttnFwdSm80INS1_25CollectiveMainloopFwdSm80ILi8ELi1ELb1EN4cute5tupleIJNS5_1CILi128EEENS7_ILi64EEENS7_ILi256EEEEEELi256ENS_6half_tEfNS_4arch4Sm80ELb1ELb0ELb0ELb0ELb1ELb0ELb1ELb1EEENS1_21CollectiveEpilogueFwdINS6_IJS8_SA_S9_EEENS6_IJNS7_ILi1EEESI_SI_EEESC_SE_Li256ELb0ELb1ELb1ELb0EEENS1_30DynamicPersistentTileSchedulerILi256ELi256ELb1ELb1ELb0EEEEEEEEEvNT_6ParamsE --------------------------
	.section	.text._ZN7cutlass13device_kernelIN5flash19enable_sm80_to_sm89INS1_16FlashAttnFwdSm80INS1_25CollectiveMainloopFwdSm80ILi8ELi1ELb1EN4cute5tupleIJNS5_1CILi128EEENS7_ILi64EEENS7_ILi256EEEEEELi256ENS_6half_tEfNS_4arch4Sm80ELb1ELb0ELb0ELb0ELb1ELb0ELb1ELb1EEENS1_21CollectiveEpilogueFwdINS6_IJS8_SA_S9_EEENS6_IJNS7_ILi1EEESI_SI_EEESC_SE_Li256ELb0ELb1ELb1ELb0EEENS1_30DynamicPersistentTileSchedulerILi256ELi256ELb1ELb1ELb0EEEEEEEEEvNT_6ParamsE,"ax",@progbits
	.sectioninfo	@"SHI_REGISTERS=255"
	.align	128
.text._ZN7cutlass13device_kernelIN5flash19enable_sm80_to_sm89INS1_16FlashAttnFwdSm80INS1_25CollectiveMainloopFwdSm80ILi8ELi1ELb1EN4cute5tupleIJNS5_1CILi128EEENS7_ILi64EEENS7_ILi256EEEEEELi256ENS_6half_tEfNS_4arch4Sm80ELb1ELb0ELb0ELb0ELb1ELb0ELb1ELb1EEENS1_21CollectiveEpilogueFwdINS6_IJS8_SA_S9_EEENS6_IJNS7_ILi1EEESI_SI_EEESC_SE_Li256ELb0ELb1ELb1ELb0EEENS1_30DynamicPersistentTileSchedulerILi256ELi256ELb1ELb1ELb0EEEEEEEEEvNT_6ParamsE:
        .type           _ZN7cutlass13device_kernelIN5flash19enable_sm80_to_sm89INS1_16FlashAttnFwdSm80INS1_25CollectiveMainloopFwdSm80ILi8ELi1ELb1EN4cute5tupleIJNS5_1CILi128EEENS7_ILi64EEENS7_ILi256EEEEEELi256ENS_6half_tEfNS_4arch4Sm80ELb1ELb0ELb0ELb0ELb1ELb0ELb1ELb1EEENS1_21CollectiveEpilogueFwdINS6_IJS8_SA_S9_EEENS6_IJNS7_ILi1EEESI_SI_EEESC_SE_Li256ELb0ELb1ELb1ELb0EEENS1_30DynamicPersistentTileSchedulerILi256ELi256ELb1ELb1ELb0EEEEEEEEEvNT_6ParamsE,@function
        .size           _ZN7cutlass13device_kernelIN5flash19enable_sm80_to_sm89INS1_16FlashAttnFwdSm80INS1_25CollectiveMainloopFwdSm80ILi8ELi1ELb1EN4cute5tupleIJNS5_1CILi128EEENS7_ILi64EEENS7_ILi256EEEEEELi256ENS_6half_tEfNS_4arch4Sm80ELb1ELb0ELb0ELb0ELb1ELb0ELb1ELb1EEENS1_21CollectiveEpilogueFwdINS6_IJS8_SA_S9_EEENS6_IJNS7_ILi1EEESI_SI_EEESC_SE_Li256ELb0ELb1ELb1ELb0EEENS1_30DynamicPersistentTileSchedulerILi256ELi256ELb1ELb1ELb0EEEEEEEEEvNT_6ParamsE,(.L_x_6551 - _ZN7cutlass13device_kernelIN5flash19enable_sm80_to_sm89INS1_16FlashAttnFwdSm80INS1_25CollectiveMainloopFwdSm80ILi8ELi1ELb1EN4cute5tupleIJNS5_1CILi128EEENS7_ILi64EEENS7_ILi256EEEEEELi256ENS_6half_tEfNS_4arch4Sm80ELb1ELb0ELb0ELb0ELb1ELb0ELb1ELb1EEENS1_21CollectiveEpilogueFwdINS6_IJS8_SA_S9_EEENS6_IJNS7_ILi1EEESI_SI_EEESC_SE_Li256ELb0ELb1ELb1ELb0EEENS1_30DynamicPersistentTileSchedulerILi256ELi256ELb1ELb1ELb0EEEEEEEEEvNT_6ParamsE)
        .other          _ZN7cutlass13device_kernelIN5flash19enable_sm80_to_sm89INS1_16FlashAttnFwdSm80INS1_25CollectiveMainloopFwdSm80ILi8ELi1ELb1EN4cute5tupleIJNS5_1CILi128EEENS7_ILi64EEENS7_ILi256EEEEEELi256ENS_6half_tEfNS_4arch4Sm80ELb1ELb0ELb0ELb0ELb1ELb0ELb1ELb1EEENS1_21CollectiveEpilogueFwdINS6_IJS8_SA_S9_EEENS6_IJNS7_ILi1EEESI_SI_EEESC_SE_Li256ELb0ELb1ELb1ELb0EEENS1_30DynamicPersistentTileSchedulerILi256ELi256ELb1ELb1ELb0EEEEEEEEEvNT_6ParamsE,@"STO_CUDA_ENTRY STV_DEFAULT"
_ZN7cutlass13device_kernelIN5flash19enable_sm80_to_sm89INS1_16FlashAttnFwdSm80INS1_25CollectiveMainloopFwdSm80ILi8ELi1ELb1EN4cute5tupleIJNS5_1CILi128EEENS7_ILi64EEENS7_ILi256EEEEEELi256ENS_6half_tEfNS_4arch4Sm80ELb1ELb0ELb0ELb0ELb1ELb0ELb1ELb1EEENS1_21CollectiveEpilogueFwdINS6_IJS8_SA_S9_EEENS6_IJNS7_ILi1EEESI_SI_EEESC_SE_Li256ELb0ELb1ELb1ELb0EEENS1_30DynamicPersistentTileSchedulerILi256ELi256ELb1ELb1ELb0EEEEEEEEEvNT_6ParamsE:
        /* <DEDUP_REMOVED lines=20> */
[----:B------:R-:W-:-:S05]  /*0140*/  LOP3.LUT R0, R0, 0xfffffffe, RZ, 0xc0, !PT ;  /* 0xfffffffe00007812 */ /* 0x000fca00078ec0ff */
[----:B------:R-:W-:Y:S01]  /*0150*/  IMAD.IADD R8, R3, 0x1, -R0 ;  /* 0x0000000103087824 */ /* 0x000fe200078e0a00 */
[----:B------:R-:W-:Y:S02]  /*0160*/  LOP3.LUT R0, R2, 0xfffffff0, RZ, 0xc0, !PT ;  /* 0xfffffff002007812 */ /* 0x000fe400078ec0ff */
[----:B------:R-:W-:Y:S02]  /*0170*/  LOP3.LUT R3, R9, 0xfffffff8, RZ, 0xc0, !PT ;  /* 0xfffffff809037812 */ /* 0x000fe400078ec0ff */
[----:B------:R-:W-:Y:S01]  /*0180*/  LOP3.LUT R2, R4, 0xfffffffc, RZ, 0xc0, !PT ;  /* 0xfffffffc04027812 */ /* 0x000fe200078ec0ff */
[----:B------:R-:W-:Y:S02]  /*0190*/  IMAD.SHL.U32 R4, R5, 0x40, RZ ;  /* 0x0000004005047824 */ /* 0x000fe400078e00ff */
[C---:B------:R-:W-:Y:S02]  /*01a0*/  IMAD.IADD R5, R17.reuse, 0x1, -R3 ;  /* 0x0000000111057824 */ /* 0x040fe400078e0a03 */
[----:B------:R-:W-:Y:S01]  /*01b0*/  IMAD.IADD R3, R17, 0x1, -R2 ;  /* 0x0000000111037824 */ /* 0x000fe200078e0a02 */
[----:B------:R-:W-:Y:S01]  /*01c0*/  LOP3.LUT R2, R4, 0x1c0, RZ, 0xc0, !PT ;  /* 0x000001c004027812 */ /* 0x000fe200078ec0ff */
[----:B------:R-:W-:-:S02]  /*01d0*/  IMAD.SHL.U32 R16, R5, 0x8, RZ ;  /* 0x0000000805107824 */ /* 0x000fc400078e00ff */
[----:B------:R-:W-:Y:S01]  /*01e0*/  IMAD.IADD R0, R17, 0x1, -R0 ;  /* 0x0000000111007824 */ /* 0x000fe200078e0a00 */
[----:B------:R-:W-:Y:S01]  /*01f0*/  LEA.HI R4, R3, R3, RZ, 0x1 ;  /* 0x0000000303047211 */ /* 0x000fe200078f08ff */
[----:B------:R-:W-:Y:S01]  /*0200*/  IMAD.SHL.U32 R6, R5, 0x40, RZ ;  /* 0x0000004005067824 */ /* 0x000fe200078e00ff */
[----:B------:R-:W-:Y:S01]  /*0210*/  SHF.R.U32.HI R7, RZ, 0x3, R2 ;  /* 0x00000003ff077819 */ /* 0x000fe20000011602 */
[----:B------:R-:W-:Y:S01]  /*0220*/  STL [R1+0x64], R16 ;  /* 0x0000641001007387 */ /* 0x000fe20000100800 */
[----:B------:R-:W-:Y:S02]  /*0230*/  LOP3.LUT R4, R4, 0x1ffffffe, RZ, 0xc0, !PT ;  /* 0x1ffffffe04047812 */ /* 0x000fe400078ec0ff */
[----:B------:R-:W-:Y:S02]  /*0240*/  LOP3.LUT R5, R2, 0x38, R16, 0xf8, !PT ;  /* 0x0000003802057812 */ /* 0x000fe400078ef810 */
[----:B------:R-:W-:Y:S01]  /*0250*/  SHF.R.S32.HI R251, RZ, 0x1f, R0 ;  /* 0x0000001ffffb7819 */ /* 0x000fe20000011400 */
[----:B------:R-:W-:Y:S01]  /*0260*/  IMAD.IADD R10, R3, 0x1, -R4 ;  /* 0x00000001030a7824 */ /* 0x000fe200078e0a04 */
[----:B------:R-:W-:-:S02]  /*0270*/  LOP3.LUT R2, R6, 0x1c0, RZ, 0xc0, !PT ;  /* 0x000001c006027812 */ /* 0x000fc400078ec0ff */
[----:B------:R-:W-:Y:S02]  /*0280*/  LEA.HI R251, R251, R0, RZ, 0x3 ;  /* 0x00000000fbfb7211 */ /* 0x000fe400078f18ff */
[----:B------:R-:W-:Y:S01]  /*0290*/  LOP3.LUT R4, R2, 0x8, R9, 0xf8, !PT ;  /* 0x0000000802047812 */ /* 0x000fe200078ef809 */
[----:B------:R-:W-:Y:S01]  /*02a0*/  IMAD.MOV.U32 R9, RZ, RZ, 0x20 ;  /* 0x00000020ff097424 */ /* 0x000fe200078e00ff */
[----:B------:R-:W-:Y:S02]  /*02b0*/  LOP3.LUT R5, R5, R7, RZ, 0x3c, !PT ;  /* 0x0000000705057212 */ /* 0x000fe400078e3cff */
[----:B------:R-:W-:Y:S02]  /*02c0*/  SHF.R.U32.HI R2, RZ, 0x3, R2 ;  /* 0x00000003ff027819 */ /* 0x000fe40000011602 */
[-C--:B------:R-:W-:Y:S02]  /*02d0*/  LEA.HI R7, R11, R17.reuse, RZ, 0x5 ;  /* 0x000000110b077211 */ /* 0x080fe400078f28ff */
[C---:B------:R-:W-:Y:S01]  /*02e0*/  LOP3.LUT R3, R251.reuse, 0xfffffff8, RZ, 0xc0, !PT ;  /* 0xfffffff8fb037812 */ /* 0x040fe200078ec0ff */
[----:B------:R-:W-:Y:S01]  /*02f0*/  IMAD.SHL.U32 R251, R251, 0x40, RZ ;  /* 0x00000040fbfb7824 */ /* 0x000fe200078e00ff */
[----:B------:R-:W-:-:S02]  /*0300*/  LEA.HI R6, R11, R17, RZ, 0x6 ;  /* 0x000000110b067211 */ /* 0x000fc400078f30ff */
[----:B------:R-:W-:Y:S01]  /*0310*/  LOP3.LUT R248, R4, R2, RZ, 0x3c, !PT ;  /* 0x0000000204f87212 */ /* 0x000fe200078e3cff */
[----:B------:R-:W-:Y:S01]  /*0320*/  IMAD.IADD R0, R0, 0x1, -R3 ;  /* 0x0000000100007824 */ /* 0x000fe200078e0a03 */
[----:B------:R-:W-:Y:S01]  /*0330*/  LOP3.LUT R2, R7, 0xffffffe0, RZ, 0xc0, !PT ;  /* 0xffffffe007027812 */ /* 0x000fe200078ec0ff */
[----:B------:R-:W-:Y:S01]  /*0340*/  IMAD.SHL.U32 R4, R6, 0x8, RZ ;  /* 0x0000000806047824 */ /* 0x000fe200078e00ff */
[--C-:B------:R-:W-:Y:S01]  /*0350*/  SHF.R.S32.HI R6, RZ, 0x5, R7.reuse ;  /* 0x00000005ff067819 */ /* 0x100fe20000011407 */
[C---:B------:R-:W-:Y:S01]  /*0360*/  IMAD R248, R8.reuse, 0x200, R248 ;  /* 0x0000020008f87824 */ /* 0x040fe200078e02f8 */
[----:B------:R-:W-:Y:S01]  /*0370*/  SHF.R.S32.HI R3, RZ, 0x1f, R7 ;  /* 0x0000001fff037819 */ /* 0x000fe20000011407 */
[----:B------:R-:W-:Y:S01]  /*0380*/  IMAD.IADD R15, R17, 0x1, -R2 ;  /* 0x00000001110f7824 */ /* 0x000fe200078e0a02 */
[----:B------:R-:W-:Y:S01]  /*0390*/  LOP3.LUT R7, R5, 0x7ffffe00, R4, 0xf8, !PT ;  /* 0x7ffffe0005077812 */ /* 0x000fe200078ef804 */
[----:B------:R-:W-:Y:S01]  /*03a0*/  IMAD.SHL.U32 R4, R8, 0x8, RZ ;  /* 0x0000000808047824 */ /* 0x000fe200078e00ff */
[----:B------:R-:W-:-:S02]  /*03b0*/  LEA.HI R2, R3, R6, RZ, 0x3 ;  /* 0x0000000603027211 */ /* 0x000fc400078f18ff */
[----:B------:R-:W-:Y:S01]  /*03c0*/  SHF.R.S32.HI R5, RZ, 0x1f, R15 ;  /* 0x0000001fff057819 */ /* 0x000fe2000001140f */
[----:B------:R-:W-:Y:S01]  /*03d0*/  IMAD.SHL.U32 R7, R7, 0x2, RZ ;  /* 0x0000000207077824 */ /* 0x000fe200078e00ff */
[----:B------:R-:W-:Y:S02]  /*03e0*/  LOP3.LUT R2, R2, 0xffffff8, RZ, 0xc0, !PT ;  /* 0x0ffffff802027812 */ /* 0x000fe400078ec0ff */
[C---:B------:R-:W-:Y:S01]  /*03f0*/  R2P PR, R0.reuse, 0x6 ;  /* 0x0000000600007804 */ /* 0x040fe20000000000 */
[----:B------:R-:W-:Y:S01]  /*0400*/  IMAD.SHL.U32 R0, R0, 0x40, RZ ;  /* 0x0000004000007824 */ /* 0x000fe200078e00ff */
[----:B------:R-:W-:Y:S01]  /*0410*/  LEA.HI R5, R5, R15, RZ, 0x2 ;  /* 0x0000000f05057211 */ /* 0x000fe200078f10ff */
[----:B------:R-:W-:Y:S01]  /*0420*/  IMAD.IADD R3, R6, 0x1, -R2 ;  /* 0x0000000106037824 */ /* 0x000fe200078e0a02 */
[----:B------:R-:W-:Y:S02]  /*0430*/  IADD3 R8, R16, 0x80, RZ ;  /* 0x0000008010087810 */ /* 0x000fe40007ffe0ff */
[----:B------:R-:W-:-:S02]  /*0440*/  SHF.R.S32.HI R2, RZ, 0x2, R5 ;  /* 0x00000002ff027819 */ /* 0x000fc40000011405 */
[----:B------:R-:W-:Y:S02]  /*0450*/  LOP3.LUT R0, R0, 0x1c0, RZ, 0xc0, !PT ;  /* 0x000001c000007812 */ /* 0x000fe400078ec0ff */
[----:B------:R-:W-:Y:S01]  /*0460*/  LEA R248, R248, 0x10100, 0x1 ;  /* 0x00010100f8f87811 */ /* 0x000fe200078e08ff */
[----:B------:R-:W-:Y:S01]  /*0470*/  IMAD R14, R3, 0x10, R2 ;  /* 0x00000010030e7824 */ /* 0x000fe200078e0202 */
[----:B------:R-:W-:Y:S02]  /*0480*/  LOP3.LUT R4, R0, 0x8, R4, 0xf8, !PT ;  /* 0x0000000800047812 */ /* 0x000fe400078ef804 */
[----:B------:R-:W-:Y:S02]  /*0490*/  SEL R2, R12, 0xfffffff0, !P1 ;  /* 0xfffffff00c027807 */ /* 0x000fe40004800000 */
[----:B------:R-:W-:Y:S01]  /*04a0*/  SEL R3, R9, 0xffffffe0, !P2 ;  /* 0xffffffe009037807 */ /* 0x000fe20005000000 */
[----:B------:R-:W-:Y:S01]  /*04b0*/  STL [R1+0x1ec], R14 ;  /* 0x0001ec0e01007387 */ /* 0x000fe20000100800 */
[----:B------:R-:W-:-:S03]  /*04c0*/  SHF.R.U32.HI R0, RZ, 0x3, R0 ;  /* 0x00000003ff007819 */ /* 0x000fc60000011600 */
[----:B------:R-:W-:Y:S01]  /*04d0*/  IMAD.IADD R3, R2, 0x1, R3 ;  /* 0x0000000102037824 */ /* 0x000fe200078e0203 */
[----:B------:R-:W-:Y:S01]  /*04e0*/  LOP3.LUT R0, R4, R0, RZ, 0x3c, !PT ;  /* 0x0000000004007212 */ /* 0x000fe200078e3cff */
[----:B------:R-:W-:Y:S01]  /*04f0*/  STL [R1+0xd8], R13 ;  /* 0x0000d80d01007387 */ /* 0x000fe20000100800 */
[----:B------:R-:W-:Y:S01]  /*0500*/  LEA.HI R2, R11, R17, RZ, 0x7 ;  /* 0x000000110b027211 */ /* 0x000fe200078f38ff */
[----:B------:R-:W-:Y:S01]  /*0510*/  IMAD.MOV.U32 R4, RZ, RZ, 0x40 ;  /* 0x00000040ff047424 */ /* 0x000fe200078e00ff */
[----:B------:R-:W-:Y:S02]  /*0520*/  LOP3.LUT R251, R0, 0x7ffffe00, R251, 0xf8, !PT ;  /* 0x7ffffe0000fb7812 */ /* 0x000fe400078ef8fb */
[----:B------:R-:W-:Y:S02]  /*0530*/  SHF.R.S32.HI R0, RZ, 0x7, R2 ;  /* 0x00000007ff007819 */ /* 0x000fe40000011402 */
[----:B------:R-:W-:Y:S02]  /*0540*/  IADD3 R11, R16, 0x40, RZ ;  /* 0x00000040100b7810 */ /* 0x000fe40007ffe0ff */
[----:B------:R-:W-:-:S02]  /*0550*/  SHF.R.S32.HI R2, RZ, 0x1f, R16 ;  /* 0x0000001fff027819 */ /* 0x000fc40000011410 */
[----:B------:R-:W-:Y:S02]  /*0560*/  LOP3.LUT R0, R5, 0x7ffffffc, RZ, 0xc0, !PT ;  /* 0x7ffffffc05007812 */ /* 0x000fe400078ec0ff */
[----:B------:R-:W-:Y:S01]  /*0570*/  SHF.R.S32.HI R5, RZ, 0x1f, R11 ;  /* 0x0000001fff057819 */ /* 0x000fe2000001140b */
[----:B------:R1:W-:Y:S01]  /*0580*/  STL [R1+0x164], R2 ;  /* 0x0001640201007387 */ /* 0x0003e20000100800 */
[----:B------:R-:W-:Y:S01]  /*0590*/  LEA R251, R251, 0x100, 0x1 ;  /* 0x00000100fbfb7811 */ /* 0x000fe200078e08ff */
[----:B------:R-:W-:Y:S02]  /*05a0*/  IMAD.IADD R0, R15, 0x1, -R0 ;  /* 0x000000010f007824 */ /* 0x000fe400078e0a00 */
[----:B------:R-:W-:Y:S02]  /*05b0*/  STL [R1+0x84], R11 ;  /* 0x0000840b01007387 */ /* 0x000fe40000100800 */
[----:B------:R-:W-:Y:S02]  /*05c0*/  IMAD R3, R3, 0x2, R251 ;  /* 0x0000000203037824 */ /* 0x000fe400078e02fb */
[----:B------:R-:W-:Y:S04]  /*05d0*/  STL [R1+0x80], R8 ;  /* 0x0000800801007387 */ /* 0x000fe80000100800 */
[----:B------:R2:W-:Y:S01]  /*05e0*/  STL [R1+0x160], R5 ;  /* 0x0001600501007387 */ /* 0x0005e20000100800 */
[----:B-1----:R-:W-:-:S05]  /*05f0*/  IADD3 R2, R16, 0xc0, RZ ;  /* 0x000000c010027810 */ /* 0x002fca0007ffe0ff */
[----:B------:R1:W-:Y:S01]  /*0600*/  STL [R1+0x7c], R2 ;  /* 0x00007c0201007387 */ /* 0x0003e20000100800 */
[----:B--2---:R-:W-:-:S05]  /*0610*/  SHF.R.S32.HI R5, RZ, 0x1f, R8 ;  /* 0x0000001fff057819 */ /* 0x004fca0000011408 */
[----:B------:R2:W-:Y:S01]  /*0620*/  STL [R1+0x15c], R5 ;  /* 0x00015c0501007387 */ /* 0x0005e20000100800 */
[----:B-1----:R-:W-:-:S05]  /*0630*/  SHF.R.S32.HI R2, RZ, 0x1f, R2 ;  /* 0x0000001fff027819 */ /* 0x002fca0000011402 */
[----:B------:R1:W-:Y:S04]  /*0640*/  STL [R1+0x158], R2 ;  /* 0x0001580201007387 */ /* 0x0003e80000100800 */
[----:B------:R-:W-:Y:S01]  /*0650*/  STL [R1+0x58], R7 ;  /* 0x0000580701007387 */ /* 0x000fe20000100800 */
[----:B--2---:R-:W-:Y:S01]  /*0660*/  IMAD.SHL.U32 R5, R0, 0x2, RZ ;  /* 0x0000000200057824 */ /* 0x004fe200078e00ff */
[----:B------:R-:W-:-:S04]  /*0670*/  SEL R0, R9, 0xffffffe0, !P1 ;  /* 0xffffffe009007807 */ /* 0x000fc80004800000 */
[C---:B------:R-:W-:Y:S02]  /*0680*/  IADD3 R38, R5.reuse, 0x8, RZ ;  /* 0x0000000805267810 */ /* 0x040fe40007ffe0ff */
[C---:B------:R-:W-:Y:S02]  /*0690*/  IADD3 R37, R5.reuse, 0x10, RZ ;  /* 0x0000001005257810 */ /* 0x040fe40007ffe0ff */
[C---:B------:R-:W-:Y:S02]  /*06a0*/  IADD3 R36, R5.reuse, 0x18, RZ ;  /* 0x0000001805247810 */ /* 0x040fe40007ffe0ff */
[C---:B------:R-:W-:Y:S02]  /*06b0*/  IADD3 R35, R5.reuse, 0x20, RZ ;  /* 0x0000002005237810 */ /* 0x040fe40007ffe0ff */
[C---:B------:R-:W-:Y:S02]  /*06c0*/  IADD3 R34, R5.reuse, 0x28, RZ ;  /* 0x0000002805227810 */ /* 0x040fe40007ffe0ff */
[----:B------:R-:W-:-:S02]  /*06d0*/  IADD3 R33, R5, 0x30, RZ ;  /* 0x0000003005217810 */ /* 0x000fc40007ffe0ff */
[C---:B------:R-:W-:Y:S01]  /*06e0*/  IADD3 R32, R5.reuse, 0x38, RZ ;  /* 0x0000003805207810 */ /* 0x040fe20007ffe0ff */
[----:B-1----:R-:W-:Y:S01]  /*06f0*/  IMAD R2, R10, 0x8, R14 ;  /* 0x000000080a027824 */ /* 0x002fe200078e020e */
        /* <DEDUP_REMOVED lines=31> */
[----:B-1----:R-:W-:Y:S01]  /*08f0*/  SEL R2, R4, 0xffffffc0, !P2 ;  /* 0xffffffc004027807 */ /* 0x002fe20005000000 */
[----:B------:R-:W-:Y:S01]  /*0900*/  STL [R1+0x134], R30 ;  /* 0x0001341e01007387 */ /* 0x000fe20000100800 */
[----:B------:R-:W-:-:S02]  /*0910*/  IADD3 R8, R5, 0xe8, RZ ;  /* 0x000000e805087810 */ /* 0x000fc40007ffe0ff */
[----:B------:R-:W-:Y:S01]  /*0920*/  SHF.R.S32.HI R4, RZ, 0x1f, R38 ;  /* 0x0000001fff047819 */ /* 0x000fe20000011426 */
[----:B------:R-:W-:Y:S01]  /*0930*/  STL [R1+0x130], R29 ;  /* 0x0001301d01007387 */ /* 0x000fe20000100800 */
[----:B------:R-:W-:Y:S01]  /*0940*/  IADD3 R7, R5, 0xf0, RZ ;  /* 0x000000f005077810 */ /* 0x000fe20007ffe0ff */
[----:B------:R-:W-:Y:S01]  /*0950*/  IMAD.IADD R252, R251, 0x1, R2 ;  /* 0x00000001fbfc7824 */ /* 0x000fe200078e0202 */
[----:B------:R-:W-:Y:S01]  /*0960*/  SHF.R.S32.HI R9, RZ, 0x1f, R37 ;  /* 0x0000001fff097819 */ /* 0x000fe20000011425 */
[----:B------:R-:W-:Y:S01]  /*0970*/  STL [R1+0x12c], R28 ;  /* 0x00012c1c01007387 */ /* 0x000fe20000100800 */
[----:B--2---:R-:W-:Y:S02]  /*0980*/  IADD3 R5, R5, 0xf8, RZ ;  /* 0x000000f805057810 */ /* 0x004fe40007ffe0ff */
[----:B------:R-:W-:Y:S01]  /*0990*/  SHF.R.S32.HI R10, RZ, 0x1f, R35 ;  /* 0x0000001fff0a7819 */ /* 0x000fe20000011423 */
        /* <DEDUP_REMOVED lines=24> */
[----:B---3--:R-:W-:-:S03]  /*0b20*/  SHF.R.S32.HI R7, RZ, 0x1f, R7 ;  /* 0x0000001fff077819 */ /* 0x008fc60000011407 */
[----:B------:R1:W-:Y:S01]  /*0b30*/  STL [R1+0x1d8], R4 ;  /* 0x0001d80401007387 */ /* 0x0003e20000100800 */
[----:B----4-:R-:W-:-:S03]  /*0b40*/  SHF.R.S32.HI R9, RZ, 0x1f, R33 ;  /* 0x0000001fff097819 */ /* 0x010fc60000011421 */
        /* <DEDUP_REMOVED lines=45> */
[----:B------:R-:W-:Y:S01]  /*0e20*/  STL [R1+0x178], R9 ;  /* 0x0001780901007387 */ /* 0x000fe20000100800 */
[----:B-1----:R-:W-:-:S05]  /*0e30*/  SHF.R.S32.HI R4, RZ, 0x1f, R11 ;  /* 0x0000001fff047819 */ /* 0x002fca000001140b */
[----:B------:R1:W-:Y:S04]  /*0e40*/  STL [R1+0x174], R4 ;  /* 0x0001740401007387 */ /* 0x0003e80000100800 */
[----:B------:R-:W-:Y:S04]  /*0e50*/  STL [R1+0x170], R8 ;  /* 0x0001700801007387 */ /* 0x000fe80000100800 */
[----:B------:R-:W-:Y:S01]  /*0e60*/  STL [R1+0x16c], R7 ;  /* 0x00016c0701007387 */ /* 0x000fe20000100800 */
[----:B-1----:R-:W-:Y:S01]  /*0e70*/  IMAD R4, R6, 0x800, R251 ;  /* 0x0000080006047824 */ /* 0x002fe200078e02fb */
[----:B------:R-:W-:Y:S01]  /*0e80*/  SHF.R.S32.HI R6, RZ, 0x1f, R5 ;  /* 0x0000001fff067819 */ /* 0x000fe20000011405 */
[----:B------:R-:W-:-:S04]  /*0e90*/  IMAD.IADD R5, R251, 0x1, R0 ;  /* 0x00000001fb057824 */ /* 0x000fc800078e0200 */
[----:B------:R-:W-:Y:S04]  /*0ea0*/  STL [R1+0x168], R6 ;  /* 0x0001680601007387 */ /* 0x000fe80000100800 */
[----:B------:R1:W-:Y:S04]  /*0eb0*/  STL [R1+0x3c], R3 ;  /* 0x00003c0301007387 */ /* 0x0003e80000100800 */
[----:B------:R-:W-:Y:S01]  /*0ec0*/  STL [R1], R5 ;  /* 0x0000000501007387 */ /* 0x000fe20000100800 */
[----:B-1----:R-:W-:Y:S01]  /*0ed0*/  IMAD.IADD R3, R0, 0x1, R4 ;  /* 0x0000000100037824 */ /* 0x002fe200078e0204 */
[C---:B------:R-:W-:Y:S01]  /*0ee0*/  IADD3 R0, R2.reuse, R251, R0 ;  /* 0x000000fb02007210 */ /* 0x040fe20007ffe000 */
[----:B------:R-:W-:-:S04]  /*0ef0*/  IMAD.IADD R4, R2, 0x1, R4 ;  /* 0x0000000102047824 */ /* 0x000fc800078e0204 */
[----:B------:R1:W-:Y:S04]  /*0f00*/  STL [R1+0x4], R0 ;  /* 0x0000040001007387 */ /* 0x0003e80000100800 */
[----:B------:R2:W-:Y:S04]  /*0f10*/  STL [R1+0x4c], R3 ;  /* 0x00004c0301007387 */ /* 0x0005e80000100800 */
[----:B------:R2:W-:Y:S01]  /*0f20*/  STL [R1+0x54], R4 ;  /* 0x0000540401007387 */ /* 0x0005e20000100800 */
[----:B-1----:R-:W-:-:S05]  /*0f30*/  IMAD.IADD R0, R2, 0x1, R3 ;  /* 0x0000000102007824 */ /* 0x002fca00078e0203 */
[----:B------:R2:W-:Y:S02]  /*0f40*/  STL [R1+0x50], R0 ;  /* 0x0000500001007387 */ /* 0x0005e40000100800 */
.L_x_4309:
        /* <DEDUP_REMOVED lines=19> */
.L_x_4265:
[----:B------:R-:W-:-:S04]  /*1080*/  MOV R0, c[0x0][0x554] ;  /* 0x0001550000007a02 */ /* 0x000fc80000000f00 */
[----:B------:R-:W-:Y:S02]  /*1090*/  ISETP.NE.AND P0, PT, R0, 0x1, PT ;  /* 0x000000010000780c */ /* 0x000fe40003f05270 */
[----:B------:R-:W-:-:S11]  /*10a0*/  MOV R0, R2 ;  /* 0x0000000200007202 */ /* 0x000fd60000000f00 */
[----:B------:R-:W-:-:S05]  /*10b0*/  @P0 IMAD.HI.U32 R4, R2, c[0x0][0x558], RZ ;  /* 0x0001560002040a27 */ /* 0x000fca00078e00ff */
[----:B------:R-:W-:-:S05]  /*10c0*/  @P0 SHF.R.U32.HI R0, RZ, c[0x0][0x55c], R4 ;  /* 0x00015700ff000a19 */ /* 0x000fca0000011604 */
[----:B------:R-:W-:Y:S02]  /*10d0*/  IMAD R4, R0, c[0x0][0x554], RZ ;  /* 0x0001550000047a24 */ /* 0x000fe400078e02ff */
.L_x_4266:
[----:B------:R-:W-:Y:S05]  /*10e0*/  BSYNC B0 ;  /* 0x0000000000007941 */ /* 0x000fea0003800000 */
.L_x_4264:
        /* <DEDUP_REMOVED lines=87> */
.L_x_4268:
[----:B------:R-:W-:Y:S05]  /*1660*/  BSYNC B0 ;  /* 0x0000000000007941 */ /* 0x000fea0003800000 */
.L_x_4267:
        /* <DEDUP_REMOVED lines=549> */
[----:B------:R-:W2:Y:S07]  /*38c0*/  LDSM.16.M88.4 R16, [R248+0x7000] ;  /* 0x00700000f810783b */ /* 0x000eae0000000200 */
[C---:B---3--:R-:W-:Y:S01]  /*38d0*/  HMMA.16816.F32 R32, R228.reuse, R12, R24 ;  /* 0x0000000ce420723c */ /* 0x048fe20000001818 */
[----:B------:R-:W3:Y:S07]  /*38e0*/  LDSM.16.M88.4 R24, [R248+0x6000] ;  /* 0x00600000f818783b */ /* 0x000eee0000000200 */
[C---:B------:R-:W-:Y:S01]  /*38f0*/  HMMA.16816.F32 R28, R228.reuse, R14, R8 ;  /* 0x0000000ee41c723c */ /* 0x040fe20000001808 */
[----:B------:R-:W4:Y:S07]  /*3900*/  LDSM.16.M88.4 R12, [R248+0x7800] ;  /* 0x00780000f80c783b */ /* 0x000f2e0000000200 */
[C---:B------:R-:W-:Y:S08]  /*3910*/  HMMA.16816.F32 R8, R228.reuse, R40, R4 ;  /* 0x00000028e408723c */ /* 0x040ff00000001804 */
[----:B------:R-:W-:Y:S01]  /*3920*/  HMMA.16816.F32 R4, R228, R42, R56 ;  /* 0x0000002ae404723c */ /* 0x000fe20000001838 */
[----:B------:R-:W-:Y:S04]  /*3930*/  STL [R1+0x2c], R64 ;  /* 0x00002c4001007387 */ /* 0x000fe80000100800 */
[----:B------:R3:W-:Y:S03]  /*3940*/  STL [R1+0x20], R3 ;  /* 0x0000200301007387 */ /* 0x0007e60000100800 */
[C---:B-1----:R-:W-:Y:S01]  /*3950*/  HMMA.16816.F32 R40, R232.reuse, R20, R44 ;  /* 0x00000014e828723c */ /* 0x042fe2000000182c */
[----:B------:R1:W-:Y:S04]  /*3960*/  STL [R1+0x24], R2 ;  /* 0x0000240201007387 */ /* 0x0003e80000100800 */
[----:B------:R4:W-:Y:S03]  /*3970*/  STL [R1+0x28], R0 ;  /* 0x0000280001007387 */ /* 0x0009e60000100800 */
[C---:B------:R-:W-:Y:S01]  /*3980*/  HMMA.16816.F32 R36, R232.reuse, R22, R36 ;  /* 0x00000016e824723c */ /* 0x040fe20000001824 */
[----:B------:R-:W4:Y:S07]  /*3990*/  LDSM.16.M88.4 R20, [R91] ;  /* 0x000000005b14783b */ /* 0x000f2e0000000200 */
[----:B--2---:R-:W-:Y:S01]  /*39a0*/  HMMA.16816.F32 R32, R232, R16, R32 ;  /* 0x00000010e820723c */ /* 0x004fe20000001820 */
[----:B---3--:R-:W-:-:S07]  /*39b0*/  IADD3 R3, R90, 0x6800, RZ ;  /* 0x000068005a037810 */ /* 0x008fce0007ffe0ff */
[----:B------:R-:W-:Y:S01]  /*39c0*/  HMMA.16816.F32 R28, R232, R18, R28 ;  /* 0x00000012e81c723c */ /* 0x000fe2000000181c */
[C---:B-1----:R-:W-:Y:S01]  /*39d0*/  IADD3 R2, R90.reuse, 0x7000, RZ ;  /* 0x000070005a027810 */ /* 0x042fe20007ffe0ff */
[----:B------:R-:W1:Y:S01]  /*39e0*/  LDSM.16.M88.4 R16, [R3] ;  /* 0x000000000310783b */ /* 0x000e620000000200 */
[----:B----4-:R-:W-:-:S05]  /*39f0*/  IADD3 R0, R90, 0x7800, RZ ;  /* 0x000078005a007810 */ /* 0x010fca0007ffe0ff */
[C---:B------:R-:W-:Y:S08]  /*3a00*/  HMMA.16816.F32 R52, R232.reuse, R24, R52 ;  /* 0x00000018e834723c */ /* 0x040ff00000001834 */
[C---:B------:R-:W-:Y:S08]  /*3a10*/  HMMA.16816.F32 R48, R232.reuse, R26, R48 ;  /* 0x0000001ae830723c */ /* 0x040ff00000001830 */
[C---:B------:R-:W-:Y:S01]  /*3a20*/  HMMA.16816.F32 R24, R232.reuse, R12, R8 ;  /* 0x0000000ce818723c */ /* 0x040fe20000001808 */
[----:B------:R-:W2:Y:S07]  /*3a30*/  LDSM.16.M88.4 R8, [R0] ;  /* 0x000000000008783b */ /* 0x000eae0000000200 */
[----:B------:R-:W-:Y:S01]  /*3a40*/  HMMA.16816.F32 R4, R232, R14, R4 ;  /* 0x0000000ee804723c */ /* 0x000fe20000001804 */
[----:B------:R-:W3:Y:S07]  /*3a50*/  LDSM.16.M88.4 R12, [R2] ;  /* 0x00000000020c783b */ /* 0x000eee0000000200 */
[C---:B------:R-:W-:Y:S08]  /*3a60*/  HMMA.16816.F32 R52, R236.reuse, R20, R52 ;  /* 0x00000014ec34723c */ /* 0x040ff00000001834 */
[C---:B------:R-:W-:Y:S01]  /*3a70*/  HMMA.16816.F32 R44, R236.reuse, R22, R48 ;  /* 0x00000016ec2c723c */ /* 0x040fe20000001830 */
[----:B------:R-:W4:Y:S07]  /*3a80*/  LDSM.16.M88.4 R20, [R250+0x6000] ;  /* 0x00600000fa14783b */ /* 0x000f2e0000000200 */
[C---:B-1----:R-:W-:Y:S08]  /*3a90*/  HMMA.16816.F32 R40, R236.reuse, R16, R40 ;  /* 0x00000010ec28723c */ /* 0x042ff00000001828 */
[C---:B------:R-:W-:Y:S01]  /*3aa0*/  HMMA.16816.F32 R36, R236.reuse, R18, R36 ;  /* 0x00000012ec24723c */ /* 0x040fe20000001824 */
[----:B------:R-:W1:Y:S07]  /*3ab0*/  LDSM.16.M88.4 R16, [R250+0x6800] ;  /* 0x00680000fa10783b */ /* 0x000e6e0000000200 */
[C---:B--2---:R-:W-:Y:S08]  /*3ac0*/  HMMA.16816.F32 R24, R236.reuse, R8, R24 ;  /* 0x00000008ec18723c */ /* 0x044ff00000001818 */
[C---:B---3--:R-:W-:Y:S08]  /*3ad0*/  HMMA.16816.F32 R32, R236.reuse, R12, R32 ;  /* 0x0000000cec20723c */ /* 0x048ff00000001820 */
[C---:B------:R-:W-:Y:S01]  /*3ae0*/  HMMA.16816.F32 R28, R236.reuse, R14, R28 ;  /* 0x0000000eec1c723c */ /* 0x040fe2000000181c */
[----:B------:R-:W2:Y:S07]  /*3af0*/  LDSM.16.M88.4 R12, [R250+0x7000] ;  /* 0x00700000fa0c783b */ /* 0x000eae0000000200 */
[----:B------:R-:W-:Y:S01]  /*3b00*/  HMMA.16816.F32 R4, R236, R10, R4 ;  /* 0x0000000aec04723c */ /* 0x000fe20000001804 */
[----:B------:R-:W3:Y:S07]  /*3b10*/  LDSM.16.M88.4 R8, [R250+0x7800] ;  /* 0x00780000fa08783b */ /* 0x000eee0000000200 */
[C---:B----4-:R-:W-:Y:S08]  /*3b20*/  HMMA.16816.F32 R48, R240.reuse, R20, R52 ;  /* 0x00000014f030723c */ /* 0x050ff00000001834 */
[C---:B------:R-:W-:Y:S01]  /*3b30*/  HMMA.16816.F32 R44, R240.reuse, R22, R44 ;  /* 0x00000016f02c723c */ /* 0x040fe2000000182c */
[----:B------:R-:W4:Y:S07]  /*3b40*/  LDSM.16.M88.4 R20, [R249] ;  /* 0x00000000f914783b */ /* 0x000f2e0000000200 */
        /* <DEDUP_REMOVED lines=8> */
[----:B------:R-:W3:Y:S01]  /*3bd0*/  LDSM.16.M88.4 R8, [R249+0x1800] ;  /* 0x00180000f908783b */ /* 0x000ee20000000200 */
[----:B------:R-:W-:Y:S01]  /*3be0*/  ISETP.GT.AND P0, PT, R72, R133, PT ;  /* 0x000000854800720c */ /* 0x000fe20003f04270 */
[----:B------:R-:W-:-:S04]  /*3bf0*/  DEPBAR.LE SB0, 0x0 ;  /* 0x000080000000791a */ /* 0x000fc80000000000 */
[----:B------:R1:W-:Y:S04]  /*3c00*/  STL [R1+0x30], R3 ;  /* 0x0000300301007387 */ /* 0x0003e80000100800 */
[----:B------:R2:W-:Y:S04]  /*3c10*/  STL [R1+0x34], R2 ;  /* 0x0000340201007387 */ /* 0x0005e80000100800 */
[----:B------:R4:W-:Y:S01]  /*3c20*/  STL [R1+0x38], R0 ;  /* 0x0000380001007387 */ /* 0x0009e20000100800 */
[C---:B-1----:R-:W-:Y:S02]  /*3c30*/  IADD3 R3, R90.reuse, 0x1800, RZ ;  /* 0x000018005a037810 */ /* 0x042fe40007ffe0ff */
[----:B--2---:R-:W-:-:S02]  /*3c40*/  IADD3 R2, R90, 0x1000, RZ ;  /* 0x000010005a027810 */ /* 0x004fc40007ffe0ff */
[----:B----4-:R-:W-:Y:S01]  /*3c50*/  IADD3 R0, R90, 0x800, RZ ;  /* 0x000008005a007810 */ /* 0x010fe20007ffe0ff */
[----:B------:R1:W-:Y:S04]  /*3c60*/  STL [R1+0x48], R3 ;  /* 0x0000480301007387 */ /* 0x0003e80000100800 */
[----:B------:R1:W-:Y:S04]  /*3c70*/  STL [R1+0x40], R0 ;  /* 0x0000400001007387 */ /* 0x0003e80000100800 */
[----:B------:R1:W-:Y:S01]  /*3c80*/  STL [R1+0x44], R2 ;  /* 0x0000440201007387 */ /* 0x0003e20000100800 */
[C---:B------:R-:W-:Y:S01]  /*3c90*/  HMMA.16816.F32 R52, R244.reuse, R20, R48 ;  /* 0x00000014f434723c */ /* 0x040fe20000001830 */
[----:B------:R-:W-:Y:S07]  /*3ca0*/  BSSY B0, `(.L_x_4270) ;  /* 0x0000064000007945 */ /* 0x000fee0003800000 */
[----:B------:R-:W-:Y:S01]  /*3cb0*/  HMMA.16816.F32 R48, R244, R22, R44 ;  /* 0x00000016f430723c */ /* 0x000fe2000000182c */
[----:B------:R-:W-:Y:S01]  /*3cc0*/  BAR.SYNC.DEFER_BLOCKING 0x0 ;  /* 0x0000000000007b1d */ /* 0x000fe20000010000 */
[----:B------:R-:W-:-:S06]  /*3cd0*/  ISETP.GT.AND P6, PT, R77, 0x3f, PT ;  /* 0x0000003f4d00780c */ /* 0x000fcc0003fc4270 */
[C---:B------:R-:W-:Y:S08]  /*3ce0*/  HMMA.16816.F32 R44, R244.reuse, R16, R40 ;  /* 0x00000010f42c723c */ /* 0x040ff00000001828 */
[C---:B------:R-:W-:Y:S08]  /*3cf0*/  HMMA.16816.F32 R40, R244.reuse, R18, R36 ;  /* 0x00000012f428723c */ /* 0x040ff00000001824 */
[C---:B------:R-:W-:Y:S08]  /*3d00*/  HMMA.16816.F32 R36, R244.reuse, R12, R32 ;  /* 0x0000000cf424723c */ /* 0x040ff00000001820 */
[C---:B------:R-:W-:Y:S08]  /*3d10*/  HMMA.16816.F32 R32, R244.reuse, R14, R28 ;  /* 0x0000000ef420723c */ /* 0x040ff0000000181c */
[C---:B---3--:R-:W-:Y:S08]  /*3d20*/  HMMA.16816.F32 R24, R244.reuse, R8, R24 ;  /* 0x00000008f418723c */ /* 0x048ff00000001818 */
[----:B------:R-:W-:Y:S01]  /*3d30*/  HMMA.16816.F32 R20, R244, R10, R4 ;  /* 0x0000000af414723c */ /* 0x000fe20000001804 */
[----:B------:R-:W-:Y:S07]  /*3d40*/  @!UPT UIADD3 URZ, URZ, URZ, URZ ;  /* 0x0000003f3f3ff290 */ /* 0x000fee000fffe03f */
[----:B------:R-:W-:Y:S11]  /*3d50*/  @!P0 BRA `(.L_x_4271) ;  /* 0x0000058000008947 */ /* 0x000ff60003800000 */
[----:B-1----:R-:W-:Y:S01]  /*3d60*/  ISETP.NE.AND P2, PT, R87, 0x1, PT ;  /* 0x000000015700780c */ /* 0x002fe20003f45270 */
[----:B------:R-:W-:-:S02]  /*3d70*/  IMAD R2, R72, 0x40, R132 ;  /* 0x0000004048027824 */ /* 0x000fc400078e0284 */
        /* <DEDUP_REMOVED lines=29> */
.L_x_4310:
        /* <DEDUP_REMOVED lines=29> */
.L_x_4311:
[----:B-1----:R-:W2:Y:S01]  /*4120*/  LDL R15, [R1+0x58] ;  /* 0x00005800010f7983 */ /* 0x002ea20000100800 */
[----:B---3--:R-:W-:-:S02]  /*4130*/  IADD3 R2, -R14, 0x10, RZ ;  /* 0x000000100e027810 */ /* 0x008fc40007ffe1ff */
[----:B------:R-:W-:Y:S02]  /*4140*/  IADD3 R3, -R13, 0x10, RZ ;  /* 0x000000100d037810 */ /* 0x000fe40007ffe1ff */
[----:B------:R-:W-:Y:S02]  /*4150*/  LOP3.LUT R2, R2, 0xf, RZ, 0xc0, !PT ;  /* 0x0000000f02027812 */ /* 0x000fe400078ec0ff */
[----:B------:R-:W-:Y:S02]  /*4160*/  LOP3.LUT R3, R3, 0xf, RZ, 0xc0, !PT ;  /* 0x0000000f03037812 */ /* 0x000fe400078ec0ff */
[----:B------:R-:W-:Y:S02]  /*4170*/  IADD3 R10, P1, P0, R2, R0, R80 ;  /* 0x00000000020a7210 */ /* 0x000fe4000783e050 */
[----:B------:R-:W-:Y:S02]  /*4180*/  IADD3 R2, -R12, 0x10, RZ ;  /* 0x000000100c027810 */ /* 0x000fe40007ffe1ff */
[----:B----4-:R-:W-:-:S02]  /*4190*/  IADD3.X R11, RZ, R4, R73, P1, P0 ;  /* 0x00000004ff0b7210 */ /* 0x010fc40000fe0449 */
[----:B------:R-:W-:Y:S02]  /*41a0*/  LOP3.LUT R2, R2, 0xf, RZ, 0xc0, !PT ;  /* 0x0000000f02027812 */ /* 0x000fe400078ec0ff */
[-C--:B------:R-:W-:Y:S02]  /*41b0*/  IADD3 R8, P5, P4, R3, R0.reuse, R79 ;  /* 0x0000000003087210 */ /* 0x080fe40007cbe04f */
[----:B------:R-:W-:Y:S02]  /*41c0*/  IADD3 R6, P3, P2, R2, R0, R81 ;  /* 0x0000000002067210 */ /* 0x000fe40007a7e051 */
[----:B------:R-:W-:Y:S02]  /*41d0*/  IADD3 R2, -R5, 0x10, RZ ;  /* 0x0000001005027810 */ /* 0x000fe40007ffe1ff */
[----:B------:R-:W-:Y:S02]  /*41e0*/  IADD3.X R7, RZ, R4, R75, P3, P2 ;  /* 0x00000004ff077210 */ /* 0x000fe40001fe444b */
[----:B------:R-:W-:-:S02]  /*41f0*/  LOP3.LUT R2, R2, 0xf, RZ, 0xc0, !PT ;  /* 0x0000000f02027812 */ /* 0x000fc400078ec0ff */
[----:B------:R-:W-:Y:S02]  /*4200*/  ISETP.NE.U32.AND P3, PT, R14, RZ, PT ;  /* 0x000000ff0e00720c */ /* 0x000fe40003f65070 */
[----:B------:R-:W-:Y:S02]  /*4210*/  IADD3 R2, P1, P0, R2, R0, R82 ;  /* 0x0000000002027210 */ /* 0x000fe4000783e052 */
[----:B------:R-:W-:Y:S02]  /*4220*/  ISETP.NE.U32.AND P2, PT, R13, RZ, PT ;  /* 0x000000ff0d00720c */ /* 0x000fe40003f45070 */
[----:B------:R-:W-:Y:S02]  /*4230*/  IADD3.X R3, RZ, R4, R76, P1, P0 ;  /* 0x00000004ff037210 */ /* 0x000fe40000fe044c */
[----:B------:R-:W-:Y:S02]  /*4240*/  ISETP.NE.U32.AND P1, PT, R12, RZ, PT ;  /* 0x000000ff0c00720c */ /* 0x000fe40003f25070 */
[----:B------:R-:W-:-:S02]  /*4250*/  ISETP.NE.U32.AND P0, PT, R5, RZ, PT ;  /* 0x000000ff0500720c */ /* 0x000fc40003f05070 */
[----:B------:R-:W-:Y:S01]  /*4260*/  IADD3.X R9, RZ, R4, R74, P5, P4 ;  /* 0x00000004ff097210 */ /* 0x000fe20002fe844a */
[----:B------:R-:W-:Y:S01]  /*4270*/  @!PT LDS RZ, [RZ] ;  /* 0x00000000fffff984 */ /* 0x000fe20000000800 */
[----:B------:R-:W-:Y:S01]  /*4280*/  @!PT LDS RZ, [RZ] ;  /* 0x00000000fffff984 */ /* 0x000fe20000000800 */
[----:B------:R-:W-:Y:S01]  /*4290*/  @!PT LDS RZ, [RZ] ;  /* 0x00000000fffff984 */ /* 0x000fe20000000800 */
[----:B--2---:R1:W-:Y:S04]  /*42a0*/  LDGSTS.E.BYPASS.LTC128B.128.ZFILL [R15+0x11100], [R10.64], P3 ;  /* 0x111000000a0f7fae */ /* 0x0043e80009941d46 */
[----:B------:R1:W-:Y:S04]  /*42b0*/  LDGSTS.E.BYPASS.LTC128B.128.ZFILL [R15+0x13100], [R8.64], P2 ;  /* 0x13100000080f7fae */ /* 0x0003e80009141d46 */
[----:B------:R1:W-:Y:S04]  /*42c0*/  LDGSTS.E.BYPASS.LTC128B.128.ZFILL [R15+0x15100], [R6.64], P1 ;  /* 0x15100000060f7fae */ /* 0x0003e80008941d46 */
[----:B------:R1:W-:Y:S02]  /*42d0*/  LDGSTS.E.BYPASS.LTC128B.128.ZFILL [R15+0x17100], [R2.64], P0 ;  /* 0x17100000020f7fae */ /* 0x0003e40008141d46 */
.L_x_4271:
[----:B-1----:R-:W-:Y:S05]  /*42e0*/  BSYNC B0 ;  /* 0x0000000000007941 */ /* 0x002fea0003800000 */
.L_x_4270:
[----:B------:R-:W2:Y:S04]  /*42f0*/  LDL R3, [R1+0xd4] ;  /* 0x0000d40001037983 */ /* 0x000ea80000100800 */
        /* <DEDUP_REMOVED lines=17> */
.L_x_4312:
        /* <DEDUP_REMOVED lines=50> */
[----:B-1----:R-:W-:Y:S02]  /*4730*/  FSEL R4, R55, -INF , P0 ;  /* 0xff80000037047808 */ /* 0x002fe40000000000 */
[----:B------:R-:W-:Y:S02]  /*4740*/  ISETP.GT.AND P0, PT, R0, 0x9, PT ;  /* 0x000000090000780c */ /* 0x000fe40003f04270 */
[----:B------:R-:W-:Y:S02]  /*4750*/  FSEL R7, R50, -INF , P2 ;  /* 0xff80000032077808 */ /* 0x000fe40001000000 */
[----:B------:R-:W-:Y:S02]  /*4760*/  FMNMX.FTZ R3, R5, R4, !PT ;  /* 0x0000000405037209 */ /* 0x000fe40007810000 */
[----:B------:R-:W-:-:S02]  /*4770*/  FSEL R6, R51, -INF , P0 ;  /* 0xff80000033067808 */ /* 0x000fc40000000000 */
[C---:B------:R-:W-:Y:S02]  /*4780*/  ISETP.GT.AND P1, PT, R0.reuse, 0x10, PT ;  /* 0x000000100000780c */ /* 0x040fe40003f24270 */
[----:B------:R-:W-:Y:S02]  /*4790*/  FMNMX.FTZ R3, R7, R3, !PT ;  /* 0x0000000307037209 */ /* 0x000fe40007810000 */
        /* <DEDUP_REMOVED lines=15> */
[----:B------:R-:W-:-:S02]  /*4890*/  FMNMX.FTZ R2, R86, R2, !PT ;  /* 0x0000000256027209 */ /* 0x000fc40007810000 */
[----:B------:R-:W-:Y:S02]  /*48a0*/  FSEL R78, R39, -INF , P0 ;  /* 0xff800000274e7808 */ /* 0x000fe40000000000 */
[C---:B------:R-:W-:Y:S02]  /*48b0*/  ISETP.GT.AND P1, PT, R0.reuse, 0x28, PT ;  /* 0x000000280000780c */ /* 0x040fe40003f24270 */
[----:B------:R-:W-:Y:S02]  /*48c0*/  FMNMX.FTZ R3, R79, R3, !PT ;  /* 0x000000034f037209 */ /* 0x000fe40007810000 */
[----:B------:R-:W-:Y:S02]  /*48d0*/  FMNMX.FTZ R2, R85, R2, !PT ;  /* 0x0000000255027209 */ /* 0x000fe40007810000 */
[----:B------:R-:W-:Y:S02]  /*48e0*/  ISETP.GT.AND P0, PT, R0, 0x29, PT ;  /* 0x000000290000780c */ /* 0x000fe40003f04270 */
[----:B------:R-:W-:-:S02]  /*48f0*/  FSEL R77, R34, -INF , P1 ;  /* 0xff800000224d7808 */ /* 0x000fc40000800000 */
[----:B------:R-:W-:Y:S02]  /*4900*/  FMNMX.FTZ R3, R78, R3, !PT ;  /* 0x000000034e037209 */ /* 0x000fe40007810000 */
[----:B------:R-:W-:Y:S02]  /*4910*/  FMNMX.FTZ R2, R84, R2, !PT ;  /* 0x0000000254027209 */ /* 0x000fe40007810000 */
[----:B------:R-:W-:Y:S02]  /*4920*/  FSEL R76, R35, -INF , P0 ;  /* 0xff800000234c7808 */ /* 0x000fe40000000000 */
[----:B------:R-:W-:Y:S02]  /*4930*/  ISETP.GT.AND P1, PT, R0, 0x30, PT ;  /* 0x000000300000780c */ /* 0x000fe40003f24270 */
[----:B------:R-:W-:Y:S02]  /*4940*/  FMNMX.FTZ R3, R77, R3, !PT ;  /* 0x000000034d037209 */ /* 0x000fe40007810000 */
[----:B------:R-:W-:-:S02]  /*4950*/  FMNMX.FTZ R2, R83, R2, !PT ;  /* 0x0000000253027209 */ /* 0x000fc40007810000 */
[----:B------:R-:W-:Y:S02]  /*4960*/  ISETP.GT.AND P0, PT, R0, 0x31, PT ;  /* 0x000000310000780c */ /* 0x000fe40003f04270 */
[----:B------:R-:W-:Y:S02]  /*4970*/  FSEL R75, R26, -INF , P1 ;  /* 0xff8000001a4b7808 */ /* 0x000fe40000800000 */
[----:B------:R-:W-:Y:S02]  /*4980*/  FMNMX.FTZ R3, R76, R3, !PT ;  /* 0x000000034c037209 */ /* 0x000fe40007810000 */
[----:B------:R-:W-:Y:S02]  /*4990*/  FMNMX.FTZ R2, R82, R2, !PT ;  /* 0x0000000252027209 */ /* 0x000fe40007810000 */
[----:B------:R-:W-:Y:S02]  /*49a0*/  FSEL R74, R27, -INF , P0 ;  /* 0xff8000001b4a7808 */ /* 0x000fe40000000000 */
[----:B------:R-:W-:-:S02]  /*49b0*/  ISETP.GT.AND P1, PT, R0, 0x38, PT ;  /* 0x000000380000780c */ /* 0x000fc40003f24270 */
        /* <DEDUP_REMOVED lines=15> */
[----:B-1----:R-:W-:-:S03]  /*4ab0*/  FMNMX.FTZ R133, R0, R133, !PT ;  /* 0x0000008500857209 */ /* 0x002fc60007810000 */
.L_x_4313:
[----:B------:R-:W4:Y:S04]  /*4ac0*/  LDL R92, [R1] ;  /* 0x00000000015c7983 */ /* 0x000f280000100800 */
[----:B------:R-:W5:Y:S04]  /*4ad0*/  LDL R56, [R1+0x3c] ;  /* 0x00003c0001387983 */ /* 0x000f680000100800 */
[----:B--2---:R-:W2:Y:S01]  /*4ae0*/  LDL R93, [R1+0x4] ;  /* 0x00000400015d7983 */ /* 0x004ea20000100800 */
[C---:B------:R-:W-:Y:S01]  /*4af0*/  FMUL.FTZ R2, R133.reuse, c[0x0][0x2d0] ;  /* 0x0000b40085027a20 */ /* 0x040fe20000410000 */
[----:B------:R-:W-:-:S02]  /*4b00*/  FSETP.NEU.FTZ.AND P0, PT, R133, -INF , PT ;  /* 0xff8000008500780b */ /* 0x000fc40003f1d000 */
[----:B---3--:R-:W-:Y:S02]  /*4b10*/  FMNMX.FTZ R16, R3, R16, !PT ;  /* 0x0000001003107209 */ /* 0x008fe40007810000 */
[----:B------:R-:W-:Y:S02]  /*4b20*/  FSEL R2, R2, RZ, P0 ;  /* 0x000000ff02027208 */ /* 0x000fe40000000000 */
[C---:B------:R-:W-:Y:S01]  /*4b30*/  FSETP.NEU.FTZ.AND P0, PT, R16.reuse, -INF , PT ;  /* 0xff8000001000780b */ /* 0x040fe20003f1d000 */
[----:B------:R-:W-:Y:S02]  /*4b40*/  FMUL.FTZ R0, R16, c[0x0][0x2d0] ;  /* 0x0000b40010007a20 */ /* 0x000fe40000410000 */
[----:B------:R-:W-:-:S03]  /*4b50*/  FFMA.FTZ R3, R14, c[0x0][0x2d0], -R2 ;  /* 0x0000b4000e037a23 */ /* 0x000fc60000010802 */
[----:B------:R-:W-:Y:S01]  /*4b60*/  FSEL R0, R0, RZ, P0 ;  /* 0x000000ff00007208 */ /* 0x000fe20000000000 */
[----:B------:R1:W-:Y:S02]  /*4b70*/  MUFU.EX2 R117, R3 ;  /* 0x0000000300757308 */ /* 0x0003e40000000800 */
[----:B-1----:R-:W-:-:S06]  /*4b80*/  FFMA.FTZ R3, R15, c[0x0][0x2d0], -R2 ;  /* 0x0000b4000f037a23 */ /* 0x002fcc0000010802 */
[----:B------:R1:W3:Y:S01]  /*4b90*/  MUFU.EX2 R122, R3 ;  /* 0x00000003007a7308 */ /* 0x0002e20000000800 */
[----:B------:R-:W-:Y:S01]  /*4ba0*/  WARPSYNC 0xffffffff ;  /* 0xffffffff00007948 */ /* 0x000fe20003800000 */
[----:B------:R-:W3:Y:S01]  /*4bb0*/  LDSM.16.MT88.4 R24, [R251] ;  /* 0x00000000fb18783b */ /* 0x000ee20000004200 */
[----:B------:R-:W-:Y:S02]  /*4bc0*/  FFMA.FTZ R5, R5, c[0x0][0x2d0], -R0 ;  /* 0x0000b40005057a23 */ /* 0x000fe40000010800 */
[----:B------:R-:W-:Y:S01]  /*4bd0*/  FFMA.FTZ R13, R13, c[0x0][0x2d0], -R2 ;  /* 0x0000b4000d0d7a23 */ /* 0x000fe20000010802 */
[----:B------:R-:W-:Y:S01]  /*4be0*/  LDSM.16.MT88.4 R44, [R251+0x800] ;  /* 0x00080000fb2c783b */ /* 0x000fe20000004200 */
[----:B-1----:R-:W-:Y:S02]  /*4bf0*/  FFMA.FTZ R3, R4, c[0x0][0x2d0], -R0 ;  /* 0x0000b40004037a23 */ /* 0x002fe40000010800 */
[----:B------:R-:W-:Y:S01]  /*4c00*/  FFMA.FTZ R12, R12, c[0x0][0x2d0], -R2 ;  /* 0x0000b4000c0c7a23 */ /* 0x000fe20000010802 */
[----:B---3--:R-:W-:Y:S01]  /*4c10*/  F2FP.PACK_AB R14, R122, R117 ;  /* 0x000000757a0e723e */ /* 0x008fe200000000ff */
[----:B------:R1:W-:Y:S01]  /*4c20*/  MUFU.EX2 R119, R3 ;  /* 0x0000000300777308 */ /* 0x0003e20000000800 */
[----:B------:R-:W-:Y:S04]  /*4c30*/  LDSM.16.MT88.4 R32, [R252+0x800] ;  /* 0x00080000fc20783b */ /* 0x000fe80000004200 */
[----:B------:R-:W-:Y:S04]  /*4c40*/  LDSM.16.MT88.4 R60, [R252+0x2800] ;  /* 0x00280000fc3c783b */ /* 0x000fe80000004200 */
[----:B------:R-:W-:Y:S01]  /*4c50*/  LDSM.16.MT88.4 R68, [R251+0x4000] ;  /* 0x00400000fb44783b */ /* 0x000fe20000004200 */
[----:B-1----:R-:W-:-:S04]  /*4c60*/  FFMA.FTZ R3, R7, c[0x0][0x2d0], -R0 ;  /* 0x0000b40007037a23 */ /* 0x002fc80000010800 */
[----:B------:R1:W-:Y:S02]  /*4c70*/  MUFU.EX2 R128, R3 ;  /* 0x0000000300807308 */ /* 0x0003e40000000800 */
[----:B-1----:R-:W-:-:S06]  /*4c80*/  FFMA.FTZ R3, R6, c[0x0][0x2d0], -R0 ;  /* 0x0000b40006037a23 */ /* 0x002fcc0000010800 */
[----:B------:R1:W-:Y:S02]  /*4c90*/  MUFU.EX2 R129, R3 ;  /* 0x0000000300817308 */ /* 0x0003e40000000800 */
[----:B-1----:R-:W-:-:S06]  /*4ca0*/  FFMA.FTZ R3, R17, c[0x0][0x2d0], -R2 ;  /* 0x0000b40011037a23 */ /* 0x002fcc0000010802 */
[----:B------:R1:W-:Y:S08]  /*4cb0*/  MUFU.EX2 R121, R3 ;  /* 0x0000000300797308 */ /* 0x0003f00000000800 */
[----:B------:R3:W-:Y:S01]  /*4cc0*/  MUFU.EX2 R120, R5 ;  /* 0x0000000500787308 */ /* 0x0007e20000000800 */
[----:B-1----:R-:W-:-:S07]  /*4cd0*/  FFMA.FTZ R3, R18, c[0x0][0x2d0], -R2 ;  /* 0x0000b40012037a23 */ /* 0x002fce0000010802 */
[----:B------:R1:W-:Y:S01]  /*4ce0*/  MUFU.EX2 R130, R3 ;  /* 0x0000000300827308 */ /* 0x0003e20000000800 */
[----:B---3--:R-:W-:Y:S07]  /*4cf0*/  LDSM.16.MT88.4 R4, [R252] ;  /* 0x00000000fc04783b */ /* 0x008fee0000004200 */
[----:B------:R-:W-:Y:S01]  /*4d00*/  MUFU.EX2 R118, R13 ;  /* 0x0000000d00767308 */ /* 0x000fe20000000800 */
[----:B-1----:R-:W-:-:S07]  /*4d10*/  FFMA.FTZ R3, R19, c[0x0][0x2d0], -R2 ;  /* 0x0000b40013037a23 */ /* 0x002fce0000010802 */
[----:B------:R-:W1:Y:S08]  /*4d20*/  MUFU.EX2 R116, R12 ;  /* 0x0000000c00747308 */ /* 0x000e700000000800 */
[----:B------:R3:W-:Y:S02]  /*4d30*/  MUFU.EX2 R134, R3 ;  /* 0x0000000300867308 */ /* 0x0007e40000000800 */
[----:B---3--:R-:W-:-:S06]  /*4d40*/  FFMA.FTZ R3, R28, c[0x0][0x2d0], -R2 ;  /* 0x0000b4001c037a23 */ /* 0x008fcc0000010802 */
[----:B------:R3:W2:Y:S01]  /*4d50*/  MUFU.EX2 R96, R3 ;  /* 0x0000000300607308 */ /* 0x0006a20000000800 */
[----:B-1----:R-:W-:Y:S02]  /*4d60*/  F2FP.PACK_AB R12, R116, R118 ;  /* 0x00000076740c723e */ /* 0x002fe400000000ff */
[----:B------:R-:W-:Y:S02]  /*4d70*/  F2FP.PACK_AB R13, R119, R120 ;  /* 0x00000078770d723e */ /* 0x000fe400000000ff */
[----:B------:R-:W-:Y:S01]  /*4d80*/  F2FP.PACK_AB R15, R129, R128 ;  /* 0x00000080810f723e */ /* 0x000fe200000000ff */
[----:B---3--:R-:W-:-:S04]  /*4d90*/  FFMA.FTZ R3, R11, c[0x0][0x2d0], -R0 ;  /* 0x0000b4000b037a23 */ /* 0x008fc80000010800 */
[----:B------:R1:W-:Y:S02]  /*4da0*/  MUFU.EX2 R123, R3 ;  /* 0x00000003007b7308 */ /* 0x0003e40000000800 */
[----:B------:R-:W-:Y:S01]  /*4db0*/  HMMA.16816.F32 R48, R12, R26, RZ ;  /* 0x0000001a0c30723c */ /* 0x000fe200000018ff */
[----:B-1----:R-:W-:-:S05]  /*4dc0*/  FFMA.FTZ R3, R10, c[0x0][0x2d0], -R0 ;  /* 0x0000b4000a037a23 */ /* 0x002fca0000010800 */
[----:B------:R1:W3:Y:S02]  /*4dd0*/  MUFU.EX2 R131, R3 ;  /* 0x0000000300837308 */ /* 0x0002e40000000800 */
[----:B------:R-:W-:Y:S01]  /*4de0*/  HMMA.16816.F32 R52, R12, R24, RZ ;  /* 0x000000180c34723c */ /* 0x000fe200000018ff */
[----:B-1----:R-:W-:-:S05]  /*4df0*/  FFMA.FTZ R3, R9, c[0x0][0x2d0], -R0 ;  /* 0x0000b40009037a23 */ /* 0x002fca0000010800 */
[----:B------:R1:W-:Y:S02]  /*4e00*/  MUFU.EX2 R135, R3 ;  /* 0x0000000300877308 */ /* 0x0003e40000000800 */
[----:B-1----:R-:W-:Y:S01]  /*4e10*/  FFMA.FTZ R3, R8, c[0x0][0x2d0], -R0 ;  /* 0x0000b40008037a23 */ /* 0x002fe20000010800 */
[----:B----4-:R-:W1:Y:S04]  /*4e20*/  LDSM.16.MT88.4 R20, [R92] ;  /* 0x000000005c14783b */ /* 0x010e680000004200 */
[----:B------:R-:W4:Y:S01]  /*4e30*/  LDSM.16.MT88.4 R40, [R92+0x800] ;  /* 0x000800005c28783b */ /* 0x000f220000004200 */
[----:B------:R-:W3:Y:S03]  /*4e40*/  MUFU.EX2 R132, R3 ;  /* 0x0000000300847308 */ /* 0x000ee60000000800 */
[----:B-----5:R-:W5:Y:S01]  /*4e50*/  LDSM.16.MT88.4 R24, [R56] ;  /* 0x000000003818783b */ /* 0x020f620000004200 */
[----:B------:R-:W-:-:S02]  /*4e60*/  F2FP.PACK_AB R8, R130, R121 ;  /* 0x000000798208723e */ /* 0x000fc400000000ff */
[----:B--2---:R-:W-:Y:S01]  /*4e70*/  F2FP.PACK_AB R10, R96, R134 ;  /* 0x00000086600a723e */ /* 0x004fe200000000ff */
[----:B------:R-:W2:Y:S01]  /*4e80*/  LDSM.16.MT88.4 R56, [R251+0x2000] ;  /* 0x00200000fb38783b */ /* 0x000ea20000004200 */
[----:B---3--:R-:W-:-:S03]  /*4e90*/  F2FP.PACK_AB R9, R131, R123 ;  /* 0x0000007b8309723e */ /* 0x008fc600000000ff */
[----:B------:R-:W-:Y:S01]  /*4ea0*/  LDSM.16.MT88.4 R64, [R92+0x2000] ;  /* 0x002000005c40783b */ /* 0x000fe20000004200 */
[----:B------:R-:W-:Y:S01]  /*4eb0*/  F2FP.PACK_AB R11, R132, R135 ;  /* 0x00000087840b723e */ /* 0x000fe200000000ff */
[C---:B-1----:R-:W-:Y:S08]  /*4ec0*/  HMMA.16816.F32 R28, R12.reuse, R22, RZ ;  /* 0x000000160c1c723c */ /* 0x042ff000000018ff */
[C---:B------:R-:W-:Y:S08]  /*4ed0*/  HMMA.16816.F32 R36, R12.reuse, R20, RZ ;  /* 0x000000140c24723c */ /* 0x040ff000000018ff */
[C---:B------:R-:W-:Y:S08]  /*4ee0*/  HMMA.16816.F32 R20, R12.reuse, R4, RZ ;  /* 0x000000040c14723c */ /* 0x040ff000000018ff */
[----:B------:R-:W-:Y:S08]  /*4ef0*/  HMMA.16816.F32 R4, R12, R6, RZ ;  /* 0x000000060c04723c */ /* 0x000ff000000018ff */
[C---:B------:R-:W-:Y:S08]  /*4f00*/  HMMA.16816.F32 R48, R8.reuse, R46, R48 ;  /* 0x0000002e0830723c */ /* 0x040ff00000001830 */
[C---:B------:R-:W-:Y:S01]  /*4f10*/  HMMA.16816.F32 R164, R8.reuse, R44, R52 ;  /* 0x0000002c08a4723c */ /* 0x040fe20000001834 */
[----:B------:R-:W1:Y:S07]  /*4f20*/  LDSM.16.MT88.4 R52, [R93+0x800] ;  /* 0x000800005d34783b */ /* 0x000e6e0000004200 */
[C---:B----4-:R-:W-:Y:S08]  /*4f30*/  HMMA.16816.F32 R28, R8.reuse, R42, R28 ;  /* 0x0000002a081c723c */ /* 0x050ff0000000181c */
[----:B------:R-:W-:Y:S01]  /*4f40*/  HMMA.16816.F32 R148, R8, R32, R20 ;  /* 0x000000200894723c */ /* 0x000fe20000001814 */
[----:B------:R-:W-:-:S07]  /*4f50*/  MOV R98, R51 ;  /* 0x0000003300627202 */ /* 0x000fce0000000f00 */
[----:B------:R-:W-:Y:S01]  /*4f60*/  HMMA.16816.F32 R4, R8, R34, R4 ;  /* 0x000000220804723c */ /* 0x000fe20000001804 */
[----:B------:R-:W-:Y:S01]  /*4f70*/  MOV R97, R48 ;  /* 0x0000003000617202 */ /* 0x000fe20000000f00 */
[----:B------:R-:W-:-:S06]  /*4f80*/  IMAD.MOV.U32 R94, RZ, RZ, R49 ;  /* 0x000000ffff5e7224 */ /* 0x000fcc00078e0031 */
[----:B-----5:R-:W-:Y:S01]  /*4f90*/  HMMA.16816.F32 R32, R12, R26, RZ ;  /* 0x0000001a0c20723c */ /* 0x020fe200000018ff */
[----:B------:R-:W-:Y:S02]  /*4fa0*/  MOV R95, R50 ;  /* 0x00000032005f7202 */ /* 0x000fe40000000f00 */
[----:B------:R-:W3:Y:S05]  /*4fb0*/  LDSM.16.MT88.4 R48, [R252+0x2000] ;  /* 0x00200000fc30783b */ /* 0x000eea0000004200 */
[----:B------:R-:W-:Y:S01]  /*4fc0*/  HMMA.16816.F32 R156, R8, R40, R36 ;  /* 0x00000028089c723c */ /* 0x000fe20000001824 */
[----:B------:R-:W4:Y:S01]  /*4fd0*/  LDSM.16.MT88.4 R40, [R251+0x2800] ;  /* 0x00280000fb28783b */ /* 0x000f220000004200 */
[----:B------:R-:W-:Y:S01]  /*4fe0*/  MOV R91, R31 ;  /* 0x0000001f005b7202 */ /* 0x000fe20000000f00 */
[----:B------:R-:W-:Y:S01]  /*4ff0*/  IMAD.MOV.U32 R88, RZ, RZ, R29 ;  /* 0x000000ffff587224 */ /* 0x000fe200078e001d */
[----:B------:R-:W-:Y:S01]  /*5000*/  MOV R90, R28 ;  /* 0x0000001c005a7202 */ /* 0x000fe20000000f00 */
[----:B------:R-:W5:Y:S01]  /*5010*/  LDSM.16.MT88.4 R36, [R92+0x2800] ;  /* 0x002800005c24783b */ /* 0x000f620000004200 */
[----:B------:R-:W-:-:S02]  /*5020*/  MOV R89, R30 ;  /* 0x0000001e00597202 */ /* 0x000fc40000000f00 */
[C---:B------:R-:W-:Y:S08]  /*5030*/  HMMA.16816.F32 R44, R12.reuse, R24, RZ ;  /* 0x000000180c2c723c */ /* 0x040ff000000018ff */
[C---:B--2---:R-:W-:Y:S08]  /*5040*/  HMMA.16816.F32 R28, R12.reuse, R56, RZ ;  /* 0x000000380c1c723c */ /* 0x044ff000000018ff */
[----:B------:R-:W-:Y:S01]  /*5050*/  HMMA.16816.F32 R24, R12, R58, RZ ;  /* 0x0000003a0c18723c */ /* 0x000fe200000018ff */
[----:B------:R-:W2:Y:S01]  /*5060*/  LDSM.16.MT88.4 R56, [R93+0x2000] ;  /* 0x002000005d38783b */ /* 0x000ea20000004200 */
[----:B------:R-:W-:-:S06]  /*5070*/  MOV R19, R4 ;  /* 0x0000000400137202 */ /* 0x000fcc0000000f00 */
[----:B-1----:R-:W-:Y:S01]  /*5080*/  HMMA.16816.F32 R100, R8, R54, R32 ;  /* 0x000000360864723c */ /* 0x002fe20000001820 */
[----:B------:R-:W-:Y:S01]  /*5090*/  MOV R18, R6 ;  /* 0x0000000600127202 */ /* 0x000fe20000000f00 */
[----:B------:R-:W-:Y:S01]  /*50a0*/  IMAD.MOV.U32 R3, RZ, RZ, R5 ;  /* 0x000000ffff037224 */ /* 0x000fe200078e0005 */
[----:B------:R-:W-:-:S05]  /*50b0*/  MOV R17, R7 ;  /* 0x0000000700117202 */ /* 0x000fca0000000f00 */
[C---:B------:R-:W-:Y:S08]  /*50c0*/  HMMA.16816.F32 R4, R12.reuse, R66, RZ ;  /* 0x000000420c04723c */ /* 0x040ff000000018ff */
[----:B------:R-:W-:Y:S01]  /*50d0*/  HMMA.16816.F32 R20, R12, R64, RZ ;  /* 0x000000400c14723c */ /* 0x000fe200000018ff */
[----:B------:R-:W1:Y:S07]  /*50e0*/  LDSM.16.MT88.4 R64, [R93+0x2800] ;  /* 0x002800005d40783b */ /* 0x000e6e0000004200 */
[----:B------:R-:W-:Y:S01]  /*50f0*/  HMMA.16816.F32 R140, R8, R52, R44 ;  /* 0x00000034088c723c */ /* 0x000fe2000000182c */
[----:B------:R-:W-:-:S02]  /*5100*/  MOV R33, R102 ;  /* 0x0000006600217202 */ /* 0x000fc40000000f00 */
[----:B------:R-:W-:-:S05]  /*5110*/  MOV R32, R101 ;  /* 0x0000006500207202 */ /* 0x000fca0000000f00 */
[----:B---3--:R-:W-:Y:S07]  /*5120*/  HMMA.16816.F32 R44, R12, R48, RZ ;  /* 0x000000300c2c723c */ /* 0x008fee00000018ff */
[----:B------:R-:W-:Y:S01]  /*5130*/  MOV R49, R103 ;  /* 0x0000006700317202 */ /* 0x000fe20000000f00 */
[----:B------:R-:W-:Y:S02]  /*5140*/  IMAD.MOV.U32 R48, RZ, RZ, R100 ;  /* 0x000000ffff307224 */ /* 0x000fe400078e0064 */
[C---:B----4-:R-:W-:Y:S08]  /*5150*/  HMMA.16816.F32 R100, R8.reuse, R42, R24 ;  /* 0x0000002a0864723c */ /* 0x050ff00000001818 */
[----:B-----5:R-:W-:Y:S08]  /*5160*/  HMMA.16816.F32 R188, R8, R38, R4 ;  /* 0x0000002608bc723c */ /* 0x020ff00000001804 */
[----:B--2---:R-:W-:Y:S08]  /*5170*/  HMMA.16816.F32 R4, R12, R56, RZ ;  /* 0x000000380c04723c */ /* 0x004ff000000018ff */
[C---:B------:R-:W-:Y:S08]  /*5180*/  HMMA.16816.F32 R184, R8.reuse, R36, R20 ;  /* 0x0000002408b8723c */ /* 0x040ff00000001814 */
[----:B------:R-:W-:Y:S01]  /*5190*/  HMMA.16816.F32 R52, R8, R40, R28 ;  /* 0x000000280834723c */ /* 0x000fe2000000181c */
[----:B------:R-:W2:Y:S01]  /*51a0*/  LDSM.16.MT88.4 R40, [R251+0x4800] ;  /* 0x00480000fb28783b */ /* 0x000ea20000004200 */
[----:B------:R-:W-:Y:S01]  /*51b0*/  MOV R26, R102 ;  /* 0x00000066001a7202 */ /* 0x000fe20000000f00 */
[----:B------:R-:W-:Y:S01]  /*51c0*/  IMAD.MOV.U32 R24, RZ, RZ, R101 ;  /* 0x000000ffff187224 */ /* 0x000fe200078e0065 */
[----:B------:R-:W-:Y:S01]  /*51d0*/  MOV R27, R100 ;  /* 0x00000064001b7202 */ /* 0x000fe20000000f00 */
[----:B------:R-:W-:Y:S03]  /*51e0*/  LDSM.16.MT88.4 R28, [R92+0x4800] ;  /* 0x004800005c1c783b */ /* 0x000fe60000004200 */
[----:B------:R-:W-:Y:S01]  /*51f0*/  HMMA.16816.F32 R20, R12, R50, RZ ;  /* 0x000000320c14723c */ /* 0x000fe200000018ff */
[----:B------:R-:W-:Y:S01]  /*5200*/  MOV R25, R103 ;  /* 0x0000006700197202 */ /* 0x000fe20000000f00 */
[----:B------:R-:W-:Y:S05]  /*5210*/  LDSM.16.MT88.4 R36, [R252+0x4000] ;  /* 0x00400000fc24783b */ /* 0x000fea0000004200 */
[----:B------:R-:W-:-:S02]  /*5220*/  MOV R51, R33 ;  /* 0x0000002100337202 */ /* 0x000fc40000000f00 */
[----:B------:R-:W-:Y:S02]  /*5230*/  MOV R50, R32 ;  /* 0x0000002000327202 */ /* 0x000fe40000000f00 */
[----:B------:R-:W3:Y:S01]  /*5240*/  LDSM.16.MT88.4 R32, [R92+0x4000] ;  /* 0x004000005c20783b */ /* 0x000ee20000004200 */
[----:B------:R-:W-:Y:S01]  /*5250*/  HMMA.16816.F32 R160, R8, R60, R44 ;  /* 0x0000003c08a0723c */ /* 0x000fe2000000182c */
[----:B------:R-:W-:Y:S02]  /*5260*/  MOV R56, R27 ;  /* 0x0000001b00387202 */ /* 0x000fe40000000f00 */
[----:B------:R-:W-:-:S04]  /*5270*/  MOV R57, R24 ;  /* 0x0000001800397202 */ /* 0x000fc80000000f00 */
[----:B------:R-:W-:Y:S01]  /*5280*/  IMAD.MOV.U32 R60, RZ, RZ, R26 ;  /* 0x000000ffff3c7224 */ /* 0x000fe200078e001a */
[----:B------:R-:W-:Y:S01]  /*5290*/  MOV R61, R25 ;  /* 0x00000019003d7202 */ /* 0x000fe20000000f00 */
[----:B-1----:R-:W-:Y:S08]  /*52a0*/  HMMA.16816.F32 R144, R8, R64, R4 ;  /* 0x000000400890723c */ /* 0x002ff00000001804 */
[C---:B------:R-:W-:Y:S08]  /*52b0*/  HMMA.16816.F32 R24, R12.reuse, R58, RZ ;  /* 0x0000003a0c18723c */ /* 0x040ff000000018ff */
[----:B------:R-:W-:Y:S01]  /*52c0*/  HMMA.16816.F32 R4, R12, R68, RZ ;  /* 0x000000440c04723c */ /* 0x000fe200000018ff */
[----:B------:R-:W-:-:S02]  /*52d0*/  MOV R64, R91 ;  /* 0x0000005b00407202 */ /* 0x000fc40000000f00 */
[----:B------:R-:W-:-:S05]  /*52e0*/  MOV R65, R90 ;  /* 0x0000005a00417202 */ /* 0x000fca0000000f00 */
[C---:B------:R-:W-:Y:S08]  /*52f0*/  HMMA.16816.F32 R152, R8.reuse, R62, R20 ;  /* 0x0000003e0898723c */ /* 0x040ff00000001814 */
[----:B------:R-:W-:Y:S07]  /*5300*/  HMMA.16816.F32 R136, R8, R66, R24 ;  /* 0x000000420888723c */ /* 0x000fee0000001818 */
[----:B------:R-:W-:Y:S01]  /*5310*/  MOV R67, R89 ;  /* 0x0000005900437202 */ /* 0x000fe20000000f00 */
[----:B------:R-:W-:Y:S01]  /*5320*/  IMAD.MOV.U32 R66, RZ, RZ, R88 ;  /* 0x000000ffff427224 */ /* 0x000fe200078e0058 */
[----:B------:R-:W-:Y:S08]  /*5330*/  HMMA.16816.F32 R24, R12, R70, RZ ;  /* 0x000000460c18723c */ /* 0x000ff000000018ff */
[----:B--2---:R-:W-:Y:S08]  /*5340*/  HMMA.16816.F32 R88, R8, R40, R4 ;  /* 0x000000280858723c */ /* 0x004ff00000001804 */
[C---:B---3--:R-:W-:Y:S08]  /*5350*/  HMMA.16816.F32 R20, R12.reuse, R32, RZ ;  /* 0x000000200c14723c */ /* 0x048ff000000018ff */
[----:B------:R-:W-:Y:S01]  /*5360*/  HMMA.16816.F32 R4, R12, R34, RZ ;  /* 0x000000220c04723c */ /* 0x000fe200000018ff */
[----:B------:R-:W-:-:S05]  /*5370*/  IMAD.MOV.U32 R70, RZ, RZ, R93 ;  /* 0x000000ffff467224 */ /* 0x000fca00078e005d */
[----:B------:R-:W1:Y:S01]  /*5380*/  LDSM.16.MT88.4 R44, [R70+0x4000] ;  /* 0x00400000462c783b */ /* 0x000e620000004200 */
[----:B------:R-:W-:Y:S01]  /*5390*/  IMAD.MOV.U32 R63, RZ, RZ, R95 ;  /* 0x000000ffff3f7224 */ /* 0x000fe200078e005f */
[----:B------:R-:W-:Y:S02]  /*53a0*/  MOV R62, R94 ;  /* 0x0000005e003e7202 */ /* 0x000fe40000000f00 */
[----:B------:R-:W-:Y:S01]  /*53b0*/  MOV R71, R92 ;  /* 0x0000005c00477202 */ /* 0x000fe20000000f00 */
[----:B------:R-:W-:Y:S01]  /*53c0*/  LDSM.16.MT88.4 R32, [R70+0x4800] ;  /* 0x004800004620783b */ /* 0x000fe20000004200 */
[----:B------:R-:W-:Y:S01]  /*53d0*/  HMMA.16816.F32 R92, R8, R42, R24 ;  /* 0x0000002a085c723c */ /* 0x000fe20000001818 */
[----:B------:R-:W-:Y:S02]  /*53e0*/  MOV R58, R98 ;  /* 0x00000062003a7202 */ /* 0x000fe40000000f00 */
[----:B------:R-:W-:-:S04]  /*53f0*/  MOV R59, R97 ;  /* 0x00000061003b7202 */ /* 0x000fc80000000f00 */
[----:B------:R-:W-:Y:S02]  /*5400*/  MOV R43, R96 ;  /* 0x00000060002b7202 */ /* 0x000fe40000000f00 */
[C---:B------:R-:W-:Y:S08]  /*5410*/  HMMA.16816.F32 R96, R8.reuse, R28, R20 ;  /* 0x0000001c0860723c */ /* 0x040ff00000001814 */
[----:B------:R-:W-:Y:S01]  /*5420*/  HMMA.16816.F32 R100, R8, R30, R4 ;  /* 0x0000001e0864723c */ /* 0x000fe20000001804 */
[----:B------:R-:W2:Y:S07]  /*5430*/  LDSM.16.MT88.4 R28, [R252+0x4800] ;  /* 0x00480000fc1c783b */ /* 0x000eae0000004200 */
[C---:B------:R-:W-:Y:S08]  /*5440*/  HMMA.16816.F32 R24, R12.reuse, R36, RZ ;  /* 0x000000240c18723c */ /* 0x040ff000000018ff */
[C---:B-1----:R-:W-:Y:S08]  /*5450*/  HMMA.16816.F32 R4, R12.reuse, R44, RZ ;  /* 0x0000002c0c04723c */ /* 0x042ff000000018ff */
[----:B------:R-:W-:Y:S08]  /*5460*/  HMMA.16816.F32 R20, R12, R38, RZ ;  /* 0x000000260c14723c */ /* 0x000ff000000018ff */
[C---:B--2---:R-:W-:Y:S01]  /*5470*/  HMMA.16816.F32 R104, R8.reuse, R28, R24 ;  /* 0x0000001c0868723c */ /* 0x044fe20000001818 */
[----:B------:R-:W1:Y:S07]  /*5480*/  LDSM.16.MT88.4 R24, [R251+0x6000] ;  /* 0x00600000fb18783b */ /* 0x000e6e0000004200 */
[----:B------:R-:W-:Y:S08]  /*5490*/  HMMA.16816.F32 R112, R8, R32, R4 ;  /* 0x000000200870723c */ /* 0x000ff00000001804 */
[----:B------:R-:W-:Y:S08]  /*54a0*/  HMMA.16816.F32 R4, R12, R46, RZ ;  /* 0x0000002e0c04723c */ /* 0x000ff000000018ff */
[C---:B------:R-:W-:Y:S01]  /*54b0*/  HMMA.16816.F32 R108, R8.reuse, R30, R20 ;  /* 0x0000001e086c723c */ /* 0x040fe20000001814 */
[----:B------:R-:W2:Y:S11]  /*54c0*/  LDSM.16.MT88.4 R20, [R251+0x6800] ;  /* 0x00680000fb14783b */ /* 0x000eb60000004200 */
[----:B------:R-:W-:Y:S04]  /*54d0*/  @!UPT UIADD3 URZ, URZ, URZ, URZ ;  /* 0x0000003f3f3ff290 */ /* 0x000fe8000fffe03f */
[----:B------:R-:W-:Y:S08]  /*54e0*/  HMMA.16816.F32 R180, R8, R34, R4 ;  /* 0x0000002208b4723c */ /* 0x000ff00000001804 */
[----:B-1----:R-:W-:Y:S11]  /*54f0*/  HMMA.16816.F32 R4, R12, R24, RZ ;  /* 0x000000180c04723c */ /* 0x002ff600000018ff */
[----:B------:R-:W-:Y:S11]  /*5500*/  @!UPT UIADD3 URZ, URZ, URZ, URZ ;  /* 0x0000003f3f3ff290 */ /* 0x000ff6000fffe03f */
[----:B------:R-:W-:Y:S02]  /*5510*/  @!UPT UIADD3 URZ, URZ, URZ, URZ ;  /* 0x0000003f3f3ff290 */ /* 0x000fe4000fffe03f */
[----:B--2---:R-:W-:Y:S08]  /*5520*/  HMMA.16816.F32 R176, R8, R20, R4 ;  /* 0x0000001408b0723c */ /* 0x004ff00000001804 */
[----:B------:R-:W-:Y:S01]  /*5530*/  HMMA.16816.F32 R4, R12, R26, RZ ;  /* 0x0000001a0c04723c */ /* 0x000fe200000018ff */
[----:B------:R-:W-:Y:S01]  /*5540*/  MOV R69, R3 ;  /* 0x0000000300457202 */ /* 0x000fe20000000f00 */
[----:B------:R-:W-:Y:S11]  /*5550*/  LDSM.16.MT88.4 R24, [R71+0x6800] ;  /* 0x006800004718783b */ /* 0x000ff60000004200 */
[----:B------:R-:W-:Y:S11]  /*5560*/  @!UPT UIADD3 URZ, URZ, URZ, URZ ;  /* 0x0000003f3f3ff290 */ /* 0x000ff6000fffe03f */
[----:B------:R-:W-:Y:S01]  /*5570*/  HMMA.16816.F32 R124, R8, R22, R4 ;  /* 0x00000016087c723c */ /* 0x000fe20000001804 */
[----:B------:R-:W1:Y:S01]  /*5580*/  LDSM.16.MT88.4 R20, [R71+0x6000] ;  /* 0x006000004714783b */ /* 0x000e620000004200 */
[----:B------:R-:W-:Y:S01]  /*5590*/  FADD.FTZ R3, R118, R116 ;  /* 0x0000007476037221 */ /* 0x000fe20000010000 */
[----:B------:R-:W-:Y:S01]  /*55a0*/  MOV R41, R17 ;  /* 0x0000001100297202 */ /* 0x000fe20000000f00 */
[----:B------:R-:W-:Y:S02]  /*55b0*/  FADD.FTZ R17, R120, R119 ;  /* 0x0000007778117221 */ /* 0x000fe40000010000 */
[----:B------:R-:W-:Y:S02]  /*55c0*/  FADD.FTZ R3, R117, R3 ;  /* 0x0000000375037221 */ /* 0x000fe40000010000 */
[----:B------:R-:W-:Y:S02]  /*55d0*/  FADD.FTZ R4, R128, R17 ;  /* 0x0000001180047221 */ /* 0x000fe40000010000 */
[----:B------:R-:W-:Y:S01]  /*55e0*/  FADD.FTZ R3, R122, R3 ;  /* 0x000000037a037221 */ /* 0x000fe20000010000 */
[----:B------:R-:W-:Y:S01]  /*55f0*/  MOV R68, R19 ;  /* 0x0000001300447202 */ /* 0x000fe20000000f00 */
[----:B------:R-:W-:-:S02]  /*5600*/  FADD.FTZ R4, R129, R4 ;  /* 0x0000000481047221 */ /* 0x000fc40000010000 */
[----:B------:R-:W-:Y:S01]  /*5610*/  FADD.FTZ R3, R121, R3 ;  /* 0x0000000379037221 */ /* 0x000fe20000010000 */
[----:B------:R-:W-:Y:S01]  /*5620*/  MOV R40, R18 ;  /* 0x0000001200287202 */ /* 0x000fe20000000f00 */
[--C-:B------:R-:W-:Y:S02]  /*5630*/  FFMA.FTZ R18, R87, c[0x0][0x2d0], -R2.reuse ;  /* 0x0000b40057127a23 */ /* 0x100fe40000010802 */
[--C-:B------:R-:W-:Y:S02]  /*5640*/  FFMA.FTZ R17, R86, c[0x0][0x2d0], -R2.reuse ;  /* 0x0000b40056117a23 */ /* 0x100fe40000010802 */
[--C-:B------:R-:W-:Y:S02]  /*5650*/  FFMA.FTZ R19, R85, c[0x0][0x2d0], -R2.reuse ;  /* 0x0000b40055137a23 */ /* 0x100fe40000010802 */
[--C-:B------:R-:W-:Y:S02]  /*5660*/  FFMA.FTZ R28, R84, c[0x0][0x2d0], -R2.reuse ;  /* 0x0000b400541c7a23 */ /* 0x100fe40000010802 */
[----:B------:R-:W-:-:S02]  /*5670*/  FFMA.FTZ R38, R83, c[0x0][0x2d0], -R2 ;  /* 0x0000b40053267a23 */ /* 0x000fc40000010802 */
[--C-:B------:R-:W-:Y:S02]  /*5680*/  FFMA.FTZ R37, R82, c[0x0][0x2d0], -R2.reuse ;  /* 0x0000b40052257a23 */ /* 0x100fe40000010802 */
[--C-:B------:R-:W-:Y:S02]  /*5690*/  FFMA.FTZ R36, R81, c[0x0][0x2d0], -R2.reuse ;  /* 0x0000b40051247a23 */ /* 0x100fe40000010802 */
[----:B------:R-:W-:Y:S02]  /*56a0*/  FFMA.FTZ R34, R80, c[0x0][0x2d0], -R2 ;  /* 0x0000b40050227a23 */ /* 0x000fe40000010802 */
[----:B------:R-:W-:Y:S02]  /*56b0*/  FADD.FTZ R2, R130, R3 ;  /* 0x0000000382027221 */ /* 0x000fe40000010000 */
[----:B------:R-:W-:Y:S02]  /*56c0*/  FADD.FTZ R3, R123, R4 ;  /* 0x000000047b037221 */ /* 0x000fe40000010000 */
[----:B-1----:R-:W-:Y:S11]  /*56d0*/  HMMA.16816.F32 R4, R12, R20, RZ ;  /* 0x000000140c04723c */ /* 0x002ff600000018ff */
[----:B------:R-:W-:Y:S11]  /*56e0*/  @!UPT UIADD3 URZ, URZ, URZ, URZ ;  /* 0x0000003f3f3ff290 */ /* 0x000ff6000fffe03f */
[----:B------:R-:W-:Y:S02]  /*56f0*/  @!UPT UIADD3 URZ, URZ, URZ, URZ ;  /* 0x0000003f3f3ff290 */ /* 0x000fe4000fffe03f */
[----:B------:R-:W-:Y:S08]  /*5700*/  HMMA.16816.F32 R120, R8, R24, R4 ;  /* 0x000000180878723c */ /* 0x000ff00000001804 */
[----:B------:R-:W-:Y:S01]  /*5710*/  HMMA.16816.F32 R4, R12, R22, RZ ;  /* 0x000000160c04723c */ /* 0x000fe200000018ff */
[----:B------:R1:W2:Y:S01]  /*5720*/  MUFU.EX2 R22, R18 ;  /* 0x0000001200167308 */ /* 0x0002a20000000800 */
[----:B------:R-:W-:Y:S11]  /*5730*/  FADD.FTZ R2, R134, R2 ;  /* 0x0000000286027221 */ /* 0x000ff60000010000 */
[----:B------:R-:W-:Y:S11]  /*5740*/  @!UPT UIADD3 URZ, URZ, URZ, URZ ;  /* 0x0000003f3f3ff290 */ /* 0x000ff6000fffe03f */
[----:B------:R-:W-:Y:S01]  /*5750*/  HMMA.16816.F32 R116, R8, R26, R4 ;  /* 0x0000001a0874723c */ /* 0x000fe20000001804 */
[----:B------:R3:W-:Y:S01]  /*5760*/  MUFU.EX2 R6, R28 ;  /* 0x0000001c00067308 */ /* 0x0007e20000000800 */
[--C-:B-1----:R-:W-:Y:S01]  /*5770*/  FFMA.FTZ R18, R76, c[0x0][0x2d0], -R0.reuse ;  /* 0x0000b4004c127a23 */ /* 0x102fe20000010800 */
[----:B------:R-:W-:Y:S04]  /*5780*/  LDSM.16.MT88.4 R24, [R252+0x6800] ;  /* 0x00680000fc18783b */ /* 0x000fe80000004200 */
[----:B---3--:R-:W1:Y:S02]  /*5790*/  LDSM.16.MT88.4 R28, [R252+0x6000] ;  /* 0x00600000fc1c783b */ /* 0x008e640000004200 */
[----:B------:R3:W4:Y:S01]  /*57a0*/  MUFU.EX2 R21, R17 ;  /* 0x0000001100157308 */ /* 0x0007220000000800 */
[----:B------:R-:W-:-:S02]  /*57b0*/  FFMA.FTZ R7, R78, c[0x0][0x2d0], -R0 ;  /* 0x0000b4004e077a23 */ /* 0x000fc40000010800 */
[--C-:B------:R-:W-:Y:S02]  /*57c0*/  FFMA.FTZ R5, R77, c[0x0][0x2d0], -R0.reuse ;  /* 0x0000b4004d057a23 */ /* 0x100fe40000010800 */
[----:B------:R-:W-:-:S03]  /*57d0*/  FFMA.FTZ R33, R75, c[0x0][0x2d0], -R0 ;  /* 0x0000b4004b217a23 */ /* 0x000fc60000010800 */
[----:B------:R5:W2:Y:S01]  /*57e0*/  MUFU.EX2 R20, R19 ;  /* 0x0000001300147308 */ /* 0x000aa20000000800 */
[--C-:B------:R-:W-:Y:S02]  /*57f0*/  FFMA.FTZ R32, R74, c[0x0][0x2d0], -R0.reuse ;  /* 0x0000b4004a207a23 */ /* 0x100fe40000010800 */
[--C-:B------:R-:W-:Y:S02]  /*5800*/  FFMA.FTZ R35, R72, c[0x0][0x2d0], -R0.reuse ;  /* 0x0000b40048237a23 */ /* 0x100fe40000010800 */
[--C-:B---3--:R-:W-:Y:S02]  /*5810*/  FFMA.FTZ R17, R79, c[0x0][0x2d0], -R0.reuse ;  /* 0x0000b4004f117a23 */ /* 0x108fe40000010800 */
[----:B-----5:R-:W-:Y:S02]  /*5820*/  FFMA.FTZ R19, R73, c[0x0][0x2d0], -R0 ;  /* 0x0000b40049137a23 */ /* 0x020fe40000010800 */
[----:B------:R-:W-:-:S04]  /*5830*/  FADD.FTZ R0, R43, R2 ;  /* 0x000000022b007221 */ /* 0x000fc80000010000 */
[----:B--2---:R-:W-:-:S04]  /*5840*/  FADD.FTZ R0, R22, R0 ;  /* 0x0000000016007221 */ /* 0x004fc80000010000 */
[----:B----4-:R-:W-:-:S04]  /*5850*/  FADD.FTZ R0, R21, R0 ;  /* 0x0000000015007221 */ /* 0x010fc80000010000 */
[----:B------:R-:W-:Y:S01]  /*5860*/  FADD.FTZ R0, R20, R0 ;  /* 0x0000000014007221 */ /* 0x000fe20000010000 */
[----:B------:R-:W-:-:S03]  /*5870*/  F2FP.PACK_AB R4, R21, R22 ;  /* 0x000000161504723e */ /* 0x000fc600000000ff */
[C---:B------:R-:W-:Y:S01]  /*5880*/  FADD.FTZ R0, R6.reuse, R0 ;  /* 0x0000000006007221 */ /* 0x040fe20000010000 */
[----:B------:R-:W-:Y:S02]  /*5890*/  F2FP.PACK_AB R6, R6, R20 ;  /* 0x000000140606723e */ /* 0x000fe400000000ff */
[----:B-1----:R-:W-:Y:S01]  /*58a0*/  HMMA.16816.F32 R20, R12, R28, RZ ;  /* 0x0000001c0c14723c */ /* 0x002fe200000018ff */
[----:B------:R-:W-:Y:S01]  /*58b0*/  FADD.FTZ R3, R131, R3 ;  /* 0x0000000383037221 */ /* 0x000fe20000010000 */
[----:B------:R-:W-:Y:S01]  /*58c0*/  MOV R134, R70 ;  /* 0x0000004600867202 */ /* 0x000fe20000000f00 */
[----:B------:R-:W-:Y:S02]  /*58d0*/  IMAD.MOV.U32 R70, RZ, RZ, R40 ;  /* 0x000000ffff467224 */ /* 0x000fe400078e0028 */
[----:B------:R-:W-:Y:S01]  /*58e0*/  FADD.FTZ R2, R135, R3 ;  /* 0x0000000387027221 */ /* 0x000fe20000010000 */
[----:B------:R-:W-:Y:S01]  /*58f0*/  MOV R135, R71 ;  /* 0x0000004700877202 */ /* 0x000fe20000000f00 */
[----:B------:R-:W-:Y:S01]  /*5900*/  IMAD.MOV.U32 R40, RZ, RZ, R65 ;  /* 0x000000ffff287224 */ /* 0x000fe200078e0041 */
[----:B------:R-:W-:-:S02]  /*5910*/  MOV R71, R41 ;  /* 0x0000002900477202 */ /* 0x000fc40000000f00 */
[----:B------:R-:W-:Y:S02]  /*5920*/  MOV R41, R66 ;  /* 0x0000004200297202 */ /* 0x000fe40000000f00 */
[----:B------:R-:W-:Y:S02]  /*5930*/  MOV R42, R67 ;  /* 0x00000043002a7202 */ /* 0x000fe40000000f00 */
[----:B------:R-:W-:-:S10]  /*5940*/  MOV R43, R64 ;  /* 0x00000040002b7202 */ /* 0x000fd40000000f00 */
[----:B------:R-:W-:Y:S08]  /*5950*/  HMMA.16816.F32 R64, R8, R24, R20 ;  /* 0x000000180840723c */ /* 0x000ff00000001814 */
[----:B------:R-:W-:Y:S01]  /*5960*/  HMMA.16816.F32 R20, R12, R30, RZ ;  /* 0x0000001e0c14723c */ /* 0x000fe200000018ff */
[----:B------:R-:W-:Y:S01]  /*5970*/  MOV R39, R58 ;  /* 0x0000003a00277202 */ /* 0x000fe20000000f00 */
[----:B------:R-:W-:Y:S01]  /*5980*/  IMAD.MOV.U32 R58, RZ, RZ, R60 ;  /* 0x000000ffff3a7224 */ /* 0x000fe200078e003c */
[----:B------:R-:W-:Y:S01]  /*5990*/  MOV R44, R59 ;  /* 0x0000003b002c7202 */ /* 0x000fe20000000f00 */
[----:B------:R-:W-:Y:S01]  /*59a0*/  IMAD.MOV.U32 R60, RZ, RZ, R48 ;  /* 0x000000ffff3c7224 */ /* 0x000fe200078e0030 */
[----:B------:R-:W-:-:S02]  /*59b0*/  MOV R45, R62 ;  /* 0x0000003e002d7202 */ /* 0x000fc40000000f00 */
[----:B------:R-:W-:Y:S02]  /*59c0*/  MOV R47, R63 ;  /* 0x0000003f002f7202 */ /* 0x000fe40000000f00 */
[----:B------:R-:W-:Y:S02]  /*59d0*/  MOV R59, R61 ;  /* 0x0000003d003b7202 */ /* 0x000fe40000000f00 */
[----:B------:R-:W-:Y:S02]  /*59e0*/  MOV R61, R50 ;  /* 0x00000032003d7202 */ /* 0x000fe40000000f00 */
[----:B------:R-:W-:Y:S02]  /*59f0*/  MOV R62, R51 ;  /* 0x00000033003e7202 */ /* 0x000fe40000000f00 */
[----:B------:R-:W-:-:S09]  /*5a00*/  MOV R63, R49 ;  /* 0x00000031003f7202 */ /* 0x000fd20000000f00 */
[----:B------:R-:W-:Y:S01]  /*5a10*/  HMMA.16816.F32 R48, R8, R26, R20 ;  /* 0x0000001a0830723c */ /* 0x000fe20000001814 */
[----:B------:R-:W1:Y:S01]  /*5a20*/  LDSM.16.MT88.4 R20, [R134+0x6000] ;  /* 0x006000008614783b */ /* 0x000e620000004200 */
[----:B------:R-:W2:Y:S08]  /*5a30*/  MUFU.EX2 R25, R38 ;  /* 0x0000002600197308 */ /* 0x000eb00000000800 */
[----:B------:R-:W3:Y:S01]  /*5a40*/  MUFU.EX2 R24, R37 ;  /* 0x0000002500187308 */ /* 0x000ee20000000800 */
[----:B--2---:R-:W-:-:S04]  /*5a50*/  FADD.FTZ R0, R25, R0 ;  /* 0x0000000019007221 */ /* 0x004fc80000010000 */
[C---:B---3--:R-:W-:Y:S01]  /*5a60*/  FADD.FTZ R0, R24.reuse, R0 ;  /* 0x0000000018007221 */ /* 0x048fe20000010000 */
[----:B------:R-:W-:Y:S02]  /*5a70*/  F2FP.PACK_AB R128, R24, R25 ;  /* 0x000000191880723e */ /* 0x000fe400000000ff */
[----:B------:R-:W2:Y:S01]  /*5a80*/  MUFU.EX2 R30, R36 ;  /* 0x00000024001e7308 */ /* 0x000ea20000000800 */
[C---:B-1----:R-:W-:Y:S08]  /*5a90*/  HMMA.16816.F32 R24, R12.reuse, R20, RZ ;  /* 0x000000140c18723c */ /* 0x042ff000000018ff */
[----:B------:R-:W-:Y:S01]  /*5aa0*/  HMMA.16816.F32 R20, R12, R22, RZ ;  /* 0x000000160c14723c */ /* 0x000fe200000018ff */
[----:B------:R-:W1:Y:S01]  /*5ab0*/  LDSM.16.MT88.4 R12, [R134+0x6800] ;  /* 0x00680000860c783b */ /* 0x000e620000004200 */
[----:B------:R-:W3:Y:S08]  /*5ac0*/  MUFU.EX2 R29, R17 ;  /* 0x00000011001d7308 */ /* 0x000ef00000000800 */
[----:B------:R-:W4:Y:S08]  /*5ad0*/  MUFU.EX2 R28, R34 ;  /* 0x00000022001c7308 */ /* 0x000f300000000800 */
[----:B------:R-:W5:Y:S01]  /*5ae0*/  MUFU.EX2 R7, R7 ;  /* 0x0000000700077308 */ /* 0x000f620000000800 */
[----:B------:R-:W-:-:S07]  /*5af0*/  FADD.FTZ R2, R132, R2 ;  /* 0x0000000284027221 */ /* 0x000fce0000010000 */
[----:B------:R1:W-:Y:S01]  /*5b00*/  MUFU.EX2 R17, R5 ;  /* 0x0000000500117308 */ /* 0x0003e20000000800 */
[----:B--2---:R-:W-:Y:S02]  /*5b10*/  FADD.FTZ R0, R30, R0 ;  /* 0x000000001e007221 */ /* 0x004fe40000010000 */
[----:B---3--:R-:W-:-:S05]  /*5b20*/  FADD.FTZ R2, R29, R2 ;  /* 0x000000021d027221 */ /* 0x008fca0000010000 */
[----:B------:R-:W2:Y:S01]  /*5b30*/  MUFU.EX2 R3, R18 ;  /* 0x0000001200037308 */ /* 0x000ea20000000800 */
[----:B----4-:R-:W-:Y:S02]  /*5b40*/  FADD.FTZ R0, R28, R0 ;  /* 0x000000001c007221 */ /* 0x010fe40000010000 */
[----:B-----5:R-:W-:-:S03]  /*5b50*/  FADD.FTZ R2, R7, R2 ;  /* 0x0000000207027221 */ /* 0x020fc60000010000 */
[----:B------:R3:W-:Y:S01]  /*5b60*/  STL [R1+0x78], R0 ;  /* 0x0000780001007387 */ /* 0x0007e20000100800 */
[----:B-1----:R-:W-:Y:S02]  /*5b70*/  F2FP.PACK_AB R5, R7, R29 ;  /* 0x0000001d0705723e */ /* 0x002fe400000000ff */
[----:B--2---:R-:W-:Y:S01]  /*5b80*/  F2FP.PACK_AB R7, R3, R17 ;  /* 0x000000110307723e */ /* 0x004fe200000000ff */
[----:B---3--:R-:W-:Y:S02]  /*5b90*/  FADD.FTZ R0, R17, R2 ;  /* 0x0000000211007221 */ /* 0x008fe40000010000 */
[----:B------:R-:W1:Y:S02]  /*5ba0*/  MUFU.EX2 R17, R33 ;  /* 0x0000002100117308 */ /* 0x000e640000000800 */
[----:B------:R-:W-:-:S06]  /*5bb0*/  FADD.FTZ R0, R3, R0 ;  /* 0x0000000003007221 */ /* 0x000fcc0000010000 */
[----:B------:R-:W2:Y:S08]  /*5bc0*/  MUFU.EX2 R3, R32 ;  /* 0x0000002000037308 */ /* 0x000eb00000000800 */
[----:B------:R3:W-:Y:S02]  /*5bd0*/  MUFU.EX2 R2, R35 ;  /* 0x0000002300027308 */ /* 0x0007e40000000800 */
[C---:B---3--:R-:W-:Y:S08]  /*5be0*/  HMMA.16816.F32 R32, R8.reuse, R12, R24 ;  /* 0x0000000c0820723c */ /* 0x048ff00000001818 */
[----:B------:R-:W-:Y:S01]  /*5bf0*/  HMMA.16816.F32 R24, R8, R14, R20 ;  /* 0x0000000e0818723c */ /* 0x000fe20000001814 */
[----:B------:R-:W3:Y:S01]  /*5c00*/  LDSM.16.MT88.4 R12, [R135+0x1000] ;  /* 0x00100000870c783b */ /* 0x000ee20000004200 */
[----:B------:R-:W-:-:S02]  /*5c10*/  MOV R46, R47 ;  /* 0x0000002f002e7202 */ /* 0x000fc40000000f00 */
[----:B------:R-:W-:Y:S01]  /*5c20*/  MOV R47, R39 ;  /* 0x00000027002f7202 */ /* 0x000fe20000000f00 */
[----:B------:R-:W4:Y:S01]  /*5c30*/  LDSM.16.MT88.4 R8, [R251+0x1000] ;  /* 0x00100000fb08783b */ /* 0x000f220000004200 */
[----:B------:R-:W-:Y:S01]  /*5c40*/  F2FP.PACK_AB R130, R28, R30 ;  /* 0x0000001e1c82723e */ /* 0x000fe200000000ff */
[----:B------:R-:W5:Y:S01]  /*5c50*/  MUFU.EX2 R19, R19 ;  /* 0x0000001300137308 */ /* 0x000f620000000800 */
[----:B-1----:R-:W-:Y:S01]  /*5c60*/  FADD.FTZ R0, R17, R0 ;  /* 0x0000000011007221 */ /* 0x002fe20000010000 */
[C---:B--2---:R-:W-:Y:S01]  /*5c70*/  F2FP.PACK_AB R129, R3.reuse, R17 ;  /* 0x000000110381723e */ /* 0x044fe200000000ff */
[----:B------:R-:W-:Y:S01]  /*5c80*/  LDSM.16.MT88.4 R20, [R135+0x7000] ;  /* 0x007000008714783b */ /* 0x000fe20000004200 */
[C---:B---3--:R-:W-:Y:S08]  /*5c90*/  HMMA.16816.F32 R156, R4.reuse, R12, R156 ;  /* 0x0000000c049c723c */ /* 0x048ff0000000189c */
[C---:B------:R-:W-:Y:S01]  /*5ca0*/  HMMA.16816.F32 R36, R4.reuse, R14, R40 ;  /* 0x0000000e0424723c */ /* 0x040fe20000001828 */
[----:B------:R-:W1:Y:S07]  /*5cb0*/  LDSM.16.MT88.4 R12, [R134+0x1000] ;  /* 0x00100000860c783b */ /* 0x000e6e0000004200 */
[C---:B----4-:R-:W-:Y:S08]  /*5cc0*/  HMMA.16816.F32 R164, R4.reuse, R8, R164 ;  /* 0x0000000804a4723c */ /* 0x050ff000000018a4 */
[C---:B------:R-:W-:Y:S01]  /*5cd0*/  HMMA.16816.F32 R28, R4.reuse, R10, R44 ;  /* 0x0000000a041c723c */ /* 0x040fe2000000182c */
[----:B------:R-:W2:Y:S07]  /*5ce0*/  LDSM.16.MT88.4 R8, [R252+0x1000] ;  /* 0x00100000fc08783b */ /* 0x000eae0000004200 */
[C---:B-1----:R-:W-:Y:S08]  /*5cf0*/  HMMA.16816.F32 R140, R4.reuse, R12, R140 ;  /* 0x0000000c048c723c */ /* 0x042ff0000000188c */
[C---:B------:R-:W-:Y:S01]  /*5d00*/  HMMA.16816.F32 R44, R4.reuse, R14, R60 ;  /* 0x0000000e042c723c */ /* 0x040fe2000000183c */
[----:B------:R-:W1:Y:S07]  /*5d10*/  LDSM.16.MT88.4 R12, [R135+0x3000] ;  /* 0x00300000870c783b */ /* 0x000e6e0000004200 */
[----:B--2---:R-:W-:Y:S01]  /*5d20*/  HMMA.16816.F32 R40, R4, R10, R68 ;  /* 0x0000000a0428723c */ /* 0x004fe20000001844 */
[----:B------:R-:W-:-:S04]  /*5d30*/  FADD.FTZ R0, R3, R0 ;  /* 0x0000000003007221 */ /* 0x000fc80000010000 */
[----:B-----5:R-:W-:-:S04]  /*5d40*/  FADD.FTZ R0, R19, R0 ;  /* 0x0000000013007221 */ /* 0x020fc80000010000 */
[C---:B------:R-:W-:Y:S01]  /*5d50*/  FADD.FTZ R0, R2.reuse, R0 ;  /* 0x0000000002007221 */ /* 0x040fe20000010000 */
[C---:B-1----:R-:W-:Y:S08]  /*5d60*/  HMMA.16816.F32 R60, R4.reuse, R12, R184 ;  /* 0x0000000c043c723c */ /* 0x042ff000000018b8 */
[C---:B------:R-:W-:Y:S01]  /*5d70*/  HMMA.16816.F32 R68, R4.reuse, R14, R188 ;  /* 0x0000000e0444723c */ /* 0x040fe200000018bc */
[----:B------:R-:W1:Y:S04]  /*5d80*/  LDSM.16.MT88.4 R12, [R134+0x3000] ;  /* 0x00300000860c783b */ /* 0x000e680000004200 */
[----:B------:R2:W-:Y:S04]  /*5d90*/  STL [R1+0x88], R0 ;  /* 0x0000880001007387 */ /* 0x0005e80000100800 */
[----:B--2---:R-:W2:Y:S04]  /*5da0*/  LDL R0, [R1+0xd4] ;  /* 0x0000d40001007983 */ /* 0x004ea80000100800 */
[----:B------:R-:W3:Y:S04]  /*5db0*/  LDL.LU R3, [R1+0x74] ;  /* 0x0000740001037983 */ /* 0x000ee80000300800 */
[----:B------:R-:W4:Y:S01]  /*5dc0*/  LDL R17, [R1+0x8c] ;  /* 0x00008c0001117983 */ /* 0x000f220000100800 */
[C---:B-1----:R-:W-:Y:S03]  /*5dd0*/  HMMA.16816.F32 R80, R4.reuse, R12, R144 ;  /* 0x0000000c0450723c */ /* 0x042fe60000001890 */
[----:B------:R-:W-:Y:S05]  /*5de0*/  LDSM.16.MT88.4 R144, [R252+0x1800] ;  /* 0x00180000fc90783b */ /* 0x000fea0000004200 */
[----:B------:R-:W-:Y:S01]  /*5df0*/  HMMA.16816.F32 R84, R4, R14, R136 ;  /* 0x0000000e0454723c */ /* 0x000fe20000001888 */
[----:B------:R-:W1:Y:S01]  /*5e00*/  LDSM.16.MT88.4 R12, [R135+0x5000] ;  /* 0x00500000870c783b */ /* 0x000e620000004200 */
[----:B------:R-:W-:-:S03]  /*5e10*/  F2FP.PACK_AB R131, R2, R19 ;  /* 0x000000130283723e */ /* 0x000fc600000000ff */
[----:B------:R-:W-:Y:S03]  /*5e20*/  LDSM.16.MT88.4 R136, [R134+0x1800] ;  /* 0x001800008688783b */ /* 0x000fe60000004200 */
[C---:B------:R-:W-:Y:S01]  /*5e30*/  HMMA.16816.F32 R148, R4.reuse, R8, R148 ;  /* 0x000000080494723c */ /* 0x040fe20000001894 */
[----:B------:R-:W5:Y:S07]  /*5e40*/  LDSM.16.MT88.4 R8, [R251+0x3000] ;  /* 0x00300000fb08783b */ /* 0x000f6e0000004200 */
[C---:B-1----:R-:W-:Y:S08]  /*5e50*/  HMMA.16816.F32 R96, R4.reuse, R12, R96 ;  /* 0x0000000c0460723c */ /* 0x042ff00000001860 */
[C---:B------:R-:W-:Y:S01]  /*5e60*/  HMMA.16816.F32 R100, R4.reuse, R14, R100 ;  /* 0x0000000e0464723c */ /* 0x040fe20000001864 */
[----:B------:R-:W1:Y:S07]  /*5e70*/  LDSM.16.MT88.4 R12, [R134+0x5000] ;  /* 0x00500000860c783b */ /* 0x000e6e0000004200 */
[C---:B-----5:R-:W-:Y:S08]  /*5e80*/  HMMA.16816.F32 R52, R4.reuse, R8, R52 ;  /* 0x000000080434723c */ /* 0x060ff00000001834 */
[C---:B------:R-:W-:Y:S01]  /*5e90*/  HMMA.16816.F32 R56, R4.reuse, R10, R56 ;  /* 0x0000000a0438723c */ /* 0x040fe20000001838 */
[----:B------:R-:W5:Y:S07]  /*5ea0*/  LDSM.16.MT88.4 R8, [R252+0x3000] ;  /* 0x00300000fc08783b */ /* 0x000f6e0000004200 */
[C---:B-1----:R-:W-:Y:S08]  /*5eb0*/  HMMA.16816.F32 R112, R4.reuse, R12, R112 ;  /* 0x0000000c0470723c */ /* 0x042ff00000001870 */
[C---:B------:R-:W-:Y:S01]  /*5ec0*/  HMMA.16816.F32 R180, R4.reuse, R14, R180 ;  /* 0x0000000e04b4723c */ /* 0x040fe200000018b4 */
[----:B------:R-:W1:Y:S07]  /*5ed0*/  LDSM.16.MT88.4 R12, [R252+0x7000] ;  /* 0x00700000fc0c783b */ /* 0x000e6e0000004200 */
[C---:B-----5:R-:W-:Y:S01]  /*5ee0*/  HMMA.16816.F32 R76, R4.reuse, R10, R152 ;  /* 0x0000000a044c723c */ /* 0x060fe20000001898 */
[----:B------:R-:W5:Y:S07]  /*5ef0*/  LDSM.16.MT88.4 R152, [R135+0x1800] ;  /* 0x001800008798783b */ /* 0x000f6e0000004200 */
[----:B------:R-:W-:Y:S08]  /*5f00*/  HMMA.16816.F32 R120, R4, R20, R120 ;  /* 0x000000140478723c */ /* 0x000ff00000001878 */
[----:B------:R-:W-:Y:S08]  /*5f10*/  HMMA.16816.F32 R148, R128, R144, R148 ;  /* 0x000000908094723c */ /* 0x000ff00000001894 */
[----:B------:R-:W-:Y:S08]  /*5f20*/  HMMA.16816.F32 R20, R4, R22, R116 ;  /* 0x000000160414723c */ /* 0x000ff00000001874 */
[----:B------:R-:W-:Y:S01]  /*5f30*/  HMMA.16816.F32 R144, R128, R146, R40 ;  /* 0x000000928090723c */ /* 0x000fe20000001828 */
[----:B------:R-:W5:Y:S07]  /*5f40*/  LDSM.16.MT88.4 R40, [R251+0x3800] ;  /* 0x00380000fb28783b */ /* 0x000f6e0000004200 */
        /* <DEDUP_REMOVED lines=9> */
[C---:B-----5:R-:W-:Y:S08]  /*5fe0*/  HMMA.16816.F32 R156, R128.reuse, R152, R156 ;  /* 0x00000098809c723c */ /* 0x060ff0000000189c */
[C---:B------:R-:W-:Y:S08]  /*5ff0*/  HMMA.16816.F32 R152, R128.reuse, R154, R36 ;  /* 0x0000009a8098723c */ /* 0x040ff00000001824 */
[C---:B------:R-:W-:Y:S08]  /*6000*/  HMMA.16816.F32 R140, R128.reuse, R136, R140 ;  /* 0x00000088808c723c */ /* 0x040ff0000000188c */
[C---:B------:R-:W-:Y:S08]  /*6010*/  HMMA.16816.F32 R36, R128.reuse, R40, R52 ;  /* 0x000000288024723c */ /* 0x040ff00000001834 */
[C---:B------:R-:W-:Y:S08]  /*6020*/  HMMA.16816.F32 R136, R128.reuse, R138, R44 ;  /* 0x0000008a8088723c */ /* 0x040ff0000000182c */
[C---:B------:R-:W-:Y:S01]  /*6030*/  HMMA.16816.F32 R40, R128.reuse, R42, R56 ;  /* 0x0000002a8028723c */ /* 0x040fe20000001838 */
[----:B------:R-:W5:Y:S07]  /*6040*/  LDSM.16.MT88.4 R56, [R252+0x3800] ;  /* 0x00380000fc38783b */ /* 0x000f6e0000004200 */
[C---:B-1----:R-:W-:Y:S08]  /*6050*/  HMMA.16816.F32 R44, R128.reuse, R48, R60 ;  /* 0x00000030802c723c */ /* 0x042ff0000000183c */
[----:B------:R-:W-:Y:S01]  /*6060*/  HMMA.16816.F32 R60, R128, R64, R80 ;  /* 0x00000040803c723c */ /* 0x000fe20000001850 */
[----:B------:R-:W1:Y:S07]  /*6070*/  LDSM.16.MT88.4 R80, [R135+0x5800] ;  /* 0x005800008750783b */ /* 0x000e6e0000004200 */
[C---:B------:R-:W-:Y:S08]  /*6080*/  HMMA.16816.F32 R88, R4.reuse, R8, R88 ;  /* 0x000000080458723c */ /* 0x040ff00000001858 */
[----:B------:R-:W-:Y:S01]  /*6090*/  HMMA.16816.F32 R92, R4, R10, R92 ;  /* 0x0000000a045c723c */ /* 0x000fe2000000185c */
[----:B------:R-:W2:Y:S07]  /*60a0*/  LDSM.16.MT88.4 R8, [R252+0x5000] ;  /* 0x00500000fc08783b */ /* 0x000eae0000004200 */
[C---:B-----5:R-:W-:Y:S01]  /*60b0*/  HMMA.16816.F32 R52, R128.reuse, R56, R72 ;  /* 0x000000388034723c */ /* 0x060fe20000001848 */
[----:B------:R-:W5:Y:S07]  /*60c0*/  LDSM.16.MT88.4 R72, [R251+0x5800] ;  /* 0x00580000fb48783b */ /* 0x000f6e0000004200 */
[C---:B------:R-:W-:Y:S08]  /*60d0*/  HMMA.16816.F32 R56, R128.reuse, R58, R76 ;  /* 0x0000003a8038723c */ /* 0x040ff0000000184c */
[----:B-1----:R-:W-:Y:S01]  /*60e0*/  HMMA.16816.F32 R76, R128, R80, R96 ;  /* 0x00000050804c723c */ /* 0x002fe20000001860 */
[----:B------:R-:W1:Y:S07]  /*60f0*/  LDSM.16.MT88.4 R96, [R134+0x5800] ;  /* 0x005800008660783b */ /* 0x000e6e0000004200 */
[C---:B--2---:R-:W-:Y:S08]  /*6100*/  HMMA.16816.F32 R104, R4.reuse, R8, R104 ;  /* 0x000000080468723c */ /* 0x044ff00000001868 */
[----:B------:R-:W-:Y:S01]  /*6110*/  HMMA.16816.F32 R108, R4, R10, R108 ;  /* 0x0000000a046c723c */ /* 0x000fe2000000186c */
[----:B------:R-:W2:Y:S07]  /*6120*/  LDSM.16.MT88.4 R8, [R251+0x7000] ;  /* 0x00700000fb08783b */ /* 0x000eae0000004200 */
[C---:B------:R-:W-:Y:S08]  /*6130*/  HMMA.16816.F32 R48, R128.reuse, R50, R68 ;  /* 0x000000328030723c */ /* 0x040ff00000001844 */
[C---:B-----5:R-:W-:Y:S01]  /*6140*/  HMMA.16816.F32 R68, R128.reuse, R72, R88 ;  /* 0x000000488044723c */ /* 0x060fe20000001858 */
[----:B------:R-:W5:Y:S07]  /*6150*/  LDSM.16.MT88.4 R88, [R252+0x5800] ;  /* 0x00580000fc58783b */ /* 0x000f6e0000004200 */
[C---:B------:R-:W-:Y:S08]  /*6160*/  HMMA.16816.F32 R72, R128.reuse, R74, R92 ;  /* 0x0000004a8048723c */ /* 0x040ff0000000185c */
[----:B-1----:R-:W-:Y:S01]  /*6170*/  HMMA.16816.F32 R92, R128, R96, R112 ;  /* 0x00000060805c723c */ /* 0x002fe20000001870 */
[----:B------:R-:W1:Y:S07]  /*6180*/  LDSM.16.MT88.4 R112, [R135+0x7800] ;  /* 0x007800008770783b */ /* 0x000e6e0000004200 */
[C---:B--2---:R-:W-:Y:S08]  /*6190*/  HMMA.16816.F32 R176, R4.reuse, R8, R176 ;  /* 0x0000000804b0723c */ /* 0x044ff000000018b0 */
[----:B------:R-:W-:Y:S01]  /*61a0*/  HMMA.16816.F32 R124, R4, R10, R124 ;  /* 0x0000000a047c723c */ /* 0x000fe2000000187c */
[----:B------:R-:W2:Y:S01]  /*61b0*/  LDSM.16.MT88.4 R8, [R134+0x7000] ;  /* 0x007000008608783b */ /* 0x000ea20000004200 */
[----:B------:R-:W-:Y:S01]  /*61c0*/  ISETP.NE.AND P1, PT, R2, 0x1, PT ;  /* 0x000000010200780c */ /* 0x000fe20003f25270 */
[----:B------:R-:W-:-:S05]  /*61d0*/  IMAD R18, R18, c[0x0][0x1d0], RZ ;  /* 0x0000740012127a24 */ /* 0x000fca00078e02ff */
[C---:B------:R-:W-:Y:S07]  /*61e0*/  HMMA.16816.F32 R64, R128.reuse, R66, R84 ;  /* 0x000000428040723c */ /* 0x040fee0000001854 */
[----:B------:R-:W-:Y:S01]  /*61f0*/  @P1 IMAD.HI.U32 R2, R0, c[0x0][0x2c8], RZ ;  /* 0x0000b20000021a27 */ /* 0x000fe200078e00ff */
[----:B-----5:R-:W-:Y:S01]  /*6200*/  HMMA.16816.F32 R84, R128, R88, R104 ;  /* 0x000000588054723c */ /* 0x020fe20000001868 */
[----:B------:R-:W5:Y:S03]  /*6210*/  LDSM.16.MT88.4 R104, [R251+0x7800] ;  /* 0x00780000fb68783b */ /* 0x000f660000004200 */
[----:B------:R-:W-:-:S04]  /*6220*/  @P1 SHF.R.U32.HI R0, RZ, c[0x0][0x2cc], R2 ;  /* 0x0000b300ff001a19 */ /* 0x000fc80000011602 */
[----:B------:R-:W-:Y:S01]  /*6230*/  HMMA.16816.F32 R88, R128, R90, R108 ;  /* 0x0000005a8058723c */ /* 0x000fe2000000186c */
[----:B------:R-:W-:-:S07]  /*6240*/  IADD3 R0, R0, -c[0x0][0x168], R18 ;  /* 0x80005a0000007a10 */ /* 0x000fce0007ffe012 */
[----:B-1----:R-:W-:Y:S01]  /*6250*/  HMMA.16816.F32 R108, R128, R112, R120 ;  /* 0x00000070806c723c */ /* 0x002fe20000001878 */
[----:B------:R-:W1:Y:S07]  /*6260*/  LDSM.16.MT88.4 R120, [R252+0x7800] ;  /* 0x00780000fc78783b */ /* 0x000e6e0000004200 */
[C---:B--2---:R-:W-:Y:S08]  /*6270*/  HMMA.16816.F32 R32, R4.reuse, R8, R32 ;  /* 0x000000080420723c */ /* 0x044ff00000001820 */
[----:B------:R-:W-:Y:S01]  /*6280*/  HMMA.16816.F32 R24, R4, R10, R24 ;  /* 0x0000000a0418723c */ /* 0x000fe20000001818 */
[----:B------:R-:W2:Y:S01]  /*6290*/  LDSM.16.MT88.4 R4, [R134+0x7800] ;  /* 0x007800008604783b */ /* 0x000ea20000004200 */
[----:B------:R-:W-:-:S04]  /*62a0*/  SHF.R.S32.HI R2, RZ, 0x1f, R0 ;  /* 0x0000001fff027819 */ /* 0x000fc80000011400 */
[----:B------:R-:W-:-:S04]  /*62b0*/  LEA.HI R0, R2, R0, RZ, 0x6 ;  /* 0x0000000002007211 */ /* 0x000fc800078f30ff */
[----:B------:R-:W-:Y:S02]  /*62c0*/  SHF.R.S32.HI R0, RZ, 0x6, R0 ;  /* 0x00000006ff007819 */ /* 0x000fe40000011400 */
[----:B---3--:R-:W-:Y:S02]  /*62d0*/  IADD3 R3, R3, -0x2, RZ ;  /* 0xfffffffe03037810 */ /* 0x008fe40007ffe0ff */
[----:B----4-:R-:W-:-:S03]  /*62e0*/  IMNMX R0, R17, R0, !PT ;  /* 0x0000000011007217 */ /* 0x010fc60007800200 */
[----:B------:R3:W-:Y:S04]  /*62f0*/  STL [R1+0x6c], R3 ;  /* 0x00006c0301007387 */ /* 0x0007e80000100800 */
[----:B------:R3:W-:Y:S01]  /*6300*/  STL [R1+0x94], R0 ;  /* 0x0000940001007387 */ /* 0x0007e20000100800 */
[----:B------:R-:W-:Y:S01]  /*6310*/  ISETP.GE.AND P0, PT, R3, R0, PT ;  /* 0x000000000300720c */ /* 0x000fe20003f06270 */
[C---:B------:R-:W-:Y:S08]  /*6320*/  HMMA.16816.F32 R80, R128.reuse, R82, R100 ;  /* 0x000000528050723c */ /* 0x040ff00000001864 */
[C---:B-----5:R-:W-:Y:S08]  /*6330*/  HMMA.16816.F32 R100, R128.reuse, R104, R176 ;  /* 0x000000688064723c */ /* 0x060ff000000018b0 */
[C---:B------:R-:W-:Y:S08]  /*6340*/  HMMA.16816.F32 R164, R128.reuse, R160, R164 ;  /* 0x000000a080a4723c */ /* 0x040ff000000018a4 */
[C---:B------:R-:W-:Y:S08]  /*6350*/  HMMA.16816.F32 R104, R128.reuse, R106, R124 ;  /* 0x0000006a8068723c */ /* 0x040ff0000000187c */
[C---:B-1----:R-:W-:Y:S08]  /*6360*/  HMMA.16816.F32 R116, R128.reuse, R120, R116 ;  /* 0x000000788074723c */ /* 0x042ff00000001874 */
[C---:B------:R-:W-:Y:S08]  /*6370*/  HMMA.16816.F32 R160, R128.reuse, R162, R28 ;  /* 0x000000a280a0723c */ /* 0x040ff0000000181c */
[C---:B------:R-:W-:Y:S08]  /*6380*/  HMMA.16816.F32 R96, R128.reuse, R98, R180 ;  /* 0x000000628060723c */ /* 0x040ff000000018b4 */
[C---:B------:R-:W-:Y:S08]  /*6390*/  HMMA.16816.F32 R112, R128.reuse, R114, R20 ;  /* 0x000000728070723c */ /* 0x040ff00000001814 */
[C---:B------:R-:W-:Y:S08]  /*63a0*/  HMMA.16816.F32 R120, R128.reuse, R122, R12 ;  /* 0x0000007a8078723c */ /* 0x040ff0000000180c */
[C---:B--2---:R-:W-:Y:S08]  /*63b0*/  HMMA.16816.F32 R124, R128.reuse, R4, R32 ;  /* 0x00000004807c723c */ /* 0x044ff00000001820 */
[----:B------:R-:W-:Y:S01]  /*63c0*/  HMMA.16816.F32 R128, R128, R6, R24 ;  /* 0x000000068080723c */ /* 0x000fe20000001818 */
[----:B------:R-:W-:Y:S01]  /*63d0*/  @!UPT UIADD3 URZ, URZ, URZ, URZ ;  /* 0x0000003f3f3ff290 */ /* 0x000fe2000fffe03f */
[----:B------:R-:W-:Y:S11]  /*63e0*/  @!P0 BRA `(.L_x_4276) ;  /* 0x000042f000008947 */ /* 0x000ff60003800000 */
[----:B---3--:R-:W-:Y:S02]  /*63f0*/  MOV R0, R3 ;  /* 0x0000000300007202 */ /* 0x008fe40000000f00 */
[----:B------:R-:W-:-:S02]  /*6400*/  MOV R135, R16 ;  /* 0x0000001000877202 */ /* 0x000fc40000000f00 */
[----:B------:R-:W-:Y:S01]  /*6410*/  MOV R134, R133 ;  /* 0x0000008500867202 */ /* 0x000fe20000000f00 */
[----:B------:R1:W-:Y:S06]  /*6420*/  STL [R1+0x5c], R0 ;  /* 0x00005c0001007387 */ /* 0x0003ec0000100800 */
.L_x_4287:
        /* <DEDUP_REMOVED lines=54> */
[----:B------:R2:W3:Y:S02]  /*6790*/  SHFL.IDX PT, R4, R5, RZ, 0x181f ;  /* 0x00181fff05047589 */ /* 0x0004e400000e0000 */
.L_x_4314:
        /* <DEDUP_REMOVED lines=18> */
[----:B------:R-:W-:Y:S03]  /*68c0*/  SEL R20, RZ, 0x10, P3 ;  /* 0x00000010ff147807 */ /* 0x000fe60001800000 */
[----:B------:R-:W-:Y:S03]  /*68d0*/  IMAD.X R7, R4, 0x1, R29, P2 ;  /* 0x0000000104077824 */ /* 0x000fe600010e061d */
[----:B------:R2:W-:Y:S01]  /*68e0*/  LDGSTS.E.BYPASS.LTC128B.128 [R14+0x2100], [R12.64], !P3 ;  /* 0x021000000c0e7fae */ /* 0x0005e2000d901d46 */
[----:B-1----:R-:W-:Y:S03]  /*68f0*/  IADD3 R2, P0, R0, R132, RZ ;  /* 0x0000008400027210 */ /* 0x002fe60007f1e0ff */
[----:B------:R-:W1:Y:S02]  /*6900*/  SHFL.IDX PT, R0, R21, 0x1, 0x181f ;  /* 0x00381f0015007f89 */ /* 0x000e6400000e0000 */
[----:B------:R-:W-:Y:S01]  /*6910*/  IMAD.X R3, R4, 0x1, R28, P0 ;  /* 0x0000000104037824 */ /* 0x000fe200000e061c */
[----:B------:R-:W-:Y:S01]  /*6920*/  ISETP.GE.AND P0, PT, R15, c[0x0][0x1d4], PT ;  /* 0x000075000f007a0c */ /* 0x000fe20003f06270 */
[----:B------:R3:W4:Y:S01]  /*6930*/  SHFL.IDX PT, R4, R5, 0x1, 0x181f ;  /* 0x00381f0005047f89 */ /* 0x00072200000e0000 */
[----:B------:R-:W-:Y:S03]  /*6940*/  SEL R15, RZ, 0x10, P1 ;  /* 0x00000010ff0f7807 */ /* 0x000fe60000800000 */
[----:B------:R2:W-:Y:S08]  /*6950*/  LDGSTS.E.BYPASS.LTC128B.128 [R14+0x4100], [R2.64], !P1 ;  /* 0x04100000020e7fae */ /* 0x0005f0000c901d46 */
[----:B------:R2:W-:Y:S01]  /*6960*/  LDGSTS.E.BYPASS.LTC128B.128 [R14+0x6100], [R6.64], !P0 ;  /* 0x06100000060e7fae */ /* 0x0005e2000c101d46 */
[----:B---3--:R-:W-:Y:S02]  /*6970*/  SEL R5, RZ, 0x10, P4 ;  /* 0x00000010ff057807 */ /* 0x008fe40002000000 */
[----:B--2---:R-:W-:Y:S02]  /*6980*/  SEL R14, RZ, 0x10, P0 ;  /* 0x00000010ff0e7807 */ /* 0x004fe40000000000 */
.L_x_4315:
[C---:B-1--4-:R-:W-:Y:S01]  /*6990*/  ISETP.NE.U32.AND P2, PT, R5.reuse, RZ, PT ;  /* 0x000000ff0500720c */ /* 0x052fe20003f45070 */
[----:B------:R-:W2:Y:S01]  /*69a0*/  LDL R21, [R1+0x58] ;  /* 0x0000580001157983 */ /* 0x000ea20000100800 */
[----:B------:R-:W-:Y:S02]  /*69b0*/  IADD3 R5, -R5, 0x10, RZ ;  /* 0x0000001005057810 */ /* 0x000fe40007ffe1ff */
[----:B------:R-:W-:Y:S02]  /*69c0*/  IADD3 R6, -R15, 0x10, RZ ;  /* 0x000000100f067810 */ /* 0x000fe40007ffe1ff */
[----:B------:R-:W-:Y:S02]  /*69d0*/  LOP3.LUT R5, R5, 0xf, RZ, 0xc0, !PT ;  /* 0x0000000f05057812 */ /* 0x000fe400078ec0ff */
[----:B------:R-:W-:Y:S02]  /*69e0*/  IADD3 R12, -R20, 0x10, RZ ;  /* 0x00000010140c7810 */ /* 0x000fe40007ffe1ff */
[----:B------:R-:W-:Y:S02]  /*69f0*/  IADD3 R2, P1, P0, R5, R0, R30 ;  /* 0x0000000005027210 */ /* 0x000fe4000783e01e */
[----:B------:R-:W-:Y:S02]  /*6a00*/  LOP3.LUT R6, R6, 0xf, RZ, 0xc0, !PT ;  /* 0x0000000f06067812 */ /* 0x000fe400078ec0ff */
        /* <DEDUP_REMOVED lines=21> */
.L_x_4278:
[----:B------:R-:W-:Y:S05]  /*6b60*/  BSYNC B0 ;  /* 0x0000000000007941 */ /* 0x000fea0003800000 */
.L_x_4277:
[----:B------:R-:W5:Y:S06]  /*6b70*/  LDL R132, [R1+0x1c] ;  /* 0x00001c0001847983 */ /* 0x000f6c0000100800 */
[----:B------:R-:W0:Y:S01]  /*6b80*/  LDGDEPBAR ;  /* 0x00000000000079af */ /* 0x000e220000000000 */
[----:B------:R-:W-:Y:S01]  /*6b90*/  WARPSYNC 0xffffffff ;  /* 0xffffffff00007948 */ /* 0x000fe20003800000 */
[C---:B-12---:R-:W-:Y:S01]  /*6ba0*/  HMMA.16816.F32 R4, R168.reuse, R8, RZ ;  /* 0x00000008a804723c */ /* 0x046fe200000018ff */
[----:B------:R-:W-:Y:S03]  /*6bb0*/  BSSY B0, `(.L_x_4281) ;  /* 0x0000144000007945 */ /* 0x000fe60003800000 */
[----:B------:R-:W2:Y:S04]  /*6bc0*/  LDL R2, [R1+0x14] ;  /* 0x0000140001027983 */ /* 0x000ea80000100800 */
[C---:B------:R-:W-:Y:S02]  /*6bd0*/  HMMA.16816.F32 R8, R168.reuse, R10, RZ ;  /* 0x0000000aa808723c */ /* 0x040fe400000018ff */
[----:B----4-:R-:W4:Y:S06]  /*6be0*/  LDL R0, [R1+0x18] ;  /* 0x0000180001007983 */ /* 0x010f2c0000100800 */
[C---:B------:R-:W-:Y:S01]  /*6bf0*/  HMMA.16816.F32 R12, R168.reuse, R16, RZ ;  /* 0x00000010a80c723c */ /* 0x040fe200000018ff */
[----:B---3--:R-:W3:Y:S07]  /*6c00*/  LDL R3, [R1+0x10] ;  /* 0x0000100001037983 */ /* 0x008eee0000100800 */
        /* <DEDUP_REMOVED lines=44> */
[C---:B------:R-:W-:Y:S08]  /*6ed0*/  HMMA.16816.F32 R16, R200.reuse, R182, R16 ;  /* 0x000000b6c810723c */ /* 0x040ff00000001810 */
[C---:B-----5:R-:W-:Y:S01]  /*6ee0*/  HMMA.16816.F32 R20, R200.reuse, R184, R20 ;  /* 0x000000b8c814723c */ /* 0x060fe20000001814 */
[----:B------:R1:W5:Y:S07]  /*6ef0*/  LDSM.16.M88.4 R176, [R132] ;  /* 0x0000000084b0783b */ /* 0x00036e0000000200 */
[C---:B------:R-:W-:Y:S08]  /*6f00*/  HMMA.16816.F32 R24, R200.reuse, R186, R24 ;  /* 0x000000bac818723c */ /* 0x040ff00000001818 */
[C---:B--2---:R-:W-:Y:S01]  /*6f10*/  HMMA.16816.F32 R28, R200.reuse, R188, R28 ;  /* 0x000000bcc81c723c */ /* 0x044fe2000000181c */
[----:B------:R2:W-:Y:S07]  /*6f20*/  LDSM.16.M88.4 R184, [R2] ;  /* 0x0000000002b8783b */ /* 0x0005ee0000000200 */
[----:B------:R-:W-:Y:S01]  /*6f30*/  HMMA.16816.F32 R32, R200, R190, R32 ;  /* 0x000000bec820723c */ /* 0x000fe20000001820 */
[----:B----4-:R5:W-:Y:S06]  /*6f40*/  LDSM.16.M88.4 R188, [R0] ;  /* 0x0000000000bc783b */ /* 0x010bec0000000200 */
[----:B-1----:R-:W4:Y:S06]  /*6f50*/  LDL R132, [R1+0x2c] ;  /* 0x00002c0001847983 */ /* 0x002f2c0000100800 */
[----:B---3--:R1:W3:Y:S06]  /*6f60*/  LDSM.16.M88.4 R180, [R3] ;  /* 0x0000000003b4783b */ /* 0x0082ec0000000200 */
[----:B--2---:R-:W2:Y:S01]  /*6f70*/  LDL R2, [R1+0x24] ;  /* 0x0000240001027983 */ /* 0x004ea20000100800 */
[C---:B-----5:R-:W-:Y:S05]  /*6f80*/  HMMA.16816.F32 R4, R204.reuse, R176, R4 ;  /* 0x000000b0cc04723c */ /* 0x060fea0000001804 */
[----:B------:R-:W5:Y:S03]  /*6f90*/  LDL R0, [R1+0x28] ;  /* 0x0000280001007983 */ /* 0x000f660000100800 */
[C---:B------:R-:W-:Y:S03]  /*6fa0*/  HMMA.16816.F32 R8, R204.reuse, R178, R8 ;  /* 0x000000b2cc08723c */ /* 0x040fe60000001808 */
[----:B------:R-:W3:Y:S06]  /*6fb0*/  LDSM.16.M88.4 R176, [R250+0x2000] ;  /* 0x00200000fab0783b */ /* 0x000eec0000000200 */
[----:B-1----:R-:W5:Y:S01]  /*6fc0*/  LDL R3, [R1+0x20] ;  /* 0x0000200001037983 */ /* 0x002f620000100800 */
[C---:B---3--:R-:W-:Y:S08]  /*6fd0*/  HMMA.16816.F32 R12, R204.reuse, R180, R12 ;  /* 0x000000b4cc0c723c */ /* 0x048ff0000000180c */
[C---:B------:R-:W-:Y:S01]  /*6fe0*/  HMMA.16816.F32 R16, R204.reuse, R182, R16 ;  /* 0x000000b6cc10723c */ /* 0x040fe20000001810 */
[----:B------:R-:W1:Y:S07]  /*6ff0*/  LDSM.16.M88.4 R180, [R250+0x2800] ;  /* 0x00280000fab4783b */ /* 0x000e6e0000000200 */
[C---:B------:R-:W-:Y:S08]  /*7000*/  HMMA.16816.F32 R20, R204.reuse, R184, R20 ;  /* 0x000000b8cc14723c */ /* 0x040ff00000001814 */
[C---:B------:R-:W-:Y:S01]  /*7010*/  HMMA.16816.F32 R24, R204.reuse, R186, R24 ;  /* 0x000000bacc18723c */ /* 0x040fe20000001818 */
[----:B------:R-:W3:Y:S07]  /*7020*/  LDSM.16.M88.4 R184, [R250+0x3000] ;  /* 0x00300000fab8783b */ /* 0x000eee0000000200 */
[C---:B------:R-:W-:Y:S08]  /*7030*/  HMMA.16816.F32 R28, R204.reuse, R188, R28 ;  /* 0x000000bccc1c723c */ /* 0x040ff0000000181c */
        /* <DEDUP_REMOVED lines=8> */
[C---:B---3--:R-:W-:Y:S08]  /*70c0*/  HMMA.16816.F32 R20, R208.reuse, R184, R20 ;  /* 0x000000b8d014723c */ /* 0x048ff00000001814 */
[C---:B------:R-:W-:Y:S01]  /*70d0*/  HMMA.16816.F32 R24, R208.reuse, R186, R24 ;  /* 0x000000bad018723c */ /* 0x040fe20000001818 */
[----:B------:R-:W3:Y:S07]  /*70e0*/  LDSM.16.M88.4 R184, [R249+-0x3000] ;  /* 0xffd00000f9b8783b */ /* 0x000eee0000000200 */
[C---:B------:R-:W-:Y:S08]  /*70f0*/  HMMA.16816.F32 R28, R208.reuse, R188, R28 ;  /* 0x000000bcd01c723c */ /* 0x040ff0000000181c */
        /* <DEDUP_REMOVED lines=8> */
[C---:B---3--:R-:W-:Y:S08]  /*7180*/  HMMA.16816.F32 R20, R212.reuse, R184, R20 ;  /* 0x000000b8d414723c */ /* 0x048ff00000001814 */
[C---:B------:R-:W-:Y:S01]  /*7190*/  HMMA.16816.F32 R24, R212.reuse, R186, R24 ;  /* 0x000000bad418723c */ /* 0x040fe20000001818 */
[----:B------:R-:W-:Y:S07]  /*71a0*/  LDSM.16.M88.4 R184, [R248+0x5800] ;  /* 0x00580000f8b8783b */ /* 0x000fee0000000200 */
[C---:B------:R-:W-:Y:S08]  /*71b0*/  HMMA.16816.F32 R28, R212.reuse, R176, R28 ;  /* 0x000000b0d41c723c */ /* 0x040ff0000000181c */
        /* <DEDUP_REMOVED lines=10> */
[----:B----4-:R1:W3:Y:S06]  /*7260*/  LDSM.16.M88.4 R188, [R132] ;  /* 0x0000000084bc783b */ /* 0x0102ec0000000200 */
[----:B--2---:R2:W-:Y:S06]  /*7270*/  LDSM.16.M88.4 R180, [R2] ;  /* 0x0000000002b4783b */ /* 0x0045ec0000000200 */
[----:B-----5:R4:W-:Y:S06]  /*7280*/  LDSM.16.M88.4 R184, [R0] ;  /* 0x0000000000b8783b */ /* 0x0209ec0000000200 */
[----:B-1----:R-:W5:Y:S06]  /*7290*/  LDL R132, [R1+0xc] ;  /* 0x00000c0001847983 */ /* 0x002f6c0000100800 */
[----:B------:R1:W1:Y:S06]  /*72a0*/  LDSM.16.M88.4 R176, [R3] ;  /* 0x0000000003b0783b */ /* 0x00026c0000000200 */
[----:B--2---:R-:W2:Y:S01]  /*72b0*/  LDL R2, [R1+0x34] ;  /* 0x0000340001027983 */ /* 0x004ea20000100800 */
[C---:B---3--:R-:W-:Y:S05]  /*72c0*/  HMMA.16816.F32 R4, R220.reuse, R188, R4 ;  /* 0x000000bcdc04723c */ /* 0x048fea0000001804 */
[----:B----4-:R-:W3:Y:S03]  /*72d0*/  LDL R0, [R1+0x38] ;  /* 0x0000380001007983 */ /* 0x010ee60000100800 */
[C---:B------:R-:W-:Y:S03]  /*72e0*/  HMMA.16816.F32 R8, R220.reuse, R190, R8 ;  /* 0x000000bedc08723c */ /* 0x040fe60000001808 */
[----:B------:R-:W-:Y:S06]  /*72f0*/  LDSM.16.M88.4 R188, [R250+0x4800] ;  /* 0x00480000fabc783b */ /* 0x000fec0000000200 */
[----:B-1----:R-:W4:Y:S01]  /*7300*/  LDL R3, [R1+0x30] ;  /* 0x0000300001037983 */ /* 0x002f220000100800 */
        /* <DEDUP_REMOVED lines=41> */
[----:B------:R-:W-:Y:S06]  /*75a0*/  LDSM.16.M88.4 R180, [R250+0x6000] ;  /* 0x00600000fab4783b */ /* 0x000fec0000000200 */
[----:B-----5:R-:W1:Y:S06]  /*75b0*/  LDSM.16.M88.4 R176, [R132] ;  /* 0x0000000084b0783b */ /* 0x020e6c0000000200 */
[----:B--2---:R2:W-:Y:S06]  /*75c0*/  LDSM.16.M88.4 R188, [R2] ;  /* 0x0000000002bc783b */ /* 0x0045ec0000000200 */
[----:B----4-:R-:W4:Y:S06]  /*75d0*/  LDSM.16.M88.4 R184, [R3] ;  /* 0x0000000003b8783b */ /* 0x010f2c0000000200 */
[----:B--2---:R-:W2:Y:S01]  /*75e0*/  LDL R2, [R1+0x5c] ;  /* 0x00005c0001027983 */ /* 0x004ea20000100800 */
[C---:B-1----:R-:W-:Y:S08]  /*75f0*/  HMMA.16816.F32 R4, R236.reuse, R176, R4 ;  /* 0x000000b0ec04723c */ /* 0x042ff00000001804 */
[C---:B------:R-:W-:Y:S01]  /*7600*/  HMMA.16816.F32 R8, R236.reuse, R178, R8 ;  /* 0x000000b2ec08723c */ /* 0x040fe20000001808 */
[----:B---3--:R1:W3:Y:S07]  /*7610*/  LDSM.16.M88.4 R176, [R0] ;  /* 0x0000000000b0783b */ /* 0x0082ee0000000200 */
[C---:B----4-:R-:W-:Y:S01]  /*7620*/  HMMA.16816.F32 R12, R236.reuse, R184, R12 ;  /* 0x000000b8ec0c723c */ /* 0x050fe2000000180c */
[----:B-1----:R-:W2:Y:S07]  /*7630*/  LDL R0, [R1+0x8c] ;  /* 0x00008c0001007983 */ /* 0x002eae0000100800 */
[C---:B------:R-:W-:Y:S01]  /*7640*/  HMMA.16816.F32 R16, R236.reuse, R186, R16 ;  /* 0x000000baec10723c */ /* 0x040fe20000001810 */
[----:B------:R-:W1:Y:S07]  /*7650*/  LDSM.16.M88.4 R184, [R250+0x6800] ;  /* 0x00680000fab8783b */ /* 0x000e6e0000000200 */
[C---:B------:R-:W-:Y:S08]  /*7660*/  HMMA.16816.F32 R20, R236.reuse, R188, R20 ;  /* 0x000000bcec14723c */ /* 0x040ff00000001814 */
[C---:B------:R-:W-:Y:S01]  /*7670*/  HMMA.16816.F32 R24, R236.reuse, R190, R24 ;  /* 0x000000beec18723c */ /* 0x040fe20000001818 */
[----:B------:R-:W-:Y:S07]  /*7680*/  LDSM.16.M88.4 R188, [R249] ;  /* 0x00000000f9bc783b */ /* 0x000fee0000000200 */
[C---:B---3--:R-:W-:Y:S08]  /*7690*/  HMMA.16816.F32 R28, R236.reuse, R176, R28 ;  /* 0x000000b0ec1c723c */ /* 0x048ff0000000181c */
[----:B------:R-:W-:Y:S01]  /*76a0*/  HMMA.16816.F32 R32, R236, R178, R32 ;  /* 0x000000b2ec20723c */ /* 0x000fe20000001820 */
[----:B------:R-:W3:Y:S07]  /*76b0*/  LDSM.16.M88.4 R176, [R250+0x7000] ;  /* 0x00700000fab0783b */ /* 0x000eee0000000200 */
[C---:B------:R-:W-:Y:S08]  /*76c0*/  HMMA.16816.F32 R4, R240.reuse, R180, R4 ;  /* 0x000000b4f004723c */ /* 0x040ff00000001804 */
[C---:B------:R-:W-:Y:S01]  /*76d0*/  HMMA.16816.F32 R8, R240.reuse, R182, R8 ;  /* 0x000000b6f008723c */ /* 0x040fe20000001808 */
[----:B------:R-:W4:Y:S07]  /*76e0*/  LDSM.16.M88.4 R180, [R250+0x7800] ;  /* 0x00780000fab4783b */ /* 0x000f2e0000000200 */
[C---:B-1----:R-:W-:Y:S08]  /*76f0*/  HMMA.16816.F32 R12, R240.reuse, R184, R12 ;  /* 0x000000b8f00c723c */ /* 0x042ff0000000180c */
[C---:B------:R-:W-:Y:S01]  /*7700*/  HMMA.16816.F32 R16, R240.reuse, R186, R16 ;  /* 0x000000baf010723c */ /* 0x040fe20000001810 */
[----:B------:R-:W-:Y:S07]  /*7710*/  LDSM.16.M88.4 R184, [R249+0x1800] ;  /* 0x00180000f9b8783b */ /* 0x000fee0000000200 */
[C---:B---3--:R-:W-:Y:S08]  /*7720*/  HMMA.16816.F32 R20, R240.reuse, R176, R20 ;  /* 0x000000b0f014723c */ /* 0x048ff00000001814 */
[C---:B------:R-:W-:Y:S01]  /*7730*/  HMMA.16816.F32 R24, R240.reuse, R178, R24 ;  /* 0x000000b2f018723c */ /* 0x040fe20000001818 */
[----:B------:R-:W1:Y:S07]  /*7740*/  LDSM.16.M88.4 R176, [R249+0x800] ;  /* 0x00080000f9b0783b */ /* 0x000e6e0000000200 */
[C---:B----4-:R-:W-:Y:S08]  /*7750*/  HMMA.16816.F32 R28, R240.reuse, R180, R28 ;  /* 0x000000b4f01c723c */ /* 0x050ff0000000181c */
[----:B------:R-:W-:Y:S01]  /*7760*/  HMMA.16816.F32 R32, R240, R182, R32 ;  /* 0x000000b6f020723c */ /* 0x000fe20000001820 */
[----:B------:R-:W3:Y:S01]  /*7770*/  LDSM.16.M88.4 R180, [R249+0x1000] ;  /* 0x00100000f9b4783b */ /* 0x000ee20000000200 */
[----:B------:R-:W-:Y:S05]  /*7780*/  DEPBAR.LE SB0, 0x0 ;  /* 0x000080000000791a */ /* 0x000fea0000000000 */
[----:B------:R-:W-:Y:S01]  /*7790*/  BAR.SYNC.DEFER_BLOCKING 0x0 ;  /* 0x0000000000007b1d */ /* 0x000fe20000010000 */
[C---:B------:R-:W-:Y:S08]  /*77a0*/  HMMA.16816.F32 R4, R244.reuse, R188, R4 ;  /* 0x000000bcf404723c */ /* 0x040ff00000001804 */
[C---:B------:R-:W-:Y:S08]  /*77b0*/  HMMA.16816.F32 R8, R244.reuse, R190, R8 ;  /* 0x000000bef408723c */ /* 0x040ff00000001808 */
[C---:B-1----:R-:W-:Y:S08]  /*77c0*/  HMMA.16816.F32 R12, R244.reuse, R176, R12 ;  /* 0x000000b0f40c723c */ /* 0x042ff0000000180c */
[C---:B------:R-:W-:Y:S08]  /*77d0*/  HMMA.16816.F32 R16, R244.reuse, R178, R16 ;  /* 0x000000b2f410723c */ /* 0x040ff00000001810 */
[C---:B---3--:R-:W-:Y:S08]  /*77e0*/  HMMA.16816.F32 R20, R244.reuse, R180, R20 ;  /* 0x000000b4f414723c */ /* 0x048ff00000001814 */
[C---:B------:R-:W-:Y:S08]  /*77f0*/  HMMA.16816.F32 R24, R244.reuse, R182, R24 ;  /* 0x000000b6f418723c */ /* 0x040ff00000001818 */
[C---:B------:R-:W-:Y:S08]  /*7800*/  HMMA.16816.F32 R28, R244.reuse, R184, R28 ;  /* 0x000000b8f41c723c */ /* 0x040ff0000000181c */
[----:B------:R-:W-:Y:S03]  /*7810*/  HMMA.16816.F32 R32, R244, R186, R32 ;  /* 0x000000baf420723c */ /* 0x000fe60000001820 */
[----:B--2---:R-:W-:Y:S11]  /*7820*/  ISETP.GT.AND P0, PT, R2, R0, PT ;  /* 0x000000000200720c */ /* 0x004ff60003f04270 */
[----:B------:R-:W-:Y:S02]  /*7830*/  @!UPT UIADD3 URZ, URZ, URZ, URZ ;  /* 0x0000003f3f3ff290 */ /* 0x000fe4000fffe03f */
[----:B------:R-:W-:-:S05]  /*7840*/  @!P0 BRA `(.L_x_4282) ;  /* 0x000007a000008947 */ /* 0x000fca0003800000 */
[----:B------:R-:W1:Y:S01]  /*7850*/  S2R R132, SR_TID.X ;  /* 0x0000000000847919 */ /* 0x000e620000002100 */
[----:B------:R-:W-:Y:S02]  /*7860*/  IMAD.MOV.U32 R189, RZ, RZ, c[0x0][0x2b8] ;  /* 0x0000ae00ffbd7624 */ /* 0x000fe400078e00ff */
[----:B------:R-:W-:Y:S01]  /*7870*/  IMAD.MOV.U32 R182, RZ, RZ, RZ ;  /* 0x000000ffffb67224 */ /* 0x000fe200078e00ff */
[----:B------:R-:W2:Y:S02]  /*7880*/  LDL R3, [R1+0xa0] ;  /* 0x0000a00001037983 */ /* 0x000ea40000100800 */
[----:B------:R-:W-:Y:S02]  /*7890*/  ISETP.NE.AND P1, PT, R189, 0x1, PT ;  /* 0x00000001bd00780c */ /* 0x000fe40003f25270 */
[----:B------:R-:W3:Y:S04]  /*78a0*/  LDL.64 R176, [R1+0xa8] ;  /* 0x0000a80001b07983 */ /* 0x000ee80000100a00 */
[----:B------:R-:W4:Y:S04]  /*78b0*/  LDL.64 R180, [R1+0x98] ;  /* 0x0000980001b47983 */ /* 0x000f280000100a00 */
[----:B------:R-:W5:Y:S04]  /*78c0*/  LDL R179, [R1+0xa4] ;  /* 0x0000a40001b37983 */ /* 0x000f680000100800 */
[----:B------:R-:W4:Y:S04]  /*78d0*/  LDL R178, [R1+0x158] ;  /* 0x0001580001b27983 */ /* 0x000f280000100800 */
[----:B------:R-:W4:Y:S01]  /*78e0*/  LDL R191, [R1+0x7c] ;  /* 0x00007c0001bf7983 */ /* 0x000f220000100800 */
[--C-:B-1----:R-:W-:Y:S02]  /*78f0*/  SHF.R.S32.HI R0, RZ, 0x1f, R132.reuse ;  /* 0x0000001fff007819 */ /* 0x102fe40000011484 */
[----:B------:R-:W-:Y:S01]  /*7900*/  SHF.R.S32.HI R133, RZ, 0x1f, R132 ;  /* 0x0000001fff857819 */ /* 0x000fe20000011484 */
[----:B------:R-:W5:Y:S01]  /*7910*/  LDL R190, [R1+0x80] ;  /* 0x0000800001be7983 */ /* 0x000f620000100800 */
[-C--:B------:R-:W-:Y:S02]  /*7920*/  LEA.HI R0, R0, R132.reuse, RZ, 0x3 ;  /* 0x0000008400007211 */ /* 0x080fe400078f18ff */
[----:B------:R-:W-:Y:S01]  /*7930*/  LEA.HI R133, R133, R132, RZ, 0x3 ;  /* 0x0000008485857211 */ /* 0x000fe200078f18ff */
[----:B------:R-:W5:Y:S01]  /*7940*/  LDL R189, [R1+0x84] ;  /* 0x0000840001bd7983 */ /* 0x000f620000100800 */
[----:B------:R-:W-:Y:S02]  /*7950*/  LOP3.LUT R0, R0, 0xfffffff8, RZ, 0xc0, !PT ;  /* 0xfffffff800007812 */ /* 0x000fe400078ec0ff */
[----:B------:R-:W-:Y:S01]  /*7960*/  SHF.R.S32.HI R133, RZ, 0x3, R133 ;  /* 0x00000003ff857819 */ /* 0x000fe20000011485 */
[----:B------:R-:W5:Y:S02]  /*7970*/  LDL R188, [R1+0x64] ;  /* 0x0000640001bc7983 */ /* 0x000f640000100800 */
[----:B------:R-:W-:Y:S02]  /*7980*/  IMAD.IADD R0, R132, 0x1, -R0 ;  /* 0x0000000184007824 */ /* 0x000fe400078e0a00 */
[----:B------:R-:W5:Y:S02]  /*7990*/  LDL R132, [R1+0xb8] ;  /* 0x0000b80001847983 */ /* 0x000f640000100800 */
[----:B------:R-:W-:Y:S02]  /*79a0*/  IMAD R0, R0, 0x20, R133 ;  /* 0x0000002000007824 */ /* 0x000fe400078e0285 */
[----:B--2---:R-:W-:Y:S01]  /*79b0*/  IMAD R2, R2, 0x40, R3 ;  /* 0x0000004002027824 */ /* 0x004fe200078e0203 */
[----:B---3--:R-:W2:Y:S04]  /*79c0*/  LDL R177, [R1+0x15c] ;  /* 0x00015c0001b17983 */ /* 0x008ea80000100800 */
[----:B------:R-:W-:Y:S05]  /*79d0*/  IADD3 R2, R2, -0x40, R0 ;  /* 0xffffffc002027810 */ /* 0x000fea0007ffe000 */
[----:B------:R-:W-:Y:S04]  /*79e0*/  @P1 IMAD.HI.U32 R3, R2, c[0x0][0x2bc], RZ ;  /* 0x0000af0002031a27 */ /* 0x000fe800078e00ff */
[----:B------:R-:W-:Y:S01]  /*79f0*/  IMAD.MOV.U32 R0, RZ, RZ, R2 ;  /* 0x000000ffff007224 */ /* 0x000fe200078e0002 */
[----:B------:R-:W-:Y:S04]  /*7a00*/  @P1 SHF.R.U32.HI R0, RZ, c[0x0][0x2c0], R3 ;  /* 0x0000b000ff001a19 */ /* 0x000fe80000011603 */
[C---:B------:R-:W-:Y:S02]  /*7a10*/  @!P6 IADD3 R3, P0, R0.reuse, R176, RZ ;  /* 0x000000b00003e210 */ /* 0x040fe40007f1e0ff */
[----:B------:R-:W3:Y:S01]  /*7a20*/  LDL R176, [R1+0x160] ;  /* 0x0001600001b07983 */ /* 0x000ee20000100800 */
[C---:B----4-:R-:W-:Y:S01]  /*7a30*/  SHF.L.U64.HI R187, R191.reuse, 0x1, R178 ;  /* 0x00000001bfbb7819 */ /* 0x050fe200000102b2 */
[----:B------:R-:W-:Y:S01]  /*7a40*/  IMAD.SHL.U32 R191, R191, 0x2, RZ ;  /* 0x00000002bfbf7824 */ /* 0x000fe200078e00ff */
[----:B-----5:R-:W-:Y:S01]  /*7a50*/  @!P6 LEA.HI.X.SX32 R133, R0, R132, 0x1, P0 ;  /* 0x000000840085e211 */ /* 0x020fe200000f0eff */
[----:B------:R-:W-:Y:S01]  /*7a60*/  IMAD.MOV R0, RZ, RZ, -R0 ;  /* 0x000000ffff007224 */ /* 0x000fe200078e0a00 */
[C---:B------:R-:W-:Y:S03]  /*7a70*/  @!P6 LEA R132, P0, R3.reuse, c[0x0][0x2a0], 0x2 ;  /* 0x0000a8000384ea11 */ /* 0x040fe600078010ff */
[----:B------:R-:W-:Y:S01]  /*7a80*/  IMAD R183, R0, c[0x0][0x2b8], R2 ;  /* 0x0000ae0000b77a24 */ /* 0x000fe200078e0202 */
[----:B------:R-:W-:Y:S03]  /*7a90*/  @!P6 LEA.HI.X R133, R3, c[0x0][0x2a4], R133, 0x2, P0 ;  /* 0x0000a9000385ea11 */ /* 0x000fe600000f1485 */
[C---:B------:R-:W-:Y:S01]  /*7aa0*/  IMAD.WIDE.U32 R2, R183.reuse, c[0x0][0x1e0], RZ ;  /* 0x00007800b7027a25 */ /* 0x040fe200078e00ff */
[----:B------:R1:W-:Y:S01]  /*7ab0*/  STL [R1+0x68], R183 ;  /* 0x000068b701007387 */ /* 0x0003e20000100800 */
[----:B------:R-:W-:Y:S03]  /*7ac0*/  SHF.R.S32.HI R0, RZ, 0x1f, R183 ;  /* 0x0000001fff007819 */ /* 0x000fe600000114b7 */
[----:B------:R4:W5:Y:S02]  /*7ad0*/  @!P6 LDG.E R182, [R132.64] ;  /* 0x0000000684b6e981 */ /* 0x000964000c1e1900 */
[----:B------:R-:W-:Y:S04]  /*7ae0*/  IMAD R0, R0, c[0x0][0x1e0], RZ ;  /* 0x0000780000007a24 */ /* 0x000fe800078e02ff */
[----:B------:R-:W-:Y:S04]  /*7af0*/  IMAD R0, R183, c[0x0][0x1e4], R0 ;  /* 0x00007900b7007a24 */ /* 0x000fe800078e0200 */
[----:B------:R-:W-:Y:S01]  /*7b00*/  IMAD.IADD R3, R3, 0x1, R0 ;  /* 0x0000000103037824 */ /* 0x000fe200078e0200 */
[----:B----4-:R-:W4:Y:S01]  /*7b10*/  LDL R132, [R1+0x164] ;  /* 0x0001640001847983 */ /* 0x010f220000100800 */
[C---:B--2---:R-:W-:Y:S01]  /*7b20*/  SHF.L.U64.HI R186, R190.reuse, 0x1, R177 ;  /* 0x00000001beba7819 */ /* 0x044fe200000102b1 */
[----:B------:R-:W-:Y:S01]  /*7b30*/  IMAD.SHL.U32 R190, R190, 0x2, RZ ;  /* 0x00000002bebe7824 */ /* 0x000fe200078e00ff */
[C---:B---3--:R-:W-:Y:S01]  /*7b40*/  SHF.L.U64.HI R185, R189.reuse, 0x1, R176 ;  /* 0x00000001bdb97819 */ /* 0x048fe200000102b0 */
[----:B------:R-:W-:Y:S01]  /*7b50*/  IMAD.SHL.U32 R189, R189, 0x2, RZ ;  /* 0x00000002bdbd7824 */ /* 0x000fe200078e00ff */
[----:B-----5:R-:W-:Y:S01]  /*7b60*/  SHF.R.S32.HI R133, RZ, 0x1f, R182 ;  /* 0x0000001fff857819 */ /* 0x020fe200000114b6 */
[----:B------:R2:W-:Y:S01]  /*7b70*/  STL [R1+0x60], R182 ;  /* 0x000060b601007387 */ /* 0x0005e20000100800 */
[----:B------:R-:W-:Y:S04]  /*7b80*/  IMAD.WIDE.U32 R2, R182, c[0x0][0x1f0], R2 ;  /* 0x00007c00b6027a25 */ /* 0x000fe800078e0002 */
[----:B------:R-:W-:Y:S01]  /*7b90*/  IMAD R133, R133, c[0x0][0x1f0], RZ ;  /* 0x00007c0085857a24 */ /* 0x000fe200078e02ff */
[----:B------:R-:W-:Y:S03]  /*7ba0*/  IADD3 R0, P0, R180, R2, RZ ;  /* 0x00000002b4007210 */ /* 0x000fe60007f1e0ff */
[----:B------:R-:W-:Y:S05]  /*7bb0*/  IMAD R133, R182, c[0x0][0x1f4], R133 ;  /* 0x00007d00b6857a24 */ /* 0x000fea00078e0285 */
[----:B------:R-:W-:Y:S02]  /*7bc0*/  IADD3.X R133, R179, R3, R133, P0, !PT ;  /* 0x00000003b3857210 */ /* 0x000fe400007fe485 */
[C---:B-1----:R-:W-:Y:S04]  /*7bd0*/  LEA R183, P0, R0.reuse, c[0x0][0x1c8], 0x1 ;  /* 0x0000720000b77a11 */ /* 0x042fe800078008ff */
[----:B------:R-:W-:Y:S02]  /*7be0*/  LEA.HI.X R133, R0, c[0x0][0x1cc], R133, 0x1, P0 ;  /* 0x0000730000857a11 */ /* 0x000fe400000f0c85 */
[C---:B----4-:R-:W-:Y:S01]  /*7bf0*/  SHF.L.U64.HI R184, R188.reuse, 0x1, R132 ;  /* 0x00000001bcb87819 */ /* 0x050fe20000010284 */
[----:B------:R-:W-:Y:S01]  /*7c00*/  IMAD.SHL.U32 R188, R188, 0x2, RZ ;  /* 0x00000002bcbc7824 */ /* 0x000fe200078e00ff */
[----:B------:R-:W-:-:S05]  /*7c10*/  BRA.DIV ~URZ, `(.L_x_4283) ;  /* 0x00009e227f007947 */ /* 0x000fca000b800000 */
[----:B--2---:R1:W2:Y:S02]  /*7c20*/  SHFL.IDX PT, R132, R133, RZ, 0x181f ;  /* 0x00181fff85847589 */ /* 0x0042a400000e0000 */
.L_x_4316:
[----:B------:R-:W-:-:S05]  /*7c30*/  BRA.DIV ~URZ, `(.L_x_4284) ;  /* 0x00009e727f007947 */ /* 0x000fca000b800000 */
[----:B------:R-:W3:Y:S04]  /*7c40*/  LDL R2, [R1+0x64] ;  /* 0x0000640001027983 */ /* 0x000ee80000100800 */
[----:B------:R-:W4:Y:S04]  /*7c50*/  LDL R180, [R1+0x58] ;  /* 0x0000580001b47983 */ /* 0x000f280000100800 */
[----:B------:R-:W5:Y:S04]  /*7c60*/  LDL R176, [R1+0x84] ;  /* 0x0000840001b07983 */ /* 0x000f680000100800 */
[----:B--2---:R-:W2:Y:S04]  /*7c70*/  LDL R182, [R1+0x80] ;  /* 0x0000800001b67983 */ /* 0x004ea80000100800 */
[----:B------:R-:W4:Y:S04]  /*7c80*/  LDL R181, [R1+0x7c] ;  /* 0x00007c0001b57983 */ /* 0x000f280000100800 */
[----:B------:R-:W1:Y:S01]  /*7c90*/  SHFL.IDX PT, R0, R183, RZ, 0x181f ;  /* 0x00181fffb7007589 */ /* 0x000e6200000e0000 */
[----:B---3--:R-:W-:Y:S02]  /*7ca0*/  ISETP.GE.AND P4, PT, R2, c[0x0][0x1d4], PT ;  /* 0x0000750002007a0c */ /* 0x008fe40003f86270 */
[----:B-1----:R-:W-:Y:S05]  /*7cb0*/  IADD3 R2, P0, R0, R188, RZ ;  /* 0x000000bc00027210 */ /* 0x002fea0007f1e0ff */
[----:B------:R-:W-:Y:S01]  /*7cc0*/  IMAD.X R3, R132, 0x1, R184, P0 ;  /* 0x0000000184037824 */ /* 0x000fe200000e06b8 */
[----:B------:R-:W-:Y:S02]  /*7cd0*/  IADD3 R178, P0, R0, R189, RZ ;  /* 0x000000bd00b27210 */ /* 0x000fe40007f1e0ff */
[----:B-----5:R-:W-:Y:S02]  /*7ce0*/  ISETP.GE.AND P3, PT, R176, c[0x0][0x1d4], PT ;  /* 0x00007500b0007a0c */ /* 0x020fe40003f66270 */
[----:B--2---:R-:W-:Y:S01]  /*7cf0*/  ISETP.GE.AND P1, PT, R182, c[0x0][0x1d4], PT ;  /* 0x00007500b6007a0c */ /* 0x004fe20003f26270 */
[----:B------:R-:W-:Y:S01]  /*7d00*/  @!PT LDS RZ, [RZ] ;  /* 0x00000000fffff984 */ /* 0x000fe20000000800 */
[----:B------:R-:W-:Y:S01]  /*7d10*/  @!PT LDS RZ, [RZ] ;  /* 0x00000000fffff984 */ /* 0x000fe20000000800 */
[----:B----4-:R1:W-:Y:S01]  /*7d20*/  LDGSTS.E.BYPASS.LTC128B.128 [R180+0x10100], [R2.64], !P4 ;  /* 0x1010000002b47fae */ /* 0x0103e2000e101d46 */
        /* <DEDUP_REMOVED lines=15> */
.L_x_4317:
        /* <DEDUP_REMOVED lines=29> */
.L_x_4282:
[----:B------:R-:W-:Y:S05]  /*7ff0*/  BSYNC B0 ;  /* 0x0000000000007941 */ /* 0x000fea0003800000 */
.L_x_4281:
[----:B------:R-:W3:Y:S01]  /*8000*/  LDL R132, [R1+0x90] ;  /* 0x0000900001847983 */ /* 0x000ee20000100800 */
[----:B------:R-:W-:Y:S02]  /*8010*/  IMAD.MOV.U32 R0, RZ, RZ, c[0x0][0x2c4] ;  /* 0x0000b100ff007624 */ /* 0x000fe400078e00ff */
[----:B------:R-:W-:Y:S01]  /*8020*/  IMAD.MOV.U32 R133, RZ, RZ, 0x1 ;  /* 0x00000001ff857424 */ /* 0x000fe200078e00ff */
[----:B--2---:R-:W2:Y:S02]  /*8030*/  LDL R3, [R1+0x5c] ;  /* 0x00005c0001037983 */ /* 0x004ea40000100800 */
[----:B------:R-:W-:Y:S02]  /*8040*/  ISETP.NE.AND P0, PT, R0, 0x1, PT ;  /* 0x000000010000780c */ /* 0x000fe40003f05270 */
[----:B------:R-:W4:Y:S04]  /*8050*/  LDL R2, [R1+0xc0] ;  /* 0x0000c00001027983 */ /* 0x000f280000100800 */
[----:B------:R-:W0:Y:S07]  /*8060*/  LDGDEPBAR ;  /* 0x00000000000079af */ /* 0x000e2e0000000000 */
[----:B---3--:R-:W-:Y:S04]  /*8070*/  @P0 IMAD.HI.U32 R0, R132, c[0x0][0x2c8], RZ ;  /* 0x0000b20084000a27 */ /* 0x008fe800078e00ff */
[----:B--2---:R-:W-:Y:S01]  /*8080*/  IMAD R133, R3, -0x40, R133 ;  /* 0xffffffc003857824 */ /* 0x004fe200078e0285 */
[----:B------:R-:W-:Y:S02]  /*8090*/  @P0 SHF.R.U32.HI R132, RZ, c[0x0][0x2cc], R0 ;  /* 0x0000b300ff840a19 */ /* 0x000fe40000011600 */
[----:B------:R-:W-:Y:S02]  /*80a0*/  MOV R0, c[0x0][0x2ac] ;  /* 0x0000ab0000007a02 */ /* 0x000fe40000000f00 */
[----:B----4-:R-:W-:Y:S05]  /*80b0*/  IADD3 R133, -R2, R133, RZ ;  /* 0x0000008502857210 */ /* 0x010fea0007ffe1ff */
[----:B------:R-:W-:Y:S05]  /*80c0*/  IMAD R133, R0, c[0x0][0x1d0], R133 ;  /* 0x0000740000857a24 */ /* 0x000fea00078e0285 */
[----:B------:R-:W-:Y:S01]  /*80d0*/  IADD3 R133, R133, -c[0x0][0x168], RZ ;  /* 0x80005a0085857a10 */ /* 0x000fe20007ffe0ff */
[----:B------:R-:W-:-:S05]  /*80e0*/  BRA.DIV ~URZ, `(.L_x_4285) ;  /* 0x00009cb27f007947 */ /* 0x000fca000b800000 */
[----:B------:R1:W2:Y:S02]  /*80f0*/  SHFL.IDX PT, R0, R132, RZ, 0x1c1f ;  /* 0x001c1fff84007589 */ /* 0x0002a400000e0000 */
.L_x_4318:
[----:B--2---:R-:W-:Y:S05]  /*8100*/  IMAD.IADD R0, R133, 0x1, R0 ;  /* 0x0000000185007824 */ /* 0x004fea00078e0200 */
[C---:B------:R-:W-:Y:S02]  /*8110*/  ISETP.GT.AND P0, PT, R0.reuse, RZ, PT ;  /* 0x000000ff0000720c */ /* 0x040fe40003f04270 */
[C---:B------:R-:W-:Y:S02]  /*8120*/  ISETP.GT.AND P2, PT, R0.reuse, 0x1, PT ;  /* 0x000000010000780c */ /* 0x040fe40003f44270 */
[C---:B------:R-:W-:Y:S02]  /*8130*/  ISETP.GT.AND P3, PT, R0.reuse, 0x8, PT ;  /* 0x000000080000780c */ /* 0x040fe40003f64270 */
        /* <DEDUP_REMOVED lines=37> */
[----:B------:R-:W-:Y:S02]  /*8390*/  FSEL R7, R7, -INF , P2 ;  /* 0xff80000007077808 */ /* 0x000fe40001000000 */
[----:B------:R-:W-:Y:S02]  /*83a0*/  FSEL R10, R10, -INF , P1 ;  /* 0xff8000000a0a7808 */ /* 0x000fe40000800000 */
[----:B------:R-:W-:Y:S02]  /*83b0*/  FSEL R11, R11, -INF , P0 ;  /* 0xff8000000b0b7808 */ /* 0x000fe40000000000 */
[C---:B------:R-:W-:Y:S02]  /*83c0*/  ISETP.GT.AND P3, PT, R0.reuse, 0x10, PT ;  /* 0x000000100000780c */ /* 0x040fe40003f64270 */
        /* <DEDUP_REMOVED lines=54> */
[----:B-1----:R-:W-:Y:S04]  /*8730*/  FMNMX.FTZ R132, R27, R0, !PT ;  /* 0x000000001b847209 */ /* 0x002fe80007810000 */
[----:B------:R-:W-:Y:S04]  /*8740*/  FMNMX.FTZ R132, R30, R132, !PT ;  /* 0x000000841e847209 */ /* 0x000fe80007810000 */
[----:B------:R-:W-:Y:S04]  /*8750*/  FMNMX.FTZ R132, R31, R132, !PT ;  /* 0x000000841f847209 */ /* 0x000fe80007810000 */
[----:B------:R-:W-:Y:S04]  /*8760*/  FMNMX.FTZ R132, R34, R132, !PT ;  /* 0x0000008422847209 */ /* 0x000fe80007810000 */
[----:B------:R-:W-:Y:S05]  /*8770*/  FMNMX.FTZ R132, R35, R132, !PT ;  /* 0x0000008423847209 */ /* 0x000fea0007810000 */
[----:B------:R-:W1:Y:S02]  /*8780*/  SHFL.BFLY PT, R0, R132, 0x2, 0x1f ;  /* 0x0c401f0084007f89 */ /* 0x000e6400000e0000 */
[----:B-1----:R-:W-:Y:S06]  /*8790*/  FMNMX.FTZ R132, R132, R0, !PT ;  /* 0x0000000084847209 */ /* 0x002fec0007810000 */
[----:B------:R1:W2:Y:S02]  /*87a0*/  SHFL.BFLY PT, R0, R132, 0x1, 0x1f ;  /* 0x0c201f0084007f89 */ /* 0x0002a400000e0000 */
.L_x_4319:
        /* <DEDUP_REMOVED lines=28> */
[----:B------:R-:W-:Y:S01]  /*8970*/  FFMA.FTZ R29, R29, c[0x0][0x2d0], -R2 ;  /* 0x0000b4001d1d7a23 */ /* 0x000fe20000010802 */
[----:B------:R-:W-:Y:S02]  /*8980*/  MOV R28, R24 ;  /* 0x00000018001c7202 */ /* 0x000fe40000000f00 */
[----:B------:R-:W-:Y:S10]  /*8990*/  MUFU.EX2 R8, R8 ;  /* 0x0000000800087308 */ /* 0x000ff40000000800 */
[----:B------:R-:W2:Y:S01]  /*89a0*/  MUFU.EX2 R9, R9 ;  /* 0x0000000900097308 */ /* 0x000ea20000000800 */
[C---:B---3--:R-:W-:Y:S01]  /*89b0*/  FFMA.FTZ R2, R0.reuse, R177, R4 ;  /* 0x000000b100027223 */ /* 0x048fe20000010004 */
[----:B--2---:R-:W-:Y:S01]  /*89c0*/  F2FP.PACK_AB R178, R9, R8 ;  /* 0x0000000809b2723e */ /* 0x004fe200000000ff */
[----:B------:R-:W-:Y:S02]  /*89d0*/  FMUL.FTZ R16, R0, R152 ;  /* 0x0000009800107220 */ /* 0x000fe40000410000 */
[C---:B------:R-:W-:Y:S01]  /*89e0*/  FADD.FTZ R5, R176.reuse, R2 ;  /* 0x00000002b0057221 */ /* 0x040fe20000010000 */
[----:B------:R-:W-:Y:S01]  /*89f0*/  F2FP.PACK_AB R176, R176, R4 ;  /* 0x00000004b0b0723e */ /* 0x000fe200000000ff */
[C---:B------:R-:W-:Y:S01]  /*8a00*/  FMUL.FTZ R4, R3.reuse, c[0x0][0x2d0] ;  /* 0x0000b40003047a20 */ /* 0x040fe20000410000 */
[----:B------:R-:W-:Y:S01]  /*8a10*/  FSEL R2, R3, RZ, P0 ;  /* 0x000000ff03027208 */ /* 0x000fe20000000000 */
[C---:B------:R-:W-:Y:S02]  /*8a20*/  FMUL.FTZ R12, R0.reuse, R156 ;  /* 0x0000009c000c7220 */ /* 0x040fe40000410000 */
[----:B------:R-:W-:Y:S01]  /*8a30*/  FMUL.FTZ R17, R0, R153 ;  /* 0x0000009900117220 */ /* 0x000fe20000410000 */
[----:B------:R-:W-:Y:S01]  /*8a40*/  FSEL R4, R4, RZ, P0 ;  /* 0x000000ff04047208 */ /* 0x000fe20000000000 */
[----:B------:R-:W-:Y:S01]  /*8a50*/  FADD.FTZ R2, -R2, R135 ;  /* 0x0000008702027221 */ /* 0x000fe20000010100 */
[----:B------:R-:W-:Y:S01]  /*8a60*/  MOV R135, R20 ;  /* 0x0000001400877202 */ /* 0x000fe20000000f00 */
[----:B------:R-:W-:Y:S01]  /*8a70*/  FMUL.FTZ R20, R0, R148 ;  /* 0x0000009400147220 */ /* 0x000fe20000410000 */
[----:B------:R-:W-:Y:S01]  /*8a80*/  MOV R148, R179 ;  /* 0x000000b300947202 */ /* 0x000fe20000000f00 */
[--C-:B------:R-:W-:Y:S02]  /*8a90*/  FFMA.FTZ R7, R7, c[0x0][0x2d0], -R4.reuse ;  /* 0x0000b40007077a23 */ /* 0x100fe40000010804 */
[--C-:B-1----:R-:W-:Y:S01]  /*8aa0*/  FFMA.FTZ R132, R10, c[0x0][0x2d0], -R4.reuse ;  /* 0x0000b4000a847a23 */ /* 0x102fe20000010804 */
[----:B------:R-:W-:Y:S01]  /*8ab0*/  MOV R10, R29 ;  /* 0x0000001d000a7202 */ /* 0x000fe20000000f00 */
[--C-:B------:R-:W-:Y:S01]  /*8ac0*/  FFMA.FTZ R181, R15, c[0x0][0x2d0], -R4.reuse ;  /* 0x0000b4000fb57a23 */ /* 0x100fe20000010804 */
[----:B------:R-:W-:Y:S01]  /*8ad0*/  MOV R29, R25 ;  /* 0x00000019001d7202 */ /* 0x000fe20000000f00 */
[--C-:B------:R-:W-:Y:S01]  /*8ae0*/  FFMA.FTZ R189, R23, c[0x0][0x2d0], -R4.reuse ;  /* 0x0000b40017bd7a23 */ /* 0x100fe20000010804 */
[----:B------:R-:W-:Y:S01]  /*8af0*/  MOV R25, R21 ;  /* 0x0000001500197202 */ /* 0x000fe20000000f00 */
        /* <DEDUP_REMOVED lines=9> */
[--C-:B------:R-:W-:Y:S01]  /*8b90*/  FFMA.FTZ R134, R11, c[0x0][0x2d0], -R4.reuse ;  /* 0x0000b4000b867a23 */ /* 0x100fe20000010804 */
[----:B------:R-:W-:Y:S01]  /*8ba0*/  MOV R11, R32 ;  /* 0x00000020000b7202 */ /* 0x000fe20000000f00 */
[--C-:B------:R-:W-:Y:S01]  /*8bb0*/  FFMA.FTZ R182, R14, c[0x0][0x2d0], -R4.reuse ;  /* 0x0000b4000eb67a23 */ /* 0x100fe20000010804 */
[----:B------:R-:W-:Y:S01]  /*8bc0*/  MOV R14, R33 ;  /* 0x00000021000e7202 */ /* 0x000fe20000000f00 */
[--C-:B------:R-:W-:Y:S02]  /*8bd0*/  FFMA.FTZ R183, R18, c[0x0][0x2d0], -R4.reuse ;  /* 0x0000b40012b77a23 */ /* 0x100fe40000010804 */
[--C-:B------:R-:W-:Y:S01]  /*8be0*/  FFMA.FTZ R184, R19, c[0x0][0x2d0], -R4.reuse ;  /* 0x0000b40013b87a23 */ /* 0x100fe20000010804 */
[----:B------:R-:W-:Y:S01]  /*8bf0*/  MUFU.EX2 R177, R6 ;  /* 0x0000000600b17308 */ /* 0x000fe20000000800 */
[----:B------:R-:W-:Y:S02]  /*8c00*/  FFMA.FTZ R190, R22, c[0x0][0x2d0], -R4 ;  /* 0x0000b40016be7a23 */ /* 0x000fe40000010804 */
[----:B------:R-:W-:Y:S02]  /*8c10*/  FADD.FTZ R4, R8, R5 ;  /* 0x0000000508047221 */ /* 0x000fe40000010000 */
[C---:B------:R-:W-:Y:S02]  /*8c20*/  FMUL.FTZ R32, R0.reuse, R136 ;  /* 0x0000008800207220 */ /* 0x040fe40000410000 */
[----:B------:R-:W-:Y:S02]  /*8c30*/  FADD.FTZ R180, R9, R4 ;  /* 0x0000000409b47221 */ /* 0x000fe40000010000 */
[----:B------:R-:W-:Y:S01]  /*8c40*/  FMUL.FTZ R4, R0, R164 ;  /* 0x000000a400047220 */ /* 0x000fe20000410000 */
[----:B------:R1:W-:Y:S01]  /*8c50*/  MUFU.EX2 R132, R188 ;  /* 0x000000bc00847308 */ /* 0x0003e20000000800 */
[----:B------:R-:W2:Y:S01]  /*8c60*/  LDL R164, [R1] ;  /* 0x0000000001a47983 */ /* 0x000ea20000100800 */
[----:B------:R-:W-:Y:S02]  /*8c70*/  FMUL.FTZ R2, R2, c[0x0][0x2d0] ;  /* 0x0000b40002027a20 */ /* 0x000fe40000410000 */
[C---:B------:R-:W-:Y:S01]  /*8c80*/  FMUL.FTZ R21, R0.reuse, R149 ;  /* 0x0000009500157220 */ /* 0x040fe20000410000 */
[----:B------:R-:W3:Y:S01]  /*8c90*/  LDL.LU R136, [R1+0x88] ;  /* 0x0000880001887983 */ /* 0x000ee20000300800 */
[----:B------:R-:W-:Y:S01]  /*8ca0*/  MOV R149, R10 ;  /* 0x0000000a00957202 */ /* 0x000fe20000000f00 */
[C---:B------:R-:W-:Y:S02]  /*8cb0*/  FMUL.FTZ R33, R0.reuse, R137 ;  /* 0x0000008900217220 */ /* 0x040fe40000410000 */
[C---:B------:R-:W-:Y:S01]  /*8cc0*/  FMUL.FTZ R5, R0.reuse, R165 ;  /* 0x000000a500057220 */ /* 0x040fe20000410000 */
[----:B------:R-:W4:Y:S01]  /*8cd0*/  MUFU.EX2 R2, R2 ;  /* 0x0000000200027308 */ /* 0x000f220000000800 */
[C---:B------:R-:W-:Y:S01]  /*8ce0*/  FMUL.FTZ R8, R0.reuse, R160 ;  /* 0x000000a000087220 */ /* 0x040fe20000410000 */
[----:B------:R-:W-:Y:S01]  /*8cf0*/  MOV R160, R34 ;  /* 0x0000002200a07202 */ /* 0x000fe20000000f00 */
[C---:B------:R-:W-:Y:S01]  /*8d00*/  FMUL.FTZ R13, R0.reuse, R157 ;  /* 0x0000009d000d7220 */ /* 0x040fe20000410000 */
[----:B------:R-:W-:Y:S01]  /*8d10*/  MOV R165, R35 ;  /* 0x0000002300a57202 */ /* 0x000fe20000000f00 */
[----:B------:R-:W5:Y:S01]  /*8d20*/  LDL R157, [R1+0x4] ;  /* 0x00000400019d7983 */ /* 0x000f620000100800 */
        /* <DEDUP_REMOVED lines=11> */
[----:B-1----:R-:W5:Y:S01]  /*8de0*/  LDL R188, [R1+0x94] ;  /* 0x0000940001bc7983 */ /* 0x002f620000100800 */
[C---:B------:R-:W-:Y:S01]  /*8df0*/  FMUL.FTZ R37, R0.reuse, R37 ;  /* 0x0000002500257220 */ /* 0x040fe20000410000 */
[----:B------:R-:W-:Y:S01]  /*8e00*/  MUFU.EX2 R190, R190 ;  /* 0x000000be00be7308 */ /* 0x000fe20000000800 */
[C---:B------:R-:W-:Y:S02]  /*8e10*/  FMUL.FTZ R40, R0.reuse, R40 ;  /* 0x0000002800287220 */ /* 0x040fe40000410000 */
[----:B------:R-:W-:Y:S02]  /*8e20*/  FMUL.FTZ R41, R0, R41 ;  /* 0x0000002900297220 */ /* 0x000fe40000410000 */
[C---:B----4-:R-:W-:Y:S02]  /*8e30*/  FMUL.FTZ R10, R2.reuse, R162 ;  /* 0x000000a2020a7220 */ /* 0x050fe40000410000 */
[----:B------:R-:W4:Y:S01]  /*8e40*/  LDL R162, [R1+0x3c] ;  /* 0x00003c0001a27983 */ /* 0x000f220000100800 */
[C---:B------:R-:W-:Y:S02]  /*8e50*/  FMUL.FTZ R34, R2.reuse, R138 ;  /* 0x0000008a02227220 */ /* 0x040fe40000410000 */
[C---:B------:R-:W-:Y:S01]  /*8e60*/  FMUL.FTZ R35, R2.reuse, R139 ;  /* 0x0000008b02237220 */ /* 0x040fe20000410000 */
[----:B------:R-:W-:Y:S01]  /*8e70*/  MUFU.EX2 R189, R189 ;  /* 0x000000bd00bd7308 */ /* 0x000fe20000000800 */
[C---:B------:R-:W-:Y:S01]  /*8e80*/  FMUL.FTZ R6, R2.reuse, R166 ;  /* 0x000000a602067220 */ /* 0x040fe20000410000 */
[----:B------:R-:W-:Y:S01]  /*8e90*/  MOV R166, R14 ;  /* 0x0000000e00a67202 */ /* 0x000fe20000000f00 */
[C---:B------:R-:W-:Y:S02]  /*8ea0*/  FMUL.FTZ R14, R2.reuse, R158 ;  /* 0x0000009e020e7220 */ /* 0x040fe40000410000 */
[C---:B------:R-:W-:Y:S01]  /*8eb0*/  FMUL.FTZ R7, R2.reuse, R167 ;  /* 0x000000a702077220 */ /* 0x040fe20000410000 */
[----:B------:R-:W-:Y:S01]  /*8ec0*/  MOV R167, R11 ;  /* 0x0000000b00a77202 */ /* 0x000fe20000000f00 */
[C---:B------:R-:W-:Y:S01]  /*8ed0*/  FMUL.FTZ R11, R2.reuse, R163 ;  /* 0x000000a3020b7220 */ /* 0x040fe20000410000 */
[----:B------:R-:W-:Y:S01]  /*8ee0*/  MOV R163, R141 ;  /* 0x0000008d00a37202 */ /* 0x000fe20000000f00 */
[C---:B------:R-:W-:Y:S01]  /*8ef0*/  FMUL.FTZ R15, R2.reuse, R159 ;  /* 0x0000009f020f7220 */ /* 0x040fe20000410000 */
[----:B------:R-:W1:Y:S01]  /*8f00*/  MUFU.EX2 R158, R134 ;  /* 0x00000086009e7308 */ /* 0x000e620000000800 */
        /* <DEDUP_REMOVED lines=11> */
[----:B------:R-:W-:Y:S02]  /*8fc0*/  FMUL.FTZ R31, R2, R143 ;  /* 0x0000008f021f7220 */ /* 0x000fe40000410000 */
        /* <DEDUP_REMOVED lines=52> */
[C---:B------:R-:W-:Y:S02]  /*9310*/  FMUL.FTZ R128, R0.reuse, R128 ;  /* 0x0000008000807220 */ /* 0x040fe40000410000 */
[----:B------:R-:W-:Y:S01]  /*9320*/  FMUL.FTZ R129, R0, R129 ;  /* 0x0000008100817220 */ /* 0x000fe20000410000 */
[----:B------:R-:W-:Y:S01]  /*9330*/  MOV R0, R30 ;  /* 0x0000001e00007202 */ /* 0x000fe20000000f00 */
        /* <DEDUP_REMOVED lines=50> */
[----:B--2---:R-:W-:Y:S01]  /*9660*/  LDSM.16.MT88.4 R144, [R164+0x800] ;  /* 0x00080000a490783b */ /* 0x004fe20000004200 */
[----:B---3--:R-:W-:Y:S01]  /*9670*/  FFMA.FTZ R152, R2, R136, R177 ;  /* 0x0000008802987223 */ /* 0x008fe200000100b1 */
[----:B------:R-:W-:Y:S01]  /*9680*/  F2FP.PACK_AB R177, R153, R177 ;  /* 0x000000b199b1723e */ /* 0x000fe200000000ff */
[----:B------:R1:W2:Y:S05]  /*9690*/  MUFU.EX2 R2, R187 ;  /* 0x000000bb00027308 */ /* 0x0002aa0000000800 */
[----:B------:R-:W3:Y:S08]  /*96a0*/  LDSM.16.MT88.4 R136, [R251] ;  /* 0x00000000fb88783b */ /* 0x000ef00000004200 */
[----:B-1----:R-:W5:Y:S01]  /*96b0*/  LDL.LU R187, [R1+0x5c] ;  /* 0x00005c0001bb7983 */ /* 0x002f620000300800 */
[C---:B---3--:R-:W-:Y:S08]  /*96c0*/  HMMA.16816.F32 R4, R176.reuse, R136, R4 ;  /* 0x00000088b004723c */ /* 0x048ff00000001804 */
[C---:B------:R-:W-:Y:S01]  /*96d0*/  HMMA.16816.F32 R8, R176.reuse, R138, R8 ;  /* 0x0000008ab008723c */ /* 0x040fe20000001808 */
[----:B------:R-:W1:Y:S07]  /*96e0*/  LDSM.16.MT88.4 R136, [R164] ;  /* 0x00000000a488783b */ /* 0x000e6e0000004200 */
[C---:B-1----:R-:W-:Y:S08]  /*96f0*/  HMMA.16816.F32 R12, R176.reuse, R136, R12 ;  /* 0x00000088b00c723c */ /* 0x042ff0000000180c */
[C---:B------:R-:W-:Y:S01]  /*9700*/  HMMA.16816.F32 R16, R176.reuse, R138, R16 ;  /* 0x0000008ab010723c */ /* 0x040fe20000001810 */
[----:B------:R-:W1:Y:S07]  /*9710*/  LDSM.16.MT88.4 R136, [R252] ;  /* 0x00000000fc88783b */ /* 0x000e6e0000004200 */
[C---:B-1----:R-:W-:Y:S08]  /*9720*/  HMMA.16816.F32 R20, R176.reuse, R136, R20 ;  /* 0x00000088b014723c */ /* 0x042ff00000001814 */
[C---:B------:R-:W-:Y:S01]  /*9730*/  HMMA.16816.F32 R24, R176.reuse, R138, R24 ;  /* 0x0000008ab018723c */ /* 0x040fe20000001818 */
[----:B----4-:R1:W3:Y:S03]  /*9740*/  LDSM.16.MT88.4 R136, [R162] ;  /* 0x00000000a288783b */ /* 0x0102e60000004200 */
[----:B-1----:R-:W-:Y:S02]  /*9750*/  MOV R162, R167 ;  /* 0x000000a700a27202 */ /* 0x002fe40000000f00 */
[----:B------:R-:W-:Y:S02]  /*9760*/  MOV R167, R166 ;  /* 0x000000a600a77202 */ /* 0x000fe40000000f00 */
[----:B------:R-:W-:Y:S01]  /*9770*/  MOV R166, R0 ;  /* 0x0000000000a67202 */ /* 0x000fe20000000f00 */
[----:B------:R-:W-:Y:S03]  /*9780*/  FADD.FTZ R0, R132, R180 ;  /* 0x000000b484007221 */ /* 0x000fe60000010000 */
[----:B------:R-:W1:Y:S01]  /*9790*/  MUFU.EX2 R180, R166 ;  /* 0x000000a600b47308 */ /* 0x000e620000000800 */
[----:B--2---:R-:W-:Y:S04]  /*97a0*/  FADD.FTZ R0, R2, R0 ;  /* 0x0000000002007221 */ /* 0x004fe80000010000 */
[----:B------:R-:W-:Y:S01]  /*97b0*/  FADD.FTZ R0, R135, R0 ;  /* 0x0000000087007221 */ /* 0x000fe20000010000 */
[C---:B---3--:R-:W-:Y:S03]  /*97c0*/  HMMA.16816.F32 R28, R176.reuse, R136, R28 ;  /* 0x00000088b01c723c */ /* 0x048fe6000000181c */
[----:B------:R-:W-:Y:S05]  /*97d0*/  FADD.FTZ R0, R134, R0 ;  /* 0x0000000086007221 */ /* 0x000fea0000010000 */
[C---:B------:R-:W-:Y:S01]  /*97e0*/  HMMA.16816.F32 R32, R176.reuse, R138, R32 ;  /* 0x0000008ab020723c */ /* 0x040fe20000001820 */
[----:B------:R-:W2:Y:S07]  /*97f0*/  LDSM.16.MT88.4 R136, [R251+0x2000] ;  /* 0x00200000fb88783b */ /* 0x000eae0000004200 */
[C---:B--2---:R-:W-:Y:S08]  /*9800*/  HMMA.16816.F32 R36, R176.reuse, R136, R36 ;  /* 0x00000088b024723c */ /* 0x044ff00000001824 */
[C---:B------:R-:W-:Y:S01]  /*9810*/  HMMA.16816.F32 R40, R176.reuse, R138, R40 ;  /* 0x0000008ab028723c */ /* 0x040fe20000001828 */
[----:B------:R-:W2:Y:S07]  /*9820*/  LDSM.16.MT88.4 R136, [R164+0x2000] ;  /* 0x00200000a488783b */ /* 0x000eae0000004200 */
[C---:B--2---:R-:W-:Y:S08]  /*9830*/  HMMA.16816.F32 R44, R176.reuse, R136, R44 ;  /* 0x00000088b02c723c */ /* 0x044ff0000000182c */
[C---:B------:R-:W-:Y:S01]  /*9840*/  HMMA.16816.F32 R48, R176.reuse, R138, R48 ;  /* 0x0000008ab030723c */ /* 0x040fe20000001830 */
[----:B------:R-:W2:Y:S02]  /*9850*/  LDSM.16.MT88.4 R136, [R252+0x2000] ;  /* 0x00200000fc88783b */ /* 0x000ea40000004200 */
[----:B-----5:R-:W-:Y:S05]  /*9860*/  ISETP.GT.AND P0, PT, R187, R188, PT ;  /* 0x000000bcbb00720c */ /* 0x020fea0003f04270 */
        /* <DEDUP_REMOVED lines=33> */
[----:B------:R-:W-:Y:S02]  /*9a80*/  F2FP.PACK_AB R139, R184, R183 ;  /* 0x000000b7b88b723e */ /* 0x000fe400000000ff */
[----:B------:R-:W3:Y:S01]  /*9a90*/  MUFU.EX2 R2, R155 ;  /* 0x0000009b00027308 */ /* 0x000ee20000000800 */
[----:B-1----:R-:W-:Y:S04]  /*9aa0*/  F2FP.PACK_AB R177, R181, R180 ;  /* 0x000000b4b5b1723e */ /* 0x002fe800000000ff */
[C---:B------:R-:W-:Y:S05]  /*9ab0*/  HMMA.16816.F32 R4, R136.reuse, R140, R4 ;  /* 0x0000008c8804723c */ /* 0x040fea0000001804 */
[----:B------:R-:W1:Y:S03]  /*9ac0*/  MUFU.EX2 R135, R154 ;  /* 0x0000009a00877308 */ /* 0x000e660000000800 */
[C---:B------:R-:W-:Y:S01]  /*9ad0*/  HMMA.16816.F32 R8, R136.reuse, R142, R8 ;  /* 0x0000008e8808723c */ /* 0x040fe20000001808 */
[----:B------:R-:W4:Y:S03]  /*9ae0*/  LDSM.16.MT88.4 R140, [R252+0x800] ;  /* 0x00080000fc8c783b */ /* 0x000f260000004200 */
[----:B--2---:R-:W-:Y:S03]  /*9af0*/  FADD.FTZ R0, R132, R0 ;  /* 0x0000000084007221 */ /* 0x004fe60000010000 */
[----:B------:R-:W-:Y:S01]  /*9b00*/  MUFU.EX2 R176, R163 ;  /* 0x000000a300b07308 */ /* 0x000fe20000000800 */
[C---:B------:R-:W-:Y:S04]  /*9b10*/  HMMA.16816.F32 R12, R136.reuse, R144, R12 ;  /* 0x00000090880c723c */ /* 0x040fe8000000180c */
[----:B---3--:R-:W-:Y:S04]  /*9b20*/  FADD.FTZ R0, R2, R0 ;  /* 0x0000000002007221 */ /* 0x008fe80000010000 */
[C---:B------:R-:W-:Y:S01]  /*9b30*/  HMMA.16816.F32 R16, R136.reuse, R146, R16 ;  /* 0x000000928810723c */ /* 0x040fe20000001810 */
[----:B------:R-:W2:Y:S01]  /*9b40*/  LDSM.16.MT88.4 R144, [R157+0x800] ;  /* 0x000800009d90783b */ /* 0x000ea20000004200 */
[----:B------:R3:W5:Y:S02]  /*9b50*/  MUFU.EX2 R134, R159 ;  /* 0x0000009f00867308 */ /* 0x0007640000000800 */
[----:B-1----:R-:W-:Y:S08]  /*9b60*/  FADD.FTZ R0, R135, R0 ;  /* 0x0000000087007221 */ /* 0x002ff00000010000 */
[----:B------:R-:W-:Y:S01]  /*9b70*/  MUFU.EX2 R178, R167 ;  /* 0x000000a700b27308 */ /* 0x000fe20000000800 */
[C---:B----4-:R-:W-:Y:S03]  /*9b80*/  HMMA.16816.F32 R20, R136.reuse, R140, R20 ;  /* 0x0000008c8814723c */ /* 0x050fe60000001814 */
[----:B---3--:R-:W-:Y:S01]  /*9b90*/  MOV R159, R148 ;  /* 0x00000094009f7202 */ /* 0x008fe20000000f00 */
[----:B-----5:R-:W-:Y:S01]  /*9ba0*/  FADD.FTZ R0, R134, R0 ;  /* 0x0000000086007221 */ /* 0x020fe20000010000 */
[----:B------:R-:W-:Y:S03]  /*9bb0*/  LDSM.16.MT88.4 R148, [R252+0x1000] ;  /* 0x00100000fc94783b */ /* 0x000fe60000004200 */
[C---:B------:R-:W-:Y:S05]  /*9bc0*/  HMMA.16816.F32 R24, R136.reuse, R142, R24 ;  /* 0x0000008e8818723c */ /* 0x040fea0000001818 */
[----:B------:R-:W1:Y:S03]  /*9bd0*/  LDSM.16.MT88.4 R140, [R251+0x2800] ;  /* 0x00280000fb8c783b */ /* 0x000e660000004200 */
        /* <DEDUP_REMOVED lines=40> */
[----:B------:R-:W-:Y:S01]  /*9e60*/  F2FP.PACK_AB R138, R134, R135 ;  /* 0x00000087868a723e */ /* 0x000fe200000000ff */
[----:B------:R-:W-:Y:S02]  /*9e70*/  MUFU.EX2 R132, R162 ;  /* 0x000000a200847308 */ /* 0x000fe40000000800 */
[----:B------:R-:W-:Y:S02]  /*9e80*/  F2FP.PACK_AB R137, R189, R190 ;  /* 0x000000bebd89723e */ /* 0x000fe400000000ff */
[----:B------:R-:W-:Y:S06]  /*9e90*/  F2FP.PACK_AB R139, R182, R191 ;  /* 0x000000bfb68b723e */ /* 0x000fec00000000ff */
[----:B------:R3:W-:Y:S01]  /*9ea0*/  MUFU.EX2 R135, R160 ;  /* 0x000000a000877308 */ /* 0x0007e20000000800 */
[C---:B-1----:R-:W-:Y:S09]  /*9eb0*/  HMMA.16816.F32 R4, R136.reuse, R140, R4 ;  /* 0x0000008c8804723c */ /* 0x042ff20000001804 */
[----:B------:R-:W1:Y:S01]  /*9ec0*/  MUFU.EX2 R2, R159 ;  /* 0x0000009f00027308 */ /* 0x000e620000000800 */
[C---:B------:R-:W-:Y:S01]  /*9ed0*/  HMMA.16816.F32 R8, R136.reuse, R142, R8 ;  /* 0x0000008e8808723c */ /* 0x040fe20000001808 */
[----:B------:R-:W4:Y:S08]  /*9ee0*/  LDSM.16.MT88.4 R140, [R157+0x1000] ;  /* 0x001000009d8c783b */ /* 0x000f300000004200 */
[----:B------:R-:W5:Y:S01]  /*9ef0*/  MUFU.EX2 R134, R165 ;  /* 0x000000a500867308 */ /* 0x000f620000000800 */
[C---:B--2---:R-:W-:Y:S01]  /*9f00*/  HMMA.16816.F32 R12, R136.reuse, R144, R12 ;  /* 0x00000090880c723c */ /* 0x044fe2000000180c */
[----:B---3--:R-:W-:Y:S07]  /*9f10*/  LDSM.16.MT88.4 R160, [R251+0x1800] ;  /* 0x00180000fba0783b */ /* 0x008fee0000004200 */
[C---:B------:R-:W-:Y:S01]  /*9f20*/  HMMA.16816.F32 R16, R136.reuse, R146, R16 ;  /* 0x000000928810723c */ /* 0x040fe20000001810 */
[----:B------:R-:W2:Y:S03]  /*9f30*/  LDSM.16.MT88.4 R144, [R251+0x3000] ;  /* 0x00300000fb90783b */ /* 0x000ea60000004200 */
[----:B-1----:R-:W-:Y:S04]  /*9f40*/  FADD.FTZ R0, R2, R0 ;  /* 0x0000000002007221 */ /* 0x002fe80000010000 */
[C---:B------:R-:W-:Y:S04]  /*9f50*/  HMMA.16816.F32 R20, R136.reuse, R148, R20 ;  /* 0x000000948814723c */ /* 0x040fe80000001814 */
[C---:B------:R-:W-:Y:S01]  /*9f60*/  FADD.FTZ R0, R176.reuse, R0 ;  /* 0x00000000b0007221 */ /* 0x040fe20000010000 */
[----:B------:R-:W-:Y:S01]  /*9f70*/  F2FP.PACK_AB R176, R176, R2 ;  /* 0x00000002b0b0723e */ /* 0x000fe200000000ff */
[----:B------:R-:W-:Y:S01]  /*9f80*/  FADD.FTZ R2, R153, R152 ;  /* 0x0000009899027221 */ /* 0x000fe20000010000 */
[----:B-----5:R-:W-:Y:S01]  /*9f90*/  F2FP.PACK_AB R179, R134, R135 ;  /* 0x0000008786b3723e */ /* 0x020fe200000000ff */
[C---:B------:R-:W-:Y:S01]  /*9fa0*/  HMMA.16816.F32 R24, R136.reuse, R150, R24 ;  /* 0x000000968818723c */ /* 0x040fe20000001818 */
[----:B------:R-:W1:Y:S03]  /*9fb0*/  LDSM.16.MT88.4 R148, [R164+0x3000] ;  /* 0x00300000a494783b */ /* 0x000e660000004200 */
[----:B------:R-:W-:Y:S04]  /*9fc0*/  FADD.FTZ R0, R132, R0 ;  /* 0x0000000084007221 */ /* 0x000fe80000010000 */
[C---:B------:R-:W-:Y:S01]  /*9fd0*/  FADD.FTZ R0, R178.reuse, R0 ;  /* 0x00000000b2007221 */ /* 0x040fe20000010000 */
[C---:B----4-:R-:W-:Y:S01]  /*9fe0*/  HMMA.16816.F32 R28, R136.reuse, R140, R28 ;  /* 0x0000008c881c723c */ /* 0x050fe2000000181c */
[----:B------:R-:W-:Y:S02]  /*9ff0*/  LDSM.16.MT88.4 R152, [R164+0x1800] ;  /* 0x00180000a498783b */ /* 0x000fe40000004200 */
[----:B------:R-:W-:Y:S02]  /*a000*/  F2FP.PACK_AB R178, R178, R132 ;  /* 0x00000084b2b2723e */ /* 0x000fe400000000ff */
[----:B------:R-:W-:Y:S03]  /*a010*/  MOV R132, R158 ;  /* 0x0000009e00847202 */ /* 0x000fe60000000f00 */
[C---:B------:R-:W-:Y:S01]  /*a020*/  HMMA.16816.F32 R32, R136.reuse, R142, R32 ;  /* 0x0000008e8820723c */ /* 0x040fe20000001820 */
[----:B------:R-:W3:Y:S08]  /*a030*/  LDSM.16.MT88.4 R140, [R252+0x3000] ;  /* 0x00300000fc8c783b */ /* 0x000ef00000004200 */
[----:B------:R4:W-:Y:S01]  /*a040*/  STL [R1+0x78], R0 ;  /* 0x0000780001007387 */ /* 0x0009e20000100800 */
[C---:B--2---:R-:W-:Y:S08]  /*a050*/  HMMA.16816.F32 R36, R136.reuse, R144, R36 ;  /* 0x000000908824723c */ /* 0x044ff00000001824 */
[C---:B------:R-:W-:Y:S01]  /*a060*/  HMMA.16816.F32 R40, R136.reuse, R146, R40 ;  /* 0x000000928828723c */ /* 0x040fe20000001828 */
[----:B------:R-:W2:Y:S07]  /*a070*/  LDSM.16.MT88.4 R144, [R157+0x3000] ;  /* 0x003000009d90783b */ /* 0x000eae0000004200 */
[C---:B-1----:R-:W-:Y:S08]  /*a080*/  HMMA.16816.F32 R44, R136.reuse, R148, R44 ;  /* 0x00000094882c723c */ /* 0x042ff0000000182c */
[C---:B------:R-:W-:Y:S01]  /*a090*/  HMMA.16816.F32 R48, R136.reuse, R150, R48 ;  /* 0x000000968830723c */ /* 0x040fe20000001830 */
[----:B------:R-:W1:Y:S03]  /*a0a0*/  LDSM.16.MT88.4 R148, [R251+0x5000] ;  /* 0x00500000fb94783b */ /* 0x000e660000004200 */
[----:B----4-:R-:W-:Y:S01]  /*a0b0*/  FADD.FTZ R0, R156, R2 ;  /* 0x000000029c007221 */ /* 0x010fe20000010000 */
[----:B------:R-:W-:Y:S03]  /*a0c0*/  MOV R2, R157 ;  /* 0x0000009d00027202 */ /* 0x000fe60000000f00 */
[C---:B---3--:R-:W-:Y:S04]  /*a0d0*/  HMMA.16816.F32 R52, R136.reuse, R140, R52 ;  /* 0x0000008c8834723c */ /* 0x048fe80000001834 */
        /* <DEDUP_REMOVED lines=23> */
[----:B------:R-:W-:Y:S01]  /*a250*/  FADD.FTZ R0, R135, R0 ;  /* 0x0000000087007221 */ /* 0x000fe20000010000 */
[----:B------:R-:W-:Y:S03]  /*a260*/  MOV R135, R3 ;  /* 0x0000000300877202 */ /* 0x000fe60000000f00 */
[----:B------:R-:W-:Y:S01]  /*a270*/  FADD.FTZ R0, R134, R0 ;  /* 0x0000000086007221 */ /* 0x000fe20000010000 */
[C---:B------:R-:W-:Y:S01]  /*a280*/  HMMA.16816.F32 R88, R136.reuse, R146, R88 ;  /* 0x000000928858723c */ /* 0x040fe20000001858 */
[----:B------:R-:W2:Y:S03]  /*a290*/  LDSM.16.MT88.4 R144, [R164+0x7000] ;  /* 0x00700000a490783b */ /* 0x000ea60000004200 */
[----:B------:R-:W-:Y:S04]  /*a2a0*/  MOV R134, R133 ;  /* 0x0000008500867202 */ /* 0x000fe80000000f00 */
        /* <DEDUP_REMOVED lines=13> */
[----:B------:R-:W-:Y:S01]  /*a380*/  HMMA.16816.F32 R128, R136, R142, R128 ;  /* 0x0000008e8880723c */ /* 0x000fe20000001880 */
[----:B------:R-:W1:Y:S07]  /*a390*/  LDSM.16.MT88.4 R136, [R2+0x1800] ;  /* 0x001800000288783b */ /* 0x000e6e0000004200 */
[C---:B------:R-:W-:Y:S01]  /*a3a0*/  HMMA.16816.F32 R164, R176.reuse, R160, R4 ;  /* 0x000000a0b0a4723c */ /* 0x040fe20000001804 */
[----:B------:R-:W3:Y:S07]  /*a3b0*/  LDSM.16.MT88.4 R4, [R251+0x3800] ;  /* 0x00380000fb04783b */ /* 0x000eee0000004200 */
[C---:B------:R-:W-:Y:S01]  /*a3c0*/  HMMA.16816.F32 R160, R176.reuse, R162, R8 ;  /* 0x000000a2b0a0723c */ /* 0x040fe20000001808 */
[----:B------:R1:W4:Y:S07]  /*a3d0*/  LDSM.16.MT88.4 R8, [R141+0x3800] ;  /* 0x003800008d08783b */ /* 0x00032e0000004200 */
[C---:B------:R-:W-:Y:S01]  /*a3e0*/  HMMA.16816.F32 R156, R176.reuse, R152, R12 ;  /* 0x00000098b09c723c */ /* 0x040fe2000000180c */
[----:B------:R-:W5:Y:S07]  /*a3f0*/  LDSM.16.MT88.4 R12, [R252+0x3800] ;  /* 0x00380000fc0c783b */ /* 0x000f6e0000004200 */
[C---:B------:R-:W-:Y:S01]  /*a400*/  HMMA.16816.F32 R152, R176.reuse, R154, R16 ;  /* 0x0000009ab098723c */ /* 0x040fe20000001810 */
[----:B------:R-:W4:Y:S07]  /*a410*/  LDSM.16.MT88.4 R16, [R2+0x3800] ;  /* 0x003800000210783b */ /* 0x000f2e0000004200 */
[C---:B--2---:R-:W-:Y:S07]  /*a420*/  HMMA.16816.F32 R148, R176.reuse, R144, R20 ;  /* 0x00000090b094723c */ /* 0x044fee0000001814 */
[----:B------:R-:W-:Y:S01]  /*a430*/  MOV R23, R141 ;  /* 0x0000008d00177202 */ /* 0x000fe20000000f00 */
[C---:B------:R-:W-:Y:S08]  /*a440*/  HMMA.16816.F32 R144, R176.reuse, R146, R24 ;  /* 0x00000092b090723c */ /* 0x040ff00000001818 */
[C---:B-1----:R-:W-:Y:S08]  /*a450*/  HMMA.16816.F32 R140, R176.reuse, R136, R28 ;  /* 0x00000088b08c723c */ /* 0x042ff0000000181c */
        /* <DEDUP_REMOVED lines=24> */
[----:B------:R4:W5:Y:S07]  /*a5e0*/  LDSM.16.MT88.4 R16, [R2+0x7800] ;  /* 0x007800000210783b */ /* 0x00096e0000004200 */
[C---:B-1----:R-:W-:Y:S08]  /*a5f0*/  HMMA.16816.F32 R100, R176.reuse, R4, R100 ;  /* 0x00000004b064723c */ /* 0x042ff00000001864 */
[C---:B------:R-:W-:Y:S08]  /*a600*/  HMMA.16816.F32 R104, R176.reuse, R6, R104 ;  /* 0x00000006b068723c */ /* 0x040ff00000001868 */
[C---:B--2---:R-:W-:Y:S04]  /*a610*/  HMMA.16816.F32 R108, R176.reuse, R8, R108 ;  /* 0x00000008b06c723c */ /* 0x044fe8000000186c */
[----:B----4-:R-:W-:Y:S04]  /*a620*/  IADD3 R2, R187, -0x1, RZ ;  /* 0xffffffffbb027810 */ /* 0x010fe80007ffe0ff */
[C---:B------:R-:W-:Y:S01]  /*a630*/  HMMA.16816.F32 R112, R176.reuse, R10, R112 ;  /* 0x0000000ab070723c */ /* 0x040fe20000001870 */
[----:B------:R-:W-:Y:S04]  /*a640*/  STL [R1+0x6c], R2 ;  /* 0x00006c0201007387 */ /* 0x000fe80000100800 */
[----:B------:R1:W-:Y:S03]  /*a650*/  STL [R1+0x88], R0 ;  /* 0x0000880001007387 */ /* 0x0003e60000100800 */
[C---:B---3--:R-:W-:Y:S08]  /*a660*/  HMMA.16816.F32 R116, R176.reuse, R12, R116 ;  /* 0x0000000cb074723c */ /* 0x048ff00000001874 */
[C---:B------:R-:W-:Y:S08]  /*a670*/  HMMA.16816.F32 R120, R176.reuse, R14, R120 ;  /* 0x0000000eb078723c */ /* 0x040ff00000001878 */
[C---:B-----5:R-:W-:Y:S04]  /*a680*/  HMMA.16816.F32 R124, R176.reuse, R16, R124 ;  /* 0x00000010b07c723c */ /* 0x060fe8000000187c */
[----:B-1----:R-:W-:Y:S04]  /*a690*/  MOV R0, R2 ;  /* 0x0000000200007202 */ /* 0x002fe80000000f00 */
[----:B------:R-:W-:Y:S01]  /*a6a0*/  HMMA.16816.F32 R128, R176, R18, R128 ;  /* 0x00000012b080723c */ /* 0x000fe20000001880 */
[----:B------:R1:W-:Y:S03]  /*a6b0*/  STL [R1+0x5c], R0 ;  /* 0x00005c0001007387 */ /* 0x0003e60000100800 */
[----:B------:R-:W-:Y:S04]  /*a6c0*/  MOV R16, R3 ;  /* 0x0000000300107202 */ /* 0x000fe80000000f00 */
[----:B-1----:R-:W-:-:S05]  /*a6d0*/  @P0 BRA `(.L_x_4287) ;  /* 0xffffbd5000000947 */ /* 0x002fca000383ffff */
.L_x_4276:
[----:B---3--:R-:W2:Y:S04]  /*a6e0*/  LDL R2, [R1+0x8c] ;  /* 0x00008c0001027983 */ /* 0x008ea80000100800 */
[----:B------:R-:W2:Y:S02]  /*a6f0*/  LDL R0, [R1+0x6c] ;  /* 0x00006c0001007983 */ /* 0x000ea40000100800 */
[----:B--2---:R-:W-:-:S13]  /*a700*/  ISETP.GE.AND P0, PT, R0, R2, PT ;  /* 0x000000020000720c */ /* 0x004fda0003f06270 */
[----:B------:R-:W-:Y:S05]  /*a710*/  @!P0 BRA `(.L_x_4288) ;  /* 0x00003b8000008947 */ /* 0x000fea0003800000 */
[----:B------:R-:W-:Y:S02]  /*a720*/  MOV R135, R16 ;  /* 0x0000001000877202 */ /* 0x000fe40000000f00 */
[----:B------:R-:W-:Y:S02]  /*a730*/  MOV R134, R133 ;  /* 0x0000008500867202 */ /* 0x000fe40000000f00 */
.L_x_4295:
[----:B------:R-:W2:Y:S01]  /*a740*/  LDL R12, [R1+0x8] ;  /* 0x00000800010c7983 */ /* 0x000ea20000100800 */
[----:B------:R-:W-:Y:S04]  /*a750*/  DEPBAR.LE SB0, 0x0 ;  /* 0x000080000000791a */ /* 0x000fe80000000000 */
[----:B------:R-:W3:Y:S01]  /*a760*/  LDL R28, [R1+0x60] ;  /* 0x00006000011c7983 */ /* 0x000ee20000100800 */
[----:B------:R-:W-:Y:S03]  /*a770*/  WARPSYNC 0xffffffff ;  /* 0xffffffff00007948 */ /* 0x000fe60003800000 */
[----:B------:R-:W4:Y:S04]  /*a780*/  LDL R7, [R1+0x40] ;  /* 0x0000400001077983 */ /* 0x000f280000100800 */
[----:B------:R-:W5:Y:S04]  /*a790*/  LDL.64 R22, [R1+0xb0] ;  /* 0x0000b00001167983 */ /* 0x000f680000100a00 */
        /* <DEDUP_REMOVED lines=9> */
[----:B------:R-:W-:Y:S06]  /*a830*/  BAR.SYNC.DEFER_BLOCKING 0x0 ;  /* 0x0000000000007b1d */ /* 0x000fec0000010000 */
[----:B------:R-:W1:Y:S04]  /*a840*/  LDSM.16.M88.4 R16, [R248+0x800] ;  /* 0x00080000f810783b */ /* 0x000e680000000200 */
[----:B------:R-:W1:Y:S04]  /*a850*/  LDSM.16.M88.4 R24, [R248+0x1000] ;  /* 0x00100000f818783b */ /* 0x000e680000000200 */
[----:B------:R-:W1:Y:S04]  /*a860*/  LDSM.16.M88.4 R32, [R248+0x1800] ;  /* 0x00180000f820783b */ /* 0x000e680000000200 */
[----:B--2---:R2:W1:Y:S04]  /*a870*/  LDSM.16.M88.4 R176, [R12] ;  /* 0x000000000cb0783b */ /* 0x0044680000000200 */
[----:B----4-:R4:W1:Y:S04]  /*a880*/  LDSM.16.M88.4 R180, [R7] ;  /* 0x0000000007b4783b */ /* 0x0108680000000200 */
[----:B---3--:R3:W1:Y:S04]  /*a890*/  LDSM.16.M88.4 R188, [R4] ;  /* 0x0000000004bc783b */ /* 0x0086680000000200 */
[----:B--2---:R-:W2:Y:S01]  /*a8a0*/  LDL R12, [R1+0x84] ;  /* 0x00008400010c7983 */ /* 0x004ea20000100800 */
[----:B-----5:R-:W-:Y:S01]  /*a8b0*/  SHF.R.S32.HI R0, RZ, 0x1f, R8 ;  /* 0x0000001fff007819 */ /* 0x020fe20000011408 */
[----:B------:R-:W-:Y:S04]  /*a8c0*/  IMAD.WIDE.U32 R2, R8, c[0x0][0x208], RZ ;  /* 0x0000820008027a25 */ /* 0x000fe800078e00ff */
[----:B------:R-:W-:Y:S01]  /*a8d0*/  IMAD R0, R0, c[0x0][0x208], RZ ;  /* 0x0000820000007a24 */ /* 0x000fe200078e02ff */
[----:B----4-:R-:W4:Y:S03]  /*a8e0*/  LDL R7, [R1+0x164] ;  /* 0x0001640001077983 */ /* 0x010f260000100800 */
[----:B------:R-:W-:Y:S01]  /*a8f0*/  IMAD R0, R8, c[0x0][0x20c], R0 ;  /* 0x0000830008007a24 */ /* 0x000fe200078e0200 */
[----:B------:R5:W1:Y:S01]  /*a900*/  LDSM.16.M88.4 R184, [R5] ;  /* 0x0000000005b8783b */ /* 0x000a620000000200 */
[C---:B------:R-:W-:Y:S02]  /*a910*/  SHF.L.U64.HI R29, R20.reuse, 0x1, R21 ;  /* 0x00000001141d7819 */ /* 0x040fe40000010215 */
[----:B------:R-:W-:Y:S01]  /*a920*/  IMAD.IADD R3, R3, 0x1, R0 ;  /* 0x0000000103037824 */ /* 0x000fe200078e0200 */
[----:B---3--:R-:W4:Y:S01]  /*a930*/  LDL R4, [R1+0x64] ;  /* 0x0000640001047983 */ /* 0x008f220000100800 */
[----:B------:R-:W-:Y:S02]  /*a940*/  IMAD.SHL.U32 R132, R20, 0x2, RZ ;  /* 0x0000000214847824 */ /* 0x000fe400078e00ff */
[----:B------:R-:W-:Y:S01]  /*a950*/  IMAD.WIDE.U32 R2, R28, c[0x0][0x218], R2 ;  /* 0x000086001c027a25 */ /* 0x000fe200078e0002 */
[----:B------:R3:W1:Y:S01]  /*a960*/  LDSM.16.M88.4 R8, [R248] ;  /* 0x00000000f808783b */ /* 0x0006620000000200 */
[----:B------:R-:W-:Y:S03]  /*a970*/  SHF.L.U32 R31, R14, 0x1, RZ ;  /* 0x000000010e1f7819 */ /* 0x000fe600000006ff */
[----:B------:R-:W-:Y:S02]  /*a980*/  IADD3 R0, P0, R22, R2, RZ ;  /* 0x0000000216007210 */ /* 0x000fe40007f1e0ff */
[----:B-----5:R-:W-:Y:S05]  /*a990*/  SHF.R.S32.HI R5, RZ, 0x1f, R28 ;  /* 0x0000001fff057819 */ /* 0x020fea000001141c */
[----:B------:R-:W-:Y:S04]  /*a9a0*/  IMAD R5, R5, c[0x0][0x218], RZ ;  /* 0x0000860005057a24 */ /* 0x000fe800078e02ff */
[----:B------:R-:W-:Y:S01]  /*a9b0*/  IMAD R5, R28, c[0x0][0x21c], R5 ;  /* 0x000087001c057a24 */ /* 0x000fe200078e0205 */
[----:B------:R-:W-:Y:S04]  /*a9c0*/  SHF.L.U64.HI R28, R14, 0x1, R15 ;  /* 0x000000010e1c7819 */ /* 0x000fe8000001020f */
[----:B------:R-:W-:Y:S02]  /*a9d0*/  IADD3.X R5, R6, R3, R5, P0, !PT ;  /* 0x0000000306057210 */ /* 0x000fe400007fe405 */
[C---:B------:R-:W-:Y:S04]  /*a9e0*/  LEA R6, P0, R0.reuse, c[0x0][0x1f8], 0x1 ;  /* 0x00007e0000067a11 */ /* 0x040fe800078008ff */
[----:B------:R-:W-:Y:S02]  /*a9f0*/  LEA.HI.X R5, R0, c[0x0][0x1fc], R5, 0x1, P0 ;  /* 0x00007f0000057a11 */ /* 0x000fe400000f0c05 */
[C---:B--2---:R-:W-:Y:S01]  /*aa00*/  SHF.L.U64.HI R15, R12.reuse, 0x1, R13 ;  /* 0x000000010c0f7819 */ /* 0x044fe2000001020d */
[----:B------:R-:W-:Y:S01]  /*aa10*/  IMAD.SHL.U32 R23, R12, 0x2, RZ ;  /* 0x000000020c177824 */ /* 0x000fe200078e00ff */
[C---:B----4-:R-:W-:Y:S02]  /*aa20*/  SHF.L.U64.HI R14, R4.reuse, 0x1, R7 ;  /* 0x00000001040e7819 */ /* 0x050fe40000010207 */
[----:B------:R-:W-:Y:S01]  /*aa30*/  SHF.L.U32 R20, R4, 0x1, RZ ;  /* 0x0000000104147819 */ /* 0x000fe200000006ff */
[----:B------:R-:W-:-:S05]  /*aa40*/  BRA.DIV ~URZ, `(.L_x_4289) ;  /* 0x000079327f007947 */ /* 0x000fca000b800000 */
[----:B-1-3--:R1:W2:Y:S02]  /*aa50*/  SHFL.IDX PT, R0, R5, RZ, 0x181f ;  /* 0x00181fff05007589 */ /* 0x00a2a400000e0000 */
.L_x_4320:
[----:B------:R-:W3:Y:S01]  /*aa60*/  LDL R2, [R1+0x64] ;  /* 0x0000640001027983 */ /* 0x000ee20000100800 */
[----:B------:R-:W-:Y:S04]  /*aa70*/  BSSY B0, `(.L_x_4290) ;  /* 0x000016f000007945 */ /* 0x000fe80003800000 */
[----:B------:R-:W4:Y:S05]  /*aa80*/  LDL R12, [R1+0x84] ;  /* 0x00008400010c7983 */ /* 0x000f2a0000100800 */
[----:B--2---:R-:W2:Y:S05]  /*aa90*/  LDL R7, [R1+0x80] ;  /* 0x0000800001077983 */ /* 0x004eaa0000100800 */
[----:B------:R-:W2:Y:S05]  /*aaa0*/  LDL R21, [R1+0x7c] ;  /* 0x00007c0001157983 */ /* 0x000eaa0000100800 */
[----:B------:R-:W-:Y:S05]  /*aab0*/  STL [R1+0x1f0], R36 ;  /* 0x0001f02401007387 */ /* 0x000fea0000100800 */
[----:B------:R-:W2:Y:S05]  /*aac0*/  LDL R133, [R1+0x58] ;  /* 0x0000580001857983 */ /* 0x000eaa0000100800 */
[----:B------:R-:W1:Y:S01]  /*aad0*/  SHFL.IDX PT, R4, R6, RZ, 0x181f ;  /* 0x00181fff06047589 */ /* 0x000e6200000e0000 */
[----:B---3--:R-:W-:Y:S02]  /*aae0*/  ISETP.GE.AND P1, PT, R2, c[0x0][0x1d4], PT ;  /* 0x0000750002007a0c */ /* 0x008fe40003f26270 */
[----:B-1----:R-:W-:Y:S02]  /*aaf0*/  IADD3 R2, P0, R4, R20, RZ ;  /* 0x0000001404027210 */ /* 0x002fe40007f1e0ff */
[----:B------:R-:W-:Y:S02]  /*ab00*/  SEL R36, RZ, 0x10, P1 ;  /* 0x00000010ff247807 */ /* 0x000fe40000800000 */
[----:B----4-:R-:W-:Y:S01]  /*ab10*/  ISETP.GE.AND P5, PT, R12, c[0x0][0x1d4], PT ;  /* 0x000075000c007a0c */ /* 0x010fe20003fa6270 */
[----:B------:R-:W-:Y:S01]  /*ab20*/  IMAD.X R3, R0, 0x1, R14, P0 ;  /* 0x0000000100037824 */ /* 0x000fe200000e060e */
[----:B------:R-:W-:Y:S01]  /*ab30*/  IADD3 R12, P0, R4, R23, RZ ;  /* 0x00000017040c7210 */ /* 0x000fe20007f1e0ff */
[----:B------:R-:W-:Y:S01]  /*ab40*/  STL [R1+0x5c], R36 ;  /* 0x00005c2401007387 */ /* 0x000fe20000100800 */
[----:B--2---:R-:W-:Y:S03]  /*ab50*/  ISETP.GE.AND P4, PT, R7, c[0x0][0x1d4], PT ;  /* 0x0000750007007a0c */ /* 0x004fe60003f86270 */
[----:B------:R-:W-:Y:S01]  /*ab60*/  IMAD.X R13, R0, 0x1, R15, P0 ;  /* 0x00000001000d7824 */ /* 0x000fe200000e060f */
[----:B------:R-:W-:Y:S02]  /*ab70*/  ISETP.GE.AND P3, PT, R21, c[0x0][0x1d4], PT ;  /* 0x0000750015007a0c */ /* 0x000fe40003f66270 */
[----:B------:R-:W-:Y:S04]  /*ab80*/  SEL R21, RZ, 0x10, P4 ;  /* 0x00000010ff157807 */ /* 0x000fe80002000000 */
[C---:B------:R-:W-:Y:S01]  /*ab90*/  IADD3 R30, -R21.reuse, 0x10, RZ ;  /* 0x00000010151e7810 */ /* 0x040fe20007ffe1ff */
[----:B------:R-:W-:Y:S01]  /*aba0*/  @!PT LDS RZ, [RZ] ;  /* 0x00000000fffff984 */ /* 0x000fe20000000800 */
[----:B------:R-:W-:Y:S01]  /*abb0*/  @!PT LDS RZ, [RZ] ;  /* 0x00000000fffff984 */ /* 0x000fe20000000800 */
[----:B------:R1:W-:Y:S03]  /*abc0*/  LDGSTS.E.BYPASS.LTC128B.128 [R133+0x100], [R2.64], !P1 ;  /* 0x0010000002857fae */ /* 0x0003e6000c901d46 */
[----:B------:R-:W-:Y:S02]  /*abd0*/  LOP3.LUT R30, R30, 0xf, RZ, 0xc0, !PT ;  /* 0x0000000f1e1e7812 */ /* 0x000fe400078ec0ff */
        /* <DEDUP_REMOVED lines=9> */
[----:B----4-:R-:W-:Y:S01]  /*ac70*/  IMAD.X R5, R0, 0x1, R29, P0 ;  /* 0x0000000100057824 */ /* 0x010fe200000e061d */
[----:B------:R-:W-:Y:S02]  /*ac80*/  SEL R0, RZ, 0x10, P5 ;  /* 0x00000010ff007807 */ /* 0x000fe40002800000 */
[-C--:B---3--:R-:W-:Y:S02]  /*ac90*/  IADD3 R12, P1, P0, R12, R2.reuse, R20 ;  /* 0x000000020c0c7210 */ /* 0x088fe4000783e014 */
[----:B------:R2:W-:Y:S01]  /*aca0*/  LDGSTS.E.BYPASS.LTC128B.128 [R133+0x6100], [R4.64], !P3 ;  /* 0x0610000004857fae */ /* 0x0005e2000d901d46 */
[----:B------:R-:W-:Y:S02]  /*acb0*/  IADD3 R22, -R0, 0x10, RZ ;  /* 0x0000001000167810 */ /* 0x000fe40007ffe1ff */
[----:B------:R-:W-:Y:S02]  /*acc0*/  SEL R20, RZ, 0x10, P3 ;  /* 0x00000010ff147807 */ /* 0x000fe40001800000 */
[----:B------:R-:W-:Y:S02]  /*acd0*/  LOP3.LUT R22, R22, 0xf, RZ, 0xc0, !PT ;  /* 0x0000000f16167812 */ /* 0x000fe400078ec0ff */
[-C--:B------:R-:W-:Y:S02]  /*ace0*/  IADD3.X R13, RZ, R3.reuse, R14, P1, P0 ;  /* 0x00000003ff0d7210 */ /* 0x080fe40000fe040e */
[-C--:B------:R-:W-:Y:S04]  /*acf0*/  IADD3 R22, P1, P0, R22, R2.reuse, R23 ;  /* 0x0000000216167210 */ /* 0x080fe8000783e017 */
[-C--:B------:R-:W-:Y:S02]  /*ad00*/  IADD3.X R23, RZ, R3.reuse, R15, P1, P0 ;  /* 0x00000003ff177210 */ /* 0x080fe40000fe040f */
[-C--:B------:R-:W-:Y:S04]  /*ad10*/  IADD3 R30, P1, P0, R30, R2.reuse, R31 ;  /* 0x000000021e1e7210 */ /* 0x080fe8000783e01f */
[-C--:B------:R-:W-:Y:S02]  /*ad20*/  IADD3.X R31, RZ, R3.reuse, R28, P1, P0 ;  /* 0x00000003ff1f7210 */ /* 0x080fe40000fe041c */
[----:B--2---:R-:W-:Y:S04]  /*ad30*/  IADD3 R4, -R20, 0x10, RZ ;  /* 0x0000001014047810 */ /* 0x004fe80007ffe1ff */
[----:B------:R-:W-:Y:S04]  /*ad40*/  LOP3.LUT R4, R4, 0xf, RZ, 0xc0, !PT ;  /* 0x0000000f04047812 */ /* 0x000fe800078ec0ff */
[----:B------:R-:W-:Y:S02]  /*ad50*/  IADD3 R2, P1, P0, R4, R2, R132 ;  /* 0x0000000204027210 */ /* 0x000fe4000783e084 */
[C---:B-1----:R-:W-:Y:S03]  /*ad60*/  HMMA.16816.F32 R4, R168.reuse, R8, RZ ;  /* 0x00000008a804723c */ /* 0x042fe600000018ff */
[----:B------:R-:W-:Y:S02]  /*ad70*/  IADD3.X R3, RZ, R3, R29, P1, P0 ;  /* 0x00000003ff037210 */ /* 0x000fe40000fe041d */
[----:B------:R-:W-:Y:S02]  /*ad80*/  ISETP.NE.U32.AND P1, PT, R36, RZ, PT ;  /* 0x000000ff2400720c */ /* 0x000fe40003f25070 */
[----:B------:R1:W5:Y:S01]  /*ad90*/  LDL.LU R36, [R1+0x1f0] ;  /* 0x0001f00001247983 */ /* 0x0003620000300800 */
[C---:B------:R-:W-:Y:S01]  /*ada0*/  HMMA.16816.F32 R8, R168.reuse, R10, RZ ;  /* 0x0000000aa808723c */ /* 0x040fe200000018ff */
[----:B------:R-:W-:Y:S03]  /*adb0*/  ISETP.NE.U32.AND P0, PT, R0, RZ, PT ;  /* 0x000000ff0000720c */ /* 0x000fe60003f05070 */
[----:B------:R-:W2:Y:S05]  /*adc0*/  LDL R132, [R1+0x14] ;  /* 0x0000140001847983 */ /* 0x000eaa0000100800 */
[----:B------:R-:W3:Y:S05]  /*add0*/  LDL R0, [R1+0x18] ;  /* 0x0000180001007983 */ /* 0x000eea0000100800 */
[----:B------:R4:W-:Y:S01]  /*ade0*/  LDGSTS.E.BYPASS.LTC128B.128.ZFILL [R133+0x1100], [R12.64], P1 ;  /* 0x011000000c857fae */ /* 0x0009e20008941d46 */
[----:B------:R-:W-:Y:S04]  /*adf0*/  ISETP.NE.U32.AND P1, PT, R21, RZ, PT ;  /* 0x000000ff1500720c */ /* 0x000fe80003f25070 */
[----:B------:R1:W-:Y:S01]  /*ae00*/  LDGSTS.E.BYPASS.LTC128B.128.ZFILL [R133+0x3100], [R22.64], P0 ;  /* 0x0310000016857fae */ /* 0x0003e20008141d46 */
[----:B------:R-:W-:Y:S08]  /*ae10*/  ISETP.NE.U32.AND P0, PT, R20, RZ, PT ;  /* 0x000000ff1400720c */ /* 0x000ff00003f05070 */
[----:B------:R1:W-:Y:S05]  /*ae20*/  LDGSTS.E.BYPASS.LTC128B.128.ZFILL [R133+0x5100], [R30.64], P1 ;  /* 0x051000001e857fae */ /* 0x0003ea0008941d46 */
[----:B------:R1:W-:Y:S05]  /*ae30*/  LDGSTS.E.BYPASS.LTC128B.128.ZFILL [R133+0x7100], [R2.64], P0 ;  /* 0x0710000002857fae */ /* 0x0003ea0008141d46 */
[----:B------:R-:W0:Y:S01]  /*ae40*/  LDGDEPBAR ;  /* 0x00000000000079af */ /* 0x000e220000000000 */
[C---:B----4-:R-:W-:Y:S08]  /*ae50*/  HMMA.16816.F32 R12, R168.reuse, R16, RZ ;  /* 0x00000010a80c723c */ /* 0x050ff000000018ff */
[C---:B------:R-:W-:Y:S08]  /*ae60*/  HMMA.16816.F32 R16, R168.reuse, R18, RZ ;  /* 0x00000012a810723c */ /* 0x040ff000000018ff */
[C---:B-1----:R-:W-:Y:S01]  /*ae70*/  HMMA.16816.F32 R20, R168.reuse, R24, RZ ;  /* 0x00000018a814723c */ /* 0x042fe200000018ff */
[----:B------:R-:W4:Y:S07]  /*ae80*/  LDL R3, [R1+0x1c] ;  /* 0x00001c0001037983 */ /* 0x000f2e0000100800 */
[C---:B------:R-:W-:Y:S01]  /*ae90*/  HMMA.16816.F32 R24, R168.reuse, R26, RZ ;  /* 0x0000001aa818723c */ /* 0x040fe200000018ff */
[----:B------:R-:W4:Y:S05]  /*aea0*/  LDL R133, [R1+0x10] ;  /* 0x0000100001857983 */ /* 0x000f2a0000100800 */
[----:B------:R-:W4:Y:S02]  /*aeb0*/  LDL R2, [R1+0x24] ;  /* 0x0000240001027983 */ /* 0x000f240000100800 */
        /* <DEDUP_REMOVED lines=39> */
[C---:B------:R-:W-:Y:S08]  /*b130*/  HMMA.16816.F32 R8, R200.reuse, R178, R8 ;  /* 0x000000b2c808723c */ /* 0x040ff00000001808 */
[C---:B------:R-:W-:Y:S08]  /*b140*/  HMMA.16816.F32 R12, R200.reuse, R180, R12 ;  /* 0x000000b4c80c723c */ /* 0x040ff0000000180c */
[C---:B------:R-:W-:Y:S08]  /*b150*/  HMMA.16816.F32 R16, R200.reuse, R182, R16 ;  /* 0x000000b6c810723c */ /* 0x040ff00000001810 */
[C---:B--2---:R-:W-:Y:S08]  /*b160*/  HMMA.16816.F32 R20, R200.reuse, R184, R20 ;  /* 0x000000b8c814723c */ /* 0x044ff00000001814 */
[C---:B------:R-:W-:Y:S01]  /*b170*/  HMMA.16816.F32 R24, R200.reuse, R186, R24 ;  /* 0x000000bac818723c */ /* 0x040fe20000001818 */
[----:B------:R1:W-:Y:S07]  /*b180*/  LDSM.16.M88.4 R184, [R132] ;  /* 0x0000000084b8783b */ /* 0x0003ee0000000200 */
[C---:B---3--:R-:W-:Y:S08]  /*b190*/  HMMA.16816.F32 R28, R200.reuse, R188, R28 ;  /* 0x000000bcc81c723c */ /* 0x048ff0000000181c */
[----:B------:R-:W-:Y:S01]  /*b1a0*/  HMMA.16816.F32 R32, R200, R190, R32 ;  /* 0x000000bec820723c */ /* 0x000fe20000001820 */
[----:B------:R2:W-:Y:S05]  /*b1b0*/  LDSM.16.M88.4 R188, [R0] ;  /* 0x0000000000bc783b */ /* 0x0005ea0000000200 */
[----:B-1----:R-:W3:Y:S05]  /*b1c0*/  LDL R132, [R1+0x2c] ;  /* 0x00002c0001847983 */ /* 0x002eea0000100800 */
[----:B----4-:R1:W4:Y:S05]  /*b1d0*/  LDSM.16.M88.4 R176, [R3] ;  /* 0x0000000003b0783b */ /* 0x01032a0000000200 */
[----:B--2---:R-:W2:Y:S05]  /*b1e0*/  LDL R0, [R1+0x28] ;  /* 0x0000280001007983 */ /* 0x004eaa0000100800 */
[----:B------:R-:W4:Y:S05]  /*b1f0*/  LDSM.16.M88.4 R180, [R133] ;  /* 0x0000000085b4783b */ /* 0x000f2a0000000200 */
[----:B-1----:R-:W2:Y:S01]  /*b200*/  LDL R3, [R1+0x20] ;  /* 0x0000200001037983 */ /* 0x002ea20000100800 */
[C---:B----4-:R-:W-:Y:S08]  /*b210*/  HMMA.16816.F32 R4, R204.reuse, R176, R4 ;  /* 0x000000b0cc04723c */ /* 0x050ff00000001804 */
[C---:B------:R-:W-:Y:S01]  /*b220*/  HMMA.16816.F32 R8, R204.reuse, R178, R8 ;  /* 0x000000b2cc08723c */ /* 0x040fe20000001808 */
[----:B------:R-:W1:Y:S07]  /*b230*/  LDSM.16.M88.4 R176, [R250+0x2000] ;  /* 0x00200000fab0783b */ /* 0x000e6e0000000200 */
[C---:B------:R-:W-:Y:S08]  /*b240*/  HMMA.16816.F32 R12, R204.reuse, R180, R12 ;  /* 0x000000b4cc0c723c */ /* 0x040ff0000000180c */
[C---:B------:R-:W-:Y:S01]  /*b250*/  HMMA.16816.F32 R16, R204.reuse, R182, R16 ;  /* 0x000000b6cc10723c */ /* 0x040fe20000001810 */
[----:B------:R-:W4:Y:S07]  /*b260*/  LDSM.16.M88.4 R180, [R250+0x2800] ;  /* 0x00280000fab4783b */ /* 0x000f2e0000000200 */
[C---:B------:R-:W-:Y:S08]  /*b270*/  HMMA.16816.F32 R20, R204.reuse, R184, R20 ;  /* 0x000000b8cc14723c */ /* 0x040ff00000001814 */
[C---:B------:R-:W-:Y:S01]  /*b280*/  HMMA.16816.F32 R24, R204.reuse, R186, R24 ;  /* 0x000000bacc18723c */ /* 0x040fe20000001818 */
[----:B------:R-:W4:Y:S07]  /*b290*/  LDSM.16.M88.4 R184, [R250+0x3000] ;  /* 0x00300000fab8783b */ /* 0x000f2e0000000200 */
[C---:B------:R-:W-:Y:S08]  /*b2a0*/  HMMA.16816.F32 R28, R204.reuse, R188, R28 ;  /* 0x000000bccc1c723c */ /* 0x040ff0000000181c */
[----:B------:R-:W-:Y:S01]  /*b2b0*/  HMMA.16816.F32 R32, R204, R190, R32 ;  /* 0x000000becc20723c */ /* 0x000fe20000001820 */
[----:B------:R-:W4:Y:S07]  /*b2c0*/  LDSM.16.M88.4 R188, [R250+0x3800] ;  /* 0x00380000fabc783b */ /* 0x000f2e0000000200 */
[C---:B-1----:R-:W-:Y:S08]  /*b2d0*/  HMMA.16816.F32 R4, R208.reuse, R176, R4 ;  /* 0x000000b0d004723c */ /* 0x042ff00000001804 */
[C---:B------:R-:W-:Y:S01]  /*b2e0*/  HMMA.16816.F32 R8, R208.reuse, R178, R8 ;  /* 0x000000b2d008723c */ /* 0x040fe20000001808 */
[----:B------:R-:W1:Y:S07]  /*b2f0*/  LDSM.16.M88.4 R176, [R249+-0x4000] ;  /* 0xffc00000f9b0783b */ /* 0x000e6e0000000200 */
[C---:B----4-:R-:W-:Y:S08]  /*b300*/  HMMA.16816.F32 R12, R208.reuse, R180, R12 ;  /* 0x000000b4d00c723c */ /* 0x050ff0000000180c */
[C---:B------:R-:W-:Y:S01]  /*b310*/  HMMA.16816.F32 R16, R208.reuse, R182, R16 ;  /* 0x000000b6d010723c */ /* 0x040fe20000001810 */
[----:B------:R-:W4:Y:S07]  /*b320*/  LDSM.16.M88.4 R180, [R249+-0x3800] ;  /* 0xffc80000f9b4783b */ /* 0x000f2e0000000200 */
[C---:B------:R-:W-:Y:S08]  /*b330*/  HMMA.16816.F32 R20, R208.reuse, R184, R20 ;  /* 0x000000b8d014723c */ /* 0x040ff00000001814 */
[C---:B------:R-:W-:Y:S01]  /*b340*/  HMMA.16816.F32 R24, R208.reuse, R186, R24 ;  /* 0x000000bad018723c */ /* 0x040fe20000001818 */
[----:B------:R-:W4:Y:S07]  /*b350*/  LDSM.16.M88.4 R184, [R249+-0x3000] ;  /* 0xffd00000f9b8783b */ /* 0x000f2e0000000200 */
[C---:B------:R-:W-:Y:S08]  /*b360*/  HMMA.16816.F32 R28, R208.reuse, R188, R28 ;  /* 0x000000bcd01c723c */ /* 0x040ff0000000181c */
[----:B------:R-:W-:Y:S01]  /*b370*/  HMMA.16816.F32 R32, R208, R190, R32 ;  /* 0x000000bed020723c */ /* 0x000fe20000001820 */
[----:B------:R-:W-:Y:S07]  /*b380*/  LDSM.16.M88.4 R188, [R248+0x4000] ;  /* 0x00400000f8bc783b */ /* 0x000fee0000000200 */
[C---:B-1----:R-:W-:Y:S08]  /*b390*/  HMMA.16816.F32 R4, R212.reuse, R176, R4 ;  /* 0x000000b0d404723c */ /* 0x042ff00000001804 */
[C---:B------:R-:W-:Y:S01]  /*b3a0*/  HMMA.16816.F32 R8, R212.reuse, R178, R8 ;  /* 0x000000b2d408723c */ /* 0x040fe20000001808 */
[----:B------:R-:W1:Y:S07]  /*b3b0*/  LDSM.16.M88.4 R176, [R249+-0x2800] ;  /* 0xffd80000f9b0783b */ /* 0x000e6e0000000200 */
[C---:B----4-:R-:W-:Y:S08]  /*b3c0*/  HMMA.16816.F32 R12, R212.reuse, R180, R12 ;  /* 0x000000b4d40c723c */ /* 0x050ff0000000180c */
[C---:B------:R-:W-:Y:S01]  /*b3d0*/  HMMA.16816.F32 R16, R212.reuse, R182, R16 ;  /* 0x000000b6d410723c */ /* 0x040fe20000001810 */
[----:B------:R-:W4:Y:S07]  /*b3e0*/  LDSM.16.M88.4 R180, [R248+0x4800] ;  /* 0x00480000f8b4783b */ /* 0x000f2e0000000200 */
[C---:B------:R-:W-:Y:S08]  /*b3f0*/  HMMA.16816.F32 R20, R212.reuse, R184, R20 ;  /* 0x000000b8d414723c */ /* 0x040ff00000001814 */
[C---:B------:R-:W-:Y:S01]  /*b400*/  HMMA.16816.F32 R24, R212.reuse, R186, R24 ;  /* 0x000000bad418723c */ /* 0x040fe20000001818 */
[----:B------:R-:W-:Y:S07]  /*b410*/  LDSM.16.M88.4 R184, [R248+0x5800] ;  /* 0x00580000f8b8783b */ /* 0x000fee0000000200 */
[C---:B-1----:R-:W-:Y:S08]  /*b420*/  HMMA.16816.F32 R28, R212.reuse, R176, R28 ;  /* 0x000000b0d41c723c */ /* 0x042ff0000000181c */
[----:B------:R-:W-:Y:S01]  /*b430*/  HMMA.16816.F32 R32, R212, R178, R32 ;  /* 0x000000b2d420723c */ /* 0x000fe20000001820 */
[----:B------:R-:W1:Y:S07]  /*b440*/  LDSM.16.M88.4 R176, [R248+0x5000] ;  /* 0x00500000f8b0783b */ /* 0x000e6e0000000200 */
[C---:B------:R-:W-:Y:S08]  /*b450*/  HMMA.16816.F32 R4, R216.reuse, R188, R4 ;  /* 0x000000bcd804723c */ /* 0x040ff00000001804 */
[C---:B------:R-:W-:Y:S08]  /*b460*/  HMMA.16816.F32 R8, R216.reuse, R190, R8 ;  /* 0x000000bed808723c */ /* 0x040ff00000001808 */
[C---:B----4-:R-:W-:Y:S08]  /*b470*/  HMMA.16816.F32 R12, R216.reuse, R180, R12 ;  /* 0x000000b4d80c723c */ /* 0x050ff0000000180c */
[C---:B------:R-:W-:Y:S01]  /*b480*/  HMMA.16816.F32 R16, R216.reuse, R182, R16 ;  /* 0x000000b6d810723c */ /* 0x040fe20000001810 */
[----:B------:R4:W-:Y:S07]  /*b490*/  LDSM.16.M88.4 R180, [R2] ;  /* 0x0000000002b4783b */ /* 0x0009ee0000000200 */
[C---:B-1----:R-:W-:Y:S08]  /*b4a0*/  HMMA.16816.F32 R20, R216.reuse, R176, R20 ;  /* 0x000000b0d814723c */ /* 0x042ff00000001814 */
[C---:B------:R-:W-:Y:S01]  /*b4b0*/  HMMA.16816.F32 R24, R216.reuse, R178, R24 ;  /* 0x000000b2d818723c */ /* 0x040fe20000001818 */
[----:B----4-:R-:W4:Y:S07]  /*b4c0*/  LDL R2, [R1+0x34] ;  /* 0x0000340001027983 */ /* 0x010f2e0000100800 */
[C---:B------:R-:W-:Y:S01]  /*b4d0*/  HMMA.16816.F32 R28, R216.reuse, R184, R28 ;  /* 0x000000b8d81c723c */ /* 0x040fe2000000181c */
[----:B---3--:R1:W3:Y:S07]  /*b4e0*/  LDSM.16.M88.4 R188, [R132] ;  /* 0x0000000084bc783b */ /* 0x0082ee0000000200 */
[----:B------:R-:W-:Y:S01]  /*b4f0*/  HMMA.16816.F32 R32, R216, R186, R32 ;  /* 0x000000bad820723c */ /* 0x000fe20000001820 */
[----:B--2---:R2:W-:Y:S05]  /*b500*/  LDSM.16.M88.4 R184, [R0] ;  /* 0x0000000000b8783b */ /* 0x0045ea0000000200 */
[----:B-1----:R-:W4:Y:S05]  /*b510*/  LDL R132, [R1+0xc] ;  /* 0x00000c0001847983 */ /* 0x002f2a0000100800 */
[----:B------:R1:W1:Y:S01]  /*b520*/  LDSM.16.M88.4 R176, [R3] ;  /* 0x0000000003b0783b */ /* 0x0002620000000200 */
[C---:B---3--:R-:W-:Y:S04]  /*b530*/  HMMA.16816.F32 R4, R220.reuse, R188, R4 ;  /* 0x000000bcdc04723c */ /* 0x048fe80000001804 */
[----:B--2---:R-:W2:Y:S04]  /*b540*/  LDL R0, [R1+0x38] ;  /* 0x0000380001007983 */ /* 0x004ea80000100800 */
[C---:B------:R-:W-:Y:S01]  /*b550*/  HMMA.16816.F32 R8, R220.reuse, R190, R8 ;  /* 0x000000bedc08723c */ /* 0x040fe20000001808 */
[----:B------:R-:W-:Y:S05]  /*b560*/  LDSM.16.M88.4 R188, [R250+0x4800] ;  /* 0x00480000fabc783b */ /* 0x000fea0000000200 */
[----:B-1----:R-:W3:Y:S02]  /*b570*/  LDL R3, [R1+0x30] ;  /* 0x0000300001037983 */ /* 0x002ee40000100800 */
        /* <DEDUP_REMOVED lines=32> */
[----:B------:R-:W4:Y:S07]  /*b780*/  LDSM.16.M88.4 R180, [R248+0x7800] ;  /* 0x00780000f8b4783b */ /* 0x000f2e0000000200 */
[C---:B------:R-:W-:Y:S08]  /*b790*/  HMMA.16816.F32 R4, R232.reuse, R184, R4 ;  /* 0x000000b8e804723c */ /* 0x040ff00000001804 */
[C---:B------:R-:W-:Y:S08]  /*b7a0*/  HMMA.16816.F32 R8, R232.reuse, R186, R8 ;  /* 0x000000bae808723c */ /* 0x040ff00000001808 */
[C---:B-1----:R-:W-:Y:S08]  /*b7b0*/  HMMA.16816.F32 R12, R232.reuse, R176, R12 ;  /* 0x000000b0e80c723c */ /* 0x042ff0000000180c */
[C---:B------:R-:W-:Y:S08]  /*b7c0*/  HMMA.16816.F32 R16, R232.reuse, R178, R16 ;  /* 0x000000b2e810723c */ /* 0x040ff00000001810 */
[C---:B------:R-:W-:Y:S08]  /*b7d0*/  HMMA.16816.F32 R20, R232.reuse, R188, R20 ;  /* 0x000000bce814723c */ /* 0x040ff00000001814 */
[C---:B------:R-:W-:Y:S01]  /*b7e0*/  HMMA.16816.F32 R24, R232.reuse, R190, R24 ;  /* 0x000000bee818723c */ /* 0x040fe20000001818 */
[----:B----4-:R1:W-:Y:S07]  /*b7f0*/  LDSM.16.M88.4 R188, [R2] ;  /* 0x0000000002bc783b */ /* 0x0103ee0000000200 */
[C---:B------:R-:W-:Y:S08]  /*b800*/  HMMA.16816.F32 R28, R232.reuse, R180, R28 ;  /* 0x000000b4e81c723c */ /* 0x040ff0000000181c */
[----:B------:R-:W-:Y:S01]  /*b810*/  HMMA.16816.F32 R32, R232, R182, R32 ;  /* 0x000000b6e820723c */ /* 0x000fe20000001820 */
[----:B------:R-:W-:Y:S05]  /*b820*/  LDSM.16.M88.4 R180, [R250+0x6000] ;  /* 0x00600000fab4783b */ /* 0x000fea0000000200 */
[----:B-1----:R-:W4:Y:S05]  /*b830*/  LDL R2, [R1+0x6c] ;  /* 0x00006c0001027983 */ /* 0x002f2a0000100800 */
[----:B------:R-:W1:Y:S05]  /*b840*/  LDSM.16.M88.4 R176, [R132] ;  /* 0x0000000084b0783b */ /* 0x000e6a0000000200 */
[----:B---3--:R-:W3:Y:S01]  /*b850*/  LDSM.16.M88.4 R184, [R3] ;  /* 0x0000000003b8783b */ /* 0x008ee20000000200 */
[C---:B-1----:R-:W-:Y:S08]  /*b860*/  HMMA.16816.F32 R4, R236.reuse, R176, R4 ;  /* 0x000000b0ec04723c */ /* 0x042ff00000001804 */
[C---:B------:R-:W-:Y:S01]  /*b870*/  HMMA.16816.F32 R8, R236.reuse, R178, R8 ;  /* 0x000000b2ec08723c */ /* 0x040fe20000001808 */
[----:B--2---:R1:W2:Y:S05]  /*b880*/  LDSM.16.M88.4 R176, [R0] ;  /* 0x0000000000b0783b */ /* 0x0042aa0000000200 */
[----:B-1----:R-:W4:Y:S02]  /*b890*/  LDL R0, [R1+0x8c] ;  /* 0x00008c0001007983 */ /* 0x002f240000100800 */
[C---:B---3--:R-:W-:Y:S08]  /*b8a0*/  HMMA.16816.F32 R12, R236.reuse, R184, R12 ;  /* 0x000000b8ec0c723c */ /* 0x048ff0000000180c */
[C---:B------:R-:W-:Y:S01]  /*b8b0*/  HMMA.16816.F32 R16, R236.reuse, R186, R16 ;  /* 0x000000baec10723c */ /* 0x040fe20000001810 */
[----:B------:R-:W1:Y:S07]  /*b8c0*/  LDSM.16.M88.4 R184, [R250+0x6800] ;  /* 0x00680000fab8783b */ /* 0x000e6e0000000200 */
[C---:B------:R-:W-:Y:S08]  /*b8d0*/  HMMA.16816.F32 R20, R236.reuse, R188, R20 ;  /* 0x000000bcec14723c */ /* 0x040ff00000001814 */
[C---:B------:R-:W-:Y:S01]  /*b8e0*/  HMMA.16816.F32 R24, R236.reuse, R190, R24 ;  /* 0x000000beec18723c */ /* 0x040fe20000001818 */
[----:B------:R-:W-:Y:S07]  /*b8f0*/  LDSM.16.M88.4 R188, [R249] ;  /* 0x00000000f9bc783b */ /* 0x000fee0000000200 */
[C---:B--2---:R-:W-:Y:S08]  /*b900*/  HMMA.16816.F32 R28, R236.reuse, R176, R28 ;  /* 0x000000b0ec1c723c */ /* 0x044ff0000000181c */
[----:B------:R-:W-:Y:S01]  /*b910*/  HMMA.16816.F32 R32, R236, R178, R32 ;  /* 0x000000b2ec20723c */ /* 0x000fe20000001820 */
[----:B------:R-:W2:Y:S07]  /*b920*/  LDSM.16.M88.4 R176, [R250+0x7000] ;  /* 0x00700000fab0783b */ /* 0x000eae0000000200 */
[C---:B------:R-:W-:Y:S08]  /*b930*/  HMMA.16816.F32 R4, R240.reuse, R180, R4 ;  /* 0x000000b4f004723c */ /* 0x040ff00000001804 */
[C---:B------:R-:W-:Y:S01]  /*b940*/  HMMA.16816.F32 R8, R240.reuse, R182, R8 ;  /* 0x000000b6f008723c */ /* 0x040fe20000001808 */
[----:B------:R-:W3:Y:S07]  /*b950*/  LDSM.16.M88.4 R180, [R250+0x7800] ;  /* 0x00780000fab4783b */ /* 0x000eee0000000200 */
        /* <DEDUP_REMOVED lines=8> */
[----:B------:R-:W2:Y:S01]  /*b9e0*/  LDSM.16.M88.4 R180, [R249+0x1000] ;  /* 0x00100000f9b4783b */ /* 0x000ea20000000200 */
[----:B------:R-:W-:Y:S04]  /*b9f0*/  DEPBAR.LE SB0, 0x0 ;  /* 0x000080000000791a */ /* 0x000fe80000000000 */
[----:B------:R-:W-:Y:S02]  /*ba00*/  BAR.SYNC.DEFER_BLOCKING 0x0 ;  /* 0x0000000000007b1d */ /* 0x000fe40000010000 */
[C---:B------:R-:W-:Y:S08]  /*ba10*/  HMMA.16816.F32 R4, R244.reuse, R188, R4 ;  /* 0x000000bcf404723c */ /* 0x040ff00000001804 */
[C---:B------:R-:W-:Y:S08]  /*ba20*/  HMMA.16816.F32 R8, R244.reuse, R190, R8 ;  /* 0x000000bef408723c */ /* 0x040ff00000001808 */
[C---:B-1----:R-:W-:Y:S08]  /*ba30*/  HMMA.16816.F32 R12, R244.reuse, R176, R12 ;  /* 0x000000b0f40c723c */ /* 0x042ff0000000180c */
[C---:B------:R-:W-:Y:S08]  /*ba40*/  HMMA.16816.F32 R16, R244.reuse, R178, R16 ;  /* 0x000000b2f410723c */ /* 0x040ff00000001810 */
[C---:B--2---:R-:W-:Y:S08]  /*ba50*/  HMMA.16816.F32 R20, R244.reuse, R180, R20 ;  /* 0x000000b4f414723c */ /* 0x044ff00000001814 */
[C---:B------:R-:W-:Y:S08]  /*ba60*/  HMMA.16816.F32 R24, R244.reuse, R182, R24 ;  /* 0x000000b6f418723c */ /* 0x040ff00000001818 */
[C---:B------:R-:W-:Y:S08]  /*ba70*/  HMMA.16816.F32 R28, R244.reuse, R184, R28 ;  /* 0x000000b8f41c723c */ /* 0x040ff0000000181c */
[----:B------:R-:W-:Y:S03]  /*ba80*/  HMMA.16816.F32 R32, R244, R186, R32 ;  /* 0x000000baf420723c */ /* 0x000fe60000001820 */
[----:B----4-:R-:W-:Y:S11]  /*ba90*/  ISETP.GT.AND P0, PT, R2, R0, PT ;  /* 0x000000000200720c */ /* 0x010ff60003f04270 */
        /* <DEDUP_REMOVED lines=9> */
[----:B------:R-:W4:Y:S04]  /*bb30*/  LDL R178, [R1+0xa4] ;  /* 0x0000a40001b27983 */ /* 0x000f280000100800 */
[----:B------:R-:W4:Y:S04]  /*bb40*/  LDL R179, [R1+0x158] ;  /* 0x0001580001b37983 */ /* 0x000f280000100800 */
        /* <DEDUP_REMOVED lines=13> */
[----:B--2---:R-:W-:Y:S01]  /*bc20*/  IMAD R2, R2, 0x40, R3 ;  /* 0x0000004002027824 */ /* 0x004fe200078e0203 */
[----:B---3--:R-:W2:Y:S04]  /*bc30*/  LDL R177, [R1+0x15c] ;  /* 0x00015c0001b17983 */ /* 0x008ea80000100800 */
[----:B------:R-:W-:Y:S05]  /*bc40*/  IADD3 R2, R2, -0x40, R0 ;  /* 0xffffffc002027810 */ /* 0x000fea0007ffe000 */
[----:B------:R-:W-:Y:S04]  /*bc50*/  @P2 IMAD.HI.U32 R3, R2, c[0x0][0x2bc], RZ ;  /* 0x0000af0002032a27 */ /* 0x000fe800078e00ff */
[----:B------:R-:W-:Y:S01]  /*bc60*/  IMAD.MOV.U32 R0, RZ, RZ, R2 ;  /* 0x000000ffff007224 */ /* 0x000fe200078e0002 */
[----:B------:R-:W-:Y:S04]  /*bc70*/  @P2 SHF.R.U32.HI R0, RZ, c[0x0][0x2c0], R3 ;  /* 0x0000b000ff002a19 */ /* 0x000fe80000011603 */
[----:B------:R-:W-:Y:S01]  /*bc80*/  @!P6 IADD3 R3, P0, R0, R176, RZ ;  /* 0x000000b00003e210 */ /* 0x000fe20007f1e0ff */
[----:B----4-:R-:W-:Y:S01]  /*bc90*/  IMAD.SHL.U32 R186, R190, 0x2, RZ ;  /* 0x00000002beba7824 */ /* 0x010fe200078e00ff */
[----:B------:R-:W3:Y:S01]  /*bca0*/  LDL R176, [R1+0x160] ;  /* 0x0001600001b07983 */ /* 0x000ee20000100800 */
[----:B------:R-:W-:Y:S02]  /*bcb0*/  IMAD.SHL.U32 R185, R191, 0x2, RZ ;  /* 0x00000002bfb97824 */ /* 0x000fe400078e00ff */
[----:B------:R-:W-:Y:S01]  /*bcc0*/  IMAD.SHL.U32 R184, R188, 0x2, RZ ;  /* 0x00000002bcb87824 */ /* 0x000fe200078e00ff */
[----:B------:R-:W-:Y:S01]  /*bcd0*/  @!P6 LEA.HI.X.SX32 R133, R0, R132, 0x1, P0 ;  /* 0x000000840085e211 */ /* 0x000fe200000f0eff */
[----:B------:R-:W-:Y:S01]  /*bce0*/  IMAD.MOV R0, RZ, RZ, -R0 ;  /* 0x000000ffff007224 */ /* 0x000fe200078e0a00 */
[C---:B------:R-:W-:Y:S03]  /*bcf0*/  @!P6 LEA R132, P0, R3.reuse, c[0x0][0x2a0], 0x2 ;  /* 0x0000a8000384ea11 */ /* 0x040fe600078010ff */
[----:B------:R-:W-:Y:S01]  /*bd00*/  IMAD R183, R0, c[0x0][0x2b8], R2 ;  /* 0x0000ae0000b77a24 */ /* 0x000fe200078e0202 */
[----:B------:R-:W-:Y:S03]  /*bd10*/  @!P6 LEA.HI.X R133, R3, c[0x0][0x2a4], R133, 0x2, P0 ;  /* 0x0000a9000385ea11 */ /* 0x000fe600000f1485 */
[C---:B------:R-:W-:Y:S01]  /*bd20*/  IMAD.WIDE.U32 R2, R183.reuse, c[0x0][0x1e0], RZ ;  /* 0x00007800b7027a25 */ /* 0x040fe200078e00ff */
[----:B------:R-:W-:Y:S01]  /*bd30*/  SHF.R.S32.HI R0, RZ, 0x1f, R183 ;  /* 0x0000001fff007819 */ /* 0x000fe200000114b7 */
[----:B------:R1:W4:Y:S04]  /*bd40*/  @!P6 LDG.E R182, [R132.64] ;  /* 0x0000000684b6e981 */ /* 0x000328000c1e1900 */
[----:B------:R1:W-:Y:S01]  /*bd50*/  STL [R1+0x68], R183 ;  /* 0x000068b701007387 */ /* 0x0003e20000100800 */
[----:B------:R-:W-:Y:S04]  /*bd60*/  IMAD R0, R0, c[0x0][0x1e0], RZ ;  /* 0x0000780000007a24 */ /* 0x000fe800078e02ff */
[----:B------:R-:W-:Y:S04]  /*bd70*/  IMAD R0, R183, c[0x0][0x1e4], R0 ;  /* 0x00007900b7007a24 */ /* 0x000fe800078e0200 */
[----:B------:R-:W-:Y:S01]  /*bd80*/  IMAD.IADD R3, R3, 0x1, R0 ;  /* 0x0000000103037824 */ /* 0x000fe200078e0200 */
[----:B-1----:R-:W3:Y:S01]  /*bd90*/  LDL R132, [R1+0x164] ;  /* 0x0001640001847983 */ /* 0x002ee20000100800 */
[----:B------:R-:W-:Y:S01]  /*bda0*/  IMAD.SHL.U32 R183, R189, 0x2, RZ ;  /* 0x00000002bdb77824 */ /* 0x000fe200078e00ff */
[----:B--2---:R-:W-:Y:S02]  /*bdb0*/  SHF.L.U64.HI R181, R191, 0x1, R177 ;  /* 0x00000001bfb57819 */ /* 0x004fe400000102b1 */
[----:B----4-:R-:W-:Y:S01]  /*bdc0*/  SHF.R.S32.HI R133, RZ, 0x1f, R182 ;  /* 0x0000001fff857819 */ /* 0x010fe200000114b6 */
[----:B------:R1:W-:Y:S01]  /*bdd0*/  STL [R1+0x60], R182 ;  /* 0x000060b601007387 */ /* 0x0003e20000100800 */
[----:B------:R-:W-:Y:S04]  /*bde0*/  IMAD.WIDE.U32 R2, R182, c[0x0][0x1f0], R2 ;  /* 0x00007c00b6027a25 */ /* 0x000fe800078e0002 */
[----:B------:R-:W-:Y:S01]  /*bdf0*/  IMAD R133, R133, c[0x0][0x1f0], RZ ;  /* 0x00007c0085857a24 */ /* 0x000fe200078e02ff */
[----:B------:R-:W-:Y:S02]  /*be00*/  IADD3 R0, P0, R180, R2, RZ ;  /* 0x00000002b4007210 */ /* 0x000fe40007f1e0ff */
[----:B---3--:R-:W-:Y:S01]  /*be10*/  SHF.L.U64.HI R180, R188, 0x1, R176 ;  /* 0x00000001bcb47819 */ /* 0x008fe200000102b0 */
[----:B------:R-:W-:Y:S05]  /*be20*/  IMAD R133, R182, c[0x0][0x1f4], R133 ;  /* 0x00007d00b6857a24 */ /* 0x000fea00078e0285 */
[----:B------:R-:W-:Y:S02]  /*be30*/  IADD3.X R133, R178, R3, R133, P0, !PT ;  /* 0x00000003b2857210 */ /* 0x000fe400007fe485 */
[C---:B------:R-:W-:Y:S04]  /*be40*/  LEA R178, P0, R0.reuse, c[0x0][0x1c8], 0x1 ;  /* 0x0000720000b27a11 */ /* 0x040fe800078008ff */
[----:B------:R-:W-:Y:S02]  /*be50*/  LEA.HI.X R133, R0, c[0x0][0x1cc], R133, 0x1, P0 ;  /* 0x0000730000857a11 */ /* 0x000fe400000f0c85 */
[----:B-1----:R-:W-:Y:S02]  /*be60*/  SHF.L.U64.HI R182, R190, 0x1, R179 ;  /* 0x00000001beb67819 */ /* 0x002fe400000102b3 */
[----:B------:R-:W-:Y:S01]  /*be70*/  SHF.L.U64.HI R179, R189, 0x1, R132 ;  /* 0x00000001bdb37819 */ /* 0x000fe20000010284 */
[----:B------:R-:W-:-:S05]  /*be80*/  BRA.DIV ~URZ, `(.L_x_4292) ;  /* 0x000065527f007947 */ /* 0x000fca000b800000 */
[----:B------:R1:W2:Y:S02]  /*be90*/  SHFL.IDX PT, R132, R133, RZ, 0x181f ;  /* 0x00181fff85847589 */ /* 0x0002a400000e0000 */
.L_x_4321:
[----:B------:R-:W-:-:S05]  /*bea0*/  BRA.DIV ~URZ, `(.L_x_4293) ;  /* 0x000065a27f007947 */ /* 0x000fca000b800000 */
[----:B------:R-:W3:Y:S04]  /*beb0*/  LDL R176, [R1+0x5c] ;  /* 0x00005c0001b07983 */ /* 0x000ee80000100800 */
[----:B------:R-:W4:Y:S04]  /*bec0*/  LDL R187, [R1+0x58] ;  /* 0x0000580001bb7983 */ /* 0x000f280000100800 */
[----:B------:R-:W1:Y:S01]  /*bed0*/  SHFL.IDX PT, R0, R178, RZ, 0x181f ;  /* 0x00181fffb2007589 */ /* 0x000e6200000e0000 */
[----:B---3--:R-:W-:Y:S04]  /*bee0*/  IADD3 R2, -R176, 0x10, RZ ;  /* 0x00000010b0027810 */ /* 0x008fe80007ffe1ff */
[----:B------:R-:W-:Y:S04]  /*bef0*/  LOP3.LUT R2, R2, 0xf, RZ, 0xc0, !PT ;  /* 0x0000000f02027812 */ /* 0x000fe800078ec0ff */
[----:B-1----:R-:W-:Y:S04]  /*bf00*/  IADD3 R2, P1, P0, R2, R0, R183 ;  /* 0x0000000002027210 */ /* 0x002fe8000783e0b7 */
[----:B--2---:R-:W-:Y:S02]  /*bf10*/  IADD3.X R3, RZ, R132, R179, P1, P0 ;  /* 0x00000084ff037210 */ /* 0x004fe40000fe04b3 */
[----:B------:R-:W-:Y:S11]  /*bf20*/  ISETP.NE.U32.AND P0, PT, R176, RZ, PT ;  /* 0x000000ffb000720c */ /* 0x000ff60003f05070 */
[----:B------:R-:W-:Y:S02]  /*bf30*/  @!UPT UIADD3 URZ, URZ, URZ, URZ ;  /* 0x0000003f3f3ff290 */ /* 0x000fe4000fffe03f */
[----:B------:R-:W-:Y:S01]  /*bf40*/  @!PT LDS RZ, [RZ] ;  /* 0x00000000fffff984 */ /* 0x000fe20000000800 */
[----:B------:R-:W-:Y:S01]  /*bf50*/  @!PT LDS RZ, [RZ] ;  /* 0x00000000fffff984 */ /* 0x000fe20000000800 */
[----:B----4-:R1:W-:Y:S02]  /*bf60*/  LDGSTS.E.BYPASS.LTC128B.128.ZFILL [R187+0x10100], [R2.64], P0 ;  /* 0x1010000002bb7fae */ /* 0x0103e40008141d46 */
[----:B-1----:R-:W-:Y:S05]  /*bf70*/  IADD3 R2, P0, R0, R184, RZ ;  /* 0x000000b800027210 */ /* 0x002fea0007f1e0ff */
[----:B------:R-:W-:Y:S05]  /*bf80*/  IMAD.X R3, R132, 0x1, R180, P0 ;  /* 0x0000000184037824 */ /* 0x000fea00000e06b4 */
[----:B------:R1:W-:Y:S02]  /*bf90*/  LDGSTS.E.BYPASS.LTC128B.128 [R187+0x12100], [R2.64], !P5 ;  /* 0x1210000002bb7fae */ /* 0x0003e4000e901d46 */
[----:B-1----:R-:W-:Y:S05]  /*bfa0*/  IADD3 R2, P0, R0, R185, RZ ;  /* 0x000000b900027210 */ /* 0x002fea0007f1e0ff */
[----:B------:R-:W-:Y:S01]  /*bfb0*/  IMAD.X R3, R132, 0x1, R181, P0 ;  /* 0x0000000184037824 */ /* 0x000fe200000e06b5 */
[----:B------:R-:W-:Y:S02]  /*bfc0*/  IADD3 R176, P0, R0, R186, RZ ;  /* 0x000000ba00b07210 */ /* 0x000fe40007f1e0ff */
[----:B------:R1:W2:Y:S03]  /*bfd0*/  SHFL.IDX PT, R0, R178, 0x1, 0x181f ;  /* 0x00381f00b2007f89 */ /* 0x0002a600000e0000 */
[----:B------:R-:W-:Y:S01]  /*bfe0*/  IMAD.X R177, R132, 0x1, R182, P0 ;  /* 0x0000000184b17824 */ /* 0x000fe200000e06b6 */
[----:B------:R1:W-:Y:S04]  /*bff0*/  LDGSTS.E.BYPASS.LTC128B.128 [R187+0x14100], [R2.64], !P4 ;  /* 0x1410000002bb7fae */ /* 0x0003e8000e101d46 */
[----:B------:R1:W3:Y:S04]  /*c000*/  SHFL.IDX PT, R132, R133, 0x1, 0x181f ;  /* 0x00381f0085847f89 */ /* 0x0002e800000e0000 */
[----:B------:R1:W-:Y:S02]  /*c010*/  LDGSTS.E.BYPASS.LTC128B.128 [R187+0x16100], [R176.64], !P3 ;  /* 0x16100000b0bb7fae */ /* 0x0003e4000d901d46 */
.L_x_4322:
[----:B-1----:R-:W4:Y:S04]  /*c020*/  LDL.LU R2, [R1+0x5c] ;  /* 0x00005c0001027983 */ /* 0x002f280000300800 */
[----:B---3--:R-:W3:Y:S01]  /*c030*/  LDL R133, [R1+0x58] ;  /* 0x0000580001857983 */ /* 0x008ee20000100800 */
[C---:B----4-:R-:W-:Y:S02]  /*c040*/  ISETP.NE.U32.AND P0, PT, R2.reuse, RZ, PT ;  /* 0x000000ff0200720c */ /* 0x050fe40003f05070 */
[----:B------:R-:W-:Y:S04]  /*c050*/  IADD3 R2, -R2, 0x10, RZ ;  /* 0x0000001002027810 */ /* 0x000fe80007ffe1ff */
[----:B------:R-:W-:Y:S04]  /*c060*/  LOP3.LUT R2, R2, 0xf, RZ, 0xc0, !PT ;  /* 0x0000000f02027812 */ /* 0x000fe800078ec0ff */
[----:B--2---:R-:W-:Y:S04]  /*c070*/  IADD3 R2, P2, P1, R2, R0, R183 ;  /* 0x0000000002027210 */ /* 0x004fe8000795e0b7 */
[----:B------:R-:W-:Y:S02]  /*c080*/  IADD3.X R3, RZ, R132, R179, P2, P1 ;  /* 0x00000084ff037210 */ /* 0x000fe400017e24b3 */
[C---:B------:R-:W-:Y:S03]  /*c090*/  IADD3 R176, P1, R0.reuse, R185, RZ ;  /* 0x000000b900b07210 */ /* 0x040fe60007f3e0ff */
[----:B------:R-:W-:Y:S01]  /*c0a0*/  @!PT LDS RZ, [RZ] ;  /* 0x00000000fffff984 */ /* 0x000fe20000000800 */
[----:B------:R-:W-:Y:S01]  /*c0b0*/  @!PT LDS RZ, [RZ] ;  /* 0x00000000fffff984 */ /* 0x000fe20000000800 */
[----:B------:R-:W-:Y:S01]  /*c0c0*/  @!PT LDS RZ, [RZ] ;  /* 0x00000000fffff984 */ /* 0x000fe20000000800 */
[----:B---3--:R1:W-:Y:S01]  /*c0d0*/  LDGSTS.E.BYPASS.LTC128B.128.ZFILL [R133+0x11100], [R2.64], P0 ;  /* 0x1110000002857fae */ /* 0x0083e20008141d46 */
        /* <DEDUP_REMOVED lines=8> */
.L_x_4291:
[----:B------:R-:W-:Y:S05]  /*c160*/  BSYNC B0 ;  /* 0x0000000000007941 */ /* 0x000fea0003800000 */
.L_x_4290:
        /* <DEDUP_REMOVED lines=41> */
.L_x_4323:
        /* <DEDUP_REMOVED lines=25> */
[----:B------:R-:W-:Y:S01]  /*c590*/  FFMA.FTZ R132, R33, c[0x0][0x2d0], -R132 ;  /* 0x0000b40021847a23 */ /* 0x000fe20000010884 */
[----:B------:R-:W-:Y:S02]  /*c5a0*/  MOV R33, R29 ;  /* 0x0000001d00217202 */ /* 0x000fe40000000f00 */
[----:B------:R-:W-:Y:S01]  /*c5b0*/  MOV R29, R25 ;  /* 0x00000019001d7202 */ /* 0x000fe20000000f00 */
[----:B------:R-:W-:Y:S01]  /*c5c0*/  MUFU.EX2 R8, R8 ;  /* 0x0000000800087308 */ /* 0x000fe20000000800 */
[----:B------:R-:W-:Y:S09]  /*c5d0*/  MOV R25, R20 ;  /* 0x0000001400197202 */ /* 0x000ff20000000f00 */
[----:B------:R-:W1:Y:S10]  /*c5e0*/  MUFU.EX2 R9, R9 ;  /* 0x0000000900097308 */ /* 0x000e740000000800 */
[----:B------:R-:W-:Y:S01]  /*c5f0*/  MUFU.EX2 R132, R132 ;  /* 0x0000008400847308 */ /* 0x000fe20000000800 */
[C---:B---3--:R-:W-:Y:S01]  /*c600*/  FFMA.FTZ R0, R2.reuse, R177, R4 ;  /* 0x000000b102007223 */ /* 0x048fe20000010004 */
[----:B-1----:R-:W-:Y:S01]  /*c610*/  F2FP.PACK_AB R178, R9, R8 ;  /* 0x0000000809b2723e */ /* 0x002fe200000000ff */
[----:B------:R-:W-:Y:S02]  /*c620*/  FMUL.FTZ R17, R2, R153 ;  /* 0x0000009902117220 */ /* 0x000fe40000410000 */
[C---:B------:R-:W-:Y:S01]  /*c630*/  FADD.FTZ R5, R176.reuse, R0 ;  /* 0x00000000b0057221 */ /* 0x040fe20000010000 */
[----:B------:R-:W-:Y:S01]  /*c640*/  F2FP.PACK_AB R176, R176, R4 ;  /* 0x00000004b0b0723e */ /* 0x000fe200000000ff */
[C---:B------:R-:W-:Y:S02]  /*c650*/  FMUL.FTZ R4, R3.reuse, c[0x0][0x2d0] ;  /* 0x0000b40003047a20 */ /* 0x040fe40000410000 */
[----:B------:R-:W-:Y:S02]  /*c660*/  FADD.FTZ R0, -R3, R135 ;  /* 0x0000008703007221 */ /* 0x000fe40000010100 */
[--C-:B------:R-:W-:Y:S02]  /*c670*/  FFMA.FTZ R6, R6, c[0x0][0x2d0], -R4.reuse ;  /* 0x0000b40006067a23 */ /* 0x100fe40000010804 */
[--C-:B------:R-:W-:Y:S02]  /*c680*/  FFMA.FTZ R7, R7, c[0x0][0x2d0], -R4.reuse ;  /* 0x0000b40007077a23 */ /* 0x100fe40000010804 */
        /* <DEDUP_REMOVED lines=19> */
[C---:B------:R-:W-:Y:S02]  /*c7c0*/  FMUL.FTZ R4, R2.reuse, R164 ;  /* 0x000000a402047220 */ /* 0x040fe40000410000 */
[----:B------:R-:W2:Y:S01]  /*c7d0*/  LDL R164, [R1] ;  /* 0x0000000001a47983 */ /* 0x000ea20000100800 */
[----:B------:R-:W-:Y:S02]  /*c7e0*/  FMUL.FTZ R32, R2, R136 ;  /* 0x0000008802207220 */ /* 0x000fe40000410000 */
[----:B------:R-:W-:Y:S01]  /*c7f0*/  FMUL.FTZ R0, R0, c[0x0][0x2d0] ;  /* 0x0000b40000007a20 */ /* 0x000fe20000410000 */
[----:B------:R-:W3:Y:S01]  /*c800*/  LDL.LU R136, [R1+0x88] ;  /* 0x0000880001887983 */ /* 0x000ee20000300800 */
[C---:B------:R-:W-:Y:S01]  /*c810*/  FMUL.FTZ R24, R2.reuse, R144 ;  /* 0x0000009002187220 */ /* 0x040fe20000410000 */
[----:B------:R-:W-:Y:S01]  /*c820*/  MOV R144, R25 ;  /* 0x0000001900907202 */ /* 0x000fe20000000f00 */
[----:B------:R-:W-:Y:S01]  /*c830*/  FMUL.FTZ R25, R2, R145 ;  /* 0x0000009102197220 */ /* 0x000fe20000410000 */
[----:B------:R-:W-:Y:S01]  /*c840*/  MOV R145, R10 ;  /* 0x0000000a00917202 */ /* 0x000fe20000000f00 */
[----:B------:R-:W1:Y:S01]  /*c850*/  MUFU.EX2 R0, R0 ;  /* 0x0000000000007308 */ /* 0x000e620000000800 */
[----:B------:R-:W-:Y:S01]  /*c860*/  MOV R10, R33 ;  /* 0x00000021000a7202 */ /* 0x000fe20000000f00 */
[----:B------:R-:W-:Y:S02]  /*c870*/  FADD.FTZ R5, R8, R5 ;  /* 0x0000000508057221 */ /* 0x000fe40000010000 */
[C---:B------:R-:W-:Y:S02]  /*c880*/  FMUL.FTZ R33, R2.reuse, R137 ;  /* 0x0000008902217220 */ /* 0x040fe40000410000 */
        /* <DEDUP_REMOVED lines=8> */
[C---:B------:R-:W-:Y:S01]  /*c910*/  FMUL.FTZ R21, R2.reuse, R149 ;  /* 0x0000009502157220 */ /* 0x040fe20000410000 */
[----:B------:R-:W-:Y:S01]  /*c920*/  MOV R149, R179 ;  /* 0x000000b300957202 */ /* 0x000fe20000000f00 */
[C---:B------:R-:W-:Y:S02]  /*c930*/  FMUL.FTZ R13, R2.reuse, R157 ;  /* 0x0000009d020d7220 */ /* 0x040fe40000410000 */
[----:B------:R-:W4:Y:S01]  /*c940*/  LDL R157, [R1+0x4] ;  /* 0x00000400019d7983 */ /* 0x000f220000100800 */
[----:B------:R-:W-:Y:S01]  /*c950*/  FMUL.FTZ R9, R2, R161 ;  /* 0x000000a102097220 */ /* 0x000fe20000410000 */
[----:B------:R-:W-:Y:S01]  /*c960*/  MOV R161, R31 ;  /* 0x0000001f00a17202 */ /* 0x000fe20000000f00 */
[----:B------:R-:W-:Y:S01]  /*c970*/  MUFU.EX2 R156, R134 ;  /* 0x00000086009c7308 */ /* 0x000fe20000000800 */
[C---:B-1----:R-:W-:Y:S01]  /*c980*/  FMUL.FTZ R7, R0.reuse, R167 ;  /* 0x000000a700077220 */ /* 0x042fe20000410000 */
[----:B------:R-:W-:Y:S01]  /*c990*/  MOV R167, R10 ;  /* 0x0000000a00a77202 */ /* 0x000fe20000000f00 */
[C---:B------:R-:W-:Y:S02]  /*c9a0*/  FMUL.FTZ R10, R0.reuse, R162 ;  /* 0x000000a2000a7220 */ /* 0x040fe40000410000 */
[----:B------:R-:W2:Y:S01]  /*c9b0*/  LDL R162, [R1+0x3c] ;  /* 0x00003c0001a27983 */ /* 0x000ea20000100800 */
[C---:B------:R-:W-:Y:S02]  /*c9c0*/  FMUL.FTZ R34, R0.reuse, R138 ;  /* 0x0000008a00227220 */ /* 0x040fe40000410000 */
[C---:B------:R-:W-:Y:S02]  /*c9d0*/  FMUL.FTZ R35, R0.reuse, R139 ;  /* 0x0000008b00237220 */ /* 0x040fe40000410000 */
[C---:B------:R-:W-:Y:S01]  /*c9e0*/  FMUL.FTZ R14, R0.reuse, R158 ;  /* 0x0000009e000e7220 */ /* 0x040fe20000410000 */
[----:B------:R-:W-:Y:S01]  /*c9f0*/  MUFU.EX2 R134, R187 ;  /* 0x000000bb00867308 */ /* 0x000fe20000000800 */
[C---:B------:R-:W-:Y:S01]  /*ca00*/  FMUL.FTZ R6, R0.reuse, R166 ;  /* 0x000000a600067220 */ /* 0x040fe20000410000 */
[----:B------:R-:W-:Y:S01]  /*ca10*/  MOV R166, R11 ;  /* 0x0000000b00a67202 */ /* 0x000fe20000000f00 */
[C---:B------:R-:W-:Y:S02]  /*ca20*/  FMUL.FTZ R11, R0.reuse, R163 ;  /* 0x000000a3000b7220 */ /* 0x040fe40000410000 */
[C---:B------:R-:W-:Y:S02]  /*ca30*/  FMUL.FTZ R15, R0.reuse, R159 ;  /* 0x0000009f000f7220 */ /* 0x040fe40000410000 */
[C---:B------:R-:W-:Y:S01]  /*ca40*/  FMUL.FTZ R18, R0.reuse, R154 ;  /* 0x0000009a00127220 */ /* 0x040fe20000410000 */
[----:B------:R-:W-:Y:S01]  /*ca50*/  MOV R154, R145 ;  /* 0x00000091009a7202 */ /* 0x000fe20000000f00 */
[C---:B------:R-:W-:Y:S01]  /*ca60*/  FMUL.FTZ R19, R0.reuse, R155 ;  /* 0x0000009b00137220 */ /* 0x040fe20000410000 */
[----:B------:R-:W1:Y:S01]  /*ca70*/  MUFU.EX2 R158, R135 ;  /* 0x00000087009e7308 */ /* 0x000e620000000800 */
[C---:B------:R-:W-:Y:S01]  /*ca80*/  FMUL.FTZ R22, R0.reuse, R150 ;  /* 0x0000009600167220 */ /* 0x040fe20000410000 */
[----:B------:R-:W-:Y:S01]  /*ca90*/  MOV R155, R144 ;  /* 0x00000090009b7202 */ /* 0x000fe20000000f00 */
[----:B------:R-:W-:Y:S02]  /*caa0*/  FMUL.FTZ R23, R0, R151 ;  /* 0x0000009700177220 */ /* 0x000fe40000410000 */
[----:B------:R-:W-:Y:S01]  /*cab0*/  FMUL.FTZ R20, R2, R148 ;  /* 0x0000009402147220 */ /* 0x000fe20000410000 */
[----:B------:R-:W-:Y:S01]  /*cac0*/  MOV R148, R28 ;  /* 0x0000001c00947202 */ /* 0x000fe20000000f00 */
[----:B------:R-:W-:Y:S02]  /*cad0*/  FMUL.FTZ R26, R0, R146 ;  /* 0x00000092001a7220 */ /* 0x000fe40000410000 */
[C---:B------:R-:W-:Y:S01]  /*cae0*/  FMUL.FTZ R28, R2.reuse, R140 ;  /* 0x0000008c021c7220 */ /* 0x040fe20000410000 */
[----:B------:R-:W-:Y:S01]  /*caf0*/  MOV R140, R29 ;  /* 0x0000001d008c7202 */ /* 0x000fe20000000f00 */
[----:B------:R-:W-:Y:S01]  /*cb00*/  FMUL.FTZ R29, R2, R141 ;  /* 0x0000008d021d7220 */ /* 0x000fe20000410000 */
[----:B------:R-:W-:Y:S01]  /*cb10*/  MOV R141, R27 ;  /* 0x0000001b008d7202 */ /* 0x000fe20000000f00 */
[C---:B------:R-:W-:Y:S01]  /*cb20*/  FMUL.FTZ R27, R0.reuse, R147 ;  /* 0x00000093001b7220 */ /* 0x040fe20000410000 */
[----:B------:R-:W-:Y:S01]  /*cb30*/  MUFU.EX2 R144, R185 ;  /* 0x000000b900907308 */ /* 0x000fe20000000800 */
[----:B------:R-:W-:Y:S01]  /*cb40*/  FMUL.FTZ R31, R0, R143 ;  /* 0x0000008f001f7220 */ /* 0x000fe20000410000 */
[----:B------:R-:W-:Y:S01]  /*cb50*/  MOV R163, R141 ;  /* 0x0000008d00a37202 */ /* 0x000fe20000000f00 */
[C---:B-----5:R-:W-:Y:S01]  /*cb60*/  FMUL.FTZ R36, R2.reuse, R36 ;  /* 0x0000002402247220 */ /* 0x060fe20000410000 */
[----:B------:R-:W-:Y:S01]  /*cb70*/  MOV R159, R140 ;  /* 0x0000008c009f7202 */ /* 0x000fe20000000f00 */
[C---:B------:R-:W-:Y:S02]  /*cb80*/  FMUL.FTZ R37, R2.reuse, R37 ;  /* 0x0000002502257220 */ /* 0x040fe40000410000 */
[C---:B------:R-:W-:Y:S02]  /*cb90*/  FMUL.FTZ R40, R2.reuse, R40 ;  /* 0x0000002802287220 */ /* 0x040fe40000410000 */
[----:B------:R-:W-:Y:S01]  /*cba0*/  FMUL.FTZ R41, R2, R41 ;  /* 0x0000002902297220 */ /* 0x000fe20000410000 */
[----:B-1----:R-:W-:Y:S01]  /*cbb0*/  F2FP.PACK_AB R179, R158, R156 ;  /* 0x0000009c9eb3723e */ /* 0x002fe200000000ff */
        /* <DEDUP_REMOVED lines=103> */
[----:B---3--:R-:W-:Y:S01]  /*d230*/  FFMA.FTZ R152, R0, R136, R177 ;  /* 0x0000008800987223 */ /* 0x008fe200000100b1 */
[----:B------:R-:W-:Y:S01]  /*d240*/  F2FP.PACK_AB R177, R153, R177 ;  /* 0x000000b199b1723e */ /* 0x000fe200000000ff */
[----:B------:R-:W1:Y:S01]  /*d250*/  LDSM.16.MT88.4 R136, [R251] ;  /* 0x00000000fb88783b */ /* 0x000e620000004200 */
[----:B------:R-:W-:Y:S07]  /*d260*/  FADD.FTZ R0, R134, R188 ;  /* 0x000000bc86007221 */ /* 0x000fee0000010000 */
[----:B------:R-:W3:Y:S04]  /*d270*/  LDL R188, [R1+0x8c] ;  /* 0x00008c0001bc7983 */ /* 0x000ee80000100800 */
[----:B------:R-:W3:Y:S01]  /*d280*/  LDL.LU R187, [R1+0x6c] ;  /* 0x00006c0001bb7983 */ /* 0x000ee20000300800 */
[C---:B-1----:R-:W-:Y:S08]  /*d290*/  HMMA.16816.F32 R4, R176.reuse, R136, R4 ;  /* 0x00000088b004723c */ /* 0x042ff00000001804 */
[C---:B------:R-:W-:Y:S01]  /*d2a0*/  HMMA.16816.F32 R8, R176.reuse, R138, R8 ;  /* 0x0000008ab008723c */ /* 0x040fe20000001808 */
[----:B--2---:R-:W1:Y:S07]  /*d2b0*/  LDSM.16.MT88.4 R136, [R164] ;  /* 0x00000000a488783b */ /* 0x004e6e0000004200 */
[C---:B-1----:R-:W-:Y:S08]  /*d2c0*/  HMMA.16816.F32 R12, R176.reuse, R136, R12 ;  /* 0x00000088b00c723c */ /* 0x042ff0000000180c */
[C---:B------:R-:W-:Y:S01]  /*d2d0*/  HMMA.16816.F32 R16, R176.reuse, R138, R16 ;  /* 0x0000008ab010723c */ /* 0x040fe20000001810 */
[----:B------:R-:W1:Y:S07]  /*d2e0*/  LDSM.16.MT88.4 R136, [R252] ;  /* 0x00000000fc88783b */ /* 0x000e6e0000004200 */
[C---:B-1----:R-:W-:Y:S08]  /*d2f0*/  HMMA.16816.F32 R20, R176.reuse, R136, R20 ;  /* 0x00000088b014723c */ /* 0x042ff00000001814 */
[C---:B------:R-:W-:Y:S01]  /*d300*/  HMMA.16816.F32 R24, R176.reuse, R138, R24 ;  /* 0x0000008ab018723c */ /* 0x040fe20000001818 */
[----:B------:R1:W2:Y:S03]  /*d310*/  LDSM.16.MT88.4 R136, [R162] ;  /* 0x00000000a288783b */ /* 0x0002a60000004200 */
[----:B-1----:R-:W-:Y:S02]  /*d320*/  MOV R162, R167 ;  /* 0x000000a700a27202 */ /* 0x002fe40000000f00 */
[----:B------:R-:W-:Y:S02]  /*d330*/  MOV R167, R166 ;  /* 0x000000a600a77202 */ /* 0x000fe40000000f00 */
[----:B------:R-:W-:Y:S02]  /*d340*/  MOV R166, R2 ;  /* 0x0000000200a67202 */ /* 0x000fe40000000f00 */
[----:B------:R-:W1:Y:S10]  /*d350*/  MUFU.EX2 R2, R186 ;  /* 0x000000ba00027308 */ /* 0x000e740000000800 */
[----:B------:R-:W3:Y:S01]  /*d360*/  MUFU.EX2 R186, R181 ;  /* 0x000000b500ba7308 */ /* 0x000ee20000000800 */
[C---:B--2---:R-:W-:Y:S08]  /*d370*/  HMMA.16816.F32 R28, R176.reuse, R136, R28 ;  /* 0x00000088b01c723c */ /* 0x044ff0000000181c */
[C---:B------:R-:W-:Y:S01]  /*d380*/  HMMA.16816.F32 R32, R176.reuse, R138, R32 ;  /* 0x0000008ab020723c */ /* 0x040fe20000001820 */
[----:B------:R-:W2:Y:S01]  /*d390*/  LDSM.16.MT88.4 R136, [R251+0x2000] ;  /* 0x00200000fb88783b */ /* 0x000ea20000004200 */
[----:B------:R-:W-:Y:S02]  /*d3a0*/  MUFU.EX2 R181, R161 ;  /* 0x000000a100b57308 */ /* 0x000fe40000000800 */
[----:B-1----:R-:W-:Y:S04]  /*d3b0*/  FADD.FTZ R0, R2, R0 ;  /* 0x0000000002007221 */ /* 0x002fe80000010000 */
[----:B------:R-:W-:Y:S04]  /*d3c0*/  FADD.FTZ R0, R144, R0 ;  /* 0x0000000090007221 */ /* 0x000fe80000010000 */
[----:B------:R-:W1:Y:S01]  /*d3d0*/  MUFU.EX2 R180, R166 ;  /* 0x000000a600b47308 */ /* 0x000e620000000800 */
[----:B------:R-:W-:Y:S01]  /*d3e0*/  FADD.FTZ R0, R135, R0 ;  /* 0x0000000087007221 */ /* 0x000fe20000010000 */
[C---:B--2---:R-:W-:Y:S08]  /*d3f0*/  HMMA.16816.F32 R36, R176.reuse, R136, R36 ;  /* 0x00000088b024723c */ /* 0x044ff00000001824 */
[C---:B------:R-:W-:Y:S01]  /*d400*/  HMMA.16816.F32 R40, R176.reuse, R138, R40 ;  /* 0x0000008ab028723c */ /* 0x040fe20000001828 */
[----:B------:R-:W2:Y:S07]  /*d410*/  LDSM.16.MT88.4 R136, [R164+0x2000] ;  /* 0x00200000a488783b */ /* 0x000eae0000004200 */
[C---:B--2---:R-:W-:Y:S08]  /*d420*/  HMMA.16816.F32 R44, R176.reuse, R136, R44 ;  /* 0x00000088b02c723c */ /* 0x044ff0000000182c */
[C---:B------:R-:W-:Y:S01]  /*d430*/  HMMA.16816.F32 R48, R176.reuse, R138, R48 ;  /* 0x0000008ab030723c */ /* 0x040fe20000001830 */
[----:B------:R-:W2:Y:S02]  /*d440*/  LDSM.16.MT88.4 R136, [R252+0x2000] ;  /* 0x00200000fc88783b */ /* 0x000ea40000004200 */
[----:B---3--:R-:W-:Y:S05]  /*d450*/  ISETP.GT.AND P0, PT, R187, R188, PT ;  /* 0x000000bcbb00720c */ /* 0x008fea0003f04270 */
[C---:B--2---:R-:W-:Y:S08]  /*d460*/  HMMA.16816.F32 R52, R176.reuse, R136, R52 ;  /* 0x00000088b034723c */ /* 0x044ff00000001834 */
[C---:B------:R-:W-:Y:S01]  /*d470*/  HMMA.16816.F32 R56, R176.reuse, R138, R56 ;  /* 0x0000008ab038723c */ /* 0x040fe20000001838 */
[----:B----4-:R-:W2:Y:S07]  /*d480*/  LDSM.16.MT88.4 R136, [R157+0x2000] ;  /* 0x002000009d88783b */ /* 0x010eae0000004200 */
        /* <DEDUP_REMOVED lines=33> */
[----:B-1----:R-:W-:Y:S05]  /*d6a0*/  F2FP.PACK_AB R177, R181, R180 ;  /* 0x000000b4b5b1723e */ /* 0x002fea00000000ff */
[C---:B------:R-:W-:Y:S02]  /*d6b0*/  HMMA.16816.F32 R4, R136.reuse, R140, R4 ;  /* 0x0000008c8804723c */ /* 0x040fe40000001804 */
[----:B------:R-:W-:Y:S03]  /*d6c0*/  MUFU.EX2 R176, R162 ;  /* 0x000000a200b07308 */ /* 0x000fe60000000800 */
[----:B--2---:R-:W-:Y:S03]  /*d6d0*/  FADD.FTZ R0, R134, R0 ;  /* 0x0000000086007221 */ /* 0x004fe60000010000 */
[C---:B------:R-:W-:Y:S01]  /*d6e0*/  HMMA.16816.F32 R8, R136.reuse, R142, R8 ;  /* 0x0000008e8808723c */ /* 0x040fe20000001808 */
[----:B------:R-:W1:Y:S03]  /*d6f0*/  LDSM.16.MT88.4 R140, [R252+0x800] ;  /* 0x00080000fc8c783b */ /* 0x000e660000004200 */
[----:B------:R-:W2:Y:S01]  /*d700*/  MUFU.EX2 R135, R159 ;  /* 0x0000009f00877308 */ /* 0x000ea20000000800 */
[----:B----4-:R-:W-:Y:S04]  /*d710*/  FADD.FTZ R0, R2, R0 ;  /* 0x0000000002007221 */ /* 0x010fe80000010000 */
[----:B------:R-:W-:Y:S05]  /*d720*/  FADD.FTZ R0, R148, R0 ;  /* 0x0000000094007221 */ /* 0x000fea0000010000 */
[----:B------:R-:W-:Y:S01]  /*d730*/  MUFU.EX2 R178, R167 ;  /* 0x000000a700b27308 */ /* 0x000fe20000000800 */
[C---:B---3--:R-:W-:Y:S03]  /*d740*/  HMMA.16816.F32 R12, R136.reuse, R144, R12 ;  /* 0x00000090880c723c */ /* 0x048fe6000000180c */
[C---:B--2---:R-:W-:Y:S05]  /*d750*/  FADD.FTZ R0, R135.reuse, R0 ;  /* 0x0000000087007221 */ /* 0x044fea0000010000 */
        /* <DEDUP_REMOVED lines=50> */
[----:B------:R4:W4:Y:S03]  /*da80*/  MUFU.EX2 R2, R163 ;  /* 0x000000a300027308 */ /* 0x0009260000000800 */
[C---:B-1----:R-:W-:Y:S07]  /*da90*/  HMMA.16816.F32 R4, R136.reuse, R140, R4 ;  /* 0x0000008c8804723c */ /* 0x042fee0000001804 */
[----:B------:R-:W1:Y:S01]  /*daa0*/  MUFU.EX2 R134, R165 ;  /* 0x000000a500867308 */ /* 0x000e620000000800 */
[C---:B------:R-:W-:Y:S01]  /*dab0*/  HMMA.16816.F32 R8, R136.reuse, R142, R8 ;  /* 0x0000008e8808723c */ /* 0x040fe20000001808 */
[----:B------:R-:W3:Y:S07]  /*dac0*/  LDSM.16.MT88.4 R140, [R157+0x1000] ;  /* 0x001000009d8c783b */ /* 0x000eee0000004200 */
[C---:B--2---:R-:W-:Y:S01]  /*dad0*/  HMMA.16816.F32 R12, R136.reuse, R144, R12 ;  /* 0x00000090880c723c */ /* 0x044fe2000000180c */
[----:B----4-:R-:W-:Y:S03]  /*dae0*/  LDSM.16.MT88.4 R160, [R251+0x1800] ;  /* 0x00180000fba0783b */ /* 0x010fe60000004200 */
[----:B------:R-:W-:Y:S04]  /*daf0*/  FADD.FTZ R0, R2, R0 ;  /* 0x0000000002007221 */ /* 0x000fe80000010000 */
[C---:B------:R-:W-:Y:S01]  /*db00*/  HMMA.16816.F32 R16, R136.reuse, R146, R16 ;  /* 0x000000928810723c */ /* 0x040fe20000001810 */
[----:B------:R-:W2:Y:S03]  /*db10*/  LDSM.16.MT88.4 R144, [R251+0x3000] ;  /* 0x00300000fb90783b */ /* 0x000ea60000004200 */
[C---:B------:R-:W-:Y:S01]  /*db20*/  FADD.FTZ R0, R176.reuse, R0 ;  /* 0x00000000b0007221 */ /* 0x040fe20000010000 */
[----:B------:R-:W-:Y:S01]  /*db30*/  F2FP.PACK_AB R176, R176, R2 ;  /* 0x00000002b0b0723e */ /* 0x000fe200000000ff */
[----:B------:R-:W-:Y:S01]  /*db40*/  FADD.FTZ R2, R153, R152 ;  /* 0x0000009899027221 */ /* 0x000fe20000010000 */
[----:B-1----:R-:W-:Y:S01]  /*db50*/  F2FP.PACK_AB R179, R134, R135 ;  /* 0x0000008786b3723e */ /* 0x002fe200000000ff */
[C---:B---3--:R-:W-:Y:S01]  /*db60*/  HMMA.16816.F32 R20, R136.reuse, R148, R20 ;  /* 0x000000948814723c */ /* 0x048fe20000001814 */
[----:B------:R-:W-:Y:S03]  /*db70*/  LDSM.16.MT88.4 R152, [R164+0x1800] ;  /* 0x00180000a498783b */ /* 0x000fe60000004200 */
[----:B------:R-:W-:Y:S01]  /*db80*/  FADD.FTZ R0, R178, R0 ;  /* 0x00000000b2007221 */ /* 0x000fe20000010000 */
[C---:B------:R-:W-:Y:S03]  /*db90*/  F2FP.PACK_AB R178, R132.reuse, R178 ;  /* 0x000000b284b2723e */ /* 0x040fe600000000ff */
[C---:B------:R-:W-:Y:S01]  /*dba0*/  HMMA.16816.F32 R24, R136.reuse, R150, R24 ;  /* 0x000000968818723c */ /* 0x040fe20000001818 */
[----:B------:R-:W1:Y:S03]  /*dbb0*/  LDSM.16.MT88.4 R148, [R164+0x3000] ;  /* 0x00300000a494783b */ /* 0x000e660000004200 */
[----:B------:R-:W-:Y:S01]  /*dbc0*/  FADD.FTZ R0, R132, R0 ;  /* 0x0000000084007221 */ /* 0x000fe20000010000 */
[----:B------:R-:W-:Y:S03]  /*dbd0*/  MOV R132, R158 ;  /* 0x0000009e00847202 */ /* 0x000fe60000000f00 */
[C---:B------:R-:W-:Y:S01]  /*dbe0*/  HMMA.16816.F32 R28, R136.reuse, R140, R28 ;  /* 0x0000008c881c723c */ /* 0x040fe2000000181c */
[----:B------:R3:W-:Y:S07]  /*dbf0*/  STL [R1+0x78], R0 ;  /* 0x0000780001007387 */ /* 0x0007ee0000100800 */
[C---:B------:R-:W-:Y:S01]  /*dc00*/  HMMA.16816.F32 R32, R136.reuse, R142, R32 ;  /* 0x0000008e8820723c */ /* 0x040fe20000001820 */
[----:B------:R-:W4:Y:S07]  /*dc10*/  LDSM.16.MT88.4 R140, [R252+0x3000] ;  /* 0x00300000fc8c783b */ /* 0x000f2e0000004200 */
        /* <DEDUP_REMOVED lines=10> */
[C---:B----4-:R-:W-:Y:S04]  /*dcc0*/  HMMA.16816.F32 R52, R136.reuse, R140, R52 ;  /* 0x0000008c8834723c */ /* 0x050fe80000001834 */
        /* <DEDUP_REMOVED lines=43> */
[----:B------:R-:W3:Y:S07]  /*df80*/  LDSM.16.MT88.4 R12, [R252+0x3800] ;  /* 0x00380000fc0c783b */ /* 0x000eee0000004200 */
        /* <DEDUP_REMOVED lines=13> */
[C---:B------:R-:W-:Y:S08]  /*e060*/  HMMA.16816.F32 R52, R176.reuse, R12, R52 ;  /* 0x0000000cb034723c */ /* 0x040ff00000001834 */
        /* <DEDUP_REMOVED lines=16> */
[----:B------:R4:W3:Y:S07]  /*e170*/  LDSM.16.MT88.4 R16, [R2+0x7800] ;  /* 0x007800000210783b */ /* 0x0008ee0000004200 */
[C---:B-1----:R-:W-:Y:S08]  /*e180*/  HMMA.16816.F32 R100, R176.reuse, R4, R100 ;  /* 0x00000004b064723c */ /* 0x042ff00000001864 */
[C---:B------:R-:W-:Y:S08]  /*e190*/  HMMA.16816.F32 R104, R176.reuse, R6, R104 ;  /* 0x00000006b068723c */ /* 0x040ff00000001868 */
[C---:B--2---:R-:W-:Y:S04]  /*e1a0*/  HMMA.16816.F32 R108, R176.reuse, R8, R108 ;  /* 0x00000008b06c723c */ /* 0x044fe8000000186c */
[----:B----4-:R-:W-:Y:S01]  /*e1b0*/  FADD.FTZ R2, R135, R0 ;  /* 0x0000000087027221 */ /* 0x010fe20000010000 */
[----:B------:R-:W-:Y:S02]  /*e1c0*/  IADD3 R0, R187, -0x1, RZ ;  /* 0xffffffffbb007810 */ /* 0x000fe40007ffe0ff */
[----:B------:R-:W-:Y:S01]  /*e1d0*/  MOV R135, R3 ;  /* 0x0000000300877202 */ /* 0x000fe20000000f00 */
[C---:B------:R-:W-:Y:S02]  /*e1e0*/  HMMA.16816.F32 R112, R176.reuse, R10, R112 ;  /* 0x0000000ab070723c */ /* 0x040fe40000001870 */
[----:B------:R1:W-:Y:S02]  /*e1f0*/  STL [R1+0x6c], R0 ;  /* 0x00006c0001007387 */ /* 0x0003e40000100800 */
[----:B------:R-:W-:Y:S01]  /*e200*/  FADD.FTZ R2, R134, R2 ;  /* 0x0000000286027221 */ /* 0x000fe20000010000 */
[----:B------:R-:W-:Y:S03]  /*e210*/  MOV R134, R133 ;  /* 0x0000008500867202 */ /* 0x000fe60000000f00 */
[C---:B---3--:R-:W-:Y:S01]  /*e220*/  HMMA.16816.F32 R116, R176.reuse, R12, R116 ;  /* 0x0000000cb074723c */ /* 0x048fe20000001874 */
[----:B------:R1:W-:Y:S07]  /*e230*/  STL [R1+0x88], R2 ;  /* 0x0000880201007387 */ /* 0x0003ee0000100800 */
[C---:B------:R-:W-:Y:S08]  /*e240*/  HMMA.16816.F32 R120, R176.reuse, R14, R120 ;  /* 0x0000000eb078723c */ /* 0x040ff00000001878 */
[C---:B------:R-:W-:Y:S07]  /*e250*/  HMMA.16816.F32 R124, R176.reuse, R16, R124 ;  /* 0x00000010b07c723c */ /* 0x040fee000000187c */
[----:B------:R-:W-:Y:S01]  /*e260*/  MOV R16, R3 ;  /* 0x0000000300107202 */ /* 0x000fe20000000f00 */
[----:B------:R-:W-:Y:S01]  /*e270*/  HMMA.16816.F32 R128, R176, R18, R128 ;  /* 0x00000012b080723c */ /* 0x000fe20000001880 */
[----:B------:R-:W-:Y:S07]  /*e280*/  @!UPT UIADD3 URZ, URZ, URZ, URZ ;  /* 0x0000003f3f3ff290 */ /* 0x000fee000fffe03f */
[----:B-1----:R-:W-:-:S11]  /*e290*/  @P0 BRA `(.L_x_4295) ;  /* 0xffffc4a000000947 */ /* 0x002fd6000383ffff */
.L_x_4288:
[----:B------:R-:W-:Y:S05]  /*e2a0*/  BRA.DIV ~URZ, `(.L_x_4296) ;  /* 0x000045327f007947 */ /* 0x000fea000b800000 */
[----:B------:R-:W2:Y:S04]  /*e2b0*/  LDL R0, [R1+0x78] ;  /* 0x0000780001007983 */ /* 0x000ea80000100800 */
[----:B--2---:R1:W2:Y:S02]  /*e2c0*/  SHFL.BFLY PT, R4, R0, 0x2, 0x1f ;  /* 0x0c401f0000047f89 */ /* 0x0042a400000e0000 */
.L_x_4324:
        /* <DEDUP_REMOVED lines=9> */
.L_x_4325:
[----:B------:R-:W-:Y:S01]  /*e360*/  FSETP.NE.FTZ.AND P1, PT, R4, RZ, PT ;  /* 0x000000ff0400720b */ /* 0x000fe20003f35000 */
[----:B--2---:R-:W-:Y:S01]  /*e370*/  FADD.FTZ R3, R3, R5 ;  /* 0x0000000503037221 */ /* 0x004fe20000010000 */
[----:B------:R-:W-:Y:S02]  /*e380*/  MOV R2, RZ ;  /* 0x000000ff00027202 */ /* 0x000fe40000000f00 */
[----:B------:R-:W-:Y:S02]  /*e390*/  MOV R0, RZ ;  /* 0x000000ff00007202 */ /* 0x000fe40000000f00 */
[----:B------:R-:W-:Y:S02]  /*e3a0*/  FSETP.NE.FTZ.AND P0, PT, R3, RZ, PT ;  /* 0x000000ff0300720b */ /* 0x000fe40003f15000 */
[----:B------:R-:W-:Y:S02]  /*e3b0*/  MOV R13, 0xff800000 ;  /* 0xff800000000d7802 */ /* 0x000fe40000000f00 */
[----:B------:R-:W-:-:S03]  /*e3c0*/  MOV R12, 0xff800000 ;  /* 0xff800000000c7802 */ /* 0x000fc60000000f00 */
[----:B------:R-:W2:Y:S08]  /*e3d0*/  @P1 MUFU.RCP R2, R4 ;  /* 0x0000000400021308 */ /* 0x000eb00000001000 */
[----:B------:R3:W4:Y:S01]  /*e3e0*/  @P1 MUFU.LG2 R6, R4 ;  /* 0x0000000400061308 */ /* 0x0007220000000c00 */
[----:B--2---:R-:W-:-:S07]  /*e3f0*/  FMUL.FTZ R164, R2, R164 ;  /* 0x000000a402a47220 */ /* 0x004fce0000410000 */
[----:B------:R-:W2:Y:S01]  /*e400*/  @P0 MUFU.RCP R0, R3 ;  /* 0x0000000300000308 */ /* 0x000ea20000001000 */
[C---:B------:R-:W-:Y:S02]  /*e410*/  FMUL.FTZ R165, R2.reuse, R165 ;  /* 0x000000a502a57220 */ /* 0x040fe40000410000 */
[C---:B------:R-:W-:Y:S02]  /*e420*/  FMUL.FTZ R160, R2.reuse, R160 ;  /* 0x000000a002a07220 */ /* 0x040fe40000410000 */
[C---:B------:R-:W-:Y:S02]  /*e430*/  FMUL.FTZ R161, R2.reuse, R161 ;  /* 0x000000a102a17220 */ /* 0x040fe40000410000 */
[C---:B------:R-:W-:Y:S01]  /*e440*/  FMUL.FTZ R156, R2.reuse, R156 ;  /* 0x0000009c029c7220 */ /* 0x040fe20000410000 */
[----:B---3--:R-:W-:Y:S01]  /*e450*/  @P1 MOV R4, 0x3f317218 ;  /* 0x3f31721800041802 */ /* 0x008fe20000000f00 */
        /* <DEDUP_REMOVED lines=59> */
[----:B------:R3:W5:Y:S01]  /*e810*/  @P0 MUFU.LG2 R2, R3 ;  /* 0x0000000300020308 */ /* 0x0007620000000c00 */
[----:B----4-:R-:W-:Y:S02]  /*e820*/  @P1 FMUL.FTZ R6, R6, 0.69314718246459960938 ;  /* 0x3f31721806061820 */ /* 0x010fe40000410000 */
[----:B------:R-:W-:Y:S02]  /*e830*/  @P1 FMUL.FTZ R4, R4, c[0x0][0x2d0] ;  /* 0x0000b40004041a20 */ /* 0x000fe40000410000 */
[----:B--2---:R-:W-:-:S02]  /*e840*/  FMUL.FTZ R166, R0, R166 ;  /* 0x000000a600a67220 */ /* 0x004fc40000410000 */
[----:B------:R-:W-:Y:S01]  /*e850*/  @P1 FFMA.FTZ R13, R4, R133, R6 ;  /* 0x00000085040d1223 */ /* 0x000fe20000010006 */
[----:B------:R-:W-:Y:S01]  /*e860*/  MOV R4, 0x1 ;  /* 0x0000000100047802 */ /* 0x000fe20000000f00 */
[C---:B------:R-:W-:Y:S02]  /*e870*/  FMUL.FTZ R167, R0.reuse, R167 ;  /* 0x000000a700a77220 */ /* 0x040fe40000410000 */
[C---:B------:R-:W-:Y:S02]  /*e880*/  FMUL.FTZ R162, R0.reuse, R162 ;  /* 0x000000a200a27220 */ /* 0x040fe40000410000 */
[C---:B------:R-:W-:Y:S02]  /*e890*/  FMUL.FTZ R163, R0.reuse, R163 ;  /* 0x000000a300a37220 */ /* 0x040fe40000410000 */
[----:B------:R-:W-:Y:S01]  /*e8a0*/  FMUL.FTZ R158, R0, R158 ;  /* 0x0000009e009e7220 */ /* 0x000fe20000410000 */
[----:B---3--:R-:W-:Y:S01]  /*e8b0*/  @P0 MOV R3, 0x3f317218 ;  /* 0x3f31721800030802 */ /* 0x008fe20000000f00 */
[----:B-----5:R-:W-:-:S02]  /*e8c0*/  @P0 FMUL.FTZ R2, R2, 0.69314718246459960938 ;  /* 0x3f31721802020820 */ /* 0x020fc40000410000 */
[C---:B------:R-:W-:Y:S02]  /*e8d0*/  FMUL.FTZ R159, R0.reuse, R159 ;  /* 0x0000009f009f7220 */ /* 0x040fe40000410000 */
        /* <DEDUP_REMOVED lines=59> */
[----:B------:R-:W-:Y:S01]  /*ec90*/  PRMT R0, R4, 0x7610, R0 ;  /* 0x0000761004007816 */ /* 0x000fe20000000000 */
[----:B------:R-:W-:-:S02]  /*eca0*/  @P0 FFMA.FTZ R12, R3, R16, R2 ;  /* 0x00000010030c0223 */ /* 0x000fc40000010002 */
.L_x_4269:
        /* <DEDUP_REMOVED lines=23> */
.L_x_4299:
[----:B------:R-:W-:Y:S05]  /*ee20*/  BSYNC B0 ;  /* 0x0000000000007941 */ /* 0x000fea0003800000 */
.L_x_4298:
        /* <DEDUP_REMOVED lines=8> */
[----:B------:R2:W-:Y:S01]  /*eeb0*/  STL [R1+0x70], RZ ;  /* 0x000070ff01007387 */ /* 0x0005e20000100800 */
[----:B---3--:R-:W-:Y:S01]  /*eec0*/  SHF.R.S32.HI R2, RZ, 0x1f, R6 ;  /* 0x0000001fff027819 */ /* 0x008fe20000011406 */
[----:B------:R-:W-:-:S03]  /*eed0*/  IMAD.MOV.U32 R3, RZ, RZ, 0x1f ;  /* 0x0000001fff037424 */ /* 0x000fc600078e00ff */
[----:B------:R-:W-:-:S04]  /*eee0*/  LEA.HI R2, R2, R6, RZ, 0x7 ;  /* 0x0000000602027211 */ /* 0x000fc800078f38ff */
[----:B------:R-:W-:-:S05]  /*eef0*/  SHF.R.S32.HI R2, RZ, 0x7, R2 ;  /* 0x00000007ff027819 */ /* 0x000fca0000011402 */
[----:B------:R-:W-:Y:S01]  /*ef00*/  IMAD.MOV.U32 R0, RZ, RZ, R2 ;  /* 0x000000ffff007224 */ /* 0x000fe200078e0002 */
[----:B------:R-:W-:Y:S02]  /*ef10*/  MOV R2, 0xef30 ;  /* 0x0000ef3000027802 */ /* 0x000fe40000000f00 */
[----:B-12---:R-:W-:Y:S05]  /*ef20*/  CALL.REL.NOINC `($__internal_71_$__cuda_sm70_shflsync_idx_p) ;  /* 0x00003ae000007944 */ /* 0x006fea0003c00000 */
.L_x_4302:
[----:B------:R-:W2:Y:S04]  /*ef30*/  LDL R6, [R1+0x1e4] ;  /* 0x0001e40001067983 */ /* 0x000ea80000100800 */
[----:B------:R-:W4:Y:S04]  /*ef40*/  LDL.LU R18, [R1+0xc8] ;  /* 0x0000c80001127983 */ /* 0x000f280000300800 */
[----:B---3--:R-:W3:Y:S04]  /*ef50*/  LDL.LU R16, [R1+0xc4] ;  /* 0x0000c40001107983 */ /* 0x008ee80000300800 */
[----:B------:R-:W2:Y:S04]  /*ef60*/  LDL.LU R15, [R1+0xcc] ;  /* 0x0000cc00010f7983 */ /* 0x000ea80000300800 */
[----:B------:R-:W2:Y:S01]  /*ef70*/  LDL.LU R17, [R1+0xd4] ;  /* 0x0000d40001117983 */ /* 0x000ea20000300800 */
        /* <DEDUP_REMOVED lines=67> */
[----:B------:R-:W-:Y:S01]  /*f3b0*/  IMAD R4, R10, c[0x0][0x4d8], RZ ;  /* 0x000136000a047a24 */ /* 0x000fe200078e02ff */
        /* <DEDUP_REMOVED lines=210> */
.L_x_4304:
[----:B------:R-:W-:Y:S05]  /*100e0*/  BSYNC B0 ;  /* 0x0000000000007941 */ /* 0x000fea0003800000 */
.L_x_4303:
[----:B------:R-:W-:Y:S01]  /*100f0*/  ISETP.NE.AND P0, PT, R0, RZ, PT ;  /* 0x000000ff0000720c */ /* 0x000fe20003f05270 */
[----:B---3--:R3:W4:Y:S04]  /*10100*/  SHFL.IDX PT, R3, R10, 0x1, 0x1c1f ;  /* 0x003c1f000a037f89 */ /* 0x00872800000e0000 */
[----:B-1----:R3:W1:Y:S08]  /*10110*/  SHFL.IDX PT, R2, R11, 0x1, 0x1c1f ;  /* 0x003c1f000b027f89 */ /* 0x00267000000e0000 */
        /* <DEDUP_REMOVED lines=130> */
.L_x_4301:
        /* <DEDUP_REMOVED lines=44> */
.L_x_4305:
[----:B------:R-:W-:Y:S05]  /*10c00*/  BSYNC B1 ;  /* 0x0000000000017941 */ /* 0x000fea0003800000 */
.L_x_4300:
        /* <DEDUP_REMOVED lines=10> */
.L_x_4326:
[----:B---3--:R-:W3:Y:S01]  /*10cb0*/  S2R R2, SR_TID.X ;  /* 0x0000000000027919 */ /* 0x008ee20000002100 */
[----:B------:R-:W-:Y:S03]  /*10cc0*/  WARPSYNC 0xffffffff ;  /* 0xffffffff00007948 */ /* 0x000fe60003800000 */
[----:B------:R-:W-:Y:S06]  /*10cd0*/  BAR.SYNC.DEFER_BLOCKING 0x4, 0x100 ;  /* 0x0104000000007b1d */ /* 0x000fec0000010000 */
[----:B--2---:R2:W-:Y:S01]  /*10ce0*/  STL [R1+0xd8], R0 ;  /* 0x0000d80001007387 */ /* 0x0045e20000100800 */
[----:B---3--:R-:W-:-:S13]  /*10cf0*/  LOP3.LUT P0, RZ, R2, 0xff, RZ, 0xc0, !PT ;  /* 0x000000ff02ff7812 */ /* 0x008fda000780c0ff */
[----:B------:R2:W-:Y:S04]  /*10d00*/  @!P0 STS [0x18100], R14 ;  /* 0x0181000eff008388 */ /* 0x0005e80000000800 */
[----:B------:R-:W-:Y:S06]  /*10d10*/  BAR.ARV 0x5, 0x100 ;  /* 0x0144000000007b1d */ /* 0x000fec0000002000 */
.L_x_4306:
[----:B-12---:R-:W2:Y:S02]  /*10d20*/  LDL R0, [R1+0xd8] ;  /* 0x0000d80001007983 */ /* 0x006ea40000100800 */
[----:B--2---:R-:W-:-:S13]  /*10d30*/  ISETP.GE.AND P0, PT, R0, c[0x0][0x538], PT ;  /* 0x00014e0000007a0c */ /* 0x004fda0003f06270 */
[----:B---345:R-:W-:Y:S01]  /*10d40*/  @P0 CALL.REL.NOINC `(.L_x_4308) ;  /* 0x0000001000000944 */ /* 0x038fe20003c00000 */
[----:B------:R-:W-:Y:S05]  /*10d50*/  BRA `(.L_x_4309) ;  /* 0xffff01f000007947 */ /* 0x000fea000383ffff */
.L_x_4308:
[----:B------:R-:W-:Y:S05]  /*10d60*/  EXIT ;  /* 0x000000000000794d */ /* 0x000fea0003800000 */
.L_x_4272:
[----:B------:R2:W-:Y:S01]  /*10d70*/  STL [R1+0x70], RZ ;  /* 0x000070ff01007387 */ /* 0x0005e20000100800 */
[----:B------:R-:W-:Y:S01]  /*10d80*/  IMAD.MOV.U32 R0, RZ, RZ, R5 ;  /* 0x000000ffff007224 */ /* 0x000fe200078e0005 */
[----:B------:R-:W-:Y:S02]  /*10d90*/  MOV R3, 0x181f ;  /* 0x0000181f00037802 */ /* 0x000fe40000000f00 */
[----:B------:R-:W-:Y:S02]  /*10da0*/  MOV R2, 0x10dc0 ;  /* 0x00010dc000027802 */ /* 0x000fe40000000f00 */
[----:B-12---:R-:W-:Y:S05]  /*10db0*/  CALL.REL.NOINC `($__internal_71_$__cuda_sm70_shflsync_idx_p) ;  /* 0x00001c5000007944 */ /* 0x006fea0003c00000 */
[----:B-----5:R-:W-:Y:S01]  /*10dc0*/  MOV R4, R0 ;  /* 0x0000000000047202 */ /* 0x020fe20000000f00 */
[----:B-1----:R-:W-:Y:S05]  /*10dd0*/  BRA `(.L_x_4310) ;  /* 0xffff317000007947 */ /* 0x002fea000383ffff */
.L_x_4273:
[----:B------:R4:W-:Y:S01]  /*10de0*/  STL [R1+0x70], RZ ;  /* 0x000070ff01007387 */ /* 0x0009e20000100800 */
[----:B------:R-:W-:Y:S01]  /*10df0*/  IMAD.MOV.U32 R0, RZ, RZ, R15 ;  /* 0x000000ffff007224 */ /* 0x000fe200078e000f */
[----:B------:R-:W-:Y:S02]  /*10e00*/  MOV R3, 0x181f ;  /* 0x0000181f00037802 */ /* 0x000fe40000000f00 */
[----:B------:R-:W-:Y:S02]  /*10e10*/  MOV R2, 0x10e30 ;  /* 0x00010e3000027802 */ /* 0x000fe40000000f00 */
[----:B-1234-:R-:W-:Y:S05]  /*10e20*/  CALL.REL.NOINC `($__internal_71_$__cuda_sm70_shflsync_idx_p) ;  /* 0x00001be000007944 */ /* 0x01efea0003c00000 */
        /* <DEDUP_REMOVED lines=21> */
[----:B--2---:R-:W-:-:S05]  /*10f80*/  IADD3 R2, P0, R0, R82, RZ ;  /* 0x0000005200027210 */ /* 0x004fca0007f1e0ff */
[----:B------:R-:W-:Y:S01]  /*10f90*/  IMAD.X R3, R4, 0x1, R76, P0 ;  /* 0x0000000104037824 */ /* 0x000fe200000e064c */
[----:B------:R-:W-:Y:S01]  /*10fa0*/  ISETP.GE.AND P0, PT, R7, c[0x0][0x1d4], PT ;  /* 0x0000750007007a0c */ /* 0x000fe20003f06270 */
[----:B------:R-:W-:Y:S01]  /*10fb0*/  IMAD.MOV.U32 R0, RZ, RZ, R5 ;  /* 0x000000ffff007224 */ /* 0x000fe200078e0005 */
[----:B------:R-:W-:Y:S02]  /*10fc0*/  SEL R13, RZ, 0x10, P2 ;  /* 0x00000010ff0d7807 */ /* 0x000fe40001000000 */
[----:B------:R-:W-:Y:S02]  /*10fd0*/  SEL R12, RZ, 0x10, P1 ;  /* 0x00000010ff0c7807 */ /* 0x000fe40000800000 */
[----:B------:R-:W-:-:S07]  /*10fe0*/  SEL R5, RZ, 0x10, P0 ;  /* 0x00000010ff057807 */ /* 0x000fce0000000000 */
[----:B------:R2:W-:Y:S02]  /*10ff0*/  LDGSTS.E.BYPASS.LTC128B.128 [R6+0x16100], [R2.64], !P0 ;  /* 0x1610000002067fae */ /* 0x0005e4000c101d46 */
[----:B--2---:R-:W-:Y:S02]  /*11000*/  IMAD.MOV.U32 R2, RZ, RZ, 0x1 ;  /* 0x00000001ff027424 */ /* 0x004fe400078e00ff */
[----:B------:R-:W-:-:S03]  /*11010*/  IMAD.MOV.U32 R3, RZ, RZ, 0x181f ;  /* 0x0000181fff037424 */ /* 0x000fc600078e00ff */
[----:B------:R2:W-:Y:S02]  /*11020*/  STL [R1+0x70], R2 ;  /* 0x0000700201007387 */ /* 0x0005e40000100800 */
[----:B--2---:R-:W-:Y:S02]  /*11030*/  MOV R2, 0x11050 ;  /* 0x0001105000027802 */ /* 0x004fe40000000f00 */
[----:B-1----:R-:W-:Y:S05]  /*11040*/  CALL.REL.NOINC `($__internal_71_$__cuda_sm70_shflsync_idx_p) ;  /* 0x000019c000007944 */ /* 0x002fea0003c00000 */
[----:B------:R-:W-:Y:S01]  /*11050*/  MOV R2, 0x1 ;  /* 0x0000000100027802 */ /* 0x000fe20000000f00 */
[----:B-----5:R-:W-:Y:S01]  /*11060*/  IMAD.MOV.U32 R4, RZ, RZ, R0 ;  /* 0x000000ffff047224 */ /* 0x020fe200078e0000 */
[----:B------:R-:W-:Y:S01]  /*11070*/  MOV R3, 0x181f ;  /* 0x0000181f00037802 */ /* 0x000fe20000000f00 */
[----:B------:R-:W-:Y:S02]  /*11080*/  IMAD.MOV.U32 R0, RZ, RZ, R15 ;  /* 0x000000ffff007224 */ /* 0x000fe400078e000f */
[----:B------:R2:W-:Y:S02]  /*11090*/  STL [R1+0x70], R2 ;  /* 0x0000700201007387 */ /* 0x0005e40000100800 */
[----:B--2---:R-:W-:Y:S02]  /*110a0*/  MOV R2, 0x110c0 ;  /* 0x000110c000027802 */ /* 0x004fe40000000f00 */
[----:B-1----:R-:W-:Y:S05]  /*110b0*/  CALL.REL.NOINC `($__internal_71_$__cuda_sm70_shflsync_idx_p) ;  /* 0x0000195000007944 */ /* 0x002fea0003c00000 */
[----:B-1---5:R-:W-:Y:S05]  /*110c0*/  BRA `(.L_x_4311) ;  /* 0xffff305000007947 */ /* 0x022fea000383ffff */
.L_x_4274:
[----:B------:R1:W-:Y:S01]  /*110d0*/  STL [R1+0x70], RZ ;  /* 0x000070ff01007387 */ /* 0x0003e20000100800 */
[----:B------:R-:W-:Y:S01]  /*110e0*/  IMAD.MOV.U32 R0, RZ, RZ, R4 ;  /* 0x000000ffff007224 */ /* 0x000fe200078e0004 */
[----:B------:R-:W-:-:S02]  /*110f0*/  MOV R3, 0x1c1f ;  /* 0x00001c1f00037802 */ /* 0x000fc40000000f00 */
[----:B------:R-:W-:Y:S02]  /*11100*/  MOV R2, 0x11120 ;  /* 0x0001112000027802 */ /* 0x000fe40000000f00 */
[----:B-1----:R-:W-:Y:S05]  /*11110*/  CALL.REL.NOINC `($__internal_71_$__cuda_sm70_shflsync_idx_p) ;  /* 0x000018f000007944 */ /* 0x002fea0003c00000 */
[----:B-1---5:R-:W-:Y:S05]  /*11120*/  BRA `(.L_x_4312) ;  /* 0xffff32e000007947 */ /* 0x022fea000383ffff */
.L_x_4275:
[----:B------:R-:W-:Y:S01]  /*11130*/  MOV R2, 0x1 ;  /* 0x0000000100027802 */ /* 0x000fe20000000f00 */
[----:B------:R-:W-:Y:S02]  /*11140*/  IMAD.MOV.U32 R0, RZ, RZ, R4 ;  /* 0x000000ffff007224 */ /* 0x000fe400078e0004 */
[----:B------:R-:W-:Y:S02]  /*11150*/  IMAD.MOV.U32 R3, RZ, RZ, 0x1c1f ;  /* 0x00001c1fff037424 */ /* 0x000fe400078e00ff */
[----:B------:R2:W-:Y:S02]  /*11160*/  STL [R1+0x70], R2 ;  /* 0x0000700201007387 */ /* 0x0005e40000100800 */
[----:B--2---:R-:W-:Y:S02]  /*11170*/  MOV R2, 0x11190 ;  /* 0x0001119000027802 */ /* 0x004fe40000000f00 */
[----:B-1----:R-:W-:Y:S05]  /*11180*/  CALL.REL.NOINC `($__internal_71_$__cuda_sm70_shflsync_idx_p) ;  /* 0x0000188000007944 */ /* 0x002fea0003c00000 */
[----:B-----5:R-:W-:-:S05]  /*11190*/  IMAD.IADD R0, R5, 0x1, R0 ;  /* 0x0000000105007824 */ /* 0x020fca00078e0200 */
        /* <DEDUP_REMOVED lines=50> */
[----:B------:R-:W-:Y:S02]  /*114c0*/  FSEL R75, R26, -INF , P3 ;  /* 0xff8000001a4b7808 */ /* 0x000fe40001800000 */
[----:B------:R-:W-:Y:S02]  /*114d0*/  FMNMX.FTZ R0, R83, R0, !PT ;  /* 0x0000000053007209 */ /* 0x000fe40007810000 */
        /* <DEDUP_REMOVED lines=11> */
[----:B------:R-:W-:Y:S01]  /*11590*/  IMAD.MOV.U32 R132, RZ, RZ, R133 ;  /* 0x000000ffff847224 */ /* 0x000fe200078e0085 */
[----:B------:R-:W-:Y:S02]  /*115a0*/  MOV R2, 0x115d0 ;  /* 0x000115d000027802 */ /* 0x000fe40000000f00 */
[----:B------:R-:W-:Y:S02]  /*115b0*/  FMNMX.FTZ R16, R72, R16, !PT ;  /* 0x0000001048107209 */ /* 0x000fe40007810000 */
[----:B-1----:R-:W-:Y:S05]  /*115c0*/  CALL.REL.NOINC `($__internal_70_$__cuda_sm70_shflsync_bfly_p) ;  /* 0x000013e000007944 */ /* 0x002fea0003c00000 */
[----:B------:R-:W-:Y:S01]  /*115d0*/  FMNMX.FTZ R133, R133, R0, !PT ;  /* 0x0000000085857209 */ /* 0x000fe20007810000 */
[----:B------:R-:W-:Y:S01]  /*115e0*/  IMAD.MOV.U32 R0, RZ, RZ, 0x1 ;  /* 0x00000001ff007424 */ /* 0x000fe200078e00ff */
[----:B------:R-:W-:-:S03]  /*115f0*/  MOV R2, 0x11620 ;  /* 0x0001162000027802 */ /* 0x000fc60000000f00 */
[----:B------:R-:W-:Y:S02]  /*11600*/  IMAD.MOV.U32 R132, RZ, RZ, R133 ;  /* 0x000000ffff847224 */ /* 0x000fe400078e0085 */
[----:B------:R-:W-:Y:S05]  /*11610*/  CALL.REL.NOINC `($__internal_70_$__cuda_sm70_shflsync_bfly_p) ;  /* 0x0000139000007944 */ /* 0x000fea0003c00000 */
[----:B------:R-:W-:Y:S01]  /*11620*/  FMNMX.FTZ R133, R133, R0, !PT ;  /* 0x0000000085857209 */ /* 0x000fe20007810000 */
[----:B------:R-:W-:Y:S01]  /*11630*/  IMAD.MOV.U32 R132, RZ, RZ, R16 ;  /* 0x000000ffff847224 */ /* 0x000fe200078e0010 */
[----:B------:R-:W-:Y:S01]  /*11640*/  MOV R2, 0x11670 ;  /* 0x0001167000027802 */ /* 0x000fe20000000f00 */
[----:B------:R-:W-:Y:S02]  /*11650*/  IMAD.MOV.U32 R0, RZ, RZ, 0x2 ;  /* 0x00000002ff007424 */ /* 0x000fe400078e00ff */
[----:B------:R-:W-:Y:S05]  /*11660*/  CALL.REL.NOINC `($__internal_70_$__cuda_sm70_shflsync_bfly_p) ;  /* 0x0000134000007944 */ /* 0x000fea0003c00000 */
[----:B------:R-:W-:Y:S01]  /*11670*/  FMNMX.FTZ R16, R16, R0, !PT ;  /* 0x0000000010107209 */ /* 0x000fe20007810000 */
[----:B------:R-:W-:Y:S01]  /*11680*/  IMAD.MOV.U32 R0, RZ, RZ, 0x1 ;  /* 0x00000001ff007424 */ /* 0x000fe200078e00ff */
[----:B------:R-:W-:-:S03]  /*11690*/  MOV R2, 0x116c0 ;  /* 0x000116c000027802 */ /* 0x000fc60000000f00 */
[----:B------:R-:W-:Y:S02]  /*116a0*/  IMAD.MOV.U32 R132, RZ, RZ, R16 ;  /* 0x000000ffff847224 */ /* 0x000fe400078e0010 */
[----:B------:R-:W-:Y:S05]  /*116b0*/  CALL.REL.NOINC `($__internal_70_$__cuda_sm70_shflsync_bfly_p) ;  /* 0x000012f000007944 */ /* 0x000fea0003c00000 */
[----:B------:R-:W-:Y:S01]  /*116c0*/  MOV R3, R0 ;  /* 0x0000000000037202 */ /* 0x000fe20000000f00 */
[----:B------:R-:W-:Y:S05]  /*116d0*/  BRA `(.L_x_4313) ;  /* 0xffff33e000007947 */ /* 0x000fea000383ffff */
.L_x_4279:
[----:B------:R-:W-:Y:S01]  /*116e0*/  MOV R3, 0x181f ;  /* 0x0000181f00037802 */ /* 0x000fe20000000f00 */
[----:B------:R2:W-:Y:S01]  /*116f0*/  STL [R1+0x70], RZ ;  /* 0x000070ff01007387 */ /* 0x0005e20000100800 */
[----:B------:R-:W-:Y:S01]  /*11700*/  MOV R2, 0x11730 ;  /* 0x0001173000027802 */ /* 0x000fe20000000f00 */
[----:B------:R-:W-:Y:S02]  /*11710*/  IMAD.MOV.U32 R0, RZ, RZ, R5 ;  /* 0x000000ffff007224 */ /* 0x000fe400078e0005 */
[----:B-12---:R-:W-:Y:S05]  /*11720*/  CALL.REL.NOINC `($__internal_71_$__cuda_sm70_shflsync_idx_p) ;  /* 0x000012e000007944 */ /* 0x006fea0003c00000 */
[----:B-----5:R-:W-:Y:S01]  /*11730*/  MOV R4, R0 ;  /* 0x0000000000047202 */ /* 0x020fe20000000f00 */
[----:B-1----:R-:W-:-:S05]  /*11740*/  BRA `(.L_x_4314) ;  /* 0xffff505000007947 */ /* 0x002fca000383ffff */
.L_x_4280:
[----:B------:R-:W-:Y:S01]  /*11750*/  MOV R3, 0x181f ;  /* 0x0000181f00037802 */ /* 0x000fe20000000f00 */
[----:B------:R4:W-:Y:S01]  /*11760*/  STL [R1+0x70], RZ ;  /* 0x000070ff01007387 */ /* 0x0009e20000100800 */
[----:B------:R-:W-:Y:S01]  /*11770*/  MOV R2, 0x117a0 ;  /* 0x000117a000027802 */ /* 0x000fe20000000f00 */
[----:B------:R-:W-:Y:S02]  /*11780*/  IMAD.MOV.U32 R0, RZ, RZ, R21 ;  /* 0x000000ffff007224 */ /* 0x000fe400078e0015 */
[----:B-1234-:R-:W-:Y:S05]  /*11790*/  CALL.REL.NOINC `($__internal_71_$__cuda_sm70_shflsync_idx_p) ;  /* 0x0000127000007944 */ /* 0x01efea0003c00000 */
        /* <DEDUP_REMOVED lines=18> */
[----:B------:R3:W-:Y:S02]  /*118c0*/  LDGSTS.E.BYPASS.LTC128B.128 [R12+0x2100], [R2.64], !P2 ;  /* 0x02100000020c7fae */ /* 0x0007e4000d101d46 */
[----:B---3--:R-:W-:Y:S05]  /*118d0*/  IADD3 R2, P0, R0, R132, RZ ;  /* 0x0000008400027210 */ /* 0x008fea0007f1e0ff */
[----:B------:R-:W-:Y:S05]  /*118e0*/  IMAD.X R3, R4, 0x1, R28, P0 ;  /* 0x0000000104037824 */ /* 0x000fea00000e061c */
[----:B------:R3:W-:Y:S02]  /*118f0*/  LDGSTS.E.BYPASS.LTC128B.128 [R12+0x4100], [R2.64], !P1 ;  /* 0x04100000020c7fae */ /* 0x0007e4000c901d46 */
[----:B---3--:R-:W-:Y:S01]  /*11900*/  IADD3 R2, P0, R0, R133, RZ ;  /* 0x0000008500027210 */ /* 0x008fe20007f1e0ff */
[----:B------:R-:W-:Y:S01]  /*11910*/  IMAD.MOV.U32 R0, RZ, RZ, R5 ;  /* 0x000000ffff007224 */ /* 0x000fe200078e0005 */
[----:B------:R-:W-:Y:S03]  /*11920*/  SEL R5, RZ, 0x10, P3 ;  /* 0x00000010ff057807 */ /* 0x000fe60001800000 */
[----:B------:R-:W-:Y:S01]  /*11930*/  IMAD.X R3, R4, 0x1, R29, P0 ;  /* 0x0000000104037824 */ /* 0x000fe200000e061d */
[----:B------:R-:W-:Y:S04]  /*11940*/  ISETP.GE.AND P0, PT, R13, c[0x0][0x1d4], PT ;  /* 0x000075000d007a0c */ /* 0x000fe80003f06270 */
[----:B------:R-:W-:Y:S09]  /*11950*/  SEL R14, RZ, 0x10, P0 ;  /* 0x00000010ff0e7807 */ /* 0x000ff20000000000 */
[----:B------:R3:W-:Y:S02]  /*11960*/  LDGSTS.E.BYPASS.LTC128B.128 [R12+0x6100], [R2.64], !P0 ;  /* 0x06100000020c7fae */ /* 0x0007e4000c101d46 */
[----:B---3--:R-:W-:Y:S02]  /*11970*/  IMAD.MOV.U32 R2, RZ, RZ, 0x1 ;  /* 0x00000001ff027424 */ /* 0x008fe400078e00ff */
[----:B------:R-:W-:Y:S03]  /*11980*/  IMAD.MOV.U32 R3, RZ, RZ, 0x181f ;  /* 0x0000181fff037424 */ /* 0x000fe600078e00ff */
[----:B------:R3:W-:Y:S02]  /*11990*/  STL [R1+0x70], R2 ;  /* 0x0000700201007387 */ /* 0x0007e40000100800 */
[----:B---3--:R-:W-:Y:S02]  /*119a0*/  MOV R2, 0x119c0 ;  /* 0x000119c000027802 */ /* 0x008fe40000000f00 */
[----:B-12---:R-:W-:Y:S05]  /*119b0*/  CALL.REL.NOINC `($__internal_71_$__cuda_sm70_shflsync_idx_p) ;  /* 0x0000105000007944 */ /* 0x006fea0003c00000 */
[----:B------:R-:W-:Y:S01]  /*119c0*/  MOV R2, 0x1 ;  /* 0x0000000100027802 */ /* 0x000fe20000000f00 */
[----:B-----5:R-:W-:Y:S01]  /*119d0*/  IMAD.MOV.U32 R4, RZ, RZ, R0 ;  /* 0x000000ffff047224 */ /* 0x020fe200078e0000 */
[----:B------:R-:W-:Y:S01]  /*119e0*/  MOV R3, 0x181f ;  /* 0x0000181f00037802 */ /* 0x000fe20000000f00 */
[----:B------:R-:W-:Y:S02]  /*119f0*/  IMAD.MOV.U32 R0, RZ, RZ, R21 ;  /* 0x000000ffff007224 */ /* 0x000fe400078e0015 */
[----:B------:R2:W-:Y:S02]  /*11a00*/  STL [R1+0x70], R2 ;  /* 0x0000700201007387 */ /* 0x0005e40000100800 */
[----:B--2---:R-:W-:Y:S02]  /*11a10*/  MOV R2, 0x11a30 ;  /* 0x00011a3000027802 */ /* 0x004fe40000000f00 */
[----:B-1----:R-:W-:Y:S05]  /*11a20*/  CALL.REL.NOINC `($__internal_71_$__cuda_sm70_shflsync_idx_p) ;  /* 0x00000fe000007944 */ /* 0x002fea0003c00000 */
[----:B-1---5:R-:W-:-:S05]  /*11a30*/  BRA `(.L_x_4315) ;  /* 0xffff4f5000007947 */ /* 0x022fca000383ffff */
.L_x_4283:
[----:B--2---:R-:W-:Y:S01]  /*11a40*/  MOV R3, 0x181f ;  /* 0x0000181f00037802 */ /* 0x004fe20000000f00 */
[----:B------:R1:W-:Y:S01]  /*11a50*/  STL [R1+0x70], RZ ;  /* 0x000070ff01007387 */ /* 0x0003e20000100800 */
[----:B------:R-:W-:Y:S01]  /*11a60*/  MOV R2, 0x11a90 ;  /* 0x00011a9000027802 */ /* 0x000fe20000000f00 */
[----:B------:R-:W-:Y:S02]  /*11a70*/  IMAD.MOV.U32 R0, RZ, RZ, R133 ;  /* 0x000000ffff007224 */ /* 0x000fe400078e0085 */
[----:B-1----:R-:W-:Y:S05]  /*11a80*/  CALL.REL.NOINC `($__internal_71_$__cuda_sm70_shflsync_idx_p) ;  /* 0x00000f8000007944 */ /* 0x002fea0003c00000 */
[----:B------:R-:W-:Y:S01]  /*11a90*/  MOV R132, R0 ;  /* 0x0000000000847202 */ /* 0x000fe20000000f00 */
[----:B-1---5:R-:W-:-:S05]  /*11aa0*/  BRA `(.L_x_4316) ;  /* 0xffff618000007947 */ /* 0x022fca000383ffff */
.L_x_4284:
[----:B------:R-:W-:Y:S01]  /*11ab0*/  MOV R3, 0x181f ;  /* 0x0000181f00037802 */ /* 0x000fe20000000f00 */
[----:B------:R3:W-:Y:S01]  /*11ac0*/  STL [R1+0x70], RZ ;  /* 0x000070ff01007387 */ /* 0x0007e20000100800 */
[----:B------:R-:W-:Y:S01]  /*11ad0*/  MOV R2, 0x11b00 ;  /* 0x00011b0000027802 */ /* 0x000fe20000000f00 */
[----:B------:R-:W-:Y:S02]  /*11ae0*/  IMAD.MOV.U32 R0, RZ, RZ, R183 ;  /* 0x000000ffff007224 */ /* 0x000fe400078e00b7 */
[----:B-123--:R-:W-:Y:S05]  /*11af0*/  CALL.REL.NOINC `($__internal_71_$__cuda_sm70_shflsync_idx_p) ;  /* 0x00000f1000007944 */ /* 0x00efea0003c00000 */
[----:B------:R-:W2:Y:S01]  /*11b00*/  LDL R3, [R1+0x64] ;  /* 0x0000640001037983 */ /* 0x000ea20000100800 */
[----:B------:R-:W-:Y:S03]  /*11b10*/  IADD3 R176, P0, R0, R188, RZ ;  /* 0x000000bc00b07210 */ /* 0x000fe60007f1e0ff */
[----:B------:R-:W3:Y:S02]  /*11b20*/  LDL R2, [R1+0x84] ;  /* 0x0000840001027983 */ /* 0x000ee40000100800 */
[----:B------:R-:W-:Y:S02]  /*11b30*/  IMAD.X R177, R132, 0x1, R184, P0 ;  /* 0x0000000184b17824 */ /* 0x000fe400000e06b8 */
        /* <DEDUP_REMOVED lines=29> */
[----:B-12--5:R-:W-:Y:S05]  /*11d10*/  CALL.REL.NOINC `($__internal_71_$__cuda_sm70_shflsync_idx_p) ;  /* 0x00000cf000007944 */ /* 0x026fea0003c00000 */
[----:B------:R-:W-:Y:S01]  /*11d20*/  MOV R2, 0x1 ;  /* 0x0000000100027802 */ /* 0x000fe20000000f00 */
[----:B------:R-:W-:Y:S01]  /*11d30*/  IMAD.MOV.U32 R132, RZ, RZ, R0 ;  /* 0x000000ffff847224 */ /* 0x000fe200078e0000 */
[----:B------:R-:W-:Y:S01]  /*11d40*/  MOV R3, 0x181f ;  /* 0x0000181f00037802 */ /* 0x000fe20000000f00 */
[----:B------:R-:W-:Y:S02]  /*11d50*/  IMAD.MOV.U32 R0, RZ, RZ, R183 ;  /* 0x000000ffff007224 */ /* 0x000fe400078e00b7 */
[----:B------:R2:W-:Y:S02]  /*11d60*/  STL [R1+0x70], R2 ;  /* 0x0000700201007387 */ /* 0x0005e40000100800 */
[----:B--2---:R-:W-:Y:S02]  /*11d70*/  MOV R2, 0x11d90 ;  /* 0x00011d9000027802 */ /* 0x004fe40000000f00 */
[----:B-1---5:R-:W-:Y:S05]  /*11d80*/  CALL.REL.NOINC `($__internal_71_$__cuda_sm70_shflsync_idx_p) ;  /* 0x00000c8000007944 */ /* 0x022fea0003c00000 */
[----:B-1---5:R-:W-:-:S05]  /*11d90*/  BRA `(.L_x_4317) ;  /* 0xffff608000007947 */ /* 0x022fca000383ffff */
.L_x_4285:
[----:B------:R-:W-:Y:S01]  /*11da0*/  MOV R3, 0x1c1f ;  /* 0x00001c1f00037802 */ /* 0x000fe20000000f00 */
[----:B------:R1:W-:Y:S01]  /*11db0*/  STL [R1+0x70], RZ ;  /* 0x000070ff01007387 */ /* 0x0003e20000100800 */
[----:B------:R-:W-:Y:S01]  /*11dc0*/  MOV R2, 0x11df0 ;  /* 0x00011df000027802 */ /* 0x000fe20000000f00 */
[----:B------:R-:W-:Y:S02]  /*11dd0*/  IMAD.MOV.U32 R0, RZ, RZ, R132 ;  /* 0x000000ffff007224 */ /* 0x000fe400078e0084 */
[----:B-1----:R-:W-:Y:S05]  /*11de0*/  CALL.REL.NOINC `($__internal_71_$__cuda_sm70_shflsync_idx_p) ;  /* 0x00000c2000007944 */ /* 0x002fea0003c00000 */
[----:B-1---5:R-:W-:-:S05]  /*11df0*/  BRA `(.L_x_4318) ;  /* 0xffff630000007947 */ /* 0x022fca000383ffff */
.L_x_4286:
[----:B------:R-:W-:Y:S01]  /*11e00*/  MOV R2, 0x1 ;  /* 0x0000000100027802 */ /* 0x000fe20000000f00 */
[----:B------:R-:W-:Y:S02]  /*11e10*/  IMAD.MOV.U32 R0, RZ, RZ, R132 ;  /* 0x000000ffff007224 */ /* 0x000fe400078e0084 */
[----:B------:R-:W-:Y:S02]  /*11e20*/  IMAD.MOV.U32 R3, RZ, RZ, 0x1c1f ;  /* 0x00001c1fff037424 */ /* 0x000fe400078e00ff */
[----:B------:R2:W-:Y:S02]  /*11e30*/  STL [R1+0x70], R2 ;  /* 0x0000700201007387 */ /* 0x0005e40000100800 */
[----:B--2---:R-:W-:Y:S02]  /*11e40*/  MOV R2, 0x11e60 ;  /* 0x00011e6000027802 */ /* 0x004fe40000000f00 */
[----:B-1----:R-:W-:Y:S05]  /*11e50*/  CALL.REL.NOINC `($__internal_71_$__cuda_sm70_shflsync_idx_p) ;  /* 0x00000bb000007944 */ /* 0x002fea0003c00000 */
[----:B------:R-:W-:Y:S05]  /*11e60*/  IMAD.IADD R0, R133, 0x1, R0 ;  /* 0x0000000185007824 */ /* 0x000fea00078e0200 */
        /* <DEDUP_REMOVED lines=66> */
[----:B-1----:R-:W-:Y:S05]  /*12290*/  CALL.REL.NOINC `($__internal_70_$__cuda_sm70_shflsync_bfly_p) ;  /* 0x0000071000007944 */ /* 0x002fea0003c00000 */
[----:B------:R-:W-:Y:S01]  /*122a0*/  FMNMX.FTZ R132, R132, R0, !PT ;  /* 0x0000000084847209 */ /* 0x000fe20007810000 */
[----:B------:R-:W-:Y:S01]  /*122b0*/  IMAD.MOV.U32 R0, RZ, RZ, 0x1 ;  /* 0x00000001ff007424 */ /* 0x000fe200078e00ff */
[----:B------:R-:W-:Y:S02]  /*122c0*/  MOV R2, 0x122e0 ;  /* 0x000122e000027802 */ /* 0x000fe40000000f00 */
        /* <DEDUP_REMOVED lines=8> */
[----:B------:R-:W-:Y:S02]  /*12350*/  MOV R2, 0x12370 ;  /* 0x0001237000027802 */ /* 0x000fe40000000f00 */
[----:B------:R-:W-:Y:S05]  /*12360*/  CALL.REL.NOINC `($__internal_70_$__cuda_sm70_shflsync_bfly_p) ;  /* 0x0000064000007944 */ /* 0x000fea0003c00000 */
[----:B------:R-:W-:-:S05]  /*12370*/  BRA `(.L_x_4319) ;  /* 0xffff643000007947 */ /* 0x000fca000383ffff */
.L_x_4289:
[----:B-1-3--:R-:W-:Y:S01]  /*12380*/  MOV R3, 0x181f ;  /* 0x0000181f00037802 */ /* 0x00afe20000000f00 */
[----:B------:R1:W-:Y:S01]  /*12390*/  STL [R1+0x70], RZ ;  /* 0x000070ff01007387 */ /* 0x0003e20000100800 */
[----:B------:R-:W-:Y:S01]  /*123a0*/  MOV R2, 0x123d0 ;  /* 0x000123d000027802 */ /* 0x000fe20000000f00 */
[----:B------:R-:W-:Y:S02]  /*123b0*/  IMAD.MOV.U32 R0, RZ, RZ, R5 ;  /* 0x000000ffff007224 */ /* 0x000fe400078e0005 */
[----:B-1----:R-:W-:Y:S05]  /*123c0*/  CALL.REL.NOINC `($__internal_71_$__cuda_sm70_shflsync_idx_p) ;  /* 0x0000064000007944 */ /* 0x002fea0003c00000 */
[----:B-1---5:R-:W-:-:S05]  /*123d0*/  BRA `(.L_x_4320) ;  /* 0xffff868000007947 */ /* 0x022fca000383ffff */
.L_x_4292:
[----:B------:R-:W-:Y:S01]  /*123e0*/  MOV R3, 0x181f ;  /* 0x0000181f00037802 */ /* 0x000fe20000000f00 */
[----:B------:R1:W-:Y:S01]  /*123f0*/  STL [R1+0x70], RZ ;  /* 0x000070ff01007387 */ /* 0x0003e20000100800 */
[----:B------:R-:W-:Y:S01]  /*12400*/  MOV R2, 0x12430 ;  /* 0x0001243000027802 */ /* 0x000fe20000000f00 */
[----:B------:R-:W-:Y:S02]  /*12410*/  IMAD.MOV.U32 R0, RZ, RZ, R133 ;  /* 0x000000ffff007224 */ /* 0x000fe400078e0085 */
[----:B-1---5:R-:W-:Y:S05]  /*12420*/  CALL.REL.NOINC `($__internal_71_$__cuda_sm70_shflsync_idx_p) ;  /* 0x000005e000007944 */ /* 0x022fea0003c00000 */
[----:B------:R-:W-:Y:S01]  /*12430*/  MOV R132, R0 ;  /* 0x0000000000847202 */ /* 0x000fe20000000f00 */
[----:B-1---5:R-:W-:-:S05]  /*12440*/  BRA `(.L_x_4321) ;  /* 0xffff9a5000007947 */ /* 0x022fca000383ffff */
.L_x_4293:
[----:B------:R-:W-:Y:S01]  /*12450*/  MOV R3, 0x181f ;  /* 0x0000181f00037802 */ /* 0x000fe20000000f00 */
[----:B------:R3:W-:Y:S01]  /*12460*/  STL [R1+0x70], RZ ;  /* 0x000070ff01007387 */ /* 0x0007e20000100800 */
[----:B------:R-:W-:Y:S01]  /*12470*/  MOV R2, 0x124a0 ;  /* 0x000124a000027802 */ /* 0x000fe20000000f00 */
[----:B------:R-:W-:Y:S02]  /*12480*/  IMAD.MOV.U32 R0, RZ, RZ, R178 ;  /* 0x000000ffff007224 */ /* 0x000fe400078e00b2 */
[----:B-123-5:R-:W-:Y:S05]  /*12490*/  CALL.REL.NOINC `($__internal_71_$__cuda_sm70_shflsync_idx_p) ;  /* 0x0000057000007944 */ /* 0x02efea0003c00000 */
[----:B------:R-:W2:Y:S04]  /*124a0*/  LDL R176, [R1+0x5c] ;  /* 0x00005c0001b07983 */ /* 0x000ea80000100800 */
[----:B------:R-:W3:Y:S01]  /*124b0*/  LDL R187, [R1+0x58] ;  /* 0x0000580001bb7983 */ /* 0x000ee20000100800 */
[----:B--2---:R-:W-:Y:S04]  /*124c0*/  IADD3 R2, -R176, 0x10, RZ ;  /* 0x00000010b0027810 */ /* 0x004fe80007ffe1ff */
        /* <DEDUP_REMOVED lines=8> */
[----:B---3--:R2:W-:Y:S02]  /*12550*/  LDGSTS.E.BYPASS.LTC128B.128.ZFILL [R187+0x10100], [R2.64], P0 ;  /* 0x1010000002bb7fae */ /* 0x0085e40008141d46 */
        /* <DEDUP_REMOVED lines=10> */
[----:B--2---:R-:W-:Y:S02]  /*12600*/  IMAD.MOV.U32 R2, RZ, RZ, 0x1 ;  /* 0x00000001ff027424 */ /* 0x004fe400078e00ff */
[----:B------:R-:W-:Y:S03]  /*12610*/  IMAD.MOV.U32 R3, RZ, RZ, 0x181f ;  /* 0x0000181fff037424 */ /* 0x000fe600078e00ff */
[----:B------:R2:W-:Y:S02]  /*12620*/  STL [R1+0x70], R2 ;  /* 0x0000700201007387 */ /* 0x0005e40000100800 */
[----:B--2---:R-:W-:Y:S02]  /*12630*/  MOV R2, 0x12650 ;  /* 0x0001265000027802 */ /* 0x004fe40000000f00 */
[----:B-1-3-5:R-:W-:Y:S05]  /*12640*/  CALL.REL.NOINC `($__internal_71_$__cuda_sm70_shflsync_idx_p) ;  /* 0x000003c000007944 */ /* 0x02afea0003c00000 */
        /* <DEDUP_REMOVED lines=8> */
.L_x_4294:
[----:B------:R-:W-:Y:S02]  /*126d0*/  MOV R0, 0x2 ;  /* 0x0000000200007802 */ /* 0x000fe40000000f00 */
[----:B------:R-:W-:Y:S02]  /*126e0*/  MOV R2, 0x12700 ;  /* 0x0001270000027802 */ /* 0x000fe40000000f00 */
[----:B-----5:R-:W-:Y:S05]  /*126f0*/  CALL.REL.NOINC `($__internal_70_$__cuda_sm70_shflsync_bfly_p) ;  /* 0x000002b000007944 */ /* 0x020fea0003c00000 */
        /* <DEDUP_REMOVED lines=14> */
.L_x_4296:
[----:B------:R1:W5:Y:S01]  /*127e0*/  LDL R132, [R1+0x78] ;  /* 0x0000780001847983 */ /* 0x0003620000100800 */
[----:B------:R-:W-:-:S02]  /*127f0*/  MOV R0, 0x2 ;  /* 0x0000000200007802 */ /* 0x000fc40000000f00 */
[----:B------:R-:W-:Y:S02]  /*12800*/  MOV R2, 0x12820 ;  /* 0x0001282000027802 */ /* 0x000fe40000000f00 */
[----:B-1---5:R-:W-:Y:S05]  /*12810*/  CALL.REL.NOINC `($__internal_70_$__cuda_sm70_shflsync_bfly_p) ;  /* 0x0000019000007944 */ /* 0x022fea0003c00000 */
[----:B------:R-:W-:Y:S01]  /*12820*/  MOV R4, R0 ;  /* 0x0000000000047202 */ /* 0x000fe20000000f00 */
[----:B------:R-:W-:Y:S05]  /*12830*/  BRA `(.L_x_4324) ;  /* 0xffffba9000007947 */ /* 0x000fea000383ffff */
.L_x_4297:
[----:B------:R-:W-:Y:S01]  /*12840*/  IMAD.MOV.U32 R132, RZ, RZ, R4 ;  /* 0x000000ffff847224 */ /* 0x000fe200078e0004 */
[----:B------:R-:W-:Y:S02]  /*12850*/  MOV R0, 0x1 ;  /* 0x0000000100007802 */ /* 0x000fe40000000f00 */
[----:B------:R-:W-:Y:S02]  /*12860*/  MOV R2, 0x12880 ;  /* 0x0001288000027802 */ /* 0x000fe40000000f00 */
[----:B------:R-:W-:Y:S05]  /*12870*/  CALL.REL.NOINC `($__internal_70_$__cuda_sm70_shflsync_bfly_p) ;  /* 0x0000013000007944 */ /* 0x000fea0003c00000 */
[----:B------:R1:W5:Y:S01]  /*12880*/  LDL R132, [R1+0x88] ;  /* 0x0000880001847983 */ /* 0x0003620000100800 */
[----:B------:R-:W-:Y:S01]  /*12890*/  FADD.FTZ R4, R4, R0 ;  /* 0x0000000004047221 */ /* 0x000fe20000010000 */
[----:B------:R-:W-:Y:S02]  /*128a0*/  MOV R0, 0x2 ;  /* 0x0000000200007802 */ /* 0x000fe40000000f00 */
[----:B------:R-:W-:Y:S02]  /*128b0*/  MOV R2, 0x128d0 ;  /* 0x000128d000027802 */ /* 0x000fe40000000f00 */
[----:B-1---5:R-:W-:Y:S05]  /*128c0*/  CALL.REL.NOINC `($__internal_70_$__cuda_sm70_shflsync_bfly_p) ;  /* 0x000000e000007944 */ /* 0x022fea0003c00000 */
[----:B------:R-:W2:Y:S02]  /*128d0*/  LDL.LU R2, [R1+0x88] ;  /* 0x0000880001027983 */ /* 0x000ea40000300800 */
[----:B--2---:R-:W-:Y:S01]  /*128e0*/  FADD.FTZ R5, R2, R0 ;  /* 0x0000000002057221 */ /* 0x004fe20000010000 */
[----:B------:R-:W-:-:S02]  /*128f0*/  MOV R0, 0x1 ;  /* 0x0000000100007802 */ /* 0x000fc40000000f00 */
[----:B------:R-:W-:Y:S02]  /*12900*/  MOV R2, 0x12930 ;  /* 0x0001293000027802 */ /* 0x000fe40000000f00 */
[----:B------:R-:W-:Y:S02]  /*12910*/  MOV R132, R5 ;  /* 0x0000000500847202 */ /* 0x000fe40000000f00 */
[----:B------:R-:W-:Y:S05]  /*12920*/  CALL.REL.NOINC `($__internal_70_$__cuda_sm70_shflsync_bfly_p) ;  /* 0x0000008000007944 */ /* 0x000fea0003c00000 */
[----:B------:R-:W-:Y:S01]  /*12930*/  MOV R3, R0 ;  /* 0x0000000000037202 */ /* 0x000fe20000000f00 */
[----:B------:R-:W-:Y:S05]  /*12940*/  BRA `(.L_x_4325) ;  /* 0xffffba1000007947 */ /* 0x000fea000383ffff */
.L_x_4307:
[----:B------:R2:W-:Y:S01]  /*12950*/  STL [R1+0x70], RZ ;  /* 0x000070ff01007387 */ /* 0x0005e20000100800 */
[----:B-1----:R-:W-:Y:S01]  /*12960*/  IMAD.MOV.U32 R0, RZ, RZ, R14 ;  /* 0x000000ffff007224 */ /* 0x002fe200078e000e */
[----:B----4-:R-:W-:Y:S02]  /*12970*/  MOV R3, 0x1f ;  /* 0x0000001f00037802 */ /* 0x010fe40000000f00 */
[----:B---3--:R-:W-:Y:S02]  /*12980*/  MOV R2, 0x129a0 ;  /* 0x000129a000027802 */ /* 0x008fe40000000f00 */
[----:B--2--5:R-:W-:Y:S05]  /*12990*/  CALL.REL.NOINC `($__internal_71_$__cuda_sm70_shflsync_idx_p) ;  /* 0x0000007000007944 */ /* 0x024fea0003c00000 */
[----:B-1---5:R-:W-:Y:S05]  /*129a0*/  BRA `(.L_x_4326) ;  /* 0xffffe30000007947 */ /* 0x022fea000383ffff */
        .weak           $__internal_70_$__cuda_sm70_shflsync_bfly_p
        .type           $__internal_70_$__cuda_sm70_shflsync_bfly_p,@function
        .size           $__internal_70_$__cuda_sm70_shflsync_bfly_p,($__internal_71_$__cuda_sm70_shflsync_idx_p - $__internal_70_$__cuda_sm70_shflsync_bfly_p)
$__internal_70_$__cuda_sm70_shflsync_bfly_p:
[----:B------:R-:W-:Y:S02]  /*129b0*/  MOV R177, 0xffffffff ;  /* 0xffffffff00b17802 */ /* 0x000fe40000000f00 */
[----:B------:R-:W-:Y:S02]  /*129c0*/  MOV R3, 0x1f ;  /* 0x0000001f00037802 */ /* 0x000fe40000000f00 */
[----:B------:R-:W-:Y:S04]  /*129d0*/  WARPSYNC R177 ;  /* 0x000000b100007348 */ /* 0x000fe80003800000 */
[----:B------:R1:W2:Y:S02]  /*129e0*/  SHFL.BFLY PT, R0, R132, R0, R3 ;  /* 0x0c00000084007389 */ /* 0x0002a400000e0003 */
[----:B-1----:R-:W-:-:S04]  /*129f0*/  MOV R3, 0x0 ;  /* 0x0000000000037802 */ /* 0x002fc80000000f00 */
[----:B--2---:R-:W-:Y:S05]  /*12a00*/  RET.REL.NODEC R2 `(_ZN7cutlass13device_kernelIN5flash19enable_sm80_to_sm89INS1_16FlashAttnFwdSm80INS1_25CollectiveMainloopFwdSm80ILi8ELi1ELb1EN4cute5tupleIJNS5_1CILi128EEENS7_ILi64EEENS7_ILi256EEEEEELi256ENS_6half_tEfNS_4arch4Sm80ELb1ELb0ELb0ELb0ELb1ELb0ELb1ELb1EEENS1_21CollectiveEpilogueFwdINS6_IJS8_SA_S9_EEENS6_IJNS7_ILi1EEESI_SI_EEESC_SE_Li256ELb0ELb1ELb1ELb0EEENS1_30DynamicPersistentTileSchedulerILi256ELi256ELb1ELb1ELb0EEEEEEEEEvNT_6ParamsE) ;  /* 0xfffed5f002007950 */ /* 0x004fea0003c3ffff */
        .weak           $__internal_71_$__cuda_sm70_shflsync_idx_p
        .type           $__internal_71_$__cuda_sm70_shflsync_idx_p,@function
        .size           $__internal_71_$__cuda_sm70_shflsync_idx_p,(.L_x_6551 - $__internal_71_$__cuda_sm70_shflsync_idx_p)
$__internal_71_$__cuda_sm70_shflsync_idx_p:
        /* <DEDUP_REMOVED lines=9> */
[----:B--2---:R-:W-:Y:S05]  /*12aa0*/  RET.REL.NODEC R2 `(_ZN7cutlass13device_kernelIN5flash19enable_sm80_to_sm89INS1_16FlashAttnFwdSm80INS1_25CollectiveMainloopFwdSm80ILi8ELi1ELb1EN4cute5tupleIJNS5_1CILi128EEENS7_ILi64EEENS7_ILi256EEEEEELi256ENS_6half_tEfNS_4arch4Sm80ELb1ELb0ELb0ELb0ELb1ELb0ELb1ELb1EEENS1_21CollectiveEpilogueFwdINS6_IJS8_SA_S9_EEENS6_IJNS7_ILi1EEESI_SI_EEESC_SE_Li256ELb0ELb1ELb1ELb0EEENS1_30DynamicPersistentTileSchedulerILi256ELi256ELb1ELb1ELb0EEEEEEEEEvNT_6ParamsE) ;  /* 0xfffed55002007950 */ /* 0x004fea0003c3ffff */
.L_x_4327:
        /* <DEDUP_REMOVED lines=13> */
.L_x_6551:


//--------------------- .text._ZN7cutlass13device_kernelIN5flash19enable_sm80_to_sm89INS1_16FlashAttnFwdSm80INS1_25CollectiveMainloopFwdSm80ILi8ELi1ELb1EN4cute5tupleIJNS5_1CILi128EEENS7_ILi48EEENS7_ILi256EEEEEELi256ENS_6half_tEfNS_4arch4Sm80ELb1ELb0ELb0ELb1ELb1ELb0ELb1ELb1EEENS1_21CollectiveEpilogueFwdINS6_IJS8_SA_S9_EEENS6_IJNS7_ILi1EEESI_SI_EEESC_SE_Li256ELb1ELb1ELb1ELb0EEENS1_36VarlenDynamicPersistentTileSchedulerILi128ELi48ELi256ELi256ELb1ELb1ELb0ELb1ELb1ELb1EEEEEEEEEvNT_6ParamsE --------------------------
	.section	.text._ZN7cutlass13device_kernelIN5flash19enable_sm80_to_sm89INS1_16FlashAttnFwdSm80INS1_25CollectiveMainloopFwdSm80ILi8ELi1ELb1EN4cute5tupleIJNS5_1CILi128EEENS7_ILi48EEENS7_ILi256EEEEEELi256ENS_6half_tEfNS_4arch4Sm80ELb1ELb0ELb0ELb1ELb1ELb0ELb1ELb1EEENS1_21CollectiveEpilogueFwdINS6_IJS8_SA_S9_EEENS6_IJNS7_ILi1EEESI_SI_EEESC_SE_Li256ELb1ELb1ELb1ELb0EEENS1_36VarlenDynamicPersistentTileSchedulerILi128ELi48ELi256ELi256ELb1ELb1ELb0ELb1ELb1ELb1EEEEEEEEEvNT_6ParamsE,"ax",@progbits
	.sectioninfo	@"SHI_REGISTERS=255"
	.align	128
.text._ZN7cutlass13device_kernelIN5flash19enable_sm80_to_sm89INS1_16FlashAttnFwdSm80INS1_25CollectiveMainloopFwdSm80ILi8ELi1ELb1EN4cute5tupleIJNS5_1CILi128EEENS7_ILi48EEENS7_ILi256EEEEEELi256ENS_6half_tEfNS_4arch4Sm80ELb1ELb0ELb0ELb1ELb1ELb0ELb1ELb1EEENS1_21CollectiveEpilogueFwdINS6_IJS8_SA_S9_EEENS6_IJNS7_ILi1EEESI_SI_EEESC_SE_Li256ELb1ELb1ELb1ELb0EEENS1_36VarlenDynamicPersistentTileSchedulerILi128ELi48ELi256ELi256ELb1ELb1ELb0ELb1ELb1ELb1EEEEEEEEEvNT_6ParamsE:
        .type           _ZN7cutlass13device_kernelIN5flash19enable_sm80_to_sm89INS1_16FlashAttnFwdSm80INS1_25CollectiveMainloopFwdSm80ILi8ELi1ELb1EN4cute5tupleIJNS5_1CILi128EEENS7_ILi48EEENS7_ILi256EEEEEELi256ENS_6half_tEfNS_4arch4Sm80ELb1ELb0ELb0ELb1ELb1ELb0ELb1ELb1EEENS1_21CollectiveEpilogueFwdINS6_IJS8_SA_S9_EEENS6_IJNS7_ILi1EEESI_SI_EEESC_SE_Li256ELb1ELb1ELb1ELb0EEENS1_36VarlenDynamicPersistentTileSchedulerILi128ELi48ELi256ELi256ELb1ELb1ELb0ELb1ELb1ELb1EEEEEEEEEvNT_6ParamsE,@function
        .size           _ZN7cutlass13device_kernelIN5flash19enable_sm80_to_sm89INS1_16FlashAttnFwdSm80INS1_25CollectiveMainloopFwdSm80ILi8ELi1ELb1EN4cute5tupleIJNS5_1CILi128EEENS7_ILi48EEENS7_ILi256EEEEEELi256ENS_6half_tEfNS_4arch4Sm80ELb1ELb0ELb0ELb1ELb1ELb0ELb1ELb1EEENS1_21CollectiveEpilogueFwdINS6_IJS8_SA_S9_EEENS6_IJNS7_ILi1EEESI_SI_EEESC_SE_Li256ELb1ELb1ELb1ELb0EEENS1_36VarlenDynamicPersistentTileSchedulerILi128ELi48ELi256ELi256ELb1ELb1ELb0ELb1ELb1ELb1EEEEEEEEEvNT_6ParamsE,(.L_x_6554 - _ZN7cutlass13device_kernelIN5flash19enable_sm80_to_sm89INS1_16FlashAttnFwdSm80INS1_25CollectiveMainloopFwdSm80ILi8ELi1ELb1EN4cute5tupleIJNS5_1CILi128EEENS7_ILi48EEENS7_ILi256EEEEEELi256ENS_6half_tEfNS_4arch4Sm80ELb1ELb0ELb0ELb1ELb1ELb0ELb1ELb1EEENS1_21CollectiveEpilogueFwdINS6_IJS8_SA_S9_EEENS6_IJNS7_ILi1EEESI_SI_EEESC_SE_Li256ELb1ELb1ELb1ELb0EEENS1_36VarlenDynamicPersistentTileSchedulerILi128ELi48ELi256ELi256ELb1ELb1ELb0ELb1ELb1ELb1EEEEEEEEEvNT_6ParamsE)
        .other          _ZN7cutlass13device_kernelIN5flash19enable_sm80_to_sm89INS1_16FlashAttnFwdSm80INS1_25CollectiveMainloopFwdSm80ILi8ELi1ELb1EN4cute5tupleIJNS5_1CILi128EEENS7_ILi48EEENS7_ILi256EEEEEELi256ENS_6half_tEfNS_4arch4Sm80ELb1ELb0ELb0ELb1ELb1ELb0ELb1ELb1EEENS1_21CollectiveEpilogueFwdINS6_IJS8_SA_S9_EEENS6_IJNS7_ILi1EEESI_SI_EEESC_SE_Li256ELb1ELb1ELb1ELb0EEENS1_36VarlenDynamicPersistentTileSchedulerILi128ELi48ELi256ELi256ELb1ELb1ELb0ELb1ELb1ELb1EEEEEEEEEvNT_6ParamsE,@"STO_CUDA_ENTRY STV_DEFAULT"
_ZN7cutlass13device_kernelIN5flash19enable_sm80_to_sm89INS1_16FlashAttnFwdSm80INS1_25CollectiveMainloopFwdSm80ILi8ELi1ELb1EN4cute5tupleIJNS5_1CILi128EEENS7_ILi48EEENS7_ILi256EEEEEELi256ENS_6half_tEfNS_4arch4Sm80ELb1ELb0ELb0ELb1ELb1ELb0ELb1ELb1EEENS1_21CollectiveEpilogueFwdINS6_IJS8_SA_S9_EEENS6_IJNS7_ILi1EEESI_SI_EEESC_SE_Li256ELb1ELb1ELb1ELb0EEENS1_36VarlenDynamicPersistentTileSchedulerILi128ELi48ELi256ELi256ELb1ELb1ELb0ELb1ELb1ELb1EEEEEEEEEvNT_6ParamsE:
        /* <DEDUP_REMOVED lines=54> */
.L_x_4333:
        /* <DEDUP_REMOVED lines=16> */
.L_x_4451:
        /* <DEDUP_REMOVED lines=16> */
.L_x_4452:
[----:B--2---:R-:W-:-:S05]  /*0560*/  IMAD R0, R0, c[0x0][0x538], RZ ;  /* 0x00014e0000007a24 */ /* 0x004fca00078e02ff */
[----:B------:R-:W-:-:S04]  /*0570*/  IADD3 R6, R0, R6, RZ ;  /* 0x0000000600067210 */ /* 0x000fc80007ffe0ff */
[----:B------:R-:W-:-:S13]  /*0580*/  ISETP.GT.AND P0, PT, R6, UR4, PT ;  /* 0x0000000406007c0c */ /* 0x000fda000bf04270 */
[----:B-1----:R-:W-:Y:S05]  /*0590*/  @!P0 BRA `(.L_x_4333) ;  /* 0xfffffdc000008947 */ /* 0x002fea000383ffff */
.L_x_4329:
[----:B------:R-:W-:-:S05]  /*05a0*/  IADD3 R11, -R0, R6, RZ ;  /* 0x00000006000b7210 */ /* 0x000fca0007ffe1ff */
[----:B------:R-:W-:-:S05]  /*05b0*/  IMAD R0, R4, c[0x0][0x538], R11 ;  /* 0x00014e0004007a24 */ /* 0x000fca00078e020b */
[----:B------:R-:W-:Y:S01]  /*05c0*/  ISETP.GT.AND P0, PT, R0, UR4, PT ;  /* 0x0000000400007c0c */ /* 0x000fe2000bf04270 */
[----:B------:R-:W-:-:S12]  /*05d0*/  BRA.DIV ~URZ, `(.L_x_4334) ;  /* 0x000136027f007947 */ /* 0x000fd8000b800000 */
[----:B------:R-:W-:-:S04]  /*05e0*/  VOTE.ANY R10, PT, !P0 ;  /* 0x00000000000a7806 */ /* 0x000fc800040e0100 */
.L_x_4453:
[----:B------:R-:W1:Y:S02]  /*05f0*/  POPC R5, R10 ;  /* 0x0000000a00057309 */ /* 0x000e640000000000 */
[----:B-1----:R-:W-:-:S05]  /*0600*/  IADD3 R0, R5, R7, RZ ;  /* 0x0000000705007210 */ /* 0x002fca0007ffe0ff */
[----:B------:R1:W-:Y:S01]  /*0610*/  STL [R1+0xb4], R0 ;  /* 0x0000b40001007387 */ /* 0x0003e20000100800 */
[----:B------:R-:W-:Y:S05]  /*0620*/  BRA.DIV ~URZ, `(.L_x_4335) ;  /* 0x000136027f007947 */ /* 0x000fea000b800000 */
[----:B------:R2:W3:Y:S01]  /*0630*/  SHFL.IDX PT, R12, R9, R5, 0x1f ;  /* 0x00001f05090c7589 */ /* 0x0004e200000e0000 */
[----:B------:R-:W-:-:S03]  /*0640*/  MOV R6, RZ ;  /* 0x000000ff00067202 */ /* 0x000fc60000000f00 */
[----:B------:R2:W4:Y:S04]  /*0650*/  SHFL.IDX PT, R9, R8, R5, 0x1f ;  /* 0x00001f0508097589 */ /* 0x00052800000e0000 */
.L_x_4454:
[----:B------:R-:W-:Y:S01]  /*0660*/  ISETP.NE.AND P0, PT, R10, RZ, PT ;  /* 0x000000ff0a00720c */ /* 0x000fe20003f05270 */
[----:B------:R-:W-:-:S12]  /*0670*/  BSSY B0, `(.L_x_4336) ;  /* 0x0000005000007945 */ /* 0x000fd80003800000 */
[----:B------:R-:W-:Y:S05]  /*0680*/  @!P0 BRA `(.L_x_4337) ;  /* 0x0000003000008947 */ /* 0x000fea0003800000 */
[----:B-1----:R-:W-:Y:S01]  /*0690*/  IADD3 R0, R5, -0x1, RZ ;  /* 0xffffffff05007810 */ /* 0x002fe20007ffe0ff */
[----:B------:R-:W-:Y:S05]  /*06a0*/  BRA.DIV ~URZ, `(.L_x_4338) ;  /* 0x000136627f007947 */ /* 0x000fea000b800000 */
[----:B------:R1:W2:Y:S02]  /*06b0*/  SHFL.IDX PT, R6, R4, R0, 0x1f ;  /* 0x00001f0004067589 */ /* 0x0002a400000e0000 */
.L_x_4337:
[----:B------:R-:W-:Y:S05]  /*06c0*/  BSYNC B0 ;  /* 0x0000000000007941 */ /* 0x000fea0003800000 */
.L_x_4336:
        /* <DEDUP_REMOVED lines=69> */
.L_x_4340:
        /* <DEDUP_REMOVED lines=70> */
.L_x_4341:
[----:B------:R-:W-:Y:S05]  /*0f80*/  BSYNC B0 ;  /* 0x0000000000007941 */ /* 0x000fea0003800000 */
.L_x_4339:
[----:B------:R-:W-:-:S04]  /*0f90*/  LOP3.LUT R0, RZ, R0, RZ, 0x33, !PT ;  /* 0x00000000ff007212 */ /* 0x000fc800078e33ff */
[----:B------:R-:W-:-:S05]  /*0fa0*/  IADD3 R0, R0, R12, RZ ;  /* 0x0000000c00007210 */ /* 0x000fca0007ffe0ff */
[----:B------:R2:W-:Y:S01]  /*0fb0*/  STL [R1+0xac], R0 ;  /* 0x0000ac0001007387 */ /* 0x0005e20000100800 */
[----:B------:R-:W-:Y:S05]  /*0fc0*/  BRA `(.L_x_4342) ;  /* 0x0000006000007947 */ /* 0x000fea0003800000 */
.L_x_4330:
[----:B------:R-:W-:Y:S01]  /*0fd0*/  MOV R0, UR4 ;  /* 0x0000000400007c02 */ /* 0x000fe20008000f00 */
[----:B------:R-:W-:Y:S04]  /*0fe0*/  STL [R1+0xac], RZ ;  /* 0x0000acff01007387 */ /* 0x000fe80000100800 */
[----:B------:R-:W-:Y:S04]  /*0ff0*/  STL [R1+0xb0], RZ ;  /* 0x0000b0ff01007387 */ /* 0x000fe80000100800 */
[----:B------:R1:W-:Y:S02]  /*1000*/  STL [R1+0xa8], R0 ;  /* 0x0000a80001007387 */ /* 0x0003e40000100800 */
[----:B-1----:R-:W-:-:S05]  /*1010*/  MOV R0, c[0x0][0x53c] ;  /* 0x00014f0000007a02 */ /* 0x002fca0000000f00 */
[----:B------:R1:W-:Y:S02]  /*1020*/  STL [R1+0xb4], R0 ;  /* 0x0000b40001007387 */ /* 0x0003e40000100800 */
.L_x_4342:
        /* <DEDUP_REMOVED lines=8> */
.L_x_4328:
        /* <DEDUP_REMOVED lines=63> */
[----:B------:R-:W-:Y:S01]  /*14a0*/  IMAD.SHL.U32 R2, R6, 0x40, RZ ;  /* 0x0000004006027824 */ /* 0x000fe200078e00ff */
        /* <DEDUP_REMOVED lines=206> */
.L_x_4450:
        /* <DEDUP_REMOVED lines=39> */
.L_x_4343:
[----:B------:R-:W-:-:S04]  /*2400*/  ISETP.NE.U32.AND P0, PT, RZ, c[0x0][0x368], PT ;  /* 0x0000da00ff007a0c */ /* 0x000fc80003f05070 */
[----:B------:R-:W-:-:S13]  /*2410*/  ISETP.NE.AND.EX P0, PT, RZ, c[0x0][0x36c], PT, P0 ;  /* 0x0000db00ff007a0c */ /* 0x000fda0003f05300 */
[----:B------:R-:W-:Y:S05]  /*2420*/  @!P0 BRA `(.L_x_4344) ;  /* 0x0000004000008947 */ /* 0x000fea0003800000 */
[----:B-1----:R-:W-:-:S04]  /*2430*/  IADD3 R2, P0, R114, c[0x0][0x368], RZ ;  /* 0x0000da0072027a10 */ /* 0x002fc80007f1e0ff */
[----:B------:R-:W-:-:S05]  /*2440*/  IADD3.X R3, R107, c[0x0][0x36c], RZ, P0, !PT ;  /* 0x0000db006b037a10 */ /* 0x000fca00007fe4ff */
[----:B------:R1:W5:Y:S01]  /*2450*/  LDG.E R0, [R2.64] ;  /* 0x0000000602007981 */ /* 0x000362000c1e1900 */
[----:B------:R-:W-:Y:S05]  /*2460*/  BRA `(.L_x_4345) ;  /* 0x0000008000007947 */ /* 0x000fea0003800000 */
.L_x_4344:
        /* <DEDUP_REMOVED lines=8> */
.L_x_4345:
        /* <DEDUP_REMOVED lines=70> */
.L_x_4347:
[----:B------:R-:W-:Y:S05]  /*2950*/  BSYNC B0 ;  /* 0x0000000000007941 */ /* 0x000fea0003800000 */
.L_x_4346:
        /* <DEDUP_REMOVED lines=402> */
.L_x_4455:
        /* <DEDUP_REMOVED lines=30> */
.L_x_4350:
[----:B----4-:R-:W-:Y:S05]  /*4460*/  BSYNC B0 ;  /* 0x0000000000007941 */ /* 0x010fea0003800000 */
.L_x_4349:
        /* <DEDUP_REMOVED lines=9> */
[----:B------:R-:W-:-:S05]  /*4500*/  LOP3.LUT R0, R0, 0xfffffff8, RZ, 0xc0, !PT ;  /* 0xfffffff800007812 */ /* 0x000fca00078ec0ff */
[----:B------:R-:W-:Y:S02]  /*4510*/  IMAD.IADD R0, R2, 0x1, -R0 ;  /* 0x0000000102007824 */ /* 0x000fe400078e0a00 */
[----:B------:R-:W-:Y:S01]  /*4520*/  HMMA.16816.F32 R32, R168, R34, R4 ;  /* 0x00000022a820723c */ /* 0x000fe20000001804 */
[----:B------:R-:W2:Y:S02]  /*4530*/  LDL R2, [R1+0x64] ;  /* 0x0000640001027983 */ /* 0x000ea40000100800 */
[----:B------:R-:W-:-:S05]  /*4540*/  LOP3.LUT P0, RZ, R0, 0x4, RZ, 0xc0, !PT ;  /* 0x0000000400ff7812 */ /* 0x000fca000780c0ff */
[C---:B------:R-:W-:Y:S08]  /*4550*/  HMMA.16816.F32 R8, R164.reuse, R20, RZ ;  /* 0x00000014a408723c */ /* 0x040ff000000018ff */
[----:B------:R-:W-:Y:S01]  /*4560*/  HMMA.16816.F32 R4, R164, R22, RZ ;  /* 0x00000016a404723c */ /* 0x000fe200000018ff */
[----:B------:R-:W-:-:S05]  /*4570*/  IMAD.MOV.U32 R0, RZ, RZ, 0x40 ;  /* 0x00000040ff007424 */ /* 0x000fca00078e00ff */
[----:B------:R-:W-:-:S05]  /*4580*/  SEL R0, R0, 0xffffffc0, !P0 ;  /* 0xffffffc000007807 */ /* 0x000fca0004000000 */
[----:B------:R-:W-:-:S05]  /*4590*/  IMAD.IADD R242, R240, 0x1, R0 ;  /* 0x00000001f0f27824 */ /* 0x000fca00078e0200 */
[C---:B------:R-:W-:Y:S01]  /*45a0*/  HMMA.16816.F32 R28, R168.reuse, R24, R8 ;  /* 0x00000018a81c723c */ /* 0x040fe20000001808 */
[----:B------:R-:W1:Y:S07]  /*45b0*/  LDSM.16.M88.4 R8, [R242] ;  /* 0x00000000f208783b */ /* 0x000e6e0000000200 */
[C---:B------:R-:W-:Y:S01]  /*45c0*/  HMMA.16816.F32 R16, R168.reuse, R26, R4 ;  /* 0x0000001aa810723c */ /* 0x040fe20000001804 */
[----:B------:R-:W3:Y:S04]  /*45d0*/  LDSM.16.M88.4 R4, [R242+0x800] ;  /* 0x00080000f204783b */ /* 0x000ee80000000200 */
[----:B------:R-:W4:Y:S03]  /*45e0*/  LDSM.16.M88.4 R24, [R242+0x1000] ;  /* 0x00100000f218783b */ /* 0x000f260000000200 */
[----:B------:R-:W-:Y:S08]  /*45f0*/  HMMA.16816.F32 R20, R168, R52, R12 ;  /* 0x00000034a814723c */ /* 0x000ff0000000180c */
[----:B------:R-:W-:Y:S01]  /*4600*/  HMMA.16816.F32 R12, R164, R42, RZ ;  /* 0x0000002aa40c723c */ /* 0x000fe200000018ff */
[----:B------:R-:W-:-:S07]  /*4610*/  IMAD.IADD R241, R247, 0x1, R0 ;  /* 0x00000001f7f17824 */ /* 0x000fce00078e0200 */
[C---:B-1----:R-:W-:Y:S08]  /*4620*/  HMMA.16816.F32 R48, R184.reuse, R8, R36 ;  /* 0x00000008b830723c */ /* 0x042ff00000001824 */
[C---:B---3--:R-:W-:Y:S01]  /*4630*/  HMMA.16816.F32 R40, R184.reuse, R4, R28 ;  /* 0x00000004b828723c */ /* 0x048fe2000000181c */
[----:B------:R-:W-:Y:S07]  /*4640*/  LDSM.16.M88.4 R28, [R240+0x1800] ;  /* 0x00180000f01c783b */ /* 0x000fee0000000200 */
[----:B------:R-:W-:Y:S08]  /*4650*/  HMMA.16816.F32 R36, R184, R6, R16 ;  /* 0x00000006b824723c */ /* 0x000ff00000001810 */
[----:B------:R-:W-:Y:S08]  /*4660*/  HMMA.16816.F32 R4, R168, R54, R12 ;  /* 0x00000036a804723c */ /* 0x000ff0000000180c */
[C---:B------:R-:W-:Y:S01]  /*4670*/  HMMA.16816.F32 R44, R184.reuse, R10, R32 ;  /* 0x0000000ab82c723c */ /* 0x040fe20000001820 */
[----:B------:R-:W1:Y:S07]  /*4680*/  LDSM.16.M88.4 R8, [R241] ;  /* 0x00000000f108783b */ /* 0x000e6e0000000200 */
[C---:B----4-:R-:W-:Y:S01]  /*4690*/  HMMA.16816.F32 R32, R184.reuse, R24, R20 ;  /* 0x00000018b820723c */ /* 0x050fe20000001814 */
        /* <DEDUP_REMOVED lines=48> */
[----:B------:R-:W2:Y:S03]  /*49a0*/  LDSM.16.M88.4 R16, [R247+0x3000] ;  /* 0x00300000f710783b */ /* 0x000ea60000000200 */
[C---:B-----5:R-:W-:Y:S08]  /*49b0*/  HMMA.16816.F32 R32, R208.reuse, R28, R4 ;  /* 0x0000001cd020723c */ /* 0x060ff00000001804 */
[C---:B-1----:R-:W-:Y:S08]  /*49c0*/  HMMA.16816.F32 R4, R208.reuse, R8, R48 ;  /* 0x00000008d004723c */ /* 0x042ff00000001830 */
[C---:B------:R-:W-:Y:S08]  /*49d0*/  HMMA.16816.F32 R12, R208.reuse, R30, R12 ;  /* 0x0000001ed00c723c */ /* 0x040ff0000000180c */
[----:B------:R-:W-:Y:S08]  /*49e0*/  HMMA.16816.F32 R8, R208, R10, R44 ;  /* 0x0000000ad008723c */ /* 0x000ff0000000182c */
[----:B---3--:R-:W-:Y:S01]  /*49f0*/  HMMA.16816.F32 R28, R212, R24, R4 ;  /* 0x00000018d41c723c */ /* 0x008fe20000001804 */
[----:B------:R-:W1:Y:S07]  /*4a00*/  LDSM.16.M88.4 R4, [R247+0x4000] ;  /* 0x00400000f704783b */ /* 0x000e6e0000000200 */
[C---:B----4-:R-:W-:Y:S08]  /*4a10*/  HMMA.16816.F32 R44, R208.reuse, R20, R40 ;  /* 0x00000014d02c723c */ /* 0x050ff00000001828 */
[----:B------:R-:W-:Y:S01]  /*4a20*/  HMMA.16816.F32 R40, R208, R22, R36 ;  /* 0x00000016d028723c */ /* 0x000fe20000001824 */
[----:B------:R-:W3:Y:S07]  /*4a30*/  LDSM.16.M88.4 R20, [R242+0x3000] ;  /* 0x00300000f214783b */ /* 0x000eee0000000200 */
[C---:B--2---:R-:W-:Y:S08]  /*4a40*/  HMMA.16816.F32 R36, R212.reuse, R16, R32 ;  /* 0x00000010d424723c */ /* 0x044ff00000001820 */
[C---:B------:R-:W-:Y:S01]  /*4a50*/  HMMA.16816.F32 R32, R212.reuse, R18, R12 ;  /* 0x00000012d420723c */ /* 0x040fe2000000180c */
[----:B------:R-:W2:Y:S07]  /*4a60*/  LDSM.16.M88.4 R16, [R242+0x3800] ;  /* 0x00380000f210783b */ /* 0x000eae0000000200 */
[C---:B------:R-:W-:Y:S01]  /*4a70*/  HMMA.16816.F32 R12, R212.reuse, R26, R8 ;  /* 0x0000001ad40c723c */ /* 0x040fe20000001808 */
[----:B------:R-:W4:Y:S07]  /*4a80*/  LDSM.16.M88.4 R24, [R242+0x4000] ;  /* 0x00400000f218783b */ /* 0x000f2e0000000200 */
[C---:B-1----:R-:W-:Y:S08]  /*4a90*/  HMMA.16816.F32 R8, R212.reuse, R4, R44 ;  /* 0x00000004d408723c */ /* 0x042ff0000000182c */
[----:B------:R-:W-:Y:S08]  /*4aa0*/  HMMA.16816.F32 R4, R212, R6, R40 ;  /* 0x00000006d404723c */ /* 0x000ff00000001828 */
[C---:B---3--:R-:W-:Y:S08]  /*4ab0*/  HMMA.16816.F32 R44, R216.reuse, R20, R36 ;  /* 0x00000014d82c723c */ /* 0x048ff00000001824 */
[C---:B------:R-:W-:Y:S01]  /*4ac0*/  HMMA.16816.F32 R40, R216.reuse, R22, R32 ;  /* 0x00000016d828723c */ /* 0x040fe20000001820 */
[----:B------:R-:W1:Y:S07]  /*4ad0*/  LDSM.16.M88.4 R20, [R241+0x3000] ;  /* 0x00300000f114783b */ /* 0x000e6e0000000200 */
[C---:B--2---:R-:W-:Y:S01]  /*4ae0*/  HMMA.16816.F32 R32, R216.reuse, R18, R12 ;  /* 0x00000012d820723c */ /* 0x044fe2000000180c */
[----:B------:R-:W2:Y:S07]  /*4af0*/  LDSM.16.M88.4 R12, [R241+0x4000] ;  /* 0x00400000f10c783b */ /* 0x000eae0000000200 */
[C---:B------:R-:W-:Y:S01]  /*4b00*/  HMMA.16816.F32 R36, R216.reuse, R16, R28 ;  /* 0x00000010d824723c */ /* 0x040fe2000000181c */
[----:B------:R-:W3:Y:S07]  /*4b10*/  LDSM.16.M88.4 R16, [R241+0x3800] ;  /* 0x00380000f110783b */ /* 0x000eee0000000200 */
[C---:B----4-:R-:W-:Y:S08]  /*4b20*/  HMMA.16816.F32 R28, R216.reuse, R24, R8 ;  /* 0x00000018d81c723c */ /* 0x050ff00000001808 */
[----:B------:R-:W-:Y:S01]  /*4b30*/  HMMA.16816.F32 R8, R216, R26, R4 ;  /* 0x0000001ad808723c */ /* 0x000fe20000001804 */
[----:B------:R-:W4:Y:S07]  /*4b40*/  LDSM.16.M88.4 R24, [R240+0x4800] ;  /* 0x00480000f018783b */ /* 0x000f2e0000000200 */
[C---:B-1----:R-:W-:Y:S08]  /*4b50*/  HMMA.16816.F32 R4, R220.reuse, R20, R44 ;  /* 0x00000014dc04723c */ /* 0x042ff0000000182c */
[C---:B------:R-:W-:Y:S08]  /*4b60*/  HMMA.16816.F32 R20, R220.reuse, R22, R40 ;  /* 0x00000016dc14723c */ /* 0x040ff00000001828 */
[C---:B--2---:R-:W-:Y:S08]  /*4b70*/  HMMA.16816.F32 R40, R220.reuse, R12, R28 ;  /* 0x0000000cdc28723c */ /* 0x044ff0000000181c */
[C---:B------:R-:W-:Y:S01]  /*4b80*/  HMMA.16816.F32 R28, R220.reuse, R14, R8 ;  /* 0x0000000edc1c723c */ /* 0x040fe20000001808 */
[----:B------:R-:W1:Y:S07]  /*4b90*/  LDSM.16.M88.4 R8, [R240+0x5000] ;  /* 0x00500000f008783b */ /* 0x000e6e0000000200 */
[C---:B---3--:R-:W-:Y:S01]  /*4ba0*/  HMMA.16816.F32 R44, R220.reuse, R16, R36 ;  /* 0x00000010dc2c723c */ /* 0x048fe20000001824 */
[----:B------:R-:W-:Y:S07]  /*4bb0*/  LDSM.16.M88.4 R36, [R247+0x5000] ;  /* 0x00500000f724783b */ /* 0x000fee0000000200 */
[----:B------:R-:W-:Y:S08]  /*4bc0*/  HMMA.16816.F32 R32, R220, R18, R32 ;  /* 0x00000012dc20723c */ /* 0x000ff00000001820 */
[C---:B----4-:R-:W-:Y:S08]  /*4bd0*/  HMMA.16816.F32 R16, R224.reuse, R24, R4 ;  /* 0x00000018e010723c */ /* 0x050ff00000001804 */
[C---:B------:R-:W-:Y:S01]  /*4be0*/  HMMA.16816.F32 R12, R224.reuse, R26, R20 ;  /* 0x0000001ae00c723c */ /* 0x040fe20000001814 */
[----:B------:R-:W2:Y:S04]  /*4bf0*/  LDSM.16.M88.4 R24, [R240+0x5800] ;  /* 0x00580000f018783b */ /* 0x000ea80000000200 */
[----:B------:R-:W3:Y:S03]  /*4c00*/  LDSM.16.M88.4 R20, [R247+0x4800] ;  /* 0x00480000f714783b */ /* 0x000ee60000000200 */
[C---:B-1----:R-:W-:Y:S08]  /*4c10*/  HMMA.16816.F32 R4, R224.reuse, R8, R44 ;  /* 0x00000008e004723c */ /* 0x042ff0000000182c */
[C---:B------:R-:W-:Y:S01]  /*4c20*/  HMMA.16816.F32 R32, R224.reuse, R10, R32 ;  /* 0x0000000ae020723c */ /* 0x040fe20000001820 */
[----:B------:R-:W1:Y:S07]  /*4c30*/  LDSM.16.M88.4 R8, [R247+0x5800] ;  /* 0x00580000f708783b */ /* 0x000e6e0000000200 */
[C---:B--2---:R-:W-:Y:S08]  /*4c40*/  HMMA.16816.F32 R48, R224.reuse, R24, R40 ;  /* 0x00000018e030723c */ /* 0x044ff00000001828 */
[----:B------:R-:W-:Y:S01]  /*4c50*/  HMMA.16816.F32 R44, R224, R26, R28 ;  /* 0x0000001ae02c723c */ /* 0x000fe2000000181c */
[----:B------:R-:W2:Y:S07]  /*4c60*/  LDSM.16.M88.4 R24, [R242+0x4800] ;  /* 0x00480000f218783b */ /* 0x000eae0000000200 */
[C---:B---3--:R-:W-:Y:S08]  /*4c70*/  HMMA.16816.F32 R40, R228.reuse, R20, R16 ;  /* 0x00000014e428723c */ /* 0x048ff00000001810 */
[C---:B------:R-:W-:Y:S01]  /*4c80*/  HMMA.16816.F32 R28, R228.reuse, R22, R12 ;  /* 0x00000016e41c723c */ /* 0x040fe2000000180c */
[----:B------:R-:W3:Y:S07]  /*4c90*/  LDSM.16.M88.4 R20, [R242+0x5000] ;  /* 0x00500000f214783b */ /* 0x000eee0000000200 */
[C---:B------:R-:W-:Y:S08]  /*4ca0*/  HMMA.16816.F32 R16, R228.reuse, R36, R4 ;  /* 0x00000024e410723c */ /* 0x040ff00000001804 */
[C---:B------:R-:W-:Y:S01]  /*4cb0*/  HMMA.16816.F32 R12, R228.reuse, R38, R32 ;  /* 0x00000026e40c723c */ /* 0x040fe20000001820 */
[----:B------:R-:W4:Y:S07]  /*4cc0*/  LDSM.16.M88.4 R36, [R242+0x5800] ;  /* 0x00580000f224783b */ /* 0x000f2e0000000200 */
[C---:B-1----:R-:W-:Y:S08]  /*4cd0*/  HMMA.16816.F32 R4, R228.reuse, R8, R48 ;  /* 0x00000008e404723c */ /* 0x042ff00000001830 */
[----:B------:R-:W-:Y:S08]  /*4ce0*/  HMMA.16816.F32 R44, R228, R10, R44 ;  /* 0x0000000ae42c723c */ /* 0x000ff0000000182c */
[C---:B--2---:R-:W-:Y:S08]  /*4cf0*/  HMMA.16816.F32 R40, R232.reuse, R24, R40 ;  /* 0x00000018e828723c */ /* 0x044ff00000001828 */
[C---:B------:R-:W-:Y:S08]  /*4d00*/  HMMA.16816.F32 R32, R232.reuse, R26, R28 ;  /* 0x0000001ae820723c */ /* 0x040ff0000000181c */
[C---:B---3--:R-:W-:Y:S01]  /*4d10*/  HMMA.16816.F32 R28, R232.reuse, R20, R16 ;  /* 0x00000014e81c723c */ /* 0x048fe20000001810 */
[----:B------:R-:W-:Y:S07]  /*4d20*/  LDSM.16.M88.4 R16, [R241+0x5000] ;  /* 0x00500000f110783b */ /* 0x000fee0000000200 */
[----:B------:R-:W-:Y:S01]  /*4d30*/  HMMA.16816.F32 R24, R232, R22, R12 ;  /* 0x00000016e818723c */ /* 0x000fe2000000180c */
[----:B------:R-:W1:Y:S04]  /*4d40*/  LDSM.16.M88.4 R20, [R241+0x4800] ;  /* 0x00480000f114783b */ /* 0x000e680000000200 */
[----:B------:R-:W2:Y:S01]  /*4d50*/  LDSM.16.M88.4 R12, [R241+0x5800] ;  /* 0x00580000f10c783b */ /* 0x000ea20000000200 */
[----:B------:R-:W-:Y:S01]  /*4d60*/  IADD3 R0, R247, 0x4800, RZ ;  /* 0x00004800f7007810 */ /* 0x000fe20007ffe0ff */
[----:B------:R-:W-:-:S04]  /*4d70*/  DEPBAR.LE SB0, 0x0 ;  /* 0x000080000000791a */ /* 0x000fc80000000000 */
[----:B----4-:R-:W-:Y:S01]  /*4d80*/  HMMA.16816.F32 R8, R232, R36, R4 ;  /* 0x00000024e808723c */ /* 0x010fe20000001804 */
[----:B------:R-:W-:Y:S01]  /*4d90*/  ISETP.GT.AND P0, PT, R57, R2, PT ;  /* 0x000000023900720c */ /* 0x000fe20003f04270 */
[----:B------:R3:W-:Y:S01]  /*4da0*/  STL [R1+0xc], R0 ;  /* 0x00000c0001007387 */ /* 0x0007e20000100800 */
[C---:B------:R-:W-:Y:S02]  /*4db0*/  IADD3 R3, R247.reuse, 0x5800, RZ ;  /* 0x00005800f7037810 */ /* 0x040fe40007ffe0ff */
[----:B------:R-:W-:-:S03]  /*4dc0*/  IADD3 R2, R247, 0x5000, RZ ;  /* 0x00005000f7027810 */ /* 0x000fc60007ffe0ff */
[----:B------:R-:W-:Y:S01]  /*4dd0*/  HMMA.16816.F32 R4, R232, R38, R44 ;  /* 0x00000026e804723c */ /* 0x000fe2000000182c */
[----:B------:R4:W-:Y:S04]  /*4de0*/  STL [R1+0x8], R3 ;  /* 0x0000080301007387 */ /* 0x0009e80000100800 */
[----:B------:R4:W-:Y:S01]  /*4df0*/  STL [R1+0x4], R2 ;  /* 0x0000040201007387 */ /* 0x0009e20000100800 */
[----:B---3--:R-:W-:-:S05]  /*4e00*/  IADD3 R0, R247, 0x3000, RZ ;  /* 0x00003000f7007810 */ /* 0x008fca0007ffe0ff */
[----:B------:R4:W-:Y:S01]  /*4e10*/  STL [R1], R0 ;  /* 0x0000000001007387 */ /* 0x0009e20000100800 */
[----:B-1----:R-:W-:Y:S01]  /*4e20*/  HMMA.16816.F32 R40, R236, R20, R40 ;  /* 0x00000014ec28723c */ /* 0x002fe20000001828 */
[----:B------:R-:W-:Y:S01]  /*4e30*/  BSSY B1, `(.L_x_4352) ;  /* 0x0000084000017945 */ /* 0x000fe20003800000 */
[----:B------:R-:W-:-:S06]  /*4e40*/  IADD3 R252, R247, 0x4000, RZ ;  /* 0x00004000f7fc7810 */ /* 0x000fcc0007ffe0ff */
[----:B------:R-:W-:Y:S01]  /*4e50*/  HMMA.16816.F32 R36, R236, R22, R32 ;  /* 0x00000016ec24723c */ /* 0x000fe20000001820 */
[C---:B------:R-:W-:Y:S02]  /*4e60*/  IADD3 R251, R247.reuse, 0x3800, RZ ;  /* 0x00003800f7fb7810 */ /* 0x040fe40007ffe0ff */
[----:B------:R-:W-:-:S05]  /*4e70*/  IADD3 R250, R247, 0x1800, RZ ;  /* 0x00001800f7fa7810 */ /* 0x000fca0007ffe0ff */
[----:B------:R-:W-:Y:S01]  /*4e80*/  HMMA.16816.F32 R32, R236, R16, R28 ;  /* 0x00000010ec20723c */ /* 0x000fe2000000181c */
[C---:B------:R-:W-:Y:S02]  /*4e90*/  IADD3 R249, R247.reuse, 0x2800, RZ ;  /* 0x00002800f7f97810 */ /* 0x040fe40007ffe0ff */
[----:B------:R-:W-:-:S05]  /*4ea0*/  IADD3 R248, R247, 0x2000, RZ ;  /* 0x00002000f7f87810 */ /* 0x000fca0007ffe0ff */
[C---:B------:R-:W-:Y:S08]  /*4eb0*/  HMMA.16816.F32 R20, R236.reuse, R18, R24 ;  /* 0x00000012ec14723c */ /* 0x040ff00000001818 */
[C---:B--2---:R-:W-:Y:S08]  /*4ec0*/  HMMA.16816.F32 R28, R236.reuse, R12, R8 ;  /* 0x0000000cec1c723c */ /* 0x044ff00000001808 */
[----:B------:R-:W-:Y:S01]  /*4ed0*/  HMMA.16816.F32 R24, R236, R14, R4 ;  /* 0x0000000eec18723c */ /* 0x000fe20000001804 */
[----:B------:R-:W-:Y:S06]  /*4ee0*/  BAR.SYNC.DEFER_BLOCKING 0x0 ;  /* 0x0000000000007b1d */ /* 0x000fec0000010000 */
[----:B------:R-:W-:Y:S01]  /*4ef0*/  @!UPT UIADD3 URZ, URZ, URZ, URZ ;  /* 0x0000003f3f3ff290 */ /* 0x000fe2000fffe03f */
[----:B------:R-:W-:Y:S11]  /*4f00*/  @!P0 BRA `(.L_x_4353) ;  /* 0x0000076000008947 */ /* 0x000ff60003800000 */
[----:B----4-:R-:W2:Y:S04]  /*4f10*/  LDL R3, [R1+0x70] ;  /* 0x0000700001037983 */ /* 0x010ea80000100800 */
        /* <DEDUP_REMOVED lines=43> */
.L_x_4456:
[----:B------:R-:W-:Y:S05]  /*51d0*/  BRA.DIV ~URZ, `(.L_x_4355) ;  /* 0x0000ecc27f007947 */ /* 0x000fea000b800000 */
[----:B------:R4:W1:Y:S02]  /*51e0*/  SHFL.IDX PT, R0, R6, RZ, 0x181f ;  /* 0x00181fff06007589 */ /* 0x00086400000e0000 */
.L_x_4457:
        /* <DEDUP_REMOVED lines=34> */
.L_x_4357:
[----:B------:R-:W-:Y:S05]  /*5410*/  BSYNC B0 ;  /* 0x0000000000007941 */ /* 0x000fea0003800000 */
.L_x_4356:
[----:B------:R-:W-:Y:S01]  /*5420*/  ISETP.GE.AND P0, PT, R7, 0x21, PT ;  /* 0x000000210700780c */ /* 0x000fe20003f06270 */
[----:B------:R-:W-:Y:S06]  /*5430*/  BRA.DIV ~URZ, `(.L_x_4358) ;  /* 0x0000eac27f007947 */ /* 0x000fec000b800000 */
[----:B---3--:R3:W2:Y:S04]  /*5440*/  SHFL.IDX PT, R4, R5, 0x1, 0x181f ;  /* 0x00381f0005047f89 */ /* 0x0086a800000e0000 */
[----:B-1----:R3:W1:Y:S02]  /*5450*/  SHFL.IDX PT, R0, R6, 0x1, 0x181f ;  /* 0x00381f0006007f89 */ /* 0x00266400000e0000 */
.L_x_4458:
        /* <DEDUP_REMOVED lines=33> */
.L_x_4353:
[----:B----4-:R-:W-:Y:S05]  /*5670*/  BSYNC B1 ;  /* 0x0000000000017941 */ /* 0x010fea0003800000 */
.L_x_4352:
[----:B-1----:R-:W4:Y:S01]  /*5680*/  LDL R2, [R1+0xa0] ;  /* 0x0000a00001027983 */ /* 0x002f220000100800 */
[----:B--2---:R-:W-:-:S03]  /*5690*/  IMAD.MOV.U32 R4, RZ, RZ, c[0x0][0x2c4] ;  /* 0x0000b100ff047624 */ /* 0x004fc600078e00ff */
[----:B------:R-:W4:Y:S04]  /*56a0*/  LDL R0, [R1+0xb8] ;  /* 0x0000b80001007983 */ /* 0x000f280000100800 */
[----:B---3--:R-:W2:Y:S04]  /*56b0*/  LDL R5, [R1+0xa4] ;  /* 0x0000a40001057983 */ /* 0x008ea80000100800 */
[----:B------:R-:W3:Y:S01]  /*56c0*/  LDL R3, [R1+0x98] ;  /* 0x0000980001037983 */ /* 0x000ee20000100800 */
[----:B------:R-:W-:-:S03]  /*56d0*/  ISETP.NE.AND P0, PT, R4, 0x1, PT ;  /* 0x000000010400780c */ /* 0x000fc60003f05270 */
[----:B------:R-:W0:Y:S01]  /*56e0*/  LDGDEPBAR ;  /* 0x00000000000079af */ /* 0x000e220000000000 */
[----:B----4-:R-:W-:Y:S02]  /*56f0*/  IADD3 R0, R0, R2, RZ ;  /* 0x0000000200007210 */ /* 0x010fe40007ffe0ff */
[----:B--2---:R-:W-:-:S07]  /*5700*/  IADD3 R6, -R5, R56, RZ ;  /* 0x0000003805067210 */ /* 0x004fce0007ffe1ff */
[----:B------:R-:W-:-:S04]  /*5710*/  @P0 IMAD.HI.U32 R2, R0, c[0x0][0x2c8], RZ ;  /* 0x0000b20000020a27 */ /* 0x000fc800078e00ff */
[----:B------:R-:W-:Y:S01]  /*5720*/  IMAD.MOV.U32 R4, RZ, RZ, R0 ;  /* 0x000000ffff047224 */ /* 0x000fe200078e0000 */
[----:B------:R-:W-:Y:S02]  /*5730*/  IADD3 R0, -R5, 0x1, R56 ;  /* 0x0000000105007810 */ /* 0x000fe40007ffe138 */
[----:B------:R-:W-:-:S03]  /*5740*/  @P0 SHF.R.U32.HI R4, RZ, c[0x0][0x2cc], R2 ;  /* 0x0000b300ff040a19 */ /* 0x000fc60000011602 */
[----:B---3--:R-:W-:Y:S01]  /*5750*/  IMAD.IADD R5, R0, 0x1, -R3 ;  /* 0x0000000100057824 */ /* 0x008fe200078e0a03 */
[----:B------:R-:W-:Y:S05]  /*5760*/  BRA.DIV ~URZ, `(.L_x_4359) ;  /* 0x0000e8527f007947 */ /* 0x000fea000b800000 */
[----:B------:R1:W2:Y:S02]  /*5770*/  SHFL.IDX PT, R0, R4, RZ, 0x1c1f ;  /* 0x001c1fff04007589 */ /* 0x0002a400000e0000 */
.L_x_4459:
        /* <DEDUP_REMOVED lines=83> */
.L_x_4460:
[----:B------:R-:W4:Y:S01]  /*5cb0*/  LDL R44, [R1+0x10] ;  /* 0x00001000012c7983 */ /* 0x000f220000100800 */
        /* <DEDUP_REMOVED lines=89> */
[----:B------:R-:W4:Y:S01]  /*6250*/  LDSM.16.MT88.4 R48, [R246+0x2000] ;  /* 0x00200000f630783b */ /* 0x000f220000004200 */
[----:B------:R-:W-:-:S03]  /*6260*/  MOV R148, R79 ;  /* 0x0000004f00947202 */ /* 0x000fc60000000f00 */
[----:B------:R-:W-:Y:S01]  /*6270*/  HMMA.16816.F32 R40, R8, R56, RZ ;  /* 0x000000380828723c */ /* 0x000fe200000018ff */
[----:B------:R-:W-:Y:S01]  /*6280*/  IMAD.MOV.U32 R81, RZ, RZ, R26 ;  /* 0x000000ffff517224 */ /* 0x000fe200078e001a */
[----:B------:R-:W-:Y:S01]  /*6290*/  MOV R80, R27 ;  /* 0x0000001b00507202 */ /* 0x000fe20000000f00 */
[----:B------:R-:W-:Y:S01]  /*62a0*/  IMAD.MOV.U32 R78, RZ, RZ, R24 ;  /* 0x000000ffff4e7224 */ /* 0x000fe200078e0018 */
[----:B------:R-:W-:-:S04]  /*62b0*/  MOV R79, R25 ;  /* 0x00000019004f7202 */ /* 0x000fc80000000f00 */
[----:B------:R-:W-:Y:S01]  /*62c0*/  HMMA.16816.F32 R16, R4, R32, R16 ;  /* 0x000000200410723c */ /* 0x000fe20000001810 */
[----:B------:R-:W-:Y:S01]  /*62d0*/  MOV R77, R22 ;  /* 0x00000016004d7202 */ /* 0x000fe20000000f00 */
[----:B------:R-:W-:Y:S01]  /*62e0*/  IMAD.MOV.U32 R92, RZ, RZ, R21 ;  /* 0x000000ffff5c7224 */ /* 0x000fe200078e0015 */
[----:B------:R-:W-:Y:S02]  /*62f0*/  MOV R76, R23 ;  /* 0x00000017004c7202 */ /* 0x000fe40000000f00 */
[----:B------:R-:W-:-:S03]  /*6300*/  MOV R87, R20 ;  /* 0x0000001400577202 */ /* 0x000fc60000000f00 */
[----:B------:R-:W-:Y:S01]  /*6310*/  HMMA.16816.F32 R12, R4, R34, R12 ;  /* 0x00000022040c723c */ /* 0x000fe2000000180c */
[----:B------:R-:W-:Y:S07]  /*6320*/  LDSM.16.MT88.4 R32, [R245+0x3800] ;  /* 0x00380000f520783b */ /* 0x000fee0000004200 */
[C---:B------:R-:W-:Y:S08]  /*6330*/  HMMA.16816.F32 R28, R8.reuse, R58, RZ ;  /* 0x0000003a081c723c */ /* 0x040ff000000018ff */
[----:B--2---:R-:W-:Y:S01]  /*6340*/  HMMA.16816.F32 R24, R8, R44, RZ ;  /* 0x0000002c0818723c */ /* 0x004fe200000018ff */
[----:B------:R-:W-:Y:S01]  /*6350*/  MOV R135, R16 ;  /* 0x0000001000877202 */ /* 0x000fe20000000f00 */
[----:B------:R-:W-:Y:S01]  /*6360*/  IMAD.MOV.U32 R132, RZ, RZ, R17 ;  /* 0x000000ffff847224 */ /* 0x000fe200078e0011 */
[----:B------:R-:W-:-:S02]  /*6370*/  MOV R131, R18 ;  /* 0x0000001200837202 */ /* 0x000fc40000000f00 */
[----:B------:R-:W-:-:S03]  /*6380*/  MOV R130, R19 ;  /* 0x0000001300827202 */ /* 0x000fc60000000f00 */
[----:B------:R-:W-:Y:S01]  /*6390*/  HMMA.16816.F32 R20, R8, R46, RZ ;  /* 0x0000002e0814723c */ /* 0x000fe200000018ff */
[----:B------:R-:W2:Y:S01]  /*63a0*/  LDSM.16.MT88.4 R44, [R245+0x3000] ;  /* 0x00300000f52c783b */ /* 0x000ea20000004200 */
[----:B------:R-:W-:Y:S01]  /*63b0*/  IMAD.MOV.U32 R86, RZ, RZ, R13 ;  /* 0x000000ffff567224 */ /* 0x000fe200078e000d */
[----:B------:R-:W-:Y:S01]  /*63c0*/  MOV R85, R14 ;  /* 0x0000000e00557202 */ /* 0x000fe20000000f00 */
[----:B------:R-:W-:Y:S01]  /*63d0*/  IMAD.MOV.U32 R3, RZ, RZ, R12 ;  /* 0x000000ffff037224 */ /* 0x000fe200078e000c */
[----:B------:R-:W-:-:S03]  /*63e0*/  MOV R84, R15 ;  /* 0x0000000f00547202 */ /* 0x000fc60000000f00 */
[----:B------:R-:W-:Y:S01]  /*63f0*/  HMMA.16816.F32 R56, R4, R64, R40 ;  /* 0x000000400438723c */ /* 0x000fe20000001828 */
[----:B------:R-:W5:Y:S07]  /*6400*/  LDSM.16.MT88.4 R40, [R243+0x3800] ;  /* 0x00380000f328783b */ /* 0x000f6e0000004200 */
[C---:B------:R-:W-:Y:S08]  /*6410*/  HMMA.16816.F32 R16, R8.reuse, R52, RZ ;  /* 0x000000340810723c */ /* 0x040ff000000018ff */
[----:B------:R-:W-:Y:S01]  /*6420*/  HMMA.16816.F32 R12, R8, R54, RZ ;  /* 0x00000036080c723c */ /* 0x000fe200000018ff */
[----:B------:R-:W2:Y:S07]  /*6430*/  LDSM.16.MT88.4 R52, [R244+0x3000] ;  /* 0x00300000f434783b */ /* 0x000eae0000004200 */
[C---:B------:R-:W-:Y:S08]  /*6440*/  HMMA.16816.F32 R180, R4.reuse, R66, R28 ;  /* 0x0000004204b4723c */ /* 0x040ff0000000181c */
[----:B---3--:R-:W-:Y:S08]  /*6450*/  HMMA.16816.F32 R64, R4, R60, R24 ;  /* 0x0000003c0440723c */ /* 0x008ff00000001818 */
[C---:B-1----:R-:W-:Y:S08]  /*6460*/  HMMA.16816.F32 R28, R8.reuse, R36, RZ ;  /* 0x00000024081c723c */ /* 0x042ff000000018ff */
[----:B------:R-:W-:Y:S01]  /*6470*/  HMMA.16816.F32 R24, R8, R38, RZ ;  /* 0x000000260818723c */ /* 0x000fe200000018ff */
[----:B------:R-:W1:Y:S07]  /*6480*/  LDSM.16.MT88.4 R36, [R246+0x3000] ;  /* 0x00300000f624783b */ /* 0x000e6e0000004200 */
[C---:B------:R-:W-:Y:S08]  /*6490*/  HMMA.16816.F32 R176, R4.reuse, R62, R20 ;  /* 0x0000003e04b0723c */ /* 0x040ff00000001814 */
[C---:B----4-:R-:W-:Y:S08]  /*64a0*/  HMMA.16816.F32 R60, R4.reuse, R48, R16 ;  /* 0x00000030043c723c */ /* 0x050ff00000001810 */
[----:B------:R-:W-:Y:S01]  /*64b0*/  HMMA.16816.F32 R172, R4, R50, R12 ;  /* 0x0000003204ac723c */ /* 0x000fe2000000180c */
[----:B------:R-:W3:Y:S07]  /*64c0*/  LDSM.16.MT88.4 R48, [R244+0x3800] ;  /* 0x00380000f430783b */ /* 0x000eee0000004200 */
[----:B--2---:R-:W-:Y:S07]  /*64d0*/  HMMA.16816.F32 R16, R8, R46, RZ ;  /* 0x0000002e0810723c */ /* 0x004fee00000018ff */
[----:B------:R-:W-:Y:S01]  /*64e0*/  MOV R46, R85 ;  /* 0x00000055002e7202 */ /* 0x000fe20000000f00 */
[----:B-----5:R-:W-:Y:S01]  /*64f0*/  HMMA.16816.F32 R88, R4, R42, R24 ;  /* 0x0000002a0458723c */ /* 0x020fe20000001818 */
[----:B------:R-:W2:Y:S01]  /*6500*/  LDSM.16.MT88.4 R24, [R246+0x3800] ;  /* 0x00380000f618783b */ /* 0x000ea20000004200 */
[----:B------:R-:W-:-:S05]  /*6510*/  MOV R47, R84 ;  /* 0x00000054002f7202 */ /* 0x000fca0000000f00 */
[----:B------:R-:W-:Y:S01]  /*6520*/  MOV R42, R77 ;  /* 0x0000004d002a7202 */ /* 0x000fe20000000f00 */
[----:B------:R-:W-:Y:S01]  /*6530*/  HMMA.16816.F32 R20, R8, R44, RZ ;  /* 0x0000002c0814723c */ /* 0x000fe200000018ff */
[----:B------:R-:W-:-:S06]  /*6540*/  MOV R43, R76 ;  /* 0x0000004c002b7202 */ /* 0x000fcc0000000f00 */
[----:B------:R-:W-:Y:S01]  /*6550*/  MOV R45, R86 ;  /* 0x00000056002d7202 */ /* 0x000fe20000000f00 */
[----:B------:R-:W-:Y:S01]  /*6560*/  HMMA.16816.F32 R12, R8, R52, RZ ;  /* 0x00000034080c723c */ /* 0x000fe200000018ff */
        /* <DEDUP_REMOVED lines=8> */
[----:B------:R-:W-:Y:S01]  /*65f0*/  HMMA.16816.F32 R80, R4, R40, R28 ;  /* 0x000000280450723c */ /* 0x000fe2000000181c */
[----:B------:R-:W4:Y:S01]  /*6600*/  LDSM.16.MT88.4 R28, [R243+0x4800] ;  /* 0x00480000f31c783b */ /* 0x000f220000004200 */
[----:B------:R-:W-:-:S05]  /*6610*/  MOV R35, R156 ;  /* 0x0000009c00237202 */ /* 0x000fca0000000f00 */
[----:B------:R-:W-:Y:S01]  /*6620*/  MOV R41, R79 ;  /* 0x0000004f00297202 */ /* 0x000fe20000000f00 */
[----:B-1----:R-:W-:Y:S01]  /*6630*/  HMMA.16816.F32 R16, R8, R36, RZ ;  /* 0x000000240810723c */ /* 0x002fe200000018ff */
[----:B------:R-:W-:-:S07]  /*6640*/  IMAD.MOV.U32 R40, RZ, RZ, R78 ;  /* 0x000000ffff287224 */ /* 0x000fce00078e004e */
[C---:B------:R-:W-:Y:S07]  /*6650*/  HMMA.16816.F32 R76, R4.reuse, R32, R20 ;  /* 0x00000020044c723c */ /* 0x040fee0000001814 */
[----:B------:R-:W-:Y:S01]  /*6660*/  IMAD.MOV.U32 R32, RZ, RZ, R87 ;  /* 0x000000ffff207224 */ /* 0x000fe200078e0057 */
[----:B------:R-:W-:Y:S01]  /*6670*/  MOV R33, R92 ;  /* 0x0000005c00217202 */ /* 0x000fe20000000f00 */
[----:B---3--:R-:W-:Y:S03]  /*6680*/  HMMA.16816.F32 R84, R4, R48, R12 ;  /* 0x000000300454723c */ /* 0x008fe6000000180c */
[----:B------:R-:W-:-:S02]  /*6690*/  MOV R36, R32 ;  /* 0x0000002000247202 */ /* 0x000fc40000000f00 */
[----:B------:R-:W-:Y:S01]  /*66a0*/  MOV R37, R33 ;  /* 0x0000002100257202 */ /* 0x000fe20000000f00 */
[----:B------:R-:W-:Y:S01]  /*66b0*/  IMAD.MOV.U32 R33, RZ, RZ, R158 ;  /* 0x000000ffff217224 */ /* 0x000fe200078e009e */
[----:B------:R-:W-:Y:S01]  /*66c0*/  MOV R48, R151 ;  /* 0x0000009700307202 */ /* 0x000fe20000000f00 */
[----:B------:R-:W-:Y:S01]  /*66d0*/  HMMA.16816.F32 R12, R8, R38, RZ ;  /* 0x00000026080c723c */ /* 0x000fe200000018ff */
[----:B------:R-:W-:Y:S01]  /*66e0*/  IMAD.MOV.U32 R49, RZ, RZ, R150 ;  /* 0x000000ffff317224 */ /* 0x000fe200078e0096 */
[----:B------:R-:W-:Y:S02]  /*66f0*/  MOV R32, R159 ;  /* 0x0000009f00207202 */ /* 0x000fe40000000f00 */
[----:B------:R-:W-:Y:S03]  /*6700*/  LDSM.16.MT88.4 R156, [R243+0x1000] ;  /* 0x00100000f39c783b */ /* 0x000fe60000004200 */
[----:B------:R-:W-:Y:S01]  /*6710*/  MOV R38, R42 ;  /* 0x0000002a00267202 */ /* 0x000fe20000000f00 */
[----:B--2---:R-:W-:Y:S01]  /*6720*/  HMMA.16816.F32 R92, R4, R24, R16 ;  /* 0x00000018045c723c */ /* 0x004fe20000001810 */
[----:B------:R-:W1:Y:S01]  /*6730*/  LDSM.16.MT88.4 R16, [R243+0x5000] ;  /* 0x00500000f310783b */ /* 0x000e620000004200 */
[----:B------:R-:W-:Y:S01]  /*6740*/  IMAD.MOV.U32 R39, RZ, RZ, R43 ;  /* 0x000000ffff277224 */ /* 0x000fe200078e002b */
[----:B------:R-:W-:-:S02]  /*6750*/  MOV R42, R52 ;  /* 0x00000034002a7202 */ /* 0x000fc40000000f00 */
[----:B------:R-:W-:Y:S01]  /*6760*/  MOV R43, R53 ;  /* 0x00000035002b7202 */ /* 0x000fe20000000f00 */
[----:B------:R-:W-:Y:S01]  /*6770*/  IMAD.MOV.U32 R53, RZ, RZ, R132 ;  /* 0x000000ffff357224 */ /* 0x000fe200078e0084 */
[----:B------:R-:W-:Y:S01]  /*6780*/  MOV R52, R135 ;  /* 0x0000008700347202 */ /* 0x000fe20000000f00 */
[----:B------:R-:W-:Y:S01]  /*6790*/  HMMA.16816.F32 R20, R8, R54, RZ ;  /* 0x000000360814723c */ /* 0x000fe200000018ff */
[----:B------:R-:W-:-:S06]  /*67a0*/  FADD.FTZ R25, R117, R3 ;  /* 0x0000000375197221 */ /* 0x000fcc0000010000 */
[----:B------:R-:W-:Y:S01]  /*67b0*/  MOV R55, R130 ;  /* 0x0000008200377202 */ /* 0x000fe20000000f00 */
[----:B------:R-:W-:Y:S01]  /*67c0*/  HMMA.16816.F32 R112, R4, R26, R12 ;  /* 0x0000001a0470723c */ /* 0x000fe2000000180c */
[----:B------:R-:W-:-:S06]  /*67d0*/  MOV R54, R131 ;  /* 0x0000008300367202 */ /* 0x000fcc0000000f00 */
[--C-:B------:R-:W-:Y:S01]  /*67e0*/  FFMA.FTZ R27, R74, c[0x0][0x2d0], -R2.reuse ;  /* 0x0000b4004a1b7a23 */ /* 0x100fe20000010802 */
[----:B----4-:R-:W-:Y:S01]  /*67f0*/  HMMA.16816.F32 R12, R8, R28, RZ ;  /* 0x0000001c080c723c */ /* 0x010fe200000018ff */
[----:B------:R-:W-:-:S06]  /*6800*/  FFMA.FTZ R26, R73, c[0x0][0x2d0], -R2 ;  /* 0x0000b400491a7a23 */ /* 0x000fcc0000010802 */
[----:B------:R-:W-:Y:S01]  /*6810*/  FFMA.FTZ R28, R75, c[0x0][0x2d0], -R2 ;  /* 0x0000b4004b1c7a23 */ /* 0x000fe20000010802 */
[----:B------:R-:W-:Y:S01]  /*6820*/  HMMA.16816.F32 R104, R4, R50, R20 ;  /* 0x000000320468723c */ /* 0x000fe20000001814 */
[----:B------:R-:W2:Y:S01]  /*6830*/  LDSM.16.MT88.4 R20, [R245+0x4800] ;  /* 0x00480000f514783b */ /* 0x000ea20000004200 */
[----:B------:R-:W-:-:S05]  /*6840*/  FFMA.FTZ R29, R70, c[0x0][0x2d0], -R0 ;  /* 0x0000b400461d7a23 */ /* 0x000fca0000010800 */
[----:B------:R-:W-:Y:S02]  /*6850*/  MOV R50, R149 ;  /* 0x0000009500327202 */ /* 0x000fe40000000f00 */
[----:B------:R-:W-:Y:S02]  /*6860*/  MOV R51, R148 ;  /* 0x0000009400337202 */ /* 0x000fe40000000f00 */
[----:B------:R-:W-:Y:S05]  /*6870*/  LDSM.16.MT88.4 R148, [R245+0x1000] ;  /* 0x00100000f594783b */ /* 0x000fea0000004200 */
        /* <DEDUP_REMOVED lines=72> */
[C---:B----4-:R-:W-:Y:S01]  /*6d00*/  HMMA.16816.F32 R16, R4.reuse, R8, R16 ;  /* 0x000000080410723c */ /* 0x050fe20000001810 */
[----:B------:R-:W2:Y:S07]  /*6d10*/  LDL R9, [R1+0x9c] ;  /* 0x00009c0001097983 */ /* 0x000eae0000100800 */
[----:B------:R-:W-:Y:S01]  /*6d20*/  HMMA.16816.F32 R12, R4, R10, R12 ;  /* 0x0000000a040c723c */ /* 0x000fe2000000180c */
[----:B------:R-:W2:Y:S04]  /*6d30*/  LDL R10, [R1+0x98] ;  /* 0x00009800010a7983 */ /* 0x000ea80000100800 */
[----:B------:R-:W4:Y:S03]  /*6d40*/  LDL.LU R8, [R1+0x34] ;  /* 0x0000340001087983 */ /* 0x000f260000300800 */
[C---:B------:R-:W-:Y:S01]  /*6d50*/  HMMA.16816.F32 R72, R128.reuse, R74, R88 ;  /* 0x0000004a8048723c */ /* 0x040fe20000001858 */
[----:B------:R-:W4:Y:S04]  /*6d60*/  LDL R3, [R1+0x64] ;  /* 0x0000640001037983 */ /* 0x000f280000100800 */
[----:B------:R-:W1:Y:S03]  /*6d70*/  LDSM.16.MT88.4 R88, [R244+0x4000] ;  /* 0x00400000f458783b */ /* 0x000e660000004200 */
[----:B------:R-:W-:Y:S01]  /*6d80*/  HMMA.16816.F32 R140, R128, R142, R48 ;  /* 0x0000008e808c723c */ /* 0x000fe20000001830 */
[----:B------:R-:W1:Y:S01]  /*6d90*/  LDSM.16.MT88.4 R48, [R245+0x2800] ;  /* 0x00280000f530783b */ /* 0x000e620000004200 */
[----:B------:R-:W-:-:S03]  /*6da0*/  MOV R2, c[0x0][0x2c4] ;  /* 0x0000b10000027a02 */ /* 0x000fc60000000f00 */
[----:B------:R-:W-:Y:S03]  /*6db0*/  LDSM.16.MT88.4 R4, [R246+0x5800] ;  /* 0x00580000f604783b */ /* 0x000fe60000004200 */
        /* <DEDUP_REMOVED lines=10> */
[----:B------:R-:W3:Y:S01]  /*6e60*/  LDSM.16.MT88.4 R56, [R244+0x2800] ;  /* 0x00280000f438783b */ /* 0x000ee20000004200 */
[----:B------:R-:W-:-:S06]  /*6e70*/  ISETP.NE.AND P1, PT, R2, 0x1, PT ;  /* 0x000000010200780c */ /* 0x000fcc0003f25270 */
[C---:B-1----:R-:W-:Y:S08]  /*6e80*/  HMMA.16816.F32 R100, R128.reuse, R104, R100 ;  /* 0x000000688064723c */ /* 0x042ff00000001864 */
[C---:B---3--:R-:W-:Y:S08]  /*6e90*/  HMMA.16816.F32 R92, R128.reuse, R96, R92 ;  /* 0x00000060805c723c */ /* 0x048ff0000000185c */
[C---:B------:R-:W-:Y:S01]  /*6ea0*/  HMMA.16816.F32 R104, R128.reuse, R106, R120 ;  /* 0x0000006a8068723c */ /* 0x040fe20000001878 */
[----:B------:R-:W1:Y:S07]  /*6eb0*/  LDSM.16.MT88.4 R120, [R244+0x5800] ;  /* 0x00580000f478783b */ /* 0x000e6e0000004200 */
[C---:B------:R-:W-:Y:S01]  /*6ec0*/  HMMA.16816.F32 R52, R128.reuse, R56, R64 ;  /* 0x000000388034723c */ /* 0x040fe20000001840 */
[----:B------:R-:W3:Y:S07]  /*6ed0*/  LDSM.16.MT88.4 R64, [R246+0x2800] ;  /* 0x00280000f640783b */ /* 0x000eee0000004200 */
[C---:B------:R-:W-:Y:S01]  /*6ee0*/  HMMA.16816.F32 R96, R128.reuse, R98, R112 ;  /* 0x000000628060723c */ /* 0x040fe20000001870 */
[----:B------:R-:W3:Y:S07]  /*6ef0*/  LDSM.16.MT88.4 R112, [R245+0x5800] ;  /* 0x00580000f570783b */ /* 0x000eee0000004200 */
[C---:B------:R-:W-:Y:S08]  /*6f00*/  HMMA.16816.F32 R48, R128.reuse, R50, R180 ;  /* 0x000000328030723c */ /* 0x040ff000000018b4 */
[C---:B------:R-:W-:Y:S08]  /*6f10*/  HMMA.16816.F32 R56, R128.reuse, R58, R176 ;  /* 0x0000003a8038723c */ /* 0x040ff000000018b0 */
[C---:B-1----:R-:W-:Y:S08]  /*6f20*/  HMMA.16816.F32 R116, R128.reuse, R120, R116 ;  /* 0x000000788074723c */ /* 0x042ff00000001874 */
        /* <DEDUP_REMOVED lines=8> */
[----:B------:R-:W-:-:S04]  /*6fb0*/  @P1 SHF.R.U32.HI R0, RZ, c[0x0][0x2cc], R2 ;  /* 0x0000b300ff001a19 */ /* 0x000fc80000011602 */
[----:B--2---:R-:W-:-:S05]  /*6fc0*/  IADD3 R0, R0, R9, -R10 ;  /* 0x0000000900007210 */ /* 0x004fca0007ffe80a */
[----:B------:R-:W-:-:S05]  /*6fd0*/  IMAD.HI R0, R0, 0x2aaaaaab, RZ ;  /* 0x2aaaaaab00007827 */ /* 0x000fca00078e02ff */
[----:B------:R-:W-:-:S04]  /*6fe0*/  SHF.R.U32.HI R2, RZ, 0x1f, R0 ;  /* 0x0000001fff027819 */ /* 0x000fc80000011600 */
[----:B------:R-:W-:-:S04]  /*6ff0*/  LEA.HI.SX32 R0, R0, R2, 0x1d ;  /* 0x0000000200007211 */ /* 0x000fc800078feaff */
[----:B----4-:R-:W-:Y:S02]  /*7000*/  IMNMX R0, R3, R0, !PT ;  /* 0x0000000003007217 */ /* 0x010fe40007800200 */
[----:B------:R-:W-:-:S03]  /*7010*/  IADD3 R180, R8, -0x2, RZ ;  /* 0xfffffffe08b47810 */ /* 0x000fc60007ffe0ff */
[----:B------:R1:W-:Y:S01]  /*7020*/  STL [R1+0x6c], R0 ;  /* 0x00006c0001007387 */ /* 0x0003e20000100800 */
[----:B------:R-:W-:Y:S11]  /*7030*/  ISETP.GE.AND P0, PT, R180, R0, PT ;  /* 0x00000000b400720c */ /* 0x000ff60003f06270 */
[----:B------:R-:W-:Y:S02]  /*7040*/  @!UPT UIADD3 URZ, URZ, URZ, URZ ;  /* 0x0000003f3f3ff290 */ /* 0x000fe4000fffe03f */
[----:B------:R-:W-:Y:S05]  /*7050*/  @!P0 BRA `(.L_x_4361) ;  /* 0x0000367000008947 */ /* 0x000fea0003800000 */
[----:B------:R2:W-:Y:S01]  /*7060*/  STL [R1+0x34], R180 ;  /* 0x000034b401007387 */ /* 0x0005e20000100800 */
[----:B------:R-:W-:Y:S02]  /*7070*/  MOV R136, R133 ;  /* 0x0000008500887202 */ /* 0x000fe40000000f00 */
[----:B------:R-:W-:Y:S02]  /*7080*/  MOV R135, R134 ;  /* 0x0000008600877202 */ /* 0x000fe40000000f00 */
.L_x_4374:
[----:B------:R-:W3:Y:S01]  /*7090*/  LDL R4, [R1+0x14] ;  /* 0x0000140001047983 */ /* 0x000ee20000100800 */
[----:B------:R-:W-:Y:S04]  /*70a0*/  DEPBAR.LE SB0, 0x0 ;  /* 0x000080000000791a */ /* 0x000fe80000000000 */
[----:B------:R-:W4:Y:S01]  /*70b0*/  LDL R2, [R1+0x34] ;  /* 0x0000340001027983 */ /* 0x000f220000100800 */
[----:B------:R-:W-:Y:S01]  /*70c0*/  WARPSYNC 0xffffffff ;  /* 0xffffffff00007948 */ /* 0x000fe20003800000 */
[----:B------:R-:W-:Y:S02]  /*70d0*/  BSSY B0, `(.L_x_4362) ;  /* 0x0000061000007945 */ /* 0x000fe40003800000 */
[----:B------:R-:W5:Y:S04]  /*70e0*/  LDL R3, [R1+0x18] ;  /* 0x0000180001037983 */ /* 0x000f680000100800 */
[----:B-1----:R-:W4:Y:S04]  /*70f0*/  LDL R0, [R1+0x64] ;  /* 0x0000640001007983 */ /* 0x002f280000100800 */
[----:B------:R-:W-:Y:S06]  /*7100*/  BAR.SYNC.DEFER_BLOCKING 0x0 ;  /* 0x0000000000007b1d */ /* 0x000fec0000010000 */
[----:B------:R1:W2:Y:S04]  /*7110*/  LDSM.16.M88.4 R8, [R240] ;  /* 0x00000000f008783b */ /* 0x0002a80000000200 */
[----:B------:R1:W1:Y:S04]  /*7120*/  LDSM.16.M88.4 R16, [R240+0x800] ;  /* 0x00080000f010783b */ /* 0x0002680000000200 */
[----:B------:R1:W1:Y:S04]  /*7130*/  LDSM.16.M88.4 R24, [R240+0x1000] ;  /* 0x00100000f018783b */ /* 0x0002680000000200 */
[----:B------:R1:W1:Y:S04]  /*7140*/  LDSM.16.M88.4 R172, [R247] ;  /* 0x00000000f7ac783b */ /* 0x0002680000000200 */
[----:B---3--:R3:W1:Y:S04]  /*7150*/  LDSM.16.M88.4 R176, [R4] ;  /* 0x0000000004b0783b */ /* 0x0086680000000200 */
[----:B--2--5:R3:W2:Y:S01]  /*7160*/  LDSM.16.M88.4 R180, [R3] ;  /* 0x0000000003b4783b */ /* 0x0246a20000000200 */
[----:B----4-:R-:W-:Y:S11]  /*7170*/  ISETP.GT.AND P0, PT, R0, R2, PT ;  /* 0x000000020000720c */ /* 0x010ff60003f04270 */
[----:B------:R-:W-:Y:S02]  /*7180*/  @!UPT UIADD3 URZ, URZ, URZ, URZ ;  /* 0x0000003f3f3ff290 */ /* 0x000fe4000fffe03f */
[----:B------:R-:W-:-:S05]  /*7190*/  @P0 BRA `(.L_x_4363) ;  /* 0x0000054000000947 */ /* 0x000fca0003800000 */
[----:B---3--:R-:W3:Y:S04]  /*71a0*/  LDL R4, [R1+0x30] ;  /* 0x0000300001047983 */ /* 0x008ee80000100800 */
[----:B------:R-:W4:Y:S04]  /*71b0*/  LDL R12, [R1+0x2c] ;  /* 0x00002c00010c7983 */ /* 0x000f280000100800 */
[----:B------:R-:W5:Y:S04]  /*71c0*/  LDL.64 R6, [R1+0x88] ;  /* 0x0000880001067983 */ /* 0x000f680000100a00 */
[----:B--2---:R-:W2:Y:S01]  /*71d0*/  LDL R5, [R1+0x94] ;  /* 0x0000940001057983 */ /* 0x004ea20000100800 */
[----:B---3--:R-:W-:Y:S01]  /*71e0*/  IMAD.WIDE.U32 R2, R4, c[0x0][0x208], RZ ;  /* 0x0000820004027a25 */ /* 0x008fe200078e00ff */
[----:B------:R-:W-:Y:S05]  /*71f0*/  SHF.R.S32.HI R0, RZ, 0x1f, R4 ;  /* 0x0000001fff007819 */ /* 0x000fea0000011404 */
[----:B------:R-:W-:Y:S04]  /*7200*/  IMAD R0, R0, c[0x0][0x208], RZ ;  /* 0x0000820000007a24 */ /* 0x000fe800078e02ff */
[----:B------:R-:W-:Y:S05]  /*7210*/  IMAD R0, R4, c[0x0][0x20c], R0 ;  /* 0x0000830004007a24 */ /* 0x000fea00078e0200 */
[----:B------:R-:W-:Y:S02]  /*7220*/  IADD3 R3, R3, R0, RZ ;  /* 0x0000000003037210 */ /* 0x000fe40007ffe0ff */
[----:B----4-:R-:W-:Y:S03]  /*7230*/  SHF.R.S32.HI R0, RZ, 0x1f, R12 ;  /* 0x0000001fff007819 */ /* 0x010fe6000001140c */
[----:B------:R-:W-:Y:S04]  /*7240*/  IMAD.WIDE.U32 R2, R12, c[0x0][0x218], R2 ;  /* 0x000086000c027a25 */ /* 0x000fe800078e0002 */
[----:B------:R-:W-:Y:S01]  /*7250*/  IMAD R4, R0, c[0x0][0x218], RZ ;  /* 0x0000860000047a24 */ /* 0x000fe200078e02ff */
[----:B-----5:R-:W-:Y:S03]  /*7260*/  IADD3 R0, P0, R6, R2, RZ ;  /* 0x0000000206007210 */ /* 0x020fe60007f1e0ff */
[----:B------:R-:W-:Y:S05]  /*7270*/  IMAD R4, R12, c[0x0][0x21c], R4 ;  /* 0x000087000c047a24 */ /* 0x000fea00078e0204 */
[----:B--2---:R-:W-:Y:S02]  /*7280*/  IADD3.X R2, R5, R3, R4, P0, !PT ;  /* 0x0000000305027210 */ /* 0x004fe400007fe404 */
[C---:B------:R-:W-:Y:S04]  /*7290*/  LEA R12, P0, R0.reuse, c[0x0][0x1f8], 0x1 ;  /* 0x00007e00000c7a11 */ /* 0x040fe800078008ff */
[----:B------:R-:W-:Y:S01]  /*72a0*/  LEA.HI.X R5, R0, c[0x0][0x1fc], R2, 0x1, P0 ;  /* 0x00007f0000057a11 */ /* 0x000fe200000f0c02 */
[----:B------:R-:W-:-:S06]  /*72b0*/  BRA.DIV ~URZ, `(.L_x_4364) ;  /* 0x0000d2027f007947 */ /* 0x000fcc000b800000 */
[----:B------:R2:W3:Y:S02]  /*72c0*/  SHFL.IDX PT, R4, R5, RZ, 0x181f ;  /* 0x00181fff05047589 */ /* 0x0004e400000e0000 */
.L_x_4461:
[----:B------:R-:W-:-:S05]  /*72d0*/  BRA.DIV ~URZ, `(.L_x_4365) ;  /* 0x0000d2527f007947 */ /* 0x000fca000b800000 */
[----:B------:R4:W2:Y:S02]  /*72e0*/  SHFL.IDX PT, R0, R12, RZ, 0x181f ;  /* 0x00181fff0c007589 */ /* 0x0008a400000e0000 */
.L_x_4462:
        /* <DEDUP_REMOVED lines=39> */
.L_x_4463:
        /* <DEDUP_REMOVED lines=24> */
.L_x_4363:
[----:B--2---:R-:W-:Y:S05]  /*76e0*/  BSYNC B0 ;  /* 0x0000000000007941 */ /* 0x004fea0003800000 */
.L_x_4362:
[----:B------:R-:W0:Y:S01]  /*76f0*/  LDGDEPBAR ;  /* 0x00000000000079af */ /* 0x000e220000000000 */
[----:B------:R-:W-:Y:S01]  /*7700*/  WARPSYNC 0xffffffff ;  /* 0xffffffff00007948 */ /* 0x000fe20003800000 */
[C---:B---3--:R-:W-:Y:S01]  /*7710*/  HMMA.16816.F32 R4, R164.reuse, R8, RZ ;  /* 0x00000008a404723c */ /* 0x048fe200000018ff */
        /* <DEDUP_REMOVED lines=156> */
[----:B------:R-:W5:Y:S04]  /*80e0*/  LDL R134, [R1+0x74] ;  /* 0x0000740001867983 */ /* 0x000f680000100800 */
[----:B------:R-:W1:Y:S01]  /*80f0*/  S2R R137, SR_TID.X ;  /* 0x0000000000897919 */ /* 0x000e620000002100 */
[----:B--2---:R-:W-:Y:S05]  /*8100*/  IMAD R2, R2, 0x30, R3 ;  /* 0x0000003002027824 */ /* 0x004fea00078e0203 */
[----:B---3--:R-:W-:Y:S05]  /*8110*/  IADD3 R2, R2, -0x30, R0 ;  /* 0xffffffd002027810 */ /* 0x008fea0007ffe000 */
        /* <DEDUP_REMOVED lines=33> */
.L_x_4464:
[----:B------:R-:W-:-:S05]  /*8330*/  BRA.DIV ~URZ, `(.L_x_4370) ;  /* 0x0000c3827f007947 */ /* 0x000fca000b800000 */
[----:B------:R3:W4:Y:S02]  /*8340*/  SHFL.IDX PT, R0, R137, RZ, 0x181f ;  /* 0x00181fff89007589 */ /* 0x00072400000e0000 */
.L_x_4465:
        /* <DEDUP_REMOVED lines=36> */
.L_x_4466:
        /* <DEDUP_REMOVED lines=32> */
.L_x_4368:
[----:B------:R-:W-:Y:S05]  /*8790*/  BSYNC B0 ;  /* 0x0000000000007941 */ /* 0x000fea0003800000 */
.L_x_4367:
[----:B------:R-:W2:Y:S01]  /*87a0*/  LDL R132, [R1+0xa0] ;  /* 0x0000a00001847983 */ /* 0x000ea20000100800 */
[----:B------:R-:W-:Y:S03]  /*87b0*/  IMAD.MOV.U32 R137, RZ, RZ, c[0x0][0x2c4] ;  /* 0x0000b100ff897624 */ /* 0x000fe600078e00ff */
[----:B------:R-:W2:Y:S02]  /*87c0*/  LDL R0, [R1+0xb8] ;  /* 0x0000b80001007983 */ /* 0x000ea40000100800 */
[----:B------:R-:W-:Y:S02]  /*87d0*/  ISETP.NE.AND P0, PT, R137, 0x1, PT ;  /* 0x000000018900780c */ /* 0x000fe40003f05270 */
[----:B------:R-:W3:Y:S04]  /*87e0*/  LDL R134, [R1+0x34] ;  /* 0x0000340001867983 */ /* 0x000ee80000100800 */
[----:B-1----:R-:W4:Y:S04]  /*87f0*/  LDL R133, [R1+0xa4] ;  /* 0x0000a40001857983 */ /* 0x002f280000100800 */
[----:B------:R-:W5:Y:S04]  /*8800*/  LDL R3, [R1+0x9c] ;  /* 0x00009c0001037983 */ /* 0x000f680000100800 */
[----:B------:R-:W5:Y:S04]  /*8810*/  LDL R2, [R1+0x98] ;  /* 0x0000980001027983 */ /* 0x000f680000100800 */
[----:B------:R-:W0:Y:S01]  /*8820*/  LDGDEPBAR ;  /* 0x00000000000079af */ /* 0x000e220000000000 */
[----:B--2---:R-:W-:Y:S04]  /*8830*/  IMAD.IADD R132, R0, 0x1, R132 ;  /* 0x0000000100847824 */ /* 0x004fe800078e0284 */
[----:B------:R-:W-:Y:S05]  /*8840*/  @P0 IMAD.HI.U32 R0, R132, c[0x0][0x2c8], RZ ;  /* 0x0000b20084000a27 */ /* 0x000fea00078e00ff */
[----:B------:R-:W-:Y:S01]  /*8850*/  @P0 SHF.R.U32.HI R132, RZ, c[0x0][0x2cc], R0 ;  /* 0x0000b300ff840a19 */ /* 0x000fe20000011600 */
[----:B---3--:R-:W-:Y:S05]  /*8860*/  IMAD R0, R134, -0x30, RZ ;  /* 0xffffffd086007824 */ /* 0x008fea00078e02ff */
[----:B----4-:R-:W-:Y:S04]  /*8870*/  IADD3 R0, -R133, 0x1, R0 ;  /* 0x0000000185007810 */ /* 0x010fe80007ffe100 */
[----:B-----5:R-:W-:Y:S01]  /*8880*/  IADD3 R133, -R2, R0, R3 ;  /* 0x0000000002857210 */ /* 0x020fe20007ffe103 */
[----:B------:R-:W-:-:S05]  /*8890*/  BRA.DIV ~URZ, `(.L_x_4372) ;  /* 0x0000bf427f007947 */ /* 0x000fca000b800000 */
[----:B------:R1:W2:Y:S02]  /*88a0*/  SHFL.IDX PT, R0, R132, RZ, 0x1c1f ;  /* 0x001c1fff84007589 */ /* 0x0002a400000e0000 */
.L_x_4467:
        /* <DEDUP_REMOVED lines=83> */
.L_x_4468:
[----:B------:R-:W3:Y:S01]  /*8de0*/  LDL.LU R23, [R1+0x54] ;  /* 0x0000540001177983 */ /* 0x000ee20000300800 */
        /* <DEDUP_REMOVED lines=23> */
[----:B------:R-:W2:Y:S10]  /*8f60*/  MUFU.EX2 R4, R18 ;  /* 0x0000001200047308 */ /* 0x000eb40000000800 */
[----:B------:R-:W-:Y:S01]  /*8f70*/  MUFU.EX2 R135, R135 ;  /* 0x0000008700877308 */ /* 0x000fe20000000800 */
[----:B---3--:R-:W-:Y:S01]  /*8f80*/  FFMA.FTZ R2, R0, R23, R20 ;  /* 0x0000001700027223 */ /* 0x008fe20000010014 */
[----:B--2---:R-:W-:Y:S01]  /*8f90*/  F2FP.PACK_AB R172, R4, R20 ;  /* 0x0000001404ac723e */ /* 0x004fe200000000ff */
[----:B------:R-:W-:Y:S07]  /*8fa0*/  FMUL.FTZ R21, R0, R145 ;  /* 0x0000009100157220 */ /* 0x000fee0000410000 */
[----:B------:R-:W-:Y:S01]  /*8fb0*/  MUFU.EX2 R20, R19 ;  /* 0x0000001300147308 */ /* 0x000fe20000000800 */
        /* <DEDUP_REMOVED lines=8> */
[----:B------:R-:W2:Y:S01]  /*9040*/  LDL.LU R136, [R1+0x50] ;  /* 0x0000500001887983 */ /* 0x000ea20000300800 */
[----:B------:R-:W3:Y:S01]  /*9050*/  MUFU.EX2 R19, R22 ;  /* 0x0000001600137308 */ /* 0x000ee20000000800 */
[----:B------:R-:W-:Y:S01]  /*9060*/  FMUL.FTZ R25, R0, R141 ;  /* 0x0000008d00197220 */ /* 0x000fe20000410000 */
[----:B------:R-:W-:Y:S01]  /*9070*/  MOV R141, R27 ;  /* 0x0000001b008d7202 */ /* 0x000fe20000000f00 */
[--C-:B------:R-:W-:Y:S02]  /*9080*/  FFMA.FTZ R12, R12, c[0x0][0x2d0], -R4.reuse ;  /* 0x0000b4000c0c7a23 */ /* 0x100fe40000010804 */
[--C-:B------:R-:W-:Y:S02]  /*9090*/  FFMA.FTZ R18, R17, c[0x0][0x2d0], -R4.reuse ;  /* 0x0000b40011127a23 */ /* 0x100fe40000010804 */
[--C-:B-1----:R-:W-:Y:S02]  /*90a0*/  FFMA.FTZ R132, R16, c[0x0][0x2d0], -R4.reuse ;  /* 0x0000b40010847a23 */ /* 0x102fe40000010804 */
[--C-:B------:R-:W-:Y:S01]  /*90b0*/  FFMA.FTZ R133, R13, c[0x0][0x2d0], -R4.reuse ;  /* 0x0000b4000d857a23 */ /* 0x100fe20000010804 */
        /* <DEDUP_REMOVED lines=18> */
[C---:B-1----:R-:W-:Y:S02]  /*91e0*/  FMUL.FTZ R12, R0.reuse, R152 ;  /* 0x00000098000c7220 */ /* 0x042fe40000410000 */
        /* <DEDUP_REMOVED lines=70> */
[----:B------:R-:W3:Y:S01]  /*9650*/  LDL R0, [R1+0x10] ;  /* 0x0000100001007983 */ /* 0x000ee20000100800 */
        /* <DEDUP_REMOVED lines=66> */
[C---:B--2---:R-:W-:Y:S01]  /*9a80*/  FFMA.FTZ R148, R2.reuse, R136, R173 ;  /* 0x0000008802947223 */ /* 0x044fe200000100ad */
        /* <DEDUP_REMOVED lines=8> */
[----:B------:R-:W2:Y:S10]  /*9b10*/  MUFU.EX2 R2, R182 ;  /* 0x000000b600027308 */ /* 0x000eb40000000800 */
        /* <DEDUP_REMOVED lines=10> */
[----:B---3--:R1:W3:Y:S03]  /*9bc0*/  LDSM.16.MT88.4 R136, [R0] ;  /* 0x000000000088783b */ /* 0x0082e60000004200 */
[----:B-1----:R-:W-:Y:S02]  /*9bd0*/  FADD.FTZ R0, R132, R177 ;  /* 0x000000b184007221 */ /* 0x002fe40000010000 */
[----:B------:R-:W1:Y:S02]  /*9be0*/  MUFU.EX2 R177, R160 ;  /* 0x000000a000b17308 */ /* 0x000e640000000800 */
[C---:B--2---:R-:W-:Y:S04]  /*9bf0*/  FADD.FTZ R0, R2.reuse, R0 ;  /* 0x0000000002007221 */ /* 0x044fe80000010000 */
[----:B------:R-:W-:Y:S04]  /*9c00*/  FADD.FTZ R0, R135, R0 ;  /* 0x0000000087007221 */ /* 0x000fe80000010000 */
[C---:B------:R-:W-:Y:S01]  /*9c10*/  FADD.FTZ R0, R133.reuse, R0 ;  /* 0x0000000085007221 */ /* 0x040fe20000010000 */
        /* <DEDUP_REMOVED lines=135> */
[C---:B---3--:R-:W-:Y:S01]  /*a490*/  HMMA.16816.F32 R44, R172.reuse, R12, R44 ;  /* 0x0000000cac2c723c */ /* 0x048fe2000000182c */
[----:B------:R-:W-:Y:S07]  /*a4a0*/  STL [R1+0x50], R0 ;  /* 0x0000500001007387 */ /* 0x000fee0000100800 */
        /* <DEDUP_REMOVED lines=32> */
[----:B------:R1:W-:Y:S10]  /*a6b0*/  STL [R1+0x34], R180 ;  /* 0x000034b401007387 */ /* 0x0003f40000100800 */
[----:B-1----:R-:W-:-:S05]  /*a6c0*/  @P0 BRA `(.L_x_4374) ;  /* 0xffffc9c000000947 */ /* 0x002fca000383ffff */
.L_x_4361:
[----:B-1----:R-:W2:Y:S02]  /*a6d0*/  LDL R0, [R1+0x64] ;  /* 0x0000640001007983 */ /* 0x002ea40000100800 */
[----:B--2---:R-:W-:-:S13]  /*a6e0*/  ISETP.GE.AND P0, PT, R180, R0, PT ;  /* 0x00000000b400720c */ /* 0x004fda0003f06270 */
[----:B------:R-:W-:Y:S05]  /*a6f0*/  @!P0 BRA `(.L_x_4375) ;  /* 0x0000305000008947 */ /* 0x000fea0003800000 */
.L_x_4387:
        /* <DEDUP_REMOVED lines=31> */
.L_x_4469:
        /* <DEDUP_REMOVED lines=39> */
.L_x_4470:
        /* <DEDUP_REMOVED lines=24> */
.L_x_4378:
[----:B------:R-:W-:Y:S05]  /*ace0*/  BSYNC B0 ;  /* 0x0000000000007941 */ /* 0x000fea0003800000 */
.L_x_4377:
[----:B------:R-:W0:Y:S01]  /*acf0*/  LDGDEPBAR ;  /* 0x00000000000079af */ /* 0x000e220000000000 */
[----:B------:R-:W-:Y:S01]  /*ad00*/  WARPSYNC 0xffffffff ;  /* 0xffffffff00007948 */ /* 0x000fe20003800000 */
[C---:B-123--:R-:W-:Y:S01]  /*ad10*/  HMMA.16816.F32 R4, R164.reuse, R8, RZ ;  /* 0x00000008a404723c */ /* 0x04efe200000018ff */
[----:B------:R-:W-:Y:S03]  /*ad20*/  BSSY B0, `(.L_x_4380) ;  /* 0x00000f6000007945 */ /* 0x000fe60003800000 */
[----:B------:R-:W2:Y:S04]  /*ad30*/  LDL R0, [R1] ;  /* 0x0000000001007983 */ /* 0x000ea80000100800 */
[C---:B------:R-:W-:Y:S02]  /*ad40*/  HMMA.16816.F32 R8, R164.reuse, R10, RZ ;  /* 0x0000000aa408723c */ /* 0x040fe400000018ff */
[----:B------:R-:W3:Y:S06]  /*ad50*/  LDL R3, [R1+0x4] ;  /* 0x0000040001037983 */ /* 0x000eec0000100800 */
[C---:B------:R-:W-:Y:S01]  /*ad60*/  HMMA.16816.F32 R12, R164.reuse, R16, RZ ;  /* 0x00000010a40c723c */ /* 0x040fe200000018ff */
[----:B------:R-:W4:Y:S07]  /*ad70*/  LDL R2, [R1+0x8] ;  /* 0x0000080001027983 */ /* 0x000f2e0000100800 */
        /* <DEDUP_REMOVED lines=8> */
[----:B------:R-:W5:Y:S07]  /*ae00*/  LDSM.16.M88.4 R172, [R242+0x800] ;  /* 0x00080000f2ac783b */ /* 0x000f6e0000000200 */
[C---:B------:R-:W-:Y:S08]  /*ae10*/  HMMA.16816.F32 R20, R168.reuse, R176, R20 ;  /* 0x000000b0a814723c */ /* 0x040ff00000001814 */
[----:B------:R-:W-:Y:S01]  /*ae20*/  HMMA.16816.F32 R24, R168, R178, R24 ;  /* 0x000000b2a818723c */ /* 0x000fe20000001818 */
[----:B------:R-:W5:Y:S07]  /*ae30*/  LDSM.16.M88.4 R176, [R242+0x1000] ;  /* 0x00100000f2b0783b */ /* 0x000f6e0000000200 */
[C---:B-1----:R-:W-:Y:S08]  /*ae40*/  HMMA.16816.F32 R4, R184.reuse, R136, R4 ;  /* 0x00000088b804723c */ /* 0x042ff00000001804 */
[C---:B------:R-:W-:Y:S01]  /*ae50*/  HMMA.16816.F32 R8, R184.reuse, R138, R8 ;  /* 0x0000008ab808723c */ /* 0x040fe20000001808 */
[----:B------:R-:W1:Y:S07]  /*ae60*/  LDSM.16.M88.4 R136, [R241] ;  /* 0x00000000f188783b */ /* 0x000e6e0000000200 */
[C---:B-----5:R-:W-:Y:S08]  /*ae70*/  HMMA.16816.F32 R12, R184.reuse, R172, R12 ;  /* 0x000000acb80c723c */ /* 0x060ff0000000180c */
[C---:B------:R-:W-:Y:S01]  /*ae80*/  HMMA.16816.F32 R16, R184.reuse, R174, R16 ;  /* 0x000000aeb810723c */ /* 0x040fe20000001810 */
[----:B------:R-:W5:Y:S07]  /*ae90*/  LDSM.16.M88.4 R172, [R241+0x800] ;  /* 0x00080000f1ac783b */ /* 0x000f6e0000000200 */
[C---:B------:R-:W-:Y:S08]  /*aea0*/  HMMA.16816.F32 R20, R184.reuse, R176, R20 ;  /* 0x000000b0b814723c */ /* 0x040ff00000001814 */
[----:B------:R-:W-:Y:S01]  /*aeb0*/  HMMA.16816.F32 R24, R184, R178, R24 ;  /* 0x000000b2b818723c */ /* 0x000fe20000001818 */
[----:B------:R-:W5:Y:S07]  /*aec0*/  LDSM.16.M88.4 R176, [R241+0x1000] ;  /* 0x00100000f1b0783b */ /* 0x000f6e0000000200 */
[C---:B-1----:R-:W-:Y:S08]  /*aed0*/  HMMA.16816.F32 R4, R188.reuse, R136, R4 ;  /* 0x00000088bc04723c */ /* 0x042ff00000001804 */
[C---:B------:R-:W-:Y:S01]  /*aee0*/  HMMA.16816.F32 R8, R188.reuse, R138, R8 ;  /* 0x0000008abc08723c */ /* 0x040fe20000001808 */
[----:B------:R-:W1:Y:S07]  /*aef0*/  LDSM.16.M88.4 R136, [R240+0x1800] ;  /* 0x00180000f088783b */ /* 0x000e6e0000000200 */
        /* <DEDUP_REMOVED lines=11> */
[----:B------:R-:W5:Y:S07]  /*afb0*/  LDSM.16.M88.4 R172, [R248] ;  /* 0x00000000f8ac783b */ /* 0x000f6e0000000200 */
[C---:B------:R-:W-:Y:S08]  /*afc0*/  HMMA.16816.F32 R20, R192.reuse, R176, R20 ;  /* 0x000000b0c014723c */ /* 0x040ff00000001814 */
[----:B------:R-:W-:Y:S01]  /*afd0*/  HMMA.16816.F32 R24, R192, R178, R24 ;  /* 0x000000b2c018723c */ /* 0x000fe20000001818 */
[----:B------:R-:W5:Y:S07]  /*afe0*/  LDSM.16.M88.4 R176, [R249] ;  /* 0x00000000f9b0783b */ /* 0x000f6e0000000200 */
        /* <DEDUP_REMOVED lines=8> */
[----:B------:R-:W2:Y:S07]  /*b070*/  LDSM.16.M88.4 R176, [R242+0x2800] ;  /* 0x00280000f2b0783b */ /* 0x000eae0000000200 */
[C---:B-1----:R-:W-:Y:S08]  /*b080*/  HMMA.16816.F32 R4, R200.reuse, R136, R4 ;  /* 0x00000088c804723c */ /* 0x042ff00000001804 */
[C---:B------:R-:W-:Y:S01]  /*b090*/  HMMA.16816.F32 R8, R200.reuse, R138, R8 ;  /* 0x0000008ac808723c */ /* 0x040fe20000001808 */
[----:B------:R-:W1:Y:S07]  /*b0a0*/  LDSM.16.M88.4 R136, [R241+0x1800] ;  /* 0x00180000f188783b */ /* 0x000e6e0000000200 */
[C---:B-----5:R-:W-:Y:S08]  /*b0b0*/  HMMA.16816.F32 R12, R200.reuse, R172, R12 ;  /* 0x000000acc80c723c */ /* 0x060ff0000000180c */
[C---:B------:R-:W-:Y:S01]  /*b0c0*/  HMMA.16816.F32 R16, R200.reuse, R174, R16 ;  /* 0x000000aec810723c */ /* 0x040fe20000001810 */
[----:B------:R-:W5:Y:S07]  /*b0d0*/  LDSM.16.M88.4 R172, [R241+0x2000] ;  /* 0x00200000f1ac783b */ /* 0x000f6e0000000200 */
[C---:B--2---:R-:W-:Y:S08]  /*b0e0*/  HMMA.16816.F32 R20, R200.reuse, R176, R20 ;  /* 0x000000b0c814723c */ /* 0x044ff00000001814 */
        /* <DEDUP_REMOVED lines=13> */
[----:B------:R1:W3:Y:S07]  /*b1c0*/  LDSM.16.M88.4 R136, [R0] ;  /* 0x000000000088783b */ /* 0x0002ee0000000200 */
[C---:B-----5:R-:W-:Y:S08]  /*b1d0*/  HMMA.16816.F32 R12, R208.reuse, R172, R12 ;  /* 0x000000acd00c723c */ /* 0x060ff0000000180c */
[C---:B------:R-:W-:Y:S01]  /*b1e0*/  HMMA.16816.F32 R16, R208.reuse, R174, R16 ;  /* 0x000000aed010723c */ /* 0x040fe20000001810 */
[----:B------:R-:W5:Y:S07]  /*b1f0*/  LDSM.16.M88.4 R172, [R251] ;  /* 0x00000000fbac783b */ /* 0x000f6e0000000200 */
[C---:B--2---:R-:W-:Y:S01]  /*b200*/  HMMA.16816.F32 R20, R208.reuse, R176, R20 ;  /* 0x000000b0d014723c */ /* 0x044fe20000001814 */
[----:B-1----:R-:W2:Y:S07]  /*b210*/  LDL R0, [R1+0xc] ;  /* 0x00000c0001007983 */ /* 0x002eae0000100800 */
[----:B------:R-:W-:Y:S01]  /*b220*/  HMMA.16816.F32 R24, R208, R178, R24 ;  /* 0x000000b2d018723c */ /* 0x000fe20000001818 */
[----:B------:R-:W1:Y:S07]  /*b230*/  LDSM.16.M88.4 R176, [R252] ;  /* 0x00000000fcb0783b */ /* 0x000e6e0000000200 */
[C---:B---3--:R-:W-:Y:S08]  /*b240*/  HMMA.16816.F32 R4, R212.reuse, R136, R4 ;  /* 0x00000088d404723c */ /* 0x048ff00000001804 */
[C---:B------:R-:W-:Y:S01]  /*b250*/  HMMA.16816.F32 R8, R212.reuse, R138, R8 ;  /* 0x0000008ad408723c */ /* 0x040fe20000001808 */
[----:B------:R-:W3:Y:S07]  /*b260*/  LDSM.16.M88.4 R136, [R242+0x3000] ;  /* 0x00300000f288783b */ /* 0x000eee0000000200 */
        /* <DEDUP_REMOVED lines=22> */
[----:B------:R-:W-:Y:S08]  /*b3d0*/  HMMA.16816.F32 R24, R220, R178, R24 ;  /* 0x000000b2dc18723c */ /* 0x000ff00000001818 */
[C---:B---3--:R-:W-:Y:S08]  /*b3e0*/  HMMA.16816.F32 R4, R224.reuse, R136, R4 ;  /* 0x00000088e004723c */ /* 0x048ff00000001804 */
[C---:B------:R-:W-:Y:S01]  /*b3f0*/  HMMA.16816.F32 R8, R224.reuse, R138, R8 ;  /* 0x0000008ae008723c */ /* 0x040fe20000001808 */
[----:B------:R-:W1:Y:S07]  /*b400*/  LDSM.16.M88.4 R136, [R240+0x5800] ;  /* 0x00580000f088783b */ /* 0x000e6e0000000200 */
[C---:B-----5:R-:W-:Y:S08]  /*b410*/  HMMA.16816.F32 R12, R224.reuse, R172, R12 ;  /* 0x000000ace00c723c */ /* 0x060ff0000000180c */
[C---:B------:R-:W-:Y:S01]  /*b420*/  HMMA.16816.F32 R16, R224.reuse, R174, R16 ;  /* 0x000000aee010723c */ /* 0x040fe20000001810 */
[----:B----4-:R-:W-:Y:S07]  /*b430*/  LDSM.16.M88.4 R172, [R2] ;  /* 0x0000000002ac783b */ /* 0x010fee0000000200 */
[C---:B-1----:R-:W-:Y:S08]  /*b440*/  HMMA.16816.F32 R20, R224.reuse, R136, R20 ;  /* 0x00000088e014723c */ /* 0x042ff00000001814 */
[----:B------:R-:W-:Y:S01]  /*b450*/  HMMA.16816.F32 R24, R224, R138, R24 ;  /* 0x0000008ae018723c */ /* 0x000fe20000001818 */
[----:B------:R-:W-:Y:S06]  /*b460*/  LDSM.16.M88.4 R136, [R3] ;  /* 0x000000000388783b */ /* 0x000fec0000000200 */
[----:B--2---:R1:W2:Y:S06]  /*b470*/  LDSM.16.M88.4 R176, [R0] ;  /* 0x0000000000b0783b */ /* 0x0042ac0000000200 */
        /* <DEDUP_REMOVED lines=31> */
[----:B------:R-:W-:Y:S02]  /*b670*/  IMAD.MOV.U32 R136, RZ, RZ, RZ ;  /* 0x000000ffff887224 */ /* 0x000fe400078e00ff */
[----:B------:R-:W-:Y:S01]  /*b680*/  IMAD.MOV.U32 R3, RZ, RZ, c[0x0][0x2b8] ;  /* 0x0000ae00ff037624 */ /* 0x000fe200078e00ff */
[----:B------:R-:W3:Y:S04]  /*b690*/  LDL R0, [R1+0x68] ;  /* 0x0000680001007983 */ /* 0x000ee80000100800 */
[----:B------:R-:W-:Y:S01]  /*b6a0*/  ISETP.NE.AND P1, PT, R3, 0x1, PT ;  /* 0x000000010300780c */ /* 0x000fe20003f25270 */
[----:B------:R-:W4:Y:S04]  /*b6b0*/  LDL.64 R172, [R1+0x80] ;  /* 0x0000800001ac7983 */ /* 0x000f280000100a00 */
[----:B------:R-:W5:Y:S04]  /*b6c0*/  LDL R181, [R1+0x90] ;  /* 0x0000900001b57983 */ /* 0x000f680000100800 */
[----:B------:R-:W4:Y:S04]  /*b6d0*/  LDL.64 R182, [R1+0x78] ;  /* 0x0000780001b67983 */ /* 0x000f280000100a00 */
[----:B------:R-:W5:Y:S01]  /*b6e0*/  LDL R137, [R1+0x74] ;  /* 0x0000740001897983 */ /* 0x000f620000100800 */
        /* <DEDUP_REMOVED lines=10> */
[----:B------:R-:W1:Y:S03]  /*b790*/  S2R R181, SR_TID.X ;  /* 0x0000000000b57919 */ /* 0x000e660000002100 */
        /* <DEDUP_REMOVED lines=24> */
.L_x_4471:
[----:B------:R-:W-:-:S05]  /*b920*/  BRA.DIV ~URZ, `(.L_x_4383) ;  /* 0x000095127f007947 */ /* 0x000fca000b800000 */
[----:B------:R3:W4:Y:S02]  /*b930*/  SHFL.IDX PT, R0, R172, RZ, 0x181f ;  /* 0x00181fffac007589 */ /* 0x00072400000e0000 */
.L_x_4472:
        /* <DEDUP_REMOVED lines=28> */
.L_x_4473:
[----:B--2---:R-:W2:Y:S04]  /*bb00*/  LDL R2, [R1+0x104] ;  /* 0x0001040001027983 */ /* 0x004ea80000100800 */
[----:B------:R-:W5:Y:S04]  /*bb10*/  LDL R175, [R1+0x3c] ;  /* 0x00003c0001af7983 */ /* 0x000f680000100800 */
[----:B---3--:R-:W3:Y:S04]  /*bb20*/  LDL R138, [R1+0x28] ;  /* 0x00002800018a7983 */ /* 0x008ee80000100800 */
[----:B----4-:R-:W4:Y:S04]  /*bb30*/  LDL R174, [R1+0x108] ;  /* 0x0001080001ae7983 */ /* 0x010f280000100800 */
[----:B-1----:R-:W4:Y:S04]  /*bb40*/  LDL R137, [R1+0x40] ;  /* 0x0000400001897983 */ /* 0x002f280000100800 */
[----:B------:R-:W4:Y:S04]  /*bb50*/  LDL R136, [R1+0x100] ;  /* 0x0001000001887983 */ /* 0x000f280000100800 */
[----:B------:R-:W4:Y:S04]  /*bb60*/  LDL R173, [R1+0x44] ;  /* 0x0000440001ad7983 */ /* 0x000f280000100800 */
[----:B------:R-:W4:Y:S04]  /*bb70*/  LDL R172, [R1+0xfc] ;  /* 0x0000fc0001ac7983 */ /* 0x000f280000100800 */
[----:B------:R-:W4:Y:S01]  /*bb80*/  LDL R139, [R1+0x48] ;  /* 0x00004800018b7983 */ /* 0x000f220000100800 */
        /* <DEDUP_REMOVED lines=15> */
.L_x_4381:
[----:B------:R-:W-:Y:S05]  /*bc80*/  BSYNC B0 ;  /* 0x0000000000007941 */ /* 0x000fea0003800000 */
.L_x_4380:
        /* <DEDUP_REMOVED lines=27> */
.L_x_4474:
[----:B-12---:R-:W-:Y:S01]  /*be40*/  FMNMX.FTZ R132, R132, R0, !PT ;  /* 0x0000000084847209 */ /* 0x006fe20007810000 */
[----:B------:R-:W-:-:S05]  /*be50*/  BRA.DIV ~URZ, `(.L_x_4386) ;  /* 0x000091427f007947 */ /* 0x000fca000b800000 */
[----:B------:R-:W1:Y:S02]  /*be60*/  SHFL.BFLY PT, R0, R132, 0x1, 0x1f ;  /* 0x0c201f0084007f89 */ /* 0x000e6400000e0000 */
[----:B-1----:R-:W-:Y:S02]  /*be70*/  FMNMX.FTZ R134, R132, R0, !PT ;  /* 0x0000000084867209 */ /* 0x002fe40007810000 */
[----:B------:R-:W1:Y:S02]  /*be80*/  SHFL.BFLY PT, R0, R136, 0x2, 0x1f ;  /* 0x0c401f0088007f89 */ /* 0x000e6400000e0000 */
[----:B-1----:R-:W-:Y:S05]  /*be90*/  FMNMX.FTZ R132, R136, R0, !PT ;  /* 0x0000000088847209 */ /* 0x002fea0007810000 */
[----:B------:R1:W2:Y:S02]  /*bea0*/  SHFL.BFLY PT, R0, R132, 0x1, 0x1f ;  /* 0x0c201f0084007f89 */ /* 0x0002a400000e0000 */
.L_x_4475:
[----:B------:R-:W3:Y:S01]  /*beb0*/  LDL.LU R137, [R1+0x54] ;  /* 0x0000540001897983 */ /* 0x000ee20000300800 */
[----:B--2---:R-:W-:Y:S01]  /*bec0*/  FMNMX.FTZ R3, R0, R132, !PT ;  /* 0x0000008400037209 */ /* 0x004fe20007810000 */
[C---:B------:R-:W-:Y:S01]  /*bed0*/  FADD.FTZ R0, -R134.reuse, R135 ;  /* 0x0000008786007221 */ /* 0x040fe20000010100 */
[----:B------:R-:W-:Y:S01]  /*bee0*/  WARPSYNC 0xffffffff ;  /* 0xffffffff00007948 */ /* 0x000fe20003800000 */
[----:B-1----:R-:W-:Y:S02]  /*bef0*/  FMUL.FTZ R132, R134, c[0x0][0x2d0] ;  /* 0x0000b40086847a20 */ /* 0x002fe40000410000 */
        /* <DEDUP_REMOVED lines=15> */
[----:B------:R-:W-:Y:S09]  /*bff0*/  FFMA.FTZ R132, R25, c[0x0][0x2d0], -R132 ;  /* 0x0000b40019847a23 */ /* 0x000ff20000010884 */
[----:B------:R-:W-:Y:S10]  /*c000*/  MUFU.EX2 R13, R5 ;  /* 0x00000005000d7308 */ /* 0x000ff40000000800 */
[----:B------:R2:W4:Y:S10]  /*c010*/  MUFU.EX2 R12, R4 ;  /* 0x00000004000c7308 */ /* 0x0005340000000800 */
[----:B------:R-:W-:Y:S01]  /*c020*/  MUFU.EX2 R132, R132 ;  /* 0x0000008400847308 */ /* 0x000fe20000000800 */
[----:B--2---:R-:W-:Y:S04]  /*c030*/  FMUL.FTZ R4, R3, c[0x0][0x2d0] ;  /* 0x0000b40003047a20 */ /* 0x004fe80000410000 */
        /* <DEDUP_REMOVED lines=12> */
[----:B-1----:R-:W-:Y:S01]  /*c100*/  F2FP.PACK_AB R136, R8, R9 ;  /* 0x000000090888723e */ /* 0x002fe200000000ff */
[C---:B------:R-:W-:Y:S01]  /*c110*/  FMUL.FTZ R20, R2.reuse, R144 ;  /* 0x0000009002147220 */ /* 0x040fe20000410000 */
[----:B------:R-:W-:Y:S01]  /*c120*/  MOV R144, R139 ;  /* 0x0000008b00907202 */ /* 0x000fe20000000f00 */
[C---:B------:R-:W-:Y:S01]  /*c130*/  FMUL.FTZ R9, R2.reuse, R157 ;  /* 0x0000009d02097220 */ /* 0x040fe20000410000 */
[----:B------:R-:W2:Y:S01]  /*c140*/  LDL.LU R139, [R1+0x50] ;  /* 0x00005000018b7983 */ /* 0x000ea20000300800 */
[----:B------:R-:W-:Y:S01]  /*c150*/  MOV R157, R21 ;  /* 0x00000015009d7202 */ /* 0x000fe20000000f00 */
[----:B------:R-:W-:Y:S01]  /*c160*/  FMUL.FTZ R21, R2, R145 ;  /* 0x0000009102157220 */ /* 0x000fe20000410000 */
[----:B----4-:R-:W-:Y:S01]  /*c170*/  F2FP.PACK_AB R138, R12, R13 ;  /* 0x0000000d0c8a723e */ /* 0x010fe200000000ff */
[----:B------:R-:W3:Y:S01]  /*c180*/  LDL R145, [R1+0x10] ;  /* 0x0000100001917983 */ /* 0x000ee20000100800 */
[----:B------:R-:W-:Y:S01]  /*c190*/  FADD.FTZ R5, R8, R0 ;  /* 0x0000000008057221 */ /* 0x000fe20000010000 */
[----:B------:R-:W-:Y:S01]  /*c1a0*/  MUFU.EX2 R137, R6 ;  /* 0x0000000600897308 */ /* 0x000fe20000000800 */
[----:B------:R-:W-:Y:S02]  /*c1b0*/  FADD.FTZ R0, -R3, R133 ;  /* 0x0000008503007221 */ /* 0x000fe40000010100 */
[----:B------:R-:W-:Y:S02]  /*c1c0*/  FMUL.FTZ R25, R2, R141 ;  /* 0x0000008d02197220 */ /* 0x000fe40000410000 */
[----:B------:R-:W-:Y:S02]  /*c1d0*/  FMUL.FTZ R0, R0, c[0x0][0x2d0] ;  /* 0x0000b40000007a20 */ /* 0x000fe40000410000 */
[C---:B------:R-:W-:Y:S01]  /*c1e0*/  FMUL.FTZ R8, R2.reuse, R156 ;  /* 0x0000009c02087220 */ /* 0x040fe20000410000 */
[----:B------:R-:W-:Y:S01]  /*c1f0*/  MOV R156, R24 ;  /* 0x00000018009c7202 */ /* 0x000fe20000000f00 */
[----:B------:R-:W-:Y:S02]  /*c200*/  FMUL.FTZ R24, R2, R140 ;  /* 0x0000008c02187220 */ /* 0x000fe40000410000 */
[----:B------:R-:W1:Y:S01]  /*c210*/  MUFU.EX2 R0, R0 ;  /* 0x0000000000007308 */ /* 0x000e620000000800 */
[----:B------:R-:W-:Y:S02]  /*c220*/  FADD.FTZ R5, R13, R5 ;  /* 0x000000050d057221 */ /* 0x000fe40000010000 */
[----:B------:R-:W-:Y:S02]  /*c230*/  FFMA.FTZ R133, R10, c[0x0][0x2d0], -R4 ;  /* 0x0000b4000a857a23 */ /* 0x000fe40000010804 */
[----:B------:R-:W-:Y:S02]  /*c240*/  FADD.FTZ R181, R12, R5 ;  /* 0x000000050cb57221 */ /* 0x000fe40000010000 */
[C---:B------:R-:W-:Y:S01]  /*c250*/  FMUL.FTZ R4, R2.reuse, R160 ;  /* 0x000000a002047220 */ /* 0x040fe20000410000 */
[----:B------:R-:W-:Y:S01]  /*c260*/  MOV R160, R17 ;  /* 0x0000001100a07202 */ /* 0x000fe20000000f00 */
[C---:B------:R-:W-:Y:S02]  /*c270*/  FMUL.FTZ R12, R2.reuse, R152 ;  /* 0x00000098020c7220 */ /* 0x040fe40000410000 */
[C---:B------:R-:W-:Y:S01]  /*c280*/  FMUL.FTZ R13, R2.reuse, R153 ;  /* 0x00000099020d7220 */ /* 0x040fe20000410000 */
[----:B------:R-:W-:Y:S01]  /*c290*/  MUFU.EX2 R152, R133 ;  /* 0x0000008500987308 */ /* 0x000fe20000000800 */
[C---:B------:R-:W-:Y:S02]  /*c2a0*/  FMUL.FTZ R17, R2.reuse, R149 ;  /* 0x0000009502117220 */ /* 0x040fe40000410000 */
[C---:B------:R-:W-:Y:S01]  /*c2b0*/  FMUL.FTZ R5, R2.reuse, R161 ;  /* 0x000000a102057220 */ /* 0x040fe20000410000 */
[----:B------:R-:W-:Y:S01]  /*c2c0*/  MOV R161, R16 ;  /* 0x0000001000a17202 */ /* 0x000fe20000000f00 */
[C---:B------:R-:W-:Y:S02]  /*c2d0*/  FMUL.FTZ R16, R2.reuse, R148 ;  /* 0x0000009402107220 */ /* 0x040fe40000410000 */
[C---:B------:R-:W-:Y:S02]  /*c2e0*/  FMUL.FTZ R28, R2.reuse, R28 ;  /* 0x0000001c021c7220 */ /* 0x040fe40000410000 */
[C---:B------:R-:W-:Y:S01]  /*c2f0*/  FMUL.FTZ R29, R2.reuse, R29 ;  /* 0x0000001d021d7220 */ /* 0x040fe20000410000 */
[----:B------:R4:W-:Y:S01]  /*c300*/  MUFU.EX2 R149, R7 ;  /* 0x0000000700957308 */ /* 0x0009e20000000800 */
[----:B------:R-:W-:Y:S02]  /*c310*/  FMUL.FTZ R32, R2, R32 ;  /* 0x0000002002207220 */ /* 0x000fe40000410000 */
[C---:B-1----:R-:W-:Y:S02]  /*c320*/  FMUL.FTZ R26, R0.reuse, R142 ;  /* 0x0000008e001a7220 */ /* 0x042fe40000410000 */
[C---:B------:R-:W-:Y:S02]  /*c330*/  FMUL.FTZ R27, R0.reuse, R143 ;  /* 0x0000008f001b7220 */ /* 0x040fe40000410000 */
[----:B------:R-:W1:Y:S01]  /*c340*/  LDSM.16.MT88.4 R140, [R243] ;  /* 0x00000000f38c783b */ /* 0x000e620000004200 */
[C---:B------:R-:W-:Y:S01]  /*c350*/  FMUL.FTZ R6, R0.reuse, R162 ;  /* 0x000000a200067220 */ /* 0x040fe20000410000 */
[----:B------:R-:W-:Y:S01]  /*c360*/  MOV R162, R157 ;  /* 0x0000009d00a27202 */ /* 0x000fe20000000f00 */
        /* <DEDUP_REMOVED lines=12> */
[C---:B----4-:R-:W-:Y:S02]  /*c430*/  FMUL.FTZ R7, R0.reuse, R163 ;  /* 0x000000a300077220 */ /* 0x050fe40000410000 */
[C---:B------:R-:W-:Y:S02]  /*c440*/  FMUL.FTZ R22, R0.reuse, R146 ;  /* 0x0000009200167220 */ /* 0x040fe40000410000 */
[C---:B------:R-:W-:Y:S01]  /*c450*/  FMUL.FTZ R30, R0.reuse, R30 ;  /* 0x0000001e001e7220 */ /* 0x040fe20000410000 */
[----:B------:R-:W-:Y:S01]  /*c460*/  MUFU.EX2 R146, R175 ;  /* 0x000000af00927308 */ /* 0x000fe20000000800 */
        /* <DEDUP_REMOVED lines=23> */
[----:B------:R-:W4:Y:S01]  /*c5e0*/  MUFU.EX2 R155, R172 ;  /* 0x000000ac009b7308 */ /* 0x000f220000000800 */
        /* <DEDUP_REMOVED lines=24> */
[----:B----4-:R-:W-:Y:S01]  /*c770*/  MOV R182, R155 ;  /* 0x0000009b00b67202 */ /* 0x010fe20000000f00 */
        /* <DEDUP_REMOVED lines=55> */
[----:B------:R-:W-:Y:S01]  /*caf0*/  MUFU.EX2 R2, R178 ;  /* 0x000000b200027308 */ /* 0x000fe20000000800 */
[C---:B------:R-:W-:Y:S02]  /*cb00*/  FMUL.FTZ R127, R0.reuse, R127 ;  /* 0x0000007f007f7220 */ /* 0x040fe40000410000 */
[C---:B------:R-:W-:Y:S02]  /*cb10*/  FMUL.FTZ R130, R0.reuse, R130 ;  /* 0x0000008200827220 */ /* 0x040fe40000410000 */
[C---:B------:R-:W-:Y:S05]  /*cb20*/  FMUL.FTZ R131, R0.reuse, R131 ;  /* 0x0000008300837220 */ /* 0x040fea0000410000 */
[----:B------:R-:W4:Y:S02]  /*cb30*/  MUFU.EX2 R178, R183 ;  /* 0x000000b700b27308 */ /* 0x000f240000000800 */
[----:B----4-:R-:W-:Y:S02]  /*cb40*/  F2FP.PACK_AB R173, R179, R178 ;  /* 0x000000b2b3ad723e */ /* 0x010fe400000000ff */
[----:B------:R-:W-:Y:S01]  /*cb50*/  MOV R183, R160 ;  /* 0x000000a000b77202 */ /* 0x000fe20000000f00 */
[----:B--2---:R-:W-:Y:S01]  /*cb60*/  FFMA.FTZ R148, R0, R139, R137 ;  /* 0x0000008b00947223 */ /* 0x004fe20000010089 */
[----:B------:R-:W-:Y:S01]  /*cb70*/  F2FP.PACK_AB R137, R149, R137 ;  /* 0x000000899589723e */ /* 0x000fe200000000ff */
[----:B------:R-:W-:Y:S01]  /*cb80*/  FADD.FTZ R0, R133, R181 ;  /* 0x000000b585007221 */ /* 0x000fe20000010000 */
[----:B------:R-:W-:Y:S02]  /*cb90*/  F2FP.PACK_AB R139, R153, R152 ;  /* 0x00000098998b723e */ /* 0x000fe400000000ff */
[----:B------:R-:W-:Y:S01]  /*cba0*/  MOV R181, R146 ;  /* 0x0000009200b57202 */ /* 0x000fe20000000f00 */
        /* <DEDUP_REMOVED lines=9> */
[----:B---3--:R1:W2:Y:S03]  /*cc40*/  LDSM.16.MT88.4 R140, [R145] ;  /* 0x00000000918c783b */ /* 0x0082a60000004200 */
[----:B-1----:R-:W-:Y:S02]  /*cc50*/  MOV R145, R144 ;  /* 0x0000009000917202 */ /* 0x002fe40000000f00 */
[----:B------:R-:W1:Y:S02]  /*cc60*/  MUFU.EX2 R144, R177 ;  /* 0x000000b100907308 */ /* 0x000e640000000800 */
[----:B------:R-:W-:Y:S08]  /*cc70*/  MOV R163, R145 ;  /* 0x0000009100a37202 */ /* 0x000ff00000000f00 */
[----:B------:R-:W3:Y:S01]  /*cc80*/  MUFU.EX2 R177, R161 ;  /* 0x000000a100b17308 */ /* 0x000ee20000000800 */
[C---:B--2---:R-:W-:Y:S08]  /*cc90*/  HMMA.16816.F32 R28, R136.reuse, R140, R28 ;  /* 0x0000008c881c723c */ /* 0x044ff0000000181c */
[C---:B------:R-:W-:Y:S01]  /*cca0*/  HMMA.16816.F32 R32, R136.reuse, R142, R32 ;  /* 0x0000008e8820723c */ /* 0x040fe20000001820 */
[----:B------:R-:W2:Y:S03]  /*ccb0*/  LDSM.16.MT88.4 R140, [R243+0x1800] ;  /* 0x00180000f38c783b */ /* 0x000ea60000004200 */
[----:B-1----:R-:W-:Y:S04]  /*ccc0*/  FADD.FTZ R0, R144, R0 ;  /* 0x0000000090007221 */ /* 0x002fe80000010000 */
[----:B------:R-:W-:Y:S01]  /*ccd0*/  FADD.FTZ R0, R135, R0 ;  /* 0x0000000087007221 */ /* 0x000fe20000010000 */
[----:B---3--:R-:W-:Y:S01]  /*cce0*/  F2FP.PACK_AB R175, R177, R176 ;  /* 0x000000b0b1af723e */ /* 0x008fe200000000ff */
        /* <DEDUP_REMOVED lines=38> */
[----:B------:R3:W4:Y:S02]  /*cf50*/  MUFU.EX2 R135, R157 ;  /* 0x0000009d00877308 */ /* 0x0007240000000800 */
[----:B------:R-:W-:Y:S02]  /*cf60*/  F2FP.PACK_AB R136, R2, R133 ;  /* 0x000000850288723e */ /* 0x000fe400000000ff */
[----:B------:R-:W-:Y:S02]  /*cf70*/  F2FP.PACK_AB R137, R155, R154 ;  /* 0x0000009a9b89723e */ /* 0x000fe400000000ff */
[----:B------:R-:W-:Y:S04]  /*cf80*/  F2FP.PACK_AB R139, R181, R160 ;  /* 0x000000a0b58b723e */ /* 0x000fe800000000ff */
[----:B------:R-:W5:Y:S10]  /*cf90*/  MUFU.EX2 R133, R163 ;  /* 0x000000a300857308 */ /* 0x000f740000000800 */
[----:B------:R-:W2:Y:S01]  /*cfa0*/  MUFU.EX2 R2, R162 ;  /* 0x000000a200027308 */ /* 0x000ea20000000800 */
[----:B---3--:R-:W-:Y:S01]  /*cfb0*/  LDSM.16.MT88.4 R156, [R243+0x1000] ;  /* 0x00100000f39c783b */ /* 0x008fe20000004200 */
[----:B----4-:R-:W-:Y:S01]  /*cfc0*/  F2FP.PACK_AB R174, R132, R135 ;  /* 0x0000008784ae723e */ /* 0x010fe200000000ff */
[C---:B-1----:R-:W-:Y:S03]  /*cfd0*/  HMMA.16816.F32 R4, R136.reuse, R140, R4 ;  /* 0x0000008c8804723c */ /* 0x042fe60000001804 */
[----:B-----5:R-:W-:Y:S05]  /*cfe0*/  FADD.FTZ R0, R133, R0 ;  /* 0x0000000085007221 */ /* 0x020fea0000010000 */
[C---:B------:R-:W-:Y:S01]  /*cff0*/  HMMA.16816.F32 R8, R136.reuse, R142, R8 ;  /* 0x0000008e8808723c */ /* 0x040fe20000001808 */
[----:B------:R-:W1:Y:S03]  /*d000*/  LDSM.16.MT88.4 R140, [R244+0x800] ;  /* 0x00080000f48c783b */ /* 0x000e660000004200 */
[C---:B--2---:R-:W-:Y:S01]  /*d010*/  F2FP.PACK_AB R172, R2.reuse, R133 ;  /* 0x0000008502ac723e */ /* 0x044fe200000000ff */
[----:B------:R-:W-:Y:S03]  /*d020*/  FADD.FTZ R0, R2, R0 ;  /* 0x0000000002007221 */ /* 0x000fe60000010000 */
[C---:B------:R-:W-:Y:S04]  /*d030*/  HMMA.16816.F32 R12, R136.reuse, R144, R12 ;  /* 0x00000090880c723c */ /* 0x040fe8000000180c */
[----:B------:R-:W-:Y:S02]  /*d040*/  FADD.FTZ R2, R149, R148 ;  /* 0x0000009495027221 */ /* 0x000fe40000010000 */
[----:B------:R-:W-:Y:S01]  /*d050*/  LDSM.16.MT88.4 R148, [R245+0x1000] ;  /* 0x00100000f594783b */ /* 0x000fe20000004200 */
[----:B------:R-:W-:Y:S01]  /*d060*/  FADD.FTZ R0, R135, R0 ;  /* 0x0000000087007221 */ /* 0x000fe20000010000 */
[C---:B------:R-:W-:Y:S04]  /*d070*/  HMMA.16816.F32 R16, R136.reuse, R146, R16 ;  /* 0x000000928810723c */ /* 0x040fe80000001810 */
[----:B------:R-:W-:Y:S02]  /*d080*/  FADD.FTZ R0, R132, R0 ;  /* 0x0000000084007221 */ /* 0x000fe40000010000 */
[----:B------:R-:W2:Y:S08]  /*d090*/  LDSM.16.MT88.4 R144, [R246+0x800] ;  /* 0x00080000f690783b */ /* 0x000eb00000004200 */
[----:B------:R3:W-:Y:S04]  /*d0a0*/  STL [R1+0x54], R0 ;  /* 0x0000540001007387 */ /* 0x0007e80000100800 */
[----:B------:R-:W4:Y:S01]  /*d0b0*/  LDL R133, [R1+0x64] ;  /* 0x0000640001857983 */ /* 0x000f220000100800 */
[C---:B-1----:R-:W-:Y:S08]  /*d0c0*/  HMMA.16816.F32 R20, R136.reuse, R140, R20 ;  /* 0x0000008c8814723c */ /* 0x042ff00000001814 */
[C---:B------:R-:W-:Y:S01]  /*d0d0*/  HMMA.16816.F32 R24, R136.reuse, R142, R24 ;  /* 0x0000008e8818723c */ /* 0x040fe20000001818 */
[----:B------:R-:W1:Y:S03]  /*d0e0*/  LDSM.16.MT88.4 R140, [R243+0x2000] ;  /* 0x00200000f38c783b */ /* 0x000e660000004200 */
[----:B---3--:R-:W-:Y:S04]  /*d0f0*/  FADD.FTZ R0, R152, R2 ;  /* 0x0000000298007221 */ /* 0x008fe80000010000 */
        /* <DEDUP_REMOVED lines=32> */
[----:B------:R-:W2:Y:S02]  /*d300*/  LDSM.16.MT88.4 R144, [R246+0x5000] ;  /* 0x00500000f690783b */ /* 0x000ea40000004200 */
[----:B----4-:R-:W-:Y:S05]  /*d310*/  ISETP.GT.AND P0, PT, R180, R133, PT ;  /* 0x00000085b400720c */ /* 0x010fea0003f04270 */
[C---:B-1----:R-:W-:Y:S04]  /*d320*/  HMMA.16816.F32 R116, R136.reuse, R140, R116 ;  /* 0x0000008c8874723c */ /* 0x042fe80000001874 */
[----:B------:R-:W-:Y:S04]  /*d330*/  MOV R133, R3 ;  /* 0x0000000300857202 */ /* 0x000fe80000000f00 */
[C---:B------:R-:W-:Y:S01]  /*d340*/  HMMA.16816.F32 R120, R136.reuse, R142, R120 ;  /* 0x0000008e8878723c */ /* 0x040fe20000001878 */
[----:B------:R-:W1:Y:S07]  /*d350*/  LDSM.16.MT88.4 R140, [R244+0x1000] ;  /* 0x00100000f48c783b */ /* 0x000e6e0000004200 */
[C---:B--2---:R-:W-:Y:S08]  /*d360*/  HMMA.16816.F32 R124, R136.reuse, R144, R124 ;  /* 0x00000090887c723c */ /* 0x044ff0000000187c */
[----:B------:R-:W-:Y:S07]  /*d370*/  HMMA.16816.F32 R128, R136, R146, R128 ;  /* 0x000000928880723c */ /* 0x000fee0000001880 */
[----:B------:R-:W-:Y:S01]  /*d380*/  MOV R139, R154 ;  /* 0x0000009a008b7202 */ /* 0x000fe20000000f00 */
[C---:B------:R-:W-:Y:S01]  /*d390*/  HMMA.16816.F32 R160, R172.reuse, R156, R4 ;  /* 0x0000009caca0723c */ /* 0x040fe20000001804 */
[----:B------:R-:W2:Y:S04]  /*d3a0*/  LDSM.16.MT88.4 R4, [R246+0x1000] ;  /* 0x00100000f604783b */ /* 0x000ea80000004200 */
[----:B------:R-:W-:Y:S03]  /*d3b0*/  MOV R138, R153 ;  /* 0x00000099008a7202 */ /* 0x000fe60000000f00 */
[C---:B------:R-:W-:Y:S01]  /*d3c0*/  HMMA.16816.F32 R156, R172.reuse, R158, R8 ;  /* 0x0000009eac9c723c */ /* 0x040fe20000001808 */
[----:B------:R-:W3:Y:S03]  /*d3d0*/  LDSM.16.MT88.4 R8, [R243+0x2800] ;  /* 0x00280000f308783b */ /* 0x000ee60000004200 */
[----:B------:R-:W-:Y:S04]  /*d3e0*/  FADD.FTZ R0, R138, R0 ;  /* 0x000000008a007221 */ /* 0x000fe80000010000 */
[C---:B------:R-:W-:Y:S01]  /*d3f0*/  HMMA.16816.F32 R152, R172.reuse, R148, R12 ;  /* 0x00000094ac98723c */ /* 0x040fe2000000180c */
[----:B------:R-:W4:Y:S03]  /*d400*/  LDSM.16.MT88.4 R12, [R245+0x2800] ;  /* 0x00280000f50c783b */ /* 0x000f260000004200 */
[----:B------:R-:W-:Y:S04]  /*d410*/  FADD.FTZ R0, R139, R0 ;  /* 0x000000008b007221 */ /* 0x000fe80000010000 */
[C---:B------:R-:W-:Y:S04]  /*d420*/  HMMA.16816.F32 R148, R172.reuse, R150, R16 ;  /* 0x00000096ac94723c */ /* 0x040fe80000001810 */
        /* <DEDUP_REMOVED lines=10> */
[C---:B---3--:R-:W-:Y:S04]  /*d4d0*/  HMMA.16816.F32 R36, R172.reuse, R8, R36 ;  /* 0x00000008ac24723c */ /* 0x048fe80000001824 */
[----:B------:R-:W-:Y:S01]  /*d4e0*/  FADD.FTZ R2, R176, R0 ;  /* 0x00000000b0027221 */ /* 0x000fe20000010000 */
[----:B------:R-:W-:Y:S03]  /*d4f0*/  IADD3 R0, R180, -0x1, RZ ;  /* 0xffffffffb4007810 */ /* 0x000fe60007ffe0ff */
[C---:B------:R-:W-:Y:S01]  /*d500*/  HMMA.16816.F32 R40, R172.reuse, R10, R40 ;  /* 0x0000000aac28723c */ /* 0x040fe20000001828 */
[----:B------:R-:W2:Y:S03]  /*d510*/  LDSM.16.MT88.4 R8, [R246+0x2800] ;  /* 0x00280000f608783b */ /* 0x000ea60000004200 */
[----:B------:R-:W-:Y:S01]  /*d520*/  FADD.FTZ R2, R177, R2 ;  /* 0x00000002b1027221 */ /* 0x000fe20000010000 */
[----:B------:R-:W-:Y:S03]  /*d530*/  MOV R180, R0 ;  /* 0x0000000000b47202 */ /* 0x000fe60000000f00 */
[C---:B----4-:R-:W-:Y:S01]  /*d540*/  HMMA.16816.F32 R44, R172.reuse, R12, R44 ;  /* 0x0000000cac2c723c */ /* 0x050fe2000000182c */
[----:B------:R-:W-:Y:S07]  /*d550*/  STL [R1+0x50], R2 ;  /* 0x0000500201007387 */ /* 0x000fee0000100800 */
        /* <DEDUP_REMOVED lines=31> */
.L_x_4375:
[----:B------:R-:W-:Y:S05]  /*d750*/  BRA.DIV ~URZ, `(.L_x_4388) ;  /* 0x000079127f007947 */ /* 0x000fea000b800000 */
[----:B------:R-:W2:Y:S04]  /*d760*/  LDL R2, [R1+0x54] ;  /* 0x0000540001027983 */ /* 0x000ea80000100800 */
[----:B--2---:R1:W2:Y:S02]  /*d770*/  SHFL.BFLY PT, R0, R2, 0x2, 0x1f ;  /* 0x0c401f0002007f89 */ /* 0x0042a400000e0000 */
.L_x_4476:
        /* <DEDUP_REMOVED lines=9> */
.L_x_4477:
        /* <DEDUP_REMOVED lines=148> */
.L_x_4348:
        /* <DEDUP_REMOVED lines=19> */
.L_x_4391:
[----:B-1----:R-:W-:Y:S05]  /*e280*/  BSYNC B0 ;  /* 0x0000000000007941 */ /* 0x002fea0003800000 */
.L_x_4390:
        /* <DEDUP_REMOVED lines=166> */
.L_x_4394:
        /* <DEDUP_REMOVED lines=125> */
.L_x_4478:
[----:B------:R-:W-:Y:S05]  /*f4c0*/  BRA.DIV ~URZ, `(.L_x_4397) ;  /* 0x00005d727f007947 */ /* 0x000fea000b800000 */
[----:B------:R4:W2:Y:S02]  /*f4d0*/  SHFL.IDX PT, R0, R14, RZ, 0x181f ;  /* 0x00181fff0e007589 */ /* 0x0008a400000e0000 */
.L_x_4479:
        /* <DEDUP_REMOVED lines=33> */
.L_x_4399:
[----:B------:R-:W-:Y:S05]  /*f6f0*/  BSYNC B0 ;  /* 0x0000000000007941 */ /* 0x000fea0003800000 */
.L_x_4398:
[----:B------:R-:W-:Y:S05]  /*f700*/  BRA.DIV ~URZ, `(.L_x_4400) ;  /* 0x00005b927f007947 */ /* 0x000fea000b800000 */
[----:B---3--:R3:W4:Y:S04]  /*f710*/  SHFL.IDX PT, R4, R5, 0x1, 0x181f ;  /* 0x00381f0005047f89 */ /* 0x00872800000e0000 */
[----:B--2---:R3:W2:Y:S02]  /*f720*/  SHFL.IDX PT, R0, R14, 0x1, 0x181f ;  /* 0x00381f000e007f89 */ /* 0x0046a400000e0000 */
.L_x_4480:
        /* <DEDUP_REMOVED lines=28> */
.L_x_4402:
[----:B------:R-:W-:Y:S05]  /*f8f0*/  BSYNC B0 ;  /* 0x0000000000007941 */ /* 0x000fea0003800000 */
.L_x_4401:
[----:B------:R-:W-:Y:S05]  /*f900*/  BRA.DIV ~URZ, `(.L_x_4403) ;  /* 0x00005a527f007947 */ /* 0x000fea000b800000 */
[----:B----4-:R4:W3:Y:S02]  /*f910*/  SHFL.IDX PT, R4, R5, 0x2, 0x181f ;  /* 0x00581f0005047f89 */ /* 0x0108e400000e0000 */
.L_x_4481:
[----:B------:R-:W-:Y:S05]  /*f920*/  BRA.DIV ~URZ, `(.L_x_4404) ;  /* 0x00005aa27f007947 */ /* 0x000fea000b800000 */
[----:B--2---:R2:W4:Y:S02]  /*f930*/  SHFL.IDX PT, R0, R14, 0x2, 0x181f ;  /* 0x00581f000e007f89 */ /* 0x00452400000e0000 */
.L_x_4482:
        /* <DEDUP_REMOVED lines=28> */
.L_x_4406:
[----:B------:R-:W-:Y:S05]  /*fb00*/  BSYNC B0 ;  /* 0x0000000000007941 */ /* 0x000fea0003800000 */
.L_x_4405:
[----:B------:R-:W-:Y:S05]  /*fb10*/  BRA.DIV ~URZ, `(.L_x_4407) ;  /* 0x000059127f007947 */ /* 0x000fea000b800000 */
[----:B---3--:R3:W1:Y:S04]  /*fb20*/  SHFL.IDX PT, R4, R5, 0x3, 0x181f ;  /* 0x00781f0005047f89 */ /* 0x00866800000e0000 */
[----:B----4-:R3:W4:Y:S02]  /*fb30*/  SHFL.IDX PT, R0, R14, 0x3, 0x181f ;  /* 0x00781f000e007f89 */ /* 0x01072400000e0000 */
.L_x_4483:
        /* <DEDUP_REMOVED lines=29> */
.L_x_4395:
        /* <DEDUP_REMOVED lines=33> */
.L_x_4484:
[----:B------:R-:W-:Y:S05]  /*ff20*/  BRA.DIV ~URZ, `(.L_x_4410) ;  /* 0x000056327f007947 */ /* 0x000fea000b800000 */
[----:B------:R3:W4:Y:S02]  /*ff30*/  SHFL.IDX PT, R0, R12, RZ, 0x1c1f ;  /* 0x001c1fff0c007589 */ /* 0x00072400000e0000 */
.L_x_4485:
        /* <DEDUP_REMOVED lines=194> */
.L_x_4412:
[----:B------:R-:W-:Y:S05]  /*10b60*/  BSYNC B0 ;  /* 0x0000000000007941 */ /* 0x000fea0003800000 */
.L_x_4411:
[----:B------:R-:W-:Y:S05]  /*10b70*/  BRA.DIV ~URZ, `(.L_x_4413) ;  /* 0x00004a427f007947 */ /* 0x000fea000b800000 */
[----:B--2---:R2:W1:Y:S04]  /*10b80*/  SHFL.IDX PT, R4, R5, 0x1, 0x1c1f ;  /* 0x003c1f0005047f89 */ /* 0x00446800000e0000 */
[----:B----4-:R2:W4:Y:S02]  /*10b90*/  SHFL.IDX PT, R0, R12, 0x1, 0x1c1f ;  /* 0x003c1f000c007f89 */ /* 0x01052400000e0000 */
.L_x_4486:
        /* <DEDUP_REMOVED lines=212> */
.L_x_4393:
        /* <DEDUP_REMOVED lines=22> */
.L_x_4414:
        /* <DEDUP_REMOVED lines=60> */
.L_x_4416:
[----:B------:R-:W-:Y:S05]  /*11e00*/  BSYNC B0 ;  /* 0x0000000000007941 */ /* 0x000fea0003800000 */
.L_x_4415:
        /* <DEDUP_REMOVED lines=36> */
.L_x_4487:
[----:B------:R-:W-:Y:S05]  /*12050*/  BRA.DIV ~URZ, `(.L_x_4418) ;  /* 0x000036927f007947 */ /* 0x000fea000b800000 */
[----:B------:R3:W4:Y:S02]  /*12060*/  SHFL.IDX PT, R0, R14, RZ, 0x181f ;  /* 0x00181fff0e007589 */ /* 0x00072400000e0000 */
.L_x_4488:
        /* <DEDUP_REMOVED lines=34> */
.L_x_4420:
[----:B------:R-:W-:Y:S05]  /*12290*/  BSYNC B0 ;  /* 0x0000000000007941 */ /* 0x000fea0003800000 */
.L_x_4419:
[----:B------:R-:W-:Y:S05]  /*122a0*/  BRA.DIV ~URZ, `(.L_x_4421) ;  /* 0x000034a27f007947 */ /* 0x000fea000b800000 */
[----:B--2---:R2:W1:Y:S04]  /*122b0*/  SHFL.IDX PT, R4, R5, 0x1, 0x181f ;  /* 0x00381f0005047f89 */ /* 0x00446800000e0000 */
[----:B----4-:R2:W4:Y:S02]  /*122c0*/  SHFL.IDX PT, R0, R14, 0x1, 0x181f ;  /* 0x00381f000e007f89 */ /* 0x01052400000e0000 */
.L_x_4489:
        /* <DEDUP_REMOVED lines=28> */
.L_x_4423:
[----:B------:R-:W-:Y:S05]  /*12490*/  BSYNC B0 ;  /* 0x0000000000007941 */ /* 0x000fea0003800000 */
.L_x_4422:
[----:B------:R-:W-:Y:S05]  /*124a0*/  BRA.DIV ~URZ, `(.L_x_4424) ;  /* 0x000033627f007947 */ /* 0x000fea000b800000 */
[----:B------:R1:W2:Y:S02]  /*124b0*/  SHFL.IDX PT, R4, R5, 0x2, 0x181f ;  /* 0x00581f0005047f89 */ /* 0x0002a400000e0000 */
.L_x_4490:
[----:B------:R-:W-:Y:S05]  /*124c0*/  BRA.DIV ~URZ, `(.L_x_4425) ;  /* 0x000033b27f007947 */ /* 0x000fea000b800000 */
[----:B----4-:R4:W1:Y:S02]  /*124d0*/  SHFL.IDX PT, R0, R14, 0x2, 0x181f ;  /* 0x00581f000e007f89 */ /* 0x01086400000e0000 */
.L_x_4491:
        /* <DEDUP_REMOVED lines=28> */
.L_x_4427:
[----:B------:R-:W-:Y:S05]  /*126a0*/  BSYNC B0 ;  /* 0x0000000000007941 */ /* 0x000fea0003800000 */
.L_x_4426:
[----:B------:R-:W-:Y:S05]  /*126b0*/  BRA.DIV ~URZ, `(.L_x_4428) ;  /* 0x000032227f007947 */ /* 0x000fea000b800000 */
[----:B--2---:R2:W1:Y:S04]  /*126c0*/  SHFL.IDX PT, R4, R5, 0x3, 0x181f ;  /* 0x00781f0005047f89 */ /* 0x00446800000e0000 */
[----:B------:R2:W3:Y:S02]  /*126d0*/  SHFL.IDX PT, R0, R14, 0x3, 0x181f ;  /* 0x00781f000e007f89 */ /* 0x0004e400000e0000 */
.L_x_4492:
        /* <DEDUP_REMOVED lines=27> */
.L_x_4408:
[----:B------:R-:W-:Y:S05]  /*12890*/  BSYNC B1 ;  /* 0x0000000000017941 */ /* 0x000fea0003800000 */
.L_x_4392:
        /* <DEDUP_REMOVED lines=15> */
.L_x_4493:
[----:B------:R-:W-:Y:S05]  /*12990*/  BRA.DIV ~URZ, `(.L_x_4431) ;  /* 0x000030727f007947 */ /* 0x000fea000b800000 */
[----:B------:R3:W4:Y:S02]  /*129a0*/  SHFL.IDX PT, R8, R106, 0x1, 0x1f ;  /* 0x00201f006a087f89 */ /* 0x00072400000e0000 */
.L_x_4494:
        /* <DEDUP_REMOVED lines=19> */
.L_x_4495:
        /* <DEDUP_REMOVED lines=16> */
.L_x_4496:
[----:B---3--:R-:W-:Y:S01]  /*12be0*/  IMAD R0, R0, c[0x0][0x538], RZ ;  /* 0x00014e0000007a24 */ /* 0x008fe200078e02ff */
[----:B------:R-:W-:Y:S04]  /*12bf0*/  BSSY B1, `(.L_x_4434) ;  /* 0x00000cf000017945 */ /* 0x000fe80003800000 */
[----:B----4-:R-:W-:-:S04]  /*12c00*/  IADD3 R8, R0, R8, RZ ;  /* 0x0000000800087210 */ /* 0x010fc80007ffe0ff */
[----:B--2---:R-:W-:-:S13]  /*12c10*/  ISETP.GT.AND P0, PT, R8, R9, PT ;  /* 0x000000090800720c */ /* 0x004fda0003f04270 */
[----:B------:R-:W-:Y:S05]  /*12c20*/  @P0 BRA `(.L_x_4435) ;  /* 0x0000025000000947 */ /* 0x000fea0003800000 */
.L_x_4439:
        /* <DEDUP_REMOVED lines=17> */
.L_x_4497:
        /* <DEDUP_REMOVED lines=16> */
.L_x_4498:
[----:B--2---:R-:W-:-:S05]  /*12e40*/  IMAD R0, R0, c[0x0][0x538], RZ ;  /* 0x00014e0000007a24 */ /* 0x004fca00078e02ff */
[----:B------:R-:W-:-:S04]  /*12e50*/  IADD3 R8, R0, R8, RZ ;  /* 0x0000000800087210 */ /* 0x000fc80007ffe0ff */
[----:B------:R-:W-:-:S13]  /*12e60*/  ISETP.GT.AND P0, PT, R8, R9, PT ;  /* 0x000000090800720c */ /* 0x000fda0003f04270 */
[----:B-1----:R-:W-:Y:S05]  /*12e70*/  @!P0 BRA `(.L_x_4439) ;  /* 0xfffffdb000008947 */ /* 0x002fea000383ffff */
.L_x_4435:
[----:B------:R-:W-:-:S05]  /*12e80*/  IADD3 R8, -R0, R8, RZ ;  /* 0x0000000800087210 */ /* 0x000fca0007ffe1ff */
[----:B------:R-:W-:-:S05]  /*12e90*/  IMAD R0, R4, c[0x0][0x538], R8 ;  /* 0x00014e0004007a24 */ /* 0x000fca00078e0208 */
[----:B------:R-:W-:Y:S01]  /*12ea0*/  ISETP.GT.AND P0, PT, R0, R9, PT ;  /* 0x000000090000720c */ /* 0x000fe20003f04270 */
[----:B------:R-:W-:-:S12]  /*12eb0*/  BRA.DIV ~URZ, `(.L_x_4440) ;  /* 0x00002f927f007947 */ /* 0x000fd8000b800000 */
[----:B------:R-:W-:-:S03]  /*12ec0*/  VOTE.ANY R10, PT, !P0 ;  /* 0x00000000000a7806 */ /* 0x000fc600040e0100 */
.L_x_4499:
[----:B------:R-:W2:Y:S01]  /*12ed0*/  LDL.LU R0, [R1+0xb4] ;  /* 0x0000b40001007983 */ /* 0x000ea20000300800 */
[----:B------:R-:W2:Y:S02]  /*12ee0*/  POPC R5, R10 ;  /* 0x0000000a00057309 */ /* 0x000ea40000000000 */
[----:B--2---:R-:W-:-:S05]  /*12ef0*/  IADD3 R0, R5, R0, RZ ;  /* 0x0000000005007210 */ /* 0x004fca0007ffe0ff */
[----:B------:R2:W-:Y:S01]  /*12f00*/  STL [R1+0xb4], R0 ;  /* 0x0000b40001007387 */ /* 0x0005e20000100800 */
[----:B------:R-:W-:Y:S05]  /*12f10*/  BRA.DIV ~URZ, `(.L_x_4441) ;  /* 0x00002f827f007947 */ /* 0x000fea000b800000 */
[----:B------:R3:W4:Y:S04]  /*12f20*/  SHFL.IDX PT, R11, R6, R5, 0x1f ;  /* 0x00001f05060b7589 */ /* 0x00072800000e0000 */
[----:B------:R3:W1:Y:S02]  /*12f30*/  SHFL.IDX PT, R7, R7, R5, 0x1f ;  /* 0x00001f0507077589 */ /* 0x00066400000e0000 */
.L_x_4500:
[----:B------:R-:W-:Y:S01]  /*12f40*/  ISETP.NE.AND P0, PT, R10, RZ, PT ;  /* 0x000000ff0a00720c */ /* 0x000fe20003f05270 */
[----:B------:R-:W-:-:S12]  /*12f50*/  BSSY B0, `(.L_x_4442) ;  /* 0x0000005000007945 */ /* 0x000fd80003800000 */
[----:B------:R-:W-:Y:S05]  /*12f60*/  @!P0 BRA `(.L_x_4443) ;  /* 0x0000003000008947 */ /* 0x000fea0003800000 */
[----:B---3--:R-:W-:Y:S01]  /*12f70*/  IADD3 R5, R5, -0x1, RZ ;  /* 0xffffffff05057810 */ /* 0x008fe20007ffe0ff */
[----:B------:R-:W-:Y:S05]  /*12f80*/  BRA.DIV ~URZ, `(.L_x_4444) ;  /* 0x00002fe27f007947 */ /* 0x000fea000b800000 */
[----:B------:R3:W2:Y:S02]  /*12f90*/  SHFL.IDX PT, R12, R4, R5, 0x1f ;  /* 0x00001f05040c7589 */ /* 0x0006a400000e0000 */
.L_x_4443:
[----:B------:R-:W-:Y:S05]  /*12fa0*/  BSYNC B0 ;  /* 0x0000000000007941 */ /* 0x000fea0003800000 */
.L_x_4442:
        /* <DEDUP_REMOVED lines=68> */
.L_x_4446:
        /* <DEDUP_REMOVED lines=69> */
.L_x_4447:
[----:B------:R-:W-:Y:S05]  /*13840*/  BSYNC B0 ;  /* 0x0000000000007941 */ /* 0x000fea0003800000 */
.L_x_4445:
[----:B------:R-:W-:-:S04]  /*13850*/  LOP3.LUT R2, RZ, R2, RZ, 0x33, !PT ;  /* 0x00000002ff027212 */ /* 0x000fc800078e33ff */
[----:B-1----:R-:W-:-:S05]  /*13860*/  IADD3 R0, R2, R11, RZ ;  /* 0x0000000b02007210 */ /* 0x002fca0007ffe0ff */
[----:B------:R1:W-:Y:S01]  /*13870*/  STL [R1+0xac], R0 ;  /* 0x0000ac0001007387 */ /* 0x0003e20000100800 */
[----:B------:R-:W-:Y:S05]  /*13880*/  BRA `(.L_x_4448) ;  /* 0x0000005000007947 */ /* 0x000fea0003800000 */
.L_x_4436:
[----:B------:R-:W-:Y:S01]  /*13890*/  MOV R0, c[0x0][0x53c] ;  /* 0x00014f0000007a02 */ /* 0x000fe20000000f00 */
[----:B------:R2:W-:Y:S04]  /*138a0*/  STL [R1+0xa8], R9 ;  /* 0x0000a80901007387 */ /* 0x0005e80000100800 */
[----:B------:R2:W-:Y:S04]  /*138b0*/  STL [R1+0xac], RZ ;  /* 0x0000acff01007387 */ /* 0x0005e80000100800 */
[----:B------:R2:W-:Y:S04]  /*138c0*/  STL [R1+0xb0], RZ ;  /* 0x0000b0ff01007387 */ /* 0x0005e80000100800 */
[----:B------:R2:W-:Y:S02]  /*138d0*/  STL [R1+0xb4], R0 ;  /* 0x0000b40001007387 */ /* 0x0005e40000100800 */
.L_x_4448:
[----:B------:R-:W-:Y:S05]  /*138e0*/  BSYNC B1 ;  /* 0x0000000000017941 */ /* 0x000fea0003800000 */
.L_x_4434:
        /* <DEDUP_REMOVED lines=9> */
.L_x_4429:
[----:B--2---:R-:W2:Y:S02]  /*13980*/  LDL R0, [R1+0xb4] ;  /* 0x0000b40001007983 */ /* 0x004ea40000100800 */
[----:B--2---:R-:W-:-:S13]  /*13990*/  ISETP.GE.AND P0, PT, R0, c[0x0][0x53c], PT ;  /* 0x00014f0000007a0c */ /* 0x004fda0003f06270 */
[----:B-1----:R-:W-:Y:S01]  /*139a0*/  @P0 CALL.REL.NOINC `(.L_x_4449) ;  /* 0x0000001000000944 */ /* 0x002fe20003c00000 */
[----:B------:R-:W-:Y:S05]  /*139b0*/  BRA `(.L_x_4450) ;  /* 0xfffee7d000007947 */ /* 0x000fea000383ffff */
.L_x_4449:
[----:B------:R-:W-:Y:S05]  /*139c0*/  EXIT ;  /* 0x000000000000794d */ /* 0x000fea0003800000 */
.L_x_4331:
[----:B------:R-:W-:Y:S01]  /*139d0*/  IMAD.MOV.U32 R0, RZ, RZ, R5 ;  /* 0x000000ffff007224 */ /* 0x000fe200078e0005 */
[----:B------:R-:W-:Y:S02]  /*139e0*/  MOV R3, 0x1 ;  /* 0x0000000100037802 */ /* 0x000fe40000000f00 */
[----:B------:R-:W-:Y:S02]  /*139f0*/  MOV R2, 0x13a10 ;  /* 0x00013a1000027802 */ /* 0x000fe40000000f00 */
[----:B------:R-:W-:Y:S05]  /*13a00*/  CALL.REL.NOINC `($__internal_74_$__cuda_sm70_shflsync_up_p) ;  /* 0x000026d000007944 */ /* 0x000fea0003c00000 */
[----:B------:R-:W-:Y:S01]  /*13a10*/  MOV R0, R4 ;  /* 0x0000000400007202 */ /* 0x000fe20000000f00 */
[----:B------:R-:W-:Y:S05]  /*13a20*/  BRA `(.L_x_4451) ;  /* 0xfffeca3000007947 */ /* 0x000fea000383ffff */
.L_x_4332:
[----:B------:R-:W-:Y:S01]  /*13a30*/  IMAD.MOV.U32 R0, RZ, RZ, R5 ;  /* 0x000000ffff007224 */ /* 0x000fe200078e0005 */
[----:B------:R-:W-:Y:S02]  /*13a40*/  MOV R3, 0x2 ;  /* 0x0000000200037802 */ /* 0x000fe40000000f00 */
[----:B------:R-:W-:Y:S02]  /*13a50*/  MOV R2, 0x13a70 ;  /* 0x00013a7000027802 */ /* 0x000fe40000000f00 */
[----:B------:R-:W-:Y:S05]  /*13a60*/  CALL.REL.NOINC `($__internal_74_$__cuda_sm70_shflsync_up_p) ;  /* 0x0000267000007944 */ /* 0x000fea0003c00000 */
[----:B------:R-:W-:Y:S01]  /*13a70*/  SEL R4, R4, RZ, P4 ;  /* 0x000000ff04047207 */ /* 0x000fe20002000000 */
[----:B------:R-:W-:Y:S01]  /*13a80*/  IMAD.MOV.U32 R3, RZ, RZ, 0x4 ;  /* 0x00000004ff037424 */ /* 0x000fe200078e00ff */
[----:B------:R-:W-:-:S03]  /*13a90*/  MOV R2, 0x13ac0 ;  /* 0x00013ac000027802 */ /* 0x000fc60000000f00 */
[----:B------:R-:W-:Y:S02]  /*13aa0*/  IMAD.IADD R0, R5, 0x1, R4 ;  /* 0x0000000105007824 */ /* 0x000fe400078e0204 */
        /* <DEDUP_REMOVED lines=14> */
[----:B------:R-:W-:Y:S01]  /*13b90*/  IMAD.IADD R4, R0, 0x1, R4 ;  /* 0x0000000100047824 */ /* 0x000fe200078e0204 */
[----:B------:R-:W-:-:S04]  /*13ba0*/  MOV R0, 0x1f ;  /* 0x0000001f00007802 */ /* 0x000fc80000000f00 */
[----:B------:R1:W-:Y:S03]  /*13bb0*/  STL [R1+0x4c], R4 ;  /* 0x00004c0401007387 */ /* 0x0003e60000100800 */
[----:B-1----:R-:W-:Y:S05]  /*13bc0*/  CALL.REL.NOINC `($__internal_73_$__cuda_sm70_shflsync_idx_p) ;  /* 0x0000247000007944 */ /* 0x002fea0003c00000 */
[----:B-1---5:R-:W-:Y:S05]  /*13bd0*/  BRA `(.L_x_4452) ;  /* 0xfffec98000007947 */ /* 0x022fea000383ffff */
.L_x_4334:
[----:B------:R-:W-:Y:S02]  /*13be0*/  SEL R0, RZ, 0x1, P0 ;  /* 0x00000001ff007807 */ /* 0x000fe40000000000 */
[----:B------:R-:W-:Y:S02]  /*13bf0*/  MOV R2, 0x13c10 ;  /* 0x00013c1000027802 */ /* 0x000fe40000000f00 */
[----:B------:R-:W-:Y:S05]  /*13c00*/  CALL.REL.NOINC `($__internal_75_$__cuda_sm70_votesync_ballot) ;  /* 0x0000253000007944 */ /* 0x000fea0003c00000 */
[----:B------:R-:W-:Y:S01]  /*13c10*/  MOV R10, R0 ;  /* 0x00000000000a7202 */ /* 0x000fe20000000f00 */
[----:B------:R-:W-:Y:S05]  /*13c20*/  BRA `(.L_x_4453) ;  /* 0xfffec9c000007947 */ /* 0x000fea000383ffff */
.L_x_4335:
[----:B------:R2:W-:Y:S01]  /*13c30*/  STL [R1+0x4c], R9 ;  /* 0x00004c0901007387 */ /* 0x0005e20000100800 */
[----:B-1----:R-:W-:Y:S01]  /*13c40*/  IMAD.MOV.U32 R0, RZ, RZ, R5 ;  /* 0x000000ffff007224 */ /* 0x002fe200078e0005 */
[----:B------:R-:W-:Y:S02]  /*13c50*/  MOV R3, 0x1f ;  /* 0x0000001f00037802 */ /* 0x000fe40000000f00 */
[----:B------:R-:W-:Y:S02]  /*13c60*/  MOV R2, 0x13c80 ;  /* 0x00013c8000027802 */ /* 0x000fe40000000f00 */
[----:B--2---:R-:W-:Y:S05]  /*13c70*/  CALL.REL.NOINC `($__internal_73_$__cuda_sm70_shflsync_idx_p) ;  /* 0x000023c000007944 */ /* 0x004fea0003c00000 */
[----:B------:R2:W-:Y:S01]  /*13c80*/  STL [R1+0x4c], R8 ;  /* 0x00004c0801007387 */ /* 0x0005e20000100800 */
[----:B------:R-:W-:Y:S01]  /*13c90*/  IMAD.MOV.U32 R12, RZ, RZ, R0 ;  /* 0x000000ffff0c7224 */ /* 0x000fe200078e0000 */
[----:B-----5:R-:W-:Y:S01]  /*13ca0*/  MOV R0, R5 ;  /* 0x0000000500007202 */ /* 0x020fe20000000f00 */
[----:B------:R-:W-:Y:S01]  /*13cb0*/  IMAD.MOV.U32 R6, RZ, RZ, RZ ;  /* 0x000000ffff067224 */ /* 0x000fe200078e00ff */
[----:B------:R-:W-:-:S02]  /*13cc0*/  MOV R3, 0x1f ;  /* 0x0000001f00037802 */ /* 0x000fc40000000f00 */
[----:B------:R-:W-:Y:S02]  /*13cd0*/  MOV R2, 0x13cf0 ;  /* 0x00013cf000027802 */ /* 0x000fe40000000f00 */
[----:B-12---:R-:W-:Y:S05]  /*13ce0*/  CALL.REL.NOINC `($__internal_73_$__cuda_sm70_shflsync_idx_p) ;  /* 0x0000235000007944 */ /* 0x006fea0003c00000 */
[----:B------:R-:W-:Y:S01]  /*13cf0*/  MOV R9, R0 ;  /* 0x0000000000097202 */ /* 0x000fe20000000f00 */
[----:B-1---5:R-:W-:Y:S05]  /*13d00*/  BRA `(.L_x_4454) ;  /* 0xfffec95000007947 */ /* 0x022fea000383ffff */
.L_x_4338:
[----:B------:R1:W-:Y:S01]  /*13d10*/  STL [R1+0x4c], R4 ;  /* 0x00004c0401007387 */ /* 0x0003e20000100800 */
[----:B------:R-:W-:Y:S02]  /*13d20*/  MOV R3, 0x1f ;  /* 0x0000001f00037802 */ /* 0x000fe40000000f00 */
[----:B------:R-:W-:Y:S02]  /*13d30*/  MOV R2, 0x13d50 ;  /* 0x00013d5000027802 */ /* 0x000fe40000000f00 */
[----:B-1234-:R-:W-:Y:S05]  /*13d40*/  CALL.REL.NOINC `($__internal_73_$__cuda_sm70_shflsync_idx_p) ;  /* 0x000022f000007944 */ /* 0x01efea0003c00000 */
[----:B------:R-:W-:Y:S01]  /*13d50*/  MOV R6, R0 ;  /* 0x0000000000067202 */ /* 0x000fe20000000f00 */
[----:B-1---5:R-:W-:Y:S05]  /*13d60*/  BRA `(.L_x_4337) ;  /* 0xfffec95000007947 */ /* 0x022fea000383ffff */
.L_x_4351:
[----:B------:R1:W-:Y:S01]  /*13d70*/  STL [R1+0x4c], R12 ;  /* 0x00004c0c01007387 */ /* 0x0003e20000100800 */
[----:B--2---:R-:W-:Y:S01]  /*13d80*/  IMAD.MOV.U32 R0, RZ, RZ, 0x1 ;  /* 0x00000001ff007424 */ /* 0x004fe200078e00ff */
[----:B------:R-:W-:Y:S02]  /*13d90*/  MOV R3, 0x181f ;  /* 0x0000181f00037802 */ /* 0x000fe40000000f00 */
[----:B------:R-:W-:Y:S02]  /*13da0*/  MOV R2, 0x13dc0 ;  /* 0x00013dc000027802 */ /* 0x000fe40000000f00 */
[----:B-1----:R-:W-:Y:S05]  /*13db0*/  CALL.REL.NOINC `($__internal_73_$__cuda_sm70_shflsync_idx_p) ;  /* 0x0000228000007944 */ /* 0x002fea0003c00000 */
[----:B------:R2:W-:Y:S01]  /*13dc0*/  STL [R1+0x4c], R13 ;  /* 0x00004c0d01007387 */ /* 0x0005e20000100800 */
[----:B-----5:R-:W-:Y:S01]  /*13dd0*/  IMAD.MOV.U32 R5, RZ, RZ, R0 ;  /* 0x000000ffff057224 */ /* 0x020fe200078e0000 */
[----:B------:R-:W-:Y:S01]  /*13de0*/  MOV R0, 0x1 ;  /* 0x0000000100007802 */ /* 0x000fe20000000f00 */
[----:B------:R-:W-:Y:S01]  /*13df0*/  IMAD.MOV.U32 R3, RZ, RZ, 0x181f ;  /* 0x0000181fff037424 */ /* 0x000fe200078e00ff */
[----:B------:R-:W-:-:S02]  /*13e00*/  MOV R2, 0x13e20 ;  /* 0x00013e2000027802 */ /* 0x000fc40000000f00 */
[----:B-12---:R-:W-:Y:S05]  /*13e10*/  CALL.REL.NOINC `($__internal_73_$__cuda_sm70_shflsync_idx_p) ;  /* 0x0000222000007944 */ /* 0x006fea0003c00000 */
[----:B-1---5:R-:W-:Y:S05]  /*13e20*/  BRA `(.L_x_4455) ;  /* 0xffff045000007947 */ /* 0x022fea000383ffff */
.L_x_4354:
[----:B------:R2:W-:Y:S01]  /*13e30*/  STL [R1+0x4c], R5 ;  /* 0x00004c0501007387 */ /* 0x0005e20000100800 */
[----:B------:R-:W-:Y:S01]  /*13e40*/  IMAD.MOV.U32 R0, RZ, RZ, RZ ;  /* 0x000000ffff007224 */ /* 0x000fe200078e00ff */
[----:B------:R-:W-:-:S02]  /*13e50*/  MOV R3, 0x181f ;  /* 0x0000181f00037802 */ /* 0x000fc40000000f00 */
[----:B------:R-:W-:Y:S02]  /*13e60*/  MOV R2, 0x13e80 ;  /* 0x00013e8000027802 */ /* 0x000fe40000000f00 */
[----:B-12---:R-:W-:Y:S05]  /*13e70*/  CALL.REL.NOINC `($__internal_73_$__cuda_sm70_shflsync_idx_p) ;  /* 0x000021c000007944 */ /* 0x006fea0003c00000 */
[----:B-----5:R-:W-:Y:S01]  /*13e80*/  MOV R4, R0 ;  /* 0x0000000000047202 */ /* 0x020fe20000000f00 */
[----:B-1----:R-:W-:Y:S05]  /*13e90*/  BRA `(.L_x_4456) ;  /* 0xffff133000007947 */ /* 0x002fea000383ffff */
.L_x_4355:
[----:B------:R4:W-:Y:S01]  /*13ea0*/  STL [R1+0x4c], R6 ;  /* 0x00004c0601007387 */ /* 0x0009e20000100800 */
[----:B------:R-:W-:Y:S01]  /*13eb0*/  IMAD.MOV.U32 R0, RZ, RZ, RZ ;  /* 0x000000ffff007224 */ /* 0x000fe200078e00ff */
[----:B------:R-:W-:Y:S02]  /*13ec0*/  MOV R3, 0x181f ;  /* 0x0000181f00037802 */ /* 0x000fe40000000f00 */
[----:B------:R-:W-:Y:S02]  /*13ed0*/  MOV R2, 0x13ef0 ;  /* 0x00013ef000027802 */ /* 0x000fe40000000f00 */
[----:B-1234-:R-:W-:Y:S05]  /*13ee0*/  CALL.REL.NOINC `($__internal_73_$__cuda_sm70_shflsync_idx_p) ;  /* 0x0000215000007944 */ /* 0x01efea0003c00000 */
[----:B-1---5:R-:W-:Y:S05]  /*13ef0*/  BRA `(.L_x_4457) ;  /* 0xffff12f000007947 */ /* 0x022fea000383ffff */
.L_x_4358:
[----:B------:R2:W-:Y:S01]  /*13f00*/  STL [R1+0x4c], R5 ;  /* 0x00004c0501007387 */ /* 0x0005e20000100800 */
[----:B-1----:R-:W-:Y:S01]  /*13f10*/  IMAD.MOV.U32 R0, RZ, RZ, 0x1 ;  /* 0x00000001ff007424 */ /* 0x002fe200078e00ff */
[----:B------:R-:W-:Y:S02]  /*13f20*/  MOV R3, 0x181f ;  /* 0x0000181f00037802 */ /* 0x000fe40000000f00 */
[----:B------:R-:W-:Y:S02]  /*13f30*/  MOV R2, 0x13f50 ;  /* 0x00013f5000027802 */ /* 0x000fe40000000f00 */
[----:B--234-:R-:W-:Y:S05]  /*13f40*/  CALL.REL.NOINC `($__internal_73_$__cuda_sm70_shflsync_idx_p) ;  /* 0x000020f000007944 */ /* 0x01cfea0003c00000 */
[----:B------:R2:W-:Y:S01]  /*13f50*/  STL [R1+0x4c], R6 ;  /* 0x00004c0601007387 */ /* 0x0005e20000100800 */
[----:B-----5:R-:W-:Y:S01]  /*13f60*/  IMAD.MOV.U32 R4, RZ, RZ, R0 ;  /* 0x000000ffff047224 */ /* 0x020fe200078e0000 */
[----:B------:R-:W-:Y:S01]  /*13f70*/  MOV R0, 0x1 ;  /* 0x0000000100007802 */ /* 0x000fe20000000f00 */
[----:B------:R-:W-:Y:S01]  /*13f80*/  IMAD.MOV.U32 R3, RZ, RZ, 0x181f ;  /* 0x0000181fff037424 */ /* 0x000fe200078e00ff */
[----:B------:R-:W-:-:S02]  /*13f90*/  MOV R2, 0x13fb0 ;  /* 0x00013fb000027802 */ /* 0x000fc40000000f00 */
[----:B-12---:R-:W-:Y:S05]  /*13fa0*/  CALL.REL.NOINC `($__internal_73_$__cuda_sm70_shflsync_idx_p) ;  /* 0x0000209000007944 */ /* 0x006fea0003c00000 */
[----:B-1---5:R-:W-:Y:S05]  /*13fb0*/  BRA `(.L_x_4458) ;  /* 0xffff14a000007947 */ /* 0x022fea000383ffff */
.L_x_4359:
[----:B------:R1:W-:Y:S01]  /*13fc0*/  STL [R1+0x4c], R4 ;  /* 0x00004c0401007387 */ /* 0x0003e20000100800 */
[----:B------:R-:W-:Y:S01]  /*13fd0*/  IMAD.MOV.U32 R0, RZ, RZ, RZ ;  /* 0x000000ffff007224 */ /* 0x000fe200078e00ff */
[----:B------:R-:W-:-:S02]  /*13fe0*/  MOV R3, 0x1c1f ;  /* 0x00001c1f00037802 */ /* 0x000fc40000000f00 */
[----:B------:R-:W-:Y:S02]  /*13ff0*/  MOV R2, 0x14010 ;  /* 0x0001401000027802 */ /* 0x000fe40000000f00 */
[----:B-1----:R-:W-:Y:S05]  /*14000*/  CALL.REL.NOINC `($__internal_73_$__cuda_sm70_shflsync_idx_p) ;  /* 0x0000203000007944 */ /* 0x002fea0003c00000 */
[----:B-1---5:R-:W-:Y:S05]  /*14010*/  BRA `(.L_x_4459) ;  /* 0xffff176000007947 */ /* 0x022fea000383ffff */
.L_x_4360:
[----:B------:R2:W-:Y:S01]  /*14020*/  STL [R1+0x4c], R4 ;  /* 0x00004c0401007387 */ /* 0x0005e20000100800 */
[----:B------:R-:W-:Y:S01]  /*14030*/  IMAD.MOV.U32 R0, RZ, RZ, 0x1 ;  /* 0x00000001ff007424 */ /* 0x000fe200078e00ff */
[----:B------:R-:W-:Y:S02]  /*14040*/  MOV R3, 0x1c1f ;  /* 0x00001c1f00037802 */ /* 0x000fe40000000f00 */
[----:B------:R-:W-:Y:S02]  /*14050*/  MOV R2, 0x14070 ;  /* 0x0001407000027802 */ /* 0x000fe40000000f00 */
[----:B-12---:R-:W-:Y:S05]  /*14060*/  CALL.REL.NOINC `($__internal_73_$__cuda_sm70_shflsync_idx_p) ;  /* 0x00001fd000007944 */ /* 0x006fea0003c00000 */
        /* <DEDUP_REMOVED lines=51> */
[----:B-1----:R-:W-:Y:S05]  /*143a0*/  CALL.REL.NOINC `($__internal_72_$__cuda_sm70_shflsync_bfly_p) ;  /* 0x00001c3000007944 */ /* 0x002fea0003c00000 */
[----:B------:R-:W-:Y:S01]  /*143b0*/  FMNMX.FTZ R134, R134, R0, !PT ;  /* 0x0000000086867209 */ /* 0x000fe20007810000 */
[----:B------:R-:W-:Y:S01]  /*143c0*/  IMAD.MOV.U32 R0, RZ, RZ, 0x1 ;  /* 0x00000001ff007424 */ /* 0x000fe200078e00ff */
[----:B------:R-:W-:-:S03]  /*143d0*/  MOV R2, 0x14400 ;  /* 0x0001440000027802 */ /* 0x000fc60000000f00 */
[----:B------:R-:W-:Y:S02]  /*143e0*/  IMAD.MOV.U32 R132, RZ, RZ, R134 ;  /* 0x000000ffff847224 */ /* 0x000fe400078e0086 */
[----:B------:R-:W-:Y:S05]  /*143f0*/  CALL.REL.NOINC `($__internal_72_$__cuda_sm70_shflsync_bfly_p) ;  /* 0x00001be000007944 */ /* 0x000fea0003c00000 */
[----:B------:R-:W-:Y:S01]  /*14400*/  FMNMX.FTZ R134, R134, R0, !PT ;  /* 0x0000000086867209 */ /* 0x000fe20007810000 */
[----:B------:R-:W-:Y:S01]  /*14410*/  IMAD.MOV.U32 R132, RZ, RZ, R4 ;  /* 0x000000ffff847224 */ /* 0x000fe200078e0004 */
[----:B------:R-:W-:Y:S01]  /*14420*/  MOV R2, 0x14450 ;  /* 0x0001445000027802 */ /* 0x000fe20000000f00 */
[----:B------:R-:W-:Y:S02]  /*14430*/  IMAD.MOV.U32 R0, RZ, RZ, 0x2 ;  /* 0x00000002ff007424 */ /* 0x000fe400078e00ff */
[----:B------:R-:W-:Y:S05]  /*14440*/  CALL.REL.NOINC `($__internal_72_$__cuda_sm70_shflsync_bfly_p) ;  /* 0x00001b9000007944 */ /* 0x000fea0003c00000 */
[----:B------:R-:W-:Y:S01]  /*14450*/  FMNMX.FTZ R4, R4, R0, !PT ;  /* 0x0000000004047209 */ /* 0x000fe20007810000 */
[----:B------:R-:W-:Y:S01]  /*14460*/  IMAD.MOV.U32 R0, RZ, RZ, 0x1 ;  /* 0x00000001ff007424 */ /* 0x000fe200078e00ff */
[----:B------:R-:W-:-:S03]  /*14470*/  MOV R2, 0x144a0 ;  /* 0x000144a000027802 */ /* 0x000fc60000000f00 */
[----:B------:R-:W-:Y:S02]  /*14480*/  IMAD.MOV.U32 R132, RZ, RZ, R4 ;  /* 0x000000ffff847224 */ /* 0x000fe400078e0004 */
[----:B------:R-:W-:Y:S05]  /*14490*/  CALL.REL.NOINC `($__internal_72_$__cuda_sm70_shflsync_bfly_p) ;  /* 0x00001b4000007944 */ /* 0x000fea0003c00000 */
[----:B------:R-:W-:Y:S01]  /*144a0*/  MOV R3, R0 ;  /* 0x0000000000037202 */ /* 0x000fe20000000f00 */
[----:B------:R-:W-:Y:S05]  /*144b0*/  BRA `(.L_x_4460) ;  /* 0xffff17f000007947 */ /* 0x000fea000383ffff */
.L_x_4364:
[----:B------:R-:W-:Y:S01]  /*144c0*/  MOV R3, 0x181f ;  /* 0x0000181f00037802 */ /* 0x000fe20000000f00 */
[----:B------:R2:W-:Y:S01]  /*144d0*/  STL [R1+0x4c], R5 ;  /* 0x00004c0501007387 */ /* 0x0005e20000100800 */
[----:B------:R-:W-:Y:S01]  /*144e0*/  MOV R2, 0x14510 ;  /* 0x0001451000027802 */ /* 0x000fe20000000f00 */
[----:B------:R-:W-:Y:S02]  /*144f0*/  IMAD.MOV.U32 R0, RZ, RZ, RZ ;  /* 0x000000ffff007224 */ /* 0x000fe400078e00ff */
[----:B-12---:R-:W-:Y:S05]  /*14500*/  CALL.REL.NOINC `($__internal_73_$__cuda_sm70_shflsync_idx_p) ;  /* 0x00001b3000007944 */ /* 0x006fea0003c00000 */
[----:B-----5:R-:W-:Y:S01]  /*14510*/  MOV R4, R0 ;  /* 0x0000000000047202 */ /* 0x020fe20000000f00 */
[----:B-1----:R-:W-:-:S05]  /*14520*/  BRA `(.L_x_4461) ;  /* 0xffff2da000007947 */ /* 0x002fca000383ffff */
.L_x_4365:
[----:B------:R-:W-:Y:S01]  /*14530*/  MOV R3, 0x181f ;  /* 0x0000181f00037802 */ /* 0x000fe20000000f00 */
[----:B------:R4:W-:Y:S01]  /*14540*/  STL [R1+0x4c], R12 ;  /* 0x00004c0c01007387 */ /* 0x0009e20000100800 */
[----:B------:R-:W-:Y:S01]  /*14550*/  MOV R2, 0x14580 ;  /* 0x0001458000027802 */ /* 0x000fe20000000f00 */
[----:B------:R-:W-:Y:S02]  /*14560*/  IMAD.MOV.U32 R0, RZ, RZ, RZ ;  /* 0x000000ffff007224 */ /* 0x000fe400078e00ff */
[----:B-1234-:R-:W-:Y:S05]  /*14570*/  CALL.REL.NOINC `($__internal_73_$__cuda_sm70_shflsync_idx_p) ;  /* 0x00001ac000007944 */ /* 0x01efea0003c00000 */
[----:B-1---5:R-:W-:-:S05]  /*14580*/  BRA `(.L_x_4462) ;  /* 0xffff2d6000007947 */ /* 0x022fca000383ffff */
.L_x_4366:
[----:B------:R-:W-:Y:S01]  /*14590*/  MOV R3, 0x181f ;  /* 0x0000181f00037802 */ /* 0x000fe20000000f00 */
[----:B------:R2:W-:Y:S01]  /*145a0*/  STL [R1+0x4c], R5 ;  /* 0x00004c0501007387 */ /* 0x0005e20000100800 */
[----:B------:R-:W-:Y:S01]  /*145b0*/  MOV R2, 0x145e0 ;  /* 0x000145e000027802 */ /* 0x000fe20000000f00 */
[----:B------:R-:W-:Y:S02]  /*145c0*/  IMAD.MOV.U32 R0, RZ, RZ, 0x1 ;  /* 0x00000001ff007424 */ /* 0x000fe400078e00ff */
[----:B-12---:R-:W-:Y:S05]  /*145d0*/  CALL.REL.NOINC `($__internal_73_$__cuda_sm70_shflsync_idx_p) ;  /* 0x00001a6000007944 */ /* 0x006fea0003c00000 */
[----:B------:R-:W-:Y:S01]  /*145e0*/  MOV R2, 0x14640 ;  /* 0x0001464000027802 */ /* 0x000fe20000000f00 */
[----:B------:R2:W-:Y:S01]  /*145f0*/  STL [R1+0x4c], R12 ;  /* 0x00004c0c01007387 */ /* 0x0005e20000100800 */
[----:B-----5:R-:W-:Y:S01]  /*14600*/  IMAD.MOV.U32 R4, RZ, RZ, R0 ;  /* 0x000000ffff047224 */ /* 0x020fe200078e0000 */
[----:B------:R-:W-:Y:S01]  /*14610*/  MOV R0, 0x1 ;  /* 0x0000000100007802 */ /* 0x000fe20000000f00 */
[----:B------:R-:W-:Y:S02]  /*14620*/  IMAD.MOV.U32 R3, RZ, RZ, 0x181f ;  /* 0x0000181fff037424 */ /* 0x000fe400078e00ff */
[----:B-12---:R-:W-:Y:S05]  /*14630*/  CALL.REL.NOINC `($__internal_73_$__cuda_sm70_shflsync_idx_p) ;  /* 0x00001a0000007944 */ /* 0x006fea0003c00000 */
[----:B-1---5:R-:W-:-:S05]  /*14640*/  BRA `(.L_x_4463) ;  /* 0xffff2f1000007947 */ /* 0x022fca000383ffff */
.L_x_4369:
[----:B------:R-:W-:Y:S01]  /*14650*/  MOV R3, 0x181f ;  /* 0x0000181f00037802 */ /* 0x000fe20000000f00 */
[----:B------:R1:W-:Y:S01]  /*14660*/  STL [R1+0x4c], R134 ;  /* 0x00004c8601007387 */ /* 0x0003e20000100800 */
[----:B------:R-:W-:Y:S01]  /*14670*/  MOV R2, 0x146a0 ;  /* 0x000146a000027802 */ /* 0x000fe20000000f00 */
[----:B------:R-:W-:Y:S02]  /*14680*/  IMAD.MOV.U32 R0, RZ, RZ, RZ ;  /* 0x000000ffff007224 */ /* 0x000fe400078e00ff */
[----:B-1----:R-:W-:Y:S05]  /*14690*/  CALL.REL.NOINC `($__internal_73_$__cuda_sm70_shflsync_idx_p) ;  /* 0x000019a000007944 */ /* 0x002fea0003c00000 */
[----:B------:R-:W-:Y:S01]  /*146a0*/  MOV R132, R0 ;  /* 0x0000000000847202 */ /* 0x000fe20000000f00 */
[----:B-1---5:R-:W-:-:S05]  /*146b0*/  BRA `(.L_x_4464) ;  /* 0xffff3c7000007947 */ /* 0x022fca000383ffff */
.L_x_4370:
[----:B------:R-:W-:Y:S01]  /*146c0*/  MOV R3, 0x181f ;  /* 0x0000181f00037802 */ /* 0x000fe20000000f00 */
[----:B------:R3:W-:Y:S01]  /*146d0*/  STL [R1+0x4c], R137 ;  /* 0x00004c8901007387 */ /* 0x0007e20000100800 */
[----:B------:R-:W-:Y:S01]  /*146e0*/  MOV R2, 0x14710 ;  /* 0x0001471000027802 */ /* 0x000fe20000000f00 */
[----:B------:R-:W-:Y:S02]  /*146f0*/  IMAD.MOV.U32 R0, RZ, RZ, RZ ;  /* 0x000000ffff007224 */ /* 0x000fe400078e00ff */
[----:B-123--:R-:W-:Y:S05]  /*14700*/  CALL.REL.NOINC `($__internal_73_$__cuda_sm70_shflsync_idx_p) ;  /* 0x0000193000007944 */ /* 0x00efea0003c00000 */
[----:B-1---5:R-:W-:-:S05]  /*14710*/  BRA `(.L_x_4465) ;  /* 0xffff3c3000007947 */ /* 0x022fca000383ffff */
.L_x_4371:
[----:B--2---:R-:W-:Y:S01]  /*14720*/  MOV R3, 0x181f ;  /* 0x0000181f00037802 */ /* 0x004fe20000000f00 */
[----:B------:R2:W-:Y:S01]  /*14730*/  STL [R1+0x4c], R134 ;  /* 0x00004c8601007387 */ /* 0x0005e20000100800 */
[----:B------:R-:W-:Y:S01]  /*14740*/  MOV R2, 0x14770 ;  /* 0x0001477000027802 */ /* 0x000fe20000000f00 */
[----:B------:R-:W-:Y:S03]  /*14750*/  IMAD.MOV.U32 R0, RZ, RZ, 0x1 ;  /* 0x00000001ff007424 */ /* 0x000fe600078e00ff */
[----:B-12---:R-:W-:Y:S05]  /*14760*/  CALL.REL.NOINC `($__internal_73_$__cuda_sm70_shflsync_idx_p) ;  /* 0x000018d000007944 */ /* 0x006fea0003c00000 */
[----:B------:R-:W-:Y:S01]  /*14770*/  MOV R2, 0x147d0 ;  /* 0x000147d000027802 */ /* 0x000fe20000000f00 */
[----:B------:R2:W-:Y:S01]  /*14780*/  STL [R1+0x4c], R137 ;  /* 0x00004c8901007387 */ /* 0x0005e20000100800 */
[----:B------:R-:W-:Y:S01]  /*14790*/  IMAD.MOV.U32 R132, RZ, RZ, R0 ;  /* 0x000000ffff847224 */ /* 0x000fe200078e0000 */
[----:B------:R-:W-:Y:S01]  /*147a0*/  MOV R0, 0x1 ;  /* 0x0000000100007802 */ /* 0x000fe20000000f00 */
[----:B------:R-:W-:Y:S02]  /*147b0*/  IMAD.MOV.U32 R3, RZ, RZ, 0x181f ;  /* 0x0000181fff037424 */ /* 0x000fe400078e00ff */
[----:B-12--5:R-:W-:Y:S05]  /*147c0*/  CALL.REL.NOINC `($__internal_73_$__cuda_sm70_shflsync_idx_p) ;  /* 0x0000187000007944 */ /* 0x026fea0003c00000 */
[----:B-1---5:R-:W-:-:S05]  /*147d0*/  BRA `(.L_x_4466) ;  /* 0xffff3db000007947 */ /* 0x022fca000383ffff */
.L_x_4372:
[----:B------:R-:W-:Y:S01]  /*147e0*/  MOV R3, 0x1c1f ;  /* 0x00001c1f00037802 */ /* 0x000fe20000000f00 */
[----:B------:R1:W-:Y:S01]  /*147f0*/  STL [R1+0x4c], R132 ;  /* 0x00004c8401007387 */ /* 0x0003e20000100800 */
[----:B------:R-:W-:Y:S01]  /*14800*/  MOV R2, 0x14830 ;  /* 0x0001483000027802 */ /* 0x000fe20000000f00 */
[----:B------:R-:W-:Y:S02]  /*14810*/  IMAD.MOV.U32 R0, RZ, RZ, RZ ;  /* 0x000000ffff007224 */ /* 0x000fe400078e00ff */
[----:B-1----:R-:W-:Y:S05]  /*14820*/  CALL.REL.NOINC `($__internal_73_$__cuda_sm70_shflsync_idx_p) ;  /* 0x0000181000007944 */ /* 0x002fea0003c00000 */
[----:B-1---5:R-:W-:-:S05]  /*14830*/  BRA `(.L_x_4467) ;  /* 0xffff407000007947 */ /* 0x022fca000383ffff */
.L_x_4373:
[----:B------:R-:W-:Y:S01]  /*14840*/  MOV R3, 0x1c1f ;  /* 0x00001c1f00037802 */ /* 0x000fe20000000f00 */
[----:B------:R2:W-:Y:S01]  /*14850*/  STL [R1+0x4c], R132 ;  /* 0x00004c8401007387 */ /* 0x0005e20000100800 */
[----:B------:R-:W-:Y:S01]  /*14860*/  MOV R2, 0x14890 ;  /* 0x0001489000027802 */ /* 0x000fe20000000f00 */
[----:B------:R-:W-:Y:S02]  /*14870*/  IMAD.MOV.U32 R0, RZ, RZ, 0x1 ;  /* 0x00000001ff007424 */ /* 0x000fe400078e00ff */
[----:B-12---:R-:W-:Y:S05]  /*14880*/  CALL.REL.NOINC `($__internal_73_$__cuda_sm70_shflsync_idx_p) ;  /* 0x000017b000007944 */ /* 0x006fea0003c00000 */
        /* <DEDUP_REMOVED lines=46> */
[----:B-----5:R-:W-:Y:S02]  /*14b70*/  FSEL R5, R27, -INF , P0 ;  /* 0xff8000001b057808 */ /* 0x020fe40000000000 */
[----:B------:R-:W-:Y:S02]  /*14b80*/  FMNMX.FTZ R15, R6, R15, !PT ;  /* 0x0000000f060f7209 */ /* 0x000fe40007810000 */
[----:B------:R-:W-:Y:S02]  /*14b90*/  FMNMX.FTZ R132, R4, R132, !PT ;  /* 0x0000008404847209 */ /* 0x000fe40007810000 */
[----:B------:R-:W-:Y:S02]  /*14ba0*/  FMNMX.FTZ R15, R5, R15, !PT ;  /* 0x0000000f050f7209 */ /* 0x000fe40007810000 */
[----:B------:R-:W-:Y:S02]  /*14bb0*/  MOV R2, 0x14bd0 ;  /* 0x00014bd000027802 */ /* 0x000fe40000000f00 */
[----:B-1----:R-:W-:Y:S05]  /*14bc0*/  CALL.REL.NOINC `($__internal_72_$__cuda_sm70_shflsync_bfly_p) ;  /* 0x0000141000007944 */ /* 0x002fea0003c00000 */
[----:B------:R-:W-:Y:S01]  /*14bd0*/  FMNMX.FTZ R132, R132, R0, !PT ;  /* 0x0000000084847209 */ /* 0x000fe20007810000 */
[----:B------:R-:W-:Y:S01]  /*14be0*/  IMAD.MOV.U32 R0, RZ, RZ, 0x1 ;  /* 0x00000001ff007424 */ /* 0x000fe200078e00ff */
[----:B------:R-:W-:Y:S02]  /*14bf0*/  MOV R2, 0x14c10 ;  /* 0x00014c1000027802 */ /* 0x000fe40000000f00 */
        /* <DEDUP_REMOVED lines=8> */
[----:B------:R-:W-:Y:S02]  /*14c80*/  MOV R2, 0x14ca0 ;  /* 0x00014ca000027802 */ /* 0x000fe40000000f00 */
[----:B------:R-:W-:Y:S05]  /*14c90*/  CALL.REL.NOINC `($__internal_72_$__cuda_sm70_shflsync_bfly_p) ;  /* 0x0000134000007944 */ /* 0x000fea0003c00000 */
[----:B------:R-:W-:-:S05]  /*14ca0*/  BRA `(.L_x_4468) ;  /* 0xffff413000007947 */ /* 0x000fca000383ffff */
.L_x_4376:
[----:B------:R-:W-:Y:S01]  /*14cb0*/  MOV R3, 0x181f ;  /* 0x0000181f00037802 */ /* 0x000fe20000000f00 */
[----:B------:R2:W-:Y:S01]  /*14cc0*/  STL [R1+0x4c], R6 ;  /* 0x00004c0601007387 */ /* 0x0005e20000100800 */
[----:B------:R-:W-:Y:S01]  /*14cd0*/  MOV R2, 0x14d00 ;  /* 0x00014d0000027802 */ /* 0x000fe20000000f00 */
[----:B------:R-:W-:Y:S02]  /*14ce0*/  IMAD.MOV.U32 R0, RZ, RZ, RZ ;  /* 0x000000ffff007224 */ /* 0x000fe400078e00ff */
[----:B-1234-:R-:W-:Y:S05]  /*14cf0*/  CALL.REL.NOINC `($__internal_73_$__cuda_sm70_shflsync_idx_p) ;  /* 0x0000134000007944 */ /* 0x01efea0003c00000 */
[----:B-1---5:R-:W-:-:S05]  /*14d00*/  BRA `(.L_x_4469) ;  /* 0xffff5be000007947 */ /* 0x022fca000383ffff */
.L_x_4379:
[----:B--2---:R-:W-:Y:S01]  /*14d10*/  MOV R3, 0x181f ;  /* 0x0000181f00037802 */ /* 0x004fe20000000f00 */
        /* <DEDUP_REMOVED lines=11> */
.L_x_4382:
[----:B------:R-:W-:Y:S01]  /*14dd0*/  MOV R3, 0x181f ;  /* 0x0000181f00037802 */ /* 0x000fe20000000f00 */
[----:B------:R1:W-:Y:S01]  /*14de0*/  STL [R1+0x4c], R137 ;  /* 0x00004c8901007387 */ /* 0x0003e20000100800 */
[----:B------:R-:W-:Y:S01]  /*14df0*/  MOV R2, 0x14e20 ;  /* 0x00014e2000027802 */ /* 0x000fe20000000f00 */
[----:B------:R-:W-:Y:S02]  /*14e00*/  IMAD.MOV.U32 R0, RZ, RZ, RZ ;  /* 0x000000ffff007224 */ /* 0x000fe400078e00ff */
[----:B-1----:R-:W-:Y:S05]  /*14e10*/  CALL.REL.NOINC `($__internal_73_$__cuda_sm70_shflsync_idx_p) ;  /* 0x0000122000007944 */ /* 0x002fea0003c00000 */
[----:B------:R-:W-:Y:S01]  /*14e20*/  MOV R132, R0 ;  /* 0x0000000000847202 */ /* 0x000fe20000000f00 */
[----:B-1---5:R-:W-:-:S05]  /*14e30*/  BRA `(.L_x_4471) ;  /* 0xffff6ae000007947 */ /* 0x022fca000383ffff */
.L_x_4383:
[----:B------:R-:W-:Y:S01]  /*14e40*/  MOV R3, 0x181f ;  /* 0x0000181f00037802 */ /* 0x000fe20000000f00 */
[----:B------:R3:W-:Y:S01]  /*14e50*/  STL [R1+0x4c], R172 ;  /* 0x00004cac01007387 */ /* 0x0007e20000100800 */
[----:B------:R-:W-:Y:S01]  /*14e60*/  MOV R2, 0x14e90 ;  /* 0x00014e9000027802 */ /* 0x000fe20000000f00 */
[----:B------:R-:W-:Y:S02]  /*14e70*/  IMAD.MOV.U32 R0, RZ, RZ, RZ ;  /* 0x000000ffff007224 */ /* 0x000fe400078e00ff */
[----:B-123--:R-:W-:Y:S05]  /*14e80*/  CALL.REL.NOINC `($__internal_73_$__cuda_sm70_shflsync_idx_p) ;  /* 0x000011b000007944 */ /* 0x00efea0003c00000 */
[----:B-1---5:R-:W-:-:S05]  /*14e90*/  BRA `(.L_x_4472) ;  /* 0xffff6aa000007947 */ /* 0x022fca000383ffff */
.L_x_4384:
        /* <DEDUP_REMOVED lines=12> */
.L_x_4385:
[----:B------:R-:W-:Y:S02]  /*14f60*/  MOV R0, 0x2 ;  /* 0x0000000200007802 */ /* 0x000fe40000000f00 */
[----:B------:R-:W-:Y:S02]  /*14f70*/  MOV R2, 0x14f90 ;  /* 0x00014f9000027802 */ /* 0x000fe40000000f00 */
[----:B------:R-:W-:Y:S05]  /*14f80*/  CALL.REL.NOINC `($__internal_72_$__cuda_sm70_shflsync_bfly_p) ;  /* 0x0000105000007944 */ /* 0x000fea0003c00000 */
[----:B------:R-:W-:-:S05]  /*14f90*/  BRA `(.L_x_4474) ;  /* 0xffff6ea000007947 */ /* 0x000fca000383ffff */
.L_x_4386:
[----:B------:R-:W-:Y:S02]  /*14fa0*/  MOV R0, 0x1 ;  /* 0x0000000100007802 */ /* 0x000fe40000000f00 */
        /* <DEDUP_REMOVED lines=12> */
.L_x_4388:
[----:B------:R1:W5:Y:S01]  /*15070*/  LDL R132, [R1+0x54] ;  /* 0x0000540001847983 */ /* 0x0003620000100800 */
[----:B------:R-:W-:-:S02]  /*15080*/  MOV R0, 0x2 ;  /* 0x0000000200007802 */ /* 0x000fc40000000f00 */
[----:B------:R-:W-:Y:S02]  /*15090*/  MOV R2, 0x150b0 ;  /* 0x000150b000027802 */ /* 0x000fe40000000f00 */
[----:B-1---5:R-:W-:Y:S05]  /*150a0*/  CALL.REL.NOINC `($__internal_72_$__cuda_sm70_shflsync_bfly_p) ;  /* 0x00000f3000007944 */ /* 0x022fea0003c00000 */
[----:B------:R-:W-:Y:S05]  /*150b0*/  BRA `(.L_x_4476) ;  /* 0xffff86c000007947 */ /* 0x000fea000383ffff */
.L_x_4389:
[----:B------:R-:W-:Y:S01]  /*150c0*/  IMAD.MOV.U32 R132, RZ, RZ, R4 ;  /* 0x000000ffff847224 */ /* 0x000fe200078e0004 */
[----:B------:R-:W-:Y:S02]  /*150d0*/  MOV R0, 0x1 ;  /* 0x0000000100007802 */ /* 0x000fe40000000f00 */
[----:B------:R-:W-:Y:S02]  /*150e0*/  MOV R2, 0x15100 ;  /* 0x0001510000027802 */ /* 0x000fe40000000f00 */
[----:B------:R-:W-:Y:S05]  /*150f0*/  CALL.REL.NOINC `($__internal_72_$__cuda_sm70_shflsync_bfly_p) ;  /* 0x00000ee000007944 */ /* 0x000fea0003c00000 */
[----:B------:R1:W5:Y:S01]  /*15100*/  LDL R132, [R1+0x50] ;  /* 0x0000500001847983 */ /* 0x0003620000100800 */
[----:B------:R-:W-:Y:S01]  /*15110*/  FADD.FTZ R4, R4, R0 ;  /* 0x0000000004047221 */ /* 0x000fe20000010000 */
[----:B------:R-:W-:Y:S02]  /*15120*/  MOV R0, 0x2 ;  /* 0x0000000200007802 */ /* 0x000fe40000000f00 */
[----:B------:R-:W-:Y:S02]  /*15130*/  MOV R2, 0x15150 ;  /* 0x0001515000027802 */ /* 0x000fe40000000f00 */
[----:B-1---5:R-:W-:Y:S05]  /*15140*/  CALL.REL.NOINC `($__internal_72_$__cuda_sm70_shflsync_bfly_p) ;  /* 0x00000e9000007944 */ /* 0x022fea0003c00000 */
[----:B------:R-:W2:Y:S02]  /*15150*/  LDL.LU R2, [R1+0x50] ;  /* 0x0000500001027983 */ /* 0x000ea40000300800 */
[----:B--2---:R-:W-:Y:S01]  /*15160*/  FADD.FTZ R5, R2, R0 ;  /* 0x0000000002057221 */ /* 0x004fe20000010000 */
[----:B------:R-:W-:-:S02]  /*15170*/  MOV R0, 0x1 ;  /* 0x0000000100007802 */ /* 0x000fc40000000f00 */
[----:B------:R-:W-:Y:S02]  /*15180*/  MOV R2, 0x151b0 ;  /* 0x000151b000027802 */ /* 0x000fe40000000f00 */
[----:B------:R-:W-:Y:S02]  /*15190*/  MOV R132, R5 ;  /* 0x0000000500847202 */ /* 0x000fe40000000f00 */
[----:B------:R-:W-:Y:S05]  /*151a0*/  CALL.REL.NOINC `($__internal_72_$__cuda_sm70_shflsync_bfly_p) ;  /* 0x00000e3000007944 */ /* 0x000fea0003c00000 */
[----:B------:R-:W-:Y:S01]  /*151b0*/  MOV R3, R0 ;  /* 0x0000000000037202 */ /* 0x000fe20000000f00 */
[----:B------:R-:W-:Y:S05]  /*151c0*/  BRA `(.L_x_4477) ;  /* 0xffff864000007947 */ /* 0x000fea000383ffff */
.L_x_4396:
[----:B--234-:R2:W-:Y:S01]  /*151d0*/  STL [R1+0x4c], R5 ;  /* 0x00004c0501007387 */ /* 0x01c5e20000100800 */
[----:B------:R-:W-:Y:S01]  /*151e0*/  IMAD.MOV.U32 R0, RZ, RZ, RZ ;  /* 0x000000ffff007224 */ /* 0x000fe200078e00ff */
[----:B------:R-:W-:Y:S02]  /*151f0*/  MOV R3, 0x181f ;  /* 0x0000181f00037802 */ /* 0x000fe40000000f00 */
[----:B------:R-:W-:Y:S02]  /*15200*/  MOV R2, 0x15220 ;  /* 0x0001522000027802 */ /* 0x000fe40000000f00 */
[----:B-12---:R-:W-:Y:S05]  /*15210*/  CALL.REL.NOINC `($__internal_73_$__cuda_sm70_shflsync_idx_p) ;  /* 0x00000e2000007944 */ /* 0x006fea0003c00000 */
[----:B-----5:R-:W-:Y:S01]  /*15220*/  MOV R4, R0 ;  /* 0x0000000000047202 */ /* 0x020fe20000000f00 */
[----:B-1----:R-:W-:Y:S05]  /*15230*/  BRA `(.L_x_4478) ;  /* 0xffffa28000007947 */ /* 0x002fea000383ffff */
.L_x_4397:
[----:B------:R4:W-:Y:S01]  /*15240*/  STL [R1+0x4c], R14 ;  /* 0x00004c0e01007387 */ /* 0x0009e20000100800 */
[----:B------:R-:W-:Y:S01]  /*15250*/  IMAD.MOV.U32 R0, RZ, RZ, RZ ;  /* 0x000000ffff007224 */ /* 0x000fe200078e00ff */
[----:B------:R-:W-:-:S02]  /*15260*/  MOV R3, 0x181f ;  /* 0x0000181f00037802 */ /* 0x000fc40000000f00 */
[----:B------:R-:W-:Y:S02]  /*15270*/  MOV R2, 0x15290 ;  /* 0x0001529000027802 */ /* 0x000fe40000000f00 */
[----:B-1234-:R-:W-:Y:S05]  /*15280*/  CALL.REL.NOINC `($__internal_73_$__cuda_sm70_shflsync_idx_p) ;  /* 0x00000db000007944 */ /* 0x01efea0003c00000 */
[----:B-1---5:R-:W-:Y:S05]  /*15290*/  BRA `(.L_x_4479) ;  /* 0xffffa24000007947 */ /* 0x022fea000383ffff */
.L_x_4400:
[----:B------:R4:W-:Y:S01]  /*152a0*/  STL [R1+0x4c], R5 ;  /* 0x00004c0501007387 */ /* 0x0009e20000100800 */
[----:B--2---:R-:W-:Y:S01]  /*152b0*/  IMAD.MOV.U32 R0, RZ, RZ, 0x1 ;  /* 0x00000001ff007424 */ /* 0x004fe200078e00ff */
[----:B------:R-:W-:Y:S02]  /*152c0*/  MOV R3, 0x181f ;  /* 0x0000181f00037802 */ /* 0x000fe40000000f00 */
[----:B------:R-:W-:Y:S02]  /*152d0*/  MOV R2, 0x152f0 ;  /* 0x000152f000027802 */ /* 0x000fe40000000f00 */
[----:B-1-34-:R-:W-:Y:S05]  /*152e0*/  CALL.REL.NOINC `($__internal_73_$__cuda_sm70_shflsync_idx_p) ;  /* 0x00000d5000007944 */ /* 0x01afea0003c00000 */
[----:B------:R2:W-:Y:S01]  /*152f0*/  STL [R1+0x4c], R14 ;  /* 0x00004c0e01007387 */ /* 0x0005e20000100800 */
[----:B-----5:R-:W-:Y:S01]  /*15300*/  IMAD.MOV.U32 R4, RZ, RZ, R0 ;  /* 0x000000ffff047224 */ /* 0x020fe200078e0000 */
[----:B------:R-:W-:Y:S01]  /*15310*/  MOV R0, 0x1 ;  /* 0x0000000100007802 */ /* 0x000fe20000000f00 */
[----:B------:R-:W-:Y:S01]  /*15320*/  IMAD.MOV.U32 R3, RZ, RZ, 0x181f ;  /* 0x0000181fff037424 */ /* 0x000fe200078e00ff */
[----:B------:R-:W-:Y:S02]  /*15330*/  MOV R2, 0x15350 ;  /* 0x0001535000027802 */ /* 0x000fe40000000f00 */
[----:B-12---:R-:W-:Y:S05]  /*15340*/  CALL.REL.NOINC `($__internal_73_$__cuda_sm70_shflsync_idx_p) ;  /* 0x00000cf000007944 */ /* 0x006fea0003c00000 */
[----:B-1---5:R-:W-:Y:S05]  /*15350*/  BRA `(.L_x_4480) ;  /* 0xffffa3d000007947 */ /* 0x022fea000383ffff */
.L_x_4403:
[----:B------:R3:W-:Y:S01]  /*15360*/  STL [R1+0x4c], R5 ;  /* 0x00004c0501007387 */ /* 0x0007e20000100800 */
[----:B--2---:R-:W-:Y:S01]  /*15370*/  IMAD.MOV.U32 R0, RZ, RZ, 0x2 ;  /* 0x00000002ff007424 */ /* 0x004fe200078e00ff */
[----:B-1----:R-:W-:-:S02]  /*15380*/  MOV R3, 0x181f ;  /* 0x0000181f00037802 */ /* 0x002fc40000000f00 */
[----:B------:R-:W-:Y:S02]  /*15390*/  MOV R2, 0x153b0 ;  /* 0x000153b000027802 */ /* 0x000fe40000000f00 */
[----:B---34-:R-:W-:Y:S05]  /*153a0*/  CALL.REL.NOINC `($__internal_73_$__cuda_sm70_shflsync_idx_p) ;  /* 0x00000c9000007944 */ /* 0x018fea0003c00000 */
[----:B-----5:R-:W-:Y:S01]  /*153b0*/  MOV R4, R0 ;  /* 0x0000000000047202 */ /* 0x020fe20000000f00 */
[----:B-1----:R-:W-:Y:S05]  /*153c0*/  BRA `(.L_x_4481) ;  /* 0xffffa55000007947 */ /* 0x002fea000383ffff */
.L_x_4404:
[----:B------:R4:W-:Y:S01]  /*153d0*/  STL [R1+0x4c], R14 ;  /* 0x00004c0e01007387 */ /* 0x0009e20000100800 */
[----:B--2---:R-:W-:Y:S01]  /*153e0*/  IMAD.MOV.U32 R0, RZ, RZ, 0x2 ;  /* 0x00000002ff007424 */ /* 0x004fe200078e00ff */
[----:B-1----:R-:W-:Y:S02]  /*153f0*/  MOV R3, 0x181f ;  /* 0x0000181f00037802 */ /* 0x002fe40000000f00 */
[----:B------:R-:W-:Y:S02]  /*15400*/  MOV R2, 0x15420 ;  /* 0x0001542000027802 */ /* 0x000fe40000000f00 */
[----:B---34-:R-:W-:Y:S05]  /*15410*/  CALL.REL.NOINC `($__internal_73_$__cuda_sm70_shflsync_idx_p) ;  /* 0x00000c2000007944 */ /* 0x018fea0003c00000 */
[----:B-1---5:R-:W-:Y:S05]  /*15420*/  BRA `(.L_x_4482) ;  /* 0xffffa51000007947 */ /* 0x022fea000383ffff */
.L_x_4407:
[----:B------:R1:W-:Y:S01]  /*15430*/  STL [R1+0x4c], R5 ;  /* 0x00004c0501007387 */ /* 0x0003e20000100800 */
[----:B----4-:R-:W-:Y:S01]  /*15440*/  IMAD.MOV.U32 R0, RZ, RZ, 0x3 ;  /* 0x00000003ff007424 */ /* 0x010fe200078e00ff */
[----:B-1----:R-:W-:Y:S02]  /*15450*/  MOV R3, 0x181f ;  /* 0x0000181f00037802 */ /* 0x002fe40000000f00 */
[----:B------:R-:W-:Y:S02]  /*15460*/  MOV R2, 0x15480 ;  /* 0x0001548000027802 */ /* 0x000fe40000000f00 */
[----:B--23--:R-:W-:Y:S05]  /*15470*/  CALL.REL.NOINC `($__internal_73_$__cuda_sm70_shflsync_idx_p) ;  /* 0x00000bc000007944 */ /* 0x00cfea0003c00000 */
[----:B------:R2:W-:Y:S01]  /*15480*/  STL [R1+0x4c], R14 ;  /* 0x00004c0e01007387 */ /* 0x0005e20000100800 */
[----:B-----5:R-:W-:Y:S01]  /*15490*/  IMAD.MOV.U32 R4, RZ, RZ, R0 ;  /* 0x000000ffff047224 */ /* 0x020fe200078e0000 */
[----:B------:R-:W-:Y:S01]  /*154a0*/  MOV R0, 0x3 ;  /* 0x0000000300007802 */ /* 0x000fe20000000f00 */
[----:B------:R-:W-:Y:S01]  /*154b0*/  IMAD.MOV.U32 R3, RZ, RZ, 0x181f ;  /* 0x0000181fff037424 */ /* 0x000fe200078e00ff */
[----:B------:R-:W-:-:S02]  /*154c0*/  MOV R2, 0x154e0 ;  /* 0x000154e000027802 */ /* 0x000fc40000000f00 */
[----:B-12---:R-:W-:Y:S05]  /*154d0*/  CALL.REL.NOINC `($__internal_73_$__cuda_sm70_shflsync_idx_p) ;  /* 0x00000b6000007944 */ /* 0x006fea0003c00000 */
[----:B-1---5:R-:W-:Y:S05]  /*154e0*/  BRA `(.L_x_4483) ;  /* 0xffffa65000007947 */ /* 0x022fea000383ffff */
.L_x_4409:
[----:B------:R1:W-:Y:S01]  /*154f0*/  STL [R1+0x4c], R5 ;  /* 0x00004c0501007387 */ /* 0x0003e20000100800 */
[----:B------:R-:W-:Y:S01]  /*15500*/  IMAD.MOV.U32 R0, RZ, RZ, RZ ;  /* 0x000000ffff007224 */ /* 0x000fe200078e00ff */
[----:B------:R-:W-:-:S02]  /*15510*/  MOV R3, 0x1c1f ;  /* 0x00001c1f00037802 */ /* 0x000fc40000000f00 */
[----:B------:R-:W-:Y:S02]  /*15520*/  MOV R2, 0x15540 ;  /* 0x0001554000027802 */ /* 0x000fe40000000f00 */
[----:B-1----:R-:W-:Y:S05]  /*15530*/  CALL.REL.NOINC `($__internal_73_$__cuda_sm70_shflsync_idx_p) ;  /* 0x00000b0000007944 */ /* 0x002fea0003c00000 */
[----:B-----5:R-:W-:Y:S01]  /*15540*/  MOV R4, R0 ;  /* 0x0000000000047202 */ /* 0x020fe20000000f00 */
[----:B-1----:R-:W-:Y:S05]  /*15550*/  BRA `(.L_x_4484) ;  /* 0xffffa9c000007947 */ /* 0x002fea000383ffff */
.L_x_4410:
[----:B------:R3:W-:Y:S01]  /*15560*/  STL [R1+0x4c], R12 ;  /* 0x00004c0c01007387 */ /* 0x0007e20000100800 */
[----:B------:R-:W-:Y:S01]  /*15570*/  IMAD.MOV.U32 R0, RZ, RZ, RZ ;  /* 0x000000ffff007224 */ /* 0x000fe200078e00ff */
[----:B------:R-:W-:Y:S02]  /*15580*/  MOV R3, 0x1c1f ;  /* 0x00001c1f00037802 */ /* 0x000fe40000000f00 */
[----:B------:R-:W-:Y:S02]  /*15590*/  MOV R2, 0x155b0 ;  /* 0x000155b000027802 */ /* 0x000fe40000000f00 */
[----:B-123--:R-:W-:Y:S05]  /*155a0*/  CALL.REL.NOINC `($__internal_73_$__cuda_sm70_shflsync_idx_p) ;  /* 0x00000a9000007944 */ /* 0x00efea0003c00000 */
[----:B-1---5:R-:W-:Y:S05]  /*155b0*/  BRA `(.L_x_4485) ;  /* 0xffffa98000007947 */ /* 0x022fea000383ffff */
.L_x_4413:
[----:B------:R1:W-:Y:S01]  /*155c0*/  STL [R1+0x4c], R5 ;  /* 0x00004c0501007387 */ /* 0x0003e20000100800 */
[----:B----4-:R-:W-:Y:S01]  /*155d0*/  IMAD.MOV.U32 R0, RZ, RZ, 0x1 ;  /* 0x00000001ff007424 */ /* 0x010fe200078e00ff */
[----:B--2---:R-:W-:Y:S02]  /*155e0*/  MOV R3, 0x1c1f ;  /* 0x00001c1f00037802 */ /* 0x004fe40000000f00 */
[----:B------:R-:W-:Y:S02]  /*155f0*/  MOV R2, 0x15610 ;  /* 0x0001561000027802 */ /* 0x000fe40000000f00 */
[----:B-1-3--:R-:W-:Y:S05]  /*15600*/  CALL.REL.NOINC `($__internal_73_$__cuda_sm70_shflsync_idx_p) ;  /* 0x00000a3000007944 */ /* 0x00afea0003c00000 */
[----:B------:R2:W-:Y:S01]  /*15610*/  STL [R1+0x4c], R12 ;  /* 0x00004c0c01007387 */ /* 0x0005e20000100800 */
[----:B-----5:R-:W-:Y:S01]  /*15620*/  IMAD.MOV.U32 R4, RZ, RZ, R0 ;  /* 0x000000ffff047224 */ /* 0x020fe200078e0000 */
[----:B------:R-:W-:Y:S01]  /*15630*/  MOV R0, 0x1 ;  /* 0x0000000100007802 */ /* 0x000fe20000000f00 */
[----:B------:R-:W-:Y:S01]  /*15640*/  IMAD.MOV.U32 R3, RZ, RZ, 0x1c1f ;  /* 0x00001c1fff037424 */ /* 0x000fe200078e00ff */
[----:B------:R-:W-:-:S02]  /*15650*/  MOV R2, 0x15670 ;  /* 0x0001567000027802 */ /* 0x000fc40000000f00 */
[----:B-12---:R-:W-:Y:S05]  /*15660*/  CALL.REL.NOINC `($__internal_73_$__cuda_sm70_shflsync_idx_p) ;  /* 0x000009d000007944 */ /* 0x006fea0003c00000 */
[----:B-1---5:R-:W-:Y:S05]  /*15670*/  BRA `(.L_x_4486) ;  /* 0xffffb52000007947 */ /* 0x022fea000383ffff */
.L_x_4417:
[----:B------:R1:W-:Y:S01]  /*15680*/  STL [R1+0x4c], R5 ;  /* 0x00004c0501007387 */ /* 0x0003e20000100800 */
[----:B------:R-:W-:Y:S01]  /*15690*/  IMAD.MOV.U32 R0, RZ, RZ, RZ ;  /* 0x000000ffff007224 */ /* 0x000fe200078e00ff */
[----:B------:R-:W-:-:S02]  /*156a0*/  MOV R3, 0x181f ;  /* 0x0000181f00037802 */ /* 0x000fc40000000f00 */
[----:B------:R-:W-:Y:S02]  /*156b0*/  MOV R2, 0x156d0 ;  /* 0x000156d000027802 */ /* 0x000fe40000000f00 */
[----:B-1----:R-:W-:Y:S05]  /*156c0*/  CALL.REL.NOINC `($__internal_73_$__cuda_sm70_shflsync_idx_p) ;  /* 0x0000097000007944 */ /* 0x002fea0003c00000 */
[----:B-----5:R-:W-:Y:S01]  /*156d0*/  MOV R4, R0 ;  /* 0x0000000000047202 */ /* 0x020fe20000000f00 */
[----:B-1----:R-:W-:Y:S05]  /*156e0*/  BRA `(.L_x_4487) ;  /* 0xffffc96000007947 */ /* 0x002fea000383ffff */
.L_x_4418:
[----:B------:R3:W-:Y:S01]  /*156f0*/  STL [R1+0x4c], R14 ;  /* 0x00004c0e01007387 */ /* 0x0007e20000100800 */
[----:B------:R-:W-:Y:S01]  /*15700*/  IMAD.MOV.U32 R0, RZ, RZ, RZ ;  /* 0x000000ffff007224 */ /* 0x000fe200078e00ff */
[----:B------:R-:W-:Y:S02]  /*15710*/  MOV R3, 0x181f ;  /* 0x0000181f00037802 */ /* 0x000fe40000000f00 */
[----:B------:R-:W-:Y:S02]  /*15720*/  MOV R2, 0x15740 ;  /* 0x0001574000027802 */ /* 0x000fe40000000f00 */
[----:B-123--:R-:W-:Y:S05]  /*15730*/  CALL.REL.NOINC `($__internal_73_$__cuda_sm70_shflsync_idx_p) ;  /* 0x0000090000007944 */ /* 0x00efea0003c00000 */
[----:B-1---5:R-:W-:Y:S05]  /*15740*/  BRA `(.L_x_4488) ;  /* 0xffffc92000007947 */ /* 0x022fea000383ffff */
.L_x_4421:
        /* <DEDUP_REMOVED lines=12> */
.L_x_4424:
[----:B------:R1:W-:Y:S01]  /*15810*/  STL [R1+0x4c], R5 ;  /* 0x00004c0501007387 */ /* 0x0003e20000100800 */
[----:B----4-:R-:W-:Y:S01]  /*15820*/  IMAD.MOV.U32 R0, RZ, RZ, 0x2 ;  /* 0x00000002ff007424 */ /* 0x010fe200078e00ff */
[----:B-1----:R-:W-:-:S02]  /*15830*/  MOV R3, 0x181f ;  /* 0x0000181f00037802 */ /* 0x002fc40000000f00 */
[----:B------:R-:W-:Y:S02]  /*15840*/  MOV R2, 0x15860 ;  /* 0x0001586000027802 */ /* 0x000fe40000000f00 */
[----:B--23--:R-:W-:Y:S05]  /*15850*/  CALL.REL.NOINC `($__internal_73_$__cuda_sm70_shflsync_idx_p) ;  /* 0x000007e000007944 */ /* 0x00cfea0003c00000 */
[----:B-----5:R-:W-:Y:S01]  /*15860*/  MOV R4, R0 ;  /* 0x0000000000047202 */ /* 0x020fe20000000f00 */
[----:B-1----:R-:W-:Y:S05]  /*15870*/  BRA `(.L_x_4490) ;  /* 0xffffcc4000007947 */ /* 0x002fea000383ffff */
.L_x_4425:
[----:B------:R1:W-:Y:S01]  /*15880*/  STL [R1+0x4c], R14 ;  /* 0x00004c0e01007387 */ /* 0x0003e20000100800 */
[----:B----4-:R-:W-:Y:S01]  /*15890*/  IMAD.MOV.U32 R0, RZ, RZ, 0x2 ;  /* 0x00000002ff007424 */ /* 0x010fe200078e00ff */
[----:B-1----:R-:W-:Y:S02]  /*158a0*/  MOV R3, 0x181f ;  /* 0x0000181f00037802 */ /* 0x002fe40000000f00 */
[----:B------:R-:W-:Y:S02]  /*158b0*/  MOV R2, 0x158d0 ;  /* 0x000158d000027802 */ /* 0x000fe40000000f00 */
[----:B--23--:R-:W-:Y:S05]  /*158c0*/  CALL.REL.NOINC `($__internal_73_$__cuda_sm70_shflsync_idx_p) ;  /* 0x0000077000007944 */ /* 0x00cfea0003c00000 */
[----:B-1---5:R-:W-:Y:S05]  /*158d0*/  BRA `(.L_x_4491) ;  /* 0xffffcc0000007947 */ /* 0x022fea000383ffff */
.L_x_4428:
[----:B------:R1:W-:Y:S01]  /*158e0*/  STL [R1+0x4c], R5 ;  /* 0x00004c0501007387 */ /* 0x0003e20000100800 */
[----:B------:R-:W-:Y:S01]  /*158f0*/  IMAD.MOV.U32 R0, RZ, RZ, 0x3 ;  /* 0x00000003ff007424 */ /* 0x000fe200078e00ff */
[----:B-1----:R-:W-:Y:S02]  /*15900*/  MOV R3, 0x181f ;  /* 0x0000181f00037802 */ /* 0x002fe40000000f00 */
        /* <DEDUP_REMOVED lines=9> */
.L_x_4430:
[----:B------:R1:W-:Y:S01]  /*159a0*/  STL [R1+0x4c], R106 ;  /* 0x00004c6a01007387 */ /* 0x0003e20000100800 */
[----:B------:R-:W-:Y:S01]  /*159b0*/  IMAD.MOV.U32 R0, RZ, RZ, RZ ;  /* 0x000000ffff007224 */ /* 0x000fe200078e00ff */
[----:B------:R-:W-:-:S02]  /*159c0*/  MOV R3, 0x1f ;  /* 0x0000001f00037802 */ /* 0x000fc40000000f00 */
[----:B------:R-:W-:Y:S02]  /*159d0*/  MOV R2, 0x159f0 ;  /* 0x000159f000027802 */ /* 0x000fe40000000f00 */
[----:B-1----:R-:W-:Y:S05]  /*159e0*/  CALL.REL.NOINC `($__internal_73_$__cuda_sm70_shflsync_idx_p) ;  /* 0x0000065000007944 */ /* 0x002fea0003c00000 */
[----:B------:R-:W-:Y:S01]  /*159f0*/  MOV R9, R0 ;  /* 0x0000000000097202 */ /* 0x000fe20000000f00 */
[----:B-1---5:R-:W-:Y:S05]  /*15a00*/  BRA `(.L_x_4493) ;  /* 0xffffcf8000007947 */ /* 0x022fea000383ffff */
.L_x_4431:
[----:B------:R3:W-:Y:S01]  /*15a10*/  STL [R1+0x4c], R106 ;  /* 0x00004c6a01007387 */ /* 0x0007e20000100800 */
[----:B------:R-:W-:Y:S01]  /*15a20*/  IMAD.MOV.U32 R0, RZ, RZ, 0x1 ;  /* 0x00000001ff007424 */ /* 0x000fe200078e00ff */
[----:B------:R-:W-:Y:S02]  /*15a30*/  MOV R3, 0x1f ;  /* 0x0000001f00037802 */ /* 0x000fe40000000f00 */
[----:B------:R-:W-:Y:S02]  /*15a40*/  MOV R2, 0x15a60 ;  /* 0x00015a6000027802 */ /* 0x000fe40000000f00 */
[----:B-123--:R-:W-:Y:S05]  /*15a50*/  CALL.REL.NOINC `($__internal_73_$__cuda_sm70_shflsync_idx_p) ;  /* 0x000005e000007944 */ /* 0x00efea0003c00000 */
[----:B------:R-:W-:Y:S01]  /*15a60*/  MOV R8, R0 ;  /* 0x0000000000087202 */ /* 0x000fe20000000f00 */
[----:B-1---5:R-:W-:Y:S05]  /*15a70*/  BRA `(.L_x_4494) ;  /* 0xffffcf3000007947 */ /* 0x022fea000383ffff */
.L_x_4432:
[----:B------:R-:W-:Y:S02]  /*15a80*/  MOV R3, 0x1 ;  /* 0x0000000100037802 */ /* 0x000fe40000000f00 */
[----:B------:R-:W-:Y:S02]  /*15a90*/  MOV R2, 0x15ab0 ;  /* 0x00015ab000027802 */ /* 0x000fe40000000f00 */
[----:B-1234-:R-:W-:Y:S05]  /*15aa0*/  CALL.REL.NOINC `($__internal_74_$__cuda_sm70_shflsync_up_p) ;  /* 0x0000063000007944 */ /* 0x01efea0003c00000 */
[----:B------:R-:W-:Y:S05]  /*15ab0*/  BRA `(.L_x_4495) ;  /* 0xffffd02000007947 */ /* 0x000fea000383ffff */
.L_x_4433:
[----:B------:R-:W-:Y:S02]  /*15ac0*/  MOV R3, 0x2 ;  /* 0x0000000200037802 */ /* 0x000fe40000000f00 */
[----:B------:R-:W-:-:S02]  /*15ad0*/  MOV R2, 0x15af0 ;  /* 0x00015af000027802 */ /* 0x000fc40000000f00 */
[----:B--2-4-:R-:W-:Y:S05]  /*15ae0*/  CALL.REL.NOINC `($__internal_74_$__cuda_sm70_shflsync_up_p) ;  /* 0x000005f000007944 */ /* 0x014fea0003c00000 */
        /* <DEDUP_REMOVED lines=23> */
.L_x_4437:
[----:B------:R-:W-:Y:S02]  /*15c60*/  MOV R3, 0x1 ;  /* 0x0000000100037802 */ /* 0x000fe40000000f00 */
[----:B------:R-:W-:Y:S02]  /*15c70*/  MOV R2, 0x15c90 ;  /* 0x00015c9000027802 */ /* 0x000fe40000000f00 */
[----:B------:R-:W-:Y:S05]  /*15c80*/  CALL.REL.NOINC `($__internal_74_$__cuda_sm70_shflsync_up_p) ;  /* 0x0000045000007944 */ /* 0x000fea0003c00000 */
[----:B------:R-:W-:Y:S01]  /*15c90*/  MOV R2, R4 ;  /* 0x0000000400027202 */ /* 0x000fe20000000f00 */
[----:B------:R-:W-:Y:S05]  /*15ca0*/  BRA `(.L_x_4497) ;  /* 0xffffd09000007947 */ /* 0x000fea000383ffff */
.L_x_4438:
        /* <DEDUP_REMOVED lines=26> */
.L_x_4440:
[----:B------:R-:W-:Y:S02]  /*15e50*/  SEL R0, RZ, 0x1, P0 ;  /* 0x00000001ff007807 */ /* 0x000fe40000000000 */
[----:B------:R-:W-:Y:S02]  /*15e60*/  MOV R2, 0x15e80 ;  /* 0x00015e8000027802 */ /* 0x000fe40000000f00 */
[----:B-1----:R-:W-:Y:S05]  /*15e70*/  CALL.REL.NOINC `($__internal_75_$__cuda_sm70_votesync_ballot) ;  /* 0x000002c000007944 */ /* 0x002fea0003c00000 */
[----:B------:R-:W-:Y:S01]  /*15e80*/  MOV R10, R0 ;  /* 0x00000000000a7202 */ /* 0x000fe20000000f00 */
[----:B------:R-:W-:Y:S05]  /*15e90*/  BRA `(.L_x_4499) ;  /* 0xffffd03000007947 */ /* 0x000fea000383ffff */
.L_x_4441:
[----:B------:R3:W-:Y:S01]  /*15ea0*/  STL [R1+0x4c], R6 ;  /* 0x00004c0601007387 */ /* 0x0007e20000100800 */
[----:B--2---:R-:W-:Y:S01]  /*15eb0*/  IMAD.MOV.U32 R0, RZ, RZ, R5 ;  /* 0x000000ffff007224 */ /* 0x004fe200078e0005 */
[----:B------:R-:W-:Y:S02]  /*15ec0*/  MOV R3, 0x1f ;  /* 0x0000001f00037802 */ /* 0x000fe40000000f00 */
[----:B------:R-:W-:Y:S02]  /*15ed0*/  MOV R2, 0x15ef0 ;  /* 0x00015ef000027802 */ /* 0x000fe40000000f00 */
[----:B-1-3--:R-:W-:Y:S05]  /*15ee0*/  CALL.REL.NOINC `($__internal_73_$__cuda_sm70_shflsync_idx_p) ;  /* 0x0000015000007944 */ /* 0x00afea0003c00000 */
[----:B------:R2:W-:Y:S01]  /*15ef0*/  STL [R1+0x4c], R7 ;  /* 0x00004c0701007387 */ /* 0x0005e20000100800 */
[----:B------:R-:W-:Y:S01]  /*15f00*/  IMAD.MOV.U32 R11, RZ, RZ, R0 ;  /* 0x000000ffff0b7224 */ /* 0x000fe200078e0000 */
[----:B-----5:R-:W-:Y:S01]  /*15f10*/  MOV R0, R5 ;  /* 0x0000000500007202 */ /* 0x020fe20000000f00 */
[----:B------:R-:W-:Y:S01]  /*15f20*/  IMAD.MOV.U32 R3, RZ, RZ, 0x1f ;  /* 0x0000001fff037424 */ /* 0x000fe200078e00ff */
[----:B------:R-:W-:-:S02]  /*15f30*/  MOV R2, 0x15f50 ;  /* 0x00015f5000027802 */ /* 0x000fc40000000f00 */
[----:B-12---:R-:W-:Y:S05]  /*15f40*/  CALL.REL.NOINC `($__internal_73_$__cuda_sm70_shflsync_idx_p) ;  /* 0x000000f000007944 */ /* 0x006fea0003c00000 */
[----:B------:R-:W-:Y:S01]  /*15f50*/  MOV R7, R0 ;  /* 0x0000000000077202 */ /* 0x000fe20000000f00 */
[----:B-1---5:R-:W-:Y:S05]  /*15f60*/  BRA `(.L_x_4500) ;  /* 0xffffcfd000007947 */ /* 0x022fea000383ffff */
.L_x_4444:
[----:B------:R3:W-:Y:S01]  /*15f70*/  STL [R1+0x4c], R4 ;  /* 0x00004c0401007387 */ /* 0x0007e20000100800 */
[----:B--2---:R-:W-:Y:S01]  /*15f80*/  IMAD.MOV.U32 R0, RZ, RZ, R5 ;  /* 0x000000ffff007224 */ /* 0x004fe200078e0005 */
[----:B------:R-:W-:-:S02]  /*15f90*/  MOV R3, 0x1f ;  /* 0x0000001f00037802 */ /* 0x000fc40000000f00 */
[----:B------:R-:W-:Y:S02]  /*15fa0*/  MOV R2, 0x15fc0 ;  /* 0x00015fc000027802 */ /* 0x000fe40000000f00 */
[----:B-1-34-:R-:W-:Y:S05]  /*15fb0*/  CALL.REL.NOINC `($__internal_73_$__cuda_sm70_shflsync_idx_p) ;  /* 0x0000008000007944 */ /* 0x01afea0003c00000 */
[----:B------:R-:W-:Y:S01]  /*15fc0*/  MOV R12, R0 ;  /* 0x00000000000c7202 */ /* 0x000fe20000000f00 */
[----:B-1---5:R-:W-:Y:S05]  /*15fd0*/  BRA `(.L_x_4443) ;  /* 0xffffcfc000007947 */ /* 0x022fea000383ffff */
        .weak           $__internal_72_$__cuda_sm70_shflsync_bfly_p
        .type           $__internal_72_$__cuda_sm70_shflsync_bfly_p,@function
        .size           $__internal_72_$__cuda_sm70_shflsync_bfly_p,($__internal_73_$__cuda_sm70_shflsync_idx_p - $__internal_72_$__cuda_sm70_shflsync_bfly_p)
$__internal_72_$__cuda_sm70_shflsync_bfly_p:
[----:B------:R-:W-:Y:S02]  /*15fe0*/  MOV R178, 0xffffffff ;  /* 0xffffffff00b27802 */ /* 0x000fe40000000f00 */
[----:B------:R-:W-:Y:S02]  /*15ff0*/  MOV R3, 0x1f ;  /* 0x0000001f00037802 */ /* 0x000fe40000000f00 */
[----:B------:R-:W-:Y:S04]  /*16000*/  WARPSYNC R178 ;  /* 0x000000b200007348 */ /* 0x000fe80003800000 */
[----:B------:R1:W2:Y:S02]  /*16010*/  SHFL.BFLY PT, R0, R132, R0, R3 ;  /* 0x0c00000084007389 */ /* 0x0002a400000e0003 */
[----:B-1----:R-:W-:-:S04]  /*16020*/  MOV R3, 0x0 ;  /* 0x0000000000037802 */ /* 0x002fc80000000f00 */
[----:B--2---:R-:W-:Y:S05]  /*16030*/  RET.REL.NODEC R2 `(_ZN7cutlass13device_kernelIN5flash19enable_sm80_to_sm89INS1_16FlashAttnFwdSm80INS1_25CollectiveMainloopFwdSm80ILi8ELi1ELb1EN4cute5tupleIJNS5_1CILi128EEENS7_ILi48EEENS7_ILi256EEEEEELi256ENS_6half_tEfNS_4arch4Sm80ELb1ELb0ELb0ELb1ELb1ELb0ELb1ELb1EEENS1_21CollectiveEpilogueFwdINS6_IJS8_SA_S9_EEENS6_IJNS7_ILi1EEESI_SI_EEESC_SE_Li256ELb1ELb1ELb1ELb0EEENS1_36VarlenDynamicPersistentTileSchedulerILi128ELi48ELi256ELi256ELb1ELb1ELb0ELb1ELb1ELb1EEEEEEEEEvNT_6ParamsE) ;  /* 0xfffe9fc002007950 */ /* 0x004fea0003c3ffff */
        .weak           $__internal_73_$__cuda_sm70_shflsync_idx_p
        .type           $__internal_73_$__cuda_sm70_shflsync_idx_p,@function
        .size           $__internal_73_$__cuda_sm70_shflsync_idx_p,($__internal_74_$__cuda_sm70_shflsync_up_p - $__internal_73_$__cuda_sm70_shflsync_idx_p)
$__internal_73_$__cuda_sm70_shflsync_idx_p:
        /* <DEDUP_REMOVED lines=9> */
[----:B--2---:R-:W-:Y:S05]  /*160d0*/  RET.REL.NODEC R2 `(_ZN7cutlass13device_kernelIN5flash19enable_sm80_to_sm89INS1_16FlashAttnFwdSm80INS1_25CollectiveMainloopFwdSm80ILi8ELi1ELb1EN4cute5tupleIJNS5_1CILi128EEENS7_ILi48EEENS7_ILi256EEEEEELi256ENS_6half_tEfNS_4arch4Sm80ELb1ELb0ELb0ELb1ELb1ELb0ELb1ELb1EEENS1_21CollectiveEpilogueFwdINS6_IJS8_SA_S9_EEENS6_IJNS7_ILi1EEESI_SI_EEESC_SE_Li256ELb1ELb1ELb1ELb0EEENS1_36VarlenDynamicPersistentTileSchedulerILi128ELi48ELi256ELi256ELb1ELb1ELb0ELb1ELb1ELb1EEEEEEEEEvNT_6ParamsE) ;  /* 0xfffe9f2002007950 */ /* 0x004fea0003c3ffff */
        .weak           $__internal_74_$__cuda_sm70_shflsync_up_p
        .type           $__internal_74_$__cuda_sm70_shflsync_up_p,@function
        .size           $__internal_74_$__cuda_sm70_shflsync_up_p,($__internal_75_$__cuda_sm70_votesync_ballot - $__internal_74_$__cuda_sm70_shflsync_up_p)
$__internal_74_$__cuda_sm70_shflsync_up_p:
[----:B------:R-:W-:Y:S02]  /*160e0*/  MOV R4, RZ ;  /* 0x000000ff00047202 */ /* 0x000fe40000000f00 */
[----:B------:R-:W-:-:S04]  /*160f0*/  MOV R10, 0xffffffff ;  /* 0xffffffff000a7802 */ /* 0x000fc80000000f00 */
[----:B------:R-:W-:Y:S04]  /*16100*/  WARPSYNC R10 ;  /* 0x0000000a00007348 */ /* 0x000fe80003800000 */
[----:B------:R1:W2:Y:S02]  /*16110*/  SHFL.UP PT, R4, R0, R3, R4 ;  /* 0x0400000300047389 */ /* 0x0002a400000e0004 */
[----:B-1----:R-:W-:-:S04]  /*16120*/  MOV R3, 0x0 ;  /* 0x0000000000037802 */ /* 0x002fc80000000f00 */
[----:B--2---:R-:W-:Y:S05]  /*16130*/  RET.REL.NODEC R2 `(_ZN7cutlass13device_kernelIN5flash19enable_sm80_to_sm89INS1_16FlashAttnFwdSm80INS1_25CollectiveMainloopFwdSm80ILi8ELi1ELb1EN4cute5tupleIJNS5_1CILi128EEENS7_ILi48EEENS7_ILi256EEEEEELi256ENS_6half_tEfNS_4arch4Sm80ELb1ELb0ELb0ELb1ELb1ELb0ELb1ELb1EEENS1_21CollectiveEpilogueFwdINS6_IJS8_SA_S9_EEENS6_IJNS7_ILi1EEESI_SI_EEESC_SE_Li256ELb1ELb1ELb1ELb0EEENS1_36VarlenDynamicPersistentTileSchedulerILi128ELi48ELi256ELi256ELb1ELb1ELb0ELb1ELb1ELb1EEEEEEEEEvNT_6ParamsE) ;  /* 0xfffe9ec002007950 */ /* 0x004fea0003c3ffff */
        .weak           $__internal_75_$__cuda_sm70_votesync_ballot
        .type           $__internal_75_$__cuda_sm70_votesync_ballot,@function
        .size           $__internal_75_$__cuda_sm70_votesync_ballot,(.L_x_6554 - $__internal_75_$__cuda_sm70_votesync_ballot)
$__internal_75_$__cuda_sm70_votesync_ballot:
[----:B------:R-:W-:Y:S01]  /*16140*/  ISETP.NE.U32.AND P0, PT, R0, 0x1, PT ;  /* 0x000000010000780c */ /* 0x000fe20003f05070 */
[----:B------:R-:W-:-:S04]  /*16150*/  IMAD.MOV.U32 R3, RZ, RZ, -0x1 ;  /* 0xffffffffff037424 */ /* 0x000fc800078e00ff */
[----:B------:R-:W-:Y:S08]  /*16160*/  WARPSYNC R3 ;  /* 0x0000000300007348 */ /* 0x000ff00003800000 */
[----:B------:R-:W-:-:S04]  /*16170*/  VOTE.ANY R0, PT, !P0 ;  /* 0x0000000000007806 */ /* 0x000fc800040e0100 */
[----:B------:R-:W-:Y:S01]  /*16180*/  LOP3.LUT R0, R0, R3, RZ, 0xc0, !PT ;  /* 0x0000000300007212 */ /* 0x000fe200078ec0ff */
[----:B------:R-:W-:-:S04]  /*16190*/  IMAD.MOV.U32 R3, RZ, RZ, 0x0 ;  /* 0x00000000ff037424 */ /* 0x000fc800078e00ff */
[----:B------:R-:W-:Y:S05]  /*161a0*/  RET.REL.NODEC R2 `(_ZN7cutlass13device_kernelIN5flash19enable_sm80_to_sm89INS1_16FlashAttnFwdSm80INS1_25CollectiveMainloopFwdSm80ILi8ELi1ELb1EN4cute5tupleIJNS5_1CILi128EEENS7_ILi48EEENS7_ILi256EEEEEELi256ENS_6half_tEfNS_4arch4Sm80ELb1ELb0ELb0ELb1ELb1ELb0ELb1ELb1EEENS1_21CollectiveEpilogueFwdINS6_IJS8_SA_S9_EEENS6_IJNS7_ILi1EEESI_SI_EEESC_SE_Li256ELb1ELb1ELb1ELb0EEENS1_36VarlenDynamicPersistentTileSchedulerILi128ELi48ELi256ELi256ELb1ELb1ELb0ELb1ELb1ELb1EEEEEEEEEvNT_6ParamsE) ;  /* 0xfffe9e5002007950 */ /* 0x000fea0003c3ffff */
.L_x_4501:
        /* <DEDUP_REMOVED lines=13> */
.L_x_6554:


//--------------------- .text._ZN7cutlass13device_kernelIN5flash19enable_sm80_to_sm89INS1_16FlashAttnFwdSm80INS1_25CollectiveMainloopFwdSm80ILi8ELi1ELb0EN4cute5tupleIJNS5_1CILi128EEENS7_ILi32EEENS7_ILi256EEEEEELi256ENS_6half_tEfNS_4arch4Sm80ELb1ELb0ELb0ELb1ELb1ELb1ELb1ELb1EEENS1_21CollectiveEpilogueFwdINS6_IJS8_SA_S9_EEENS6_IJNS7_ILi1EEESI_SI_EEESC_SE_Li256ELb1ELb1ELb1ELb0EEENS1_36VarlenDynamicPersistentTileSchedulerILi128ELi32ELi256ELi256ELb1ELb1ELb0ELb1ELb1ELb1EEEEEEEEEvNT_6ParamsE --------------------------
	.section	.text._ZN7cutlass13device_kernelIN5flash19enable_sm80_to_sm89INS1_16FlashAttnFwdSm80INS1_25CollectiveMainloopFwdSm80ILi8ELi1ELb0EN4cute5tupleIJNS5_1CILi128EEENS7_ILi32EEENS7_ILi256EEEEEELi256ENS_6half_tEfNS_4arch4Sm80ELb1ELb0ELb0ELb1ELb1ELb1ELb1ELb1EEENS1_21CollectiveEpilogueFwdINS6_IJS8_SA_S9_EEENS6_IJNS7_ILi1EEESI_SI_EEESC_SE_Li256ELb1ELb1ELb1ELb0EEENS1_36VarlenDynamicPersistentTileSchedulerILi128ELi32ELi256ELi256ELb1ELb1ELb0ELb1ELb1ELb1EEEEEEEEEvNT_6ParamsE,"ax",@progbits
	.sectioninfo	@"SHI_REGISTERS=255"
	.align	128
.text._ZN7cutlass13device_kernelIN5flash19enable_sm80_to_sm89INS1_16FlashAttnFwdSm80INS1_25CollectiveMainloopFwdSm80ILi8ELi1ELb0EN4cute5tupleIJNS5_1CILi128EEENS7_ILi32EEENS7_ILi256EEEEEELi256ENS_6half_tEfNS_4arch4Sm80ELb1ELb0ELb0ELb1ELb1ELb1ELb1ELb1EEENS1_21CollectiveEpilogueFwdINS6_IJS8_SA_S9_EEENS6_IJNS7_ILi1EEESI_SI_EEESC_SE_Li256ELb1ELb1ELb1ELb0EEENS1_36VarlenDynamicPersistentTileSchedulerILi128ELi32ELi256ELi256ELb1ELb1ELb0ELb1ELb1ELb1EEEEEEEEEvNT_6ParamsE:
        .type           _ZN7cutlass13device_kernelIN5flash19enable_sm80_to_sm89INS1_16FlashAttnFwdSm80INS1_25CollectiveMainloopFwdSm80ILi8ELi1ELb0EN4cute5tupleIJNS5_1CILi128EEENS7_ILi32EEENS7_ILi256EEEEEELi256ENS_6half_tEfNS_4arch4Sm80ELb1ELb0ELb0ELb1ELb1ELb1ELb1ELb1EEENS1_21CollectiveEpilogueFwdINS6_IJS8_SA_S9_EEENS6_IJNS7_ILi1EEESI_SI_EEESC_SE_Li256ELb1ELb1ELb1ELb0EEENS1_36VarlenDynamicPersistentTileSchedulerILi128ELi32ELi256ELi256ELb1ELb1ELb0ELb1ELb1ELb1EEEEEEEEEvNT_6ParamsE,@function
        .size           _ZN7cutlass13device_kernelIN5flash19enable_sm80_to_sm89INS1_16FlashAttnFwdSm80INS1_25CollectiveMainloopFwdSm80ILi8ELi1ELb0EN4cute5tupleIJNS5_1CILi128EEENS7_ILi32EEENS7_ILi256EEEEEELi256ENS_6half_tEfNS_4arch4Sm80ELb1ELb0ELb0ELb1ELb1ELb1ELb1ELb1EEENS1_21CollectiveEpilogueFwdINS6_IJS8_SA_S9_EEENS6_IJNS7_ILi1EEESI_SI_EEESC_SE_Li256ELb1ELb1ELb1ELb0EEENS1_36VarlenDynamicPersistentTileSchedulerILi128ELi32ELi256ELi256ELb1ELb1ELb0ELb1ELb1ELb1EEEEEEEEEvNT_6ParamsE,(.L_x_6559 - _ZN7cutlass13device_kernelIN5flash19enable_sm80_to_sm89INS1_16FlashAttnFwdSm80INS1_25CollectiveMainloopFwdSm80ILi8ELi1ELb0EN4cute5tupleIJNS5_1CILi128EEENS7_ILi32EEENS7_ILi256EEEEEELi256ENS_6half_tEfNS_4arch4Sm80ELb1ELb0ELb0ELb1ELb1ELb1ELb1ELb1EEENS1_21CollectiveEpilogueFwdINS6_IJS8_SA_S9_EEENS6_IJNS7_ILi1EEESI_SI_EEESC_SE_Li256ELb1ELb1ELb1ELb0EEENS1_36VarlenDynamicPersistentTileSchedulerILi128ELi32ELi256ELi256ELb1ELb1ELb0ELb1ELb1ELb1EEEEEEEEEvNT_6ParamsE)
        .other          _ZN7cutlass13device_kernelIN5flash19enable_sm80_to_sm89INS1_16FlashAttnFwdSm80INS1_25CollectiveMainloopFwdSm80ILi8ELi1ELb0EN4cute5tupleIJNS5_1CILi128EEENS7_ILi32EEENS7_ILi256EEEEEELi256ENS_6half_tEfNS_4arch4Sm80ELb1ELb0ELb0ELb1ELb1ELb1ELb1ELb1EEENS1_21CollectiveEpilogueFwdINS6_IJS8_SA_S9_EEENS6_IJNS7_ILi1EEESI_SI_EEESC_SE_Li256ELb1ELb1ELb1ELb0EEENS1_36VarlenDynamicPersistentTileSchedulerILi128ELi32ELi256ELi256ELb1ELb1ELb0ELb1ELb1ELb1EEEEEEEEEvNT_6ParamsE,@"STO_CUDA_ENTRY STV_DEFAULT"
_ZN7cutlass13device_kernelIN5flash19enable_sm80_to_sm89INS1_16FlashAttnFwdSm80INS1_25CollectiveMainloopFwdSm80ILi8ELi1ELb0EN4cute5tupleIJNS5_1CILi128EEENS7_ILi32EEENS7_ILi256EEEEEELi256ENS_6half_tEfNS_4arch4Sm80ELb1ELb0ELb0ELb1ELb1ELb1ELb1ELb1EEENS1_21CollectiveEpilogueFwdINS6_IJS8_SA_S9_EEENS6_IJNS7_ILi1EEESI_SI_EEESC_SE_Li256ELb1ELb1ELb1ELb0EEENS1_36VarlenDynamicPersistentTileSchedulerILi128ELi32ELi256ELi256ELb1ELb1ELb0ELb1ELb1ELb1EEEEEEEEEvNT_6ParamsE:
        /* <DEDUP_REMOVED lines=52> */
.L_x_4507:
        /* <DEDUP_REMOVED lines=16> */
.L_x_4710:
        /* <DEDUP_REMOVED lines=16> */
.L_x_4711:
[----:B---3--:R-:W-:-:S05]  /*0540*/  IMAD R0, R0, c[0x0][0x538], RZ ;  /* 0x00014e0000007a24 */ /* 0x008fca00078e02ff */
[----:B------:R-:W-:-:S04]  /*0550*/  IADD3 R6, R0, R6, RZ ;  /* 0x0000000600067210 */ /* 0x000fc80007ffe0ff */
[----:B------:R-:W-:-:S13]  /*0560*/  ISETP.GT.AND P0, PT, R6, UR4, PT ;  /* 0x0000000406007c0c */ /* 0x000fda000bf04270 */
[----:B-12---:R-:W-:Y:S05]  /*0570*/  @!P0 BRA `(.L_x_4507) ;  /* 0xfffffdc000008947 */ /* 0x006fea000383ffff */
.L_x_4503:
[----:B------:R-:W-:-:S05]  /*0580*/  IADD3 R11, -R0, R6, RZ ;  /* 0x00000006000b7210 */ /* 0x000fca0007ffe1ff */
[----:B------:R-:W-:-:S05]  /*0590*/  IMAD R0, R4, c[0x0][0x538], R11 ;  /* 0x00014e0004007a24 */ /* 0x000fca00078e020b */
[----:B------:R-:W-:Y:S01]  /*05a0*/  ISETP.GT.AND P0, PT, R0, UR4, PT ;  /* 0x0000000400007c0c */ /* 0x000fe2000bf04270 */
[----:B------:R-:W-:-:S12]  /*05b0*/  BRA.DIV ~URZ, `(.L_x_4508) ;  /* 0x0001c3227f007947 */ /* 0x000fd8000b800000 */
[----:B------:R-:W-:-:S04]  /*05c0*/  VOTE.ANY R10, PT, !P0 ;  /* 0x00000000000a7806 */ /* 0x000fc800040e0100 */
.L_x_4712:
[----:B------:R-:W1:Y:S02]  /*05d0*/  POPC R5, R10 ;  /* 0x0000000a00057309 */ /* 0x000e640000000000 */
[----:B-12---:R-:W-:Y:S01]  /*05e0*/  IADD3 R235, R5, R7, RZ ;  /* 0x0000000705eb7210 */ /* 0x006fe20007ffe0ff */
[----:B------:R-:W-:Y:S05]  /*05f0*/  BRA.DIV ~URZ, `(.L_x_4509) ;  /* 0x0001c3327f007947 */ /* 0x000fea000b800000 */
[----:B------:R1:W2:Y:S01]  /*0600*/  SHFL.IDX PT, R12, R9, R5, 0x1f ;  /* 0x00001f05090c7589 */ /* 0x0002a200000e0000 */
[----:B------:R-:W-:-:S03]  /*0610*/  MOV R6, RZ ;  /* 0x000000ff00067202 */ /* 0x000fc60000000f00 */
[----:B------:R1:W3:Y:S04]  /*0620*/  SHFL.IDX PT, R9, R8, R5, 0x1f ;  /* 0x00001f0508097589 */ /* 0x0002e800000e0000 */
.L_x_4713:
[----:B------:R-:W-:Y:S01]  /*0630*/  ISETP.NE.AND P0, PT, R10, RZ, PT ;  /* 0x000000ff0a00720c */ /* 0x000fe20003f05270 */
[----:B------:R-:W-:-:S12]  /*0640*/  BSSY B0, `(.L_x_4510) ;  /* 0x0000005000007945 */ /* 0x000fd80003800000 */
[----:B------:R-:W-:Y:S05]  /*0650*/  @!P0 BRA `(.L_x_4511) ;  /* 0x0000003000008947 */ /* 0x000fea0003800000 */
[----:B------:R-:W-:Y:S01]  /*0660*/  IADD3 R2, R5, -0x1, RZ ;  /* 0xffffffff05027810 */ /* 0x000fe20007ffe0ff */
[----:B------:R-:W-:Y:S05]  /*0670*/  BRA.DIV ~URZ, `(.L_x_4512) ;  /* 0x0001c3927f007947 */ /* 0x000fea000b800000 */
[----:B------:R4:W1:Y:S02]  /*0680*/  SHFL.IDX PT, R6, R4, R2, 0x1f ;  /* 0x00001f0204067589 */ /* 0x00086400000e0000 */
.L_x_4511:
[----:B------:R-:W-:Y:S05]  /*0690*/  BSYNC B0 ;  /* 0x0000000000007941 */ /* 0x000fea0003800000 */
.L_x_4510:
        /* <DEDUP_REMOVED lines=67> */
.L_x_4514:
        /* <DEDUP_REMOVED lines=68> */
.L_x_4515:
[----:B------:R-:W-:Y:S05]  /*0f10*/  BSYNC B0 ;  /* 0x0000000000007941 */ /* 0x000fea0003800000 */
.L_x_4513:
[----:B------:R-:W-:-:S04]  /*0f20*/  LOP3.LUT R0, RZ, R0, RZ, 0x33, !PT ;  /* 0x00000000ff007212 */ /* 0x000fc800078e33ff */
[----:B------:R-:W-:Y:S01]  /*0f30*/  IADD3 R233, R0, R12, RZ ;  /* 0x0000000c00e97210 */ /* 0x000fe20007ffe0ff */
[----:B------:R-:W-:Y:S05]  /*0f40*/  BRA `(.L_x_4516) ;  /* 0x0000004000007947 */ /* 0x000fea0003800000 */
.L_x_4504:
[----:B--2---:R-:W-:Y:S01]  /*0f50*/  IMAD.MOV.U32 R233, RZ, RZ, RZ ;  /* 0x000000ffffe97224 */ /* 0x004fe200078e00ff */
[----:B------:R-:W-:Y:S01]  /*0f60*/  MOV R234, RZ ;  /* 0x000000ff00ea7202 */ /* 0x000fe20000000f00 */
[----:B------:R-:W-:Y:S01]  /*0f70*/  IMAD.U32 R232, RZ, RZ, UR4 ;  /* 0x00000004ffe87e24 */ /* 0x000fe2000f8e00ff */
[----:B------:R-:W-:Y:S02]  /*0f80*/  MOV R235, c[0x0][0x53c] ;  /* 0x00014f0000eb7a02 */ /* 0x000fe40000000f00 */
.L_x_4516:
[----:B------:R-:W-:Y:S01]  /*0f90*/  ISETP.NE.AND P0, PT, R13, RZ, PT ;  /* 0x000000ff0d00720c */ /* 0x000fe20003f05270 */
[----:B------:R-:W-:-:S12]  /*0fa0*/  WARPSYNC 0xffffffff ;  /* 0xffffffff00007948 */ /* 0x000fd80003800000 */
[----:B------:R1:W-:Y:S04]  /*0fb0*/  @!P0 STS.128 [0x20080], R232 ;  /* 0x020080e8ff008388 */ /* 0x0003e80000000c00 */
[----:B------:R-:W-:Y:S06]  /*0fc0*/  BAR.ARV 0x5, 0x100 ;  /* 0x0144000000007b1d */ /* 0x000fec0000002000 */
.L_x_4502:
        /* <DEDUP_REMOVED lines=147> */
[----:B------:R2:W-:Y:S01]  /*1900*/  STL [R1+0x4], R7 ;  /* 0x0000040701007387 */ /* 0x0005e20000100800 */
        /* <DEDUP_REMOVED lines=10> */
[----:B------:R1:W-:Y:S01]  /*19b0*/  STL [R1+0xc], R0 ;  /* 0x00000c0001007387 */ /* 0x0003e20000100800 */
[----:B------:R-:W-:-:S02]  /*19c0*/  LOP3.LUT R202, R5, 0xfffffff8, RZ, 0xc0, !PT ;  /* 0xfffffff805ca7812 */ /* 0x000fc400078ec0ff */
[----:B------:R-:W-:Y:S01]  /*19d0*/  LEA R5, R9, 0x10080, 0x1 ;  /* 0x0001008009057811 */ /* 0x000fe200078e08ff */
[----:B------:R-:W-:Y:S01]  /*19e0*/  IMAD.SHL.U32 R216, R8, 0x2, RZ ;  /* 0x0000000208d87824 */ /* 0x000fe200078e00ff */
[----:B------:R-:W-:Y:S01]  /*19f0*/  LEA R8, R10, 0x10080, 0x1 ;  /* 0x000100800a087811 */ /* 0x000fe200078e08ff */
[----:B------:R4:W-:Y:S01]  /*1a00*/  STL [R1+0x34], R11 ;  /* 0x0000340b01007387 */ /* 0x0009e20000100800 */
[----:B--2---:R-:W-:Y:S02]  /*1a10*/  SEL R7, R18, 0xffffffc0, !P2 ;  /* 0xffffffc012077807 */ /* 0x004fe40005000000 */
[----:B------:R-:W-:Y:S01]  /*1a20*/  LEA R183, R3, 0x10080, 0x1 ;  /* 0x0001008003b77811 */ /* 0x000fe200078e08ff */
[----:B------:R-:W-:Y:S01]  /*1a30*/  STL [R1+0x30], R8 ;  /* 0x0000300801007387 */ /* 0x000fe20000100800 */
[----:B---3--:R-:W-:Y:S01]  /*1a40*/  IMAD.IADD R2, R26, 0x1, -R6 ;  /* 0x000000011a027824 */ /* 0x008fe200078e0a06 */
[----:B------:R-:W-:Y:S01]  /*1a50*/  SEL R6, R12, 0xffffffe0, !P1 ;  /* 0xffffffe00c067807 */ /* 0x000fe20004800000 */
[----:B------:R-:W-:Y:S01]  /*1a60*/  IMAD.IADD R247, R240, 0x1, R7 ;  /* 0x00000001f0f77824 */ /* 0x000fe200078e0207 */
[----:B------:R2:W-:Y:S01]  /*1a70*/  STL [R1+0x2c], R5 ;  /* 0x00002c0501007387 */ /* 0x0005e20000100800 */
[----:B------:R-:W-:Y:S01]  /*1a80*/  IMAD.SHL.U32 R230, R2, 0x2, RZ ;  /* 0x0000000202e67824 */ /* 0x000fe200078e00ff */
[----:B------:R-:W-:Y:S01]  /*1a90*/  SEL R2, R12, 0xffffffe0, !P4 ;  /* 0xffffffe00c027807 */ /* 0x000fe20006000000 */
[----:B------:R-:W-:Y:S01]  /*1aa0*/  IMAD.IADD R243, R240, 0x1, R6 ;  /* 0x00000001f0f37824 */ /* 0x000fe200078e0206 */
[----:B------:R-:W-:Y:S01]  /*1ab0*/  LEA R179, R4, 0x8080, 0x1 ;  /* 0x0000808004b37811 */ /* 0x000fe200078e08ff */
[----:B------:R-:W-:Y:S01]  /*1ac0*/  IMAD.IADD R242, R6, 0x1, R241 ;  /* 0x0000000106f27824 */ /* 0x000fe200078e02f1 */
[C---:B------:R-:W-:Y:S01]  /*1ad0*/  IADD3 R37, R230.reuse, 0x10, RZ ;  /* 0x00000010e6257810 */ /* 0x040fe20007ffe0ff */
[----:B------:R-:W-:Y:S01]  /*1ae0*/  IMAD.IADD R184, R183, 0x1, R2 ;  /* 0x00000001b7b87824 */ /* 0x000fe200078e0202 */
[----:B------:R-:W-:Y:S01]  /*1af0*/  IADD3 R249, R230, 0x28, RZ ;  /* 0x00000028e6f97810 */ /* 0x000fe20007ffe0ff */
[----:B------:R-:W-:Y:S01]  /*1b00*/  IMAD.IADD R180, R2, 0x1, R179 ;  /* 0x0000000102b47824 */ /* 0x000fe200078e02b3 */
[C---:B------:R-:W-:Y:S01]  /*1b10*/  IADD3 R33, R230.reuse, 0x40, RZ ;  /* 0x00000040e6217810 */ /* 0x040fe20007ffe0ff */
[C---:B------:R-:W-:Y:S01]  /*1b20*/  IMAD.IADD R246, R7.reuse, 0x1, R243 ;  /* 0x0000000107f67824 */ /* 0x040fe200078e02f3 */
[C---:B------:R-:W-:Y:S01]  /*1b30*/  IADD3 R30, R230.reuse, 0x58, RZ ;  /* 0x00000058e61e7810 */ /* 0x040fe20007ffe0ff */
[----:B------:R-:W-:Y:S01]  /*1b40*/  IMAD.IADD R245, R7, 0x1, R241 ;  /* 0x0000000107f57824 */ /* 0x000fe200078e02f1 */
[----:B------:R-:W-:Y:S01]  /*1b50*/  IADD3 R27, R230, 0x70, RZ ;  /* 0x00000070e61b7810 */ /* 0x000fe20007ffe0ff */
[----:B------:R-:W-:Y:S01]  /*1b60*/  IMAD.IADD R244, R242, 0x1, R7 ;  /* 0x00000001f2f47824 */ /* 0x000fe200078e0207 */
[----:B------:R-:W-:-:S02]  /*1b70*/  SHF.R.S32.HI R9, RZ, 0x1f, R37 ;  /* 0x0000001fff097819 */ /* 0x000fc40000011425 */
[----:B------:R-:W-:Y:S02]  /*1b80*/  IADD3 R24, R230, 0x88, RZ ;  /* 0x00000088e6187810 */ /* 0x000fe40007ffe0ff */
[----:B------:R-:W-:Y:S02]  /*1b90*/  SHF.R.S32.HI R9, RZ, 0x1f, R249 ;  /* 0x0000001fff097819 */ /* 0x000fe400000114f9 */
[----:B-1----:R-:W-:Y:S02]  /*1ba0*/  SEL R0, R18, 0xffffffc0, !P3 ;  /* 0xffffffc012007807 */ /* 0x002fe40005800000 */
[C---:B------:R-:W-:Y:S02]  /*1bb0*/  IADD3 R21, R230.reuse, 0xa0, RZ ;  /* 0x000000a0e6157810 */ /* 0x040fe40007ffe0ff */
[----:B------:R-:W-:Y:S01]  /*1bc0*/  SHF.R.S32.HI R9, RZ, 0x1f, R33 ;  /* 0x0000001fff097819 */ /* 0x000fe20000011421 */
[----:B------:R-:W-:Y:S01]  /*1bd0*/  IMAD.IADD R186, R183, 0x1, R0 ;  /* 0x00000001b7ba7824 */ /* 0x000fe200078e0200 */
[----:B------:R-:W-:Y:S01]  /*1be0*/  IADD3 R18, R230, 0xb8, RZ ;  /* 0x000000b8e6127810 */ /* 0x000fe20007ffe0ff */
[----:B------:R-:W-:Y:S01]  /*1bf0*/  IMAD.IADD R182, R0, 0x1, R179 ;  /* 0x0000000100b67824 */ /* 0x000fe200078e02b3 */
[----:B------:R-:W-:Y:S01]  /*1c00*/  SHF.R.S32.HI R9, RZ, 0x1f, R30 ;  /* 0x0000001fff097819 */ /* 0x000fe2000001141e */
[----:B------:R-:W-:Y:S01]  /*1c10*/  IMAD.IADD R185, R184, 0x1, R0 ;  /* 0x00000001b8b97824 */ /* 0x000fe200078e0200 */
[----:B----4-:R-:W-:Y:S01]  /*1c20*/  IADD3 R11, R230, 0xd0, RZ ;  /* 0x000000d0e60b7810 */ /* 0x010fe20007ffe0ff */
[----:B------:R-:W-:Y:S01]  /*1c30*/  IMAD.IADD R181, R0, 0x1, R180 ;  /* 0x0000000100b57824 */ /* 0x000fe200078e02b4 */
[----:B------:R-:W-:-:S02]  /*1c40*/  SHF.R.S32.HI R9, RZ, 0x1f, R27 ;  /* 0x0000001fff097819 */ /* 0x000fc4000001141b */
[C---:B--2---:R-:W-:Y:S02]  /*1c50*/  IADD3 R5, R230.reuse, 0xe8, RZ ;  /* 0x000000e8e6057810 */ /* 0x044fe40007ffe0ff */
[----:B------:R-:W-:Y:S02]  /*1c60*/  SHF.R.S32.HI R9, RZ, 0x1f, R24 ;  /* 0x0000001fff097819 */ /* 0x000fe40000011418 */
[----:B------:R-:W-:Y:S02]  /*1c70*/  IADD3 R251, R230, 0xf8, RZ ;  /* 0x000000f8e6fb7810 */ /* 0x000fe40007ffe0ff */
[----:B------:R-:W-:Y:S02]  /*1c80*/  SHF.R.S32.HI R9, RZ, 0x1f, R21 ;  /* 0x0000001fff097819 */ /* 0x000fe40000011415 */
[----:B------:R-:W-:Y:S02]  /*1c90*/  SHF.R.S32.HI R9, RZ, 0x1f, R18 ;  /* 0x0000001fff097819 */ /* 0x000fe40000011412 */
[----:B------:R-:W-:-:S02]  /*1ca0*/  SHF.R.S32.HI R9, RZ, 0x1f, R11 ;  /* 0x0000001fff097819 */ /* 0x000fc4000001140b */
[C---:B------:R-:W-:Y:S02]  /*1cb0*/  IADD3 R10, R230.reuse, 0xd8, RZ ;  /* 0x000000d8e60a7810 */ /* 0x040fe40007ffe0ff */
        /* <DEDUP_REMOVED lines=9> */
[----:B------:R-:W-:Y:S02]  /*1d50*/  LEA R9, R15, 0x10080, 0x1 ;  /* 0x000100800f097811 */ /* 0x000fe400078e08ff */
[----:B------:R-:W-:Y:S02]  /*1d60*/  LEA R8, R14, 0x10080, 0x1 ;  /* 0x000100800e087811 */ /* 0x000fe400078e08ff */
[----:B------:R-:W-:Y:S01]  /*1d70*/  IADD3 R36, R230, 0x18, RZ ;  /* 0x00000018e6247810 */ /* 0x000fe20007ffe0ff */
[----:B------:R2:W-:Y:S01]  /*1d80*/  STL [R1+0x24], R9 ;  /* 0x0000240901007387 */ /* 0x0005e20000100800 */
[----:B------:R-:W-:-:S02]  /*1d90*/  IADD3 R198, R134, 0x80, RZ ;  /* 0x0000008086c67810 */ /* 0x000fc40007ffe0ff */
[----:B------:R-:W-:Y:S01]  /*1da0*/  IADD3 R199, R134, 0xc0, RZ ;  /* 0x000000c086c77810 */ /* 0x000fe20007ffe0ff */
[----:B------:R2:W-:Y:S01]  /*1db0*/  STL [R1+0x20], R8 ;  /* 0x0000200801007387 */ /* 0x0005e20000100800 */
[C---:B------:R-:W-:Y:S02]  /*1dc0*/  IADD3 R38, R230.reuse, 0x8, RZ ;  /* 0x00000008e6267810 */ /* 0x040fe40007ffe0ff */
[C---:B------:R-:W-:Y:S02]  /*1dd0*/  IADD3 R250, R230.reuse, 0x20, RZ ;  /* 0x00000020e6fa7810 */ /* 0x040fe40007ffe0ff */
[C---:B------:R-:W-:Y:S02]  /*1de0*/  IADD3 R35, R230.reuse, 0x30, RZ ;  /* 0x00000030e6237810 */ /* 0x040fe40007ffe0ff */
[C---:B------:R-:W-:Y:S02]  /*1df0*/  IADD3 R34, R230.reuse, 0x38, RZ ;  /* 0x00000038e6227810 */ /* 0x040fe40007ffe0ff */
[----:B------:R-:W-:-:S02]  /*1e00*/  IADD3 R32, R230, 0x48, RZ ;  /* 0x00000048e6207810 */ /* 0x000fc40007ffe0ff */
[C---:B------:R-:W-:Y:S02]  /*1e10*/  IADD3 R31, R230.reuse, 0x50, RZ ;  /* 0x00000050e61f7810 */ /* 0x040fe40007ffe0ff */
[----:B-1----:R-:W-:Y:S02]  /*1e20*/  LEA R5, R13, 0x10080, 0x1 ;  /* 0x000100800d057811 */ /* 0x002fe400078e08ff */
[C---:B------:R-:W-:Y:S02]  /*1e30*/  IADD3 R29, R230.reuse, 0x60, RZ ;  /* 0x00000060e61d7810 */ /* 0x040fe40007ffe0ff */
[C---:B------:R-:W-:Y:S01]  /*1e40*/  IADD3 R28, R230.reuse, 0x68, RZ ;  /* 0x00000068e61c7810 */ /* 0x040fe20007ffe0ff */
[----:B------:R2:W-:Y:S01]  /*1e50*/  STL [R1+0x1c], R5 ;  /* 0x00001c0501007387 */ /* 0x0005e20000100800 */
        /* <DEDUP_REMOVED lines=29> */
[----:B--2---:R-:W-:Y:S02]  /*2030*/  SHF.R.S32.HI R12, RZ, 0x1f, R12 ;  /* 0x0000001fff0c7819 */ /* 0x004fe4000001140c */
.L_x_4709:
        /* <DEDUP_REMOVED lines=41> */
.L_x_4517:
[----:B------:R-:W-:-:S04]  /*22d0*/  ISETP.NE.U32.AND P0, PT, RZ, c[0x0][0x368], PT ;  /* 0x0000da00ff007a0c */ /* 0x000fc80003f05070 */
[----:B------:R-:W-:-:S13]  /*22e0*/  ISETP.NE.AND.EX P0, PT, RZ, c[0x0][0x36c], PT, P0 ;  /* 0x0000db00ff007a0c */ /* 0x000fda0003f05300 */
[----:B------:R-:W-:Y:S05]  /*22f0*/  @!P0 BRA `(.L_x_4518) ;  /* 0x0000004000008947 */ /* 0x000fea0003800000 */
[----:B---3--:R-:W-:-:S04]  /*2300*/  IADD3 R4, P0, R236, c[0x0][0x368], RZ ;  /* 0x0000da00ec047a10 */ /* 0x008fc80007f1e0ff */
[----:B------:R-:W-:-:S05]  /*2310*/  IADD3.X R5, R237, c[0x0][0x36c], RZ, P0, !PT ;  /* 0x0000db00ed057a10 */ /* 0x000fca00007fe4ff */
[----:B------:R1:W5:Y:S01]  /*2320*/  LDG.E R11, [R4.64] ;  /* 0x00000008040b7981 */ /* 0x000362000c1e1900 */
[----:B------:R-:W-:Y:S05]  /*2330*/  BRA `(.L_x_4519) ;  /* 0x0000005000007947 */ /* 0x000fea0003800000 */
.L_x_4518:
[----:B------:R-:W-:Y:S01]  /*2340*/  MOV R11, UR6 ;  /* 0x00000006000b7c02 */ /* 0x000fe20008000f00 */
[----:B------:R-:W-:Y:S05]  /*2350*/  @!P5 BRA `(.L_x_4519) ;  /* 0x000000300000d947 */ /* 0x000fea0003800000 */
[----:B---3--:R-:W2:Y:S04]  /*2360*/  LDG.E R6, [R4.64] ;  /* 0x0000000804067981 */ /* 0x008ea8000c1e1900 */
[----:B------:R-:W2:Y:S02]  /*2370*/  LDG.E R0, [R4.64+0x4] ;  /* 0x0000040804007981 */ /* 0x000ea4000c1e1900 */
[----:B--2---:R-:W-:Y:S02]  /*2380*/  IADD3 R11, -R6, R0, RZ ;  /* 0x00000000060b7210 */ /* 0x004fe40007ffe1ff */
.L_x_4519:
        /* <DEDUP_REMOVED lines=71> */
.L_x_4521:
[----:B------:R-:W-:Y:S05]  /*2800*/  BSYNC B0 ;  /* 0x0000000000007941 */ /* 0x000fea0003800000 */
.L_x_4520:
        /* <DEDUP_REMOVED lines=40> */
[----:B------:R-:W-:Y:S01]  /*2a90*/  IMAD.WIDE.U32 R2, R20, c[0x0][0x240], R2 ;  /* 0x0000900014027a25 */ /* 0x000fe200078e0002 */
[----:B------:R-:W-:Y:S02]  /*2aa0*/  LOP3.LUT R208, R208, 0xfffffffe, RZ, 0xc0, !PT ;  /* 0xfffffffed0d07812 */ /* 0x000fe400078ec0ff */
[----:B------:R-:W-:Y:S01]  /*2ab0*/  ISETP.GE.AND P6, PT, R138, c[0x0][0x1d4], PT ;  /* 0x000075008a007a0c */ /* 0x000fe20003fc6270 */
[----:B------:R-:W-:Y:S01]  /*2ac0*/  IMAD R3, R20, c[0x0][0x244], R3 ;  /* 0x0000910014037a24 */ /* 0x000fe200078e0203 */
[----:B------:R-:W-:Y:S01]  /*2ad0*/  ISETP.GE.AND P5, PT, R198, c[0x0][0x1d4], PT ;  /* 0x00007500c6007a0c */ /* 0x000fe20003fa6270 */
[----:B------:R-:W-:Y:S01]  /*2ae0*/  IMAD R4, R10, c[0x0][0x24c], R0 ;  /* 0x000093000a047a24 */ /* 0x000fe200078e0200 */
        /* <DEDUP_REMOVED lines=35> */
[----:B-1----:R-:W-:Y:S01]  /*2d20*/  IMAD.WIDE.U32 R2, R20, c[0x0][0x260], R134 ;  /* 0x0000980014027a25 */ /* 0x002fe200078e0086 */
        /* <DEDUP_REMOVED lines=89> */
.L_x_4541:
        /* <DEDUP_REMOVED lines=92> */
.L_x_4527:
[----:B------:R-:W-:Y:S05]  /*3880*/  BSYNC B0 ;  /* 0x0000000000007941 */ /* 0x000fea0003800000 */
.L_x_4526:
        /* <DEDUP_REMOVED lines=81> */
.L_x_4530:
[----:B------:R-:W-:Y:S05]  /*3da0*/  BSYNC B0 ;  /* 0x0000000000007941 */ /* 0x000fea0003800000 */
.L_x_4529:
        /* <DEDUP_REMOVED lines=58> */
.L_x_4532:
[----:B------:R-:W-:Y:S05]  /*4150*/  BSYNC B0 ;  /* 0x0000000000007941 */ /* 0x000fea0003800000 */
.L_x_4531:
        /* <DEDUP_REMOVED lines=58> */
.L_x_4534:
[----:B------:R-:W-:Y:S05]  /*4500*/  BSYNC B0 ;  /* 0x0000000000007941 */ /* 0x000fea0003800000 */
.L_x_4533:
        /* <DEDUP_REMOVED lines=58> */
.L_x_4525:
        /* <DEDUP_REMOVED lines=31> */
.L_x_4536:
[----:B------:R-:W-:Y:S05]  /*4aa0*/  BSYNC B0 ;  /* 0x0000000000007941 */ /* 0x000fea0003800000 */
.L_x_4535:
        /* <DEDUP_REMOVED lines=147> */
.L_x_4538:
[----:B------:R-:W-:Y:S05]  /*53e0*/  BSYNC B0 ;  /* 0x0000000000007941 */ /* 0x000fea0003800000 */
.L_x_4537:
        /* <DEDUP_REMOVED lines=126> */
.L_x_4524:
        /* <DEDUP_REMOVED lines=27> */
.L_x_4528:
[----:B------:R-:W-:Y:S05]  /*5d80*/  BSYNC B1 ;  /* 0x0000000000017941 */ /* 0x000fea0003800000 */
.L_x_4523:
        /* <DEDUP_REMOVED lines=59> */
.L_x_4540:
[----:B-123--:R-:W-:Y:S05]  /*6140*/  BSYNC B0 ;  /* 0x0000000000007941 */ /* 0x00efea0003800000 */
.L_x_4539:
        /* <DEDUP_REMOVED lines=23> */
.L_x_4522:
        /* <DEDUP_REMOVED lines=43> */
.L_x_4543:
[----:B------:R-:W-:Y:S05]  /*6570*/  BSYNC B0 ;  /* 0x0000000000007941 */ /* 0x000fea0003800000 */
.L_x_4542:
        /* <DEDUP_REMOVED lines=98> */
[C---:B------:R-:W-:Y:S01]  /*6ba0*/  IMAD.WIDE.U32 R2, R215.reuse, c[0x0][0x1b8], R2 ;  /* 0x00006e00d7027a25 */ /* 0x040fe200078e0002 */
        /* <DEDUP_REMOVED lines=21> */
.L_x_4714:
[----:B------:R-:W-:Y:S05]  /*6d00*/  BRA.DIV ~URZ, `(.L_x_4546) ;  /* 0x00015dd27f007947 */ /* 0x000fea000b800000 */
[----:B------:R3:W4:Y:S02]  /*6d10*/  SHFL.IDX PT, R0, R12, RZ, 0x181f ;  /* 0x00181fff0c007589 */ /* 0x00072400000e0000 */
.L_x_4715:
        /* <DEDUP_REMOVED lines=21> */
.L_x_4548:
[----:B------:R-:W-:Y:S05]  /*6e70*/  BSYNC B0 ;  /* 0x0000000000007941 */ /* 0x000fea0003800000 */
.L_x_4547:
[----:B------:R-:W-:Y:S05]  /*6e80*/  BRA.DIV ~URZ, `(.L_x_4549) ;  /* 0x00015cb27f007947 */ /* 0x000fea000b800000 */
[----:B--2---:R2:W1:Y:S04]  /*6e90*/  SHFL.IDX PT, R4, R5, 0x1, 0x181f ;  /* 0x00381f0005047f89 */ /* 0x00446800000e0000 */
[----:B----4-:R2:W4:Y:S02]  /*6ea0*/  SHFL.IDX PT, R0, R12, 0x1, 0x181f ;  /* 0x00381f000c007f89 */ /* 0x01052400000e0000 */
.L_x_4716:
        /* <DEDUP_REMOVED lines=21> */
.L_x_4551:
[----:B------:R-:W-:Y:S05]  /*7000*/  BSYNC B0 ;  /* 0x0000000000007941 */ /* 0x000fea0003800000 */
.L_x_4550:
[----:B------:R-:W-:Y:S05]  /*7010*/  BRA.DIV ~URZ, `(.L_x_4552) ;  /* 0x00015be27f007947 */ /* 0x000fea000b800000 */
[----:B-1----:R1:W2:Y:S02]  /*7020*/  SHFL.IDX PT, R4, R5, 0x2, 0x181f ;  /* 0x00581f0005047f89 */ /* 0x0022a400000e0000 */
.L_x_4717:
[----:B------:R-:W-:Y:S05]  /*7030*/  BRA.DIV ~URZ, `(.L_x_4553) ;  /* 0x00015c327f007947 */ /* 0x000fea000b800000 */
[----:B----4-:R4:W1:Y:S02]  /*7040*/  SHFL.IDX PT, R0, R12, 0x2, 0x181f ;  /* 0x00581f000c007f89 */ /* 0x01086400000e0000 */
.L_x_4718:
        /* <DEDUP_REMOVED lines=21> */
.L_x_4555:
[----:B------:R-:W-:Y:S05]  /*71a0*/  BSYNC B0 ;  /* 0x0000000000007941 */ /* 0x000fea0003800000 */
.L_x_4554:
[----:B------:R-:W-:Y:S05]  /*71b0*/  BRA.DIV ~URZ, `(.L_x_4556) ;  /* 0x00015b127f007947 */ /* 0x000fea000b800000 */
[----:B--2---:R2:W3:Y:S04]  /*71c0*/  SHFL.IDX PT, R4, R5, 0x3, 0x181f ;  /* 0x00781f0005047f89 */ /* 0x0044e800000e0000 */
[----:B-1----:R2:W1:Y:S02]  /*71d0*/  SHFL.IDX PT, R0, R12, 0x3, 0x181f ;  /* 0x00781f000c007f89 */ /* 0x00246400000e0000 */
.L_x_4719:
[----:B------:R-:W-:Y:S01]  /*71e0*/  IADD3 R2, R13, 0x60, RZ ;  /* 0x000000600d027810 */ /* 0x000fe20007ffe0ff */
[----:B-----5:R-:W-:Y:S01]  /*71f0*/  IMAD.WIDE.U32 R220, R14, c[0x0][0x2b0], RZ ;  /* 0x0000ac000edc7a25 */ /* 0x020fe200078e00ff */
[----:B------:R-:W-:Y:S02]  /*7200*/  LOP3.LUT R208, R208, 0xfffffffe, RZ, 0xc0, !PT ;  /* 0xfffffffed0d07812 */ /* 0x000fe400078ec0ff */
[----:B------:R-:W-:-:S13]  /*7210*/  ISETP.GE.AND P1, PT, R2, R64, PT ;  /* 0x000000400200720c */ /* 0x000fda0003f26270 */
[----:B-1----:R-:W-:Y:S02]  /*7220*/  @!P1 LEA R10, P0, R134, R0, 0x1 ;  /* 0x00000000860a9211 */ /* 0x002fe400078008ff */
        /* <DEDUP_REMOVED lines=84> */
.L_x_4557:
        /* <DEDUP_REMOVED lines=96> */
.L_x_4561:
[----:B------:R-:W-:Y:S05]  /*7d70*/  BSYNC B0 ;  /* 0x0000000000007941 */ /* 0x000fea0003800000 */
.L_x_4560:
        /* <DEDUP_REMOVED lines=83> */
.L_x_4563:
[----:B---3--:R-:W-:Y:S05]  /*82b0*/  BSYNC B0 ;  /* 0x0000000000007941 */ /* 0x008fea0003800000 */
.L_x_4562:
        /* <DEDUP_REMOVED lines=87> */
.L_x_4565:
[----:B------:R-:W-:Y:S05]  /*8830*/  BSYNC B0 ;  /* 0x0000000000007941 */ /* 0x000fea0003800000 */
.L_x_4564:
        /* <DEDUP_REMOVED lines=84> */
.L_x_4567:
[----:B-123--:R-:W-:Y:S05]  /*8d80*/  BSYNC B0 ;  /* 0x0000000000007941 */ /* 0x00efea0003800000 */
.L_x_4566:
        /* <DEDUP_REMOVED lines=80> */
.L_x_4571:
[----:B------:R-:W-:Y:S05]  /*9290*/  BSYNC B0 ;  /* 0x0000000000007941 */ /* 0x000fea0003800000 */
.L_x_4570:
        /* <DEDUP_REMOVED lines=45> */
.L_x_4573:
[----:B------:R-:W-:Y:S05]  /*9570*/  BSYNC B0 ;  /* 0x0000000000007941 */ /* 0x000fea0003800000 */
.L_x_4572:
        /* <DEDUP_REMOVED lines=45> */
.L_x_4575:
[----:B------:R-:W-:Y:S05]  /*9850*/  BSYNC B0 ;  /* 0x0000000000007941 */ /* 0x000fea0003800000 */
.L_x_4574:
        /* <DEDUP_REMOVED lines=44> */
.L_x_4569:
[----:B------:R-:W-:Y:S05]  /*9b20*/  BSYNC B1 ;  /* 0x0000000000017941 */ /* 0x000fea0003800000 */
.L_x_4568:
        /* <DEDUP_REMOVED lines=49> */
.L_x_4579:
[----:B------:R-:W-:Y:S05]  /*9e40*/  BSYNC B0 ;  /* 0x0000000000007941 */ /* 0x000fea0003800000 */
.L_x_4578:
        /* <DEDUP_REMOVED lines=45> */
.L_x_4581:
[----:B------:R-:W-:Y:S05]  /*a120*/  BSYNC B0 ;  /* 0x0000000000007941 */ /* 0x000fea0003800000 */
.L_x_4580:
        /* <DEDUP_REMOVED lines=45> */
.L_x_4583:
[----:B------:R-:W-:Y:S05]  /*a400*/  BSYNC B0 ;  /* 0x0000000000007941 */ /* 0x000fea0003800000 */
.L_x_4582:
        /* <DEDUP_REMOVED lines=44> */
.L_x_4577:
[----:B------:R-:W-:Y:S05]  /*a6d0*/  BSYNC B1 ;  /* 0x0000000000017941 */ /* 0x000fea0003800000 */
.L_x_4576:
        /* <DEDUP_REMOVED lines=49> */
.L_x_4587:
[----:B------:R-:W-:Y:S05]  /*a9f0*/  BSYNC B0 ;  /* 0x0000000000007941 */ /* 0x000fea0003800000 */
.L_x_4586:
        /* <DEDUP_REMOVED lines=45> */
.L_x_4589:
[----:B------:R-:W-:Y:S05]  /*acd0*/  BSYNC B0 ;  /* 0x0000000000007941 */ /* 0x000fea0003800000 */
.L_x_4588:
        /* <DEDUP_REMOVED lines=45> */
.L_x_4591:
[----:B------:R-:W-:Y:S05]  /*afb0*/  BSYNC B0 ;  /* 0x0000000000007941 */ /* 0x000fea0003800000 */
.L_x_4590:
        /* <DEDUP_REMOVED lines=44> */
.L_x_4585:
[----:B------:R-:W-:Y:S05]  /*b280*/  BSYNC B1 ;  /* 0x0000000000017941 */ /* 0x000fea0003800000 */
.L_x_4584:
        /* <DEDUP_REMOVED lines=48> */
.L_x_4594:
[----:B------:R-:W-:Y:S05]  /*b590*/  BSYNC B0 ;  /* 0x0000000000007941 */ /* 0x000fea0003800000 */
.L_x_4593:
        /* <DEDUP_REMOVED lines=45> */
.L_x_4596:
[----:B------:R-:W-:Y:S05]  /*b870*/  BSYNC B0 ;  /* 0x0000000000007941 */ /* 0x000fea0003800000 */
.L_x_4595:
        /* <DEDUP_REMOVED lines=45> */
.L_x_4598:
[----:B------:R-:W-:Y:S05]  /*bb50*/  BSYNC B0 ;  /* 0x0000000000007941 */ /* 0x000fea0003800000 */
.L_x_4597:
        /* <DEDUP_REMOVED lines=45> */
.L_x_4559:
        /* <DEDUP_REMOVED lines=61> */
.L_x_4600:
[----:B------:R-:W-:Y:S05]  /*c200*/  BSYNC B0 ;  /* 0x0000000000007941 */ /* 0x000fea0003800000 */
.L_x_4599:
        /* <DEDUP_REMOVED lines=69> */
.L_x_4602:
[----:B--234-:R-:W-:Y:S05]  /*c660*/  BSYNC B0 ;  /* 0x0000000000007941 */ /* 0x01cfea0003800000 */
.L_x_4601:
        /* <DEDUP_REMOVED lines=70> */
.L_x_4604:
[----:B--23--:R-:W-:Y:S05]  /*cad0*/  BSYNC B0 ;  /* 0x0000000000007941 */ /* 0x00cfea0003800000 */
.L_x_4603:
        /* <DEDUP_REMOVED lines=68> */
.L_x_4606:
[----:B-1234-:R-:W-:Y:S05]  /*cf20*/  BSYNC B0 ;  /* 0x0000000000007941 */ /* 0x01efea0003800000 */
.L_x_4605:
        /* <DEDUP_REMOVED lines=136> */
.L_x_4610:
[----:B------:R-:W-:Y:S05]  /*d7b0*/  BSYNC B0 ;  /* 0x0000000000007941 */ /* 0x000fea0003800000 */
.L_x_4609:
        /* <DEDUP_REMOVED lines=99> */
.L_x_4608:
[----:B------:R-:W-:Y:S05]  /*ddf0*/  BSYNC B1 ;  /* 0x0000000000017941 */ /* 0x000fea0003800000 */
.L_x_4607:
        /* <DEDUP_REMOVED lines=111> */
.L_x_4614:
[----:B------:R-:W-:Y:S05]  /*e4f0*/  BSYNC B0 ;  /* 0x0000000000007941 */ /* 0x000fea0003800000 */
.L_x_4613:
        /* <DEDUP_REMOVED lines=99> */
.L_x_4612:
[----:B------:R-:W-:Y:S05]  /*eb30*/  BSYNC B1 ;  /* 0x0000000000017941 */ /* 0x000fea0003800000 */
.L_x_4611:
        /* <DEDUP_REMOVED lines=111> */
.L_x_4618:
[----:B------:R-:W-:Y:S05]  /*f230*/  BSYNC B0 ;  /* 0x0000000000007941 */ /* 0x000fea0003800000 */
.L_x_4617:
        /* <DEDUP_REMOVED lines=99> */
.L_x_4616:
[----:B------:R-:W-:Y:S05]  /*f870*/  BSYNC B1 ;  /* 0x0000000000017941 */ /* 0x000fea0003800000 */
.L_x_4615:
        /* <DEDUP_REMOVED lines=110> */
.L_x_4620:
[----:B------:R-:W-:Y:S05]  /*ff60*/  BSYNC B0 ;  /* 0x0000000000007941 */ /* 0x000fea0003800000 */
.L_x_4619:
        /* <DEDUP_REMOVED lines=99> */
.L_x_4592:
[----:B------:R-:W-:Y:S05]  /*105a0*/  BSYNC B2 ;  /* 0x0000000000027941 */ /* 0x000fea0003800000 */
.L_x_4558:
        /* <DEDUP_REMOVED lines=20> */
[----:B------:R-:W1:Y:S01]  /*106f0*/  SHFL.IDX PT, R0, R3, RZ, 0x181f ;  /* 0x00181fff03007589 */ /* 0x000e6200000e0000 */
[----:B------:R-:W-:-:S03]  /*10700*/  ISETP.GT.AND P0, PT, R119, R209, PT ;  /* 0x000000d17700720c */ /* 0x000fc60003f04270 */
[----:B------:R-:W2:Y:S01]  /*10710*/  SHFL.IDX PT, R2, R2, RZ, 0x181f ;  /* 0x00181fff02027589 */ /* 0x000ea200000e0000 */
[----:B------:R-:W-:-:S03]  /*10720*/  ISETP.GE.OR P4, PT, R134, c[0x0][0x1d4], !P0 ;  /* 0x0000750086007a0c */ /* 0x000fc60004786670 */
[----:B------:R-:W3:Y:S04]  /*10730*/  LDSM.16.M88.4 R20, [R178+0x800] ;  /* 0x00080000b214783b */ /* 0x000ee80000000200 */
[----:B------:R-:W-:Y:S01]  /*10740*/  @P1 IADD3 R187, R178, -0x20, RZ ;  /* 0xffffffe0b2bb1810 */ /* 0x000fe20007ffe0ff */
[----:B----4-:R-:W-:Y:S03]  /*10750*/  LDSM.16.M88.4 R12, [R184] ;  /* 0x00000000b80c783b */ /* 0x010fe60000000200 */
[C---:B------:R-:W-:Y:S01]  /*10760*/  IADD3 R188, R187.reuse, 0x3000, RZ ;  /* 0x00003000bbbc7810 */ /* 0x040fe20007ffe0ff */
[----:B------:R-:W-:Y:S01]  /*10770*/  LDSM.16.M88.4 R36, [R187] ;  /* 0x00000000bb24783b */ /* 0x000fe20000000200 */
[----:B------:R-:W-:-:S02]  /*10780*/  IADD3 R190, R187, 0x1000, RZ ;  /* 0x00001000bbbe7810 */ /* 0x000fc40007ffe0ff */
[C---:B------:R-:W-:Y:S01]  /*10790*/  IADD3 R189, R187.reuse, 0x1800, RZ ;  /* 0x00001800bbbd7810 */ /* 0x040fe20007ffe0ff */
[----:B------:R-:W4:Y:S01]  /*107a0*/  LDSM.16.M88.4 R44, [R187+0x800] ;  /* 0x00080000bb2c783b */ /* 0x000f220000000200 */
[----:B------:R-:W-:Y:S02]  /*107b0*/  IADD3 R192, R187, 0x2000, RZ ;  /* 0x00002000bbc07810 */ /* 0x000fe40007ffe0ff */
[-C--:B-1----:R-:W-:Y:S02]  /*107c0*/  LEA R16, P1, R202, R0.reuse, 0x1 ;  /* 0x00000000ca107211 */ /* 0x082fe400078208ff */
[----:B------:R-:W-:Y:S02]  /*107d0*/  LEA R8, P3, R134, R0, 0x1 ;  /* 0x0000000086087211 */ /* 0x000fe400078608ff */
[----:B--2---:R-:W-:Y:S02]  /*107e0*/  LEA.HI.X R17, R202, R2, R205, 0x1, P1 ;  /* 0x00000002ca117211 */ /* 0x004fe400008f0ccd */
[----:B------:R-:W-:-:S02]  /*107f0*/  LEA R18, P1, R198, R0, 0x1 ;  /* 0x00000000c6127211 */ /* 0x000fc400078208ff */
[-C--:B------:R-:W-:Y:S02]  /*10800*/  LEA.HI.X R9, R134, R2.reuse, R135, 0x1, P3 ;  /* 0x0000000286097211 */ /* 0x080fe400018f0c87 */
[----:B------:R-:W-:Y:S02]  /*10810*/  LEA.HI.X R19, R198, R2, R207, 0x1, P1 ;  /* 0x00000002c6137211 */ /* 0x000fe400008f0ccf */
[C---:B------:R-:W-:Y:S01]  /*10820*/  LEA R10, P1, R199.reuse, R0, 0x1 ;  /* 0x00000000c70a7211 */ /* 0x040fe200078208ff */
[----:B------:R-:W-:Y:S01]  /*10830*/  IMAD.MOV.U32 R0, RZ, RZ, 0x40 ;  /* 0x00000040ff007424 */ /* 0x000fe200078e00ff */
[----:B------:R-:W-:Y:S01]  /*10840*/  ISETP.GE.OR P3, PT, R138, c[0x0][0x1d4], !P0 ;  /* 0x000075008a007a0c */ /* 0x000fe20004766670 */
[----:B-----5:R-:W-:Y:S01]  /*10850*/  HMMA.16816.F32 R28, R4, R24, RZ ;  /* 0x00000018041c723c */ /* 0x020fe200000018ff */
[----:B------:R-:W-:Y:S01]  /*10860*/  LEA.HI.X R11, R199, R2, R206, 0x1, P1 ;  /* 0x00000002c70b7211 */ /* 0x000fe200008f0cce */
[----:B------:R-:W-:Y:S01]  /*10870*/  @!PT LDS RZ, [RZ] ;  /* 0x00000000fffff984 */ /* 0x000fe20000000800 */
[----:B------:R-:W-:Y:S01]  /*10880*/  @!PT LDS RZ, [RZ] ;  /* 0x00000000fffff984 */ /* 0x000fe20000000800 */
[----:B------:R-:W-:Y:S01]  /*10890*/  @!PT LDS RZ, [RZ] ;  /* 0x00000000fffff984 */ /* 0x000fe20000000800 */
[----:B------:R1:W-:Y:S01]  /*108a0*/  LDGSTS.E.BYPASS.LTC128B.128 [R195+0x8080], [R8.64], !P4 ;  /* 0x0808000008c37fae */ /* 0x0003e2000e101d48 */
[----:B------:R-:W-:-:S02]  /*108b0*/  ISETP.GE.OR P1, PT, R198, c[0x0][0x1d4], !P0 ;  /* 0x00007500c6007a0c */ /* 0x000fc40004726670 */
[----:B------:R-:W-:Y:S02]  /*108c0*/  ISETP.GE.OR P0, PT, R199, c[0x0][0x1d4], !P0 ;  /* 0x00007500c7007a0c */ /* 0x000fe40004706670 */
[----:B------:R-:W-:Y:S01]  /*108d0*/  SEL R0, R0, 0xffffffc0, !P2 ;  /* 0xffffffc000007807 */ /* 0x000fe20005000000 */
[C---:B------:R-:W-:Y:S01]  /*108e0*/  HMMA.16816.F32 R32, R4.reuse, R26, RZ ;  /* 0x0000001a0420723c */ /* 0x040fe200000018ff */
[C---:B------:R-:W-:Y:S02]  /*108f0*/  IADD3 R191, R187.reuse, 0x2800, RZ ;  /* 0x00002800bbbf7810 */ /* 0x040fe40007ffe0ff */
[C---:B------:R-:W-:Y:S01]  /*10900*/  IADD3 R193, R187.reuse, 0x3800, RZ ;  /* 0x00003800bbc17810 */ /* 0x040fe20007ffe0ff */
[--C-:B------:R-:W-:Y:S01]  /*10910*/  IMAD.IADD R177, R178, 0x1, R0.reuse ;  /* 0x00000001b2b17824 */ /* 0x100fe200078e0200 */
[----:B------:R2:W-:Y:S01]  /*10920*/  LDGSTS.E.BYPASS.LTC128B.128 [R195+0x9080], [R16.64], !P3 ;  /* 0x0908000010c37fae */ /* 0x0005e2000d901d48 */
[----:B------:R-:W-:Y:S01]  /*10930*/  IMAD.IADD R176, R188, 0x1, R0 ;  /* 0x00000001bcb07824 */ /* 0x000fe200078e0200 */
[----:B------:R-:W-:Y:S01]  /*10940*/  IADD3 R194, R187, 0x800, RZ ;  /* 0x00000800bbc27810 */ /* 0x000fe20007ffe0ff */
[----:B---3--:R-:W-:Y:S01]  /*10950*/  HMMA.16816.F32 R24, R4, R20, RZ ;  /* 0x000000140418723c */ /* 0x008fe200000018ff */
[----:B------:R2:W-:Y:S04]  /*10960*/  LDGSTS.E.BYPASS.LTC128B.128 [R195+0xa080], [R18.64], !P1 ;  /* 0x0a08000012c37fae */ /* 0x0005e8000c901d48 */
[----:B------:R1:W-:Y:S01]  /*10970*/  LDGSTS.E.BYPASS.LTC128B.128 [R195+0xb080], [R10.64], !P0 ;  /* 0x0b0800000ac37fae */ /* 0x0003e2000c101d48 */
[----:B------:R-:W-:-:S02]  /*10980*/  ISETP.GT.AND P0, PT, R114, R211, PT ;  /* 0x000000d37200720c */ /* 0x000fc40003f04270 */
[----:B------:R-:W-:Y:S01]  /*10990*/  HMMA.16816.F32 R4, R4, R22, RZ ;  /* 0x000000160404723c */ /* 0x000fe200000018ff */
[----:B------:R-:W-:Y:S04]  /*109a0*/  LDSM.16.M88.4 R40, [R177] ;  /* 0x00000000b128783b */ /* 0x000fe80000000200 */
[----:B------:R-:W-:Y:S04]  /*109b0*/  LDSM.16.M88.4 R48, [R177+0x800] ;  /* 0x00080000b130783b */ /* 0x000fe80000000200 */
[----:B------:R-:W0:Y:S07]  /*109c0*/  LDGDEPBAR ;  /* 0x00000000000079af */ /* 0x000e2e0000000000 */
[C---:B----4-:R-:W-:Y:S01]  /*109d0*/  HMMA.16816.F32 R24, R12.reuse, R44, R24 ;  /* 0x0000002c0c18723c */ /* 0x050fe20000001818 */
[----:B-1----:R-:W1:Y:S07]  /*109e0*/  LDSM.16.M88.4 R8, [R186] ;  /* 0x00000000ba08783b */ /* 0x002e6e0000000200 */
        /* <DEDUP_REMOVED lines=131> */
.L_x_4720:
[----:B------:R-:W-:Y:S05]  /*11220*/  BRA.DIV ~URZ, `(.L_x_4624) ;  /* 0x0000bbc27f007947 */ /* 0x000fea000b800000 */
[----:B-1----:R1:W3:Y:S02]  /*11230*/  SHFL.IDX PT, R0, R5, RZ, 0x181f ;  /* 0x00181fff05007589 */ /* 0x0022e400000e0000 */
.L_x_4721:
        /* <DEDUP_REMOVED lines=19> */
.L_x_4622:
[----:B------:R-:W-:Y:S05]  /*11370*/  BSYNC B0 ;  /* 0x0000000000007941 */ /* 0x000fea0003800000 */
.L_x_4621:
[----:B------:R-:W-:Y:S01]  /*11380*/  IMAD.MOV.U32 R0, RZ, RZ, c[0x0][0x2c4] ;  /* 0x0000b100ff007624 */ /* 0x000fe200078e00ff */
[----:B------:R-:W0:Y:S01]  /*11390*/  LDGDEPBAR ;  /* 0x00000000000079af */ /* 0x000e220000000000 */
[----:B---3--:R-:W-:Y:S01]  /*113a0*/  IMAD.MOV.U32 R2, RZ, RZ, -0x20 ;  /* 0xffffffe0ff027424 */ /* 0x008fe200078e00ff */
        /* <DEDUP_REMOVED lines=8> */
[----:B-1----:R-:W-:Y:S01]  /*11430*/  IADD3 R5, R0, -R229, RZ ;  /* 0x800000e500057210 */ /* 0x002fe20007ffe0ff */
[----:B------:R-:W-:Y:S05]  /*11440*/  BRA.DIV ~URZ, `(.L_x_4625) ;  /* 0x0000ba027f007947 */ /* 0x000fea000b800000 */
[----:B------:R1:W2:Y:S02]  /*11450*/  SHFL.IDX PT, R0, R4, RZ, 0x1c1f ;  /* 0x001c1fff04007589 */ /* 0x0002a400000e0000 */
.L_x_4722:
        /* <DEDUP_REMOVED lines=36> */
[----:B------:R-:W-:Y:S02]  /*116a0*/  FSEL R8, R35, -INF , P0 ;  /* 0xff80000023087808 */ /* 0x000fe40000000000 */
[C---:B------:R-:W-:Y:S02]  /*116b0*/  ISETP.GT.AND P1, PT, R0.reuse, 0x10, PT ;  /* 0x000000100000780c */ /* 0x040fe40003f24270 */
[----:B------:R-:W-:Y:S02]  /*116c0*/  FMNMX.FTZ R3, R9, R3, !PT ;  /* 0x0000000309037209 */ /* 0x000fe40007810000 */
        /* <DEDUP_REMOVED lines=14> */
[----:B-1----:R-:W1:Y:S01]  /*117b0*/  SHFL.BFLY PT, R4, R2, 0x2, 0x1f ;  /* 0x0c401f0002047f89 */ /* 0x002e6200000e0000 */
[----:B--2---:R-:W-:-:S05]  /*117c0*/  FMNMX.FTZ R0, R3, R0, !PT ;  /* 0x0000000003007209 */ /* 0x004fca0007810000 */
[----:B------:R-:W2:Y:S01]  /*117d0*/  SHFL.BFLY PT, R3, R0, 0x1, 0x1f ;  /* 0x0c201f0000037f89 */ /* 0x000ea200000e0000 */
[----:B-1----:R-:W-:-:S05]  /*117e0*/  FMNMX.FTZ R4, R2, R4, !PT ;  /* 0x0000000402047209 */ /* 0x002fca0007810000 */
[----:B------:R1:W3:Y:S01]  /*117f0*/  SHFL.BFLY PT, R5, R4, 0x1, 0x1f ;  /* 0x0c201f0004057f89 */ /* 0x0002e200000e0000 */
[----:B--2---:R-:W-:-:S05]  /*11800*/  FMNMX.FTZ R133, R0, R3, !PT ;  /* 0x0000000300857209 */ /* 0x004fca0007810000 */
.L_x_4723:
        /* <DEDUP_REMOVED lines=176> */
.L_x_4638:
        /* <DEDUP_REMOVED lines=27> */
.L_x_4724:
[----:B------:R-:W-:-:S05]  /*124c0*/  BRA.DIV ~URZ, `(.L_x_4631) ;  /* 0x0000ade27f007947 */ /* 0x000fca000b800000 */
[----:B----4-:R4:W3:Y:S02]  /*124d0*/  SHFL.IDX PT, R0, R5, RZ, 0x181f ;  /* 0x00181fff05007589 */ /* 0x0108e400000e0000 */
.L_x_4725:
        /* <DEDUP_REMOVED lines=20> */
.L_x_4629:
[----:B------:R-:W-:Y:S05]  /*12620*/  BSYNC B0 ;  /* 0x0000000000007941 */ /* 0x000fea0003800000 */
.L_x_4628:
        /* <DEDUP_REMOVED lines=144> */
.L_x_4726:
[----:B------:R-:W-:-:S05]  /*12f30*/  BRA.DIV ~URZ, `(.L_x_4635) ;  /* 0x0000a4327f007947 */ /* 0x000fca000b800000 */
[----:B-1----:R1:W3:Y:S02]  /*12f40*/  SHFL.IDX PT, R0, R133, RZ, 0x181f ;  /* 0x00181fff85007589 */ /* 0x0022e400000e0000 */
.L_x_4727:
        /* <DEDUP_REMOVED lines=20> */
.L_x_4633:
[----:B------:R-:W-:Y:S05]  /*13090*/  BSYNC B0 ;  /* 0x0000000000007941 */ /* 0x000fea0003800000 */
.L_x_4632:
[----:B------:R-:W-:Y:S01]  /*130a0*/  IMAD.MOV.U32 R0, RZ, RZ, c[0x0][0x2c4] ;  /* 0x0000b100ff007624 */ /* 0x000fe200078e00ff */
        /* <DEDUP_REMOVED lines=9> */
[----:B-1----:R-:W-:Y:S01]  /*13140*/  IADD3 R133, R0, -R229, RZ ;  /* 0x800000e500857210 */ /* 0x002fe20007ffe0ff */
[----:B------:R-:W-:-:S05]  /*13150*/  BRA.DIV ~URZ, `(.L_x_4636) ;  /* 0x0000a2727f007947 */ /* 0x000fca000b800000 */
[----:B------:R1:W3:Y:S02]  /*13160*/  SHFL.IDX PT, R0, R132, RZ, 0x1c1f ;  /* 0x001c1fff84007589 */ /* 0x0002e400000e0000 */
.L_x_4728:
[----:B---3--:R-:W-:Y:S05]  /*13170*/  IMAD.IADD R0, R133, 0x1, R0 ;  /* 0x0000000185007824 */ /* 0x008fea00078e0200 */
        /* <DEDUP_REMOVED lines=12> */
[----:B--2---:R-:W-:Y:S02]  /*13240*/  FSEL R161, R12, -INF , P4 ;  /* 0xff8000000ca17808 */ /* 0x004fe40002000000 */
        /* <DEDUP_REMOVED lines=45> */
.L_x_4729:
        /* <DEDUP_REMOVED lines=17> */
[----:B------:R-:W2:Y:S01]  /*13630*/  MUFU.EX2 R0, R0 ;  /* 0x0000000000007308 */ /* 0x000ea20000000800 */
[----:B------:R-:W-:Y:S09]  /*13640*/  FFMA.FTZ R170, R13, c[0x0][0x2d0], -R2 ;  /* 0x0000b4000daa7a23 */ /* 0x000ff20000010802 */
[----:B------:R-:W3:Y:S10]  /*13650*/  MUFU.EX2 R4, R16 ;  /* 0x0000001000047308 */ /* 0x000ef40000000800 */
[----:B------:R-:W-:Y:S10]  /*13660*/  MUFU.EX2 R16, R15 ;  /* 0x0000000f00107308 */ /* 0x000ff40000000800 */
[----:B------:R2:W4:Y:S02]  /*13670*/  MUFU.EX2 R15, R17 ;  /* 0x00000011000f7308 */ /* 0x0005240000000800 */
[----:B--2---:R-:W-:Y:S01]  /*13680*/  FMUL.FTZ R17, R0, R141 ;  /* 0x0000008d00117220 */ /* 0x004fe20000410000 */
[----:B---3--:R-:W-:Y:S01]  /*13690*/  F2FP.PACK_AB R160, R4, R14 ;  /* 0x0000000e04a0723e */ /* 0x008fe200000000ff */
[C---:B------:R-:W-:Y:S01]  /*136a0*/  FFMA.FTZ R2, R0.reuse, R204, R14 ;  /* 0x000000cc00027223 */ /* 0x040fe2000001000e */
[----:B----4-:R-:W-:Y:S01]  /*136b0*/  F2FP.PACK_AB R162, R15, R16 ;  /* 0x000000100fa2723e */ /* 0x010fe200000000ff */
        /* <DEDUP_REMOVED lines=34> */
[C---:B------:R-:W-:Y:S02]  /*138e0*/  FMUL.FTZ R8, R0.reuse, R148 ;  /* 0x0000009400087220 */ /* 0x040fe40000410000 */
[----:B--2---:R-:W-:Y:S02]  /*138f0*/  FMUL.FTZ R9, R0, R149 ;  /* 0x0000009500097220 */ /* 0x004fe40000410000 */
        /* <DEDUP_REMOVED lines=240> */
.L_x_4627:
[----:B------:R-:W-:-:S13]  /*14800*/  ISETP.GE.AND P0, PT, R196, R211, PT ;  /* 0x000000d3c400720c */ /* 0x000fda0003f06270 */
[----:B------:R-:W-:Y:S05]  /*14810*/  @!P0 BRA `(.L_x_4639) ;  /* 0x0000211000008947 */ /* 0x000fea0003800000 */
[----:B------:R-:W-:Y:S02]  /*14820*/  MOV R137, R4 ;  /* 0x0000000400897202 */ /* 0x000fe40000000f00 */
[----:B------:R-:W-:Y:S02]  /*14830*/  MOV R136, R133 ;  /* 0x0000008500887202 */ /* 0x000fe40000000f00 */
.L_x_4646:
        /* <DEDUP_REMOVED lines=24> */
.L_x_4730:
        /* <DEDUP_REMOVED lines=9> */
[-C--:B--2---:R-:W-:Y:S03]  /*14a50*/  LEA R132, P0, R134, R2.reuse, 0x1 ;  /* 0x0000000286847211 */ /* 0x084fe600078008ff */
[----:B------:R-:W-:Y:S02]  /*14a60*/  LEA R160, P1, R202, R2, 0x1 ;  /* 0x00000002caa07211 */ /* 0x000fe400078208ff */
[-C--:B------:R-:W-:Y:S02]  /*14a70*/  LEA.HI.X R133, R134, R0.reuse, R135, 0x1, P0 ;  /* 0x0000000086857211 */ /* 0x080fe400000f0c87 */
[C---:B-1----:R-:W-:Y:S03]  /*14a80*/  HMMA.16816.F32 R4, R164.reuse, R168, R4 ;  /* 0x000000a8a404723c */ /* 0x042fe60000001804 */
[----:B------:R-:W-:Y:S01]  /*14a90*/  @!PT LDS RZ, [RZ] ;  /* 0x00000000fffff984 */ /* 0x000fe20000000800 */
[----:B------:R-:W-:Y:S01]  /*14aa0*/  @!PT LDS RZ, [RZ] ;  /* 0x00000000fffff984 */ /* 0x000fe20000000800 */
[----:B------:R1:W-:Y:S02]  /*14ab0*/  LDGSTS.E.BYPASS.LTC128B.128 [R216+0x8080], [R132.64], !P3 ;  /* 0x0808000084d87fae */ /* 0x0003e4000d901d48 */
        /* <DEDUP_REMOVED lines=12> */
[----:B------:R1:W-:Y:S04]  /*14b80*/  LDGSTS.E.BYPASS.LTC128B.128 [R216+0xb080], [R2.64], !P1 ;  /* 0x0b08000002d87fae */ /* 0x0003e8000c901d48 */
[----:B--2---:R-:W-:Y:S04]  /*14b90*/  LDSM.16.M88.4 R160, [R186] ;  /* 0x00000000baa0783b */ /* 0x004fe80000000200 */
[----:B------:R-:W2:Y:S04]  /*14ba0*/  LDSM.16.M88.4 R168, [R177] ;  /* 0x00000000b1a8783b */ /* 0x000ea80000000200 */
[----:B------:R-:W3:Y:S04]  /*14bb0*/  LDSM.16.M88.4 R164, [R177+0x800] ;  /* 0x00080000b1a4783b */ /* 0x000ee80000000200 */
[----:B------:R-:W0:Y:S04]  /*14bc0*/  LDGDEPBAR ;  /* 0x00000000000079af */ /* 0x000e280000000000 */
[----:B------:R-:W-:Y:S01]  /*14bd0*/  LDSM.16.M88.4 R172, [R176+-0x3000] ;  /* 0xffd00000b0ac783b */ /* 0x000fe20000000200 */
[C---:B--2---:R-:W-:Y:S08]  /*14be0*/  HMMA.16816.F32 R4, R160.reuse, R168, R4 ;  /* 0x000000a8a004723c */ /* 0x044ff00000001804 */
[C---:B------:R-:W-:Y:S01]  /*14bf0*/  HMMA.16816.F32 R8, R160.reuse, R170, R8 ;  /* 0x000000aaa008723c */ /* 0x040fe20000001808 */
[----:B------:R-:W2:Y:S07]  /*14c00*/  LDSM.16.M88.4 R168, [R185] ;  /* 0x00000000b9a8783b */ /* 0x000eae0000000200 */
        /* <DEDUP_REMOVED lines=125> */
.L_x_4731:
[----:B------:R-:W-:-:S05]  /*153e0*/  BRA.DIV ~URZ, `(.L_x_4644) ;  /* 0x000084627f007947 */ /* 0x000fca000b800000 */
[----:B-1----:R1:W3:Y:S02]  /*153f0*/  SHFL.IDX PT, R0, R133, RZ, 0x181f ;  /* 0x00181fff85007589 */ /* 0x0022e400000e0000 */
.L_x_4732:
        /* <DEDUP_REMOVED lines=15> */
.L_x_4642:
[----:B-1----:R-:W-:Y:S05]  /*154f0*/  BSYNC B0 ;  /* 0x0000000000007941 */ /* 0x002fea0003800000 */
.L_x_4641:
        /* <DEDUP_REMOVED lines=25> */
.L_x_4733:
        /* <DEDUP_REMOVED lines=298> */
.L_x_4639:
[----:B------:R-:W-:Y:S05]  /*16930*/  BRA.DIV ~URZ, `(.L_x_4647) ;  /* 0x000070827f007947 */ /* 0x000fea000b800000 */
[----:B------:R1:W2:Y:S02]  /*16940*/  SHFL.BFLY PT, R0, R204, 0x2, 0x1f ;  /* 0x0c401f00cc007f89 */ /* 0x0002a400000e0000 */
.L_x_4734:
[----:B--2---:R-:W-:Y:S01]  /*16950*/  FADD.FTZ R5, R0, R204 ;  /* 0x000000cc00057221 */ /* 0x004fe20000010000 */
[----:B------:R-:W-:Y:S05]  /*16960*/  BRA.DIV ~URZ, `(.L_x_4648) ;  /* 0x000070a27f007947 */ /* 0x000fea000b800000 */
[----:B------:R-:W2:Y:S02]  /*16970*/  SHFL.BFLY PT, R0, R5, 0x1, 0x1f ;  /* 0x0c201f0005007f89 */ /* 0x000ea400000e0000 */
[----:B--2---:R-:W-:-:S02]  /*16980*/  FADD.FTZ R5, R5, R0 ;  /* 0x0000000005057221 */ /* 0x004fc40000010000 */
[----:B------:R-:W2:Y:S02]  /*16990*/  SHFL.BFLY PT, R0, R203, 0x2, 0x1f ;  /* 0x0c401f00cb007f89 */ /* 0x000ea400000e0000 */
[----:B--2---:R-:W-:-:S05]  /*169a0*/  FADD.FTZ R6, R0, R203 ;  /* 0x000000cb00067221 */ /* 0x004fca0000010000 */
[----:B------:R2:W3:Y:S02]  /*169b0*/  SHFL.BFLY PT, R3, R6, 0x1, 0x1f ;  /* 0x0c201f0006037f89 */ /* 0x0004e400000e0000 */
.L_x_4735:
        /* <DEDUP_REMOVED lines=148> */
.L_x_4544:
        /* <DEDUP_REMOVED lines=17> */
.L_x_4650:
[----:B------:R-:W-:Y:S05]  /*17410*/  BSYNC B0 ;  /* 0x0000000000007941 */ /* 0x000fea0003800000 */
.L_x_4649:
        /* <DEDUP_REMOVED lines=155> */
.L_x_4653:
        /* <DEDUP_REMOVED lines=119> */
.L_x_4736:
[----:B------:R-:W-:Y:S05]  /*18540*/  BRA.DIV ~URZ, `(.L_x_4656) ;  /* 0x000056327f007947 */ /* 0x000fea000b800000 */
[----:B------:R4:W2:Y:S02]  /*18550*/  SHFL.IDX PT, R0, R14, RZ, 0x181f ;  /* 0x00181fff0e007589 */ /* 0x0008a400000e0000 */
.L_x_4737:
        /* <DEDUP_REMOVED lines=19> */
.L_x_4658:
[----:B------:R-:W-:Y:S05]  /*18690*/  BSYNC B0 ;  /* 0x0000000000007941 */ /* 0x000fea0003800000 */
.L_x_4657:
[----:B------:R-:W-:Y:S05]  /*186a0*/  BRA.DIV ~URZ, `(.L_x_4659) ;  /* 0x000055327f007947 */ /* 0x000fea000b800000 */
[----:B---3--:R3:W4:Y:S04]  /*186b0*/  SHFL.IDX PT, R4, R13, 0x1, 0x181f ;  /* 0x00381f000d047f89 */ /* 0x00872800000e0000 */
[----:B--2---:R3:W2:Y:S02]  /*186c0*/  SHFL.IDX PT, R0, R14, 0x1, 0x181f ;  /* 0x00381f000e007f89 */ /* 0x0046a400000e0000 */
.L_x_4738:
        /* <DEDUP_REMOVED lines=20> */
.L_x_4661:
[----:B------:R-:W-:Y:S05]  /*18810*/  BSYNC B0 ;  /* 0x0000000000007941 */ /* 0x000fea0003800000 */
.L_x_4660:
[----:B------:R-:W-:Y:S05]  /*18820*/  BRA.DIV ~URZ, `(.L_x_4662) ;  /* 0x000054727f007947 */ /* 0x000fea000b800000 */
[----:B----4-:R4:W3:Y:S02]  /*18830*/  SHFL.IDX PT, R4, R13, 0x2, 0x181f ;  /* 0x00581f000d047f89 */ /* 0x0108e400000e0000 */
.L_x_4739:
[----:B------:R-:W-:Y:S05]  /*18840*/  BRA.DIV ~URZ, `(.L_x_4663) ;  /* 0x000054c27f007947 */ /* 0x000fea000b800000 */
[----:B--2---:R2:W4:Y:S02]  /*18850*/  SHFL.IDX PT, R0, R14, 0x2, 0x181f ;  /* 0x00581f000e007f89 */ /* 0x00452400000e0000 */
.L_x_4740:
        /* <DEDUP_REMOVED lines=20> */
.L_x_4665:
[----:B------:R-:W-:Y:S05]  /*189a0*/  BSYNC B0 ;  /* 0x0000000000007941 */ /* 0x000fea0003800000 */
.L_x_4664:
[----:B------:R-:W-:Y:S05]  /*189b0*/  BRA.DIV ~URZ, `(.L_x_4666) ;  /* 0x000053b27f007947 */ /* 0x000fea000b800000 */
[----:B---3--:R3:W2:Y:S04]  /*189c0*/  SHFL.IDX PT, R4, R13, 0x3, 0x181f ;  /* 0x00781f000d047f89 */ /* 0x0086a800000e0000 */
[----:B----4-:R3:W4:Y:S02]  /*189d0*/  SHFL.IDX PT, R0, R14, 0x3, 0x181f ;  /* 0x00781f000e007f89 */ /* 0x01072400000e0000 */
.L_x_4741:
        /* <DEDUP_REMOVED lines=21> */
.L_x_4654:
        /* <DEDUP_REMOVED lines=33> */
.L_x_4742:
[----:B------:R-:W-:Y:S05]  /*18d40*/  BRA.DIV ~URZ, `(.L_x_4669) ;  /* 0x000051527f007947 */ /* 0x000fea000b800000 */
[----:B------:R3:W4:Y:S02]  /*18d50*/  SHFL.IDX PT, R0, R12, RZ, 0x1c1f ;  /* 0x001c1fff0c007589 */ /* 0x00072400000e0000 */
.L_x_4743:
        /* <DEDUP_REMOVED lines=12> */
[C---:B------:R-:W-:Y:S02]  /*18e20*/  IADD3 R11, R230.reuse, 0x58, RZ ;  /* 0x00000058e60b7810 */ /* 0x040fe40007ffe0ff */
[C---:B------:R-:W-:Y:S01]  /*18e30*/  IADD3 R10, R230.reuse, 0x70, RZ ;  /* 0x00000070e60a7810 */ /* 0x040fe20007ffe0ff */
[----:B------:R-:W-:Y:S01]  /*18e40*/  @!P0 IMAD.WIDE R2, R230, 0x4, R2 ;  /* 0x00000004e6028825 */ /* 0x000fe200078e0202 */
[----:B------:R-:W-:-:S02]  /*18e50*/  SHF.R.S32.HI R11, RZ, 0x1f, R11 ;  /* 0x0000001fff0b7819 */ /* 0x000fc4000001140b */
[----:B------:R-:W-:Y:S02]  /*18e60*/  IADD3 R15, R230, 0x60, RZ ;  /* 0x00000060e60f7810 */ /* 0x000fe40007ffe0ff */
[----:B------:R2:W-:Y:S01]  /*18e70*/  @!P0 ST.E.64 [R2.64], R132 ;  /* 0x0000008402008985 */ /* 0x0005e2000c101b08 */
[----:B------:R-:W-:Y:S02]  /*18e80*/  ISETP.GE.AND P0, PT, R8, c[0x0][0x3c8], PT ;  /* 0x0000f20008007a0c */ /* 0x000fe40003f06270 */
[----:B------:R-:W-:Y:S02]  /*18e90*/  SHF.R.S32.HI R15, RZ, 0x1f, R15 ;  /* 0x0000001fff0f7819 */ /* 0x000fe4000001140f */
[C---:B------:R-:W-:Y:S02]  /*18ea0*/  IADD3 R16, R230.reuse, 0xa0, RZ ;  /* 0x000000a0e6107810 */ /* 0x040fe40007ffe0ff */
[C---:B------:R-:W-:Y:S02]  /*18eb0*/  IADD3 R17, R230.reuse, 0xb0, RZ ;  /* 0x000000b0e6117810 */ /* 0x040fe40007ffe0ff */
        /* <DEDUP_REMOVED lines=70> */
[----:B------:R4:W-:Y:S01]  /*19320*/  @!P4 ST.E.64 [R6.64], R48 ;  /* 0x000000300600c985 */ /* 0x0009e2000c101b08 */
[----:B------:R-:W-:Y:S02]  /*19330*/  ISETP.GE.AND P3, PT, R10, c[0x0][0x3c8], PT ;  /* 0x0000f2000a007a0c */ /* 0x000fe40003f66270 */
[----:B------:R-:W-:Y:S02]  /*19340*/  ISETP.GE.AND P4, PT, R8, c[0x0][0x3c8], PT ;  /* 0x0000f20008007a0c */ /* 0x000fe40003f86270 */
[----:B------:R-:W-:-:S02]  /*19350*/  SHF.R.S32.HI R11, RZ, 0x1f, R11 ;  /* 0x0000001fff0b7819 */ /* 0x000fc4000001140b */
        /* <DEDUP_REMOVED lines=10> */
[----:B------:R-:W-:Y:S02]  /*19400*/  IADD3 R11, R230, 0x78, RZ ;  /* 0x00000078e60b7810 */ /* 0x000fe40007ffe0ff */
[----:B------:R-:W-:Y:S02]  /*19410*/  ISETP.GE.AND P1, PT, R9, c[0x0][0x3c8], PT ;  /* 0x0000f20009007a0c */ /* 0x000fe40003f26270 */
[----:B------:R-:W-:Y:S02]  /*19420*/  SHF.R.S32.HI R15, RZ, 0x1f, R15 ;  /* 0x0000001fff0f7819 */ /* 0x000fe4000001140f */
[----:B------:R-:W-:Y:S02]  /*19430*/  SHF.R.S32.HI R11, RZ, 0x1f, R11 ;  /* 0x0000001fff0b7819 */ /* 0x000fe4000001140b */
[----:B--2---:R-:W-:-:S04]  /*19440*/  @!P3 LEA R2, P5, R10, R0, 0x2 ;  /* 0x000000000a02b211 */ /* 0x004fc800078a10ff */
[----:B------:R-:W-:Y:S02]  /*19450*/  @!P3 LEA.HI.X R3, R10, R4, R15, 0x2, P5 ;  /* 0x000000040a03b211 */ /* 0x000fe400028f140f */
[----:B----4-:R-:W-:Y:S02]  /*19460*/  @!P4 LEA R6, P0, R8, R0, 0x2 ;  /* 0x000000000806c211 */ /* 0x010fe400078010ff */
[----:B------:R-:W-:Y:S01]  /*19470*/  IADD3 R10, R230, 0x90, RZ ;  /* 0x00000090e60a7810 */ /* 0x000fe20007ffe0ff */
[----:B------:R2:W-:Y:S01]  /*19480*/  @!P3 ST.E.64 [R2.64], R60 ;  /* 0x0000003c0200b985 */ /* 0x0005e2000c101b08 */
[----:B------:R-:W-:Y:S02]  /*19490*/  @!P4 LEA.HI.X R7, R8, R4, R11, 0x2, P0 ;  /* 0x000000040807c211 */ /* 0x000fe400000f140b */
[C---:B------:R-:W-:Y:S02]  /*194a0*/  IADD3 R15, R230.reuse, 0x80, RZ ;  /* 0x00000080e60f7810 */ /* 0x040fe40007ffe0ff */
[C---:B------:R-:W-:Y:S01]  /*194b0*/  IADD3 R8, R230.reuse, 0x98, RZ ;  /* 0x00000098e6087810 */ /* 0x040fe20007ffe0ff */
[----:B------:R4:W-:Y:S01]  /*194c0*/  @!P4 ST.E.64 [R6.64], R64 ;  /* 0x000000400600c985 */ /* 0x0009e2000c101b08 */
[----:B------:R-:W-:-:S02]  /*194d0*/  IADD3 R11, R230, 0x88, RZ ;  /* 0x00000088e60b7810 */ /* 0x000fc40007ffe0ff */
[----:B------:R-:W-:Y:S02]  /*194e0*/  ISETP.GE.AND P3, PT, R10, c[0x0][0x3c8], PT ;  /* 0x0000f2000a007a0c */ /* 0x000fe40003f66270 */
        /* <DEDUP_REMOVED lines=9> */
[----:B------:R-:W-:Y:S02]  /*19580*/  IADD3 R11, R230, 0xa8, RZ ;  /* 0x000000a8e60b7810 */ /* 0x000fe40007ffe0ff */
[----:B------:R-:W-:Y:S01]  /*19590*/  ISETP.GE.AND P2, PT, R16, c[0x0][0x3c8], PT ;  /* 0x0000f20010007a0c */ /* 0x000fe20003f46270 */
[----:B------:R4:W-:Y:S01]  /*195a0*/  @!P1 ST.E.64 [R6.64], R72 ;  /* 0x0000004806009985 */ /* 0x0009e2000c101b08 */
[----:B------:R-:W-:-:S02]  /*195b0*/  IADD3 R9, R230, 0x98, RZ ;  /* 0x00000098e6097810 */ /* 0x000fc40007ffe0ff */
[----:B------:R-:W-:Y:S02]  /*195c0*/  ISETP.GE.AND P1, PT, R11, c[0x0][0x3c8], PT ;  /* 0x0000f2000b007a0c */ /* 0x000fe40003f26270 */
[----:B------:R-:W-:Y:S02]  /*195d0*/  SHF.R.S32.HI R14, RZ, 0x1f, R14 ;  /* 0x0000001fff0e7819 */ /* 0x000fe4000001140e */
[----:B------:R-:W-:Y:S02]  /*195e0*/  SHF.R.S32.HI R9, RZ, 0x1f, R9 ;  /* 0x0000001fff097819 */ /* 0x000fe40000011409 */
[----:B------:R-:W-:-:S04]  /*195f0*/  IADD3 R15, R230, 0xa8, RZ ;  /* 0x000000a8e60f7810 */ /* 0x000fc80007ffe0ff */
        /* <DEDUP_REMOVED lines=8> */
[----:B------:R-:W-:Y:S01]  /*19680*/  @!P1 LEA R8, P0, R11, R0, 0x2 ;  /* 0x000000000b089211 */ /* 0x000fe200078010ff */
[----:B------:R4:W-:Y:S01]  /*19690*/  @!P4 ST.E.64 [R6.64], R80 ;  /* 0x000000500600c985 */ /* 0x0009e2000c101b08 */
[----:B------:R-:W-:-:S02]  /*196a0*/  ISETP.GE.AND P4, PT, R10, c[0x0][0x3c8], PT ;  /* 0x0000f2000a007a0c */ /* 0x000fc40003f86270 */
[----:B------:R-:W-:Y:S02]  /*196b0*/  @!P1 LEA.HI.X R9, R11, R4, R15, 0x2, P0 ;  /* 0x000000040b099211 */ /* 0x000fe400000f140f */
[C---:B------:R-:W-:Y:S02]  /*196c0*/  IADD3 R15, R230.reuse, 0xc8, RZ ;  /* 0x000000c8e60f7810 */ /* 0x040fe40007ffe0ff */
[C---:B------:R-:W-:Y:S02]  /*196d0*/  IADD3 R14, R230.reuse, 0xc0, RZ ;  /* 0x000000c0e60e7810 */ /* 0x040fe40007ffe0ff */
[----:B------:R-:W-:-:S04]  /*196e0*/  IADD3 R11, R230, 0xd0, RZ ;  /* 0x000000d0e60b7810 */ /* 0x000fc80007ffe0ff */
[----:B------:R-:W-:Y:S02]  /*196f0*/  ISETP.GE.AND P6, PT, R11, c[0x0][0x3c8], PT ;  /* 0x0000f2000b007a0c */ /* 0x000fe40003fc6270 */
        /* <DEDUP_REMOVED lines=9> */
[----:B------:R-:W-:Y:S02]  /*19790*/  SHF.R.S32.HI R18, RZ, 0x1f, R18 ;  /* 0x0000001fff127819 */ /* 0x000fe40000011412 */
[----:B------:R-:W-:Y:S02]  /*197a0*/  SHF.R.S32.HI R16, RZ, 0x1f, R16 ;  /* 0x0000001fff107819 */ /* 0x000fe40000011410 */
[----:B------:R-:W-:Y:S02]  /*197b0*/  @!P3 LEA.HI.X R7, R17, R4, R18, 0x2, P5 ;  /* 0x000000041107b211 */ /* 0x000fe400028f1412 */
[----:B------:R-:W-:-:S03]  /*197c0*/  IADD3 R17, R230, 0xc0, RZ ;  /* 0x000000c0e6117810 */ /* 0x000fc60007ffe0ff */
[----:B------:R5:W-:Y:S01]  /*197d0*/  @!P3 ST.E.64 [R6.64], R92 ;  /* 0x0000005c0600b985 */ /* 0x000be2000c101b08 */
[----:B------:R-:W-:Y:S02]  /*197e0*/  SHF.R.S32.HI R17, RZ, 0x1f, R17 ;  /* 0x0000001fff117819 */ /* 0x000fe40000011411 */
[----:B--2---:R-:W-:-:S04]  /*197f0*/  @!P4 LEA R2, P0, R10, R0, 0x2 ;  /* 0x000000000a02c211 */ /* 0x004fc800078010ff */
[----:B------:R-:W-:Y:S02]  /*19800*/  @!P4 LEA.HI.X R3, R10, R4, R16, 0x2, P0 ;  /* 0x000000040a03c211 */ /* 0x000fe400000f1410 */
[C---:B------:R-:W-:Y:S02]  /*19810*/  IADD3 R16, R230.reuse, 0xc8, RZ ;  /* 0x000000c8e6107810 */ /* 0x040fe40007ffe0ff */
[----:B------:R-:W-:Y:S01]  /*19820*/  IADD3 R10, R230, 0xd8, RZ ;  /* 0x000000d8e60a7810 */ /* 0x000fe20007ffe0ff */
[----:B------:R2:W-:Y:S01]  /*19830*/  @!P4 ST.E.64 [R2.64], R96 ;  /* 0x000000600200c985 */ /* 0x0005e2000c101b08 */
[----:B------:R-:W-:Y:S02]  /*19840*/  SHF.R.S32.HI R16, RZ, 0x1f, R16 ;  /* 0x0000001fff107819 */ /* 0x000fe40000011410 */
[----:B----4-:R-:W-:Y:S02]  /*19850*/  @!P2 LEA R8, P0, R14, R0, 0x2 ;  /* 0x000000000e08a211 */ /* 0x010fe400078010ff */
[----:B------:R-:W-:-:S02]  /*19860*/  ISETP.GE.AND P5, PT, R10, c[0x0][0x3c8], PT ;  /* 0x0000f2000a007a0c */ /* 0x000fc40003fa6270 */
[----:B------:R-:W-:Y:S02]  /*19870*/  @!P2 LEA.HI.X R9, R14, R4, R17, 0x2, P0 ;  /* 0x000000040e09a211 */ /* 0x000fe400000f1411 */
[----:B------:R-:W-:Y:S02]  /*19880*/  IADD3 R14, R230, 0xe0, RZ ;  /* 0x000000e0e60e7810 */ /* 0x000fe40007ffe0ff */
[----:B-----5:R-:W-:Y:S01]  /*19890*/  @!P6 LEA R6, P0, R11, R0, 0x2 ;  /* 0x000000000b06e211 */ /* 0x020fe200078010ff */
        /* <DEDUP_REMOVED lines=12> */
[----:B------:R-:W-:Y:S02]  /*19960*/  IADD3 R11, R230, 0xd8, RZ ;  /* 0x000000d8e60b7810 */ /* 0x000fe40007ffe0ff */
[----:B------:R-:W-:Y:S01]  /*19970*/  ISETP.GE.AND P1, PT, R252, c[0x0][0x3c8], PT ;  /* 0x0000f200fc007a0c */ /* 0x000fe20003f26270 */
[----:B------:R4:W-:Y:S01]  /*19980*/  @!P6 ST.E.64 [R6.64], R104 ;  /* 0x000000680600e985 */ /* 0x0009e2000c101b08 */
[----:B------:R-:W-:Y:S02]  /*19990*/  ISETP.GE.AND P0, PT, R251, c[0x0][0x3c8], PT ;  /* 0x0000f200fb007a0c */ /* 0x000fe40003f06270 */
[----:B------:R-:W-:Y:S02]  /*199a0*/  SHF.R.S32.HI R11, RZ, 0x1f, R11 ;  /* 0x0000001fff0b7819 */ /* 0x000fe4000001140b */
[----:B------:R-:W-:-:S04]  /*199b0*/  IADD3 R15, R230, 0xe0, RZ ;  /* 0x000000e0e60f7810 */ /* 0x000fc80007ffe0ff */
[----:B------:R-:W-:Y:S02]  /*199c0*/  SHF.R.S32.HI R15, RZ, 0x1f, R15 ;  /* 0x0000001fff0f7819 */ /* 0x000fe4000001140f */
        /* <DEDUP_REMOVED lines=17> */
.L_x_4671:
[----:B------:R-:W-:Y:S05]  /*19ae0*/  BSYNC B0 ;  /* 0x0000000000007941 */ /* 0x000fea0003800000 */
.L_x_4670:
[----:B------:R-:W-:Y:S05]  /*19af0*/  BRA.DIV ~URZ, `(.L_x_4672) ;  /* 0x000044027f007947 */ /* 0x000fea000b800000 */
[----:B--2---:R2:W1:Y:S04]  /*19b00*/  SHFL.IDX PT, R4, R5, 0x1, 0x1c1f ;  /* 0x003c1f0005047f89 */ /* 0x00446800000e0000 */
[----:B----4-:R2:W4:Y:S02]  /*19b10*/  SHFL.IDX PT, R0, R12, 0x1, 0x1c1f ;  /* 0x003c1f000c007f89 */ /* 0x01052400000e0000 */
.L_x_4744:
        /* <DEDUP_REMOVED lines=147> */
[C---:B-1----:R-:W-:Y:S02]  /*1a450*/  @!P5 LEA R8, P0, R5.reuse, R0, 0x2 ;  /* 0x000000000508d211 */ /* 0x042fe400078010ff */
        /* <DEDUP_REMOVED lines=20> */
[C---:B------:R-:W-:Y:S01]  /*1a5a0*/  IADD3 R13, R230.reuse, 0xc8, RZ ;  /* 0x000000c8e60d7810 */ /* 0x040fe20007ffe0ff */
[----:B------:R3:W-:Y:S01]  /*1a5b0*/  @!P3 ST.E.64 [R2.64], R54 ;  /* 0x000000360200b985 */ /* 0x0007e2000c101b08 */
[----:B-1----:R-:W-:Y:S02]  /*1a5c0*/  @!P2 LEA R8, P3, R11, R0, 0x2 ;  /* 0x000000000b08a211 */ /* 0x002fe400078610ff */
[----:B------:R-:W-:Y:S02]  /*1a5d0*/  SHF.R.S32.HI R14, RZ, 0x1f, R14 ;  /* 0x0000001fff0e7819 */ /* 0x000fe4000001140e */
[----:B------:R-:W-:Y:S02]  /*1a5e0*/  ISETP.GE.AND P5, PT, R13, c[0x0][0x3c8], PT ;  /* 0x0000f2000d007a0c */ /* 0x000fe40003fa6270 */
[----:B------:R-:W-:Y:S02]  /*1a5f0*/  @!P2 LEA.HI.X R9, R11, R4, R14, 0x2, P3 ;  /* 0x000000040b09a211 */ /* 0x000fe400018f140e */
[----:B------:R-:W-:-:S02]  /*1a600*/  IADD3 R11, R230, 0xc0, RZ ;  /* 0x000000c0e60b7810 */ /* 0x000fc40007ffe0ff */
[C---:B------:R-:W-:Y:S01]  /*1a610*/  IADD3 R14, R230.reuse, 0xb8, RZ ;  /* 0x000000b8e60e7810 */ /* 0x040fe20007ffe0ff */
[----:B------:R-:W-:Y:S01]  /*1a620*/  @!P2 ST.E.64 [R8.64], R94 ;  /* 0x0000005e0800a985 */ /* 0x000fe2000c101b08 */
[C---:B------:R-:W-:Y:S02]  /*1a630*/  IADD3 R10, R230.reuse, 0xd0, RZ ;  /* 0x000000d0e60a7810 */ /* 0x040fe40007ffe0ff */
[----:B------:R-:W-:Y:S02]  /*1a640*/  SHF.R.S32.HI R11, RZ, 0x1f, R11 ;  /* 0x0000001fff0b7819 */ /* 0x000fe4000001140b */
[----:B------:R-:W-:Y:S02]  /*1a650*/  SHF.R.S32.HI R14, RZ, 0x1f, R14 ;  /* 0x0000001fff0e7819 */ /* 0x000fe4000001140e */
[----:B------:R-:W-:-:S04]  /*1a660*/  IADD3 R15, R230, 0xc8, RZ ;  /* 0x000000c8e60f7810 */ /* 0x000fc80007ffe0ff */
        /* <DEDUP_REMOVED lines=17> */
[----:B------:R-:W-:Y:S02]  /*1a780*/  ISETP.GE.AND P1, PT, R12, c[0x0][0x3c8], PT ;  /* 0x0000f2000c007a0c */ /* 0x000fe40003f26270 */
[----:B-1----:R-:W-:-:S04]  /*1a790*/  @!P5 LEA R6, P0, R13, R0, 0x2 ;  /* 0x000000000d06d211 */ /* 0x002fc800078010ff */
[----:B------:R-:W-:Y:S02]  /*1a7a0*/  @!P5 LEA.HI.X R7, R13, R4, R15, 0x2, P0 ;  /* 0x000000040d07d211 */ /* 0x000fe400000f140f */
[----:B--2---:R-:W-:Y:S02]  /*1a7b0*/  @!P4 LEA R2, P6, R10, R0, 0x2 ;  /* 0x000000000a02c211 */ /* 0x004fe400078c10ff */
        /* <DEDUP_REMOVED lines=15> */
[----:B------:R-:W-:Y:S02]  /*1a8b0*/  IADD3 R13, R230, 0xe8, RZ ;  /* 0x000000e8e60d7810 */ /* 0x000fe40007ffe0ff */
[----:B------:R-:W-:Y:S01]  /*1a8c0*/  SHF.R.S32.HI R5, RZ, 0x1f, R252 ;  /* 0x0000001fff057819 */ /* 0x000fe200000114fc */
[----:B------:R1:W-:Y:S01]  /*1a8d0*/  @!P3 ST.E.64 [R10.64], R106 ;  /* 0x0000006a0a00b985 */ /* 0x0003e2000c101b08 */
[----:B------:R-:W-:Y:S02]  /*1a8e0*/  SHF.R.S32.HI R13, RZ, 0x1f, R13 ;  /* 0x0000001fff0d7819 */ /* 0x000fe4000001140d */
[----:B------:R-:W-:Y:S01]  /*1a8f0*/  @!P0 LEA R2, P4, R252, R0, 0x2 ;  /* 0x00000000fc028211 */ /* 0x000fe200078810ff */
[----:B------:R1:W-:Y:S01]  /*1a900*/  @!P2 ST.E.64 [R8.64], R102 ;  /* 0x000000660800a985 */ /* 0x0003e2000c101b08 */
[----:B------:R-:W-:-:S02]  /*1a910*/  @!P1 LEA.HI.X R7, R12, R4, R13, 0x2, P5 ;  /* 0x000000040c079211 */ /* 0x000fc400028f140d */
        /* <DEDUP_REMOVED lines=10> */
.L_x_4652:
        /* <DEDUP_REMOVED lines=19> */
.L_x_4673:
        /* <DEDUP_REMOVED lines=55> */
.L_x_4675:
[----:B------:R-:W-:Y:S05]  /*1ae60*/  BSYNC B0 ;  /* 0x0000000000007941 */ /* 0x000fea0003800000 */
.L_x_4674:
        /* <DEDUP_REMOVED lines=35> */
.L_x_4745:
[----:B------:R-:W-:Y:S05]  /*1b0a0*/  BRA.DIV ~URZ, `(.L_x_4677) ;  /* 0x00002f827f007947 */ /* 0x000fea000b800000 */
[----:B------:R3:W4:Y:S02]  /*1b0b0*/  SHFL.IDX PT, R0, R14, RZ, 0x181f ;  /* 0x00181fff0e007589 */ /* 0x00072400000e0000 */
.L_x_4746:
        /* <DEDUP_REMOVED lines=20> */
.L_x_4679:
[----:B------:R-:W-:Y:S05]  /*1b200*/  BSYNC B0 ;  /* 0x0000000000007941 */ /* 0x000fea0003800000 */
.L_x_4678:
[----:B------:R-:W-:Y:S05]  /*1b210*/  BRA.DIV ~URZ, `(.L_x_4680) ;  /* 0x00002e727f007947 */ /* 0x000fea000b800000 */
[----:B--2---:R2:W1:Y:S04]  /*1b220*/  SHFL.IDX PT, R4, R5, 0x1, 0x181f ;  /* 0x00381f0005047f89 */ /* 0x00446800000e0000 */
[----:B----4-:R2:W4:Y:S02]  /*1b230*/  SHFL.IDX PT, R0, R14, 0x1, 0x181f ;  /* 0x00381f000e007f89 */ /* 0x01052400000e0000 */
.L_x_4747:
        /* <DEDUP_REMOVED lines=20> */
.L_x_4682:
[----:B------:R-:W-:Y:S05]  /*1b380*/  BSYNC B0 ;  /* 0x0000000000007941 */ /* 0x000fea0003800000 */
.L_x_4681:
[----:B------:R-:W-:Y:S05]  /*1b390*/  BRA.DIV ~URZ, `(.L_x_4683) ;  /* 0x00002db27f007947 */ /* 0x000fea000b800000 */
[----:B-1----:R1:W2:Y:S02]  /*1b3a0*/  SHFL.IDX PT, R4, R5, 0x2, 0x181f ;  /* 0x00581f0005047f89 */ /* 0x0022a400000e0000 */
.L_x_4748:
[----:B------:R-:W-:Y:S05]  /*1b3b0*/  BRA.DIV ~URZ, `(.L_x_4684) ;  /* 0x00002e027f007947 */ /* 0x000fea000b800000 */
[----:B----4-:R4:W1:Y:S02]  /*1b3c0*/  SHFL.IDX PT, R0, R14, 0x2, 0x181f ;  /* 0x00581f000e007f89 */ /* 0x01086400000e0000 */
.L_x_4749:
        /* <DEDUP_REMOVED lines=20> */
.L_x_4686:
[----:B------:R-:W-:Y:S05]  /*1b510*/  BSYNC B0 ;  /* 0x0000000000007941 */ /* 0x000fea0003800000 */
.L_x_4685:
[----:B------:R-:W-:Y:S05]  /*1b520*/  BRA.DIV ~URZ, `(.L_x_4687) ;  /* 0x00002cf27f007947 */ /* 0x000fea000b800000 */
[----:B--2---:R2:W3:Y:S04]  /*1b530*/  SHFL.IDX PT, R4, R5, 0x3, 0x181f ;  /* 0x00781f0005047f89 */ /* 0x0044e800000e0000 */
[----:B-1----:R2:W1:Y:S02]  /*1b540*/  SHFL.IDX PT, R0, R14, 0x3, 0x181f ;  /* 0x00781f000e007f89 */ /* 0x00246400000e0000 */
.L_x_4750:
        /* <DEDUP_REMOVED lines=19> */
.L_x_4667:
[----:B------:R-:W-:Y:S05]  /*1b680*/  BSYNC B1 ;  /* 0x0000000000017941 */ /* 0x000fea0003800000 */
.L_x_4651:
        /* <DEDUP_REMOVED lines=13> */
.L_x_4751:
[----:B------:R-:W-:Y:S05]  /*1b760*/  BRA.DIV ~URZ, `(.L_x_4690) ;  /* 0x00002be27f007947 */ /* 0x000fea000b800000 */
[----:B------:R3:W4:Y:S02]  /*1b770*/  SHFL.IDX PT, R6, R98, 0x1, 0x1f ;  /* 0x00201f0062067f89 */ /* 0x00072400000e0000 */
.L_x_4752:
        /* <DEDUP_REMOVED lines=18> */
.L_x_4753:
        /* <DEDUP_REMOVED lines=16> */
.L_x_4754:
[----:B--2---:R-:W-:Y:S01]  /*1b9a0*/  IMAD R0, R0, c[0x0][0x538], RZ ;  /* 0x00014e0000007a24 */ /* 0x004fe200078e02ff */
[----:B------:R-:W-:Y:S04]  /*1b9b0*/  BSSY B1, `(.L_x_4693) ;  /* 0x00000c8000017945 */ /* 0x000fe80003800000 */
[----:B----4-:R-:W-:-:S04]  /*1b9c0*/  IADD3 R6, R0, R6, RZ ;  /* 0x0000000600067210 */ /* 0x010fc80007ffe0ff */
[----:B------:R-:W-:-:S13]  /*1b9d0*/  ISETP.GT.AND P0, PT, R6, R9, PT ;  /* 0x000000090600720c */ /* 0x000fda0003f04270 */
[----:B------:R-:W-:Y:S05]  /*1b9e0*/  @P0 BRA `(.L_x_4694) ;  /* 0x0000025000000947 */ /* 0x000fea0003800000 */
.L_x_4698:
        /* <DEDUP_REMOVED lines=17> */
.L_x_4755:
        /* <DEDUP_REMOVED lines=16> */
.L_x_4756:
[----:B--2---:R-:W-:-:S05]  /*1bc00*/  IMAD R0, R0, c[0x0][0x538], RZ ;  /* 0x00014e0000007a24 */ /* 0x004fca00078e02ff */
[----:B------:R-:W-:-:S04]  /*1bc10*/  IADD3 R6, R0, R6, RZ ;  /* 0x0000000600067210 */ /* 0x000fc80007ffe0ff */
[----:B------:R-:W-:-:S13]  /*1bc20*/  ISETP.GT.AND P0, PT, R6, R9, PT ;  /* 0x000000090600720c */ /* 0x000fda0003f04270 */
[----:B-1-3--:R-:W-:Y:S05]  /*1bc30*/  @!P0 BRA `(.L_x_4698) ;  /* 0xfffffdb000008947 */ /* 0x00afea000383ffff */
.L_x_4694:
[----:B------:R-:W-:-:S05]  /*1bc40*/  IADD3 R11, -R0, R6, RZ ;  /* 0x00000006000b7210 */ /* 0x000fca0007ffe1ff */
[----:B------:R-:W-:-:S05]  /*1bc50*/  IMAD R0, R4, c[0x0][0x538], R11 ;  /* 0x00014e0004007a24 */ /* 0x000fca00078e020b */
[----:B------:R-:W-:Y:S01]  /*1bc60*/  ISETP.GT.AND P0, PT, R0, R9, PT ;  /* 0x000000090000720c */ /* 0x000fe20003f04270 */
[----:B------:R-:W-:-:S12]  /*1bc70*/  BRA.DIV ~URZ, `(.L_x_4699) ;  /* 0x00002b127f007947 */ /* 0x000fd8000b800000 */
[----:B------:R-:W-:-:S04]  /*1bc80*/  VOTE.ANY R10, PT, !P0 ;  /* 0x00000000000a7806 */ /* 0x000fc800040e0100 */
.L_x_4757:
[----:B------:R-:W2:Y:S02]  /*1bc90*/  POPC R6, R10 ;  /* 0x0000000a00067309 */ /* 0x000ea40000000000 */
[----:B--2---:R-:W-:Y:S01]  /*1bca0*/  IADD3 R235, R6, R235, RZ ;  /* 0x000000eb06eb7210 */ /* 0x004fe20007ffe0ff */
[----:B------:R-:W-:Y:S05]  /*1bcb0*/  BRA.DIV ~URZ, `(.L_x_4700) ;  /* 0x00002b227f007947 */ /* 0x000fea000b800000 */
[----:B------:R2:W4:Y:S04]  /*1bcc0*/  SHFL.IDX PT, R7, R7, R6, 0x1f ;  /* 0x00001f0607077589 */ /* 0x00052800000e0000 */
[----:B------:R2:W1:Y:S02]  /*1bcd0*/  SHFL.IDX PT, R5, R8, R6, 0x1f ;  /* 0x00001f0608057589 */ /* 0x00046400000e0000 */
.L_x_4758:
[----:B------:R-:W-:Y:S01]  /*1bce0*/  ISETP.NE.AND P0, PT, R10, RZ, PT ;  /* 0x000000ff0a00720c */ /* 0x000fe20003f05270 */
[----:B------:R-:W-:-:S12]  /*1bcf0*/  BSSY B0, `(.L_x_4701) ;  /* 0x0000005000007945 */ /* 0x000fd80003800000 */
[----:B------:R-:W-:Y:S05]  /*1bd00*/  @!P0 BRA `(.L_x_4702) ;  /* 0x0000003000008947 */ /* 0x000fea0003800000 */
[----:B--2---:R-:W-:Y:S01]  /*1bd10*/  IADD3 R6, R6, -0x1, RZ ;  /* 0xffffffff06067810 */ /* 0x004fe20007ffe0ff */
[----:B------:R-:W-:Y:S05]  /*1bd20*/  BRA.DIV ~URZ, `(.L_x_4703) ;  /* 0x00002b827f007947 */ /* 0x000fea000b800000 */
[----:B------:R2:W3:Y:S02]  /*1bd30*/  SHFL.IDX PT, R12, R4, R6, 0x1f ;  /* 0x00001f06040c7589 */ /* 0x0004e400000e0000 */
.L_x_4702:
[----:B------:R-:W-:Y:S05]  /*1bd40*/  BSYNC B0 ;  /* 0x0000000000007941 */ /* 0x000fea0003800000 */
.L_x_4701:
        /* <DEDUP_REMOVED lines=67> */
.L_x_4705:
        /* <DEDUP_REMOVED lines=67> */
.L_x_4706:
[----:B------:R-:W-:Y:S05]  /*1c5b0*/  BSYNC B0 ;  /* 0x0000000000007941 */ /* 0x000fea0003800000 */
.L_x_4704:
[----:B------:R-:W-:-:S04]  /*1c5c0*/  LOP3.LUT R2, RZ, R2, RZ, 0x33, !PT ;  /* 0x00000002ff027212 */ /* 0x000fc800078e33ff */
[----:B------:R-:W-:Y:S01]  /*1c5d0*/  IADD3 R233, R2, R7, RZ ;  /* 0x0000000702e97210 */ /* 0x000fe20007ffe0ff */
[----:B------:R-:W-:Y:S05]  /*1c5e0*/  BRA `(.L_x_4707) ;  /* 0x0000004000007947 */ /* 0x000fea0003800000 */
.L_x_4695:
[----:B------:R-:W-:Y:S01]  /*1c5f0*/  IMAD.MOV.U32 R232, RZ, RZ, R9 ;  /* 0x000000ffffe87224 */ /* 0x000fe200078e0009 */
[----:B------:R-:W-:Y:S01]  /*1c600*/  MOV R234, RZ ;  /* 0x000000ff00ea7202 */ /* 0x000fe20000000f00 */
[----:B------:R-:W-:Y:S01]  /*1c610*/  IMAD.MOV.U32 R233, RZ, RZ, RZ ;  /* 0x000000ffffe97224 */ /* 0x000fe200078e00ff */
[----:B------:R-:W-:Y:S02]  /*1c620*/  MOV R235, c[0x0][0x53c] ;  /* 0x00014f0000eb7a02 */ /* 0x000fe40000000f00 */
.L_x_4707:
[----:B------:R-:W-:Y:S05]  /*1c630*/  BSYNC B1 ;  /* 0x0000000000017941 */ /* 0x000fea0003800000 */
.L_x_4693:
[----:B------:R-:W-:Y:S01]  /*1c640*/  WARPSYNC 0xffffffff ;  /* 0xffffffff00007948 */ /* 0x000fe20003800000 */
[----:B------:R-:W-:Y:S01]  /*1c650*/  BAR.SYNC.DEFER_BLOCKING 0x4, 0x100 ;  /* 0x0104000000007b1d */ /* 0x000fe20000010000 */
[----:B------:R-:W-:-:S13]  /*1c660*/  ISETP.NE.AND P0, PT, R13, RZ, PT ;  /* 0x000000ff0d00720c */ /* 0x000fda0003f05270 */
[----:B------:R2:W-:Y:S04]  /*1c670*/  @!P0 STS.128 [0x20080], R232 ;  /* 0x020080e8ff008388 */ /* 0x0005e80000000c00 */
[----:B------:R-:W-:Y:S06]  /*1c680*/  BAR.ARV 0x5, 0x100 ;  /* 0x0144000000007b1d */ /* 0x000fec0000002000 */
.L_x_4688:
[----:B-1----:R-:W-:-:S13]  /*1c690*/  ISETP.GE.AND P0, PT, R235, c[0x0][0x53c], PT ;  /* 0x00014f00eb007a0c */ /* 0x002fda0003f06270 */
[----:B--23--:R-:W-:Y:S01]  /*1c6a0*/  @P0 CALL.REL.NOINC `(.L_x_4708) ;  /* 0x0000001000000944 */ /* 0x00cfe20003c00000 */
[----:B------:R-:W-:Y:S05]  /*1c6b0*/  BRA `(.L_x_4709) ;  /* 0xfffe598000007947 */ /* 0x000fea000383ffff */
.L_x_4708:
[----:B------:R-:W-:Y:S05]  /*1c6c0*/  EXIT ;  /* 0x000000000000794d */ /* 0x000fea0003800000 */
.L_x_4505:
[----:B------:R-:W-:Y:S01]  /*1c6d0*/  IMAD.MOV.U32 R0, RZ, RZ, R5 ;  /* 0x000000ffff007224 */ /* 0x000fe200078e0005 */
[----:B------:R-:W-:Y:S02]  /*1c6e0*/  MOV R3, 0x1 ;  /* 0x0000000100037802 */ /* 0x000fe40000000f00 */
[----:B------:R-:W-:Y:S02]  /*1c6f0*/  MOV R2, 0x1c710 ;  /* 0x0001c71000027802 */ /* 0x000fe40000000f00 */
[----:B--2---:R-:W-:Y:S05]  /*1c700*/  CALL.REL.NOINC `($__internal_78_$__cuda_sm70_shflsync_up_p) ;  /* 0x000022f000007944 */ /* 0x004fea0003c00000 */
[----:B------:R-:W-:Y:S01]  /*1c710*/  MOV R0, R4 ;  /* 0x0000000400007202 */ /* 0x000fe20000000f00 */
[----:B------:R-:W-:Y:S05]  /*1c720*/  BRA `(.L_x_4710) ;  /* 0xfffe3d1000007947 */ /* 0x000fea000383ffff */
.L_x_4506:
[----:B------:R-:W-:Y:S01]  /*1c730*/  IMAD.MOV.U32 R0, RZ, RZ, R5 ;  /* 0x000000ffff007224 */ /* 0x000fe200078e0005 */
[----:B------:R-:W-:Y:S02]  /*1c740*/  MOV R3, 0x2 ;  /* 0x0000000200037802 */ /* 0x000fe40000000f00 */
[----:B------:R-:W-:Y:S02]  /*1c750*/  MOV R2, 0x1c770 ;  /* 0x0001c77000027802 */ /* 0x000fe40000000f00 */
[----:B--2---:R-:W-:Y:S05]  /*1c760*/  CALL.REL.NOINC `($__internal_78_$__cuda_sm70_shflsync_up_p) ;  /* 0x0000229000007944 */ /* 0x004fea0003c00000 */
[----:B------:R-:W-:Y:S01]  /*1c770*/  SEL R4, R4, RZ, P4 ;  /* 0x000000ff04047207 */ /* 0x000fe20002000000 */
[----:B------:R-:W-:Y:S01]  /*1c780*/  IMAD.MOV.U32 R3, RZ, RZ, 0x4 ;  /* 0x00000004ff037424 */ /* 0x000fe200078e00ff */
[----:B------:R-:W-:-:S03]  /*1c790*/  MOV R2, 0x1c7c0 ;  /* 0x0001c7c000027802 */ /* 0x000fc60000000f00 */
[----:B------:R-:W-:Y:S02]  /*1c7a0*/  IMAD.IADD R0, R5, 0x1, R4 ;  /* 0x0000000105007824 */ /* 0x000fe400078e0204 */
[----:B------:R-:W-:Y:S05]  /*1c7b0*/  CALL.REL.NOINC `($__internal_78_$__cuda_sm70_shflsync_up_p) ;  /* 0x0000224000007944 */ /* 0x000fea0003c00000 */
        /* <DEDUP_REMOVED lines=12> */
[----:B------:R-:W-:Y:S02]  /*1c880*/  MOV R201, 0x1f ;  /* 0x0000001f00c97802 */ /* 0x000fe40000000f00 */
[----:B------:R-:W-:Y:S01]  /*1c890*/  MOV R3, 0x1c8d0 ;  /* 0x0001c8d000037802 */ /* 0x000fe20000000f00 */
[----:B------:R-:W-:-:S04]  /*1c8a0*/  IMAD.IADD R4, R0, 0x1, R4 ;  /* 0x0000000100047824 */ /* 0x000fc800078e0204 */
[----:B------:R-:W-:Y:S02]  /*1c8b0*/  IMAD.MOV.U32 R0, RZ, RZ, R4 ;  /* 0x000000ffff007224 */ /* 0x000fe400078e0004 */
[----:B------:R-:W-:Y:S05]  /*1c8c0*/  CALL.REL.NOINC `($__internal_77_$__cuda_sm70_shflsync_idx_p) ;  /* 0x000020b000007944 */ /* 0x000fea0003c00000 */
[----:B-1---5:R-:W-:Y:S05]  /*1c8d0*/  BRA `(.L_x_4711) ;  /* 0xfffe3c6000007947 */ /* 0x022fea000383ffff */
.L_x_4508:
[----:B------:R-:W-:Y:S02]  /*1c8e0*/  SEL R0, RZ, 0x1, P0 ;  /* 0x00000001ff007807 */ /* 0x000fe40000000000 */
[----:B------:R-:W-:Y:S02]  /*1c8f0*/  MOV R2, 0x1c910 ;  /* 0x0001c91000027802 */ /* 0x000fe40000000f00 */
[----:B--2---:R-:W-:Y:S05]  /*1c900*/  CALL.REL.NOINC `($__internal_79_$__cuda_sm70_votesync_ballot) ;  /* 0x0000215000007944 */ /* 0x004fea0003c00000 */
[----:B------:R-:W-:Y:S01]  /*1c910*/  MOV R10, R0 ;  /* 0x00000000000a7202 */ /* 0x000fe20000000f00 */
[----:B------:R-:W-:Y:S05]  /*1c920*/  BRA `(.L_x_4712) ;  /* 0xfffe3ca000007947 */ /* 0x000fea000383ffff */
.L_x_4509:
[----:B------:R-:W-:Y:S01]  /*1c930*/  IMAD.MOV.U32 R0, RZ, RZ, R9 ;  /* 0x000000ffff007224 */ /* 0x000fe200078e0009 */
[----:B------:R-:W-:Y:S01]  /*1c940*/  MOV R2, R5 ;  /* 0x0000000500027202 */ /* 0x000fe20000000f00 */
[----:B------:R-:W-:Y:S01]  /*1c950*/  IMAD.MOV.U32 R201, RZ, RZ, 0x1f ;  /* 0x0000001fffc97424 */ /* 0x000fe200078e00ff */
[----:B------:R-:W-:Y:S02]  /*1c960*/  MOV R3, 0x1c980 ;  /* 0x0001c98000037802 */ /* 0x000fe40000000f00 */
[----:B------:R-:W-:Y:S05]  /*1c970*/  CALL.REL.NOINC `($__internal_77_$__cuda_sm70_shflsync_idx_p) ;  /* 0x0000200000007944 */ /* 0x000fea0003c00000 */
[----:B------:R-:W-:Y:S01]  /*1c980*/  IMAD.MOV.U32 R12, RZ, RZ, R0 ;  /* 0x000000ffff0c7224 */ /* 0x000fe200078e0000 */
[----:B------:R-:W-:Y:S01]  /*1c990*/  MOV R0, R8 ;  /* 0x0000000800007202 */ /* 0x000fe20000000f00 */
[----:B------:R-:W-:Y:S01]  /*1c9a0*/  IMAD.MOV.U32 R6, RZ, RZ, RZ ;  /* 0x000000ffff067224 */ /* 0x000fe200078e00ff */
[----:B------:R-:W-:Y:S01]  /*1c9b0*/  MOV R2, R5 ;  /* 0x0000000500027202 */ /* 0x000fe20000000f00 */
[----:B------:R-:W-:Y:S01]  /*1c9c0*/  IMAD.MOV.U32 R201, RZ, RZ, 0x1f ;  /* 0x0000001fffc97424 */ /* 0x000fe200078e00ff */
[----:B------:R-:W-:-:S02]  /*1c9d0*/  MOV R3, 0x1c9f0 ;  /* 0x0001c9f000037802 */ /* 0x000fc40000000f00 */
[----:B-1---5:R-:W-:Y:S05]  /*1c9e0*/  CALL.REL.NOINC `($__internal_77_$__cuda_sm70_shflsync_idx_p) ;  /* 0x00001f9000007944 */ /* 0x022fea0003c00000 */
[----:B------:R-:W-:Y:S01]  /*1c9f0*/  MOV R9, R0 ;  /* 0x0000000000097202 */ /* 0x000fe20000000f00 */
[----:B-1---5:R-:W-:Y:S05]  /*1ca00*/  BRA `(.L_x_4713) ;  /* 0xfffe3c2000007947 */ /* 0x022fea000383ffff */
.L_x_4512:
[----:B------:R-:W-:Y:S01]  /*1ca10*/  IMAD.MOV.U32 R0, RZ, RZ, R4 ;  /* 0x000000ffff007224 */ /* 0x000fe200078e0004 */
[----:B------:R-:W-:-:S02]  /*1ca20*/  MOV R201, 0x1f ;  /* 0x0000001f00c97802 */ /* 0x000fc40000000f00 */
[----:B------:R-:W-:Y:S02]  /*1ca30*/  MOV R3, 0x1ca50 ;  /* 0x0001ca5000037802 */ /* 0x000fe40000000f00 */
[----:B-123--:R-:W-:Y:S05]  /*1ca40*/  CALL.REL.NOINC `($__internal_77_$__cuda_sm70_shflsync_idx_p) ;  /* 0x00001f3000007944 */ /* 0x00efea0003c00000 */
[----:B------:R-:W-:Y:S01]  /*1ca50*/  MOV R6, R0 ;  /* 0x0000000000067202 */ /* 0x000fe20000000f00 */
[----:B-1---5:R-:W-:Y:S05]  /*1ca60*/  BRA `(.L_x_4511) ;  /* 0xfffe3c2000007947 */ /* 0x022fea000383ffff */
.L_x_4545:
[----:B------:R-:W-:Y:S01]  /*1ca70*/  IMAD.MOV.U32 R0, RZ, RZ, R5 ;  /* 0x000000ffff007224 */ /* 0x000fe200078e0005 */
[----:B------:R-:W-:Y:S01]  /*1ca80*/  MOV R2, RZ ;  /* 0x000000ff00027202 */ /* 0x000fe20000000f00 */
[----:B------:R-:W-:Y:S01]  /*1ca90*/  IMAD.MOV.U32 R201, RZ, RZ, 0x181f ;  /* 0x0000181fffc97424 */ /* 0x000fe200078e00ff */
[----:B------:R-:W-:Y:S02]  /*1caa0*/  MOV R3, 0x1cac0 ;  /* 0x0001cac000037802 */ /* 0x000fe40000000f00 */
[----:B-----5:R-:W-:Y:S05]  /*1cab0*/  CALL.REL.NOINC `($__internal_77_$__cuda_sm70_shflsync_idx_p) ;  /* 0x00001ec000007944 */ /* 0x020fea0003c00000 */
[----:B-----5:R-:W-:Y:S01]  /*1cac0*/  MOV R4, R0 ;  /* 0x0000000000047202 */ /* 0x020fe20000000f00 */
[----:B-1----:R-:W-:Y:S05]  /*1cad0*/  BRA `(.L_x_4714) ;  /* 0xfffea22000007947 */ /* 0x002fea000383ffff */
.L_x_4546:
[----:B------:R-:W-:Y:S01]  /*1cae0*/  IMAD.MOV.U32 R0, RZ, RZ, R12 ;  /* 0x000000ffff007224 */ /* 0x000fe200078e000c */
[----:B------:R-:W-:Y:S01]  /*1caf0*/  MOV R2, RZ ;  /* 0x000000ff00027202 */ /* 0x000fe20000000f00 */
[----:B------:R-:W-:Y:S01]  /*1cb00*/  IMAD.MOV.U32 R201, RZ, RZ, 0x181f ;  /* 0x0000181fffc97424 */ /* 0x000fe200078e00ff */
[----:B------:R-:W-:Y:S02]  /*1cb10*/  MOV R3, 0x1cb30 ;  /* 0x0001cb3000037802 */ /* 0x000fe40000000f00 */
[----:B-12--5:R-:W-:Y:S05]  /*1cb20*/  CALL.REL.NOINC `($__internal_77_$__cuda_sm70_shflsync_idx_p) ;  /* 0x00001e5000007944 */ /* 0x026fea0003c00000 */
[----:B-1---5:R-:W-:Y:S05]  /*1cb30*/  BRA `(.L_x_4715) ;  /* 0xfffea1e000007947 */ /* 0x022fea000383ffff */
.L_x_4549:
[----:B----4-:R-:W-:Y:S01]  /*1cb40*/  IMAD.MOV.U32 R0, RZ, RZ, R5 ;  /* 0x000000ffff007224 */ /* 0x010fe200078e0005 */
[----:B--2---:R-:W-:Y:S01]  /*1cb50*/  MOV R2, 0x1 ;  /* 0x0000000100027802 */ /* 0x004fe20000000f00 */
[----:B------:R-:W-:Y:S01]  /*1cb60*/  IMAD.MOV.U32 R201, RZ, RZ, 0x181f ;  /* 0x0000181fffc97424 */ /* 0x000fe200078e00ff */
[----:B------:R-:W-:-:S02]  /*1cb70*/  MOV R3, 0x1cb90 ;  /* 0x0001cb9000037802 */ /* 0x000fc40000000f00 */
[----:B-1-3-5:R-:W-:Y:S05]  /*1cb80*/  CALL.REL.NOINC `($__internal_77_$__cuda_sm70_shflsync_idx_p) ;  /* 0x00001df000007944 */ /* 0x02afea0003c00000 */
[----:B-----5:R-:W-:Y:S01]  /*1cb90*/  IMAD.MOV.U32 R4, RZ, RZ, R0 ;  /* 0x000000ffff047224 */ /* 0x020fe200078e0000 */
[----:B------:R-:W-:Y:S01]  /*1cba0*/  MOV R2, 0x1 ;  /* 0x0000000100027802 */ /* 0x000fe20000000f00 */
[----:B------:R-:W-:Y:S01]  /*1cbb0*/  IMAD.MOV.U32 R0, RZ, RZ, R12 ;  /* 0x000000ffff007224 */ /* 0x000fe200078e000c */
[----:B------:R-:W-:-:S02]  /*1cbc0*/  MOV R201, 0x181f ;  /* 0x0000181f00c97802 */ /* 0x000fc40000000f00 */
[----:B------:R-:W-:Y:S02]  /*1cbd0*/  MOV R3, 0x1cbf0 ;  /* 0x0001cbf000037802 */ /* 0x000fe40000000f00 */
[----:B-1----:R-:W-:Y:S05]  /*1cbe0*/  CALL.REL.NOINC `($__internal_77_$__cuda_sm70_shflsync_idx_p) ;  /* 0x00001d9000007944 */ /* 0x002fea0003c00000 */
[----:B-1---5:R-:W-:Y:S05]  /*1cbf0*/  BRA `(.L_x_4716) ;  /* 0xfffea2b000007947 */ /* 0x022fea000383ffff */
.L_x_4552:
[----:B----4-:R-:W-:Y:S01]  /*1cc00*/  IMAD.MOV.U32 R0, RZ, RZ, R5 ;  /* 0x000000ffff007224 */ /* 0x010fe200078e0005 */
[----:B-1----:R-:W-:Y:S01]  /*1cc10*/  MOV R2, 0x2 ;  /* 0x0000000200027802 */ /* 0x002fe20000000f00 */
[----:B------:R-:W-:Y:S01]  /*1cc20*/  IMAD.MOV.U32 R201, RZ, RZ, 0x181f ;  /* 0x0000181fffc97424 */ /* 0x000fe200078e00ff */
[----:B------:R-:W-:Y:S02]  /*1cc30*/  MOV R3, 0x1cc50 ;  /* 0x0001cc5000037802 */ /* 0x000fe40000000f00 */
[----:B--23-5:R-:W-:Y:S05]  /*1cc40*/  CALL.REL.NOINC `($__internal_77_$__cuda_sm70_shflsync_idx_p) ;  /* 0x00001d3000007944 */ /* 0x02cfea0003c00000 */
[----:B-----5:R-:W-:Y:S01]  /*1cc50*/  MOV R4, R0 ;  /* 0x0000000000047202 */ /* 0x020fe20000000f00 */
[----:B-1----:R-:W-:Y:S05]  /*1cc60*/  BRA `(.L_x_4717) ;  /* 0xfffea3c000007947 */ /* 0x002fea000383ffff */
.L_x_4553:
[----:B----4-:R-:W-:Y:S01]  /*1cc70*/  IMAD.MOV.U32 R0, RZ, RZ, R12 ;  /* 0x000000ffff007224 */ /* 0x010fe200078e000c */
[----:B------:R-:W-:Y:S01]  /*1cc80*/  MOV R2, 0x2 ;  /* 0x0000000200027802 */ /* 0x000fe20000000f00 */
[----:B------:R-:W-:Y:S01]  /*1cc90*/  IMAD.MOV.U32 R201, RZ, RZ, 0x181f ;  /* 0x0000181fffc97424 */ /* 0x000fe200078e00ff */
[----:B------:R-:W-:Y:S02]  /*1cca0*/  MOV R3, 0x1ccc0 ;  /* 0x0001ccc000037802 */ /* 0x000fe40000000f00 */
[----:B-123-5:R-:W-:Y:S05]  /*1ccb0*/  CALL.REL.NOINC `($__internal_77_$__cuda_sm70_shflsync_idx_p) ;  /* 0x00001cc000007944 */ /* 0x02efea0003c00000 */
[----:B-1---5:R-:W-:Y:S05]  /*1ccc0*/  BRA `(.L_x_4718) ;  /* 0xfffea38000007947 */ /* 0x022fea000383ffff */
.L_x_4556:
[----:B-1----:R-:W-:Y:S01]  /*1ccd0*/  IMAD.MOV.U32 R0, RZ, RZ, R5 ;  /* 0x000000ffff007224 */ /* 0x002fe200078e0005 */
[----:B------:R-:W-:Y:S01]  /*1cce0*/  MOV R2, 0x3 ;  /* 0x0000000300027802 */ /* 0x000fe20000000f00 */
[----:B------:R-:W-:Y:S01]  /*1ccf0*/  IMAD.MOV.U32 R201, RZ, RZ, 0x181f ;  /* 0x0000181fffc97424 */ /* 0x000fe200078e00ff */
[----:B------:R-:W-:-:S02]  /*1cd00*/  MOV R3, 0x1cd20 ;  /* 0x0001cd2000037802 */ /* 0x000fc40000000f00 */
[----:B--2345:R-:W-:Y:S05]  /*1cd10*/  CALL.REL.NOINC `($__internal_77_$__cuda_sm70_shflsync_idx_p) ;  /* 0x00001c6000007944 */ /* 0x03cfea0003c00000 */
[----:B-----5:R-:W-:Y:S01]  /*1cd20*/  IMAD.MOV.U32 R4, RZ, RZ, R0 ;  /* 0x000000ffff047224 */ /* 0x020fe200078e0000 */
[----:B------:R-:W-:Y:S01]  /*1cd30*/  MOV R2, 0x3 ;  /* 0x0000000300027802 */ /* 0x000fe20000000f00 */
[----:B------:R-:W-:Y:S01]  /*1cd40*/  IMAD.MOV.U32 R0, RZ, RZ, R12 ;  /* 0x000000ffff007224 */ /* 0x000fe200078e000c */
[----:B------:R-:W-:-:S02]  /*1cd50*/  MOV R201, 0x181f ;  /* 0x0000181f00c97802 */ /* 0x000fc40000000f00 */
[----:B------:R-:W-:Y:S02]  /*1cd60*/  MOV R3, 0x1cd80 ;  /* 0x0001cd8000037802 */ /* 0x000fe40000000f00 */
[----:B-1----:R-:W-:Y:S05]  /*1cd70*/  CALL.REL.NOINC `($__internal_77_$__cuda_sm70_shflsync_idx_p) ;  /* 0x00001c0000007944 */ /* 0x002fea0003c00000 */
[----:B-1---5:R-:W-:Y:S05]  /*1cd80*/  BRA `(.L_x_4719) ;  /* 0xfffea45000007947 */ /* 0x022fea000383ffff */
.L_x_4623:
[----:B------:R-:W-:Y:S01]  /*1cd90*/  IMAD.MOV.U32 R2, RZ, RZ, RZ ;  /* 0x000000ffff027224 */ /* 0x000fe200078e00ff */
[----:B------:R-:W-:Y:S02]  /*1cda0*/  MOV R201, 0x181f ;  /* 0x0000181f00c97802 */ /* 0x000fe40000000f00 */
[----:B------:R-:W-:Y:S02]  /*1cdb0*/  MOV R3, 0x1cdd0 ;  /* 0x0001cdd000037802 */ /* 0x000fe40000000f00 */
[----:B------:R-:W-:Y:S05]  /*1cdc0*/  CALL.REL.NOINC `($__internal_77_$__cuda_sm70_shflsync_idx_p) ;  /* 0x00001bb000007944 */ /* 0x000fea0003c00000 */
[----:B-----5:R-:W-:Y:S01]  /*1cdd0*/  MOV R4, R0 ;  /* 0x0000000000047202 */ /* 0x020fe20000000f00 */
[----:B-1----:R-:W-:Y:S05]  /*1cde0*/  BRA `(.L_x_4720) ;  /* 0xffff443000007947 */ /* 0x002fea000383ffff */
.L_x_4624:
[----:B-1----:R-:W-:Y:S01]  /*1cdf0*/  IMAD.MOV.U32 R0, RZ, RZ, R5 ;  /* 0x000000ffff007224 */ /* 0x002fe200078e0005 */
[----:B------:R-:W-:Y:S01]  /*1ce00*/  MOV R2, RZ ;  /* 0x000000ff00027202 */ /* 0x000fe20000000f00 */
[----:B------:R-:W-:Y:S01]  /*1ce10*/  IMAD.MOV.U32 R201, RZ, RZ, 0x181f ;  /* 0x0000181fffc97424 */ /* 0x000fe200078e00ff */
[----:B------:R-:W-:Y:S02]  /*1ce20*/  MOV R3, 0x1ce40 ;  /* 0x0001ce4000037802 */ /* 0x000fe40000000f00 */
[----:B--2---:R-:W-:Y:S05]  /*1ce30*/  CALL.REL.NOINC `($__internal_77_$__cuda_sm70_shflsync_idx_p) ;  /* 0x00001b4000007944 */ /* 0x004fea0003c00000 */
[----:B-1---5:R-:W-:Y:S05]  /*1ce40*/  BRA `(.L_x_4721) ;  /* 0xffff43f000007947 */ /* 0x022fea000383ffff */
.L_x_4625:
[----:B------:R-:W-:Y:S01]  /*1ce50*/  IMAD.MOV.U32 R0, RZ, RZ, R4 ;  /* 0x000000ffff007224 */ /* 0x000fe200078e0004 */
[----:B------:R-:W-:Y:S01]  /*1ce60*/  MOV R2, RZ ;  /* 0x000000ff00027202 */ /* 0x000fe20000000f00 */
[----:B------:R-:W-:Y:S01]  /*1ce70*/  IMAD.MOV.U32 R201, RZ, RZ, 0x1c1f ;  /* 0x00001c1fffc97424 */ /* 0x000fe200078e00ff */
[----:B------:R-:W-:-:S02]  /*1ce80*/  MOV R3, 0x1cea0 ;  /* 0x0001cea000037802 */ /* 0x000fc40000000f00 */
[----:B------:R-:W-:Y:S05]  /*1ce90*/  CALL.REL.NOINC `($__internal_77_$__cuda_sm70_shflsync_idx_p) ;  /* 0x00001ae000007944 */ /* 0x000fea0003c00000 */
[----:B-1---5:R-:W-:Y:S05]  /*1cea0*/  BRA `(.L_x_4722) ;  /* 0xffff45b000007947 */ /* 0x022fea000383ffff */
.L_x_4626:
[----:B------:R-:W-:Y:S01]  /*1ceb0*/  IMAD.MOV.U32 R0, RZ, RZ, R4 ;  /* 0x000000ffff007224 */ /* 0x000fe200078e0004 */
[----:B------:R-:W-:Y:S01]  /*1cec0*/  MOV R2, 0x1 ;  /* 0x0000000100027802 */ /* 0x000fe20000000f00 */
[----:B------:R-:W-:Y:S01]  /*1ced0*/  IMAD.MOV.U32 R201, RZ, RZ, 0x1c1f ;  /* 0x00001c1fffc97424 */ /* 0x000fe200078e00ff */
[----:B------:R-:W-:-:S02]  /*1cee0*/  MOV R3, 0x1cf00 ;  /* 0x0001cf0000037802 */ /* 0x000fc40000000f00 */
[----:B-1----:R-:W-:Y:S05]  /*1cef0*/  CALL.REL.NOINC `($__internal_77_$__cuda_sm70_shflsync_idx_p) ;  /* 0x00001a8000007944 */ /* 0x002fea0003c00000 */
[----:B------:R-:W-:Y:S01]  /*1cf00*/  IMAD.IADD R0, R5, 0x1, R0 ;  /* 0x0000000105007824 */ /* 0x000fe200078e0200 */
[----:B------:R-:W-:-:S02]  /*1cf10*/  FMNMX.FTZ R133, R10, R11, !PT ;  /* 0x0000000b0a857209 */ /* 0x000fc40007810000 */
[----:B------:R-:W-:Y:S02]  /*1cf20*/  MOV R2, 0x1d140 ;  /* 0x0001d14000027802 */ /* 0x000fe40000000f00 */
        /* <DEDUP_REMOVED lines=9> */
[----:B-----5:R-:W-:Y:S02]  /*1cfc0*/  FMNMX.FTZ R4, R6, R7, !PT ;  /* 0x0000000706047209 */ /* 0x020fe40007810000 */
[----:B------:R-:W-:-:S02]  /*1cfd0*/  FMNMX.FTZ R133, R13, R133, !PT ;  /* 0x000000850d857209 */ /* 0x000fc40007810000 */
[----:B------:R-:W-:Y:S02]  /*1cfe0*/  FSEL R8, R35, -INF , P0 ;  /* 0xff80000023087808 */ /* 0x000fe40000000000 */
[----:B------:R-:W-:Y:S02]  /*1cff0*/  ISETP.GT.AND P1, PT, R0, 0x10, PT ;  /* 0x000000100000780c */ /* 0x000fe40003f24270 */
        /* <DEDUP_REMOVED lines=10> */
[----:B------:R-:W-:Y:S01]  /*1d0a0*/  ISETP.GT.AND P0, PT, R0, 0x19, PT ;  /* 0x000000190000780c */ /* 0x000fe20003f04270 */
[----:B------:R-:W-:Y:S01]  /*1d0b0*/  IMAD.MOV.U32 R0, RZ, RZ, 0x2 ;  /* 0x00000002ff007424 */ /* 0x000fe200078e00ff */
[----:B------:R-:W-:Y:S02]  /*1d0c0*/  FSEL R22, R30, -INF , P1 ;  /* 0xff8000001e167808 */ /* 0x000fe40000800000 */
[----:B------:R-:W-:Y:S02]  /*1d0d0*/  FMNMX.FTZ R4, R20, R4, !PT ;  /* 0x0000000414047209 */ /* 0x000fe40007810000 */
[----:B------:R-:W-:Y:S02]  /*1d0e0*/  FMNMX.FTZ R133, R26, R133, !PT ;  /* 0x000000851a857209 */ /* 0x000fe40007810000 */
[----:B------:R-:W-:Y:S02]  /*1d0f0*/  FSEL R25, R31, -INF , P0 ;  /* 0xff8000001f197808 */ /* 0x000fe40000000000 */
[----:B------:R-:W-:Y:S01]  /*1d100*/  FMNMX.FTZ R4, R22, R4, !PT ;  /* 0x0000000416047209 */ /* 0x000fe20007810000 */
[----:B------:R-:W-:-:S03]  /*1d110*/  IMAD.MOV.U32 R132, RZ, RZ, R133 ;  /* 0x000000ffff847224 */ /* 0x000fc600078e0085 */
[----:B------:R-:W-:Y:S02]  /*1d120*/  FMNMX.FTZ R4, R25, R4, !PT ;  /* 0x0000000419047209 */ /* 0x000fe40007810000 */
[----:B-1----:R-:W-:Y:S05]  /*1d130*/  CALL.REL.NOINC `($__internal_76_$__cuda_sm70_shflsync_bfly_p) ;  /* 0x000017e000007944 */ /* 0x002fea0003c00000 */
[----:B------:R-:W-:Y:S01]  /*1d140*/  FMNMX.FTZ R133, R133, R0, !PT ;  /* 0x0000000085857209 */ /* 0x000fe20007810000 */
[----:B------:R-:W-:Y:S01]  /*1d150*/  IMAD.MOV.U32 R0, RZ, RZ, 0x1 ;  /* 0x00000001ff007424 */ /* 0x000fe200078e00ff */
[----:B------:R-:W-:-:S03]  /*1d160*/  MOV R2, 0x1d190 ;  /* 0x0001d19000027802 */ /* 0x000fc60000000f00 */
[----:B------:R-:W-:Y:S02]  /*1d170*/  IMAD.MOV.U32 R132, RZ, RZ, R133 ;  /* 0x000000ffff847224 */ /* 0x000fe400078e0085 */
[----:B------:R-:W-:Y:S05]  /*1d180*/  CALL.REL.NOINC `($__internal_76_$__cuda_sm70_shflsync_bfly_p) ;  /* 0x0000179000007944 */ /* 0x000fea0003c00000 */
[----:B------:R-:W-:Y:S01]  /*1d190*/  FMNMX.FTZ R133, R133, R0, !PT ;  /* 0x0000000085857209 */ /* 0x000fe20007810000 */
[----:B------:R-:W-:Y:S01]  /*1d1a0*/  IMAD.MOV.U32 R132, RZ, RZ, R4 ;  /* 0x000000ffff847224 */ /* 0x000fe200078e0004 */
[----:B------:R-:W-:Y:S01]  /*1d1b0*/  MOV R2, 0x1d1e0 ;  /* 0x0001d1e000027802 */ /* 0x000fe20000000f00 */
[----:B------:R-:W-:Y:S02]  /*1d1c0*/  IMAD.MOV.U32 R0, RZ, RZ, 0x2 ;  /* 0x00000002ff007424 */ /* 0x000fe400078e00ff */
[----:B------:R-:W-:Y:S05]  /*1d1d0*/  CALL.REL.NOINC `($__internal_76_$__cuda_sm70_shflsync_bfly_p) ;  /* 0x0000174000007944 */ /* 0x000fea0003c00000 */
[----:B------:R-:W-:Y:S01]  /*1d1e0*/  FMNMX.FTZ R4, R4, R0, !PT ;  /* 0x0000000004047209 */ /* 0x000fe20007810000 */
[----:B------:R-:W-:Y:S01]  /*1d1f0*/  IMAD.MOV.U32 R0, RZ, RZ, 0x1 ;  /* 0x00000001ff007424 */ /* 0x000fe200078e00ff */
[----:B------:R-:W-:-:S03]  /*1d200*/  MOV R2, 0x1d230 ;  /* 0x0001d23000027802 */ /* 0x000fc60000000f00 */
[----:B------:R-:W-:Y:S02]  /*1d210*/  IMAD.MOV.U32 R132, RZ, RZ, R4 ;  /* 0x000000ffff847224 */ /* 0x000fe400078e0004 */
[----:B------:R-:W-:Y:S05]  /*1d220*/  CALL.REL.NOINC `($__internal_76_$__cuda_sm70_shflsync_bfly_p) ;  /* 0x000016f000007944 */ /* 0x000fea0003c00000 */
[----:B------:R-:W-:Y:S01]  /*1d230*/  MOV R5, R0 ;  /* 0x0000000000057202 */ /* 0x000fe20000000f00 */
[----:B------:R-:W-:Y:S05]  /*1d240*/  BRA `(.L_x_4723) ;  /* 0xffff45c000007947 */ /* 0x000fea000383ffff */
.L_x_4630:
[----:B------:R-:W-:Y:S01]  /*1d250*/  MOV R201, 0x181f ;  /* 0x0000181f00c97802 */ /* 0x000fe20000000f00 */
[----:B------:R-:W-:Y:S01]  /*1d260*/  IMAD.MOV.U32 R2, RZ, RZ, RZ ;  /* 0x000000ffff027224 */ /* 0x000fe200078e00ff */
[----:B------:R-:W-:Y:S02]  /*1d270*/  MOV R3, 0x1d290 ;  /* 0x0001d29000037802 */ /* 0x000fe40000000f00 */
[----:B-1234-:R-:W-:Y:S05]  /*1d280*/  CALL.REL.NOINC `($__internal_77_$__cuda_sm70_shflsync_idx_p) ;  /* 0x000016f000007944 */ /* 0x01efea0003c00000 */
[----:B-----5:R-:W-:Y:S01]  /*1d290*/  MOV R4, R0 ;  /* 0x0000000000047202 */ /* 0x020fe20000000f00 */
[----:B-1----:R-:W-:-:S05]  /*1d2a0*/  BRA `(.L_x_4724) ;  /* 0xffff521000007947 */ /* 0x002fca000383ffff */
.L_x_4631:
[----:B------:R-:W-:Y:S01]  /*1d2b0*/  MOV R2, RZ ;  /* 0x000000ff00027202 */ /* 0x000fe20000000f00 */
[----:B----4-:R-:W-:Y:S01]  /*1d2c0*/  IMAD.MOV.U32 R0, RZ, RZ, R5 ;  /* 0x000000ffff007224 */ /* 0x010fe200078e0005 */
[----:B------:R-:W-:Y:S01]  /*1d2d0*/  MOV R3, 0x1d300 ;  /* 0x0001d30000037802 */ /* 0x000fe20000000f00 */
[----:B------:R-:W-:Y:S02]  /*1d2e0*/  IMAD.MOV.U32 R201, RZ, RZ, 0x181f ;  /* 0x0000181fffc97424 */ /* 0x000fe400078e00ff */
[----:B-123--:R-:W-:Y:S05]  /*1d2f0*/  CALL.REL.NOINC `($__internal_77_$__cuda_sm70_shflsync_idx_p) ;  /* 0x0000168000007944 */ /* 0x00efea0003c00000 */
[----:B-1---5:R-:W-:-:S05]  /*1d300*/  BRA `(.L_x_4725) ;  /* 0xffff51d000007947 */ /* 0x022fca000383ffff */
.L_x_4634:
[----:B------:R-:W-:Y:S01]  /*1d310*/  MOV R201, 0x181f ;  /* 0x0000181f00c97802 */ /* 0x000fe20000000f00 */
[----:B------:R-:W-:Y:S01]  /*1d320*/  IMAD.MOV.U32 R2, RZ, RZ, RZ ;  /* 0x000000ffff027224 */ /* 0x000fe200078e00ff */
[----:B------:R-:W-:Y:S02]  /*1d330*/  MOV R3, 0x1d350 ;  /* 0x0001d35000037802 */ /* 0x000fe40000000f00 */
[----:B------:R-:W-:Y:S05]  /*1d340*/  CALL.REL.NOINC `($__internal_77_$__cuda_sm70_shflsync_idx_p) ;  /* 0x0000163000007944 */ /* 0x000fea0003c00000 */
[----:B------:R-:W-:Y:S01]  /*1d350*/  MOV R132, R0 ;  /* 0x0000000000847202 */ /* 0x000fe20000000f00 */
[----:B-1---5:R-:W-:-:S05]  /*1d360*/  BRA `(.L_x_4726) ;  /* 0xffff5bc000007947 */ /* 0x022fca000383ffff */
.L_x_4635:
[----:B------:R-:W-:Y:S01]  /*1d370*/  MOV R2, RZ ;  /* 0x000000ff00027202 */ /* 0x000fe20000000f00 */
[----:B-1----:R-:W-:Y:S01]  /*1d380*/  IMAD.MOV.U32 R0, RZ, RZ, R133 ;  /* 0x000000ffff007224 */ /* 0x002fe200078e0085 */
[----:B------:R-:W-:Y:S01]  /*1d390*/  MOV R3, 0x1d3c0 ;  /* 0x0001d3c000037802 */ /* 0x000fe20000000f00 */
[----:B------:R-:W-:Y:S02]  /*1d3a0*/  IMAD.MOV.U32 R201, RZ, RZ, 0x181f ;  /* 0x0000181fffc97424 */ /* 0x000fe400078e00ff */
[----:B--2---:R-:W-:Y:S05]  /*1d3b0*/  CALL.REL.NOINC `($__internal_77_$__cuda_sm70_shflsync_idx_p) ;  /* 0x000015c000007944 */ /* 0x004fea0003c00000 */
[----:B-1---5:R-:W-:-:S05]  /*1d3c0*/  BRA `(.L_x_4727) ;  /* 0xffff5b8000007947 */ /* 0x022fca000383ffff */
.L_x_4636:
[----:B--2---:R-:W-:Y:S01]  /*1d3d0*/  MOV R2, RZ ;  /* 0x000000ff00027202 */ /* 0x004fe20000000f00 */
[----:B------:R-:W-:Y:S01]  /*1d3e0*/  IMAD.MOV.U32 R0, RZ, RZ, R132 ;  /* 0x000000ffff007224 */ /* 0x000fe200078e0084 */
[----:B------:R-:W-:Y:S01]  /*1d3f0*/  MOV R3, 0x1d420 ;  /* 0x0001d42000037802 */ /* 0x000fe20000000f00 */
[----:B------:R-:W-:Y:S02]  /*1d400*/  IMAD.MOV.U32 R201, RZ, RZ, 0x1c1f ;  /* 0x00001c1fffc97424 */ /* 0x000fe400078e00ff */
[----:B------:R-:W-:Y:S05]  /*1d410*/  CALL.REL.NOINC `($__internal_77_$__cuda_sm70_shflsync_idx_p) ;  /* 0x0000156000007944 */ /* 0x000fea0003c00000 */
[----:B-1---5:R-:W-:-:S05]  /*1d420*/  BRA `(.L_x_4728) ;  /* 0xffff5d4000007947 */ /* 0x022fca000383ffff */
.L_x_4637:
[----:B------:R-:W-:Y:S01]  /*1d430*/  MOV R2, 0x1 ;  /* 0x0000000100027802 */ /* 0x000fe20000000f00 */
[----:B------:R-:W-:Y:S01]  /*1d440*/  IMAD.MOV.U32 R0, RZ, RZ, R132 ;  /* 0x000000ffff007224 */ /* 0x000fe200078e0084 */
[----:B------:R-:W-:Y:S01]  /*1d450*/  MOV R3, 0x1d480 ;  /* 0x0001d48000037802 */ /* 0x000fe20000000f00 */
[----:B------:R-:W-:Y:S02]  /*1d460*/  IMAD.MOV.U32 R201, RZ, RZ, 0x1c1f ;  /* 0x00001c1fffc97424 */ /* 0x000fe400078e00ff */
[----:B-1----:R-:W-:Y:S05]  /*1d470*/  CALL.REL.NOINC `($__internal_77_$__cuda_sm70_shflsync_idx_p) ;  /* 0x0000150000007944 */ /* 0x002fea0003c00000 */
        /* <DEDUP_REMOVED lines=32> */
[----:B-----5:R-:W-:Y:S02]  /*1d680*/  FMNMX.FTZ R132, R4, R132, !PT ;  /* 0x0000008404847209 */ /* 0x020fe40007810000 */
[----:B------:R-:W-:Y:S02]  /*1d690*/  FMNMX.FTZ R14, R5, R14, !PT ;  /* 0x0000000e050e7209 */ /* 0x000fe40007810000 */
[----:B------:R-:W-:Y:S02]  /*1d6a0*/  MOV R2, 0x1d6c0 ;  /* 0x0001d6c000027802 */ /* 0x000fe40000000f00 */
[----:B-1----:R-:W-:Y:S05]  /*1d6b0*/  CALL.REL.NOINC `($__internal_76_$__cuda_sm70_shflsync_bfly_p) ;  /* 0x0000126000007944 */ /* 0x002fea0003c00000 */
[----:B------:R-:W-:Y:S01]  /*1d6c0*/  FMNMX.FTZ R132, R132, R0, !PT ;  /* 0x0000000084847209 */ /* 0x000fe20007810000 */
[----:B------:R-:W-:Y:S01]  /*1d6d0*/  IMAD.MOV.U32 R0, RZ, RZ, 0x1 ;  /* 0x00000001ff007424 */ /* 0x000fe200078e00ff */
[----:B------:R-:W-:Y:S02]  /*1d6e0*/  MOV R2, 0x1d700 ;  /* 0x0001d70000027802 */ /* 0x000fe40000000f00 */
        /* <DEDUP_REMOVED lines=8> */
[----:B------:R-:W-:Y:S02]  /*1d770*/  MOV R2, 0x1d790 ;  /* 0x0001d79000027802 */ /* 0x000fe40000000f00 */
[----:B------:R-:W-:Y:S05]  /*1d780*/  CALL.REL.NOINC `($__internal_76_$__cuda_sm70_shflsync_bfly_p) ;  /* 0x0000119000007944 */ /* 0x000fea0003c00000 */
[----:B------:R-:W-:-:S05]  /*1d790*/  BRA `(.L_x_4729) ;  /* 0xffff5d8000007947 */ /* 0x000fca000383ffff */
.L_x_4640:
[----:B------:R-:W-:Y:S01]  /*1d7a0*/  MOV R201, 0x181f ;  /* 0x0000181f00c97802 */ /* 0x000fe20000000f00 */
[----:B------:R-:W-:Y:S01]  /*1d7b0*/  IMAD.MOV.U32 R2, RZ, RZ, RZ ;  /* 0x000000ffff027224 */ /* 0x000fe200078e00ff */
[----:B------:R-:W-:Y:S02]  /*1d7c0*/  MOV R3, 0x1d7e0 ;  /* 0x0001d7e000037802 */ /* 0x000fe40000000f00 */
[----:B-1234-:R-:W-:Y:S05]  /*1d7d0*/  CALL.REL.NOINC `($__internal_77_$__cuda_sm70_shflsync_idx_p) ;  /* 0x000011a000007944 */ /* 0x01efea0003c00000 */
[----:B-1---5:R-:W-:-:S05]  /*1d7e0*/  BRA `(.L_x_4730) ;  /* 0xffff71d000007947 */ /* 0x022fca000383ffff */
.L_x_4643:
[----:B------:R-:W-:Y:S01]  /*1d7f0*/  MOV R201, 0x181f ;  /* 0x0000181f00c97802 */ /* 0x000fe20000000f00 */
[----:B------:R-:W-:Y:S01]  /*1d800*/  IMAD.MOV.U32 R2, RZ, RZ, RZ ;  /* 0x000000ffff027224 */ /* 0x000fe200078e00ff */
[----:B------:R-:W-:Y:S02]  /*1d810*/  MOV R3, 0x1d830 ;  /* 0x0001d83000037802 */ /* 0x000fe40000000f00 */
[----:B------:R-:W-:Y:S05]  /*1d820*/  CALL.REL.NOINC `($__internal_77_$__cuda_sm70_shflsync_idx_p) ;  /* 0x0000115000007944 */ /* 0x000fea0003c00000 */
[----:B------:R-:W-:Y:S01]  /*1d830*/  MOV R132, R0 ;  /* 0x0000000000847202 */ /* 0x000fe20000000f00 */
[----:B-1---5:R-:W-:-:S05]  /*1d840*/  BRA `(.L_x_4731) ;  /* 0xffff7b9000007947 */ /* 0x022fca000383ffff */
.L_x_4644:
[----:B------:R-:W-:Y:S01]  /*1d850*/  MOV R2, RZ ;  /* 0x000000ff00027202 */ /* 0x000fe20000000f00 */
[----:B-1----:R-:W-:Y:S01]  /*1d860*/  IMAD.MOV.U32 R0, RZ, RZ, R133 ;  /* 0x000000ffff007224 */ /* 0x002fe200078e0085 */
[----:B------:R-:W-:Y:S01]  /*1d870*/  MOV R3, 0x1d8a0 ;  /* 0x0001d8a000037802 */ /* 0x000fe20000000f00 */
[----:B------:R-:W-:Y:S02]  /*1d880*/  IMAD.MOV.U32 R201, RZ, RZ, 0x181f ;  /* 0x0000181fffc97424 */ /* 0x000fe400078e00ff */
[----:B--2---:R-:W-:Y:S05]  /*1d890*/  CALL.REL.NOINC `($__internal_77_$__cuda_sm70_shflsync_idx_p) ;  /* 0x000010e000007944 */ /* 0x004fea0003c00000 */
[----:B-1---5:R-:W-:-:S05]  /*1d8a0*/  BRA `(.L_x_4732) ;  /* 0xffff7b5000007947 */ /* 0x022fca000383ffff */
.L_x_4645:
[----:B------:R-:W-:Y:S02]  /*1d8b0*/  MOV R0, 0x2 ;  /* 0x0000000200007802 */ /* 0x000fe40000000f00 */
[----:B------:R-:W-:Y:S02]  /*1d8c0*/  MOV R2, 0x1d8e0 ;  /* 0x0001d8e000027802 */ /* 0x000fe40000000f00 */
[----:B------:R-:W-:Y:S05]  /*1d8d0*/  CALL.REL.NOINC `($__internal_76_$__cuda_sm70_shflsync_bfly_p) ;  /* 0x0000104000007944 */ /* 0x000fea0003c00000 */
        /* <DEDUP_REMOVED lines=14> */
.L_x_4647:
[----:B------:R-:W-:Y:S01]  /*1d9c0*/  IMAD.MOV.U32 R132, RZ, RZ, R204 ;  /* 0x000000ffff847224 */ /* 0x000fe200078e00cc */
[----:B------:R-:W-:-:S02]  /*1d9d0*/  MOV R0, 0x2 ;  /* 0x0000000200007802 */ /* 0x000fc40000000f00 */
[----:B------:R-:W-:Y:S02]  /*1d9e0*/  MOV R2, 0x1da00 ;  /* 0x0001da0000027802 */ /* 0x000fe40000000f00 */
[----:B------:R-:W-:Y:S05]  /*1d9f0*/  CALL.REL.NOINC `($__internal_76_$__cuda_sm70_shflsync_bfly_p) ;  /* 0x00000f2000007944 */ /* 0x000fea0003c00000 */
[----:B------:R-:W-:Y:S05]  /*1da00*/  BRA `(.L_x_4734) ;  /* 0xffff8f4000007947 */ /* 0x000fea000383ffff */
.L_x_4648:
[----:B------:R-:W-:Y:S01]  /*1da10*/  IMAD.MOV.U32 R132, RZ, RZ, R5 ;  /* 0x000000ffff847224 */ /* 0x000fe200078e0005 */
[----:B------:R-:W-:Y:S02]  /*1da20*/  MOV R0, 0x1 ;  /* 0x0000000100007802 */ /* 0x000fe40000000f00 */
[----:B------:R-:W-:Y:S02]  /*1da30*/  MOV R2, 0x1da50 ;  /* 0x0001da5000027802 */ /* 0x000fe40000000f00 */
[----:B-1----:R-:W-:Y:S05]  /*1da40*/  CALL.REL.NOINC `($__internal_76_$__cuda_sm70_shflsync_bfly_p) ;  /* 0x00000ed000007944 */ /* 0x002fea0003c00000 */
[----:B------:R-:W-:Y:S01]  /*1da50*/  FADD.FTZ R5, R5, R0 ;  /* 0x0000000005057221 */ /* 0x000fe20000010000 */
[----:B------:R-:W-:Y:S02]  /*1da60*/  MOV R132, R203 ;  /* 0x000000cb00847202 */ /* 0x000fe40000000f00 */
[----:B------:R-:W-:Y:S02]  /*1da70*/  MOV R0, 0x2 ;  /* 0x0000000200007802 */ /* 0x000fe40000000f00 */
[----:B------:R-:W-:Y:S02]  /*1da80*/  MOV R2, 0x1daa0 ;  /* 0x0001daa000027802 */ /* 0x000fe40000000f00 */
[----:B------:R-:W-:Y:S05]  /*1da90*/  CALL.REL.NOINC `($__internal_76_$__cuda_sm70_shflsync_bfly_p) ;  /* 0x00000e8000007944 */ /* 0x000fea0003c00000 */
[----:B------:R-:W-:Y:S01]  /*1daa0*/  FADD.FTZ R6, R203, R0 ;  /* 0x00000000cb067221 */ /* 0x000fe20000010000 */
[----:B------:R-:W-:Y:S02]  /*1dab0*/  MOV R0, 0x1 ;  /* 0x0000000100007802 */ /* 0x000fe40000000f00 */
[----:B------:R-:W-:-:S02]  /*1dac0*/  MOV R2, 0x1daf0 ;  /* 0x0001daf000027802 */ /* 0x000fc40000000f00 */
[----:B------:R-:W-:Y:S02]  /*1dad0*/  MOV R132, R6 ;  /* 0x0000000600847202 */ /* 0x000fe40000000f00 */
[----:B------:R-:W-:Y:S05]  /*1dae0*/  CALL.REL.NOINC `($__internal_76_$__cuda_sm70_shflsync_bfly_p) ;  /* 0x00000e3000007944 */ /* 0x000fea0003c00000 */
[----:B------:R-:W-:Y:S01]  /*1daf0*/  MOV R3, R0 ;  /* 0x0000000000037202 */ /* 0x000fe20000000f00 */
[----:B------:R-:W-:Y:S05]  /*1db00*/  BRA `(.L_x_4735) ;  /* 0xffff8eb000007947 */ /* 0x000fea000383ffff */
.L_x_4655:
[----:B--234-:R-:W-:Y:S01]  /*1db10*/  IMAD.MOV.U32 R0, RZ, RZ, R13 ;  /* 0x000000ffff007224 */ /* 0x01cfe200078e000d */
[----:B------:R-:W-:Y:S01]  /*1db20*/  MOV R2, RZ ;  /* 0x000000ff00027202 */ /* 0x000fe20000000f00 */
[----:B------:R-:W-:Y:S01]  /*1db30*/  IMAD.MOV.U32 R201, RZ, RZ, 0x181f ;  /* 0x0000181fffc97424 */ /* 0x000fe200078e00ff */
[----:B------:R-:W-:Y:S02]  /*1db40*/  MOV R3, 0x1db60 ;  /* 0x0001db6000037802 */ /* 0x000fe40000000f00 */
[----:B-1----:R-:W-:Y:S05]  /*1db50*/  CALL.REL.NOINC `($__internal_77_$__cuda_sm70_shflsync_idx_p) ;  /* 0x00000e2000007944 */ /* 0x002fea0003c00000 */
[----:B-----5:R-:W-:Y:S01]  /*1db60*/  MOV R4, R0 ;  /* 0x0000000000047202 */ /* 0x020fe20000000f00 */
[----:B-1----:R-:W-:Y:S05]  /*1db70*/  BRA `(.L_x_4736) ;  /* 0xffffa9c000007947 */ /* 0x002fea000383ffff */
.L_x_4656:
[----:B------:R-:W-:Y:S01]  /*1db80*/  IMAD.MOV.U32 R0, RZ, RZ, R14 ;  /* 0x000000ffff007224 */ /* 0x000fe200078e000e */
[----:B------:R-:W-:Y:S01]  /*1db90*/  MOV R2, RZ ;  /* 0x000000ff00027202 */ /* 0x000fe20000000f00 */
[----:B------:R-:W-:Y:S01]  /*1dba0*/  IMAD.MOV.U32 R201, RZ, RZ, 0x181f ;  /* 0x0000181fffc97424 */ /* 0x000fe200078e00ff */
[----:B------:R-:W-:Y:S02]  /*1dbb0*/  MOV R3, 0x1dbd0 ;  /* 0x0001dbd000037802 */ /* 0x000fe40000000f00 */
[----:B-123--:R-:W-:Y:S05]  /*1dbc0*/  CALL.REL.NOINC `($__internal_77_$__cuda_sm70_shflsync_idx_p) ;  /* 0x00000db000007944 */ /* 0x00efea0003c00000 */
[----:B-1---5:R-:W-:Y:S05]  /*1dbd0*/  BRA `(.L_x_4737) ;  /* 0xffffa98000007947 */ /* 0x022fea000383ffff */
.L_x_4659:
[----:B--2---:R-:W-:Y:S01]  /*1dbe0*/  IMAD.MOV.U32 R0, RZ, RZ, R13 ;  /* 0x000000ffff007224 */ /* 0x004fe200078e000d */
[----:B------:R-:W-:Y:S01]  /*1dbf0*/  MOV R2, 0x1 ;  /* 0x0000000100027802 */ /* 0x000fe20000000f00 */
[----:B------:R-:W-:Y:S01]  /*1dc00*/  IMAD.MOV.U32 R201, RZ, RZ, 0x181f ;  /* 0x0000181fffc97424 */ /* 0x000fe200078e00ff */
[----:B------:R-:W-:-:S02]  /*1dc10*/  MOV R3, 0x1dc30 ;  /* 0x0001dc3000037802 */ /* 0x000fc40000000f00 */
[----:B-1-34-:R-:W-:Y:S05]  /*1dc20*/  CALL.REL.NOINC `($__internal_77_$__cuda_sm70_shflsync_idx_p) ;  /* 0x00000d5000007944 */ /* 0x01afea0003c00000 */
[----:B-----5:R-:W-:Y:S01]  /*1dc30*/  IMAD.MOV.U32 R4, RZ, RZ, R0 ;  /* 0x000000ffff047224 */ /* 0x020fe200078e0000 */
[----:B------:R-:W-:Y:S01]  /*1dc40*/  MOV R2, 0x1 ;  /* 0x0000000100027802 */ /* 0x000fe20000000f00 */
[----:B------:R-:W-:Y:S01]  /*1dc50*/  IMAD.MOV.U32 R0, RZ, RZ, R14 ;  /* 0x000000ffff007224 */ /* 0x000fe200078e000e */
[----:B------:R-:W-:-:S02]  /*1dc60*/  MOV R201, 0x181f ;  /* 0x0000181f00c97802 */ /* 0x000fc40000000f00 */
[----:B------:R-:W-:Y:S02]  /*1dc70*/  MOV R3, 0x1dc90 ;  /* 0x0001dc9000037802 */ /* 0x000fe40000000f00 */
[----:B-1----:R-:W-:Y:S05]  /*1dc80*/  CALL.REL.NOINC `($__internal_77_$__cuda_sm70_shflsync_idx_p) ;  /* 0x00000cf000007944 */ /* 0x002fea0003c00000 */
[----:B-1---5:R-:W-:Y:S05]  /*1dc90*/  BRA `(.L_x_4738) ;  /* 0xffffaa3000007947 */ /* 0x022fea000383ffff */
.L_x_4662:
[----:B--2---:R-:W-:Y:S01]  /*1dca0*/  IMAD.MOV.U32 R0, RZ, RZ, R13 ;  /* 0x000000ffff007224 */ /* 0x004fe200078e000d */
[----:B------:R-:W-:Y:S01]  /*1dcb0*/  MOV R2, 0x2 ;  /* 0x0000000200027802 */ /* 0x000fe20000000f00 */
[----:B------:R-:W-:Y:S01]  /*1dcc0*/  IMAD.MOV.U32 R201, RZ, RZ, 0x181f ;  /* 0x0000181fffc97424 */ /* 0x000fe200078e00ff */
[----:B------:R-:W-:Y:S02]  /*1dcd0*/  MOV R3, 0x1dcf0 ;  /* 0x0001dcf000037802 */ /* 0x000fe40000000f00 */
[----:B-1-34-:R-:W-:Y:S05]  /*1dce0*/  CALL.REL.NOINC `($__internal_77_$__cuda_sm70_shflsync_idx_p) ;  /* 0x00000c9000007944 */ /* 0x01afea0003c00000 */
[----:B-----5:R-:W-:Y:S01]  /*1dcf0*/  MOV R4, R0 ;  /* 0x0000000000047202 */ /* 0x020fe20000000f00 */
[----:B-1----:R-:W-:Y:S05]  /*1dd00*/  BRA `(.L_x_4739) ;  /* 0xffffab3000007947 */ /* 0x002fea000383ffff */
.L_x_4663:
[----:B--2---:R-:W-:Y:S01]  /*1dd10*/  IMAD.MOV.U32 R0, RZ, RZ, R14 ;  /* 0x000000ffff007224 */ /* 0x004fe200078e000e */
[----:B------:R-:W-:Y:S01]  /*1dd20*/  MOV R2, 0x2 ;  /* 0x0000000200027802 */ /* 0x000fe20000000f00 */
[----:B------:R-:W-:Y:S01]  /*1dd30*/  IMAD.MOV.U32 R201, RZ, RZ, 0x181f ;  /* 0x0000181fffc97424 */ /* 0x000fe200078e00ff */
[----:B------:R-:W-:Y:S02]  /*1dd40*/  MOV R3, 0x1dd60 ;  /* 0x0001dd6000037802 */ /* 0x000fe40000000f00 */
[----:B-1-34-:R-:W-:Y:S05]  /*1dd50*/  CALL.REL.NOINC `($__internal_77_$__cuda_sm70_shflsync_idx_p) ;  /* 0x00000c2000007944 */ /* 0x01afea0003c00000 */
[----:B-1---5:R-:W-:Y:S05]  /*1dd60*/  BRA `(.L_x_4740) ;  /* 0xffffaaf000007947 */ /* 0x022fea000383ffff */
.L_x_4666:
[----:B----4-:R-:W-:Y:S01]  /*1dd70*/  IMAD.MOV.U32 R0, RZ, RZ, R13 ;  /* 0x000000ffff007224 */ /* 0x010fe200078e000d */
[----:B---3--:R-:W-:Y:S01]  /*1dd80*/  MOV R2, 0x3 ;  /* 0x0000000300027802 */ /* 0x008fe20000000f00 */
[----:B------:R-:W-:Y:S01]  /*1dd90*/  IMAD.MOV.U32 R201, RZ, RZ, 0x181f ;  /* 0x0000181fffc97424 */ /* 0x000fe200078e00ff */
[----:B------:R-:W-:-:S02]  /*1dda0*/  MOV R3, 0x1ddc0 ;  /* 0x0001ddc000037802 */ /* 0x000fc40000000f00 */
[----:B-12---:R-:W-:Y:S05]  /*1ddb0*/  CALL.REL.NOINC `($__internal_77_$__cuda_sm70_shflsync_idx_p) ;  /* 0x00000bc000007944 */ /* 0x006fea0003c00000 */
[----:B-----5:R-:W-:Y:S01]  /*1ddc0*/  IMAD.MOV.U32 R4, RZ, RZ, R0 ;  /* 0x000000ffff047224 */ /* 0x020fe200078e0000 */
[----:B------:R-:W-:Y:S01]  /*1ddd0*/  MOV R2, 0x3 ;  /* 0x0000000300027802 */ /* 0x000fe20000000f00 */
[----:B------:R-:W-:Y:S01]  /*1dde0*/  IMAD.MOV.U32 R0, RZ, RZ, R14 ;  /* 0x000000ffff007224 */ /* 0x000fe200078e000e */
[----:B------:R-:W-:-:S02]  /*1ddf0*/  MOV R201, 0x181f ;  /* 0x0000181f00c97802 */ /* 0x000fc40000000f00 */
[----:B------:R-:W-:Y:S02]  /*1de00*/  MOV R3, 0x1de20 ;  /* 0x0001de2000037802 */ /* 0x000fe40000000f00 */
[----:B-1----:R-:W-:Y:S05]  /*1de10*/  CALL.REL.NOINC `($__internal_77_$__cuda_sm70_shflsync_idx_p) ;  /* 0x00000b6000007944 */ /* 0x002fea0003c00000 */
[----:B-1---5:R-:W-:Y:S05]  /*1de20*/  BRA `(.L_x_4741) ;  /* 0xffffabb000007947 */ /* 0x022fea000383ffff */
.L_x_4668:
[----:B------:R-:W-:Y:S01]  /*1de30*/  IMAD.MOV.U32 R0, RZ, RZ, R5 ;  /* 0x000000ffff007224 */ /* 0x000fe200078e0005 */
[----:B------:R-:W-:Y:S01]  /*1de40*/  MOV R2, RZ ;  /* 0x000000ff00027202 */ /* 0x000fe20000000f00 */
[----:B------:R-:W-:Y:S01]  /*1de50*/  IMAD.MOV.U32 R201, RZ, RZ, 0x1c1f ;  /* 0x00001c1fffc97424 */ /* 0x000fe200078e00ff */
[----:B------:R-:W-:Y:S02]  /*1de60*/  MOV R3, 0x1de80 ;  /* 0x0001de8000037802 */ /* 0x000fe40000000f00 */
[----:B------:R-:W-:Y:S05]  /*1de70*/  CALL.REL.NOINC `($__internal_77_$__cuda_sm70_shflsync_idx_p) ;  /* 0x00000b0000007944 */ /* 0x000fea0003c00000 */
[----:B-----5:R-:W-:Y:S01]  /*1de80*/  MOV R4, R0 ;  /* 0x0000000000047202 */ /* 0x020fe20000000f00 */
[----:B-1----:R-:W-:Y:S05]  /*1de90*/  BRA `(.L_x_4742) ;  /* 0xffffaea000007947 */ /* 0x002fea000383ffff */
.L_x_4669:
[----:B------:R-:W-:Y:S01]  /*1dea0*/  IMAD.MOV.U32 R0, RZ, RZ, R12 ;  /* 0x000000ffff007224 */ /* 0x000fe200078e000c */
[----:B------:R-:W-:Y:S01]  /*1deb0*/  MOV R2, RZ ;  /* 0x000000ff00027202 */ /* 0x000fe20000000f00 */
[----:B------:R-:W-:Y:S01]  /*1dec0*/  IMAD.MOV.U32 R201, RZ, RZ, 0x1c1f ;  /* 0x00001c1fffc97424 */ /* 0x000fe200078e00ff */
[----:B------:R-:W-:Y:S02]  /*1ded0*/  MOV R3, 0x1def0 ;  /* 0x0001def000037802 */ /* 0x000fe40000000f00 */
[----:B-12---:R-:W-:Y:S05]  /*1dee0*/  CALL.REL.NOINC `($__internal_77_$__cuda_sm70_shflsync_idx_p) ;  /* 0x00000a9000007944 */ /* 0x006fea0003c00000 */
[----:B-1---5:R-:W-:Y:S05]  /*1def0*/  BRA `(.L_x_4743) ;  /* 0xffffae6000007947 */ /* 0x022fea000383ffff */
.L_x_4672:
[----:B----4-:R-:W-:Y:S01]  /*1df00*/  IMAD.MOV.U32 R0, RZ, RZ, R5 ;  /* 0x000000ffff007224 */ /* 0x010fe200078e0005 */
[----:B------:R-:W-:Y:S01]  /*1df10*/  MOV R2, 0x1 ;  /* 0x0000000100027802 */ /* 0x000fe20000000f00 */
[----:B------:R-:W-:Y:S01]  /*1df20*/  IMAD.MOV.U32 R201, RZ, RZ, 0x1c1f ;  /* 0x00001c1fffc97424 */ /* 0x000fe200078e00ff */
[----:B------:R-:W-:-:S02]  /*1df30*/  MOV R3, 0x1df50 ;  /* 0x0001df5000037802 */ /* 0x000fc40000000f00 */
[----:B-123--:R-:W-:Y:S05]  /*1df40*/  CALL.REL.NOINC `($__internal_77_$__cuda_sm70_shflsync_idx_p) ;  /* 0x00000a3000007944 */ /* 0x00efea0003c00000 */
[----:B-----5:R-:W-:Y:S01]  /*1df50*/  IMAD.MOV.U32 R4, RZ, RZ, R0 ;  /* 0x000000ffff047224 */ /* 0x020fe200078e0000 */
[----:B------:R-:W-:Y:S01]  /*1df60*/  MOV R2, 0x1 ;  /* 0x0000000100027802 */ /* 0x000fe20000000f00 */
[----:B------:R-:W-:Y:S01]  /*1df70*/  IMAD.MOV.U32 R0, RZ, RZ, R12 ;  /* 0x000000ffff007224 */ /* 0x000fe200078e000c */
[----:B------:R-:W-:-:S02]  /*1df80*/  MOV R201, 0x1c1f ;  /* 0x00001c1f00c97802 */ /* 0x000fc40000000f00 */
[----:B------:R-:W-:Y:S02]  /*1df90*/  MOV R3, 0x1dfb0 ;  /* 0x0001dfb000037802 */ /* 0x000fe40000000f00 */
[----:B-1----:R-:W-:Y:S05]  /*1dfa0*/  CALL.REL.NOINC `($__internal_77_$__cuda_sm70_shflsync_idx_p) ;  /* 0x000009d000007944 */ /* 0x002fea0003c00000 */
[----:B-1---5:R-:W-:Y:S05]  /*1dfb0*/  BRA `(.L_x_4744) ;  /* 0xffffbb6000007947 */ /* 0x022fea000383ffff */
.L_x_4676:
[----:B------:R-:W-:Y:S01]  /*1dfc0*/  IMAD.MOV.U32 R0, RZ, RZ, R5 ;  /* 0x000000ffff007224 */ /* 0x000fe200078e0005 */
[----:B------:R-:W-:Y:S01]  /*1dfd0*/  MOV R2, RZ ;  /* 0x000000ff00027202 */ /* 0x000fe20000000f00 */
[----:B------:R-:W-:Y:S01]  /*1dfe0*/  IMAD.MOV.U32 R201, RZ, RZ, 0x181f ;  /* 0x0000181fffc97424 */ /* 0x000fe200078e00ff */
[----:B------:R-:W-:Y:S02]  /*1dff0*/  MOV R3, 0x1e010 ;  /* 0x0001e01000037802 */ /* 0x000fe40000000f00 */
[----:B------:R-:W-:Y:S05]  /*1e000*/  CALL.REL.NOINC `($__internal_77_$__cuda_sm70_shflsync_idx_p) ;  /* 0x0000097000007944 */ /* 0x000fea0003c00000 */
[----:B-----5:R-:W-:Y:S01]  /*1e010*/  MOV R4, R0 ;  /* 0x0000000000047202 */ /* 0x020fe20000000f00 */
[----:B-1----:R-:W-:Y:S05]  /*1e020*/  BRA `(.L_x_4745) ;  /* 0xffffd07000007947 */ /* 0x002fea000383ffff */
.L_x_4677:
[----:B------:R-:W-:Y:S01]  /*1e030*/  IMAD.MOV.U32 R0, RZ, RZ, R14 ;  /* 0x000000ffff007224 */ /* 0x000fe200078e000e */
[----:B------:R-:W-:Y:S01]  /*1e040*/  MOV R2, RZ ;  /* 0x000000ff00027202 */ /* 0x000fe20000000f00 */
[----:B------:R-:W-:Y:S01]  /*1e050*/  IMAD.MOV.U32 R201, RZ, RZ, 0x181f ;  /* 0x0000181fffc97424 */ /* 0x000fe200078e00ff */
[----:B------:R-:W-:Y:S02]  /*1e060*/  MOV R3, 0x1e080 ;  /* 0x0001e08000037802 */ /* 0x000fe40000000f00 */
[----:B-12---:R-:W-:Y:S05]  /*1e070*/  CALL.REL.NOINC `($__internal_77_$__cuda_sm70_shflsync_idx_p) ;  /* 0x0000090000007944 */ /* 0x006fea0003c00000 */
[----:B-1---5:R-:W-:Y:S05]  /*1e080*/  BRA `(.L_x_4746) ;  /* 0xffffd03000007947 */ /* 0x022fea000383ffff */
.L_x_4680:
[----:B----4-:R-:W-:Y:S01]  /*1e090*/  IMAD.MOV.U32 R0, RZ, RZ, R5 ;  /* 0x000000ffff007224 */ /* 0x010fe200078e0005 */
[----:B--2---:R-:W-:Y:S01]  /*1e0a0*/  MOV R2, 0x1 ;  /* 0x0000000100027802 */ /* 0x004fe20000000f00 */
[----:B------:R-:W-:Y:S01]  /*1e0b0*/  IMAD.MOV.U32 R201, RZ, RZ, 0x181f ;  /* 0x0000181fffc97424 */ /* 0x000fe200078e00ff */
[----:B------:R-:W-:-:S02]  /*1e0c0*/  MOV R3, 0x1e0e0 ;  /* 0x0001e0e000037802 */ /* 0x000fc40000000f00 */
[----:B-1-3--:R-:W-:Y:S05]  /*1e0d0*/  CALL.REL.NOINC `($__internal_77_$__cuda_sm70_shflsync_idx_p) ;  /* 0x000008a000007944 */ /* 0x00afea0003c00000 */
[----:B-----5:R-:W-:Y:S01]  /*1e0e0*/  IMAD.MOV.U32 R4, RZ, RZ, R0 ;  /* 0x000000ffff047224 */ /* 0x020fe200078e0000 */
[----:B------:R-:W-:Y:S01]  /*1e0f0*/  MOV R2, 0x1 ;  /* 0x0000000100027802 */ /* 0x000fe20000000f00 */
[----:B------:R-:W-:Y:S01]  /*1e100*/  IMAD.MOV.U32 R0, RZ, RZ, R14 ;  /* 0x000000ffff007224 */ /* 0x000fe200078e000e */
[----:B------:R-:W-:-:S02]  /*1e110*/  MOV R201, 0x181f ;  /* 0x0000181f00c97802 */ /* 0x000fc40000000f00 */
[----:B------:R-:W-:Y:S02]  /*1e120*/  MOV R3, 0x1e140 ;  /* 0x0001e14000037802 */ /* 0x000fe40000000f00 */
[----:B-1----:R-:W-:Y:S05]  /*1e130*/  CALL.REL.NOINC `($__internal_77_$__cuda_sm70_shflsync_idx_p) ;  /* 0x0000084000007944 */ /* 0x002fea0003c00000 */
[----:B-1---5:R-:W-:Y:S05]  /*1e140*/  BRA `(.L_x_4747) ;  /* 0xffffd0f000007947 */ /* 0x022fea000383ffff */
.L_x_4683:
[----:B----4-:R-:W-:Y:S01]  /*1e150*/  IMAD.MOV.U32 R0, RZ, RZ, R5 ;  /* 0x000000ffff007224 */ /* 0x010fe200078e0005 */
[----:B-1----:R-:W-:Y:S01]  /*1e160*/  MOV R2, 0x2 ;  /* 0x0000000200027802 */ /* 0x002fe20000000f00 */
[----:B------:R-:W-:Y:S01]  /*1e170*/  IMAD.MOV.U32 R201, RZ, RZ, 0x181f ;  /* 0x0000181fffc97424 */ /* 0x000fe200078e00ff */
[----:B------:R-:W-:Y:S02]  /*1e180*/  MOV R3, 0x1e1a0 ;  /* 0x0001e1a000037802 */ /* 0x000fe40000000f00 */
[----:B--23--:R-:W-:Y:S05]  /*1e190*/  CALL.REL.NOINC `($__internal_77_$__cuda_sm70_shflsync_idx_p) ;  /* 0x000007e000007944 */ /* 0x00cfea0003c00000 */
[----:B-----5:R-:W-:Y:S01]  /*1e1a0*/  MOV R4, R0 ;  /* 0x0000000000047202 */ /* 0x020fe20000000f00 */
[----:B-1----:R-:W-:Y:S05]  /*1e1b0*/  BRA `(.L_x_4748) ;  /* 0xffffd1f000007947 */ /* 0x002fea000383ffff */
.L_x_4684:
[----:B----4-:R-:W-:Y:S01]  /*1e1c0*/  IMAD.MOV.U32 R0, RZ, RZ, R14 ;  /* 0x000000ffff007224 */ /* 0x010fe200078e000e */
[----:B------:R-:W-:Y:S01]  /*1e1d0*/  MOV R2, 0x2 ;  /* 0x0000000200027802 */ /* 0x000fe20000000f00 */
[----:B------:R-:W-:Y:S01]  /*1e1e0*/  IMAD.MOV.U32 R201, RZ, RZ, 0x181f ;  /* 0x0000181fffc97424 */ /* 0x000fe200078e00ff */
[----:B------:R-:W-:Y:S02]  /*1e1f0*/  MOV R3, 0x1e210 ;  /* 0x0001e21000037802 */ /* 0x000fe40000000f00 */
[----:B-123--:R-:W-:Y:S05]  /*1e200*/  CALL.REL.NOINC `($__internal_77_$__cuda_sm70_shflsync_idx_p) ;  /* 0x0000077000007944 */ /* 0x00efea0003c00000 */
[----:B-1---5:R-:W-:Y:S05]  /*1e210*/  BRA `(.L_x_4749) ;  /* 0xffffd1b000007947 */ /* 0x022fea000383ffff */
.L_x_4687:
[----:B-1----:R-:W-:Y:S01]  /*1e220*/  IMAD.MOV.U32 R0, RZ, RZ, R5 ;  /* 0x000000ffff007224 */ /* 0x002fe200078e0005 */
[----:B------:R-:W-:Y:S01]  /*1e230*/  MOV R2, 0x3 ;  /* 0x0000000300027802 */ /* 0x000fe20000000f00 */
[----:B------:R-:W-:Y:S01]  /*1e240*/  IMAD.MOV.U32 R201, RZ, RZ, 0x181f ;  /* 0x0000181fffc97424 */ /* 0x000fe200078e00ff */
[----:B------:R-:W-:-:S02]  /*1e250*/  MOV R3, 0x1e270 ;  /* 0x0001e27000037802 */ /* 0x000fc40000000f00 */
[----:B--234-:R-:W-:Y:S05]  /*1e260*/  CALL.REL.NOINC `($__internal_77_$__cuda_sm70_shflsync_idx_p) ;  /* 0x0000071000007944 */ /* 0x01cfea0003c00000 */
[----:B-----5:R-:W-:Y:S01]  /*1e270*/  IMAD.MOV.U32 R4, RZ, RZ, R0 ;  /* 0x000000ffff047224 */ /* 0x020fe200078e0000 */
[----:B------:R-:W-:Y:S01]  /*1e280*/  MOV R2, 0x3 ;  /* 0x0000000300027802 */ /* 0x000fe20000000f00 */
[----:B------:R-:W-:Y:S01]  /*1e290*/  IMAD.MOV.U32 R0, RZ, RZ, R14 ;  /* 0x000000ffff007224 */ /* 0x000fe200078e000e */
[----:B------:R-:W-:-:S02]  /*1e2a0*/  MOV R201, 0x181f ;  /* 0x0000181f00c97802 */ /* 0x000fc40000000f00 */
[----:B------:R-:W-:Y:S02]  /*1e2b0*/  MOV R3, 0x1e2d0 ;  /* 0x0001e2d000037802 */ /* 0x000fe40000000f00 */
[----:B-1----:R-:W-:Y:S05]  /*1e2c0*/  CALL.REL.NOINC `($__internal_77_$__cuda_sm70_shflsync_idx_p) ;  /* 0x000006b000007944 */ /* 0x002fea0003c00000 */
[----:B-1---5:R-:W-:Y:S05]  /*1e2d0*/  BRA `(.L_x_4750) ;  /* 0xffffd27000007947 */ /* 0x022fea000383ffff */
.L_x_4689:
[----:B------:R-:W-:Y:S01]  /*1e2e0*/  IMAD.MOV.U32 R0, RZ, RZ, R98 ;  /* 0x000000ffff007224 */ /* 0x000fe200078e0062 */
[----:B------:R-:W-:Y:S01]  /*1e2f0*/  MOV R2, RZ ;  /* 0x000000ff00027202 */ /* 0x000fe20000000f00 */
[----:B------:R-:W-:Y:S01]  /*1e300*/  IMAD.MOV.U32 R201, RZ, RZ, 0x1f ;  /* 0x0000001fffc97424 */ /* 0x000fe200078e00ff */
[----:B------:R-:W-:Y:S02]  /*1e310*/  MOV R3, 0x1e330 ;  /* 0x0001e33000037802 */ /* 0x000fe40000000f00 */
[----:B-12---:R-:W-:Y:S05]  /*1e320*/  CALL.REL.NOINC `($__internal_77_$__cuda_sm70_shflsync_idx_p) ;  /* 0x0000065000007944 */ /* 0x006fea0003c00000 */
[----:B------:R-:W-:Y:S01]  /*1e330*/  MOV R9, R0 ;  /* 0x0000000000097202 */ /* 0x000fe20000000f00 */
[----:B-1---5:R-:W-:Y:S05]  /*1e340*/  BRA `(.L_x_4751) ;  /* 0xffffd41000007947 */ /* 0x022fea000383ffff */
.L_x_4690:
[----:B------:R-:W-:Y:S01]  /*1e350*/  IMAD.MOV.U32 R0, RZ, RZ, R98 ;  /* 0x000000ffff007224 */ /* 0x000fe200078e0062 */
[----:B------:R-:W-:Y:S01]  /*1e360*/  MOV R2, 0x1 ;  /* 0x0000000100027802 */ /* 0x000fe20000000f00 */
[----:B------:R-:W-:Y:S01]  /*1e370*/  IMAD.MOV.U32 R201, RZ, RZ, 0x1f ;  /* 0x0000001fffc97424 */ /* 0x000fe200078e00ff */
[----:B------:R-:W-:Y:S02]  /*1e380*/  MOV R3, 0x1e3a0 ;  /* 0x0001e3a000037802 */ /* 0x000fe40000000f00 */
[----:B-1234-:R-:W-:Y:S05]  /*1e390*/  CALL.REL.NOINC `($__internal_77_$__cuda_sm70_shflsync_idx_p) ;  /* 0x000005e000007944 */ /* 0x01efea0003c00000 */
[----:B------:R-:W-:Y:S01]  /*1e3a0*/  MOV R6, R0 ;  /* 0x0000000000067202 */ /* 0x000fe20000000f00 */
[----:B-1---5:R-:W-:Y:S05]  /*1e3b0*/  BRA `(.L_x_4752) ;  /* 0xffffd3c000007947 */ /* 0x022fea000383ffff */
.L_x_4691:
[----:B------:R-:W-:Y:S02]  /*1e3c0*/  MOV R3, 0x1 ;  /* 0x0000000100037802 */ /* 0x000fe40000000f00 */
[----:B------:R-:W-:-:S02]  /*1e3d0*/  MOV R2, 0x1e3f0 ;  /* 0x0001e3f000027802 */ /* 0x000fc40000000f00 */
[----:B---34-:R-:W-:Y:S05]  /*1e3e0*/  CALL.REL.NOINC `($__internal_78_$__cuda_sm70_shflsync_up_p) ;  /* 0x0000061000007944 */ /* 0x018fea0003c00000 */
[----:B------:R-:W-:Y:S05]  /*1e3f0*/  BRA `(.L_x_4753) ;  /* 0xffffd4a000007947 */ /* 0x000fea000383ffff */
.L_x_4692:
[----:B------:R-:W-:Y:S02]  /*1e400*/  MOV R3, 0x2 ;  /* 0x0000000200037802 */ /* 0x000fe40000000f00 */
[----:B------:R-:W-:-:S02]  /*1e410*/  MOV R2, 0x1e430 ;  /* 0x0001e43000027802 */ /* 0x000fc40000000f00 */
[----:B---34-:R-:W-:Y:S05]  /*1e420*/  CALL.REL.NOINC `($__internal_78_$__cuda_sm70_shflsync_up_p) ;  /* 0x000005d000007944 */ /* 0x018fea0003c00000 */
        /* <DEDUP_REMOVED lines=23> */
.L_x_4696:
[----:B------:R-:W-:Y:S02]  /*1e5a0*/  MOV R3, 0x1 ;  /* 0x0000000100037802 */ /* 0x000fe40000000f00 */
[----:B------:R-:W-:Y:S02]  /*1e5b0*/  MOV R2, 0x1e5d0 ;  /* 0x0001e5d000027802 */ /* 0x000fe40000000f00 */
[----:B---3--:R-:W-:Y:S05]  /*1e5c0*/  CALL.REL.NOINC `($__internal_78_$__cuda_sm70_shflsync_up_p) ;  /* 0x0000043000007944 */ /* 0x008fea0003c00000 */
[----:B------:R-:W-:Y:S01]  /*1e5d0*/  MOV R2, R4 ;  /* 0x0000000400027202 */ /* 0x000fe20000000f00 */
[----:B------:R-:W-:Y:S05]  /*1e5e0*/  BRA `(.L_x_4755) ;  /* 0xffffd51000007947 */ /* 0x000fea000383ffff */
.L_x_4697:
[----:B------:R-:W-:Y:S02]  /*1e5f0*/  MOV R3, 0x2 ;  /* 0x0000000200037802 */ /* 0x000fe40000000f00 */
[----:B------:R-:W-:Y:S02]  /*1e600*/  MOV R2, 0x1e620 ;  /* 0x0001e62000027802 */ /* 0x000fe40000000f00 */
[----:B---3--:R-:W-:Y:S05]  /*1e610*/  CALL.REL.NOINC `($__internal_78_$__cuda_sm70_shflsync_up_p) ;  /* 0x000003e000007944 */ /* 0x008fea0003c00000 */
        /* <DEDUP_REMOVED lines=23> */
.L_x_4699:
[----:B------:R-:W-:Y:S02]  /*1e790*/  SEL R0, RZ, 0x1, P0 ;  /* 0x00000001ff007807 */ /* 0x000fe40000000000 */
[----:B------:R-:W-:Y:S02]  /*1e7a0*/  MOV R2, 0x1e7c0 ;  /* 0x0001e7c000027802 */ /* 0x000fe40000000f00 */
[----:B-1-3--:R-:W-:Y:S05]  /*1e7b0*/  CALL.REL.NOINC `($__internal_79_$__cuda_sm70_votesync_ballot) ;  /* 0x000002a000007944 */ /* 0x00afea0003c00000 */
[----:B------:R-:W-:Y:S01]  /*1e7c0*/  MOV R10, R0 ;  /* 0x00000000000a7202 */ /* 0x000fe20000000f00 */
[----:B------:R-:W-:Y:S05]  /*1e7d0*/  BRA `(.L_x_4757) ;  /* 0xffffd4b000007947 */ /* 0x000fea000383ffff */
.L_x_4700:
[----:B------:R-:W-:Y:S01]  /*1e7e0*/  IMAD.MOV.U32 R0, RZ, RZ, R7 ;  /* 0x000000ffff007224 */ /* 0x000fe200078e0007 */
[----:B------:R-:W-:Y:S01]  /*1e7f0*/  MOV R2, R6 ;  /* 0x0000000600027202 */ /* 0x000fe20000000f00 */
[----:B------:R-:W-:Y:S01]  /*1e800*/  IMAD.MOV.U32 R201, RZ, RZ, 0x1f ;  /* 0x0000001fffc97424 */ /* 0x000fe200078e00ff */
[----:B------:R-:W-:Y:S02]  /*1e810*/  MOV R3, 0x1e830 ;  /* 0x0001e83000037802 */ /* 0x000fe40000000f00 */
[----:B-1-3--:R-:W-:Y:S05]  /*1e820*/  CALL.REL.NOINC `($__internal_77_$__cuda_sm70_shflsync_idx_p) ;  /* 0x0000015000007944 */ /* 0x00afea0003c00000 */
[----:B------:R-:W-:Y:S01]  /*1e830*/  IMAD.MOV.U32 R7, RZ, RZ, R0 ;  /* 0x000000ffff077224 */ /* 0x000fe200078e0000 */
[----:B------:R-:W-:Y:S01]  /*1e840*/  MOV R2, R6 ;  /* 0x0000000600027202 */ /* 0x000fe20000000f00 */
[----:B------:R-:W-:Y:S01]  /*1e850*/  IMAD.MOV.U32 R0, RZ, RZ, R8 ;  /* 0x000000ffff007224 */ /* 0x000fe200078e0008 */
[----:B------:R-:W-:Y:S02]  /*1e860*/  MOV R201, 0x1f ;  /* 0x0000001f00c97802 */ /* 0x000fe40000000f00 */
[----:B------:R-:W-:-:S02]  /*1e870*/  MOV R3, 0x1e890 ;  /* 0x0001e89000037802 */ /* 0x000fc40000000f00 */
[----:B-1---5:R-:W-:Y:S05]  /*1e880*/  CALL.REL.NOINC `($__internal_77_$__cuda_sm70_shflsync_idx_p) ;  /* 0x000000f000007944 */ /* 0x022fea0003c00000 */
[----:B------:R-:W-:Y:S01]  /*1e890*/  MOV R5, R0 ;  /* 0x0000000000057202 */ /* 0x000fe20000000f00 */
[----:B-1---5:R-:W-:Y:S05]  /*1e8a0*/  BRA `(.L_x_4758) ;  /* 0xffffd43000007947 */ /* 0x022fea000383ffff */
.L_x_4703:
[----:B------:R-:W-:Y:S01]  /*1e8b0*/  IMAD.MOV.U32 R0, RZ, RZ, R4 ;  /* 0x000000ffff007224 */ /* 0x000fe200078e0004 */
[----:B------:R-:W-:Y:S01]  /*1e8c0*/  MOV R2, R6 ;  /* 0x0000000600027202 */ /* 0x000fe20000000f00 */
[----:B------:R-:W-:Y:S01]  /*1e8d0*/  IMAD.MOV.U32 R201, RZ, RZ, 0x1f ;  /* 0x0000001fffc97424 */ /* 0x000fe200078e00ff */
[----:B------:R-:W-:-:S02]  /*1e8e0*/  MOV R3, 0x1e900 ;  /* 0x0001e90000037802 */ /* 0x000fc40000000f00 */
[----:B-1-34-:R-:W-:Y:S05]  /*1e8f0*/  CALL.REL.NOINC `($__internal_77_$__cuda_sm70_shflsync_idx_p) ;  /* 0x0000008000007944 */ /* 0x01afea0003c00000 */
[----:B------:R-:W-:Y:S01]  /*1e900*/  MOV R12, R0 ;  /* 0x00000000000c7202 */ /* 0x000fe20000000f00 */
[----:B-1---5:R-:W-:Y:S05]  /*1e910*/  BRA `(.L_x_4702) ;  /* 0xffffd42000007947 */ /* 0x022fea000383ffff */
        .weak           $__internal_76_$__cuda_sm70_shflsync_bfly_p
        .type           $__internal_76_$__cuda_sm70_shflsync_bfly_p,@function
        .size           $__internal_76_$__cuda_sm70_shflsync_bfly_p,($__internal_77_$__cuda_sm70_shflsync_idx_p - $__internal_76_$__cuda_sm70_shflsync_bfly_p)
$__internal_76_$__cuda_sm70_shflsync_bfly_p:
[----:B------:R-:W-:Y:S02]  /*1e920*/  MOV R166, 0xffffffff ;  /* 0xffffffff00a67802 */ /* 0x000fe40000000f00 */
[----:B------:R-:W-:-:S02]  /*1e930*/  MOV R3, 0x1f ;  /* 0x0000001f00037802 */ /* 0x000fc40000000f00 */
[----:B------:R-:W-:Y:S04]  /*1e940*/  WARPSYNC R166 ;  /* 0x000000a600007348 */ /* 0x000fe80003800000 */
[----:B------:R1:W2:Y:S02]  /*1e950*/  SHFL.BFLY PT, R0, R132, R0, R3 ;  /* 0x0c00000084007389 */ /* 0x0002a400000e0003 */
[----:B-1----:R-:W-:-:S04]  /*1e960*/  MOV R3, 0x0 ;  /* 0x0000000000037802 */ /* 0x002fc80000000f00 */
[----:B--2---:R-:W-:Y:S05]  /*1e970*/  RET.REL.NODEC R2 `(_ZN7cutlass13device_kernelIN5flash19enable_sm80_to_sm89INS1_16FlashAttnFwdSm80INS1_25CollectiveMainloopFwdSm80ILi8ELi1ELb0EN4cute5tupleIJNS5_1CILi128EEENS7_ILi32EEENS7_ILi256EEEEEELi256ENS_6half_tEfNS_4arch4Sm80ELb1ELb0ELb0ELb1ELb1ELb1ELb1ELb1EEENS1_21CollectiveEpilogueFwdINS6_IJS8_SA_S9_EEENS6_IJNS7_ILi1EEESI_SI_EEESC_SE_Li256ELb1ELb1ELb1ELb0EEENS1_36VarlenDynamicPersistentTileSchedulerILi128ELi32ELi256ELi256ELb1ELb1ELb0ELb1ELb1ELb1EEEEEEEEEvNT_6ParamsE) ;  /* 0xfffe168002007950 */ /* 0x004fea0003c3ffff */
        .weak           $__internal_77_$__cuda_sm70_shflsync_idx_p
        .type           $__internal_77_$__cuda_sm70_shflsync_idx_p,@function
        .size           $__internal_77_$__cuda_sm70_shflsync_idx_p,($__internal_78_$__cuda_sm70_shflsync_up_p - $__internal_77_$__cuda_sm70_shflsync_idx_p)
$__internal_77_$__cuda_sm70_shflsync_idx_p:
[----:B------:R1:W-:Y:S02]  /*1e980*/  STL [R1+0x44], R4 ;  /* 0x0000440401007387 */ /* 0x0003e40000100800 */
[----:B-1----:R-:W-:-:S04]  /*1e990*/  MOV R4, 0xffffffff ;  /* 0xffffffff00047802 */ /* 0x002fc80000000f00 */
[----:B------:R-:W-:Y:S04]  /*1e9a0*/  WARPSYNC R4 ;  /* 0x0000000400007348 */ /* 0x000fe80003800000 */
[----:B------:R1:W2:Y:S04]  /*1e9b0*/  SHFL.IDX PT, R0, R0, R2, R201 ;  /* 0x0000000200007389 */ /* 0x0002a800000e00c9 */
[----:B-1----:R1:W5:Y:S01]  /*1e9c0*/  LDL.LU R4, [R1+0x44] ;  /* 0x0000440001047983 */ /* 0x0023620000300800 */
[----:B------:R-:W-:Y:S02]  /*1e9d0*/  MOV R2, R3 ;  /* 0x0000000300027202 */ /* 0x000fe40000000f00 */
[----:B------:R-:W-:-:S04]  /*1e9e0*/  MOV R3, 0x0 ;  /* 0x0000000000037802 */ /* 0x000fc80000000f00 */
[----:B--2---:R-:W-:Y:S05]  /*1e9f0*/  RET.REL.NODEC R2 `(_ZN7cutlass13device_kernelIN5flash19enable_sm80_to_sm89INS1_16FlashAttnFwdSm80INS1_25CollectiveMainloopFwdSm80ILi8ELi1ELb0EN4cute5tupleIJNS5_1CILi128EEENS7_ILi32EEENS7_ILi256EEEEEELi256ENS_6half_tEfNS_4arch4Sm80ELb1ELb0ELb0ELb1ELb1ELb1ELb1ELb1EEENS1_21CollectiveEpilogueFwdINS6_IJS8_SA_S9_EEENS6_IJNS7_ILi1EEESI_SI_EEESC_SE_Li256ELb1ELb1ELb1ELb0EEENS1_36VarlenDynamicPersistentTileSchedulerILi128ELi32ELi256ELi256ELb1ELb1ELb0ELb1ELb1ELb1EEEEEEEEEvNT_6ParamsE) ;  /* 0xfffe160002007950 */ /* 0x004fea0003c3ffff */
        .weak           $__internal_78_$__cuda_sm70_shflsync_up_p
        .type           $__internal_78_$__cuda_sm70_shflsync_up_p,@function
        .size           $__internal_78_$__cuda_sm70_shflsync_up_p,($__internal_79_$__cuda_sm70_votesync_ballot - $__internal_78_$__cuda_sm70_shflsync_up_p)
$__internal_78_$__cuda_sm70_shflsync_up_p:
[----:B------:R-:W-:Y:S02]  /*1ea00*/  MOV R4, RZ ;  /* 0x000000ff00047202 */ /* 0x000fe40000000f00 */
[----:B------:R-:W-:-:S04]  /*1ea10*/  MOV R10, 0xffffffff ;  /* 0xffffffff000a7802 */ /* 0x000fc80000000f00 */
[----:B------:R-:W-:Y:S04]  /*1ea20*/  WARPSYNC R10 ;  /* 0x0000000a00007348 */ /* 0x000fe80003800000 */
[----:B------:R1:W2:Y:S02]  /*1ea30*/  SHFL.UP PT, R4, R0, R3, R4 ;  /* 0x0400000300047389 */ /* 0x0002a400000e0004 */
[----:B-1----:R-:W-:-:S04]  /*1ea40*/  MOV R3, 0x0 ;  /* 0x0000000000037802 */ /* 0x002fc80000000f00 */
[----:B--2---:R-:W-:Y:S05]  /*1ea50*/  RET.REL.NODEC R2 `(_ZN7cutlass13device_kernelIN5flash19enable_sm80_to_sm89INS1_16FlashAttnFwdSm80INS1_25CollectiveMainloopFwdSm80ILi8ELi1ELb0EN4cute5tupleIJNS5_1CILi128EEENS7_ILi32EEENS7_ILi256EEEEEELi256ENS_6half_tEfNS_4arch4Sm80ELb1ELb0ELb0ELb1ELb1ELb1ELb1ELb1EEENS1_21CollectiveEpilogueFwdINS6_IJS8_SA_S9_EEENS6_IJNS7_ILi1EEESI_SI_EEESC_SE_Li256ELb1ELb1ELb1ELb0EEENS1_36VarlenDynamicPersistentTileSchedulerILi128ELi32ELi256ELi256ELb1ELb1ELb0ELb1ELb1ELb1EEEEEEEEEvNT_6ParamsE) ;  /* 0xfffe15a002007950 */ /* 0x004fea0003c3ffff */
        .weak           $__internal_79_$__cuda_sm70_votesync_ballot
        .type           $__internal_79_$__cuda_sm70_votesync_ballot,@function
        .size           $__internal_79_$__cuda_sm70_votesync_ballot,(.L_x_6559 - $__internal_79_$__cuda_sm70_votesync_ballot)
$__internal_79_$__cuda_sm70_votesync_ballot:
[----:B------:R-:W-:Y:S01]  /*1ea60*/  ISETP.NE.U32.AND P0, PT, R0, 0x1, PT ;  /* 0x000000010000780c */ /* 0x000fe20003f05070 */
[----:B------:R-:W-:-:S04]  /*1ea70*/  IMAD.MOV.U32 R3, RZ, RZ, -0x1 ;  /* 0xffffffffff037424 */ /* 0x000fc800078e00ff */
[----:B------:R-:W-:Y:S08]  /*1ea80*/  WARPSYNC R3 ;  /* 0x0000000300007348 */ /* 0x000ff00003800000 */
[----:B------:R-:W-:-:S04]  /*1ea90*/  VOTE.ANY R0, PT, !P0 ;  /* 0x0000000000007806 */ /* 0x000fc800040e0100 */
[----:B------:R-:W-:Y:S01]  /*1eaa0*/  LOP3.LUT R0, R0, R3, RZ, 0xc0, !PT ;  /* 0x0000000300007212 */ /* 0x000fe200078ec0ff */
[----:B------:R-:W-:-:S04]  /*1eab0*/  IMAD.MOV.U32 R3, RZ, RZ, 0x0 ;  /* 0x00000000ff037424 */ /* 0x000fc800078e00ff */
[----:B------:R-:W-:Y:S05]  /*1eac0*/  RET.REL.NODEC R2 `(_ZN7cutlass13device_kernelIN5flash19enable_sm80_to_sm89INS1_16FlashAttnFwdSm80INS1_25CollectiveMainloopFwdSm80ILi8ELi1ELb0EN4cute5tupleIJNS5_1CILi128EEENS7_ILi32EEENS7_ILi256EEEEEELi256ENS_6half_tEfNS_4arch4Sm80ELb1ELb0ELb0ELb1ELb1ELb1ELb1ELb1EEENS1_21CollectiveEpilogueFwdINS6_IJS8_SA_S9_EEENS6_IJNS7_ILi1EEESI_SI_EEESC_SE_Li256ELb1ELb1ELb1ELb0EEENS1_36VarlenDynamicPersistentTileSchedulerILi128ELi32ELi256ELi256ELb1ELb1ELb0ELb1ELb1ELb1EEEEEEEEEvNT_6ParamsE) ;  /* 0xfffe153002007950 */ /* 0x000fea0003c3ffff */
.L_x_4759:
        /* <DEDUP_REMOVED lines=11> */
.L_x_6559:


//--------------------- .text._ZN7cutlass13device_kernelIN5flash19enable_sm80_to_sm89INS1_16FlashAttnFwdSm80INS1_25CollectiveMainloopFwdSm80ILi8ELi1ELb0EN4cute5tupleIJNS5_1CILi128EEENS7_ILi96EEENS7_ILi256EEEEEELi256ENS_6half_tEfNS_4arch4Sm80ELb0ELb0ELb0ELb0ELb1ELb0ELb1ELb1EEENS1_21CollectiveEpilogueFwdINS6_IJS8_SA_S9_EEENS6_IJNS7_ILi1EEESI_SI_EEESC_SE_Li256ELb0ELb1ELb1ELb0EEENS1_19SingleTileSchedulerILb0ELb1ELb1ELi128EEEEEEEEEvNT_6ParamsE --------------------------
	.section	.text._ZN7cutlass13device_kernelIN5flash19enable_sm80_to_sm89INS1_16FlashAttnFwdSm80INS1_25CollectiveMainloopFwdSm80ILi8ELi1ELb0EN4cute5tupleIJNS5_1CILi128EEENS7_ILi96EEENS7_ILi256EEEEEELi256ENS_6half_tEfNS_4arch4Sm80ELb0ELb0ELb0ELb0ELb1ELb0ELb1ELb1EEENS1_21CollectiveEpilogueFwdINS6_IJS8_SA_S9_EEENS6_IJNS7_ILi1EEESI_SI_EEESC_SE_Li256ELb0ELb1ELb1ELb0EEENS1_19SingleTileSchedulerILb0ELb1ELb1ELi128EEEEEEEEEvNT_6ParamsE,"ax",@progbits
	.sectioninfo	@"SHI_REGISTERS=255"
	.align	128
.text._ZN7cutlass13device_kernelIN5flash19enable_sm80_to_sm89INS1_16FlashAttnFwdSm80INS1_25CollectiveMainloopFwdSm80ILi8ELi1ELb0EN4cute5tupleIJNS5_1CILi128EEENS7_ILi96EEENS7_ILi256EEEEEELi256ENS_6half_tEfNS_4arch4Sm80ELb0ELb0ELb0ELb0ELb1ELb0ELb1ELb1EEENS1_21CollectiveEpilogueFwdINS6_IJS8_SA_S9_EEENS6_IJNS7_ILi1EEESI_SI_EEESC_SE_Li256ELb0ELb1ELb1ELb0EEENS1_19SingleTileSchedulerILb0ELb1ELb1ELi128EEEEEEEEEvNT_6ParamsE:
        .type           _ZN7cutlass13device_kernelIN5flash19enable_sm80_to_sm89INS1_16FlashAttnFwdSm80INS1_25CollectiveMainloopFwdSm80ILi8ELi1ELb0EN4cute5tupleIJNS5_1CILi128EEENS7_ILi96EEENS7_ILi256EEEEEELi256ENS_6half_tEfNS_4arch4Sm80ELb0ELb0ELb0ELb0ELb1ELb0ELb1ELb1EEENS1_21CollectiveEpilogueFwdINS6_IJS8_SA_S9_EEENS6_IJNS7_ILi1EEESI_SI_EEESC_SE_Li256ELb0ELb1ELb1ELb0EEENS1_19SingleTileSchedulerILb0ELb1ELb1ELi128EEEEEEEEEvNT_6ParamsE,@function
        .size           _ZN7cutlass13device_kernelIN5flash19enable_sm80_to_sm89INS1_16FlashAttnFwdSm80INS1_25CollectiveMainloopFwdSm80ILi8ELi1ELb0EN4cute5tupleIJNS5_1CILi128EEENS7_ILi96EEENS7_ILi256EEEEEELi256ENS_6half_tEfNS_4arch4Sm80ELb0ELb0ELb0ELb0ELb1ELb0ELb1ELb1EEENS1_21CollectiveEpilogueFwdINS6_IJS8_SA_S9_EEENS6_IJNS7_ILi1EEESI_SI_EEESC_SE_Li256ELb0ELb1ELb1ELb0EEENS1_19SingleTileSchedulerILb0ELb1ELb1ELi128EEEEEEEEEvNT_6ParamsE,(.L_x_6564 - _ZN7cutlass13device_kernelIN5flash19enable_sm80_to_sm89INS1_16FlashAttnFwdSm80INS1_25CollectiveMainloopFwdSm80ILi8ELi1ELb0EN4cute5tupleIJNS5_1CILi128EEENS7_ILi96EEENS7_ILi256EEEEEELi256ENS_6half_tEfNS_4arch4Sm80ELb0ELb0ELb0ELb0ELb1ELb0ELb1ELb1EEENS1_21CollectiveEpilogueFwdINS6_IJS8_SA_S9_EEENS6_IJNS7_ILi1EEESI_SI_EEESC_SE_Li256ELb0ELb1ELb1ELb0EEENS1_19SingleTileSchedulerILb0ELb1ELb1ELi128EEEEEEEEEvNT_6ParamsE)
        .other          _ZN7cutlass13device_kernelIN5flash19enable_sm80_to_sm89INS1_16FlashAttnFwdSm80INS1_25CollectiveMainloopFwdSm80ILi8ELi1ELb0EN4cute5tupleIJNS5_1CILi128EEENS7_ILi96EEENS7_ILi256EEEEEELi256ENS_6half_tEfNS_4arch4Sm80ELb0ELb0ELb0ELb0ELb1ELb0ELb1ELb1EEENS1_21CollectiveEpilogueFwdINS6_IJS8_SA_S9_EEENS6_IJNS7_ILi1EEESI_SI_EEESC_SE_Li256ELb0ELb1ELb1ELb0EEENS1_19SingleTileSchedulerILb0ELb1ELb1ELi128EEEEEEEEEvNT_6ParamsE,@"STO_CUDA_ENTRY STV_DEFAULT"
_ZN7cutlass13device_kernelIN5flash19enable_sm80_to_sm89INS1_16FlashAttnFwdSm80INS1_25CollectiveMainloopFwdSm80ILi8ELi1ELb0EN4cute5tupleIJNS5_1CILi128EEENS7_ILi96EEENS7_ILi256EEEEEELi256ENS_6half_tEfNS_4arch4Sm80ELb0ELb0ELb0ELb0ELb1ELb0ELb1ELb1EEENS1_21CollectiveEpilogueFwdINS6_IJS8_SA_S9_EEENS6_IJNS7_ILi1EEESI_SI_EEESC_SE_Li256ELb0ELb1ELb1ELb0EEENS1_19SingleTileSchedulerILb0ELb1ELb1ELi128EEEEEEEEEvNT_6ParamsE:
        /* <DEDUP_REMOVED lines=18> */
.L_x_4760:
[----:B------:R-:W-:Y:S02]  /*0120*/  ULDC.64 UR4, c[0x0][0x550] ;  /* 0x0001540000047ab9 */ /* 0x000fe40000000a00 */
[----:B------:R-:W-:Y:S02]  /*0130*/  UISETP.NE.AND UP0, UPT, UR4, 0x1, UPT ;  /* 0x000000010400788c */ /* 0x000fe4000bf05270 */
[----:B------:R-:W-:-:S02]  /*0140*/  UIMAD.WIDE.U32 UR8, UR7, UR5, URZ ;  /* 0x00000005070872a5 */ /* 0x000fc4000f8e003f */
[----:B------:R-:W-:Y:S02]  /*0150*/  ULDC UR4, c[0x0][0x558] ;  /* 0x0001560000047ab9 */ /* 0x000fe40000000800 */
[----:B------:R-:W-:-:S05]  /*0160*/  UMOV UR11, UR7 ;  /* 0x00000007000b7c82 */ /* 0x000fca0008000000 */
[----:B------:R-:W-:-:S03]  /*0170*/  @UP0 USHF.R.U32.HI UR11, URZ, UR4, UR9 ;  /* 0x000000043f0b0299 */ /* 0x000fc60008011609 */
.L_x_4761:
        /* <DEDUP_REMOVED lines=64> */
.L_x_4762:
        /* <DEDUP_REMOVED lines=89> */
[----:B------:R-:W-:Y:S01]  /*0b10*/  LEA.HI R30, R6, R2, RZ, 0x3 ;  /* 0x00000002061e7211 */ /* 0x000fe200078f18ff */
[----:B------:R-:W-:Y:S01]  /*0b20*/  ULDC.64 UR4, c[0x0][0x1b8] ;  /* 0x00006e0000047ab9 */ /* 0x000fe20000000a00 */
[----:B------:R-:W-:Y:S01]  /*0b30*/  ISETP.NE.AND P0, PT, R0, 0x1, PT ;  /* 0x000000010000780c */ /* 0x000fe20003f05270 */
[----:B------:R-:W-:Y:S01]  /*0b40*/  UIMAD UR14, UR14, UR4, URZ ;  /* 0x000000040e0e72a4 */ /* 0x000fe2000f8e023f */
[----:B------:R-:W-:Y:S01]  /*0b50*/  LOP3.LUT R13, R30, 0xfffffff8, RZ, 0xc0, !PT ;  /* 0xfffffff81e0d7812 */ /* 0x000fe200078ec0ff */
[----:B------:R-:W-:Y:S01]  /*0b60*/  UIMAD.WIDE.U32 UR16, UR11, UR4, URZ ;  /* 0x000000040b1072a5 */ /* 0x000fe2000f8e003f */
[----:B------:R-:W-:Y:S01]  /*0b70*/  SHF.R.S32.HI R30, RZ, 0x3, R30 ;  /* 0x00000003ff1e7819 */ /* 0x000fe2000001141e */
[----:B------:R-:W-:Y:S01]  /*0b80*/  UIMAD UR14, UR11, UR5, UR14 ;  /* 0x000000050b0e72a4 */ /* 0x000fe2000f8e020e */
[----:B------:R-:W-:Y:S01]  /*0b90*/  BSSY B0, `(.L_x_4764) ;  /* 0x000005a000007945 */ /* 0x000fe20003800000 */
        /* <DEDUP_REMOVED lines=12> */
[----:B------:R1:W-:Y:S01]  /*0c60*/  STL [R1], R108 ;  /* 0x0000006c01007387 */ /* 0x0003e20000100800 */
[----:B------:R-:W-:Y:S01]  /*0c70*/  ULDC UR4, c[0x0][0x168] ;  /* 0x00005a0000047ab9 */ /* 0x000fe20000000800 */
[----:B------:R-:W-:Y:S01]  /*0c80*/  @P0 IMAD.HI.U32 R0, R7, c[0x0][0x2c8], RZ ;  /* 0x0000b20007000a27 */ /* 0x000fe200078e00ff */
[----:B------:R-:W-:Y:S01]  /*0c90*/  UIADD3 UR5, UR17, UR5, URZ ;  /* 0x0000000511057290 */ /* 0x000fe2000fffe03f */
[----:B------:R-:W-:-:S02]  /*0ca0*/  IADD3 R12, R33, 0x40, RZ ;  /* 0x00000040210c7810 */ /* 0x000fc40007ffe0ff */
[----:B---3--:R-:W-:Y:S01]  /*0cb0*/  IMAD.MOV.U32 R5, RZ, RZ, R7 ;  /* 0x000000ffff057224 */ /* 0x008fe200078e0007 */
[----:B------:R-:W-:Y:S01]  /*0cc0*/  @P0 SHF.R.U32.HI R5, RZ, c[0x0][0x2cc], R0 ;  /* 0x0000b300ff050a19 */ /* 0x000fe20000011600 */
[----:B------:R-:W-:Y:S01]  /*0cd0*/  IMAD.U32 R11, RZ, RZ, UR17 ;  /* 0x00000011ff0b7e24 */ /* 0x000fe2000f8e00ff */
[C---:B------:R-:W-:Y:S01]  /*0ce0*/  IADD3 R32, R33.reuse, 0x80, RZ ;  /* 0x0000008021207810 */ /* 0x040fe20007ffe0ff */
[----:B------:R-:W-:Y:S01]  /*0cf0*/  IMAD.U32 R10, RZ, RZ, UR16 ;  /* 0x00000010ff0a7e24 */ /* 0x000fe2000f8e00ff */
[--C-:B------:R-:W-:Y:S01]  /*0d00*/  SHF.R.S32.HI R4, RZ, 0x1f, R5.reuse ;  /* 0x0000001fff047819 */ /* 0x100fe20000011405 */
[----:B------:R-:W-:Y:S01]  /*0d10*/  IMAD.MOV R0, RZ, RZ, -R5 ;  /* 0x000000ffff007224 */ /* 0x000fe200078e0a05 */
[----:B------:R-:W-:Y:S01]  /*0d20*/  ISETP.GE.AND P3, PT, R33, c[0x0][0x198], PT ;  /* 0x0000660021007a0c */ /* 0x000fe20003f66270 */
[----:B------:R-:W-:Y:S01]  /*0d30*/  IMAD.U32 R11, RZ, RZ, UR5 ;  /* 0x00000005ff0b7e24 */ /* 0x000fe2000f8e00ff */
[----:B------:R-:W-:Y:S01]  /*0d40*/  ULDC UR5, c[0x0][0x2c4] ;  /* 0x0000b10000057ab9 */ /* 0x000fe20000000800 */
[----:B------:R-:W-:Y:S01]  /*0d50*/  IMAD R0, R0, c[0x0][0x2c4], R7 ;  /* 0x0000b10000007a24 */ /* 0x000fe200078e0207 */
[----:B------:R-:W-:Y:S01]  /*0d60*/  UIMAD UR4, UR5, UR4, URZ ;  /* 0x00000004050472a4 */ /* 0x000fe2000f8e023f */
[----:B------:R-:W-:Y:S01]  /*0d70*/  IMAD R4, R4, c[0x0][0x1b0], RZ ;  /* 0x00006c0004047a24 */ /* 0x000fe200078e02ff */
[----:B------:R-:W-:Y:S01]  /*0d80*/  ISETP.GE.AND P4, PT, R12, c[0x0][0x198], PT ;  /* 0x000066000c007a0c */ /* 0x000fe20003f86270 */
[----:B------:R-:W-:Y:S01]  /*0d90*/  IMAD.WIDE.U32 R10, R5, c[0x0][0x1b0], R10 ;  /* 0x00006c00050a7a25 */ /* 0x000fe200078e000a */
[----:B------:R-:W-:-:S02]  /*0da0*/  SHF.R.S32.HI R8, RZ, 0x1f, R0 ;  /* 0x0000001fff087819 */ /* 0x000fc40000011400 */
[----:B------:R-:W-:Y:S01]  /*0db0*/  ISETP.GE.AND P6, PT, R32, c[0x0][0x198], PT ;  /* 0x0000660020007a0c */ /* 0x000fe20003fc6270 */
[----:B------:R-:W-:Y:S02]  /*0dc0*/  IMAD R4, R5, c[0x0][0x1b4], R4 ;  /* 0x00006d0005047a24 */ /* 0x000fe400078e0204 */
[----:B------:R-:W-:Y:S02]  /*0dd0*/  IMAD R8, R8, c[0x0][0x1a8], RZ ;  /* 0x00006a0008087a24 */ /* 0x000fe400078e02ff */
[----:B------:R-:W-:Y:S01]  /*0de0*/  IMAD.IADD R5, R11, 0x1, R4 ;  /* 0x000000010b057824 */ /* 0x000fe200078e0204 */
[CC--:B------:R-:W-:Y:S01]  /*0df0*/  LEA.HI R11, R6.reuse, R2.reuse, RZ, 0x4 ;  /* 0x00000002060b7211 */ /* 0x0c0fe200078f20ff */
[----:B------:R-:W-:Y:S01]  /*0e00*/  IMAD.MOV.U32 R4, RZ, RZ, R10 ;  /* 0x000000ffff047224 */ /* 0x000fe200078e000a */
[----:B------:R-:W-:Y:S01]  /*0e10*/  LEA.HI R10, R6, R2, RZ, 0x6 ;  /* 0x00000002060a7211 */ /* 0x000fe200078f30ff */
[C---:B------:R-:W-:Y:S02]  /*0e20*/  IMAD R8, R0.reuse, c[0x0][0x1ac], R8 ;  /* 0x00006b0000087a24 */ /* 0x040fe400078e0208 */
[----:B------:R-:W-:Y:S01]  /*0e30*/  IMAD.WIDE.U32 R4, R0, c[0x0][0x1a8], R4 ;  /* 0x00006a0000047a25 */ /* 0x000fe200078e0004 */
[----:B------:R-:W-:-:S03]  /*0e40*/  LOP3.LUT R0, R11, 0xfffffff0, RZ, 0xc0, !PT ;  /* 0xfffffff00b007812 */ /* 0x000fc600078ec0ff */
[----:B------:R-:W-:Y:S01]  /*0e50*/  IMAD.IADD R8, R5, 0x1, R8 ;  /* 0x0000000105087824 */ /* 0x000fe200078e0208 */
[----:B------:R-:W-:Y:S01]  /*0e60*/  LEA R16, P0, R4, c[0x0][0x160], 0x1 ;  /* 0x0000580004107a11 */ /* 0x000fe200078008ff */
[----:B------:R-:W-:Y:S02]  /*0e70*/  IMAD.IADD R0, R2, 0x1, -R0 ;  /* 0x0000000102007824 */ /* 0x000fe400078e0a00 */
[----:B------:R-:W-:Y:S01]  /*0e80*/  IMAD R9, R9, 0x80, R30 ;  /* 0x0000008009097824 */ /* 0x000fe200078e021e */
[----:B------:R-:W-:Y:S01]  /*0e90*/  LEA.HI.X R8, R4, c[0x0][0x164], R8, 0x1, P0 ;  /* 0x0000590004087a11 */ /* 0x000fe200000f0c08 */
[----:B------:R-:W-:Y:S01]  /*0ea0*/  IMAD.SHL.U32 R10, R10, 0x8, RZ ;  /* 0x000000080a0a7824 */ /* 0x000fe200078e00ff */
[----:B------:R-:W-:Y:S01]  /*0eb0*/  SHF.R.S32.HI R7, RZ, 0x1f, R0 ;  /* 0x0000001fff077819 */ /* 0x000fe20000011400 */
[----:B------:R-:W-:Y:S01]  /*0ec0*/  IMAD.MOV.U32 R4, RZ, RZ, 0x10 ;  /* 0x00000010ff047424 */ /* 0x000fe200078e00ff */
[----:B------:R-:W-:Y:S01]  /*0ed0*/  ISETP.GE.AND P0, PT, R9, UR4, PT ;  /* 0x0000000409007c0c */ /* 0x000fe2000bf06270 */
[----:B------:R1:W3:Y:S01]  /*0ee0*/  SHFL.IDX PT, R18, R16, RZ, 0x181f ;  /* 0x00181fff10127589 */ /* 0x0002e200000e0000 */
[----:B------:R-:W-:-:S03]  /*0ef0*/  LEA.HI R7, R7, R0, RZ, 0x3 ;  /* 0x0000000007077211 */ /* 0x000fc600078f18ff */
[----:B------:R1:W2:Y:S01]  /*0f00*/  SHFL.IDX PT, R19, R8, RZ, 0x181f ;  /* 0x00181fff08137589 */ /* 0x0002a200000e0000 */
[----:B------:R-:W-:-:S05]  /*0f10*/  LOP3.LUT R5, R7, 0xfffffff8, RZ, 0xc0, !PT ;  /* 0xfffffff807057812 */ /* 0x000fca00078ec0ff */
[----:B------:R-:W-:Y:S01]  /*0f20*/  IMAD.IADD R5, R0, 0x1, -R5 ;  /* 0x0000000100057824 */ /* 0x000fe200078e0a05 */
[----:B------:R-:W-:-:S04]  /*0f30*/  IADD3 R0, R33, 0xc0, RZ ;  /* 0x000000c021007810 */ /* 0x000fc80007ffe0ff */
[----:B------:R-:W-:Y:S01]  /*0f40*/  ISETP.GE.AND P5, PT, R0, c[0x0][0x198], PT ;  /* 0x0000660000007a0c */ /* 0x000fe20003fa6270 */
[----:B----4-:R4:W5:Y:S03]  /*0f50*/  @P1 R2UR UR14, R3 ;  /* 0x00000000030e13c2 */ /* 0x01096600000e0000 */
        /* <DEDUP_REMOVED lines=29> */
.L_x_4765:
[----:B-123--:R-:W-:Y:S05]  /*1130*/  BSYNC B0 ;  /* 0x0000000000007941 */ /* 0x00efea0003800000 */
.L_x_4764:
        /* <DEDUP_REMOVED lines=25> */
.L_x_4767:
[----:B------:R-:W-:Y:S05]  /*12d0*/  BSYNC B0 ;  /* 0x0000000000007941 */ /* 0x000fea0003800000 */
.L_x_4766:
        /* <DEDUP_REMOVED lines=25> */
.L_x_4769:
[----:B------:R-:W-:Y:S05]  /*1470*/  BSYNC B0 ;  /* 0x0000000000007941 */ /* 0x000fea0003800000 */
.L_x_4768:
[----:B-12---:R-:W-:Y:S01]  /*1480*/  SHFL.IDX PT, R16, R16, 0x3, 0x181f ;  /* 0x00781f0010107f89 */ /* 0x006fe200000e0000 */
[----:B------:R-:W-:Y:S01]  /*1490*/  IADD3 R9, R9, 0x60, RZ ;  /* 0x0000006009097810 */ /* 0x000fe20007ffe0ff */
[----:B------:R-:W-:Y:S01]  /*14a0*/  UMOV UR6, 0x60 ;  /* 0x0000006000067882 */ /* 0x000fe20000000000 */
[----:B------:R-:W-:Y:S01]  /*14b0*/  SHF.R.S32.HI R31, RZ, 0x1f, R12 ;  /* 0x0000001fff1f7819 */ /* 0x000fe2000001140c */
[----:B---3--:R-:W1:Y:S01]  /*14c0*/  SHFL.IDX PT, R17, R8, 0x3, 0x181f ;  /* 0x00781f0008117f89 */ /* 0x008e6200000e0000 */
[----:B------:R-:W-:Y:S01]  /*14d0*/  ISETP.GE.AND P0, PT, R9, UR4, PT ;  /* 0x0000000409007c0c */ /* 0x000fe2000bf06270 */
[----:B------:R-:W-:Y:S01]  /*14e0*/  IMAD.MOV.U32 R250, RZ, RZ, c[0x0][0x2b8] ;  /* 0x0000ae00fffa7624 */ /* 0x000fe200078e00ff */
[----:B------:R-:W-:Y:S01]  /*14f0*/  SHF.R.S32.HI R29, RZ, 0x1f, R32 ;  /* 0x0000001fff1d7819 */ /* 0x000fe20000011420 */
        /* <DEDUP_REMOVED lines=19> */
[C---:B------:R-:W-:Y:S01]  /*1630*/  ISETP.GE.AND P1, PT, R10.reuse, UR10, PT ;  /* 0x0000000a0a007c0c */ /* 0x040fe2000bf26270 */
        /* <DEDUP_REMOVED lines=26> */
[----:B------:R-:W-:Y:S01]  /*17e0*/  LOP3.LUT P1, RZ, R13, 0x2, RZ, 0xc0, !PT ;  /* 0x000000020dff7812 */ /* 0x000fe2000782c0ff */
[----:B------:R-:W-:Y:S01]  /*17f0*/  IMAD R252, R8, c[0x0][0x2b8], R252 ;  /* 0x0000ae0008fc7a24 */ /* 0x000fe200078e02fc */
[----:B------:R-:W-:Y:S01]  /*1800*/  UIMAD.WIDE.U32 UR20, UR11, UR4, URZ ;  /* 0x000000040b1472a5 */ /* 0x000fe2000f8e003f */
[----:B------:R-:W-:Y:S01]  /*1810*/  IMAD.SHL.U32 R8, R30, 0x8, RZ ;  /* 0x000000081e087824 */ /* 0x000fe200078e00ff */
[----:B------:R-:W-:Y:S01]  /*1820*/  UIMAD UR18, UR11, UR5, UR18 ;  /* 0x000000050b1272a4 */ /* 0x000fe2000f8e0212 */
[----:B-1----:R-:W-:Y:S01]  /*1830*/  IMAD.WIDE.U32 R18, R252, c[0x0][0x1e0], RZ ;  /* 0x00007800fc127a25 */ /* 0x002fe200078e00ff */
[----:B------:R-:W-:Y:S01]  /*1840*/  SHF.R.S32.HI R10, RZ, 0x1f, R252 ;  /* 0x0000001fff0a7819 */ /* 0x000fe200000114fc */
[----:B------:R-:W-:Y:S01]  /*1850*/  ULDC.64 UR4, c[0x0][0x210] ;  /* 0x0000840000047ab9 */ /* 0x000fe20000000a00 */
[----:B------:R-:W-:Y:S01]  /*1860*/  LOP3.LUT R8, R247, 0x8, R8, 0xf8, !PT ;  /* 0x00000008f7087812 */ /* 0x000fe200078ef808 */
[----:B------:R-:W-:Y:S01]  /*1870*/  UIADD3 UR18, UR21, UR18, URZ ;  /* 0x0000001215127290 */ /* 0x000fe2000fffe03f */
[----:B------:R-:W-:Y:S01]  /*1880*/  SHF.R.U32.HI R247, RZ, 0x3, R247 ;  /* 0x00000003fff77819 */ /* 0x000fe200000116f7 */
[C---:B------:R-:W-:Y:S01]  /*1890*/  IMAD R9, R10.reuse, c[0x0][0x1e0], RZ ;  /* 0x000078000a097a24 */ /* 0x040fe200078e02ff */
[----:B------:R-:W-:Y:S01]  /*18a0*/  UIMAD UR14, UR14, UR4, URZ ;  /* 0x000000040e0e72a4 */ /* 0x000fe2000f8e023f */
[----:B------:R-:W-:Y:S01]  /*18b0*/  IMAD R10, R10, c[0x0][0x208], RZ ;  /* 0x000082000a0a7a24 */ /* 0x000fe200078e02ff */
[----:B------:R-:W-:Y:S01]  /*18c0*/  LOP3.LUT R247, R8, R247, RZ, 0x3c, !PT ;  /* 0x000000f708f77212 */ /* 0x000fe200078e3cff */
[C---:B------:R-:W-:Y:S01]  /*18d0*/  IMAD R9, R252.reuse, c[0x0][0x1e4], R9 ;  /* 0x00007900fc097a24 */ /* 0x040fe200078e0209 */
[----:B------:R-:W-:Y:S01]  /*18e0*/  UIMAD.WIDE.U32 UR22, UR11, UR4, URZ ;  /* 0x000000040b1672a5 */ /* 0x000fe2000f8e003f */
[C---:B--2---:R-:W-:Y:S01]  /*18f0*/  IMAD.WIDE.U32 R16, R252.reuse, c[0x0][0x208], RZ ;  /* 0x00008200fc107a25 */ /* 0x044fe200078e00ff */
[----:B------:R-:W-:Y:S01]  /*1900*/  UIMAD UR4, UR11, UR5, UR14 ;  /* 0x000000050b0472a4 */ /* 0x000fe2000f8e020e */
[----:B------:R-:W-:Y:S01]  /*1910*/  ISETP.GE.AND P4, PT, R33, c[0x0][0x1d4], PT ;  /* 0x0000750021007a0c */ /* 0x000fe20003f86270 */
[----:B------:R-:W-:Y:S01]  /*1920*/  UIADD3 UR5, UR7, -0x1, URZ ;  /* 0xffffffff07057890 */ /* 0x000fe2000fffe03f */
[----:B---3--:R-:W-:Y:S01]  /*1930*/  SHF.R.S32.HI R14, RZ, 0x4, R11 ;  /* 0x00000004ff0e7819 */ /* 0x008fe2000001140b */
[----:B------:R-:W-:Y:S01]  /*1940*/  IMAD.IADD R19, R19, 0x1, R9 ;  /* 0x0000000113137824 */ /* 0x000fe200078e0209 */
[----:B------:R-:W-:Y:S01]  /*1950*/  UIADD3 UR4, UR23, UR4, URZ ;  /* 0x0000000417047290 */ /* 0x000fe2000fffe03f */
[----:B------:R-:W-:Y:S01]  /*1960*/  IMAD R10, R252, c[0x0][0x20c], R10 ;  /* 0x00008300fc0a7a24 */ /* 0x000fe200078e020a */
[----:B------:R-:W-:Y:S01]  /*1970*/  LEA.HI R11, R11, R14, RZ, 0x1 ;  /* 0x0000000e0b0b7211 */ /* 0x000fe200078f08ff */
[----:B------:R-:W-:Y:S01]  /*1980*/  UIMAD UR10, UR5, -0x60, UR10 ;  /* 0xffffffa0050a78a4 */ /* 0x000fe2000f8e020a */
[----:B------:R-:W-:Y:S01]  /*1990*/  ISETP.GE.AND P3, PT, R12, c[0x0][0x1d4], PT ;  /* 0x000075000c007a0c */ /* 0x000fe20003f66270 */
[----:B------:R-:W-:Y:S01]  /*19a0*/  IMAD.IADD R17, R17, 0x1, R10 ;  /* 0x0000000111117824 */ /* 0x000fe200078e020a */
[----:B------:R-:W-:Y:S01]  /*19b0*/  LOP3.LUT R11, R11, 0xfffffffe, RZ, 0xc0, !PT ;  /* 0xfffffffe0b0b7812 */ /* 0x000fe200078ec0ff */
[----:B------:R-:W-:Y:S01]  /*19c0*/  IMAD.SHL.U32 R5, R5, 0x40, RZ ;  /* 0x0000004005057824 */ /* 0x000fe200078e00ff */
[----:B------:R-:W-:Y:S01]  /*19d0*/  ISETP.GE.AND P2, PT, R32, c[0x0][0x1d4], PT ;  /* 0x0000750020007a0c */ /* 0x000fe20003f46270 */
[----:B------:R-:W-:Y:S01]  /*19e0*/  IMAD.SHL.U32 R7, R7, 0x40, RZ ;  /* 0x0000004007077824 */ /* 0x000fe200078e00ff */
[----:B------:R-:W-:Y:S01]  /*19f0*/  IADD3 R30, -R30, UR10, RZ ;  /* 0x0000000a1e1e7c10 */ /* 0x000fe2000fffe1ff */
[----:B------:R-:W-:Y:S01]  /*1a00*/  IMAD.IADD R11, R14, 0x1, -R11 ;  /* 0x000000010e0b7824 */ /* 0x000fe200078e0a0b */
[----:B------:R-:W-:Y:S01]  /*1a10*/  LEA.HI R6, R6, R2, RZ, 0x5 ;  /* 0x0000000206067211 */ /* 0x000fe200078f28ff */
[----:B------:R-:W-:Y:S01]  /*1a20*/  UISETP.GT.AND UP0, UPT, UR5, UR8, UPT ;  /* 0x000000080500728c */ /* 0x000fe2000bf04270 */
[----:B------:R-:W-:Y:S01]  /*1a30*/  LOP3.LUT R5, R5, 0x1c0, RZ, 0xc0, !PT ;  /* 0x000001c005057812 */ /* 0x000fe200078ec0ff */
[----:B------:R-:W-:Y:S01]  /*1a40*/  IMAD R247, R11, 0x200, R247 ;  /* 0x000002000bf77824 */ /* 0x000fe200078e02f7 */
[----:B------:R-:W-:Y:S01]  /*1a50*/  LOP3.LUT R7, R7, 0xfffffe00, RZ, 0xc0, !PT ;  /* 0xfffffe0007077812 */ /* 0x000fe200078ec0ff */
[----:B------:R-:W-:-:S02]  /*1a60*/  IMAD.SHL.U32 R11, R11, 0x8, RZ ;  /* 0x000000080b0b7824 */ /* 0x000fc400078e00ff */
[----:B------:R-:W-:Y:S02]  /*1a70*/  IMAD.SHL.U32 R247, R247, 0x2, RZ ;  /* 0x00000002f7f77824 */ /* 0x000fe400078e00ff */
[----:B------:R-:W-:Y:S01]  /*1a80*/  IMAD.SHL.U32 R248, R6, 0x20, RZ ;  /* 0x0000002006f87824 */ /* 0x000fe200078e00ff */
[----:B------:R-:W-:Y:S02]  /*1a90*/  LOP3.LUT R11, R5, 0x8, R11, 0xf8, !PT ;  /* 0x00000008050b7812 */ /* 0x000fe400078ef80b */
[----:B------:R-:W-:Y:S02]  /*1aa0*/  IADD3 R246, R247, 0xc120, RZ ;  /* 0x0000c120f7f67810 */ /* 0x000fe40007ffe0ff */
[----:B------:R-:W-:Y:S02]  /*1ab0*/  SHF.R.U32.HI R5, RZ, 0x3, R5 ;  /* 0x00000003ff057819 */ /* 0x000fe40000011605 */
[----:B------:R-:W-:Y:S02]  /*1ac0*/  LOP3.LUT R248, R248, 0x7ffffc00, RZ, 0xc0, !PT ;  /* 0x7ffffc00f8f87812 */ /* 0x000fe400078ec0ff */
[----:B------:R-:W-:-:S04]  /*1ad0*/  LOP3.LUT R5, R11, R5, RZ, 0x3c, !PT ;  /* 0x000000050b057212 */ /* 0x000fc800078e3cff */
[CC--:B------:R-:W-:Y:S02]  /*1ae0*/  IADD3 R248, R5.reuse, R7.reuse, R248 ;  /* 0x0000000705f87210 */ /* 0x0c0fe40007ffe0f8 */
[----:B------:R-:W-:-:S03]  /*1af0*/  LOP3.LUT R5, R5, R7, RZ, 0xfc, !PT ;  /* 0x0000000705057212 */ /* 0x000fc600078efcff */
[----:B------:R-:W-:-:S04]  /*1b00*/  IMAD.SHL.U32 R248, R248, 0x2, RZ ;  /* 0x00000002f8f87824 */ /* 0x000fc800078e00ff */
[--C-:B------:R-:W-:Y:S02]  /*1b10*/  IMAD R244, R4, 0x2, R248.reuse ;  /* 0x0000000204f47824 */ /* 0x100fe400078e02f8 */
[C---:B------:R-:W-:Y:S02]  /*1b20*/  IMAD R243, R3.reuse, 0x2, R248 ;  /* 0x0000000203f37824 */ /* 0x040fe400078e02f8 */
[----:B------:R-:W-:Y:S01]  /*1b30*/  IMAD R241, R3, 0x2, R244 ;  /* 0x0000000203f17824 */ /* 0x000fe200078e02f4 */
[----:B----4-:R-:W-:Y:S01]  /*1b40*/  SHF.R.S32.HI R8, RZ, 0x1f, R251 ;  /* 0x0000001fff087819 */ /* 0x010fe200000114fb */
        /* <DEDUP_REMOVED lines=10> */
[----:B------:R-:W-:Y:S01]  /*1bf0*/  SHFL.IDX PT, R20, R18, RZ, 0x181f ;  /* 0x00181fff12147589 */ /* 0x000fe200000e0000 */
[----:B------:R-:W-:Y:S01]  /*1c00*/  IADD3 R10, P0, R16, UR22, RZ ;  /* 0x00000016100a7c10 */ /* 0x000fe2000ff1e0ff */
[----:B------:R-:W-:Y:S01]  /*1c10*/  IMAD.U32 R16, RZ, RZ, UR11 ;  /* 0x0000000bff107e24 */ /* 0x000fe2000f8e00ff */
[----:B------:R-:W-:Y:S01]  /*1c20*/  IADD3 R9, R247, 0xc100, RZ ;  /* 0x0000c100f7097810 */ /* 0x000fe20007ffe0ff */
[----:B------:R-:W1:Y:S01]  /*1c30*/  SHFL.IDX PT, R21, R14, RZ, 0x181f ;  /* 0x00181fff0e157589 */ /* 0x000e6200000e0000 */
[----:B------:R-:W-:Y:S02]  /*1c40*/  IADD3.X R8, R17, UR4, R8, P0, !PT ;  /* 0x0000000411087c10 */ /* 0x000fe400087fe408 */
[----:B------:R-:W-:Y:S01]  /*1c50*/  LEA R34, P0, R10, c[0x0][0x1f8], 0x1 ;  /* 0x00007e000a227a11 */ /* 0x000fe200078008ff */
[----:B------:R-:W-:Y:S01]  /*1c60*/  SHFL.IDX PT, R18, R18, 0x1, 0x181f ;  /* 0x00381f0012127f89 */ /* 0x000fe200000e0000 */
[----:B------:R-:W-:Y:S01]  /*1c70*/  @P1 IADD3 R246, R9, -0x20, RZ ;  /* 0xffffffe009f61810 */ /* 0x000fe20007ffe0ff */
[----:B------:R-:W-:Y:S01]  /*1c80*/  IMAD R9, R252, c[0x0][0x1e0], RZ ;  /* 0x00007800fc097a24 */ /* 0x000fe200078e02ff */
[----:B------:R-:W-:Y:S01]  /*1c90*/  LEA.HI.X R8, R10, c[0x0][0x1fc], R8, 0x1, P0 ;  /* 0x00007f000a087a11 */ /* 0x000fe200000f0c08 */
[----:B------:R-:W-:Y:S01]  /*1ca0*/  SHFL.IDX PT, R19, R14, 0x1, 0x181f ;  /* 0x00381f000e137f89 */ /* 0x000fe200000e0000 */
[----:B------:R-:W-:Y:S01]  /*1cb0*/  ISETP.GE.AND P0, PT, R30, 0x1, PT ;  /* 0x000000011e00780c */ /* 0x000fe20003f06270 */
[----:B------:R-:W-:Y:S01]  /*1cc0*/  IMAD R9, R251, c[0x0][0x1f0], R9 ;  /* 0x00007c00fb097a24 */ /* 0x000fe200078e0209 */
[----:B------:R-:W-:Y:S01]  /*1cd0*/  ISETP.GE.AND P1, PT, R0, c[0x0][0x1d4], PT ;  /* 0x0000750000007a0c */ /* 0x000fe20003f26270 */
[----:B------:R-:W-:Y:S01]  /*1ce0*/  SHFL.IDX PT, R17, R14, 0x2, 0x181f ;  /* 0x00581f000e117f89 */ /* 0x000fe200000e0000 */
[----:B------:R-:W-:Y:S01]  /*1cf0*/  IADD3 R237, R246, 0x800, RZ ;  /* 0x00000800f6ed7810 */ /* 0x000fe20007ffe0ff */
[----:B------:R-:W-:Y:S01]  /*1d00*/  IMAD R16, R16, c[0x0][0x1e8], R9 ;  /* 0x00007a0010107a24 */ /* 0x000fe200078e0209 */
[C---:B------:R-:W-:Y:S01]  /*1d10*/  IADD3 R236, R246.reuse, 0x1000, RZ ;  /* 0x00001000f6ec7810 */ /* 0x040fe20007ffe0ff */
[----:B------:R-:W2:Y:S01]  /*1d20*/  SHFL.IDX PT, R46, R34, RZ, 0x181f ;  /* 0x00181fff222e7589 */ /* 0x000ea200000e0000 */
[----:B------:R-:W-:-:S02]  /*1d30*/  IADD3 R235, R246, 0x1800, RZ ;  /* 0x00001800f6eb7810 */ /* 0x000fc40007ffe0ff */
[----:B------:R-:W-:Y:S01]  /*1d40*/  LEA R16, R16, c[0x0][0x1c8], 0x1 ;  /* 0x0000720010107a11 */ /* 0x000fe200078e08ff */
[----:B------:R-:W3:Y:S01]  /*1d50*/  SHFL.IDX PT, R10, R8, RZ, 0x181f ;  /* 0x00181fff080a7589 */ /* 0x000ee200000e0000 */
[C---:B------:R-:W-:Y:S02]  /*1d60*/  IADD3 R234, R246.reuse, 0x2000, RZ ;  /* 0x00002000f6ea7810 */ /* 0x040fe40007ffe0ff */
[C---:B------:R-:W-:Y:S01]  /*1d70*/  IADD3 R233, R246.reuse, 0x2800, RZ ;  /* 0x00002800f6e97810 */ /* 0x040fe20007ffe0ff */
[--C-:B-1----:R-:W-:Y:S01]  /*1d80*/  @P0 IMAD.WIDE R36, R33, 0x2, R20.reuse ;  /* 0x0000000221240825 */ /* 0x102fe200078e0214 */
[----:B------:R-:W-:Y:S01]  /*1d90*/  SHFL.IDX PT, R16, R16, 0x2, 0x181f ;  /* 0x00581f0010107f89 */ /* 0x000fe200000e0000 */
[C---:B------:R-:W-:Y:S02]  /*1da0*/  IADD3 R231, R246.reuse, 0x3000, RZ ;  /* 0x00003000f6e77810 */ /* 0x040fe40007ffe0ff */
[----:B------:R-:W-:Y:S01]  /*1db0*/  @P0 IMAD.WIDE R26, R31, 0x2, R20 ;  /* 0x000000021f1a0825 */ /* 0x000fe200078e0214 */
[----:B------:R1:W-:Y:S01]  /*1dc0*/  @P0 LDGSTS.E.BYPASS.LTC128B.128 [R249+0xc100], [R36.64], !P4 ;  /* 0x0c10000024f90fae */ /* 0x0003e2000e101d4c */
[----:B------:R-:W-:-:S02]  /*1dd0*/  IADD3 R230, R246, 0x3800, RZ ;  /* 0x00003800f6e67810 */ /* 0x000fc40007ffe0ff */
[--C-:B------:R-:W-:Y:S01]  /*1de0*/  @P0 IMAD.WIDE R24, R29, 0x2, R20.reuse ;  /* 0x000000021d180825 */ /* 0x100fe200078e0214 */
[----:B------:R4:W-:Y:S01]  /*1df0*/  @P0 LDGSTS.E.BYPASS.LTC128B.128 [R249+0xf100], [R26.64], !P3 ;  /* 0x0f1000001af90fae */ /* 0x0009e2000d901d4c */
[----:B------:R-:W-:Y:S02]  /*1e00*/  IADD3 R229, R246, 0x4000, RZ ;  /* 0x00004000f6e57810 */ /* 0x000fe40007ffe0ff */
[----:B------:R-:W-:Y:S01]  /*1e10*/  @P0 IMAD.WIDE R38, R28, 0x2, R20 ;  /* 0x000000021c260825 */ /* 0x000fe200078e0214 */
[----:B------:R5:W-:Y:S01]  /*1e20*/  @P0 LDGSTS.E.BYPASS.LTC128B.128 [R249+0x12100], [R24.64], !P2 ;  /* 0x1210000018f90fae */ /* 0x000be2000d101d4c */
[----:B------:R-:W-:Y:S02]  /*1e30*/  IADD3 R228, R246, 0x4800, RZ ;  /* 0x00004800f6e47810 */ /* 0x000fe40007ffe0ff */
[----:B------:R-:W-:Y:S01]  /*1e40*/  IMAD.WIDE R20, R33, 0x2, RZ ;  /* 0x0000000221147825 */ /* 0x000fe200078e02ff */
[----:B------:R1:W-:Y:S01]  /*1e50*/  @P0 LDGSTS.E.BYPASS.LTC128B.128 [R249+0x15100], [R38.64], !P1 ;  /* 0x1510000026f90fae */ /* 0x0003e2000c901d4c */
[----:B------:R-:W-:-:S02]  /*1e60*/  ISETP.GE.AND P0, PT, R30, 0x21, PT ;  /* 0x000000211e00780c */ /* 0x000fc40003f06270 */
[----:B------:R-:W-:Y:S01]  /*1e70*/  IADD3 R227, R246, 0x5000, RZ ;  /* 0x00005000f6e37810 */ /* 0x000fe20007ffe0ff */
[----:B------:R-:W1:Y:S01]  /*1e80*/  SHFL.IDX PT, R22, R34, 0x1, 0x181f ;  /* 0x00381f0022167f89 */ /* 0x000e6200000e0000 */
[----:B--2---:R-:W-:Y:S02]  /*1e90*/  IADD3 R82, P5, R46, R20, RZ ;  /* 0x000000142e527210 */ /* 0x004fe40007fbe0ff */
[C---:B------:R-:W-:Y:S01]  /*1ea0*/  IADD3 R226, R246.reuse, 0x5800, RZ ;  /* 0x00005800f6e27810 */ /* 0x040fe20007ffe0ff */
[----:B------:R-:W2:Y:S01]  /*1eb0*/  SHFL.IDX PT, R9, R8, 0x1, 0x181f ;  /* 0x00381f0008097f89 */ /* 0x000ea200000e0000 */
[----:B------:R-:W-:Y:S01]  /*1ec0*/  IADD3 R225, R246, 0x6000, RZ ;  /* 0x00006000f6e17810 */ /* 0x000fe20007ffe0ff */
[----:B---3--:R-:W-:Y:S01]  /*1ed0*/  IMAD.X R83, R10, 0x1, R21, P5 ;  /* 0x000000010a537824 */ /* 0x008fe200028e0615 */
[C---:B------:R-:W-:Y:S01]  /*1ee0*/  IADD3 R224, R246.reuse, 0x6800, RZ ;  /* 0x00006800f6e07810 */ /* 0x040fe20007ffe0ff */
[----:B------:R-:W3:Y:S01]  /*1ef0*/  SHFL.IDX PT, R34, R34, 0x2, 0x181f ;  /* 0x00581f0022227f89 */ /* 0x000ee200000e0000 */
[C---:B------:R-:W-:Y:S01]  /*1f00*/  IADD3 R223, R246.reuse, 0x7000, RZ ;  /* 0x00007000f6df7810 */ /* 0x040fe20007ffe0ff */
[--C-:B------:R-:W-:Y:S01]  /*1f10*/  @P0 IMAD.WIDE R14, R31, 0x2, R18.reuse ;  /* 0x000000021f0e0825 */ /* 0x100fe200078e0212 */
[C---:B------:R-:W-:Y:S01]  /*1f20*/  IADD3 R222, R246.reuse, 0x7800, RZ ;  /* 0x00007800f6de7810 */ /* 0x040fe20007ffe0ff */
[----:B------:R-:W3:Y:S01]  /*1f30*/  SHFL.IDX PT, R8, R8, 0x2, 0x181f ;  /* 0x00581f0008087f89 */ /* 0x000ee200000e0000 */
[C---:B------:R-:W-:Y:S01]  /*1f40*/  IADD3 R221, R246.reuse, 0x8000, RZ ;  /* 0x00008000f6dd7810 */ /* 0x040fe20007ffe0ff */
[----:B----4-:R-:W-:Y:S01]  /*1f50*/  @P0 IMAD.WIDE R26, R33, 0x2, R18 ;  /* 0x00000002211a0825 */ /* 0x010fe200078e0212 */
[----:B------:R-:W-:-:S02]  /*1f60*/  IADD3 R220, R246, 0x8800, RZ ;  /* 0x00008800f6dc7810 */ /* 0x000fc40007ffe0ff */
[C---:B------:R-:W-:Y:S01]  /*1f70*/  IADD3 R219, R246.reuse, 0x9000, RZ ;  /* 0x00009000f6db7810 */ /* 0x040fe20007ffe0ff */
[--C-:B-----5:R-:W-:Y:S01]  /*1f80*/  @P0 IMAD.WIDE R24, R29, 0x2, R18.reuse ;  /* 0x000000021d180825 */ /* 0x120fe200078e0212 */
[----:B------:R4:W-:Y:S01]  /*1f90*/  @P0 LDGSTS.E.BYPASS.LTC128B.128 [R249+0xd100], [R26.64], !P4 ;  /* 0x0d1000001af90fae */ /* 0x0009e2000e101d4c */
[----:B------:R-:W-:Y:S02]  /*1fa0*/  IADD3 R218, R246, 0x9800, RZ ;  /* 0x00009800f6da7810 */ /* 0x000fe40007ffe0ff */
[----:B------:R-:W-:Y:S01]  /*1fb0*/  @P0 IMAD.WIDE R18, R28, 0x2, R18 ;  /* 0x000000021c120825 */ /* 0x000fe200078e0212 */
[----:B------:R5:W-:Y:S01]  /*1fc0*/  @P0 LDGSTS.E.BYPASS.LTC128B.128 [R249+0x10100], [R14.64], !P3 ;  /* 0x101000000ef90fae */ /* 0x000be2000d901d4c */
[----:B-1----:R-:W-:Y:S02]  /*1fd0*/  IADD3 R44, P5, R20, R22, RZ ;  /* 0x00000016142c7210 */ /* 0x002fe40007fbe0ff */
[C---:B------:R-:W-:Y:S01]  /*1fe0*/  IADD3 R217, R246.reuse, 0xa000, RZ ;  /* 0x0000a000f6d97810 */ /* 0x040fe20007ffe0ff */
[----:B------:R1:W-:Y:S01]  /*1ff0*/  @P0 LDGSTS.E.BYPASS.LTC128B.128 [R249+0x13100], [R24.64], !P2 ;  /* 0x1310000018f90fae */ /* 0x0003e2000d101d4c */
[C---:B------:R-:W-:Y:S01]  /*2000*/  IADD3 R216, R246.reuse, 0xa800, RZ ;  /* 0x0000a800f6d87810 */ /* 0x040fe20007ffe0ff */
[----:B--2---:R-:W-:Y:S01]  /*2010*/  IMAD.X R45, R21, 0x1, R9, P5 ;  /* 0x00000001152d7824 */ /* 0x004fe200028e0609 */
[----:B------:R-:W-:Y:S01]  /*2020*/  IADD3 R183, R246, 0xb000, RZ ;  /* 0x0000b000f6b77810 */ /* 0x000fe20007ffe0ff */
[----:B------:R2:W-:Y:S01]  /*2030*/  @P0 LDGSTS.E.BYPASS.LTC128B.128 [R249+0x16100], [R18.64], !P1 ;  /* 0x1610000012f90fae */ /* 0x0005e2000c901d4c */
[----:B------:R-:W-:-:S02]  /*2040*/  ISETP.GT.AND P0, PT, R30, 0x40, PT ;  /* 0x000000401e00780c */ /* 0x000fc40003f04270 */
[----:B---3--:R-:W-:Y:S02]  /*2050*/  IADD3 R20, P5, R20, R34, RZ ;  /* 0x0000002214147210 */ /* 0x008fe40007fbe0ff */
[----:B------:R-:W-:-:S03]  /*2060*/  IADD3 R182, R246, 0xb800, RZ ;  /* 0x0000b800f6b67810 */ /* 0x000fc60007ffe0ff */
[----:B------:R-:W-:Y:S02]  /*2070*/  IMAD.X R21, R21, 0x1, R8, P5 ;  /* 0x0000000115157824 */ /* 0x000fe400028e0608 */
[----:B-----5:R-:W-:-:S04]  /*2080*/  IMAD.WIDE R14, R31, 0x2, RZ ;  /* 0x000000021f0e7825 */ /* 0x020fc800078e02ff */
[----:B-1----:R-:W-:Y:S01]  /*2090*/  @P0 IMAD.WIDE R24, R33, 0x2, R16 ;  /* 0x0000000221180825 */ /* 0x002fe200078e0210 */
[----:B------:R-:W-:-:S03]  /*20a0*/  IADD3 R54, P5, R46, R14, RZ ;  /* 0x0000000e2e367210 */ /* 0x000fc60007fbe0ff */
[----:B--2---:R-:W-:Y:S01]  /*20b0*/  @P0 IMAD.WIDE R18, R31, 0x2, R16 ;  /* 0x000000021f120825 */ /* 0x004fe200078e0210 */
[----:B------:R1:W-:Y:S03]  /*20c0*/  @P0 LDGSTS.E.BYPASS.LTC128B.128 [R249+0xe100], [R24.64], !P4 ;  /* 0x0e10000018f90fae */ /* 0x0003e6000e101d4c */
[----:B------:R-:W-:Y:S01]  /*20d0*/  IMAD.X R55, R10, 0x1, R15, P5 ;  /* 0x000000010a377824 */ /* 0x000fe200028e060f */
[----:B------:R2:W-:Y:S01]  /*20e0*/  @P0 LDGSTS.E.BYPASS.LTC128B.128 [R249+0x11100], [R18.64], !P3 ;  /* 0x1110000012f90fae */ /* 0x0005e2000d901d4c */
[----:B------:R-:W-:-:S05]  /*20f0*/  IADD3 R42, P5, R14, R22, RZ ;  /* 0x000000160e2a7210 */ /* 0x000fca0007fbe0ff */
[----:B------:R-:W-:Y:S01]  /*2100*/  IMAD.X R43, R15, 0x1, R9, P5 ;  /* 0x000000010f2b7824 */ /* 0x000fe200028e0609 */
[----:B------:R-:W-:-:S05]  /*2110*/  IADD3 R14, P5, R14, R34, RZ ;  /* 0x000000220e0e7210 */ /* 0x000fca0007fbe0ff */
[----:B------:R-:W-:Y:S02]  /*2120*/  IMAD.X R15, R15, 0x1, R8, P5 ;  /* 0x000000010f0f7824 */ /* 0x000fe400028e0608 */
[----:B-1----:R-:W-:-:S04]  /*2130*/  @P0 IMAD.WIDE R24, R29, 0x2, R16 ;  /* 0x000000021d180825 */ /* 0x002fc800078e0210 */
[----:B------:R-:W-:Y:S01]  /*2140*/  @P0 IMAD.WIDE R16, R28, 0x2, R16 ;  /* 0x000000021c100825 */ /* 0x000fe200078e0210 */
[----:B------:R4:W-:Y:S03]  /*2150*/  @P0 LDGSTS.E.BYPASS.LTC128B.128 [R249+0x14100], [R24.64], !P2 ;  /* 0x1410000018f90fae */ /* 0x0009e6000d101d4c */
[----:B--2---:R-:W-:Y:S01]  /*2160*/  IMAD.WIDE R18, R29, 0x2, RZ ;  /* 0x000000021d127825 */ /* 0x004fe200078e02ff */
[----:B------:R1:W-:Y:S04]  /*2170*/  @P0 LDGSTS.E.BYPASS.LTC128B.128 [R249+0x17100], [R16.64], !P1 ;  /* 0x1710000010f90fae */ /* 0x0003e8000c901d4c */
[----:B------:R-:W0:Y:S01]  /*2180*/  LDGDEPBAR ;  /* 0x00000000000079af */ /* 0x000e220000000000 */
[----:B------:R-:W-:-:S02]  /*2190*/  IADD3 R52, P0, R46, R18, RZ ;  /* 0x000000122e347210 */ /* 0x000fc40007f1e0ff */
[----:B------:R-:W-:-:S03]  /*21a0*/  IADD3 R40, P5, R18, R22, RZ ;  /* 0x0000001612287210 */ /* 0x000fc60007fbe0ff */
[----:B------:R-:W-:Y:S01]  /*21b0*/  IMAD.X R53, R10, 0x1, R19, P0 ;  /* 0x000000010a357824 */ /* 0x000fe200000e0613 */
[----:B------:R-:W-:Y:S01]  /*21c0*/  IADD3 R80, P0, R18, R34, RZ ;  /* 0x0000002212507210 */ /* 0x000fe20007f1e0ff */
[----:B------:R-:W-:-:S04]  /*21d0*/  IMAD.X R41, R19, 0x1, R9, P5 ;  /* 0x0000000113297824 */ /* 0x000fc800028e0609 */
[----:B------:R-:W-:Y:S02]  /*21e0*/  IMAD.X R81, R19, 0x1, R8, P0 ;  /* 0x0000000113517824 */ /* 0x000fe400000e0608 */
[----:B-1----:R-:W-:Y:S01]  /*21f0*/  IMAD.WIDE R16, R28, 0x2, RZ ;  /* 0x000000021c107825 */ /* 0x002fe200078e02ff */
[----:B------:R-:W-:-:S04]  /*2200*/  DEPBAR.LE SB0, 0x1 ;  /* 0x000080400000791a */ /* 0x000fc80000000000 */
[----:B------:R-:W-:-:S04]  /*2210*/  DEPBAR.LE SB0, 0x0 ;  /* 0x000080000000791a */ /* 0x000fc80000000000 */
[----:B------:R-:W-:Y:S01]  /*2220*/  BAR.SYNC.DEFER_BLOCKING 0x0 ;  /* 0x0000000000007b1d */ /* 0x000fe20000010000 */
[----:B------:R-:W-:Y:S02]  /*2230*/  IADD3 R46, P6, R46, R16, RZ ;  /* 0x000000102e2e7210 */ /* 0x000fe40007fde0ff */
[C---:B------:R-:W-:Y:S02]  /*2240*/  IADD3 R34, P0, R16.reuse, R34, RZ ;  /* 0x0000002210227210 */ /* 0x040fe40007f1e0ff */
[----:B------:R-:W-:Y:S01]  /*2250*/  IADD3 R22, P5, R16, R22, RZ ;  /* 0x0000001610167210 */ /* 0x000fe20007fbe0ff */
[----:B------:R-:W-:Y:S01]  /*2260*/  IMAD.X R47, R10, 0x1, R17, P6 ;  /* 0x000000010a2f7824 */ /* 0x000fe200030e0611 */
[----:B------:R-:W-:Y:S01]  /*2270*/  ISETP.GE.AND P6, PT, R33, c[0x0][0x1d4], PT ;  /* 0x0000750021007a0c */ /* 0x000fe20003fc6270 */
[C---:B------:R-:W-:Y:S02]  /*2280*/  IMAD.X R35, R17.reuse, 0x1, R8, P0 ;  /* 0x0000000111237824 */ /* 0x040fe400000e0608 */
[----:B------:R-:W-:Y:S01]  /*2290*/  IMAD.X R23, R17, 0x1, R9, P5 ;  /* 0x0000000111177824 */ /* 0x000fe200028e0609 */
[----:B------:R-:W-:-:S02]  /*22a0*/  ISETP.LT.OR P0, PT, R30, 0x1, P6 ;  /* 0x000000011e00780c */ /* 0x000fc40003701670 */
[----:B------:R-:W-:Y:S02]  /*22b0*/  ISETP.GE.AND P5, PT, R12, c[0x0][0x1d4], PT ;  /* 0x000075000c007a0c */ /* 0x000fe40003fa6270 */
[----:B------:R-:W-:Y:S01]  /*22c0*/  ISETP.GE.AND P6, PT, R32, c[0x0][0x1d4], PT ;  /* 0x0000750020007a0c */ /* 0x000fe20003fc6270 */
[----:B------:R-:W-:Y:S04]  /*22d0*/  LDSM.16.M88.4 R64, [R248+0x18100] ;  /* 0x01810000f840783b */ /* 0x000fe80000000200 */
[----:B------:R-:W-:Y:S04]  /*22e0*/  LDSM.16.M88.4 R96, [R244+0x18100] ;  /* 0x01810000f460783b */ /* 0x000fe80000000200 */
[----:B------:R-:W-:Y:S04]  /*22f0*/  LDSM.16.M88.4 R48, [R247+0xc100] ;  /* 0x00c10000f730783b */ /* 0x000fe80000000200 */
[----:B------:R-:W-:Y:S04]  /*2300*/  LDSM.16.M88.4 R36, [R247+0xc900] ;  /* 0x00c90000f724783b */ /* 0x000fe80000000200 */
[----:B------:R-:W-:Y:S04]  /*2310*/  LDSM.16.M88.4 R208, [R247+0xd100] ;  /* 0x00d10000f7d0783b */ /* 0x000fe80000000200 */
[----:B----4-:R-:W1:Y:S04]  /*2320*/  LDSM.16.M88.4 R24, [R247+0xd900] ;  /* 0x00d90000f718783b */ /* 0x010e680000000200 */
[----:B------:R-:W-:Y:S04]  /*2330*/  LDSM.16.M88.4 R16, [R247+0xe100] ;  /* 0x00e10000f710783b */ /* 0x000fe80000000200 */
[----:B------:R-:W-:Y:S04]  /*2340*/  LDSM.16.M88.4 R76, [R247+0xe900] ;  /* 0x00e90000f74c783b */ /* 0x000fe80000000200 */
[----:B------:R-:W-:Y:S04]  /*2350*/  LDSM.16.M88.4 R68, [R246] ;  /* 0x00000000f644783b */ /* 0x000fe80000000200 */
[----:B------:R-:W-:Y:S04]  /*2360*/  LDSM.16.M88.4 R8, [R246+0x800] ;  /* 0x00080000f608783b */ /* 0x000fe80000000200 */
[----:B------:R-:W-:Y:S04]  /*2370*/  LDSM.16.M88.4 R72, [R246+0x1000] ;  /* 0x00100000f648783b */ /* 0x000fe80000000200 */
[----:B------:R-:W2:Y:S04]  /*2380*/  LDSM.16.M88.4 R56, [R246+0x1800] ;  /* 0x00180000f638783b */ /* 0x000ea80000000200 */
[----:B------:R-:W3:Y:S04]  /*2390*/  LDSM.16.M88.4 R60, [R246+0x2000] ;  /* 0x00200000f63c783b */ /* 0x000ee80000000200 */
[----:B------:R-:W-:Y:S04]  /*23a0*/  LDSM.16.M88.4 R100, [R246+0x2800] ;  /* 0x00280000f664783b */ /* 0x000fe80000000200 */
[----:B------:R-:W-:Y:S01]  /*23b0*/  @!PT LDS RZ, [RZ] ;  /* 0x00000000fffff984 */ /* 0x000fe20000000800 */
[----:B------:R-:W-:Y:S01]  /*23c0*/  @!PT LDS RZ, [RZ] ;  /* 0x00000000fffff984 */ /* 0x000fe20000000800 */
[----:B------:R-:W-:Y:S01]  /*23d0*/  @!PT LDS RZ, [RZ] ;  /* 0x00000000fffff984 */ /* 0x000fe20000000800 */
[----:B------:R4:W-:Y:S01]  /*23e0*/  LDGSTS.E.BYPASS.LTC128B.128 [R249+0x100], [R82.64], !P0 ;  /* 0x0010000052f97fae */ /* 0x0009e2000c101d4c */
[C---:B------:R-:W-:Y:S01]  /*23f0*/  ISETP.LT.OR P0, PT, R30.reuse, 0x1, P5 ;  /* 0x000000011e00780c */ /* 0x040fe20002f01670 */
[C---:B-1----:R-:W-:Y:S08]  /*2400*/  HMMA.16816.F32 R200, R64.reuse, R24, RZ ;  /* 0x0000001840c8723c */ /* 0x042ff000000018ff */
[----:B------:R-:W-:Y:S04]  /*2410*/  HMMA.16816.F32 R24, R64, R26, RZ ;  /* 0x0000001a4018723c */ /* 0x000fe800000018ff */
[----:B------:R1:W-:Y:S01]  /*2420*/  LDGSTS.E.BYPASS.LTC128B.128 [R249+0x3100], [R54.64], !P0 ;  /* 0x0310000036f97fae */ /* 0x0003e2000c101d4c */
[----:B------:R-:W-:-:S02]  /*2430*/  ISETP.LT.OR P0, PT, R30, 0x1, P6 ;  /* 0x000000011e00780c */ /* 0x000fc40003701670 */
[----:B------:R-:W-:Y:S01]  /*2440*/  ISETP.GE.AND P6, PT, R0, c[0x0][0x1d4], PT ;  /* 0x0000750000007a0c */ /* 0x000fe20003fc6270 */
[----:B------:R-:W-:-:S10]  /*2450*/  IMAD.MOV.U32 R0, RZ, RZ, 0x40 ;  /* 0x00000040ff007424 */ /* 0x000fd400078e00ff */
[----:B------:R1:W-:Y:S01]  /*2460*/  LDGSTS.E.BYPASS.LTC128B.128 [R249+0x6100], [R52.64], !P0 ;  /* 0x0610000034f97fae */ /* 0x0003e2000c101d4c */
[----:B------:R-:W-:Y:S01]  /*2470*/  ISETP.LT.OR P0, PT, R30, 0x1, P6 ;  /* 0x000000011e00780c */ /* 0x000fe20003701670 */
[C---:B--2---:R-:W-:Y:S08]  /*2480*/  HMMA.16816.F32 R200, R96.reuse, R56, R200 ;  /* 0x0000003860c8723c */ /* 0x044ff000000018c8 */
[----:B------:R-:W-:Y:S04]  /*2490*/  HMMA.16816.F32 R24, R96, R58, R24 ;  /* 0x0000003a6018723c */ /* 0x000fe80000001818 */
[----:B------:R2:W-:Y:S01]  /*24a0*/  LDGSTS.E.BYPASS.LTC128B.128 [R249+0x9100], [R46.64], !P0 ;  /* 0x091000002ef97fae */ /* 0x0005e2000c101d4c */
[----:B------:R-:W-:-:S04]  /*24b0*/  ISETP.GE.AND P0, PT, R33, c[0x0][0x1d4], PT ;  /* 0x0000750021007a0c */ /* 0x000fc80003f06270 */
[C---:B------:R-:W-:Y:S01]  /*24c0*/  ISETP.LT.OR P0, PT, R30.reuse, 0x21, P0 ;  /* 0x000000211e00780c */ /* 0x040fe20000701670 */
[C---:B-1----:R-:W-:Y:S11]  /*24d0*/  HMMA.16816.F32 R52, R64.reuse, R48, RZ ;  /* 0x000000304034723c */ /* 0x042ff600000018ff */
[----:B------:R-:W-:Y:S01]  /*24e0*/  @!UPT UIADD3 URZ, URZ, URZ, URZ ;  /* 0x0000003f3f3ff290 */ /* 0x000fe2000fffe03f */
[----:B------:R2:W-:Y:S01]  /*24f0*/  LDGSTS.E.BYPASS.LTC128B.128 [R249+0x1100], [R44.64], !P0 ;  /* 0x011000002cf97fae */ /* 0x0005e2000c101d4c */
[----:B------:R-:W-:Y:S01]  /*2500*/  ISETP.LT.OR P0, PT, R30, 0x21, P5 ;  /* 0x000000211e00780c */ /* 0x000fe20002f01670 */
[----:B------:R-:W-:Y:S11]  /*2510*/  HMMA.16816.F32 R48, R64, R50, RZ ;  /* 0x000000324030723c */ /* 0x000ff600000018ff */
[----:B------:R-:W-:Y:S01]  /*2520*/  @!UPT UIADD3 URZ, URZ, URZ, URZ ;  /* 0x0000003f3f3ff290 */ /* 0x000fe2000fffe03f */
[----:B------:R1:W-:Y:S01]  /*2530*/  LDGSTS.E.BYPASS.LTC128B.128 [R249+0x4100], [R42.64], !P0 ;  /* 0x041000002af97fae */ /* 0x0003e2000c101d4c */
[----:B------:R-:W-:-:S04]  /*2540*/  ISETP.GE.AND P0, PT, R32, c[0x0][0x1d4], PT ;  /* 0x0000750020007a0c */ /* 0x000fc80003f06270 */
[C---:B------:R-:W-:Y:S01]  /*2550*/  ISETP.LT.OR P0, PT, R30.reuse, 0x21, P0 ;  /* 0x000000211e00780c */ /* 0x040fe20000701670 */
[----:B------:R-:W-:Y:S08]  /*2560*/  HMMA.16816.F32 R52, R96, R68, R52 ;  /* 0x000000446034723c */ /* 0x000ff00000001834 */
[----:B--2---:R-:W-:Y:S04]  /*2570*/  HMMA.16816.F32 R44, R64, R36, RZ ;  /* 0x00000024402c723c */ /* 0x004fe800000018ff */
[----:B------:R1:W-:Y:S01]  /*2580*/  LDGSTS.E.BYPASS.LTC128B.128 [R249+0x7100], [R40.64], !P0 ;  /* 0x0710000028f97fae */ /* 0x0003e2000c101d4c */
[----:B------:R-:W-:-:S03]  /*2590*/  ISETP.LT.OR P0, PT, R30, 0x21, P6 ;  /* 0x000000211e00780c */ /* 0x000fc60003701670 */
[----:B------:R-:W-:Y:S08]  /*25a0*/  HMMA.16816.F32 R36, R64, R38, RZ ;  /* 0x000000264024723c */ /* 0x000ff000000018ff */
[----:B------:R-:W-:Y:S02]  /*25b0*/  HMMA.16816.F32 R48, R96, R70, R48 ;  /* 0x000000466030723c */ /* 0x000fe40000001830 */
[----:B------:R2:W-:Y:S01]  /*25c0*/  LDGSTS.E.BYPASS.LTC128B.128 [R249+0xa100], [R22.64], !P0 ;  /* 0x0a10000016f97fae */ /* 0x0005e2000c101d4c */
[----:B------:R-:W-:-:S04]  /*25d0*/  ISETP.GE.AND P0, PT, R33, c[0x0][0x1d4], PT ;  /* 0x0000750021007a0c */ /* 0x000fc80003f06270 */
[C---:B------:R-:W-:Y:S01]  /*25e0*/  ISETP.LT.OR P0, PT, R30.reuse, 0x41, P0 ;  /* 0x000000411e00780c */ /* 0x040fe20000701670 */
[C---:B------:R-:W-:Y:S08]  /*25f0*/  HMMA.16816.F32 R44, R96.reuse, R8, R44 ;  /* 0x00000008602c723c */ /* 0x040ff0000000182c */
[----:B------:R-:W-:Y:S04]  /*2600*/  HMMA.16816.F32 R36, R96, R10, R36 ;  /* 0x0000000a6024723c */ /* 0x000fe80000001824 */
[----:B------:R2:W-:Y:S01]  /*2610*/  LDGSTS.E.BYPASS.LTC128B.128 [R249+0x2100], [R20.64], !P0 ;  /* 0x0210000014f97fae */ /* 0x0005e2000c101d4c */
[----:B------:R-:W-:-:S02]  /*2620*/  ISETP.LT.OR P0, PT, R30, 0x41, P5 ;  /* 0x000000411e00780c */ /* 0x000fc40002f01670 */
[----:B------:R-:W-:Y:S01]  /*2630*/  ISETP.GE.AND P5, PT, R32, c[0x0][0x1d4], PT ;  /* 0x0000750020007a0c */ /* 0x000fe20003fa6270 */
[----:B-1----:R-:W-:Y:S01]  /*2640*/  HMMA.16816.F32 R40, R64, R208, RZ ;  /* 0x000000d04028723c */ /* 0x002fe200000018ff */
[----:B------:R-:W-:Y:S02]  /*2650*/  SHF.R.S32.HI R32, RZ, 0x1f, R29 ;  /* 0x0000001fff207819 */ /* 0x000fe4000001141d */
[----:B------:R-:W-:-:S05]  /*2660*/  ISETP.LT.OR P5, PT, R30, 0x41, P5 ;  /* 0x000000411e00780c */ /* 0x000fca0002fa1670 */
[----:B------:R-:W-:Y:S02]  /*2670*/  HMMA.16816.F32 R208, R64, R210, RZ ;  /* 0x000000d240d0723c */ /* 0x000fe400000018ff */
[----:B------:R1:W-:Y:S01]  /*2680*/  LDGSTS.E.BYPASS.LTC128B.128 [R249+0x5100], [R14.64], !P0 ;  /* 0x051000000ef97fae */ /* 0x0003e2000c101d4c */
[----:B------:R-:W-:-:S04]  /*2690*/  LOP3.LUT P0, RZ, R13, 0x4, RZ, 0xc0, !PT ;  /* 0x000000040dff7812 */ /* 0x000fc8000780c0ff */
[----:B------:R-:W-:Y:S01]  /*26a0*/  SEL R0, R0, 0xffffffc0, !P0 ;  /* 0xffffffc000007807 */ /* 0x000fe20004000000 */
[----:B------:R4:W-:Y:S01]  /*26b0*/  LDGSTS.E.BYPASS.LTC128B.128 [R249+0x8100], [R80.64], !P5 ;  /* 0x0810000050f97fae */ /* 0x0009e2000e901d4c */
[----:B------:R-:W-:Y:S02]  /*26c0*/  ISETP.LT.OR P0, PT, R30, 0x41, P6 ;  /* 0x000000411e00780c */ /* 0x000fe40003701670 */
[----:B------:R-:W-:Y:S01]  /*26d0*/  ISETP.GT.AND P5, PT, R108, 0x5f, PT ;  /* 0x0000005f6c00780c */ /* 0x000fe20003fa4270 */
[----:B------:R-:W-:Y:S01]  /*26e0*/  IMAD.IADD R242, R247, 0x1, R0 ;  /* 0x00000001f7f27824 */ /* 0x000fe200078e0200 */
[----:B------:R-:W-:Y:S01]  /*26f0*/  SHF.R.S32.HI R30, RZ, 0x1f, R28 ;  /* 0x0000001fff1e7819 */ /* 0x000fe2000001141c */
[----:B------:R-:W-:Y:S01]  /*2700*/  IMAD.IADD R232, R0, 0x1, R246 ;  /* 0x0000000100e87824 */ /* 0x000fe200078e02f6 */
[----:B--2---:R-:W-:Y:S01]  /*2710*/  HMMA.16816.F32 R20, R64, R16, RZ ;  /* 0x000000104014723c */ /* 0x004fe200000018ff */
[----:B------:R-:W-:-:S06]  /*2720*/  IADD3 R0, R249, 0x100, RZ ;  /* 0x00000100f9007810 */ /* 0x000fcc0007ffe0ff */
[----:B------:R2:W-:Y:S01]  /*2730*/  LDGSTS.E.BYPASS.LTC128B.128 [R249+0xb100], [R34.64], !P0 ;  /* 0x0b10000022f97fae */ /* 0x0005e2000c101d4c */
[C---:B------:R-:W-:Y:S01]  /*2740*/  HMMA.16816.F32 R16, R64.reuse, R18, RZ ;  /* 0x000000124010723c */ /* 0x040fe200000018ff */
[----:B------:R-:W-:Y:S02]  /*2750*/  PLOP3.LUT P0, PT, PT, PT, UP0, 0x80, 0x0 ;  /* 0x000000000000781c */ /* 0x000fe40003f0f008 */
[----:B------:R-:W-:Y:S04]  /*2760*/  LDSM.16.M88.4 R8, [R243+0x18100] ;  /* 0x01810000f308783b */ /* 0x000fe80000000200 */
[----:B------:R-:W5:Y:S01]  /*2770*/  LDSM.16.M88.4 R68, [R242+0xc100] ;  /* 0x00c10000f244783b */ /* 0x000f620000000200 */
[C---:B-1----:R-:W-:Y:S03]  /*2780*/  HMMA.16816.F32 R12, R64.reuse, R76, RZ ;  /* 0x0000004c400c723c */ /* 0x042fe600000018ff */
[----:B------:R-:W1:Y:S04]  /*2790*/  LDSM.16.M88.4 R56, [R242+0xd100] ;  /* 0x00d10000f238783b */ /* 0x000e680000000200 */
[----:B------:R-:W-:Y:S01]  /*27a0*/  LDSM.16.M88.4 R92, [R242+0xd900] ;  /* 0x00d90000f25c783b */ /* 0x000fe20000000200 */
[----:B------:R-:W-:Y:S03]  /*27b0*/  HMMA.16816.F32 R64, R64, R78, RZ ;  /* 0x0000004e4040723c */ /* 0x000fe600000018ff */
[----:B------:R-:W1:Y:S04]  /*27c0*/  LDSM.16.M88.4 R76, [R242+0xc900] ;  /* 0x00c90000f24c783b */ /* 0x000e680000000200 */
[----:B------:R-:W1:Y:S01]  /*27d0*/  LDSM.16.M88.4 R88, [R242+0xe100] ;  /* 0x00e10000f258783b */ /* 0x000e620000000200 */
[----:B------:R-:W-:Y:S01]  /*27e0*/  HMMA.16816.F32 R40, R96, R72, R40 ;  /* 0x000000486028723c */ /* 0x000fe20000001828 */
[----:B--2---:R-:W-:-:S02]  /*27f0*/  SHF.R.S32.HI R35, RZ, 0x1f, R33 ;  /* 0x0000001fff237819 */ /* 0x004fc40000011421 */
[----:B------:R-:W2:Y:S01]  /*2800*/  LDSM.16.M88.4 R84, [R242+0xe900] ;  /* 0x00e90000f254783b */ /* 0x000ea20000000200 */
[----:B------:R-:W-:-:S03]  /*2810*/  SHF.R.S32.HI R34, RZ, 0x1f, R31 ;  /* 0x0000001fff227819 */ /* 0x000fc6000001141f */
[----:B----4-:R-:W-:Y:S01]  /*2820*/  LDSM.16.M88.4 R80, [R232+0x800] ;  /* 0x00080000e850783b */ /* 0x010fe20000000200 */
[C---:B------:R-:W-:Y:S03]  /*2830*/  HMMA.16816.F32 R208, R96.reuse, R74, R208 ;  /* 0x0000004a60d0723c */ /* 0x040fe600000018d0 */
[----:B------:R-:W-:Y:S04]  /*2840*/  LDSM.16.M88.4 R72, [R241+0x18100] ;  /* 0x01810000f148783b */ /* 0x000fe80000000200 */
[----:B------:R-:W-:Y:S01]  /*2850*/  LDSM.16.M88.4 R104, [R242+0x15900] ;  /* 0x01590000f268783b */ /* 0x000fe20000000200 */
[C---:B---3--:R-:W-:Y:S03]  /*2860*/  HMMA.16816.F32 R20, R96.reuse, R60, R20 ;  /* 0x0000003c6014723c */ /* 0x048fe60000001814 */
[----:B------:R-:W0:Y:S05]  /*2870*/  LDGDEPBAR ;  /* 0x00000000000079af */ /* 0x000e2a0000000000 */
[----:B------:R-:W-:Y:S01]  /*2880*/  HMMA.16816.F32 R16, R96, R62, R16 ;  /* 0x0000003e6010723c */ /* 0x000fe20000001810 */
[----:B------:R-:W3:Y:S07]  /*2890*/  LDSM.16.M88.4 R60, [R232] ;  /* 0x00000000e83c783b */ /* 0x000eee0000000200 */
[C---:B-----5:R-:W-:Y:S08]  /*28a0*/  HMMA.16816.F32 R52, R8.reuse, R68, R52 ;  /* 0x000000440834723c */ /* 0x060ff00000001834 */
[----:B------:R-:W-:Y:S01]  /*28b0*/  HMMA.16816.F32 R48, R8, R70, R48 ;  /* 0x000000460830723c */ /* 0x000fe20000001830 */
[----:B------:R-:W4:Y:S07]  /*28c0*/  LDSM.16.M88.4 R68, [R232+0x1000] ;  /* 0x00100000e844783b */ /* 0x000f2e0000000200 */
[C---:B------:R-:W-:Y:S08]  /*28d0*/  HMMA.16816.F32 R12, R96.reuse, R100, R12 ;  /* 0x00000064600c723c */ /* 0x040ff0000000180c */
[----:B------:R-:W-:Y:S01]  /*28e0*/  HMMA.16816.F32 R64, R96, R102, R64 ;  /* 0x000000666040723c */ /* 0x000fe20000001840 */
[----:B------:R-:W-:Y:S04]  /*28f0*/  LDSM.16.M88.4 R96, [R232+0x2800] ;  /* 0x00280000e860783b */ /* 0x000fe80000000200 */
[----:B------:R-:W-:Y:S03]  /*2900*/  LDSM.16.M88.4 R100, [R247+0x17100] ;  /* 0x01710000f764783b */ /* 0x000fe60000000200 */
        /* <DEDUP_REMOVED lines=14> */
[----:B------:R-:W-:Y:S04]  /*29f0*/  LDSM.16.M88.4 R64, [R248+0x1c100] ;  /* 0x01c10000f840783b */ /* 0x000fe80000000200 */
[----:B------:R-:W-:Y:S03]  /*2a00*/  LDSM.16.M88.4 R84, [R247+0x11100] ;  /* 0x01110000f754783b */ /* 0x000fe60000000200 */
[C---:B---3--:R-:W-:Y:S08]  /*2a10*/  HMMA.16816.F32 R52, R72.reuse, R60, R52 ;  /* 0x0000003c4834723c */ /* 0x048ff00000001834 */
[C---:B------:R-:W-:Y:S01]  /*2a20*/  HMMA.16816.F32 R48, R72.reuse, R62, R48 ;  /* 0x0000003e4830723c */ /* 0x040fe20000001830 */
[----:B------:R-:W2:Y:S07]  /*2a30*/  LDSM.16.M88.4 R60, [R247+0xf100] ;  /* 0x00f10000f73c783b */ /* 0x000eae0000000200 */
[C---:B----4-:R-:W-:Y:S08]  /*2a40*/  HMMA.16816.F32 R40, R72.reuse, R68, R40 ;  /* 0x000000444828723c */ /* 0x050ff00000001828 */
[C---:B------:R-:W-:Y:S01]  /*2a50*/  HMMA.16816.F32 R208, R72.reuse, R70, R208 ;  /* 0x0000004648d0723c */ /* 0x040fe200000018d0 */
[----:B------:R-:W3:Y:S07]  /*2a60*/  LDSM.16.M88.4 R68, [R247+0xf900] ;  /* 0x00f90000f744783b */ /* 0x000eee0000000200 */
[C---:B------:R-:W-:Y:S08]  /*2a70*/  HMMA.16816.F32 R44, R72.reuse, R80, R44 ;  /* 0x00000050482c723c */ /* 0x040ff0000000182c */
[C---:B------:R-:W-:Y:S01]  /*2a80*/  HMMA.16816.F32 R36, R72.reuse, R82, R36 ;  /* 0x000000524824723c */ /* 0x040fe20000001824 */
[----:B------:R-:W4:Y:S07]  /*2a90*/  LDSM.16.M88.4 R80, [R247+0x11900] ;  /* 0x01190000f750783b */ /* 0x000f2e0000000200 */
[C---:B-1----:R-:W-:Y:S08]  /*2aa0*/  HMMA.16816.F32 R200, R72.reuse, R76, R200 ;  /* 0x0000004c48c8723c */ /* 0x042ff000000018c8 */
[C---:B------:R-:W-:Y:S01]  /*2ab0*/  HMMA.16816.F32 R24, R72.reuse, R78, R24 ;  /* 0x0000004e4818723c */ /* 0x040fe20000001818 */
[----:B------:R-:W-:Y:S07]  /*2ac0*/  LDSM.16.M88.4 R76, [R246+0x3000] ;  /* 0x00300000f64c783b */ /* 0x000fee0000000200 */
[C---:B------:R-:W-:Y:S08]  /*2ad0*/  HMMA.16816.F32 R20, R72.reuse, R56, R20 ;  /* 0x000000384814723c */ /* 0x040ff00000001814 */
[C---:B------:R-:W-:Y:S01]  /*2ae0*/  HMMA.16816.F32 R16, R72.reuse, R58, R16 ;  /* 0x0000003a4810723c */ /* 0x040fe20000001810 */
[----:B------:R-:W-:Y:S07]  /*2af0*/  LDSM.16.M88.4 R56, [R244+0x1c100] ;  /* 0x01c10000f438783b */ /* 0x000fee0000000200 */
[C---:B------:R-:W-:Y:S08]  /*2b00*/  HMMA.16816.F32 R12, R72.reuse, R96, R12 ;  /* 0x00000060480c723c */ /* 0x040ff0000000180c */
[----:B------:R-:W-:Y:S01]  /*2b10*/  HMMA.16816.F32 R8, R72, R98, R8 ;  /* 0x000000624808723c */ /* 0x000fe20000001808 */
[----:B------:R-:W1:Y:S04]  /*2b20*/  LDSM.16.M88.4 R72, [R246+0x3800] ;  /* 0x00380000f648783b */ /* 0x000e680000000200 */
[----:B------:R-:W-:Y:S03]  /*2b30*/  LDSM.16.M88.4 R96, [R246+0x5800] ;  /* 0x00580000f660783b */ /* 0x000fe60000000200 */
[C---:B--2---:R-:W-:Y:S08]  /*2b40*/  HMMA.16816.F32 R52, R64.reuse, R60, R52 ;  /* 0x0000003c4034723c */ /* 0x044ff00000001834 */
[C---:B------:R-:W-:Y:S01]  /*2b50*/  HMMA.16816.F32 R48, R64.reuse, R62, R48 ;  /* 0x0000003e4030723c */ /* 0x040fe20000001830 */
[----:B------:R-:W2:Y:S07]  /*2b60*/  LDSM.16.M88.4 R60, [R246+0x4000] ;  /* 0x00400000f63c783b */ /* 0x000eae0000000200 */
[C---:B---3--:R-:W-:Y:S08]  /*2b70*/  HMMA.16816.F32 R44, R64.reuse, R68, R44 ;  /* 0x00000044402c723c */ /* 0x048ff0000000182c */
[C---:B------:R-:W-:Y:S01]  /*2b80*/  HMMA.16816.F32 R36, R64.reuse, R70, R36 ;  /* 0x000000464024723c */ /* 0x040fe20000001824 */
[----:B------:R-:W3:Y:S07]  /*2b90*/  LDSM.16.M88.4 R68, [R246+0x4800] ;  /* 0x00480000f644783b */ /* 0x000eee0000000200 */
        /* <DEDUP_REMOVED lines=9> */
[C---:B----4-:R-:W-:Y:S08]  /*2c30*/  HMMA.16816.F32 R12, R64.reuse, R80, R12 ;  /* 0x00000050400c723c */ /* 0x050ff0000000180c */
[----:B------:R-:W-:Y:S01]  /*2c40*/  HMMA.16816.F32 R8, R64, R82, R8 ;  /* 0x000000524008723c */ /* 0x000fe20000001808 */
[----:B------:R-:W4:Y:S04]  /*2c50*/  LDSM.16.M88.4 R64, [R246+0x5000] ;  /* 0x00500000f640783b */ /* 0x000f280000000200 */
[----:B------:R-:W-:Y:S03]  /*2c60*/  LDSM.16.M88.4 R80, [R242+0x10900] ;  /* 0x01090000f250783b */ /* 0x000fe60000000200 */
        /* <DEDUP_REMOVED lines=8> */
[----:B------:R-:W-:Y:S07]  /*2cf0*/  LDSM.16.M88.4 R76, [R242+0x11900] ;  /* 0x01190000f24c783b */ /* 0x000fee0000000200 */
[C---:B---3--:R-:W-:Y:S08]  /*2d00*/  HMMA.16816.F32 R200, R56.reuse, R68, R200 ;  /* 0x0000004438c8723c */ /* 0x048ff000000018c8 */
[C---:B------:R-:W-:Y:S01]  /*2d10*/  HMMA.16816.F32 R24, R56.reuse, R70, R24 ;  /* 0x000000463818723c */ /* 0x040fe20000001818 */
[----:B------:R-:W-:Y:S07]  /*2d20*/  LDSM.16.M88.4 R68, [R232+0x3000] ;  /* 0x00300000e844783b */ /* 0x000fee0000000200 */
[C---:B----4-:R-:W-:Y:S08]  /*2d30*/  HMMA.16816.F32 R20, R56.reuse, R64, R20 ;  /* 0x000000403814723c */ /* 0x050ff00000001814 */
[----:B------:R-:W-:Y:S01]  /*2d40*/  HMMA.16816.F32 R16, R56, R66, R16 ;  /* 0x000000423810723c */ /* 0x000fe20000001810 */
[----:B------:R-:W3:Y:S07]  /*2d50*/  LDSM.16.M88.4 R64, [R241+0x1c100] ;  /* 0x01c10000f140783b */ /* 0x000eee0000000200 */
[C---:B-1----:R-:W-:Y:S08]  /*2d60*/  HMMA.16816.F32 R52, R72.reuse, R92, R52 ;  /* 0x0000005c4834723c */ /* 0x042ff00000001834 */
[----:B------:R-:W-:Y:S01]  /*2d70*/  HMMA.16816.F32 R48, R72, R94, R48 ;  /* 0x0000005e4830723c */ /* 0x000fe20000001830 */
        /* <DEDUP_REMOVED lines=13> */
[----:B------:R-:W-:Y:S07]  /*2e50*/  LDSM.16.M88.4 R84, [R232+0x5800] ;  /* 0x00580000e854783b */ /* 0x000fee0000000200 */
[C---:B---3--:R-:W-:Y:S08]  /*2e60*/  HMMA.16816.F32 R52, R64.reuse, R68, R52 ;  /* 0x000000444034723c */ /* 0x048ff00000001834 */
[----:B------:R-:W-:Y:S01]  /*2e70*/  HMMA.16816.F32 R48, R64, R70, R48 ;  /* 0x000000464030723c */ /* 0x000fe20000001830 */
[----:B------:R-:W3:Y:S07]  /*2e80*/  LDSM.16.M88.4 R68, [R232+0x5000] ;  /* 0x00500000e844783b */ /* 0x000eee0000000200 */
[C---:B------:R-:W-:Y:S08]  /*2e90*/  HMMA.16816.F32 R12, R72.reuse, R76, R12 ;  /* 0x0000004c480c723c */ /* 0x040ff0000000180c */
[C---:B------:R-:W-:Y:S01]  /*2ea0*/  HMMA.16816.F32 R8, R72.reuse, R78, R8 ;  /* 0x0000004e4808723c */ /* 0x040fe20000001808 */
[----:B------:R-:W4:Y:S07]  /*2eb0*/  LDSM.16.M88.4 R76, [R232+0x4800] ;  /* 0x00480000e84c783b */ /* 0x000f2e0000000200 */
[C---:B------:R-:W-:Y:S08]  /*2ec0*/  HMMA.16816.F32 R200, R72.reuse, R80, R200 ;  /* 0x0000005048c8723c */ /* 0x040ff000000018c8 */
[----:B------:R-:W-:Y:S01]  /*2ed0*/  HMMA.16816.F32 R24, R72, R82, R24 ;  /* 0x000000524818723c */ /* 0x000fe20000001818 */
[----:B------:R-:W-:Y:S04]  /*2ee0*/  LDSM.16.M88.4 R72, [R247+0x12100] ;  /* 0x01210000f748783b */ /* 0x000fe80000000200 */
[----:B------:R-:W-:Y:S03]  /*2ef0*/  LDSM.16.M88.4 R80, [R247+0x13100] ;  /* 0x01310000f750783b */ /* 0x000fe60000000200 */
[C---:B-1----:R-:W-:Y:S08]  /*2f00*/  HMMA.16816.F32 R44, R64.reuse, R56, R44 ;  /* 0x00000038402c723c */ /* 0x042ff0000000182c */
[C---:B------:R-:W-:Y:S01]  /*2f10*/  HMMA.16816.F32 R36, R64.reuse, R58, R36 ;  /* 0x0000003a4024723c */ /* 0x040fe20000001824 */
[----:B------:R-:W1:Y:S07]  /*2f20*/  LDSM.16.M88.4 R56, [R248+0x20100] ;  /* 0x02010000f838783b */ /* 0x000e6e0000000200 */
        /* <DEDUP_REMOVED lines=9> */
[C---:B------:R-:W-:Y:S08]  /*2fc0*/  HMMA.16816.F32 R12, R64.reuse, R84, R12 ;  /* 0x00000054400c723c */ /* 0x040ff0000000180c */
[----:B------:R-:W-:Y:S01]  /*2fd0*/  HMMA.16816.F32 R8, R64, R86, R8 ;  /* 0x000000564008723c */ /* 0x000fe20000001808 */
[----:B------:R-:W4:Y:S04]  /*2fe0*/  LDSM.16.M88.4 R64, [R247+0x14900] ;  /* 0x01490000f740783b */ /* 0x000f280000000200 */
[----:B------:R-:W-:Y:S03]  /*2ff0*/  LDSM.16.M88.4 R84, [R242+0x12100] ;  /* 0x01210000f254783b */ /* 0x000fe60000000200 */
[C---:B-1----:R-:W-:Y:S08]  /*3000*/  HMMA.16816.F32 R52, R56.reuse, R72, R52 ;  /* 0x000000483834723c */ /* 0x042ff00000001834 */
[C---:B------:R-:W-:Y:S01]  /*3010*/  HMMA.16816.F32 R48, R56.reuse, R74, R48 ;  /* 0x0000004a3830723c */ /* 0x040fe20000001830 */
[----:B------:R-:W-:Y:S07]  /*3020*/  LDSM.16.M88.4 R72, [R246+0x6000] ;  /* 0x00600000f648783b */ /* 0x000fee0000000200 */
[C---:B--2---:R-:W-:Y:S08]  /*3030*/  HMMA.16816.F32 R44, R56.reuse, R60, R44 ;  /* 0x0000003c382c723c */ /* 0x044ff0000000182c */
[C---:B------:R-:W-:Y:S01]  /*3040*/  HMMA.16816.F32 R36, R56.reuse, R62, R36 ;  /* 0x0000003e3824723c */ /* 0x040fe20000001824 */
[----:B------:R-:W1:Y:S07]  /*3050*/  LDSM.16.M88.4 R60, [R244+0x20100] ;  /* 0x02010000f43c783b */ /* 0x000e6e0000000200 */
[C---:B---3--:R-:W-:Y:S08]  /*3060*/  HMMA.16816.F32 R200, R56.reuse, R68, R200 ;  /* 0x0000004438c8723c */ /* 0x048ff000000018c8 */
[C---:B------:R-:W-:Y:S01]  /*3070*/  HMMA.16816.F32 R24, R56.reuse, R70, R24 ;  /* 0x000000463818723c */ /* 0x040fe20000001818 */
[----:B------:R-:W2:Y:S07]  /*3080*/  LDSM.16.M88.4 R68, [R246+0x6800] ;  /* 0x00680000f644783b */ /* 0x000eae0000000200 */
[C---:B------:R-:W-:Y:S08]  /*3090*/  HMMA.16816.F32 R40, R56.reuse, R80, R40 ;  /* 0x000000503828723c */ /* 0x040ff00000001828 */
[C---:B------:R-:W-:Y:S01]  /*30a0*/  HMMA.16816.F32 R208, R56.reuse, R82, R208 ;  /* 0x0000005238d0723c */ /* 0x040fe200000018d0 */
[----:B------:R-:W-:Y:S07]  /*30b0*/  LDSM.16.M88.4 R80, [R242+0x12900] ;  /* 0x01290000f250783b */ /* 0x000fee0000000200 */
[C---:B----4-:R-:W-:Y:S08]  /*30c0*/  HMMA.16816.F32 R12, R56.reuse, R64, R12 ;  /* 0x00000040380c723c */ /* 0x050ff0000000180c */
[C---:B------:R-:W-:Y:S01]  /*30d0*/  HMMA.16816.F32 R8, R56.reuse, R66, R8 ;  /* 0x000000423808723c */ /* 0x040fe20000001808 */
[----:B------:R-:W3:Y:S07]  /*30e0*/  LDSM.16.M88.4 R64, [R246+0x8800] ;  /* 0x00880000f640783b */ /* 0x000eee0000000200 */
[C---:B------:R-:W-:Y:S08]  /*30f0*/  HMMA.16816.F32 R20, R56.reuse, R76, R20 ;  /* 0x0000004c3814723c */ /* 0x040ff00000001814 */
[----:B------:R-:W-:Y:S01]  /*3100*/  HMMA.16816.F32 R16, R56, R78, R16 ;  /* 0x0000004e3810723c */ /* 0x000fe20000001810 */
[----:B------:R-:W4:Y:S04]  /*3110*/  LDSM.16.M88.4 R56, [R243+0x20100] ;  /* 0x02010000f338783b */ /* 0x000f280000000200 */
[----:B------:R-:W5:Y:S03]  /*3120*/  LDSM.16.M88.4 R76, [R242+0x13100] ;  /* 0x01310000f24c783b */ /* 0x000f660000000200 */
        /* <DEDUP_REMOVED lines=15> */
[C---:B---3--:R-:W-:Y:S08]  /*3220*/  HMMA.16816.F32 R12, R60.reuse, R64, R12 ;  /* 0x000000403c0c723c */ /* 0x048ff0000000180c */
[----:B------:R-:W-:Y:S01]  /*3230*/  HMMA.16816.F32 R8, R60, R66, R8 ;  /* 0x000000423c08723c */ /* 0x000fe20000001808 */
[----:B------:R-:W-:Y:S04]  /*3240*/  LDSM.16.M88.4 R60, [R241+0x20100] ;  /* 0x02010000f13c783b */ /* 0x000fe80000000200 */
[----:B------:R-:W3:Y:S03]  /*3250*/  LDSM.16.M88.4 R64, [R232+0x6000] ;  /* 0x00600000e840783b */ /* 0x000ee60000000200 */
[C---:B----4-:R-:W-:Y:S08]  /*3260*/  HMMA.16816.F32 R52, R56.reuse, R84, R52 ;  /* 0x000000543834723c */ /* 0x050ff00000001834 */
[C---:B------:R-:W-:Y:S01]  /*3270*/  HMMA.16816.F32 R48, R56.reuse, R86, R48 ;  /* 0x000000563830723c */ /* 0x040fe20000001830 */
[----:B------:R-:W4:Y:S07]  /*3280*/  LDSM.16.M88.4 R84, [R232+0x7000] ;  /* 0x00700000e854783b */ /* 0x000f2e0000000200 */
[C---:B------:R-:W-:Y:S08]  /*3290*/  HMMA.16816.F32 R44, R56.reuse, R80, R44 ;  /* 0x00000050382c723c */ /* 0x040ff0000000182c */
[C---:B------:R-:W-:Y:S01]  /*32a0*/  HMMA.16816.F32 R36, R56.reuse, R82, R36 ;  /* 0x000000523824723c */ /* 0x040fe20000001824 */
[----:B------:R-:W3:Y:S07]  /*32b0*/  LDSM.16.M88.4 R80, [R232+0x7800] ;  /* 0x00780000e850783b */ /* 0x000eee0000000200 */
[C---:B-----5:R-:W-:Y:S08]  /*32c0*/  HMMA.16816.F32 R40, R56.reuse, R76, R40 ;  /* 0x0000004c3828723c */ /* 0x060ff00000001828 */
[C---:B------:R-:W-:Y:S01]  /*32d0*/  HMMA.16816.F32 R208, R56.reuse, R78, R208 ;  /* 0x0000004e38d0723c */ /* 0x040fe200000018d0 */
[----:B------:R-:W5:Y:S07]  /*32e0*/  LDSM.16.M88.4 R76, [R232+0x8000] ;  /* 0x00800000e84c783b */ /* 0x000f6e0000000200 */
[C---:B-1----:R-:W-:Y:S08]  /*32f0*/  HMMA.16816.F32 R200, R56.reuse, R72, R200 ;  /* 0x0000004838c8723c */ /* 0x042ff000000018c8 */
[C---:B------:R-:W-:Y:S01]  /*3300*/  HMMA.16816.F32 R24, R56.reuse, R74, R24 ;  /* 0x0000004a3818723c */ /* 0x040fe20000001818 */
[----:B------:R-:W1:Y:S07]  /*3310*/  LDSM.16.M88.4 R72, [R232+0x8800] ;  /* 0x00880000e848783b */ /* 0x000e6e0000000200 */
[C---:B--2---:R-:W-:Y:S08]  /*3320*/  HMMA.16816.F32 R20, R56.reuse, R68, R20 ;  /* 0x000000443814723c */ /* 0x044ff00000001814 */
[C---:B------:R-:W-:Y:S01]  /*3330*/  HMMA.16816.F32 R16, R56.reuse, R70, R16 ;  /* 0x000000463810723c */ /* 0x040fe20000001810 */
[----:B------:R-:W-:Y:S07]  /*3340*/  LDSM.16.M88.4 R68, [R247+0x15100] ;  /* 0x01510000f744783b */ /* 0x000fee0000000200 */
[C---:B------:R-:W-:Y:S08]  /*3350*/  HMMA.16816.F32 R12, R56.reuse, R96, R12 ;  /* 0x00000060380c723c */ /* 0x040ff0000000180c */
[----:B------:R-:W-:Y:S01]  /*3360*/  HMMA.16816.F32 R8, R56, R98, R8 ;  /* 0x000000623808723c */ /* 0x000fe20000001808 */
[----:B------:R-:W2:Y:S04]  /*3370*/  LDSM.16.M88.4 R56, [R247+0x15900] ;  /* 0x01590000f738783b */ /* 0x000ea80000000200 */
[----:B------:R-:W-:Y:S03]  /*3380*/  LDSM.16.M88.4 R96, [R247+0x17900] ;  /* 0x01790000f760783b */ /* 0x000fe60000000200 */
[C---:B---3--:R-:W-:Y:S08]  /*3390*/  HMMA.16816.F32 R52, R60.reuse, R64, R52 ;  /* 0x000000403c34723c */ /* 0x048ff00000001834 */
[C---:B------:R-:W-:Y:S01]  /*33a0*/  HMMA.16816.F32 R48, R60.reuse, R66, R48 ;  /* 0x000000423c30723c */ /* 0x040fe20000001830 */
[----:B------:R-:W3:Y:S07]  /*33b0*/  LDSM.16.M88.4 R64, [R247+0x16100] ;  /* 0x01610000f740783b */ /* 0x000eee0000000200 */
[C---:B------:R-:W-:Y:S08]  /*33c0*/  HMMA.16816.F32 R44, R60.reuse, R88, R44 ;  /* 0x000000583c2c723c */ /* 0x040ff0000000182c */
[C---:B------:R-:W-:Y:S01]  /*33d0*/  HMMA.16816.F32 R36, R60.reuse, R90, R36 ;  /* 0x0000005a3c24723c */ /* 0x040fe20000001824 */
[----:B------:R-:W-:Y:S07]  /*33e0*/  LDSM.16.M88.4 R88, [R246+0x9000] ;  /* 0x00900000f658783b */ /* 0x000fee0000000200 */
[C---:B----4-:R-:W-:Y:S08]  /*33f0*/  HMMA.16816.F32 R40, R60.reuse, R84, R40 ;  /* 0x000000543c28723c */ /* 0x050ff00000001828 */
[C---:B------:R-:W-:Y:S01]  /*3400*/  HMMA.16816.F32 R208, R60.reuse, R86, R208 ;  /* 0x000000563cd0723c */ /* 0x040fe200000018d0 */
[----:B------:R-:W-:Y:S07]  /*3410*/  LDSM.16.M88.4 R84, [R243+0x24100] ;  /* 0x02410000f354783b */ /* 0x000fee0000000200 */
[C---:B------:R-:W-:Y:S08]  /*3420*/  HMMA.16816.F32 R200, R60.reuse, R80, R200 ;  /* 0x000000503cc8723c */ /* 0x040ff000000018c8 */
[C---:B------:R-:W-:Y:S01]  /*3430*/  HMMA.16816.F32 R24, R60.reuse, R82, R24 ;  /* 0x000000523c18723c */ /* 0x040fe20000001818 */
[----:B------:R-:W-:Y:S07]  /*3440*/  LDSM.16.M88.4 R80, [R246+0x9800] ;  /* 0x00980000f650783b */ /* 0x000fee0000000200 */
[C---:B-----5:R-:W-:Y:S08]  /*3450*/  HMMA.16816.F32 R20, R60.reuse, R76, R20 ;  /* 0x0000004c3c14723c */ /* 0x060ff00000001814 */
[C---:B------:R-:W-:Y:S01]  /*3460*/  HMMA.16816.F32 R16, R60.reuse, R78, R16 ;  /* 0x0000004e3c10723c */ /* 0x040fe20000001810 */
[----:B------:R-:W-:Y:S07]  /*3470*/  LDSM.16.M88.4 R76, [R246+0xa000] ;  /* 0x00a00000f64c783b */ /* 0x000fee0000000200 */
[C---:B-1----:R-:W-:Y:S08]  /*3480*/  HMMA.16816.F32 R12, R60.reuse, R72, R12 ;  /* 0x000000483c0c723c */ /* 0x042ff0000000180c */
        /* <DEDUP_REMOVED lines=8> */
[----:B------:R-:W4:Y:S07]  /*3510*/  LDSM.16.M88.4 R68, [R246+0xb000] ;  /* 0x00b00000f644783b */ /* 0x000f2e0000000200 */
[C---:B---3--:R-:W-:Y:S08]  /*3520*/  HMMA.16816.F32 R40, R92.reuse, R64, R40 ;  /* 0x000000405c28723c */ /* 0x048ff00000001828 */
[C---:B------:R-:W-:Y:S01]  /*3530*/  HMMA.16816.F32 R208, R92.reuse, R66, R208 ;  /* 0x000000425cd0723c */ /* 0x040fe200000018d0 */
[----:B------:R-:W3:Y:S07]  /*3540*/  LDSM.16.M88.4 R64, [R246+0xb800] ;  /* 0x00b80000f640783b */ /* 0x000eee0000000200 */
[C---:B-1----:R-:W-:Y:S08]  /*3550*/  HMMA.16816.F32 R200, R92.reuse, R60, R200 ;  /* 0x0000003c5cc8723c */ /* 0x042ff000000018c8 */
[C---:B------:R-:W-:Y:S01]  /*3560*/  HMMA.16816.F32 R24, R92.reuse, R62, R24 ;  /* 0x0000003e5c18723c */ /* 0x040fe20000001818 */
[----:B------:R-:W1:Y:S07]  /*3570*/  LDSM.16.M88.4 R60, [R242+0x15100] ;  /* 0x01510000f23c783b */ /* 0x000e6e0000000200 */
[C---:B------:R-:W-:Y:S08]  /*3580*/  HMMA.16816.F32 R20, R92.reuse, R100, R20 ;  /* 0x000000645c14723c */ /* 0x040ff00000001814 */
[C---:B------:R-:W-:Y:S01]  /*3590*/  HMMA.16816.F32 R16, R92.reuse, R102, R16 ;  /* 0x000000665c10723c */ /* 0x040fe20000001810 */
[----:B------:R-:W5:Y:S07]  /*35a0*/  LDSM.16.M88.4 R100, [R242+0x16100] ;  /* 0x01610000f264783b */ /* 0x000f6e0000000200 */
[C---:B------:R-:W-:Y:S08]  /*35b0*/  HMMA.16816.F32 R12, R92.reuse, R96, R12 ;  /* 0x000000605c0c723c */ /* 0x040ff0000000180c */
[----:B------:R-:W-:Y:S01]  /*35c0*/  HMMA.16816.F32 R8, R92, R98, R8 ;  /* 0x000000625c08723c */ /* 0x000fe20000001808 */
[----:B------:R-:W1:Y:S04]  /*35d0*/  LDSM.16.M88.4 R96, [R242+0x16900] ;  /* 0x01690000f260783b */ /* 0x000e680000000200 */
[----:B------:R-:W1:Y:S03]  /*35e0*/  LDSM.16.M88.4 R92, [R242+0x17100] ;  /* 0x01710000f25c783b */ /* 0x000e660000000200 */
[C---:B--2---:R-:W-:Y:S08]  /*35f0*/  HMMA.16816.F32 R52, R56.reuse, R88, R52 ;  /* 0x000000583834723c */ /* 0x044ff00000001834 */
        /* <DEDUP_REMOVED lines=12> */
[C---:B------:R-:W-:Y:S01]  /*36c0*/  HMMA.16816.F32 R16, R56.reuse, R70, R16 ;  /* 0x000000463810723c */ /* 0x040fe20000001810 */
[----:B------:R-:W-:Y:S07]  /*36d0*/  LDSM.16.M88.4 R68, [R232+0xa800] ;  /* 0x00a80000e844783b */ /* 0x000fee0000000200 */
[C---:B---3--:R-:W-:Y:S08]  /*36e0*/  HMMA.16816.F32 R12, R56.reuse, R64, R12 ;  /* 0x00000040380c723c */ /* 0x048ff0000000180c */
[----:B------:R-:W-:Y:S01]  /*36f0*/  HMMA.16816.F32 R8, R56, R66, R8 ;  /* 0x000000423808723c */ /* 0x000fe20000001808 */
[----:B------:R-:W3:Y:S04]  /*3700*/  LDSM.16.M88.4 R56, [R241+0x24100] ;  /* 0x02410000f138783b */ /* 0x000ee80000000200 */
[----:B------:R-:W4:Y:S03]  /*3710*/  LDSM.16.M88.4 R64, [R232+0xb000] ;  /* 0x00b00000e840783b */ /* 0x000f260000000200 */
[C---:B-1----:R-:W-:Y:S08]  /*3720*/  HMMA.16816.F32 R52, R84.reuse, R60, R52 ;  /* 0x0000003c5434723c */ /* 0x042ff00000001834 */
[----:B------:R-:W-:Y:S01]  /*3730*/  HMMA.16816.F32 R48, R84, R62, R48 ;  /* 0x0000003e5430723c */ /* 0x000fe20000001830 */
[----:B------:R-:W1:Y:S01]  /*3740*/  LDSM.16.M88.4 R60, [R232+0xb800] ;  /* 0x00b80000e83c783b */ /* 0x000e620000000200 */
[----:B------:R-:W-:-:S06]  /*3750*/  DEPBAR.LE SB0, 0x0 ;  /* 0x000080000000791a */ /* 0x000fcc0000000000 */
        /* <DEDUP_REMOVED lines=8> */
[C---:B--2---:R-:W-:Y:S08]  /*37e0*/  HMMA.16816.F32 R12, R84.reuse, R88, R12 ;  /* 0x00000058540c723c */ /* 0x044ff0000000180c */
[----:B------:R-:W-:Y:S08]  /*37f0*/  HMMA.16816.F32 R8, R84, R90, R8 ;  /* 0x0000005a5408723c */ /* 0x000ff00000001808 */
[C---:B---3--:R-:W-:Y:S08]  /*3800*/  HMMA.16816.F32 R52, R56.reuse, R80, R52 ;  /* 0x000000503834723c */ /* 0x048ff00000001834 */
[C---:B------:R-:W-:Y:S08]  /*3810*/  HMMA.16816.F32 R48, R56.reuse, R82, R48 ;  /* 0x000000523830723c */ /* 0x040ff00000001830 */
[C---:B------:R-:W-:Y:S08]  /*3820*/  HMMA.16816.F32 R44, R56.reuse, R76, R44 ;  /* 0x0000004c382c723c */ /* 0x040ff0000000182c */
[C---:B------:R-:W-:Y:S08]  /*3830*/  HMMA.16816.F32 R36, R56.reuse, R78, R36 ;  /* 0x0000004e3824723c */ /* 0x040ff00000001824 */
[C---:B------:R-:W-:Y:S08]  /*3840*/  HMMA.16816.F32 R40, R56.reuse, R72, R40 ;  /* 0x000000483828723c */ /* 0x040ff00000001828 */
[C---:B------:R-:W-:Y:S08]  /*3850*/  HMMA.16816.F32 R208, R56.reuse, R74, R208 ;  /* 0x0000004a38d0723c */ /* 0x040ff000000018d0 */
[C---:B------:R-:W-:Y:S08]  /*3860*/  HMMA.16816.F32 R200, R56.reuse, R68, R200 ;  /* 0x0000004438c8723c */ /* 0x040ff000000018c8 */
[C---:B------:R-:W-:Y:S08]  /*3870*/  HMMA.16816.F32 R24, R56.reuse, R70, R24 ;  /* 0x000000463818723c */ /* 0x040ff00000001818 */
[C---:B----4-:R-:W-:Y:S08]  /*3880*/  HMMA.16816.F32 R20, R56.reuse, R64, R20 ;  /* 0x000000403814723c */ /* 0x050ff00000001814 */
[C---:B------:R-:W-:Y:S08]  /*3890*/  HMMA.16816.F32 R16, R56.reuse, R66, R16 ;  /* 0x000000423810723c */ /* 0x040ff00000001810 */
[C---:B-1----:R-:W-:Y:S08]  /*38a0*/  HMMA.16816.F32 R12, R56.reuse, R60, R12 ;  /* 0x0000003c380c723c */ /* 0x042ff0000000180c */
[----:B------:R-:W-:Y:S01]  /*38b0*/  HMMA.16816.F32 R8, R56, R62, R8 ;  /* 0x0000003e3808723c */ /* 0x000fe20000001808 */
[----:B------:R-:W-:Y:S06]  /*38c0*/  BAR.SYNC.DEFER_BLOCKING 0x0 ;  /* 0x0000000000007b1d */ /* 0x000fec0000010000 */
[----:B------:R-:W-:Y:S05]  /*38d0*/  @!P0 BRA `(.L_x_4770) ;  /* 0x000005e000008947 */ /* 0x000fea0003800000 */
[----:B------:R-:W-:Y:S01]  /*38e0*/  IMAD.U32 R0, RZ, RZ, UR6 ;  /* 0x00000006ff007e24 */ /* 0x000fe2000f8e00ff */
        /* <DEDUP_REMOVED lines=19> */
[----:B------:R-:W-:Y:S02]  /*3a20*/  IADD3 R74, -R59, 0x10, RZ ;  /* 0x000000103b4a7810 */ /* 0x000fe40007ffe1ff */
[----:B------:R-:W-:-:S02]  /*3a30*/  SHF.R.S32.HI R0, RZ, 0x1f, R252 ;  /* 0x0000001fff007819 */ /* 0x000fc400000114fc */
[----:B------:R-:W-:Y:S02]  /*3a40*/  LOP3.LUT R76, R76, 0xf, RZ, 0xc0, !PT ;  /* 0x0000000f4c4c7812 */ /* 0x000fe400078ec0ff */
[----:B------:R-:W-:Y:S01]  /*3a50*/  SHF.L.U64.HI R64, R33, 0x1, R35 ;  /* 0x0000000121407819 */ /* 0x000fe20000010223 */
[----:B------:R-:W-:Y:S01]  /*3a60*/  IMAD R0, R0, c[0x0][0x1e0], RZ ;  /* 0x0000780000007a24 */ /* 0x000fe200078e02ff */
[----:B------:R-:W-:Y:S02]  /*3a70*/  LOP3.LUT R74, R74, 0xf, RZ, 0xc0, !PT ;  /* 0x0000000f4a4a7812 */ /* 0x000fe400078ec0ff */
[----:B------:R-:W-:Y:S01]  /*3a80*/  SEL R69, RZ, 0x10, P1 ;  /* 0x00000010ff457807 */ /* 0x000fe20000800000 */
[----:B------:R-:W-:Y:S01]  /*3a90*/  IMAD R0, R252, c[0x0][0x1e4], R0 ;  /* 0x00007900fc007a24 */ /* 0x000fe200078e0200 */
[----:B------:R-:W-:Y:S02]  /*3aa0*/  SHF.L.U64.HI R61, R31, 0x1, R34 ;  /* 0x000000011f3d7819 */ /* 0x000fe40000010222 */
[----:B------:R-:W-:-:S02]  /*3ab0*/  IADD3 R70, -R69, 0x10, RZ ;  /* 0x0000001045467810 */ /* 0x000fc40007ffe1ff */
[----:B------:R-:W-:Y:S01]  /*3ac0*/  SHF.L.U64.HI R58, R29, 0x1, R32 ;  /* 0x000000011d3a7819 */ /* 0x000fe20000010220 */
[----:B-1----:R-:W-:Y:S01]  /*3ad0*/  IMAD.WIDE.U32 R56, R252, c[0x0][0x1e0], RZ ;  /* 0x00007800fc387a25 */ /* 0x002fe200078e00ff */
[----:B------:R-:W-:Y:S02]  /*3ae0*/  LOP3.LUT R70, R70, 0xf, RZ, 0xc0, !PT ;  /* 0x0000000f46467812 */ /* 0x000fe400078ec0ff */
[----:B------:R-:W-:Y:S01]  /*3af0*/  SHF.L.U64.HI R7, R28, 0x1, R30 ;  /* 0x000000011c077819 */ /* 0x000fe2000001021e */
[----:B------:R-:W-:Y:S01]  /*3b00*/  IMAD.IADD R57, R57, 0x1, R0 ;  /* 0x0000000139397824 */ /* 0x000fe200078e0200 */
[----:B--2---:R-:W-:-:S03]  /*3b10*/  SHF.R.S32.HI R0, RZ, 0x1f, R251 ;  /* 0x0000001fff007819 */ /* 0x004fc600000114fb */
[----:B------:R-:W-:-:S04]  /*3b20*/  IMAD.WIDE.U32 R56, R251, c[0x0][0x1f0], R56 ;  /* 0x00007c00fb387a25 */ /* 0x000fc800078e0038 */
[----:B------:R-:W-:Y:S01]  /*3b30*/  IMAD R0, R0, c[0x0][0x1f0], RZ ;  /* 0x00007c0000007a24 */ /* 0x000fe200078e02ff */
[----:B------:R-:W-:Y:S02]  /*3b40*/  IADD3 R65, P0, R56, UR20, RZ ;  /* 0x0000001438417c10 */ /* 0x000fe4000ff1e0ff */
[----:B------:R-:W-:Y:S01]  /*3b50*/  SEL R56, RZ, 0x10, P2 ;  /* 0x00000010ff387807 */ /* 0x000fe20001000000 */
[----:B------:R-:W-:-:S03]  /*3b60*/  IMAD R0, R251, c[0x0][0x1f4], R0 ;  /* 0x00007d00fb007a24 */ /* 0x000fc600078e0200 */
[----:B------:R-:W-:Y:S02]  /*3b70*/  IADD3 R72, -R56, 0x10, RZ ;  /* 0x0000001038487810 */ /* 0x000fe40007ffe1ff */
[----:B------:R-:W-:Y:S01]  /*3b80*/  IADD3.X R0, R57, UR18, R0, P0, !PT ;  /* 0x0000001239007c10 */ /* 0x000fe200087fe400 */
[----:B------:R-:W-:Y:S01]  /*3b90*/  IMAD.SHL.U32 R57, R29, 0x2, RZ ;  /* 0x000000021d397824 */ /* 0x000fe200078e00ff */
[C---:B------:R-:W-:Y:S02]  /*3ba0*/  LEA R66, P0, R65.reuse, c[0x0][0x1c8], 0x1 ;  /* 0x0000720041427a11 */ /* 0x040fe400078008ff */
[----:B------:R-:W-:Y:S02]  /*3bb0*/  LOP3.LUT R72, R72, 0xf, RZ, 0xc0, !PT ;  /* 0x0000000f48487812 */ /* 0x000fe400078ec0ff */
[----:B------:R-:W-:Y:S01]  /*3bc0*/  LEA.HI.X R65, R65, c[0x0][0x1cc], R0, 0x1, P0 ;  /* 0x0000730041417a11 */ /* 0x000fe200000f0c00 */
[----:B------:R-:W1:Y:S01]  /*3bd0*/  SHFL.IDX PT, R71, R66, 0x2, 0x181f ;  /* 0x00581f0042477f89 */ /* 0x000e6200000e0000 */
[----:B------:R-:W-:-:S03]  /*3be0*/  IMAD.SHL.U32 R0, R28, 0x2, RZ ;  /* 0x000000021c007824 */ /* 0x000fc600078e00ff */
[----:B------:R-:W2:Y:S04]  /*3bf0*/  SHFL.IDX PT, R67, R65, 0x2, 0x181f ;  /* 0x00581f0041437f89 */ /* 0x000ea800000e0000 */
[----:B------:R-:W-:Y:S04]  /*3c00*/  SHFL.IDX PT, R68, R65, RZ, 0x181f ;  /* 0x00181fff41447589 */ /* 0x000fe800000e0000 */
[----:B------:R-:W-:Y:S01]  /*3c10*/  SHFL.IDX PT, R65, R65, 0x1, 0x181f ;  /* 0x00381f0041417f89 */ /* 0x000fe200000e0000 */
        /* <DEDUP_REMOVED lines=42> */
.L_x_4770:
[----:B------:R-:W-:Y:S01]  /*3ec0*/  LOP3.LUT R6, R6, 0xffffffe0, RZ, 0xc0, !PT ;  /* 0xffffffe006067812 */ /* 0x000fe200078ec0ff */
[----:B------:R-:W-:Y:S01]  /*3ed0*/  IMAD.SHL.U32 R245, R5, 0x2, RZ ;  /* 0x0000000205f57824 */ /* 0x000fe200078e00ff */
[----:B------:R-:W-:Y:S01]  /*3ee0*/  UIADD3 UR6, UR7, -0x2, URZ ;  /* 0xfffffffe07067890 */ /* 0x000fe2000fffe03f */
[----:B------:R-:W0:Y:S02]  /*3ef0*/  LDGDEPBAR ;  /* 0x00000000000079af */ /* 0x000e240000000000 */
[----:B------:R-:W-:Y:S01]  /*3f00*/  IMAD.IADD R6, R2, 0x1, -R6 ;  /* 0x0000000102067824 */ /* 0x000fe200078e0a06 */
[----:B------:R-:W-:Y:S01]  /*3f10*/  UISETP.GE.AND UP0, UPT, UR6, UR8, UPT ;  /* 0x000000080600728c */ /* 0x000fe2000bf06270 */
[----:B------:R-:W-:Y:S01]  /*3f20*/  IMAD.U32 R2, RZ, RZ, UR10 ;  /* 0x0000000aff027e24 */ /* 0x000fe2000f8e00ff */
[----:B------:R-:W-:Y:S01]  /*3f30*/  LDSM.16.MT88.4 R172, [R245+0x100] ;  /* 0x00010000f5ac783b */ /* 0x000fe20000004200 */
[--C-:B------:R-:W-:Y:S01]  /*3f40*/  IMAD R240, R4, 0x2, R245.reuse ;  /* 0x0000000204f07824 */ /* 0x100fe200078e02f5 */
[----:B------:R-:W-:Y:S01]  /*3f50*/  SHF.R.S32.HI R0, RZ, 0x1f, R6 ;  /* 0x0000001fff007819 */ /* 0x000fe20000011406 */
[C---:B------:R-:W-:Y:S01]  /*3f60*/  IMAD R239, R3.reuse, 0x2, R245 ;  /* 0x0000000203ef7824 */ /* 0x040fe200078e02f5 */
[----:B-1----:R-:W-:Y:S01]  /*3f70*/  LDSM.16.MT88.4 R80, [R245+0x3100] ;  /* 0x00310000f550783b */ /* 0x002fe20000004200 */
        /* <DEDUP_REMOVED lines=14> */
[C---:B------:R-:W-:Y:S01]  /*4060*/  ISETP.GT.AND P0, PT, R2.reuse, 0x1, PT ;  /* 0x000000010200780c */ /* 0x040fe20003f04270 */
[----:B------:R-:W-:Y:S03]  /*4070*/  LDSM.16.MT88.4 R64, [R239+0x100] ;  /* 0x00010000ef40783b */ /* 0x000fe60000004200 */
[----:B------:R-:W-:Y:S01]  /*4080*/  FSEL R55, R55, -INF , P0 ;  /* 0xff80000037377808 */ /* 0x000fe20000000000 */
[----:B------:R-:W-:Y:S01]  /*4090*/  LDSM.16.MT88.4 R108, [R238+0x3900] ;  /* 0x00390000ee6c783b */ /* 0x000fe20000004200 */
[----:B------:R-:W-:Y:S02]  /*40a0*/  FSEL R53, R53, -INF , P0 ;  /* 0xff80000035357808 */ /* 0x000fe40000000000 */
[----:B------:R-:W-:Y:S01]  /*40b0*/  ISETP.GT.AND P0, PT, R2, 0x8, PT ;  /* 0x000000080200780c */ /* 0x000fe20003f04270 */
        /* <DEDUP_REMOVED lines=14> */
[----:B------:R-:W-:-:S04]  /*41a0*/  ISETP.GT.AND P0, PT, R2, 0x11, PT ;  /* 0x000000110200780c */ /* 0x000fc80003f04270 */
[----:B------:R-:W-:Y:S02]  /*41b0*/  FSEL R47, R47, -INF , P0 ;  /* 0xff8000002f2f7808 */ /* 0x000fe40000000000 */
[----:B------:R-:W-:Y:S02]  /*41c0*/  FSEL R45, R45, -INF , P0 ;  /* 0xff8000002d2d7808 */ /* 0x000fe40000000000 */
        /* <DEDUP_REMOVED lines=28> */
[----:B------:R-:W-:-:S04]  /*4390*/  ISETP.GT.AND P0, PT, R2, 0x38, PT ;  /* 0x000000380200780c */ /* 0x000fc80003f04270 */
[----:B------:R-:W-:Y:S02]  /*43a0*/  FSEL R202, R26, -INF , P0 ;  /* 0xff8000001aca7808 */ /* 0x000fe40000000000 */
[----:B------:R-:W-:Y:S02]  /*43b0*/  FMNMX.FTZ R26, R45, R41, !PT ;  /* 0x000000292d1a7209 */ /* 0x000fe40007810000 */
[----:B------:R-:W-:Y:S02]  /*43c0*/  FSEL R197, R24, -INF , P0 ;  /* 0xff80000018c57808 */ /* 0x000fe40000000000 */
[----:B------:R-:W-:Y:S02]  /*43d0*/  FMNMX.FTZ R24, R36, R26, !PT ;  /* 0x0000001a24187209 */ /* 0x000fe40007810000 */
[----:B------:R-:W-:Y:S02]  /*43e0*/  ISETP.GT.AND P0, PT, R2, 0x39, PT ;  /* 0x000000390200780c */ /* 0x000fe40003f04270 */
[----:B------:R-:W-:-:S02]  /*43f0*/  FMNMX.FTZ R24, R37, R24, !PT ;  /* 0x0000001825187209 */ /* 0x000fc40007810000 */
[----:B------:R-:W-:Y:S02]  /*4400*/  FSEL R201, R27, -INF , P0 ;  /* 0xff8000001bc97808 */ /* 0x000fe40000000000 */
[----:B------:R-:W-:Y:S02]  /*4410*/  FSEL R195, R25, -INF , P0 ;  /* 0xff80000019c37808 */ /* 0x000fe40000000000 */
[----:B------:R-:W-:Y:S02]  /*4420*/  ISETP.GT.AND P0, PT, R2, 0x40, PT ;  /* 0x000000400200780c */ /* 0x000fe40003f04270 */
[----:B------:R-:W-:Y:S02]  /*4430*/  FMNMX.FTZ R24, R44, R24, !PT ;  /* 0x000000182c187209 */ /* 0x000fe40007810000 */
[----:B------:R-:W-:Y:S02]  /*4440*/  FSEL R210, R22, -INF , P0 ;  /* 0xff80000016d27808 */ /* 0x000fe40000000000 */
[----:B------:R-:W-:-:S02]  /*4450*/  FMNMX.FTZ R22, R40, R24, !PT ;  /* 0x0000001828167209 */ /* 0x000fc40007810000 */
[----:B------:R-:W-:Y:S02]  /*4460*/  FSEL R209, R20, -INF , P0 ;  /* 0xff80000014d17808 */ /* 0x000fe40000000000 */
[C---:B------:R-:W-:Y:S02]  /*4470*/  ISETP.GT.AND P0, PT, R2.reuse, 0x41, PT ;  /* 0x000000410200780c */ /* 0x040fe40003f04270 */
[----:B------:R-:W-:Y:S02]  /*4480*/  FMNMX.FTZ R22, R215, R22, !PT ;  /* 0x00000016d7167209 */ /* 0x000fe40007810000 */
[----:B------:R-:W-:Y:S02]  /*4490*/  FSEL R208, R23, -INF , P0 ;  /* 0xff80000017d07808 */ /* 0x000fe40000000000 */
[----:B------:R-:W-:Y:S02]  /*44a0*/  FSEL R207, R21, -INF , P0 ;  /* 0xff80000015cf7808 */ /* 0x000fe40000000000 */
[----:B------:R-:W-:-:S02]  /*44b0*/  ISETP.GT.AND P0, PT, R2, 0x48, PT ;  /* 0x000000480200780c */ /* 0x000fc40003f04270 */
[----:B------:R-:W-:Y:S02]  /*44c0*/  FMNMX.FTZ R20, R54, R55, !PT ;  /* 0x0000003736147209 */ /* 0x000fe40007810000 */
[----:B------:R-:W-:Y:S02]  /*44d0*/  FMNMX.FTZ R21, R214, R22, !PT ;  /* 0x00000016d6157209 */ /* 0x000fe40007810000 */
[----:B------:R-:W-:Y:S02]  /*44e0*/  FSEL R206, R18, -INF , P0 ;  /* 0xff80000012ce7808 */ /* 0x000fe40000000000 */
[----:B------:R-:W-:Y:S02]  /*44f0*/  FMNMX.FTZ R20, R52, R20, !PT ;  /* 0x0000001434147209 */ /* 0x000fe40007810000 */
[----:B------:R-:W-:Y:S02]  /*4500*/  FMNMX.FTZ R18, R200, R21, !PT ;  /* 0x00000015c8127209 */ /* 0x000fe40007810000 */
[----:B------:R-:W-:-:S02]  /*4510*/  FSEL R205, R16, -INF , P0 ;  /* 0xff80000010cd7808 */ /* 0x000fc40000000000 */
[----:B------:R-:W-:Y:S02]  /*4520*/  FMNMX.FTZ R16, R7, R20, !PT ;  /* 0x0000001407107209 */ /* 0x000fe40007810000 */
[----:B------:R-:W-:Y:S01]  /*4530*/  FMNMX.FTZ R18, R198, R18, !PT ;  /* 0x00000012c6127209 */ /* 0x000fe20007810000 */
[----:B------:R-:W-:Y:S01]  /*4540*/  LDSM.16.MT88.4 R20, [R238+0x900] ;  /* 0x00090000ee14783b */ /* 0x000fe20000004200 */
        /* <DEDUP_REMOVED lines=11> */
[----:B------:R-:W-:Y:S02]  /*4600*/  FSEL R193, R12, -INF , P0 ;  /* 0xff8000000cc17808 */ /* 0x000fe40000000000 */
[----:B------:R-:W-:Y:S02]  /*4610*/  FMNMX.FTZ R12, R39, R16, !PT ;  /* 0x00000010270c7209 */ /* 0x000fe40007810000 */
[----:B------:R-:W-:Y:S01]  /*4620*/  FMNMX.FTZ R14, R207, R14, !PT ;  /* 0x0000000ecf0e7209 */ /* 0x000fe20007810000 */
[----:B------:R-:W-:Y:S01]  /*4630*/  LDSM.16.MT88.4 R16, [R245+0x3900] ;  /* 0x00390000f510783b */ /* 0x000fe20000004200 */
        /* <DEDUP_REMOVED lines=9> */
[----:B------:R-:W-:Y:S02]  /*46d0*/  FMNMX.FTZ R12, R212, R12, !PT ;  /* 0x0000000cd40c7209 */ /* 0x000fe40007810000 */
[----:B------:R-:W-:Y:S02]  /*46e0*/  FMNMX.FTZ R10, R193, R13, !PT ;  /* 0x0000000dc10a7209 */ /* 0x000fe40007810000 */
[----:B------:R-:W-:Y:S02]  /*46f0*/  FSEL R191, R8, -INF , P0 ;  /* 0xff80000008bf7808 */ /* 0x000fe40000000000 */
[----:B------:R-:W-:Y:S02]  /*4700*/  ISETP.GT.AND P0, PT, R2, 0x59, PT ;  /* 0x000000590200780c */ /* 0x000fe40003f04270 */
[----:B------:R-:W-:-:S02]  /*4710*/  FMNMX.FTZ R12, R211, R12, !PT ;  /* 0x0000000cd30c7209 */ /* 0x000fc40007810000 */
[----:B------:R-:W-:Y:S02]  /*4720*/  FMNMX.FTZ R10, R192, R10, !PT ;  /* 0x0000000ac00a7209 */ /* 0x000fe40007810000 */
[----:B------:R-:W-:Y:S02]  /*4730*/  FSEL R190, R9, -INF , P0 ;  /* 0xff80000009be7808 */ /* 0x000fe40000000000 */
[----:B------:R-:W-:Y:S02]  /*4740*/  FMNMX.FTZ R8, R199, R12, !PT ;  /* 0x0000000cc7087209 */ /* 0x000fe40007810000 */
[----:B------:R-:W-:Y:S01]  /*4750*/  FMNMX.FTZ R2, R191, R10, !PT ;  /* 0x0000000abf027209 */ /* 0x000fe20007810000 */
[----:B------:R-:W-:Y:S01]  /*4760*/  LDSM.16.MT88.4 R12, [R245+0x900] ;  /* 0x00090000f50c783b */ /* 0x000fe20000004200 */
[----:B------:R-:W-:Y:S02]  /*4770*/  FMNMX.FTZ R8, R196, R8, !PT ;  /* 0x00000008c4087209 */ /* 0x000fe40007810000 */
[----:B------:R-:W-:-:S02]  /*4780*/  FMNMX.FTZ R2, R190, R2, !PT ;  /* 0x00000002be027209 */ /* 0x000fc40007810000 */
        /* <DEDUP_REMOVED lines=15> */
[----:B-1----:R-:W-:-:S04]  /*4880*/  FMNMX.FTZ R2, R2, R10, !PT ;  /* 0x0000000a02027209 */ /* 0x002fc80007810000 */
        /* <DEDUP_REMOVED lines=22> */
[--C-:B------:R-:W-:Y:S01]  /*49f0*/  FFMA.FTZ R195, R195, c[0x0][0x2d0], -R194.reuse ;  /* 0x0000b400c3c37a23 */ /* 0x100fe200000108c2 */
[----:B------:R-:W1:Y:S01]  /*4a00*/  LDSM.16.MT88.4 R8, [R240+0x900] ;  /* 0x00090000f008783b */ /* 0x000e620000004200 */
[--C-:B------:R-:W-:Y:S01]  /*4a10*/  FFMA.FTZ R209, R209, c[0x0][0x2d0], -R194.reuse ;  /* 0x0000b400d1d17a23 */ /* 0x100fe200000108c2 */
[C---:B------:R-:W-:Y:S01]  /*4a20*/  FSETP.NEU.FTZ.AND P0, PT, R0.reuse, -INF , PT ;  /* 0xff8000000000780b */ /* 0x040fe20003f1d000 */
[----:B------:R-:W-:Y:S01]  /*4a30*/  FMUL.FTZ R26, R0, c[0x0][0x2d0] ;  /* 0x0000b400001a7a20 */ /* 0x000fe20000410000 */
[----:B------:R-:W3:Y:S01]  /*4a40*/  MUFU.EX2 R51, R51 ;  /* 0x0000003300337308 */ /* 0x000ee20000000800 */
        /* <DEDUP_REMOVED lines=9> */
[--C-:B------:R-:W-:Y:S02]  /*4ae0*/  FFMA.FTZ R181, R52, c[0x0][0x2d0], -R26.reuse ;  /* 0x0000b40034b57a23 */ /* 0x100fe4000001081a */
[--C-:B------:R-:W-:Y:S01]  /*4af0*/  FFMA.FTZ R180, R7, c[0x0][0x2d0], -R26.reuse ;  /* 0x0000b40007b47a23 */ /* 0x100fe2000001081a */
[----:B------:R-:W-:Y:S01]  /*4b00*/  MUFU.EX2 R186, R186 ;  /* 0x000000ba00ba7308 */ /* 0x000fe20000000800 */
[----:B---3--:R-:W-:Y:S01]  /*4b10*/  F2FP.PACK_AB R166, R51, R184 ;  /* 0x000000b833a6723e */ /* 0x008fe200000000ff */
[--C-:B------:R-:W-:Y:S02]  /*4b20*/  FFMA.FTZ R48, R47, c[0x0][0x2d0], -R26.reuse ;  /* 0x0000b4002f307a23 */ /* 0x100fe4000001081a */
[--C-:B------:R-:W-:Y:S02]  /*4b30*/  FFMA.FTZ R49, R6, c[0x0][0x2d0], -R26.reuse ;  /* 0x0000b40006317a23 */ /* 0x100fe4000001081a */
[----:B------:R-:W-:-:S02]  /*4b40*/  FFMA.FTZ R47, R38, c[0x0][0x2d0], -R26 ;  /* 0x0000b400262f7a23 */ /* 0x000fc4000001081a */
[----:B------:R-:W2:Y:S01]  /*4b50*/  MUFU.EX2 R185, R185 ;  /* 0x000000b900b97308 */ /* 0x000ea20000000800 */
[--C-:B------:R-:W-:Y:S02]  /*4b60*/  FFMA.FTZ R43, R39, c[0x0][0x2d0], -R26.reuse ;  /* 0x0000b400272b7a23 */ /* 0x100fe4000001081a */
[----:B------:R-:W-:Y:S01]  /*4b70*/  LDSM.16.MT88.4 R36, [R239+0x900] ;  /* 0x00090000ef24783b */ /* 0x000fe20000004200 */
[--C-:B------:R-:W-:Y:S02]  /*4b80*/  FFMA.FTZ R42, R42, c[0x0][0x2d0], -R26.reuse ;  /* 0x0000b4002a2a7a23 */ /* 0x100fe4000001081a */
[--C-:B------:R-:W-:Y:S02]  /*4b90*/  FFMA.FTZ R3, R211, c[0x0][0x2d0], -R26.reuse ;  /* 0x0000b400d3037a23 */ /* 0x100fe4000001081a */
        /* <DEDUP_REMOVED lines=9> */
[--C-:B------:R-:W-:Y:S02]  /*4c30*/  FFMA.FTZ R206, R206, c[0x0][0x2d0], -R26.reuse ;  /* 0x0000b400cece7a23 */ /* 0x100fe4000001081a */
[----:B------:R-:W2:Y:S01]  /*4c40*/  MUFU.EX2 R46, R46 ;  /* 0x0000002e002e7308 */ /* 0x000ea20000000800 */
[----:B------:R-:W-:-:S02]  /*4c50*/  FFMA.FTZ R203, R203, c[0x0][0x2d0], -R26 ;  /* 0x0000b400cbcb7a23 */ /* 0x000fc4000001081a */
[--C-:B------:R-:W-:Y:S02]  /*4c60*/  FFMA.FTZ R193, R193, c[0x0][0x2d0], -R194.reuse ;  /* 0x0000b400c1c17a23 */ /* 0x100fe400000108c2 */
[--C-:B------:R-:W-:Y:S02]  /*4c70*/  FFMA.FTZ R192, R192, c[0x0][0x2d0], -R194.reuse ;  /* 0x0000b400c0c07a23 */ /* 0x100fe400000108c2 */
[--C-:B------:R-:W-:Y:S01]  /*4c80*/  FFMA.FTZ R191, R191, c[0x0][0x2d0], -R194.reuse ;  /* 0x0000b400bfbf7a23 */ /* 0x100fe200000108c2 */
[----:B---3--:R-:W-:Y:S01]  /*4c90*/  F2FP.PACK_AB R167, R180, R181 ;  /* 0x000000b5b4a7723e */ /* 0x008fe200000000ff */
[----:B------:R-:W-:Y:S01]  /*4ca0*/  MUFU.EX2 R45, R45 ;  /* 0x0000002d002d7308 */ /* 0x000fe20000000800 */
[----:B------:R-:W-:Y:S02]  /*4cb0*/  FFMA.FTZ R190, R190, c[0x0][0x2d0], -R194 ;  /* 0x0000b400bebe7a23 */ /* 0x000fe400000108c2 */
[--C-:B------:R-:W-:Y:S02]  /*4cc0*/  FFMA.FTZ R189, R189, c[0x0][0x2d0], -R26.reuse ;  /* 0x0000b400bdbd7a23 */ /* 0x100fe4000001081a */
[--C-:B------:R-:W-:Y:S01]  /*4cd0*/  FFMA.FTZ R188, R188, c[0x0][0x2d0], -R26.reuse ;  /* 0x0000b400bcbc7a23 */ /* 0x100fe2000001081a */
[----:B------:R-:W-:Y:S01]  /*4ce0*/  HMMA.16816.F32 R176, R164, R172, RZ ;  /* 0x000000aca4b0723c */ /* 0x000fe200000018ff */
[----:B--2---:R-:W-:Y:S01]  /*4cf0*/  F2FP.PACK_AB R4, R46, R50 ;  /* 0x000000322e04723e */ /* 0x004fe200000000ff */
[----:B------:R-:W2:Y:S01]  /*4d00*/  MUFU.EX2 R41, R41 ;  /* 0x0000002900297308 */ /* 0x000ea20000000800 */
[----:B------:R-:W-:-:S02]  /*4d10*/  FFMA.FTZ R211, R24, c[0x0][0x2d0], -R26 ;  /* 0x0000b40018d37a23 */ /* 0x000fc4000001081a */
        /* <DEDUP_REMOVED lines=17> */
[----:B------:R-:W-:Y:S01]  /*4e30*/  HMMA.16816.F32 R84, R164, R88, RZ ;  /* 0x00000058a454723c */ /* 0x000fe200000018ff */
[----:B------:R-:W-:Y:S01]  /*4e40*/  FADD.FTZ R45, R41, R45 ;  /* 0x0000002d292d7221 */ /* 0x000fe20000010000 */
        /* <DEDUP_REMOVED lines=17> */
[C---:B-1----:R-:W-:Y:S02]  /*4f60*/  HMMA.16816.F32 R52, R4.reuse, R8, R52 ;  /* 0x000000080434723c */ /* 0x042fe40000001834 */
        /* <DEDUP_REMOVED lines=13> */
[----:B------:R-:W3:Y:S01]  /*5040*/  LDSM.16.MT88.4 R12, [R239+0x6900] ;  /* 0x00690000ef0c783b */ /* 0x000ee20000004200 */
        /* <DEDUP_REMOVED lines=18> */
[----:B------:R-:W4:Y:S01]  /*5170*/  LDSM.16.MT88.4 R20, [R245+0x6900] ;  /* 0x00690000f514783b */ /* 0x000f220000004200 */
[----:B------:R-:W-:Y:S06]  /*5180*/  MUFU.EX2 R193, R193 ;  /* 0x000000c100c17308 */ /* 0x000fec0000000800 */
[C---:B------:R-:W-:Y:S02]  /*5190*/  HMMA.16816.F32 R76, R4.reuse, R16, R76 ;  /* 0x00000010044c723c */ /* 0x040fe4000000184c */
[----:B------:R-:W-:Y:S06]  /*51a0*/  MUFU.EX2 R192, R192 ;  /* 0x000000c000c07308 */ /* 0x000fec0000000800 */
[C---:B------:R-:W-:Y:S01]  /*51b0*/  HMMA.16816.F32 R80, R4.reuse, R18, R80 ;  /* 0x000000120450723c */ /* 0x040fe20000001850 */
[----:B------:R-:W5:Y:S01]  /*51c0*/  LDSM.16.MT88.4 R16, [R240+0x6900] ;  /* 0x00690000f010783b */ /* 0x000f620000004200 */
[----:B------:R-:W-:Y:S06]  /*51d0*/  MUFU.EX2 R191, R191 ;  /* 0x000000bf00bf7308 */ /* 0x000fec0000000800 */
[C---:B-1----:R-:W-:Y:S02]  /*51e0*/  HMMA.16816.F32 R92, R4.reuse, R8, R92 ;  /* 0x00000008045c723c */ /* 0x042fe4000000185c */
[----:B------:R-:W-:Y:S06]  /*51f0*/  MUFU.EX2 R190, R190 ;  /* 0x000000be00be7308 */ /* 0x000fec0000000800 */
[C---:B------:R-:W-:Y:S01]  /*5200*/  HMMA.16816.F32 R96, R4.reuse, R10, R96 ;  /* 0x0000000a0460723c */ /* 0x040fe20000001860 */
[----:B------:R-:W1:Y:S01]  /*5210*/  LDSM.16.MT88.4 R8, [R238+0x6900] ;  /* 0x00690000ee08783b */ /* 0x000e620000004200 */
[----:B------:R-:W-:Y:S06]  /*5220*/  MUFU.EX2 R189, R189 ;  /* 0x000000bd00bd7308 */ /* 0x000fec0000000800 */
[C---:B---3--:R-:W-:Y:S02]  /*5230*/  HMMA.16816.F32 R124, R4.reuse, R12, R124 ;  /* 0x0000000c047c723c */ /* 0x048fe4000000187c */
[----:B------:R-:W-:Y:S06]  /*5240*/  MUFU.EX2 R188, R188 ;  /* 0x000000bc00bc7308 */ /* 0x000fec0000000800 */
[C---:B------:R-:W-:Y:S01]  /*5250*/  HMMA.16816.F32 R128, R4.reuse, R14, R128 ;  /* 0x0000000e0480723c */ /* 0x040fe20000001880 */
[----:B------:R-:W3:Y:S01]  /*5260*/  LDSM.16.MT88.4 R12, [R239+0x9900] ;  /* 0x00990000ef0c783b */ /* 0x000ee20000004200 */
        /* <DEDUP_REMOVED lines=23> */
[C---:B---3--:R-:W-:Y:S08]  /*53e0*/  HMMA.16816.F32 R152, R4.reuse, R12, R152 ;  /* 0x0000000c0498723c */ /* 0x048ff00000001898 */
[----:B------:R-:W-:Y:S01]  /*53f0*/  HMMA.16816.F32 R156, R4, R14, R156 ;  /* 0x0000000e049c723c */ /* 0x000fe2000000189c */
[----:B------:R-:W3:Y:S07]  /*5400*/  LDSM.16.MT88.4 R12, [R239+0x1100] ;  /* 0x00110000ef0c783b */ /* 0x000eee0000004200 */
        /* <DEDUP_REMOVED lines=10> */
[C---:B----4-:R-:W-:Y:S01]  /*54b0*/  HMMA.16816.F32 R140, R4.reuse, R20, R140 ;  /* 0x00000014048c723c */ /* 0x050fe2000000188c */
[--C-:B------:R-:W-:Y:S02]  /*54c0*/  FFMA.FTZ R38, R213, c[0x0][0x2d0], -R26.reuse ;  /* 0x0000b400d5267a23 */ /* 0x100fe4000001081a */
[----:B------:R-:W-:Y:S02]  /*54d0*/  FFMA.FTZ R194, R25, c[0x0][0x2d0], -R26 ;  /* 0x0000b40019c27a23 */ /* 0x000fe4000001081a */
[----:B------:R-:W4:Y:S01]  /*54e0*/  MUFU.EX2 R39, R39 ;  /* 0x0000002700277308 */ /* 0x000f220000000800 */
[----:B------:R-:W-:Y:S02]  /*54f0*/  LDSM.16.MT88.4 R24, [R239+0x2900] ;  /* 0x00290000ef18783b */ /* 0x000fe40000004200 */
[C---:B------:R-:W-:Y:S02]  /*5500*/  HMMA.16816.F32 R144, R4.reuse, R22, R144 ;  /* 0x000000160490723c */ /* 0x040fe40000001890 */
[----:B------:R-:W3:Y:S03]  /*5510*/  LDSM.16.MT88.4 R20, [R245+0x1100] ;  /* 0x00110000f514783b */ /* 0x000ee60000004200 */
[----:B------:R-:W1:Y:S03]  /*5520*/  MUFU.EX2 R38, R38 ;  /* 0x0000002600267308 */ /* 0x000e660000000800 */
[C---:B-----5:R-:W-:Y:S05]  /*5530*/  HMMA.16816.F32 R148, R4.reuse, R16, R148 ;  /* 0x000000100494723c */ /* 0x060fea0000001894 */
[----:B------:R-:W5:Y:S03]  /*5540*/  MUFU.EX2 R37, R37 ;  /* 0x0000002500257308 */ /* 0x000f660000000800 */
[C---:B------:R-:W-:Y:S01]  /*5550*/  HMMA.16816.F32 R168, R4.reuse, R18, R168 ;  /* 0x0000001204a8723c */ /* 0x040fe200000018a8 */
[----:B------:R-:W3:Y:S04]  /*5560*/  LDSM.16.MT88.4 R16, [R240+0x1100] ;  /* 0x00110000f010783b */ /* 0x000ee80000004200 */
[----:B------:R-:W2:Y:S03]  /*5570*/  MUFU.EX2 R194, R194 ;  /* 0x000000c200c27308 */ /* 0x000ea60000000800 */
[C---:B-1----:R-:W-:Y:S08]  /*5580*/  HMMA.16816.F32 R160, R4.reuse, R8, R160 ;  /* 0x0000000804a0723c */ /* 0x042ff000000018a0 */
[----:B------:R-:W-:Y:S01]  /*5590*/  HMMA.16816.F32 R164, R4, R10, R164 ;  /* 0x0000000a04a4723c */ /* 0x000fe200000018a4 */
[----:B------:R-:W1:Y:S06]  /*55a0*/  LDSM.16.MT88.4 R8, [R238+0x1100] ;  /* 0x00110000ee08783b */ /* 0x000e6c0000004200 */
[----:B--2---:R-:W-:Y:S01]  /*55b0*/  F2FP.PACK_AB R4, R40, R44 ;  /* 0x0000002c2804723e */ /* 0x004fe200000000ff */
[----:B------:R-:W-:Y:S01]  /*55c0*/  FADD.FTZ R44, R44, R45 ;  /* 0x0000002d2c2c7221 */ /* 0x000fe20000010000 */
[----:B----4-:R-:W-:-:S02]  /*55d0*/  F2FP.PACK_AB R6, R36, R39 ;  /* 0x000000272406723e */ /* 0x010fc400000000ff */
[----:B------:R-:W-:Y:S01]  /*55e0*/  F2FP.PACK_AB R5, R38, R42 ;  /* 0x0000002a2605723e */ /* 0x000fe200000000ff */
[----:B------:R-:W-:Y:S01]  /*55f0*/  FADD.FTZ R42, R42, R47 ;  /* 0x0000002f2a2a7221 */ /* 0x000fe20000010000 */
[----:B-----5:R-:W-:Y:S01]  /*5600*/  F2FP.PACK_AB R7, R3, R37 ;  /* 0x000000250307723e */ /* 0x020fe200000000ff */
[----:B------:R-:W-:Y:S02]  /*5610*/  FADD.FTZ R44, R40, R44 ;  /* 0x0000002c282c7221 */ /* 0x000fe40000010000 */
[----:B------:R-:W-:Y:S02]  /*5620*/  FADD.FTZ R42, R38, R42 ;  /* 0x0000002a262a7221 */ /* 0x000fe40000010000 */
[----:B------:R-:W-:Y:S02]  /*5630*/  FADD.FTZ R39, R39, R44 ;  /* 0x0000002c27277221 */ /* 0x000fe40000010000 */
[----:B---3--:R-:W-:Y:S01]  /*5640*/  HMMA.16816.F32 R60, R4, R12, R60 ;  /* 0x0000000c043c723c */ /* 0x008fe2000000183c */
[----:B------:R-:W-:-:S02]  /*5650*/  FADD.FTZ R37, R37, R42 ;  /* 0x0000002a25257221 */ /* 0x000fc40000010000 */
[----:B------:R-:W-:Y:S02]  /*5660*/  FADD.FTZ R39, R36, R39 ;  /* 0x0000002724277221 */ /* 0x000fe40000010000 */
[----:B------:R-:W-:-:S03]  /*5670*/  FADD.FTZ R37, R3, R37 ;  /* 0x0000002503257221 */ /* 0x000fc60000010000 */
        /* <DEDUP_REMOVED lines=45> */
[----:B------:R-:W-:Y:S01]  /*5950*/  HMMA.16816.F32 R164, R4, R10, R164 ;  /* 0x0000000a04a4723c */ /* 0x000fe200000018a4 */
[----:B------:R-:W1:Y:S06]  /*5960*/  LDSM.16.MT88.4 R8, [R238+0x1900] ;  /* 0x00190000ee08783b */ /* 0x000e6c0000004200 */
        /* <DEDUP_REMOVED lines=53> */
[----:B------:R-:W-:Y:S07]  /*5cc0*/  LDSM.16.MT88.4 R20, [R238+0x2100] ;  /* 0x00210000ee14783b */ /* 0x000fee0000004200 */
[C---:B----4-:R-:W-:Y:S08]  /*5cd0*/  HMMA.16816.F32 R148, R4.reuse, R16, R148 ;  /* 0x000000100494723c */ /* 0x050ff00000001894 */
[C---:B------:R-:W-:Y:S01]  /*5ce0*/  HMMA.16816.F32 R168, R4.reuse, R18, R168 ;  /* 0x0000001204a8723c */ /* 0x040fe200000018a8 */
[----:B------:R-:W3:Y:S07]  /*5cf0*/  LDSM.16.MT88.4 R16, [R245+0x2100] ;  /* 0x00210000f510783b */ /* 0x000eee0000004200 */
        /* <DEDUP_REMOVED lines=15> */
[----:B------:R-:W-:Y:S02]  /*5df0*/  FADD.FTZ R206, R203, R206 ;  /* 0x000000cecbce7221 */ /* 0x000fe40000010000 */
[----:B------:R-:W-:Y:S01]  /*5e00*/  FADD.FTZ R205, R193, R205 ;  /* 0x000000cdc1cd7221 */ /* 0x000fe20000010000 */
[----:B------:R-:W-:Y:S01]  /*5e10*/  HMMA.16816.F32 R56, R4, R14, R56 ;  /* 0x0000000e0438723c */ /* 0x000fe20000001838 */
[----:B------:R-:W2:Y:S01]  /*5e20*/  LDSM.16.MT88.4 R12, [R240+0x5100] ;  /* 0x00510000f00c783b */ /* 0x000ea20000004200 */
[----:B------:R-:W-:Y:S02]  /*5e30*/  FADD.FTZ R206, R189, R206 ;  /* 0x000000cebdce7221 */ /* 0x000fe40000010000 */
[----:B------:R-:W-:Y:S02]  /*5e40*/  FADD.FTZ R205, R192, R205 ;  /* 0x000000cdc0cd7221 */ /* 0x000fe40000010000 */
[----:B------:R-:W-:-:S02]  /*5e50*/  FADD.FTZ R206, R188, R206 ;  /* 0x000000cebcce7221 */ /* 0x000fc40000010000 */
[----:B---3--:R-:W-:Y:S01]  /*5e60*/  HMMA.16816.F32 R176, R4, R16, R176 ;  /* 0x0000001004b0723c */ /* 0x008fe200000018b0 */
[----:B------:R-:W-:Y:S02]  /*5e70*/  FADD.FTZ R205, R191, R205 ;  /* 0x000000cdbfcd7221 */ /* 0x000fe40000010000 */
[----:B------:R-:W-:-:S04]  /*5e80*/  FADD.FTZ R206, R194, R206 ;  /* 0x000000cec2ce7221 */ /* 0x000fc80000010000 */
[----:B------:R-:W-:Y:S01]  /*5e90*/  FADD.FTZ R3, R211, R206 ;  /* 0x000000ced3037221 */ /* 0x000fe20000010000 */
[C---:B------:R-:W-:Y:S01]  /*5ea0*/  HMMA.16816.F32 R172, R4.reuse, R18, R172 ;  /* 0x0000001204ac723c */ /* 0x040fe200000018ac */
[----:B------:R-:W3:Y:S04]  /*5eb0*/  LDSM.16.MT88.4 R16, [R245+0x5100] ;  /* 0x00510000f510783b */ /* 0x000ee80000004200 */
[----:B------:R-:W-:Y:S03]  /*5ec0*/  STL [R1+0x24], R3 ;  /* 0x0000240301007387 */ /* 0x000fe60000100800 */
[C---:B-1----:R-:W-:Y:S08]  /*5ed0*/  HMMA.16816.F32 R60, R4.reuse, R8, R60 ;  /* 0x00000008043c723c */ /* 0x042ff0000000183c */
[C---:B------:R-:W-:Y:S01]  /*5ee0*/  HMMA.16816.F32 R64, R4.reuse, R10, R64 ;  /* 0x0000000a0440723c */ /* 0x040fe20000001840 */
[----:B------:R-:W1:Y:S07]  /*5ef0*/  LDSM.16.MT88.4 R8, [R239+0x5100] ;  /* 0x00510000ef08783b */ /* 0x000e6e0000004200 */
[C---:B------:R-:W-:Y:S08]  /*5f00*/  HMMA.16816.F32 R68, R4.reuse, R20, R68 ;  /* 0x000000140444723c */ /* 0x040ff00000001844 */
        /* <DEDUP_REMOVED lines=21> */
[C---:B--2---:R-:W-:Y:S08]  /*6060*/  HMMA.16816.F32 R148, R4.reuse, R12, R148 ;  /* 0x0000000c0494723c */ /* 0x044ff00000001894 */
[C---:B------:R-:W-:Y:S01]  /*6070*/  HMMA.16816.F32 R168, R4.reuse, R14, R168 ;  /* 0x0000000e04a8723c */ /* 0x040fe200000018a8 */
[----:B------:R-:W2:Y:S07]  /*6080*/  LDSM.16.MT88.4 R12, [R238+0xb100] ;  /* 0x00b10000ee0c783b */ /* 0x000eae0000004200 */
[C---:B------:R-:W-:Y:S01]  /*6090*/  HMMA.16816.F32 R104, R4.reuse, R22, R104 ;  /* 0x000000160468723c */ /* 0x040fe20000001868 */
[----:B------:R-:W4:Y:S07]  /*60a0*/  LDSM.16.MT88.4 R20, [R238+0x8100] ;  /* 0x00810000ee14783b */ /* 0x000f2e0000004200 */
[C---:B---3--:R-:W-:Y:S08]  /*60b0*/  HMMA.16816.F32 R140, R4.reuse, R16, R140 ;  /* 0x00000010048c723c */ /* 0x048ff0000000188c */
        /* <DEDUP_REMOVED lines=8> */
[C---:B----4-:R-:W-:Y:S08]  /*6140*/  HMMA.16816.F32 R132, R4.reuse, R20, R132 ;  /* 0x000000140484723c */ /* 0x050ff00000001884 */
[----:B------:R-:W-:Y:S01]  /*6150*/  HMMA.16816.F32 R136, R4, R22, R136 ;  /* 0x000000160488723c */ /* 0x000fe20000001888 */
[----:B------:R-:W-:Y:S06]  /*6160*/  LDSM.16.MT88.4 R20, [R238+0x2900] ;  /* 0x00290000ee14783b */ /* 0x000fec0000004200 */
[----:B------:R-:W-:-:S02]  /*6170*/  F2FP.PACK_AB R4, R192, R193 ;  /* 0x000000c1c004723e */ /* 0x000fc400000000ff */
[----:B------:R-:W-:Y:S02]  /*6180*/  F2FP.PACK_AB R6, R190, R191 ;  /* 0x000000bfbe06723e */ /* 0x000fe400000000ff */
[----:B------:R-:W-:Y:S02]  /*6190*/  F2FP.PACK_AB R5, R188, R189 ;  /* 0x000000bdbc05723e */ /* 0x000fe400000000ff */
[----:B------:R-:W-:-:S07]  /*61a0*/  F2FP.PACK_AB R7, R211, R194 ;  /* 0x000000c2d307723e */ /* 0x000fce00000000ff */
[C---:B-1----:R-:W-:Y:S08]  /*61b0*/  HMMA.16816.F32 R52, R4.reuse, R8, R52 ;  /* 0x000000080434723c */ /* 0x042ff00000001834 */
[C---:B--2---:R-:W-:Y:S08]  /*61c0*/  HMMA.16816.F32 R176, R4.reuse, R12, R176 ;  /* 0x0000000c04b0723c */ /* 0x044ff000000018b0 */
        /* <DEDUP_REMOVED lines=40> */
[----:B------:R-:W-:Y:S07]  /*6450*/  HMMA.16816.F32 R164, R4, R18, R164 ;  /* 0x0000001204a4723c */ /* 0x000fee00000018a4 */
[----:B------:R-:W-:-:S05]  /*6460*/  FADD.FTZ R4, R190, R205 ;  /* 0x000000cdbe047221 */ /* 0x000fca0000010000 */
[----:B------:R1:W-:Y:S01]  /*6470*/  STL [R1+0x28], R4 ;  /* 0x0000280401007387 */ /* 0x0003e20000100800 */
[----:B------:R-:W-:Y:S05]  /*6480*/  @!P0 BRA `(.L_x_4771) ;  /* 0x0000483000008947 */ /* 0x000fea0003800000 */
[C---:B-1----:R-:W-:Y:S01]  /*6490*/  SHF.L.U64.HI R4, R33.reuse, 0x1, R35 ;  /* 0x0000000121047819 */ /* 0x042fe20000010223 */
[----:B------:R-:W-:Y:S01]  /*64a0*/  IMAD.SHL.U32 R3, R33, 0x2, RZ ;  /* 0x0000000221037824 */ /* 0x000fe200078e00ff */
[----:B------:R-:W-:Y:S02]  /*64b0*/  SHF.L.U64.HI R5, R31, 0x1, R34 ;  /* 0x000000011f057819 */ /* 0x000fe40000010222 */
        /* <DEDUP_REMOVED lines=16> */
.L_x_4774:
[----:B------:R-:W2:Y:S01]  /*65c0*/  LDL R0, [R1] ;  /* 0x0000000001007983 */ /* 0x000ea20000100800 */
        /* <DEDUP_REMOVED lines=22> */
[----:B------:R-:W-:Y:S01]  /*6730*/  SHF.R.S32.HI R0, RZ, 0x1f, R252 ;  /* 0x0000001fff007819 */ /* 0x000fe200000114fc */
[----:B------:R1:W2:Y:S04]  /*6740*/  @!P5 LDG.E R251, [R184.64] ;  /* 0x0000000cb8fbd981 */ /* 0x0002a8000c1e1900 */
[----:B------:R-:W-:Y:S04]  /*6750*/  IMAD R0, R0, c[0x0][0x1e0], RZ ;  /* 0x0000780000007a24 */ /* 0x000fe800078e02ff */
[C---:B------:R-:W-:Y:S02]  /*6760*/  IMAD R0, R252.reuse, c[0x0][0x1e4], R0 ;  /* 0x00007900fc007a24 */ /* 0x040fe400078e0200 */
[----:B-1----:R-:W-:Y:S04]  /*6770*/  IMAD.WIDE.U32 R184, R252, c[0x0][0x1e0], RZ ;  /* 0x00007800fcb87a25 */ /* 0x002fe800078e00ff */
[----:B------:R-:W-:Y:S01]  /*6780*/  IMAD.IADD R185, R185, 0x1, R0 ;  /* 0x00000001b9b97824 */ /* 0x000fe200078e0200 */
[----:B--2---:R-:W-:Y:S03]  /*6790*/  SHF.R.S32.HI R0, RZ, 0x1f, R251 ;  /* 0x0000001fff007819 */ /* 0x004fe600000114fb */
        /* <DEDUP_REMOVED lines=13> */
[C---:B---3--:R-:W-:Y:S05]  /*6870*/  IADD3 R192, P0, R185.reuse, R204, RZ ;  /* 0x000000ccb9c07210 */ /* 0x048fea0007f1e0ff */
        /* <DEDUP_REMOVED lines=10> */
[C---:B-1----:R-:W-:Y:S04]  /*6920*/  IADD3 R186, P0, R181.reuse, R204, RZ ;  /* 0x000000ccb5ba7210 */ /* 0x042fe80007f1e0ff */
        /* <DEDUP_REMOVED lines=17> */
[----:B-----5:R-:W-:Y:S04]  /*6a40*/  IADD3 R188, P0, R2, R214, RZ ;  /* 0x000000d602bc7210 */ /* 0x020fe80007f1e0ff */
[----:B------:R3:W-:Y:S01]  /*6a50*/  LDGSTS.E.BYPASS.LTC128B.128 [R249+0x11100], [R190.64], !P3 ;  /* 0x11100000bef97fae */ /* 0x0007e2000d901d4c */
[----:B------:R-:W-:Y:S01]  /*6a60*/  IMAD.X R189, R0, 0x1, R215, P0 ;  /* 0x0000000100bd7824 */ /* 0x000fe200000e06d7 */
[----:B-1----:R-:W-:Y:S04]  /*6a70*/  IADD3 R186, P0, R2, R212, RZ ;  /* 0x000000d402ba7210 */ /* 0x002fe80007f1e0ff */
[----:B------:R3:W-:Y:S01]  /*6a80*/  LDGSTS.E.BYPASS.LTC128B.128 [R249+0x14100], [R188.64], !P2 ;  /* 0x14100000bcf97fae */ /* 0x0007e2000d101d4c */
[----:B------:R-:W-:Y:S05]  /*6a90*/  IMAD.X R187, R0, 0x1, R213, P0 ;  /* 0x0000000100bb7824 */ /* 0x000fea00000e06d5 */
[----:B------:R3:W-:Y:S01]  /*6aa0*/  LDGSTS.E.BYPASS.LTC128B.128 [R249+0x17100], [R186.64], !P1 ;  /* 0x17100000baf97fae */ /* 0x0007e2000c901d4c */
[----:B------:R-:W-:-:S05]  /*6ab0*/  BRA `(.L_x_4773) ;  /* 0x0000185000007947 */ /* 0x000fca0003800000 */
.L_x_4772:
[----:B------:R2:W-:Y:S01]  /*6ac0*/  STL [R1+0x40], R56 ;  /* 0x0000403801007387 */ /* 0x0005e20000100800 */
[----:B-1----:R-:W-:Y:S01]  /*6ad0*/  SHF.R.S32.HI R0, RZ, 0x1f, R252 ;  /* 0x0000001fff007819 */ /* 0x002fe200000114fc */
[----:B------:R-:W-:Y:S01]  /*6ae0*/  IMAD.WIDE.U32 R4, R252, c[0x0][0x208], RZ ;  /* 0x00008200fc047a25 */ /* 0x000fe200078e00ff */
[----:B------:R-:W-:Y:S01]  /*6af0*/  SHF.R.S32.HI R2, RZ, 0x1f, R251 ;  /* 0x0000001fff027819 */ /* 0x000fe200000114fb */
[----:B------:R-:W-:Y:S04]  /*6b00*/  DEPBAR.LE SB0, 0x0 ;  /* 0x000080000000791a */ /* 0x000fe80000000000 */
[----:B------:R-:W-:Y:S01]  /*6b10*/  IMAD R0, R0, c[0x0][0x208], RZ ;  /* 0x0000820000007a24 */ /* 0x000fe200078e02ff */
[----:B------:R-:W-:Y:S01]  /*6b20*/  BAR.SYNC.DEFER_BLOCKING 0x0 ;  /* 0x0000000000007b1d */ /* 0x000fe20000010000 */
[----:B------:R-:W-:Y:S01]  /*6b30*/  IMAD R2, R2, c[0x0][0x218], RZ ;  /* 0x0000860002027a24 */ /* 0x000fe200078e02ff */
[----:B------:R-:W-:Y:S01]  /*6b40*/  IADD3 R181, R249, 0x100, RZ ;  /* 0x00000100f9b57810 */ /* 0x000fe20007ffe0ff */
[----:B------:R-:W-:Y:S01]  /*6b50*/  IMAD R0, R252, c[0x0][0x20c], R0 ;  /* 0x00008300fc007a24 */ /* 0x000fe200078e0200 */
[----:B------:R-:W-:Y:S01]  /*6b60*/  UISETP.GT.AND UP0, UPT, UR6, UR8, UPT ;  /* 0x000000080600728c */ /* 0x000fe2000bf04270 */
[----:B------:R-:W-:Y:S02]  /*6b70*/  IMAD R2, R251, c[0x0][0x21c], R2 ;  /* 0x00008700fb027a24 */ /* 0x000fe400078e0202 */
[----:B------:R-:W-:Y:S04]  /*6b80*/  IMAD.IADD R5, R5, 0x1, R0 ;  /* 0x0000000105057824 */ /* 0x000fe800078e0200 */
[----:B------:R-:W-:Y:S05]  /*6b90*/  IMAD.WIDE.U32 R4, R251, c[0x0][0x218], R4 ;  /* 0x00008600fb047a25 */ /* 0x000fea00078e0004 */
[----:B------:R-:W-:Y:S04]  /*6ba0*/  IADD3 R0, P0, R4, UR22, RZ ;  /* 0x0000001604007c10 */ /* 0x000fe8000ff1e0ff */
[----:B------:R-:W-:Y:S02]  /*6bb0*/  IADD3.X R4, R5, UR4, R2, P0, !PT ;  /* 0x0000000405047c10 */ /* 0x000fe400087fe402 */
[C---:B------:R-:W-:Y:S01]  /*6bc0*/  LEA R2, P0, R0.reuse, c[0x0][0x1f8], 0x1 ;  /* 0x00007e0000027a11 */ /* 0x040fe200078008ff */
[----:B------:R-:W-:Y:S03]  /*6bd0*/  LDSM.16.M88.4 R48, [R248+0x18100] ;  /* 0x01810000f830783b */ /* 0x000fe60000000200 */
[----:B------:R-:W-:Y:S01]  /*6be0*/  LEA.HI.X R0, R0, c[0x0][0x1fc], R4, 0x1, P0 ;  /* 0x00007f0000007a11 */ /* 0x000fe200000f0c04 */
[----:B--2---:R-:W2:Y:S04]  /*6bf0*/  LDL R56, [R1+0x1c] ;  /* 0x00001c0001387983 */ /* 0x004ea80000100800 */
[----:B------:R1:W-:Y:S04]  /*6c00*/  STL [R1+0x3c], R55 ;  /* 0x00003c3701007387 */ /* 0x0003e80000100800 */
[----:B------:R-:W3:Y:S04]  /*6c10*/  LDL R29, [R1+0x14] ;  /* 0x00001400011d7983 */ /* 0x000ee80000100800 */
[----:B------:R-:W-:Y:S04]  /*6c20*/  SHFL.IDX PT, R44, R2, RZ, 0x181f ;  /* 0x00181fff022c7589 */ /* 0x000fe800000e0000 */
[----:B------:R-:W-:Y:S04]  /*6c30*/  SHFL.IDX PT, R20, R0, RZ, 0x181f ;  /* 0x00181fff00147589 */ /* 0x000fe800000e0000 */
[----:B------:R-:W4:Y:S04]  /*6c40*/  LDSM.16.M88.4 R8, [R247+0xc100] ;  /* 0x00c10000f708783b */ /* 0x000f280000000200 */
[----:B------:R-:W4:Y:S04]  /*6c50*/  LDSM.16.M88.4 R16, [R247+0xc900] ;  /* 0x00c90000f710783b */ /* 0x000f280000000200 */
[----:B------:R-:W-:Y:S04]  /*6c60*/  LDSM.16.M88.4 R24, [R247+0xd100] ;  /* 0x00d10000f718783b */ /* 0x000fe80000000200 */
[----:B-1----:R-:W3:Y:S04]  /*6c70*/  LDL R55, [R1+0x20] ;  /* 0x0000200001377983 */ /* 0x002ee80000100800 */
[----:B------:R1:W-:Y:S04]  /*6c80*/  STL [R1+0x38], R54 ;  /* 0x0000383601007387 */ /* 0x0003e80000100800 */
[----:B------:R-:W-:Y:S04]  /*6c90*/  LDSM.16.M88.4 R32, [R247+0xd900] ;  /* 0x00d90000f720783b */ /* 0x000fe80000000200 */
[----:B------:R-:W-:Y:S04]  /*6ca0*/  LDSM.16.M88.4 R40, [R247+0xe100] ;  /* 0x00e10000f728783b */ /* 0x000fe80000000200 */
[----:B------:R-:W-:Y:S04]  /*6cb0*/  LDSM.16.M88.4 R184, [R247+0xe900] ;  /* 0x00e90000f7b8783b */ /* 0x000fe80000000200 */
[----:B------:R-:W-:Y:S04]  /*6cc0*/  LDSM.16.M88.4 R188, [R244+0x18100] ;  /* 0x01810000f4bc783b */ /* 0x000fe80000000200 */
[----:B------:R-:W-:Y:S01]  /*6cd0*/  LDSM.16.M88.4 R192, [R246] ;  /* 0x00000000f6c0783b */ /* 0x000fe20000000200 */
[C---:B----4-:R-:W-:Y:S03]  /*6ce0*/  HMMA.16816.F32 R4, R48.reuse, R8, RZ ;  /* 0x000000083004723c */ /* 0x050fe600000018ff */
[----:B-1----:R-:W4:Y:S04]  /*6cf0*/  LDL R54, [R1+0x18] ;  /* 0x0000180001367983 */ /* 0x002f280000100800 */
[----:B------:R1:W-:Y:S01]  /*6d00*/  STL [R1+0x34], R53 ;  /* 0x0000343501007387 */ /* 0x0003e20000100800 */
[C---:B------:R-:W-:Y:S03]  /*6d10*/  HMMA.16816.F32 R8, R48.reuse, R10, RZ ;  /* 0x0000000a3008723c */ /* 0x040fe600000018ff */
[----:B------:R-:W-:Y:S04]  /*6d20*/  LDSM.16.M88.4 R196, [R237] ;  /* 0x00000000edc4783b */ /* 0x000fe80000000200 */
[----:B------:R-:W-:Y:S01]  /*6d30*/  LDSM.16.M88.4 R200, [R236] ;  /* 0x00000000ecc8783b */ /* 0x000fe20000000200 */
[C---:B------:R-:W-:Y:S03]  /*6d40*/  HMMA.16816.F32 R12, R48.reuse, R16, RZ ;  /* 0x00000010300c723c */ /* 0x040fe600000018ff */
[----:B------:R-:W-:Y:S04]  /*6d50*/  LDSM.16.M88.4 R204, [R235] ;  /* 0x00000000ebcc783b */ /* 0x000fe80000000200 */
[----:B------:R-:W-:Y:S01]  /*6d60*/  LDSM.16.M88.4 R208, [R234] ;  /* 0x00000000ead0783b */ /* 0x000fe20000000200 */
[C---:B------:R-:W-:Y:S03]  /*6d70*/  HMMA.16816.F32 R16, R48.reuse, R18, RZ ;  /* 0x000000123010723c */ /* 0x040fe600000018ff */
[----:B------:R-:W-:Y:S04]  /*6d80*/  LDSM.16.M88.4 R212, [R233] ;  /* 0x00000000e9d4783b */ /* 0x000fe80000000200 */
[----:B------:R-:W2:Y:S04]  /*6d90*/  SHFL.IDX PT, R38, R2, 0x1, 0x181f ;  /* 0x00381f0002267f89 */ /* 0x000ea800000e0000 */
[----:B-1----:R-:W4:Y:S04]  /*6da0*/  LDL R53, [R1+0xc] ;  /* 0x00000c0001357983 */ /* 0x002f280000100800 */
[----:B------:R1:W-:Y:S04]  /*6db0*/  STL [R1+0x30], R52 ;  /* 0x0000303401007387 */ /* 0x0003e80000100800 */
[----:B------:R-:W2:Y:S04]  /*6dc0*/  SHFL.IDX PT, R28, R0, 0x1, 0x181f ;  /* 0x00381f00001c7f89 */ /* 0x000ea800000e0000 */
[----:B------:R-:W2:Y:S04]  /*6dd0*/  SHFL.IDX PT, R2, R2, 0x2, 0x181f ;  /* 0x00581f0002027f89 */ /* 0x000ea800000e0000 */
[----:B------:R-:W2:Y:S04]  /*6de0*/  SHFL.IDX PT, R0, R0, 0x2, 0x181f ;  /* 0x00581f0000007f89 */ /* 0x000ea800000e0000 */
[----:B-1----:R-:W4:Y:S04]  /*6df0*/  LDL R52, [R1+0x10] ;  /* 0x0000100001347983 */ /* 0x002f280000100800 */
[----:B------:R1:W-:Y:S04]  /*6e00*/  STL [R1+0x2c], R3 ;  /* 0x00002c0301007387 */ /* 0x0003e80000100800 */
[----:B------:R-:W4:Y:S04]  /*6e10*/  LDL R250, [R1+0x8] ;  /* 0x0000080001fa7983 */ /* 0x000f280000100800 */
[----:B-1----:R-:W4:Y:S01]  /*6e20*/  LDL R3, [R1+0x4] ;  /* 0x0000040001037983 */ /* 0x002f220000100800 */
[-C--:B--2---:R-:W-:Y:S05]  /*6e30*/  IADD3 R30, P0, R44, R56.reuse, RZ ;  /* 0x000000382c1e7210 */ /* 0x084fea0007f1e0ff */
[--C-:B---3--:R-:W-:Y:S01]  /*6e40*/  IMAD.X R31, R20, 0x1, R55.reuse, P0 ;  /* 0x00000001141f7824 */ /* 0x108fe200000e0637 */
[----:B------:R-:W-:Y:S04]  /*6e50*/  IADD3 R22, P0, R44, R29, RZ ;  /* 0x0000001d2c167210 */ /* 0x000fe80007f1e0ff */
[----:B------:R1:W-:Y:S01]  /*6e60*/  LDGSTS.E.BYPASS.LTC128B.128 [R181], [R30.64], !P4 ;  /* 0x000000001eb57fae */ /* 0x0003e2000e101d4c */
[----:B----4-:R-:W-:Y:S05]  /*6e70*/  IMAD.X R23, R20, 0x1, R54, P0 ;  /* 0x0000000114177824 */ /* 0x010fea00000e0636 */
[----:B------:R2:W-:Y:S01]  /*6e80*/  LDGSTS.E.BYPASS.LTC128B.128 [R181+0x3000], [R22.64], !P3 ;  /* 0x0300000016b57fae */ /* 0x0005e2000d901d4c */
[----:B------:R-:W-:Y:S05]  /*6e90*/  IADD3 R36, P0, R44, R53, RZ ;  /* 0x000000352c247210 */ /* 0x000fea0007f1e0ff */
[----:B------:R-:W-:Y:S05]  /*6ea0*/  IMAD.X R37, R20, 0x1, R52, P0 ;  /* 0x0000000114257824 */ /* 0x000fea00000e0634 */
[----:B------:R3:W-:Y:S01]  /*6eb0*/  LDGSTS.E.BYPASS.LTC128B.128 [R181+0x6000], [R36.64], !P2 ;  /* 0x0600000024b57fae */ /* 0x0007e2000d101d4c */
[----:B------:R-:W-:Y:S05]  /*6ec0*/  IADD3 R44, P0, R44, R3, RZ ;  /* 0x000000032c2c7210 */ /* 0x000fea0007f1e0ff */
[----:B------:R-:W-:Y:S01]  /*6ed0*/  IMAD.X R45, R20, 0x1, R250, P0 ;  /* 0x00000001142d7824 */ /* 0x000fe200000e06fa */
[-C--:B------:R-:W-:Y:S01]  /*6ee0*/  IADD3 R46, P0, R38, R56.reuse, RZ ;  /* 0x00000038262e7210 */ /* 0x080fe20007f1e0ff */
[C---:B--2---:R-:W-:Y:S03]  /*6ef0*/  HMMA.16816.F32 R20, R48.reuse, R24, RZ ;  /* 0x000000183014723c */ /* 0x044fe600000018ff */
[----:B------:R2:W-:Y:S01]  /*6f00*/  LDGSTS.E.BYPASS.LTC128B.128 [R181+0x9000], [R44.64], !P1 ;  /* 0x090000002cb57fae */ /* 0x0005e2000c901d4c */
[--C-:B------:R-:W-:Y:S01]  /*6f10*/  IMAD.X R47, R28, 0x1, R55.reuse, P0 ;  /* 0x000000011c2f7824 */ /* 0x100fe200000e0637 */
[----:B-1----:R-:W-:Y:S03]  /*6f20*/  IADD3 R30, P0, R38, R29, RZ ;  /* 0x0000001d261e7210 */ /* 0x002fe60007f1e0ff */
[C---:B------:R-:W-:Y:S01]  /*6f30*/  HMMA.16816.F32 R24, R48.reuse, R26, RZ ;  /* 0x0000001a3018723c */ /* 0x040fe200000018ff */
[----:B------:R1:W-:Y:S03]  /*6f40*/  LDGSTS.E.BYPASS.LTC128B.128 [R181+0x1000], [R46.64], !P4 ;  /* 0x010000002eb57fae */ /* 0x0003e6000e101d4c */
[----:B------:R-:W-:Y:S01]  /*6f50*/  IMAD.X R31, R28, 0x1, R54, P0 ;  /* 0x000000011c1f7824 */ /* 0x000fe200000e0636 */
[----:B---3--:R-:W-:Y:S04]  /*6f60*/  IADD3 R36, P0, R38, R53, RZ ;  /* 0x0000003526247210 */ /* 0x008fe80007f1e0ff */
[----:B------:R3:W-:Y:S03]  /*6f70*/  LDGSTS.E.BYPASS.LTC128B.128 [R181+0x4000], [R30.64], !P3 ;  /* 0x040000001eb57fae */ /* 0x0007e6000d901d4c */
[----:B------:R-:W-:Y:S01]  /*6f80*/  IMAD.X R37, R28, 0x1, R52, P0 ;  /* 0x000000011c257824 */ /* 0x000fe200000e0634 */
[----:B------:R-:W-:Y:S04]  /*6f90*/  IADD3 R38, P0, R38, R3, RZ ;  /* 0x0000000326267210 */ /* 0x000fe80007f1e0ff */
[----:B------:R4:W-:Y:S01]  /*6fa0*/  LDGSTS.E.BYPASS.LTC128B.128 [R181+0x7000], [R36.64], !P2 ;  /* 0x0700000024b57fae */ /* 0x0009e2000d101d4c */
[----:B------:R-:W-:Y:S01]  /*6fb0*/  IMAD.X R39, R28, 0x1, R250, P0 ;  /* 0x000000011c277824 */ /* 0x000fe200000e06fa */
[----:B--2---:R-:W-:Y:S04]  /*6fc0*/  IADD3 R44, P0, R2, R56, RZ ;  /* 0x00000038022c7210 */ /* 0x004fe80007f1e0ff */
[----:B------:R2:W-:Y:S01]  /*6fd0*/  LDGSTS.E.BYPASS.LTC128B.128 [R181+0xa000], [R38.64], !P1 ;  /* 0x0a00000026b57fae */ /* 0x0005e2000c901d4c */
[----:B------:R-:W-:Y:S03]  /*6fe0*/  IMAD.X R45, R0, 0x1, R55, P0 ;  /* 0x00000001002d7824 */ /* 0x000fe600000e0637 */
[----:B------:R1:W5:Y:S04]  /*6ff0*/  LDL.LU R56, [R1+0x40] ;  /* 0x0000400001387983 */ /* 0x0003680000300800 */
[----:B------:R1:W-:Y:S04]  /*7000*/  LDGSTS.E.BYPASS.LTC128B.128 [R181+0x2000], [R44.64], !P4 ;  /* 0x020000002cb57fae */ /* 0x0003e8000e101d4c */
[----:B------:R1:W5:Y:S01]  /*7010*/  LDL.LU R55, [R1+0x3c] ;  /* 0x00003c0001377983 */ /* 0x0003620000300800 */
[----:B----4-:R-:W-:Y:S02]  /*7020*/  IADD3 R36, P0, R2, R29, RZ ;  /* 0x0000001d02247210 */ /* 0x010fe40007f1e0ff */
[C---:B---3--:R-:W-:Y:S03]  /*7030*/  HMMA.16816.F32 R28, R48.reuse, R32, RZ ;  /* 0x00000020301c723c */ /* 0x048fe600000018ff */
[----:B------:R-:W-:Y:S01]  /*7040*/  IMAD.X R37, R0, 0x1, R54, P0 ;  /* 0x0000000100257824 */ /* 0x000fe200000e0636 */
[----:B--2---:R-:W-:Y:S01]  /*7050*/  IADD3 R38, P0, R2, R53, RZ ;  /* 0x0000003502267210 */ /* 0x004fe20007f1e0ff */
[----:B------:R2:W5:Y:S03]  /*7060*/  LDL.LU R54, [R1+0x38] ;  /* 0x0000380001367983 */ /* 0x0005660000300800 */
[C---:B------:R-:W-:Y:S01]  /*7070*/  HMMA.16816.F32 R32, R48.reuse, R34, RZ ;  /* 0x000000223020723c */ /* 0x040fe200000018ff */
[----:B------:R-:W-:Y:S01]  /*7080*/  IMAD.X R39, R0, 0x1, R52, P0 ;  /* 0x0000000100277824 */ /* 0x000fe200000e0634 */
[----:B------:R3:W-:Y:S02]  /*7090*/  LDGSTS.E.BYPASS.LTC128B.128 [R181+0x5000], [R36.64], !P3 ;  /* 0x0500000024b57fae */ /* 0x0007e4000d901d4c */
[----:B-1----:R-:W-:Y:S02]  /*70a0*/  IADD3 R44, P0, R2, R3, RZ ;  /* 0x00000003022c7210 */ /* 0x002fe40007f1e0ff */
[----:B------:R3:W-:Y:S04]  /*70b0*/  LDGSTS.E.BYPASS.LTC128B.128 [R181+0x8000], [R38.64], !P2 ;  /* 0x0800000026b57fae */ /* 0x0007e8000d101d4c */
[----:B------:R2:W5:Y:S02]  /*70c0*/  LDL.LU R53, [R1+0x34] ;  /* 0x0000340001357983 */ /* 0x0005640000300800 */
[----:B------:R-:W-:Y:S01]  /*70d0*/  IMAD.X R45, R0, 0x1, R250, P0 ;  /* 0x00000001002d7824 */ /* 0x000fe200000e06fa */
[----:B------:R-:W-:Y:S01]  /*70e0*/  PLOP3.LUT P0, PT, PT, PT, UP0, 0x80, 0x0 ;  /* 0x000000000000781c */ /* 0x000fe20003f0f008 */
[----:B------:R2:W5:Y:S01]  /*70f0*/  LDL.LU R52, [R1+0x30] ;  /* 0x0000300001347983 */ /* 0x0005620000300800 */
[----:B------:R-:W-:Y:S03]  /*7100*/  IMAD.MOV.U32 R250, RZ, RZ, c[0x0][0x2b8] ;  /* 0x0000ae00fffa7624 */ /* 0x000fe600078e00ff */
[----:B------:R1:W-:Y:S04]  /*7110*/  LDGSTS.E.BYPASS.LTC128B.128 [R181+0xb000], [R44.64], !P1 ;  /* 0x0b0000002cb57fae */ /* 0x0003e8000c901d4c */
[----:B------:R-:W0:Y:S04]  /*7120*/  LDGDEPBAR ;  /* 0x00000000000079af */ /* 0x000e280000000000 */
[----:B------:R2:W5:Y:S01]  /*7130*/  LDL.LU R3, [R1+0x2c] ;  /* 0x00002c0001037983 */ /* 0x0005620000300800 */
[C---:B---3--:R-:W-:Y:S08]  /*7140*/  HMMA.16816.F32 R36, R48.reuse, R40, RZ ;  /* 0x000000283024723c */ /* 0x048ff000000018ff */
        /* <DEDUP_REMOVED lines=39> */
[----:B------:R-:W2:Y:S04]  /*73c0*/  LDSM.16.M88.4 R184, [R232+0x2000] ;  /* 0x00200000e8b8783b */ /* 0x000ea80000000200 */
[----:B------:R-:W3:Y:S03]  /*73d0*/  LDSM.16.M88.4 R208, [R232+0x2800] ;  /* 0x00280000e8d0783b */ /* 0x000ee60000000200 */
        /* <DEDUP_REMOVED lines=17> */
[----:B------:R-:W2:Y:S04]  /*74f0*/  LDSM.16.M88.4 R188, [R247+0x11100] ;  /* 0x01110000f7bc783b */ /* 0x000ea80000000200 */
[----:B------:R-:W3:Y:S03]  /*7500*/  LDSM.16.M88.4 R208, [R247+0x11900] ;  /* 0x01190000f7d0783b */ /* 0x000ee60000000200 */
        /* <DEDUP_REMOVED lines=17> */
[----:B------:R-:W2:Y:S04]  /*7620*/  LDSM.16.M88.4 R184, [R227] ;  /* 0x00000000e3b8783b */ /* 0x000ea80000000200 */
[----:B------:R-:W3:Y:S03]  /*7630*/  LDSM.16.M88.4 R208, [R226] ;  /* 0x00000000e2d0783b */ /* 0x000ee60000000200 */
        /* <DEDUP_REMOVED lines=190> */
[----:B------:R-:W-:Y:S04]  /*8220*/  DEPBAR.LE SB0, 0x0 ;  /* 0x000080000000791a */ /* 0x000fe80000000000 */
[----:B------:R-:W-:Y:S01]  /*8230*/  BAR.SYNC.DEFER_BLOCKING 0x0 ;  /* 0x0000000000007b1d */ /* 0x000fe20000010000 */
[C---:B-1----:R-:W-:Y:S08]  /*8240*/  HMMA.16816.F32 R4, R188.reuse, R192, R4 ;  /* 0x000000c0bc04723c */ /* 0x042ff00000001804 */
        /* <DEDUP_REMOVED lines=8> */
[C---:B------:R-:W-:Y:S08]  /*82d0*/  HMMA.16816.F32 R40, R188.reuse, R186, R40 ;  /* 0x000000babc28723c */ /* 0x040ff00000001828 */
[C---:B---3--:R-:W-:Y:S08]  /*82e0*/  HMMA.16816.F32 R44, R188.reuse, R208, R44 ;  /* 0x000000d0bc2c723c */ /* 0x048ff0000000182c */
[----:B------:R-:W-:Y:S01]  /*82f0*/  HMMA.16816.F32 R48, R188, R210, R48 ;  /* 0x000000d2bc30723c */ /* 0x000fe20000001830 */
[----:B-----5:R-:W-:-:S07]  /*8300*/  @P0 BRA `(.L_x_4774) ;  /* 0xffffe2b000000947 */ /* 0x020fce000383ffff */
.L_x_4773:
[----:B---3--:R-:W-:Y:S01]  /*8310*/  FMNMX.FTZ R184, R4, R180, !PT ;  /* 0x000000b404b87209 */ /* 0x008fe20007810000 */
[----:B------:R-:W-:Y:S01]  /*8320*/  LDSM.16.MT88.4 R188, [R240+0x100] ;  /* 0x00010000f0bc783b */ /* 0x000fe20000004200 */
[----:B------:R-:W-:Y:S01]  /*8330*/  FMNMX.FTZ R181, R6, R3, !PT ;  /* 0x0000000306b57209 */ /* 0x000fe20007810000 */
[----:B------:R-:W-:Y:S01]  /*8340*/  UISETP.GT.AND UP0, UPT, UR6, UR8, UPT ;  /* 0x000000080600728c */ /* 0x000fe2000bf04270 */
[----:B------:R-:W-:Y:S01]  /*8350*/  FMNMX.FTZ R184, R5, R184, !PT ;  /* 0x000000b805b87209 */ /* 0x000fe20007810000 */
[----:B------:R-:W-:Y:S01]  /*8360*/  UIADD3 UR6, UR6, -0x1, URZ ;  /* 0xffffffff06067890 */ /* 0x000fe2000fffe03f */
[----:B------:R-:W-:Y:S02]  /*8370*/  FMNMX.FTZ R181, R7, R181, !PT ;  /* 0x000000b507b57209 */ /* 0x000fe40007810000 */
[----:B------:R-:W-:Y:S01]  /*8380*/  FMNMX.FTZ R184, R8, R184, !PT ;  /* 0x000000b808b87209 */ /* 0x000fe20007810000 */
[----:B------:R-:W-:Y:S01]  /*8390*/  LDSM.16.MT88.4 R192, [R239+0x100] ;  /* 0x00010000efc0783b */ /* 0x000fe20000004200 */
[----:B------:R-:W-:Y:S02]  /*83a0*/  FMNMX.FTZ R181, R10, R181, !PT ;  /* 0x000000b50ab57209 */ /* 0x000fe40007810000 */
[----:B------:R-:W-:Y:S02]  /*83b0*/  FMNMX.FTZ R184, R9, R184, !PT ;  /* 0x000000b809b87209 */ /* 0x000fe40007810000 */
[----:B------:R-:W-:Y:S02]  /*83c0*/  FMNMX.FTZ R181, R11, R181, !PT ;  /* 0x000000b50bb57209 */ /* 0x000fe40007810000 */
        /* <DEDUP_REMOVED lines=41> */
[----:B------:R-:W-:Y:S01]  /*8660*/  PLOP3.LUT P0, PT, PT, PT, UP0, 0x80, 0x0 ;  /* 0x000000000000781c */ /* 0x000fe20003f0f008 */
[----:B------:R-:W-:Y:S08]  /*8670*/  SHFL.BFLY PT, R2, R184, 0x2, 0x1f ;  /* 0x0c401f00b8027f89 */ /* 0x000ff000000e0000 */
[----:B------:R-:W1:Y:S02]  /*8680*/  SHFL.BFLY PT, R0, R181, 0x2, 0x1f ;  /* 0x0c401f00b5007f89 */ /* 0x000e6400000e0000 */
[----:B-1----:R-:W-:Y:S02]  /*8690*/  FMNMX.FTZ R181, R181, R0, !PT ;  /* 0x00000000b5b57209 */ /* 0x002fe40007810000 */
[----:B------:R-:W-:Y:S04]  /*86a0*/  FMNMX.FTZ R184, R184, R2, !PT ;  /* 0x00000002b8b87209 */ /* 0x000fe80007810000 */
[----:B------:R-:W1:Y:S08]  /*86b0*/  SHFL.BFLY PT, R0, R181, 0x1, 0x1f ;  /* 0x0c201f00b5007f89 */ /* 0x000e7000000e0000 */
[----:B------:R-:W2:Y:S01]  /*86c0*/  SHFL.BFLY PT, R2, R184, 0x1, 0x1f ;  /* 0x0c201f00b8027f89 */ /* 0x000ea200000e0000 */
[----:B-1----:R-:W-:Y:S05]  /*86d0*/  FMNMX.FTZ R0, R0, R181, !PT ;  /* 0x000000b500007209 */ /* 0x002fea0007810000 */
[C---:B------:R-:W-:Y:S02]  /*86e0*/  FMUL.FTZ R204, R0.reuse, c[0x0][0x2d0] ;  /* 0x0000b40000cc7a20 */ /* 0x040fe40000410000 */
[----:B------:R-:W-:Y:S01]  /*86f0*/  FADD.FTZ R3, -R0, R3 ;  /* 0x0000000300037221 */ /* 0x000fe20000010100 */
[----:B--2---:R-:W-:Y:S01]  /*8700*/  FMNMX.FTZ R2, R184, R2, !PT ;  /* 0x00000002b8027209 */ /* 0x004fe20007810000 */
[--C-:B------:R-:W-:Y:S01]  /*8710*/  FFMA.FTZ R197, R10, c[0x0][0x2d0], -R204.reuse ;  /* 0x0000b4000ac57a23 */ /* 0x100fe200000108cc */
[----:B------:R-:W1:Y:S01]  /*8720*/  LDSM.16.MT88.4 R184, [R245+0x100] ;  /* 0x00010000f5b8783b */ /* 0x000e620000004200 */
[----:B------:R-:W-:Y:S02]  /*8730*/  FFMA.FTZ R181, R11, c[0x0][0x2d0], -R204 ;  /* 0x0000b4000bb57a23 */ /* 0x000fe400000108cc */
[C---:B------:R-:W-:Y:S02]  /*8740*/  FMUL.FTZ R205, R2.reuse, c[0x0][0x2d0] ;  /* 0x0000b40002cd7a20 */ /* 0x040fe40000410000 */
[----:B------:R-:W-:Y:S01]  /*8750*/  FADD.FTZ R180, -R2, R180 ;  /* 0x000000b402b47221 */ /* 0x000fe20000010100 */
[----:B------:R-:W-:Y:S01]  /*8760*/  MUFU.EX2 R197, R197 ;  /* 0x000000c500c57308 */ /* 0x000fe20000000800 */
[--C-:B------:R-:W-:Y:S02]  /*8770*/  FFMA.FTZ R198, R8, c[0x0][0x2d0], -R205.reuse ;  /* 0x0000b40008c67a23 */ /* 0x100fe400000108cd */
[--C-:B------:R-:W-:Y:S02]  /*8780*/  FFMA.FTZ R196, R9, c[0x0][0x2d0], -R205.reuse ;  /* 0x0000b40009c47a23 */ /* 0x100fe400000108cd */
[----:B------:R-:W-:Y:S02]  /*8790*/  FMUL.FTZ R180, R180, c[0x0][0x2d0] ;  /* 0x0000b400b4b47a20 */ /* 0x000fe40000410000 */
        /* <DEDUP_REMOVED lines=14> */
[----:B------:R-:W3:Y:S01]  /*8880*/  MUFU.EX2 R3, R3 ;  /* 0x0000000300037308 */ /* 0x000ee20000000800 */
[----:B------:R-:W-:Y:S01]  /*8890*/  LDSM.16.MT88.4 R28, [R238+0xa100] ;  /* 0x00a10000ee1c783b */ /* 0x000fe20000004200 */
[--C-:B------:R-:W-:Y:S02]  /*88a0*/  FFMA.FTZ R35, R35, c[0x0][0x2d0], -R204.reuse ;  /* 0x0000b40023237a23 */ /* 0x100fe400000108cc */
[--C-:B------:R-:W-:Y:S02]  /*88b0*/  FFMA.FTZ R213, R32, c[0x0][0x2d0], -R205.reuse ;  /* 0x0000b40020d57a23 */ /* 0x100fe400000108cd */
[--C-:B------:R-:W-:Y:S02]  /*88c0*/  FFMA.FTZ R214, R33, c[0x0][0x2d0], -R205.reuse ;  /* 0x0000b40021d67a23 */ /* 0x100fe400000108cd */
[--C-:B------:R-:W-:Y:S02]  /*88d0*/  FFMA.FTZ R215, R34, c[0x0][0x2d0], -R204.reuse ;  /* 0x0000b40022d77a23 */ /* 0x100fe400000108cc */
        /* <DEDUP_REMOVED lines=10> */
[C---:B------:R-:W-:Y:S02]  /*8980*/  FMUL.FTZ R7, R3.reuse, R179 ;  /* 0x000000b303077220 */ /* 0x040fe40000410000 */
[C---:B------:R-:W-:Y:S01]  /*8990*/  FMUL.FTZ R10, R3.reuse, R174 ;  /* 0x000000ae030a7220 */ /* 0x040fe20000410000 */
[----:B------:R-:W3:Y:S01]  /*89a0*/  MUFU.EX2 R196, R196 ;  /* 0x000000c400c47308 */ /* 0x000ee20000000800 */
[C---:B------:R-:W-:Y:S02]  /*89b0*/  FMUL.FTZ R11, R3.reuse, R175 ;  /* 0x000000af030b7220 */ /* 0x040fe40000410000 */
[----:B------:R-:W4:Y:S01]  /*89c0*/  LDSM.16.MT88.4 R172, [R238+0x100] ;  /* 0x00010000eeac783b */ /* 0x000f220000004200 */
[C---:B------:R-:W-:Y:S02]  /*89d0*/  FMUL.FTZ R53, R180.reuse, R53 ;  /* 0x00000035b4357220 */ /* 0x040fe40000410000 */
[C---:B------:R-:W-:Y:S02]  /*89e0*/  FMUL.FTZ R54, R3.reuse, R54 ;  /* 0x0000003603367220 */ /* 0x040fe40000410000 */
[C---:B------:R-:W-:Y:S02]  /*89f0*/  FMUL.FTZ R55, R3.reuse, R55 ;  /* 0x0000003703377220 */ /* 0x040fe40000410000 */
[----:B------:R-:W-:Y:S01]  /*8a00*/  MUFU.EX2 R201, R201 ;  /* 0x000000c900c97308 */ /* 0x000fe20000000800 */
[C---:B------:R-:W-:Y:S02]  /*8a10*/  FMUL.FTZ R56, R180.reuse, R56 ;  /* 0x00000038b4387220 */ /* 0x040fe40000410000 */
[----:B------:R-:W-:Y:S01]  /*8a20*/  FMUL.FTZ R57, R180, R57 ;  /* 0x00000039b4397220 */ /* 0x000fe20000410000 */
[----:B--2---:R-:W-:Y:S01]  /*8a30*/  F2FP.PACK_AB R176, R200, R203 ;  /* 0x000000cbc8b0723e */ /* 0x004fe200000000ff */
[C---:B------:R-:W-:Y:S02]  /*8a40*/  FMUL.FTZ R58, R3.reuse, R58 ;  /* 0x0000003a033a7220 */ /* 0x040fe40000410000 */
[C---:B------:R-:W-:Y:S02]  /*8a50*/  FMUL.FTZ R59, R3.reuse, R59 ;  /* 0x0000003b033b7220 */ /* 0x040fe40000410000 */
[C---:B------:R-:W-:Y:S01]  /*8a60*/  FMUL.FTZ R60, R180.reuse, R60 ;  /* 0x0000003cb43c7220 */ /* 0x040fe20000410000 */
[----:B------:R-:W2:Y:S01]  /*8a70*/  MUFU.EX2 R199, R199 ;  /* 0x000000c700c77308 */ /* 0x000ea20000000800 */
[----:B------:R-:W-:Y:S02]  /*8a80*/  FMUL.FTZ R61, R180, R61 ;  /* 0x0000003db43d7220 */ /* 0x000fe40000410000 */
[C---:B------:R-:W-:Y:S01]  /*8a90*/  FMUL.FTZ R62, R3.reuse, R62 ;  /* 0x0000003e033e7220 */ /* 0x040fe20000410000 */
        /* <DEDUP_REMOVED lines=13> */
[----:B--2---:R-:W-:Y:S01]  /*8b70*/  F2FP.PACK_AB R177, R199, R201 ;  /* 0x000000c9c7b1723e */ /* 0x004fe200000000ff */
[C---:B------:R-:W-:Y:S02]  /*8b80*/  FMUL.FTZ R73, R180.reuse, R73 ;  /* 0x00000049b4497220 */ /* 0x040fe40000410000 */
[C---:B------:R-:W-:Y:S02]  /*8b90*/  FMUL.FTZ R74, R3.reuse, R74 ;  /* 0x0000004a034a7220 */ /* 0x040fe40000410000 */
[----:B------:R-:W-:Y:S01]  /*8ba0*/  FMUL.FTZ R75, R3, R75 ;  /* 0x0000004b034b7220 */ /* 0x000fe20000410000 */
[----:B------:R-:W-:Y:S01]  /*8bb0*/  MUFU.EX2 R206, R206 ;  /* 0x000000ce00ce7308 */ /* 0x000fe20000000800 */
[C---:B------:R-:W-:Y:S02]  /*8bc0*/  FMUL.FTZ R76, R180.reuse, R76 ;  /* 0x0000004cb44c7220 */ /* 0x040fe40000410000 */
[----:B------:R-:W-:Y:S01]  /*8bd0*/  FMUL.FTZ R77, R180, R77 ;  /* 0x0000004db44d7220 */ /* 0x000fe20000410000 */
[----:B---3--:R-:W-:Y:S01]  /*8be0*/  F2FP.PACK_AB R179, R181, R197 ;  /* 0x000000c5b5b3723e */ /* 0x008fe200000000ff */
[--C-:B------:R-:W-:Y:S02]  /*8bf0*/  FFMA.FTZ R37, R37, c[0x0][0x2d0], -R205.reuse ;  /* 0x0000b40025257a23 */ /* 0x100fe400000108cd */
[--C-:B------:R-:W-:Y:S02]  /*8c00*/  FFMA.FTZ R38, R38, c[0x0][0x2d0], -R204.reuse ;  /* 0x0000b40026267a23 */ /* 0x100fe400000108cc */
[--C-:B------:R-:W-:Y:S01]  /*8c10*/  FFMA.FTZ R39, R39, c[0x0][0x2d0], -R204.reuse ;  /* 0x0000b40027277a23 */ /* 0x100fe200000108cc */
[----:B------:R-:W-:Y:S01]  /*8c20*/  MUFU.EX2 R207, R207 ;  /* 0x000000cf00cf7308 */ /* 0x000fe20000000800 */
[C---:B-1----:R-:W-:Y:S05]  /*8c30*/  HMMA.16816.F32 R4, R176.reuse, R184, R4 ;  /* 0x000000b8b004723c */ /* 0x042fea0000001804 */
        /* <DEDUP_REMOVED lines=20> */
[----:B------:R-:W-:Y:S03]  /*8d80*/  MUFU.EX2 R211, R211 ;  /* 0x000000d300d37308 */ /* 0x000fe60000000800 */
[C---:B------:R-:W-:Y:S02]  /*8d90*/  FMUL.FTZ R88, R180.reuse, R88 ;  /* 0x00000058b4587220 */ /* 0x040fe40000410000 */
[C---:B------:R-:W-:Y:S02]  /*8da0*/  FMUL.FTZ R89, R180.reuse, R89 ;  /* 0x00000059b4597220 */ /* 0x040fe40000410000 */
[C---:B----4-:R-:W-:Y:S03]  /*8db0*/  HMMA.16816.F32 R68, R176.reuse, R172, R68 ;  /* 0x000000acb044723c */ /* 0x050fe60000001844 */
[----:B------:R-:W-:Y:S01]  /*8dc0*/  MUFU.EX2 R212, R212 ;  /* 0x000000d400d47308 */ /* 0x000fe20000000800 */
[C---:B------:R-:W-:Y:S02]  /*8dd0*/  FMUL.FTZ R90, R3.reuse, R90 ;  /* 0x0000005a035a7220 */ /* 0x040fe40000410000 */
[C---:B------:R-:W-:Y:S02]  /*8de0*/  FMUL.FTZ R91, R3.reuse, R91 ;  /* 0x0000005b035b7220 */ /* 0x040fe40000410000 */
[C---:B------:R-:W-:Y:S01]  /*8df0*/  HMMA.16816.F32 R72, R176.reuse, R174, R72 ;  /* 0x000000aeb048723c */ /* 0x040fe20000001848 */
[----:B------:R-:W3:Y:S03]  /*8e00*/  LDSM.16.MT88.4 R172, [R239+0x3100] ;  /* 0x00310000efac783b */ /* 0x000ee60000004200 */
[C---:B------:R-:W-:Y:S01]  /*8e10*/  FMUL.FTZ R92, R180.reuse, R92 ;  /* 0x0000005cb45c7220 */ /* 0x040fe20000410000 */
[----:B------:R-:W-:Y:S01]  /*8e20*/  MUFU.EX2 R213, R213 ;  /* 0x000000d500d57308 */ /* 0x000fe20000000800 */
[C---:B------:R-:W-:Y:S02]  /*8e30*/  FMUL.FTZ R93, R180.reuse, R93 ;  /* 0x0000005db45d7220 */ /* 0x040fe40000410000 */
[C---:B-1----:R-:W-:Y:S04]  /*8e40*/  HMMA.16816.F32 R76, R176.reuse, R184, R76 ;  /* 0x000000b8b04c723c */ /* 0x042fe8000000184c */
[C---:B------:R-:W-:Y:S02]  /*8e50*/  FMUL.FTZ R94, R3.reuse, R94 ;  /* 0x0000005e035e7220 */ /* 0x040fe40000410000 */
[C---:B------:R-:W-:Y:S01]  /*8e60*/  FMUL.FTZ R95, R3.reuse, R95 ;  /* 0x0000005f035f7220 */ /* 0x040fe20000410000 */
[----:B------:R-:W-:Y:S01]  /*8e70*/  MUFU.EX2 R214, R214 ;  /* 0x000000d600d67308 */ /* 0x000fe20000000800 */
        /* <DEDUP_REMOVED lines=11> */
[C---:B------:R-:W-:Y:S01]  /*8f30*/  FMUL.FTZ R102, R3.reuse, R102 ;  /* 0x0000006603667220 */ /* 0x040fe20000410000 */
[C---:B---3--:R-:W-:Y:S03]  /*8f40*/  HMMA.16816.F32 R92, R176.reuse, R172, R92 ;  /* 0x000000acb05c723c */ /* 0x048fe6000000185c */
[C---:B------:R-:W-:Y:S02]  /*8f50*/  FMUL.FTZ R103, R3.reuse, R103 ;  /* 0x0000006703677220 */ /* 0x040fe40000410000 */
[C---:B------:R-:W-:Y:S02]  /*8f60*/  FMUL.FTZ R104, R180.reuse, R104 ;  /* 0x00000068b4687220 */ /* 0x040fe40000410000 */
[C---:B------:R-:W-:Y:S01]  /*8f70*/  FMUL.FTZ R105, R180.reuse, R105 ;  /* 0x00000069b4697220 */ /* 0x040fe20000410000 */
[C---:B------:R-:W-:Y:S01]  /*8f80*/  HMMA.16816.F32 R96, R176.reuse, R174, R96 ;  /* 0x000000aeb060723c */ /* 0x040fe20000001860 */
[----:B------:R-:W3:Y:S03]  /*8f90*/  LDSM.16.MT88.4 R172, [R240+0x6100] ;  /* 0x00610000f0ac783b */ /* 0x000ee60000004200 */
[C---:B------:R-:W-:Y:S02]  /*8fa0*/  FMUL.FTZ R106, R3.reuse, R106 ;  /* 0x0000006a036a7220 */ /* 0x040fe40000410000 */
[C---:B------:R-:W-:Y:S02]  /*8fb0*/  FMUL.FTZ R107, R3.reuse, R107 ;  /* 0x0000006b036b7220 */ /* 0x040fe40000410000 */
[C---:B-1----:R-:W-:Y:S04]  /*8fc0*/  HMMA.16816.F32 R100, R176.reuse, R184, R100 ;  /* 0x000000b8b064723c */ /* 0x042fe80000001864 */
[C---:B------:R-:W-:Y:S02]  /*8fd0*/  FMUL.FTZ R108, R180.reuse, R108 ;  /* 0x0000006cb46c7220 */ /* 0x040fe40000410000 */
[C---:B------:R-:W-:Y:S02]  /*8fe0*/  FMUL.FTZ R109, R180.reuse, R109 ;  /* 0x0000006db46d7220 */ /* 0x040fe40000410000 */
[C---:B------:R-:W-:Y:S01]  /*8ff0*/  HMMA.16816.F32 R104, R176.reuse, R186, R104 ;  /* 0x000000bab068723c */ /* 0x040fe20000001868 */
[----:B------:R-:W1:Y:S03]  /*9000*/  LDSM.16.MT88.4 R184, [R239+0x6100] ;  /* 0x00610000efb8783b */ /* 0x000e660000004200 */
[C---:B------:R-:W-:Y:S02]  /*9010*/  FMUL.FTZ R110, R3.reuse, R110 ;  /* 0x0000006e036e7220 */ /* 0x040fe40000410000 */
[C---:B------:R-:W-:Y:S02]  /*9020*/  FMUL.FTZ R111, R3.reuse, R111 ;  /* 0x0000006f036f7220 */ /* 0x040fe40000410000 */
[C---:B------:R-:W-:Y:S04]  /*9030*/  FMUL.FTZ R112, R180.reuse, R112 ;  /* 0x00000070b4707220 */ /* 0x040fe80000410000 */
[C---:B------:R-:W-:Y:S01]  /*9040*/  FMUL.FTZ R113, R180.reuse, R113 ;  /* 0x00000071b4717220 */ /* 0x040fe20000410000 */
        /* <DEDUP_REMOVED lines=11> */
[C---:B---3--:R-:W-:Y:S03]  /*9100*/  HMMA.16816.F32 R116, R176.reuse, R172, R116 ;  /* 0x000000acb074723c */ /* 0x048fe60000001874 */
[C---:B------:R-:W-:Y:S02]  /*9110*/  FMUL.FTZ R122, R3.reuse, R122 ;  /* 0x0000007a037a7220 */ /* 0x040fe40000410000 */
[C---:B------:R-:W-:Y:S02]  /*9120*/  FMUL.FTZ R123, R3.reuse, R123 ;  /* 0x0000007b037b7220 */ /* 0x040fe40000410000 */
[C---:B------:R-:W-:Y:S02]  /*9130*/  FMUL.FTZ R124, R180.reuse, R124 ;  /* 0x0000007cb47c7220 */ /* 0x040fe40000410000 */
[C---:B------:R-:W-:Y:S03]  /*9140*/  FMUL.FTZ R125, R180.reuse, R125 ;  /* 0x0000007db47d7220 */ /* 0x040fe60000410000 */
[C---:B------:R-:W-:Y:S01]  /*9150*/  HMMA.16816.F32 R120, R176.reuse, R174, R120 ;  /* 0x000000aeb078723c */ /* 0x040fe20000001878 */
[----:B------:R-:W3:Y:S02]  /*9160*/  LDSM.16.MT88.4 R172, [R245+0x9100] ;  /* 0x00910000f5ac783b */ /* 0x000ee40000004200 */
        /* <DEDUP_REMOVED lines=30> */
[----:B------:R-:W-:Y:S03]  /*9350*/  FMUL.FTZ R149, R180, R149 ;  /* 0x00000095b4957220 */ /* 0x000fe60000410000 */
[C---:B------:R-:W-:Y:S01]  /*9360*/  HMMA.16816.F32 R144, R176.reuse, R174, R144 ;  /* 0x000000aeb090723c */ /* 0x040fe20000001890 */
[----:B------:R-:W-:Y:S02]  /*9370*/  LDSM.16.MT88.4 R172, [R245+0x900] ;  /* 0x00090000f5ac783b */ /* 0x000fe40000004200 */
[C---:B------:R-:W-:Y:S02]  /*9380*/  FMUL.FTZ R150, R3.reuse, R150 ;  /* 0x0000009603967220 */ /* 0x040fe40000410000 */
[----:B------:R-:W-:Y:S02]  /*9390*/  FMUL.FTZ R151, R3, R151 ;  /* 0x0000009703977220 */ /* 0x000fe40000410000 */
[--C-:B------:R-:W-:Y:S02]  /*93a0*/  FFMA.FTZ R192, R12, c[0x0][0x2d0], -R205.reuse ;  /* 0x0000b4000cc07a23 */ /* 0x100fe400000108cd */
[C---:B------:R-:W-:Y:S03]  /*93b0*/  FMUL.FTZ R12, R180.reuse, R168 ;  /* 0x000000a8b40c7220 */ /* 0x040fe60000410000 */
[C---:B-1----:R-:W-:Y:S01]  /*93c0*/  HMMA.16816.F32 R148, R176.reuse, R184, R148 ;  /* 0x000000b8b094723c */ /* 0x042fe20000001894 */
[----:B------:R-:W-:Y:S02]  /*93d0*/  MUFU.EX2 R192, R192 ;  /* 0x000000c000c07308 */ /* 0x000fe40000000800 */
[--C-:B------:R-:W-:Y:S02]  /*93e0*/  FFMA.FTZ R193, R13, c[0x0][0x2d0], -R205.reuse ;  /* 0x0000b4000dc17a23 */ /* 0x100fe400000108cd */
[----:B------:R-:W-:Y:S02]  /*93f0*/  FMUL.FTZ R13, R180, R169 ;  /* 0x000000a9b40d7220 */ /* 0x000fe40000410000 */
[--C-:B------:R-:W-:Y:S02]  /*9400*/  FFMA.FTZ R194, R14, c[0x0][0x2d0], -R204.reuse ;  /* 0x0000b4000ec27a23 */ /* 0x100fe400000108cc */
[----:B------:R-:W-:Y:S02]  /*9410*/  FMUL.FTZ R14, R3, R170 ;  /* 0x000000aa030e7220 */ /* 0x000fe40000410000 */
[----:B------:R-:W1:Y:S01]  /*9420*/  MUFU.EX2 R193, R193 ;  /* 0x000000c100c17308 */ /* 0x000e620000000800 */
[--C-:B------:R-:W-:Y:S02]  /*9430*/  FFMA.FTZ R195, R15, c[0x0][0x2d0], -R204.reuse ;  /* 0x0000b4000fc37a23 */ /* 0x100fe400000108cc */
[C---:B------:R-:W-:Y:S02]  /*9440*/  FMUL.FTZ R15, R3.reuse, R171 ;  /* 0x000000ab030f7220 */ /* 0x040fe40000410000 */
[----:B------:R-:W3:Y:S01]  /*9450*/  LDSM.16.MT88.4 R168, [R238+0x9100] ;  /* 0x00910000eea8783b */ /* 0x000ee20000004200 */
[C---:B------:R-:W-:Y:S02]  /*9460*/  FMUL.FTZ R152, R180.reuse, R152 ;  /* 0x00000098b4987220 */ /* 0x040fe40000410000 */
[C---:B------:R-:W-:Y:S02]  /*9470*/  FMUL.FTZ R153, R180.reuse, R153 ;  /* 0x00000099b4997220 */ /* 0x040fe40000410000 */
[C---:B------:R-:W-:Y:S01]  /*9480*/  HMMA.16816.F32 R12, R176.reuse, R186, R12 ;  /* 0x000000bab00c723c */ /* 0x040fe2000000180c */
[----:B------:R-:W-:Y:S02]  /*9490*/  MUFU.EX2 R194, R194 ;  /* 0x000000c200c27308 */ /* 0x000fe40000000800 */
[C---:B------:R-:W-:Y:S01]  /*94a0*/  FMUL.FTZ R154, R3.reuse, R154 ;  /* 0x0000009a039a7220 */ /* 0x040fe20000410000 */
[----:B------:R-:W4:Y:S01]  /*94b0*/  LDSM.16.MT88.4 R184, [R240+0x900] ;  /* 0x00090000f0b8783b */ /* 0x000f220000004200 */
[C---:B------:R-:W-:Y:S02]  /*94c0*/  FMUL.FTZ R155, R3.reuse, R155 ;  /* 0x0000009b039b7220 */ /* 0x040fe40000410000 */
[C---:B------:R-:W-:Y:S02]  /*94d0*/  FMUL.FTZ R156, R180.reuse, R156 ;  /* 0x0000009cb49c7220 */ /* 0x040fe40000410000 */
[C---:B------:R-:W-:Y:S02]  /*94e0*/  FMUL.FTZ R157, R180.reuse, R157 ;  /* 0x0000009db49d7220 */ /* 0x040fe40000410000 */
[----:B------:R-:W5:Y:S01]  /*94f0*/  MUFU.EX2 R195, R195 ;  /* 0x000000c300c37308 */ /* 0x000f620000000800 */
[C---:B--2---:R-:W-:Y:S03]  /*9500*/  HMMA.16816.F32 R152, R176.reuse, R188, R152 ;  /* 0x000000bcb098723c */ /* 0x044fe60000001898 */
[C---:B------:R-:W-:Y:S02]  /*9510*/  FMUL.FTZ R158, R3.reuse, R158 ;  /* 0x0000009e039e7220 */ /* 0x040fe40000410000 */
[----:B------:R-:W-:Y:S02]  /*9520*/  FMUL.FTZ R159, R3, R159 ;  /* 0x0000009f039f7220 */ /* 0x000fe40000410000 */
[C---:B------:R-:W-:Y:S02]  /*9530*/  FMUL.FTZ R160, R180.reuse, R160 ;  /* 0x000000a0b4a07220 */ /* 0x040fe40000410000 */
[----:B------:R-:W-:Y:S03]  /*9540*/  FMUL.FTZ R161, R180, R161 ;  /* 0x000000a1b4a17220 */ /* 0x000fe60000410000 */
[C---:B------:R-:W-:Y:S03]  /*9550*/  HMMA.16816.F32 R156, R176.reuse, R190, R156 ;  /* 0x000000beb09c723c */ /* 0x040fe6000000189c */
[--C-:B------:R-:W-:Y:S02]  /*9560*/  FFMA.FTZ R17, R17, c[0x0][0x2d0], -R205.reuse ;  /* 0x0000b40011117a23 */ /* 0x100fe400000108cd */
[--C-:B------:R-:W-:Y:S02]  /*9570*/  FFMA.FTZ R202, R16, c[0x0][0x2d0], -R205.reuse ;  /* 0x0000b40010ca7a23 */ /* 0x100fe400000108cd */
[----:B------:R2:W-:Y:S01]  /*9580*/  MUFU.EX2 R188, R17 ;  /* 0x0000001100bc7308 */ /* 0x0005e20000000800 */
[--C-:B------:R-:W-:Y:S04]  /*9590*/  FFMA.FTZ R189, R18, c[0x0][0x2d0], -R204.reuse ;  /* 0x0000b40012bd7a23 */ /* 0x100fe800000108cc */
[--C-:B------:R-:W-:Y:S02]  /*95a0*/  FFMA.FTZ R190, R19, c[0x0][0x2d0], -R204.reuse ;  /* 0x0000b40013be7a23 */ /* 0x100fe400000108cc */
[C---:B------:R-:W-:Y:S02]  /*95b0*/  FMUL.FTZ R162, R3.reuse, R162 ;  /* 0x000000a203a27220 */ /* 0x040fe40000410000 */
[----:B------:R-:W-:Y:S01]  /*95c0*/  FMUL.FTZ R163, R3, R163 ;  /* 0x000000a303a37220 */ /* 0x000fe20000410000 */
[----:B------:R-:W4:Y:S01]  /*95d0*/  MUFU.EX2 R202, R202 ;  /* 0x000000ca00ca7308 */ /* 0x000f220000000800 */
[--C-:B------:R-:W-:Y:S02]  /*95e0*/  FFMA.FTZ R191, R24, c[0x0][0x2d0], -R205.reuse ;  /* 0x0000b40018bf7a23 */ /* 0x100fe400000108cd */
[----:B------:R-:W-:Y:S01]  /*95f0*/  LDSM.16.MT88.4 R24, [R240+0x1100] ;  /* 0x00110000f018783b */ /* 0x000fe20000004200 */
[C---:B------:R-:W-:Y:S01]  /*9600*/  FMUL.FTZ R16, R180.reuse, R164 ;  /* 0x000000a4b4107220 */ /* 0x040fe20000410000 */
[----:B-1----:R-:W-:Y:S01]  /*9610*/  F2FP.PACK_AB R164, R193, R192 ;  /* 0x000000c0c1a4723e */ /* 0x002fe200000000ff */
[C---:B---3--:R-:W-:Y:S03]  /*9620*/  HMMA.16816.F32 R160, R176.reuse, R168, R160 ;  /* 0x000000a8b0a0723c */ /* 0x048fe600000018a0 */
[C---:B------:R-:W-:Y:S01]  /*9630*/  FMUL.FTZ R18, R3.reuse, R166 ;  /* 0x000000a603127220 */ /* 0x040fe20000410000 */
[----:B------:R-:W-:Y:S01]  /*9640*/  MUFU.EX2 R189, R189 ;  /* 0x000000bd00bd7308 */ /* 0x000fe20000000800 */
[----:B------:R-:W-:Y:S02]  /*9650*/  FMUL.FTZ R19, R3, R167 ;  /* 0x000000a703137220 */ /* 0x000fe40000410000 */
[--C-:B------:R-:W-:Y:S02]  /*9660*/  FFMA.FTZ R41, R41, c[0x0][0x2d0], -R205.reuse ;  /* 0x0000b40029297a23 */ /* 0x100fe400000108cd */
[----:B--2---:R-:W-:Y:S03]  /*9670*/  FMUL.FTZ R17, R180, R165 ;  /* 0x000000a5b4117220 */ /* 0x004fe60000410000 */
[----:B-----5:R-:W-:Y:S01]  /*9680*/  F2FP.PACK_AB R165, R195, R194 ;  /* 0x000000c2c3a5723e */ /* 0x020fe200000000ff */
[--C-:B------:R-:W-:Y:S01]  /*9690*/  FFMA.FTZ R42, R42, c[0x0][0x2d0], -R204.reuse ;  /* 0x0000b4002a2a7a23 */ /* 0x100fe200000108cc */
[----:B------:R-:W1:Y:S01]  /*96a0*/  MUFU.EX2 R190, R190 ;  /* 0x000000be00be7308 */ /* 0x000e620000000800 */
[--C-:B------:R-:W-:Y:S01]  /*96b0*/  FFMA.FTZ R40, R40, c[0x0][0x2d0], -R205.reuse ;  /* 0x0000b40028287a23 */ /* 0x100fe200000108cd */
[----:B------:R-:W-:Y:S01]  /*96c0*/  HMMA.16816.F32 R16, R176, R170, R16 ;  /* 0x000000aab010723c */ /* 0x000fe20000001810 */
[----:B------:R-:W2:Y:S02]  /*96d0*/  LDSM.16.MT88.4 R168, [R239+0x900] ;  /* 0x00090000efa8783b */ /* 0x000ea40000004200 */
[----:B----4-:R-:W-:Y:S01]  /*96e0*/  F2FP.PACK_AB R166, R188, R202 ;  /* 0x000000cabca6723e */ /* 0x010fe200000000ff */
[--C-:B------:R-:W-:Y:S02]  /*96f0*/  FFMA.FTZ R45, R45, c[0x0][0x2d0], -R205.reuse ;  /* 0x0000b4002d2d7a23 */ /* 0x100fe400000108cd */
[--C-:B------:R-:W-:Y:S02]  /*9700*/  FFMA.FTZ R46, R46, c[0x0][0x2d0], -R204.reuse ;  /* 0x0000b4002e2e7a23 */ /* 0x100fe400000108cc */
[----:B------:R-:W3:Y:S01]  /*9710*/  MUFU.EX2 R191, R191 ;  /* 0x000000bf00bf7308 */ /* 0x000ee20000000800 */
[----:B------:R-:W-:Y:S03]  /*9720*/  LDSM.16.MT88.4 R176, [R245+0x3900] ;  /* 0x00390000f5b0783b */ /* 0x000fe60000004200 */
[--C-:B------:R-:W-:Y:S06]  /*9730*/  FFMA.FTZ R50, R50, c[0x0][0x2d0], -R204.reuse ;  /* 0x0000b40032327a23 */ /* 0x100fec00000108cc */
[----:B------:R-:W-:Y:S01]  /*9740*/  MUFU.EX2 R46, R46 ;  /* 0x0000002e002e7308 */ /* 0x000fe20000000800 */
[----:B-1----:R-:W-:Y:S09]  /*9750*/  F2FP.PACK_AB R167, R190, R189 ;  /* 0x000000bdbea7723e */ /* 0x002ff200000000ff */
[----:B------:R-:W-:Y:S01]  /*9760*/  MUFU.EX2 R50, R50 ;  /* 0x0000003200327308 */ /* 0x000fe20000000800 */
[C---:B------:R-:W-:Y:S08]  /*9770*/  HMMA.16816.F32 R4, R164.reuse, R172, R4 ;  /* 0x000000aca404723c */ /* 0x040ff00000001804 */
[C---:B------:R-:W-:Y:S01]  /*9780*/  HMMA.16816.F32 R8, R164.reuse, R174, R8 ;  /* 0x000000aea408723c */ /* 0x040fe20000001808 */
[----:B------:R-:W1:Y:S07]  /*9790*/  LDSM.16.MT88.4 R172, [R238+0x900] ;  /* 0x00090000eeac783b */ /* 0x000e6e0000004200 */
[C---:B------:R-:W-:Y:S07]  /*97a0*/  HMMA.16816.F32 R52, R164.reuse, R184, R52 ;  /* 0x000000b8a434723c */ /* 0x040fee0000001834 */
[--C-:B------:R-:W-:Y:S01]  /*97b0*/  FFMA.FTZ R185, R20, c[0x0][0x2d0], -R205.reuse ;  /* 0x0000b40014b97a23 */ /* 0x100fe200000108cd */
[C---:B------:R-:W-:Y:S04]  /*97c0*/  HMMA.16816.F32 R56, R164.reuse, R186, R56 ;  /* 0x000000baa438723c */ /* 0x040fe80000001838 */
[--C-:B------:R-:W-:Y:S01]  /*97d0*/  FFMA.FTZ R184, R21, c[0x0][0x2d0], -R205.reuse ;  /* 0x0000b40015b87a23 */ /* 0x100fe200000108cd */
[----:B------:R-:W-:Y:S02]  /*97e0*/  MUFU.EX2 R185, R185 ;  /* 0x000000b900b97308 */ /* 0x000fe40000000800 */
[--C-:B------:R-:W-:Y:S01]  /*97f0*/  FFMA.FTZ R186, R22, c[0x0][0x2d0], -R204.reuse ;  /* 0x0000b40016ba7a23 */ /* 0x100fe200000108cc */
[C---:B--2---:R-:W-:Y:S04]  /*9800*/  HMMA.16816.F32 R60, R164.reuse, R168, R60 ;  /* 0x000000a8a43c723c */ /* 0x044fe8000000183c */
[----:B---3--:R-:W-:Y:S01]  /*9810*/  F2FP.PACK_AB R22, R206, R191 ;  /* 0x000000bfce16723e */ /* 0x008fe200000000ff */
[--C-:B------:R-:W-:Y:S01]  /*9820*/  FFMA.FTZ R187, R23, c[0x0][0x2d0], -R204.reuse ;  /* 0x0000b40017bb7a23 */ /* 0x100fe200000108cc */
[----:B------:R-:W-:Y:S01]  /*9830*/  F2FP.PACK_AB R23, R208, R207 ;  /* 0x000000cfd017723e */ /* 0x000fe200000000ff */
[----:B------:R-:W2:Y:S01]  /*9840*/  MUFU.EX2 R184, R184 ;  /* 0x000000b800b87308 */ /* 0x000ea20000000800 */
[C---:B------:R-:W-:Y:S01]  /*9850*/  HMMA.16816.F32 R64, R164.reuse, R170, R64 ;  /* 0x000000aaa440723c */ /* 0x040fe20000001840 */
[----:B------:R-:W3:Y:S07]  /*9860*/  LDSM.16.MT88.4 R168, [R240+0x3900] ;  /* 0x00390000f0a8783b */ /* 0x000eee0000004200 */
[C---:B-1----:R-:W-:Y:S01]  /*9870*/  HMMA.16816.F32 R68, R164.reuse, R172, R68 ;  /* 0x000000aca444723c */ /* 0x042fe20000001844 */
[----:B------:R-:W-:Y:S07]  /*9880*/  MUFU.EX2 R186, R186 ;  /* 0x000000ba00ba7308 */ /* 0x000fee0000000800 */
[C---:B------:R-:W-:Y:S01]  /*9890*/  HMMA.16816.F32 R72, R164.reuse, R174, R72 ;  /* 0x000000aea448723c */ /* 0x040fe20000001848 */
[----:B------:R-:W1:Y:S02]  /*98a0*/  LDSM.16.MT88.4 R172, [R239+0x3900] ;  /* 0x00390000efac783b */ /* 0x000e640000004200 */
[----:B------:R-:W4:Y:S01]  /*98b0*/  MUFU.EX2 R187, R187 ;  /* 0x000000bb00bb7308 */ /* 0x000f220000000800 */
[----:B--2---:R-:W-:Y:S04]  /*98c0*/  F2FP.PACK_AB R20, R184, R185 ;  /* 0x000000b9b814723e */ /* 0x004fe800000000ff */
[C---:B------:R-:W-:Y:S08]  /*98d0*/  HMMA.16816.F32 R76, R164.reuse, R176, R76 ;  /* 0x000000b0a44c723c */ /* 0x040ff0000000184c */
[C---:B------:R-:W-:Y:S01]  /*98e0*/  HMMA.16816.F32 R80, R164.reuse, R178, R80 ;  /* 0x000000b2a450723c */ /* 0x040fe20000001850 */
[----:B------:R-:W2:Y:S07]  /*98f0*/  LDSM.16.MT88.4 R176, [R238+0x3900] ;  /* 0x00390000eeb0783b */ /* 0x000eae0000004200 */
[C---:B---3--:R-:W-:Y:S04]  /*9900*/  HMMA.16816.F32 R84, R164.reuse, R168, R84 ;  /* 0x000000a8a454723c */ /* 0x048fe80000001854 */
[----:B----4-:R-:W-:Y:S04]  /*9910*/  F2FP.PACK_AB R21, R187, R186 ;  /* 0x000000babb15723e */ /* 0x010fe800000000ff */
        /* <DEDUP_REMOVED lines=29> */
[C---:B-1----:R-:W-:Y:S01]  /*9af0*/  HMMA.16816.F32 R160, R164.reuse, R172, R160 ;  /* 0x000000aca4a0723c */ /* 0x042fe200000018a0 */
[----:B------:R-:W3:Y:S01]  /*9b00*/  LDL.LU R172, [R1+0x28] ;  /* 0x0000280001ac7983 */ /* 0x000ee20000300800 */
[----:B------:R1:W-:Y:S06]  /*9b10*/  MUFU.EX2 R173, R42 ;  /* 0x0000002a00ad7308 */ /* 0x0003ec0000000800 */
[----:B------:R-:W-:Y:S01]  /*9b20*/  HMMA.16816.F32 R16, R164, R174, R16 ;  /* 0x000000aea410723c */ /* 0x000fe20000001810 */
[----:B------:R-:W4:Y:S03]  /*9b30*/  LDSM.16.MT88.4 R164, [R239+0x1100] ;  /* 0x00110000efa4783b */ /* 0x000f260000004200 */
[----:B------:R5:W5:Y:S04]  /*9b40*/  MUFU.EX2 R175, R41 ;  /* 0x0000002900af7308 */ /* 0x000b680000000800 */
[C---:B--2---:R-:W-:Y:S06]  /*9b50*/  HMMA.16816.F32 R4, R20.reuse, R176, R4 ;  /* 0x000000b01404723c */ /* 0x044fec0000001804 */
[----:B------:R-:W-:Y:S02]  /*9b60*/  MUFU.EX2 R177, R36 ;  /* 0x0000002400b17308 */ /* 0x000fe40000000800 */
[C---:B------:R-:W-:Y:S04]  /*9b70*/  HMMA.16816.F32 R8, R20.reuse, R178, R8 ;  /* 0x000000b21408723c */ /* 0x040fe80000001808 */
[--C-:B-1----:R-:W-:Y:S02]  /*9b80*/  FFMA.FTZ R42, R47, c[0x0][0x2d0], -R204.reuse ;  /* 0x0000b4002f2a7a23 */ /* 0x102fe400000108cc */
[----:B------:R-:W-:Y:S02]  /*9b90*/  FFMA.FTZ R204, R51, c[0x0][0x2d0], -R204 ;  /* 0x0000b40033cc7a23 */ /* 0x000fe400000108cc */
[C---:B------:R-:W-:Y:S01]  /*9ba0*/  HMMA.16816.F32 R52, R20.reuse, R24, R52 ;  /* 0x000000181434723c */ /* 0x040fe20000001834 */
[----:B------:R-:W-:Y:S03]  /*9bb0*/  MUFU.EX2 R179, R37 ;  /* 0x0000002500b37308 */ /* 0x000fe60000000800 */
[--C-:B-----5:R-:W-:Y:S01]  /*9bc0*/  FFMA.FTZ R41, R44, c[0x0][0x2d0], -R205.reuse ;  /* 0x0000b4002c297a23 */ /* 0x120fe200000108cd */
[----:B------:R-:W-:Y:S03]  /*9bd0*/  MOV R51, R175 ;  /* 0x000000af00337202 */ /* 0x000fe60000000f00 */
[C---:B------:R-:W-:Y:S01]  /*9be0*/  HMMA.16816.F32 R56, R20.reuse, R26, R56 ;  /* 0x0000001a1438723c */ /* 0x040fe20000001838 */
[----:B------:R-:W1:Y:S02]  /*9bf0*/  LDSM.16.MT88.4 R24, [R245+0x4100] ;  /* 0x00410000f518783b */ /* 0x000e640000004200 */
[----:B------:R2:W-:Y:S05]  /*9c00*/  MUFU.EX2 R44, R43 ;  /* 0x0000002b002c7308 */ /* 0x0005ea0000000800 */
[C---:B----4-:R-:W-:Y:S05]  /*9c10*/  HMMA.16816.F32 R60, R20.reuse, R164, R60 ;  /* 0x000000a4143c723c */ /* 0x050fea000000183c */
[----:B------:R-:W-:Y:S03]  /*9c20*/  MUFU.EX2 R176, R38 ;  /* 0x0000002600b07308 */ /* 0x000fe60000000800 */
[C---:B------:R-:W-:Y:S01]  /*9c30*/  HMMA.16816.F32 R64, R20.reuse, R166, R64 ;  /* 0x000000a61440723c */ /* 0x040fe20000001840 */
[----:B------:R-:W4:Y:S06]  /*9c40*/  LDSM.16.MT88.4 R164, [R240+0x4100] ;  /* 0x00410000f0a4783b */ /* 0x000f2c0000004200 */
[----:B------:R5:W-:Y:S01]  /*9c50*/  MUFU.EX2 R178, R39 ;  /* 0x0000002700b27308 */ /* 0x000be20000000800 */
[C---:B------:R-:W-:Y:S01]  /*9c60*/  HMMA.16816.F32 R68, R20.reuse, R168, R68 ;  /* 0x000000a81444723c */ /* 0x040fe20000001844 */
[----:B--2---:R-:W2:Y:S07]  /*9c70*/  LDL.LU R43, [R1+0x24] ;  /* 0x00002400012b7983 */ /* 0x004eae0000300800 */
[C---:B------:R-:W-:Y:S01]  /*9c80*/  HMMA.16816.F32 R72, R20.reuse, R170, R72 ;  /* 0x000000aa1448723c */ /* 0x040fe20000001848 */
[----:B------:R-:W4:Y:S01]  /*9c90*/  LDSM.16.MT88.4 R168, [R239+0x4100] ;  /* 0x00410000efa8783b */ /* 0x000f220000004200 */
[----:B------:R-:W-:Y:S06]  /*9ca0*/  MUFU.EX2 R47, R45 ;  /* 0x0000002d002f7308 */ /* 0x000fec0000000800 */
[C---:B-1----:R-:W-:Y:S04]  /*9cb0*/  HMMA.16816.F32 R76, R20.reuse, R24, R76 ;  /* 0x00000018144c723c */ /* 0x042fe8000000184c */
[----:B------:R-:W1:Y:S01]  /*9cc0*/  MUFU.EX2 R45, R42 ;  /* 0x0000002a002d7308 */ /* 0x000e620000000800 */
[----:B-----5:R-:W-:Y:S03]  /*9cd0*/  LDSM.16.MT88.4 R36, [R239+0x2100] ;  /* 0x00210000ef24783b */ /* 0x020fe60000004200 */
[C---:B------:R-:W-:Y:S05]  /*9ce0*/  HMMA.16816.F32 R80, R20.reuse, R26, R80 ;  /* 0x0000001a1450723c */ /* 0x040fea0000001850 */
[----:B------:R-:W5:Y:S01]  /*9cf0*/  LDSM.16.MT88.4 R24, [R238+0x4100] ;  /* 0x00410000ee18783b */ /* 0x000f620000004200 */
[----:B------:R-:W1:Y:S02]  /*9d00*/  MUFU.EX2 R204, R204 ;  /* 0x000000cc00cc7308 */ /* 0x000e640000000800 */
[C---:B----4-:R-:W-:Y:S08]  /*9d10*/  HMMA.16816.F32 R84, R20.reuse, R164, R84 ;  /* 0x000000a41454723c */ /* 0x050ff00000001854 */
[C---:B------:R-:W-:Y:S01]  /*9d20*/  HMMA.16816.F32 R88, R20.reuse, R166, R88 ;  /* 0x000000a61458723c */ /* 0x040fe20000001858 */
[----:B------:R-:W4:Y:S07]  /*9d30*/  LDSM.16.MT88.4 R164, [R245+0x7100] ;  /* 0x00710000f5a4783b */ /* 0x000f2e0000004200 */
[C---:B------:R-:W-:Y:S08]  /*9d40*/  HMMA.16816.F32 R92, R20.reuse, R168, R92 ;  /* 0x000000a8145c723c */ /* 0x040ff0000000185c */
[C---:B------:R-:W-:Y:S01]  /*9d50*/  HMMA.16816.F32 R96, R20.reuse, R170, R96 ;  /* 0x000000aa1460723c */ /* 0x040fe20000001860 */
[----:B------:R-:W1:Y:S07]  /*9d60*/  LDSM.16.MT88.4 R168, [R240+0x7100] ;  /* 0x00710000f0a8783b */ /* 0x000e6e0000004200 */
[C---:B-----5:R-:W-:Y:S08]  /*9d70*/  HMMA.16816.F32 R100, R20.reuse, R24, R100 ;  /* 0x000000181464723c */ /* 0x060ff00000001864 */
[C---:B------:R-:W-:Y:S01]  /*9d80*/  HMMA.16816.F32 R104, R20.reuse, R26, R104 ;  /* 0x0000001a1468723c */ /* 0x040fe20000001868 */
[----:B------:R-:W5:Y:S07]  /*9d90*/  LDSM.16.MT88.4 R24, [R239+0x7100] ;  /* 0x00710000ef18783b */ /* 0x000f6e0000004200 */
[C---:B----4-:R-:W-:Y:S08]  /*9da0*/  HMMA.16816.F32 R108, R20.reuse, R164, R108 ;  /* 0x000000a4146c723c */ /* 0x050ff0000000186c */
[C---:B------:R-:W-:Y:S01]  /*9db0*/  HMMA.16816.F32 R112, R20.reuse, R166, R112 ;  /* 0x000000a61470723c */ /* 0x040fe20000001870 */
[----:B------:R-:W4:Y:S07]  /*9dc0*/  LDSM.16.MT88.4 R164, [R238+0x7100] ;  /* 0x00710000eea4783b */ /* 0x000f2e0000004200 */
[C---:B-1----:R-:W-:Y:S08]  /*9dd0*/  HMMA.16816.F32 R116, R20.reuse, R168, R116 ;  /* 0x000000a81474723c */ /* 0x042ff00000001874 */
        /* <DEDUP_REMOVED lines=8> */
[C---:B-1----:R-:W-:Y:S01]  /*9e60*/  HMMA.16816.F32 R140, R20.reuse, R168, R140 ;  /* 0x000000a8148c723c */ /* 0x042fe2000000188c */
[----:B------:R1:W-:Y:S07]  /*9e70*/  MUFU.EX2 R169, R35 ;  /* 0x0000002300a97308 */ /* 0x0003ee0000000800 */
[C---:B------:R-:W-:Y:S03]  /*9e80*/  HMMA.16816.F32 R144, R20.reuse, R170, R144 ;  /* 0x000000aa1490723c */ /* 0x040fe60000001890 */
[----:B------:R1:W-:Y:S05]  /*9e90*/  MUFU.EX2 R168, R40 ;  /* 0x0000002800a87308 */ /* 0x0003ea0000000800 */
[C---:B-----5:R-:W-:Y:S08]  /*9ea0*/  HMMA.16816.F32 R148, R20.reuse, R24, R148 ;  /* 0x000000181494723c */ /* 0x060ff00000001894 */
[C---:B------:R-:W-:Y:S01]  /*9eb0*/  HMMA.16816.F32 R12, R20.reuse, R26, R12 ;  /* 0x0000001a140c723c */ /* 0x040fe2000000180c */
[----:B------:R-:W5:Y:S07]  /*9ec0*/  LDSM.16.MT88.4 R24, [R245+0x1900] ;  /* 0x00190000f518783b */ /* 0x000f6e0000004200 */
[C---:B----4-:R-:W-:Y:S01]  /*9ed0*/  HMMA.16816.F32 R152, R20.reuse, R164, R152 ;  /* 0x000000a41498723c */ /* 0x050fe20000001898 */
[----:B-1----:R-:W1:Y:S03]  /*9ee0*/  LDSM.16.MT88.4 R32, [R240+0x1900] ;  /* 0x00190000f020783b */ /* 0x002e660000004200 */
[--C-:B------:R-:W-:Y:S02]  /*9ef0*/  FFMA.FTZ R40, R48, c[0x0][0x2d0], -R205.reuse ;  /* 0x0000b40030287a23 */ /* 0x100fe400000108cd */
[----:B------:R-:W4:Y:S01]  /*9f00*/  MUFU.EX2 R48, R41 ;  /* 0x0000002900307308 */ /* 0x000f220000000800 */
[----:B------:R-:W-:Y:S01]  /*9f10*/  FFMA.FTZ R205, R49, c[0x0][0x2d0], -R205 ;  /* 0x0000b40031cd7a23 */ /* 0x000fe200000108cd */
[C---:B------:R-:W-:Y:S04]  /*9f20*/  HMMA.16816.F32 R156, R20.reuse, R166, R156 ;  /* 0x000000a6149c723c */ /* 0x040fe8000000189c */
[----:B------:R-:W-:Y:S03]  /*9f30*/  F2FP.PACK_AB R165, R45, R46 ;  /* 0x0000002e2da5723e */ /* 0x000fe600000000ff */
[----:B------:R-:W-:Y:S01]  /*9f40*/  F2FP.PACK_AB R167, R204, R50 ;  /* 0x00000032cca7723e */ /* 0x000fe200000000ff */
[C---:B------:R-:W-:Y:S01]  /*9f50*/  HMMA.16816.F32 R160, R20.reuse, R28, R160 ;  /* 0x0000001c14a0723c */ /* 0x040fe200000018a0 */
[----:B------:R-:W-:Y:S07]  /*9f60*/  MUFU.EX2 R49, R40 ;  /* 0x0000002800317308 */ /* 0x000fee0000000800 */
[----:B------:R-:W-:Y:S01]  /*9f70*/  HMMA.16816.F32 R16, R20, R30, R16 ;  /* 0x0000001e1410723c */ /* 0x000fe20000001810 */
[----:B------:R-:W1:Y:S02]  /*9f80*/  LDSM.16.MT88.4 R28, [R239+0x1900] ;  /* 0x00190000ef1c783b */ /* 0x000e640000004200 */
[----:B------:R-:W3:Y:S01]  /*9f90*/  MUFU.EX2 R205, R205 ;  /* 0x000000cd00cd7308 */ /* 0x000ee20000000800 */
[----:B----4-:R-:W-:Y:S03]  /*9fa0*/  F2FP.PACK_AB R164, R47, R48 ;  /* 0x000000302fa4723e */ /* 0x010fe600000000ff */
[----:B------:R-:W-:Y:S02]  /*9fb0*/  F2FP.PACK_AB R23, R169, R215 ;  /* 0x000000d7a917723e */ /* 0x000fe400000000ff */
[----:B------:R-:W-:Y:S03]  /*9fc0*/  F2FP.PACK_AB R20, R210, R209 ;  /* 0x000000d1d214723e */ /* 0x000fe600000000ff */
[----:B------:R-:W-:Y:S02]  /*9fd0*/  F2FP.PACK_AB R21, R212, R211 ;  /* 0x000000d3d415723e */ /* 0x000fe400000000ff */
[----:B------:R-:W-:Y:S07]  /*9fe0*/  F2FP.PACK_AB R22, R214, R213 ;  /* 0x000000d5d616723e */ /* 0x000fee00000000ff */
[C---:B-----5:R-:W-:Y:S03]  /*9ff0*/  HMMA.16816.F32 R4, R20.reuse, R24, R4 ;  /* 0x000000181404723c */ /* 0x060fe60000001804 */
[----:B---3--:R-:W-:Y:S01]  /*a000*/  F2FP.PACK_AB R166, R205, R49 ;  /* 0x00000031cda6723e */ /* 0x008fe200000000ff */
[----:B------:R-:W-:Y:S01]  /*a010*/  FFMA.FTZ R203, R180, R172, R203 ;  /* 0x000000acb4cb7223 */ /* 0x000fe200000100cb */
[----:B------:R-:W-:Y:S03]  /*a020*/  MOV R180, R173 ;  /* 0x000000ad00b47202 */ /* 0x000fe60000000f00 */
[C---:B------:R-:W-:Y:S01]  /*a030*/  HMMA.16816.F32 R8, R20.reuse, R26, R8 ;  /* 0x0000001a1408723c */ /* 0x040fe20000001808 */
[----:B------:R-:W3:Y:S03]  /*a040*/  LDSM.16.MT88.4 R24, [R238+0x1900] ;  /* 0x00190000ee18783b */ /* 0x000ee60000004200 */
[----:B------:R-:W-:Y:S01]  /*a050*/  FADD.FTZ R203, R200, R203 ;  /* 0x000000cbc8cb7221 */ /* 0x000fe20000010000 */
[----:B------:R-:W-:Y:S03]  /*a060*/  MOV R200, R168 ;  /* 0x000000a800c87202 */ /* 0x000fe60000000f00 */
[C---:B-1----:R-:W-:Y:S01]  /*a070*/  HMMA.16816.F32 R52, R20.reuse, R32, R52 ;  /* 0x000000201434723c */ /* 0x042fe20000001834 */
[----:B------:R-:W-:Y:S03]  /*a080*/  LDSM.16.MT88.4 R172, [R245+0x2900] ;  /* 0x00290000f5ac783b */ /* 0x000fe60000004200 */
[----:B------:R-:W-:Y:S01]  /*a090*/  FADD.FTZ R198, R198, R203 ;  /* 0x000000cbc6c67221 */ /* 0x000fe20000010000 */
[----:B------:R-:W-:Y:S03]  /*a0a0*/  MOV R203, R179 ;  /* 0x000000b300cb7202 */ /* 0x000fe60000000f00 */
[C---:B------:R-:W-:Y:S01]  /*a0b0*/  HMMA.16816.F32 R56, R20.reuse, R34, R56 ;  /* 0x000000221438723c */ /* 0x040fe20000001838 */
[----:B------:R-:W1:Y:S03]  /*a0c0*/  LDSM.16.MT88.4 R32, [R245+0x4900] ;  /* 0x00490000f520783b */ /* 0x000e660000004200 */
[----:B------:R-:W-:Y:S01]  /*a0d0*/  FADD.FTZ R196, R196, R198 ;  /* 0x000000c6c4c47221 */ /* 0x000fe20000010000 */
[----:B------:R-:W-:Y:S03]  /*a0e0*/  MOV R198, R177 ;  /* 0x000000b100c67202 */ /* 0x000fe60000000f00 */
[C---:B------:R-:W-:Y:S04]  /*a0f0*/  HMMA.16816.F32 R60, R20.reuse, R28, R60 ;  /* 0x0000001c143c723c */ /* 0x040fe8000000183c */
[----:B------:R-:W-:Y:S04]  /*a100*/  FADD.FTZ R196, R192, R196 ;  /* 0x000000c4c0c47221 */ /* 0x000fe80000010000 */
[C---:B------:R-:W-:Y:S01]  /*a110*/  HMMA.16816.F32 R64, R20.reuse, R30, R64 ;  /* 0x0000001e1440723c */ /* 0x040fe20000001840 */
[----:B------:R-:W4:Y:S03]  /*a120*/  LDSM.16.MT88.4 R28, [R240+0x4900] ;  /* 0x00490000f01c783b */ /* 0x000f260000004200 */
[----:B------:R-:W-:Y:S04]  /*a130*/  FADD.FTZ R196, R193, R196 ;  /* 0x000000c4c1c47221 */ /* 0x000fe80000010000 */
[----:B------:R-:W-:Y:S01]  /*a140*/  FADD.FTZ R202, R202, R196 ;  /* 0x000000c4caca7221 */ /* 0x000fe20000010000 */
[C---:B---3--:R-:W-:Y:S03]  /*a150*/  HMMA.16816.F32 R68, R20.reuse, R24, R68 ;  /* 0x000000181444723c */ /* 0x048fe60000001844 */
[----:B------:R-:W-:Y:S04]  /*a160*/  FADD.FTZ R202, R188, R202 ;  /* 0x000000cabcca7221 */ /* 0x000fe80000010000 */
[----:B------:R-:W-:Y:S01]  /*a170*/  FADD.FTZ R185, R185, R202 ;  /* 0x000000cab9b97221 */ /* 0x000fe20000010000 */
[C---:B------:R-:W-:Y:S01]  /*a180*/  HMMA.16816.F32 R72, R20.reuse, R26, R72 ;  /* 0x0000001a1448723c */ /* 0x040fe20000001848 */
[----:B------:R-:W3:Y:S03]  /*a190*/  LDSM.16.MT88.4 R24, [R239+0x4900] ;  /* 0x00490000ef18783b */ /* 0x000ee60000004200 */
[----:B------:R-:W-:Y:S04]  /*a1a0*/  FADD.FTZ R185, R184, R185 ;  /* 0x000000b9b8b97221 */ /* 0x000fe80000010000 */
[C---:B-1----:R-:W-:Y:S04]  /*a1b0*/  HMMA.16816.F32 R76, R20.reuse, R32, R76 ;  /* 0x00000020144c723c */ /* 0x042fe8000000184c */
[----:B------:R-:W-:Y:S02]  /*a1c0*/  FADD.FTZ R191, R191, R185 ;  /* 0x000000b9bfbf7221 */ /* 0x000fe40000010000 */
[----:B--2---:R-:W-:Y:S02]  /*a1d0*/  FFMA.FTZ R201, R3, R43, R201 ;  /* 0x0000002b03c97223 */ /* 0x004fe400000100c9 */
[C---:B------:R-:W-:Y:S01]  /*a1e0*/  HMMA.16816.F32 R80, R20.reuse, R34, R80 ;  /* 0x000000221450723c */ /* 0x040fe20000001850 */
[----:B------:R-:W1:Y:S03]  /*a1f0*/  LDSM.16.MT88.4 R32, [R238+0x4900] ;  /* 0x00490000ee20783b */ /* 0x000e660000004200 */
[----:B------:R-:W-:Y:S01]  /*a200*/  FADD.FTZ R201, R199, R201 ;  /* 0x000000c9c7c97221 */ /* 0x000fe20000010000 */
[----:B------:R-:W-:Y:S01]  /*a210*/  MOV R199, R178 ;  /* 0x000000b200c77202 */ /* 0x000fe20000000f00 */
[----:B------:R-:W-:Y:S02]  /*a220*/  FADD.FTZ R191, R206, R191 ;  /* 0x000000bfcebf7221 */ /* 0x000fe40000010000 */
[C---:B----4-:R-:W-:Y:S01]  /*a230*/  HMMA.16816.F32 R84, R20.reuse, R28, R84 ;  /* 0x0000001c1454723c */ /* 0x050fe20000001854 */
[----:B------:R-:W-:Y:S03]  /*a240*/  LDSM.16.MT88.4 R40, [R245+0x5900] ;  /* 0x00590000f528783b */ /* 0x000fe60000004200 */
[----:B------:R-:W-:Y:S01]  /*a250*/  FADD.FTZ R197, R197, R201 ;  /* 0x000000c9c5c57221 */ /* 0x000fe20000010000 */
[-C--:B------:R-:W-:Y:S01]  /*a260*/  MOV R201, R176.reuse ;  /* 0x000000b000c97202 */ /* 0x080fe20000000f00 */
[----:B------:R-:W-:Y:S02]  /*a270*/  FADD.FTZ R209, R209, R191 ;  /* 0x000000bfd1d17221 */ /* 0x000fe40000010000 */
[C---:B------:R-:W-:Y:S01]  /*a280*/  HMMA.16816.F32 R88, R20.reuse, R30, R88 ;  /* 0x0000001e1458723c */ /* 0x040fe20000001858 */
[----:B------:R-:W2:Y:S03]  /*a290*/  LDSM.16.MT88.4 R28, [R245+0x7900] ;  /* 0x00790000f51c783b */ /* 0x000ea60000004200 */
[----:B------:R-:W-:Y:S02]  /*a2a0*/  FADD.FTZ R209, R210, R209 ;  /* 0x000000d1d2d17221 */ /* 0x000fe40000010000 */
[----:B------:R-:W-:Y:S02]  /*a2b0*/  FADD.FTZ R197, R181, R197 ;  /* 0x000000c5b5c57221 */ /* 0x000fe40000010000 */
        /* <DEDUP_REMOVED lines=43> */
[----:B------:R-:W-:Y:S03]  /*a570*/  F2FP.PACK_AB R21, R178, R176 ;  /* 0x000000b0b215723e */ /* 0x000fe600000000ff */
[----:B------:R-:W-:Y:S02]  /*a580*/  F2FP.PACK_AB R22, R51, R168 ;  /* 0x000000a83316723e */ /* 0x000fe400000000ff */
[----:B------:R-:W-:Y:S07]  /*a590*/  F2FP.PACK_AB R23, R44, R180 ;  /* 0x000000b42c17723e */ /* 0x000fee00000000ff */
[C---:B-1----:R-:W-:Y:S08]  /*a5a0*/  HMMA.16816.F32 R4, R20.reuse, R32, R4 ;  /* 0x000000201404723c */ /* 0x042ff00000001804 */
[C---:B------:R-:W-:Y:S01]  /*a5b0*/  HMMA.16816.F32 R8, R20.reuse, R34, R8 ;  /* 0x000000221408723c */ /* 0x040fe20000001808 */
[----:B------:R-:W-:Y:S07]  /*a5c0*/  LDSM.16.MT88.4 R32, [R240+0x5100] ;  /* 0x00510000f020783b */ /* 0x000fee0000004200 */
[C---:B--2---:R-:W-:Y:S08]  /*a5d0*/  HMMA.16816.F32 R52, R20.reuse, R28, R52 ;  /* 0x0000001c1434723c */ /* 0x044ff00000001834 */
[C---:B------:R-:W-:Y:S01]  /*a5e0*/  HMMA.16816.F32 R56, R20.reuse, R30, R56 ;  /* 0x0000001e1438723c */ /* 0x040fe20000001838 */
[----:B------:R-:W1:Y:S07]  /*a5f0*/  LDSM.16.MT88.4 R28, [R245+0x5100] ;  /* 0x00510000f51c783b */ /* 0x000e6e0000004200 */
[C---:B------:R-:W-:Y:S08]  /*a600*/  HMMA.16816.F32 R60, R20.reuse, R36, R60 ;  /* 0x00000024143c723c */ /* 0x040ff0000000183c */
        /* <DEDUP_REMOVED lines=39> */
[----:B------:R-:W-:Y:S01]  /*a880*/  HMMA.16816.F32 R16, R20, R26, R16 ;  /* 0x0000001a1410723c */ /* 0x000fe20000001810 */
[----:B------:R-:W3:Y:S07]  /*a890*/  LDSM.16.MT88.4 R20, [R240+0x5900] ;  /* 0x00590000f014783b */ /* 0x000eee0000004200 */
[C---:B------:R-:W-:Y:S01]  /*a8a0*/  HMMA.16816.F32 R176, R164.reuse, R172, R4 ;  /* 0x000000aca4b0723c */ /* 0x040fe20000001804 */
[----:B------:R-:W5:Y:S07]  /*a8b0*/  LDSM.16.MT88.4 R4, [R239+0x5900] ;  /* 0x00590000ef04783b */ /* 0x000f6e0000004200 */
[C---:B------:R-:W-:Y:S01]  /*a8c0*/  HMMA.16816.F32 R172, R164.reuse, R174, R8 ;  /* 0x000000aea4ac723c */ /* 0x040fe20000001808 */
[----:B------:R-:W3:Y:S07]  /*a8d0*/  LDSM.16.MT88.4 R8, [R238+0x5900] ;  /* 0x00590000ee08783b */ /* 0x000eee0000004200 */
[C---:B-1----:R-:W-:Y:S01]  /*a8e0*/  HMMA.16816.F32 R52, R164.reuse, R28, R52 ;  /* 0x0000001ca434723c */ /* 0x042fe20000001834 */
[----:B------:R-:W1:Y:S07]  /*a8f0*/  LDSM.16.MT88.4 R24, [R245+0x8900] ;  /* 0x00890000f518783b */ /* 0x000e6e0000004200 */
[C---:B------:R-:W-:Y:S01]  /*a900*/  HMMA.16816.F32 R56, R164.reuse, R30, R56 ;  /* 0x0000001ea438723c */ /* 0x040fe20000001838 */
[----:B------:R-:W1:Y:S07]  /*a910*/  LDSM.16.MT88.4 R28, [R240+0x8900] ;  /* 0x00890000f01c783b */ /* 0x000e6e0000004200 */
[C---:B----4-:R-:W-:Y:S08]  /*a920*/  HMMA.16816.F32 R60, R164.reuse, R32, R60 ;  /* 0x00000020a43c723c */ /* 0x050ff0000000183c */
[C---:B------:R-:W-:Y:S01]  /*a930*/  HMMA.16816.F32 R64, R164.reuse, R34, R64 ;  /* 0x00000022a440723c */ /* 0x040fe20000001840 */
[----:B------:R-:W4:Y:S07]  /*a940*/  LDSM.16.MT88.4 R32, [R239+0x8900] ;  /* 0x00890000ef20783b */ /* 0x000f2e0000004200 */
[C---:B--2---:R-:W-:Y:S07]  /*a950*/  HMMA.16816.F32 R68, R164.reuse, R36, R68 ;  /* 0x00000024a444723c */ /* 0x044fee0000001844 */
[----:B------:R-:W-:Y:S01]  /*a960*/  MOV R37, R169 ;  /* 0x000000a900257202 */ /* 0x000fe20000000f00 */
[C---:B------:R-:W-:Y:S01]  /*a970*/  HMMA.16816.F32 R72, R164.reuse, R38, R72 ;  /* 0x00000026a448723c */ /* 0x040fe20000001848 */
[----:B------:R-:W-:Y:S03]  /*a980*/  LDSM.16.MT88.4 R168, [R240+0xb900] ;  /* 0x00b90000f0a8783b */ /* 0x000fe60000004200 */
[----:B------:R-:W-:Y:S04]  /*a990*/  FADD.FTZ R3, R37, R3 ;  /* 0x0000000325037221 */ /* 0x000fe80000010000 */
[C---:B------:R-:W-:Y:S04]  /*a9a0*/  HMMA.16816.F32 R76, R164.reuse, R40, R76 ;  /* 0x00000028a44c723c */ /* 0x040fe8000000184c */
[----:B------:R-:W-:Y:S04]  /*a9b0*/  FADD.FTZ R3, R201, R3 ;  /* 0x00000003c9037221 */ /* 0x000fe80000010000 */
[C---:B------:R-:W-:Y:S04]  /*a9c0*/  HMMA.16816.F32 R80, R164.reuse, R42, R80 ;  /* 0x0000002aa450723c */ /* 0x040fe80000001850 */
[----:B------:R-:W-:Y:S04]  /*a9d0*/  FADD.FTZ R3, R199, R3 ;  /* 0x00000003c7037221 */ /* 0x000fe80000010000 */
[C---:B---3--:R-:W-:Y:S04]  /*a9e0*/  HMMA.16816.F32 R84, R164.reuse, R20, R84 ;  /* 0x00000014a454723c */ /* 0x048fe80000001854 */
[----:B------:R-:W-:Y:S01]  /*a9f0*/  FADD.FTZ R3, R180, R3 ;  /* 0x00000003b4037221 */ /* 0x000fe20000010000 */
[----:B------:R-:W-:Y:S03]  /*aa00*/  MOV R180, R2 ;  /* 0x0000000200b47202 */ /* 0x000fe60000000f00 */
        /* <DEDUP_REMOVED lines=8> */
[C---:B------:R-:W-:Y:S04]  /*aa90*/  HMMA.16816.F32 R100, R164.reuse, R8, R100 ;  /* 0x00000008a464723c */ /* 0x040fe80000001864 */
[----:B------:R-:W-:Y:S04]  /*aaa0*/  FADD.FTZ R44, R50, R44 ;  /* 0x0000002c322c7221 */ /* 0x000fe80000010000 */
[C---:B------:R-:W-:Y:S01]  /*aab0*/  HMMA.16816.F32 R104, R164.reuse, R10, R104 ;  /* 0x0000000aa468723c */ /* 0x040fe20000001868 */
[----:B------:R-:W5:Y:S07]  /*aac0*/  LDSM.16.MT88.4 R8, [R239+0xb900] ;  /* 0x00b90000ef08783b */ /* 0x000f6e0000004200 */
[C---:B-1----:R-:W-:Y:S08]  /*aad0*/  HMMA.16816.F32 R108, R164.reuse, R24, R108 ;  /* 0x00000018a46c723c */ /* 0x042ff0000000186c */
[C---:B------:R-:W-:Y:S08]  /*aae0*/  HMMA.16816.F32 R112, R164.reuse, R26, R112 ;  /* 0x0000001aa470723c */ /* 0x040ff00000001870 */
[C---:B------:R-:W-:Y:S08]  /*aaf0*/  HMMA.16816.F32 R116, R164.reuse, R28, R116 ;  /* 0x0000001ca474723c */ /* 0x040ff00000001874 */
[C---:B------:R-:W-:Y:S08]  /*ab00*/  HMMA.16816.F32 R120, R164.reuse, R30, R120 ;  /* 0x0000001ea478723c */ /* 0x040ff00000001878 */
[C---:B----4-:R-:W-:Y:S08]  /*ab10*/  HMMA.16816.F32 R124, R164.reuse, R32, R124 ;  /* 0x00000020a47c723c */ /* 0x050ff0000000187c */
[C---:B------:R-:W-:Y:S08]  /*ab20*/  HMMA.16816.F32 R128, R164.reuse, R34, R128 ;  /* 0x00000022a480723c */ /* 0x040ff00000001880 */
[C---:B--2---:R-:W-:Y:S08]  /*ab30*/  HMMA.16816.F32 R132, R164.reuse, R20, R132 ;  /* 0x00000014a484723c */ /* 0x044ff00000001884 */
[C---:B------:R-:W-:Y:S08]  /*ab40*/  HMMA.16816.F32 R136, R164.reuse, R22, R136 ;  /* 0x00000016a488723c */ /* 0x040ff00000001888 */
[C---:B---3--:R-:W-:Y:S08]  /*ab50*/  HMMA.16816.F32 R140, R164.reuse, R4, R140 ;  /* 0x00000004a48c723c */ /* 0x048ff0000000188c */
[C---:B------:R-:W-:Y:S01]  /*ab60*/  HMMA.16816.F32 R144, R164.reuse, R6, R144 ;  /* 0x00000006a490723c */ /* 0x040fe20000001890 */
[----:B------:R-:W1:Y:S07]  /*ab70*/  LDSM.16.MT88.4 R4, [R238+0xb900] ;  /* 0x00b90000ee04783b */ /* 0x000e6e0000004200 */
[C---:B------:R-:W-:Y:S08]  /*ab80*/  HMMA.16816.F32 R148, R164.reuse, R168, R148 ;  /* 0x000000a8a494723c */ /* 0x040ff00000001894 */
[C---:B------:R-:W-:Y:S08]  /*ab90*/  HMMA.16816.F32 R168, R164.reuse, R170, R12 ;  /* 0x000000aaa4a8723c */ /* 0x040ff0000000180c */
[C---:B-----5:R-:W-:Y:S07]  /*aba0*/  HMMA.16816.F32 R152, R164.reuse, R8, R152 ;  /* 0x00000008a498723c */ /* 0x060fee0000001898 */
[----:B------:R-:W-:Y:S01]  /*abb0*/  FADD.FTZ R8, R214, R213 ;  /* 0x000000d5d6087221 */ /* 0x000fe20000010000 */
[C---:B------:R-:W-:Y:S04]  /*abc0*/  HMMA.16816.F32 R156, R164.reuse, R10, R156 ;  /* 0x0000000aa49c723c */ /* 0x040fe8000000189c */
[----:B------:R-:W-:Y:S04]  /*abd0*/  FADD.FTZ R8, R198, R8 ;  /* 0x00000008c6087221 */ /* 0x000fe80000010000 */
[----:B------:R-:W-:Y:S01]  /*abe0*/  FADD.FTZ R8, R203, R8 ;  /* 0x00000008cb087221 */ /* 0x000fe20000010000 */
[C---:B-1----:R-:W-:Y:S03]  /*abf0*/  HMMA.16816.F32 R160, R164.reuse, R4, R160 ;  /* 0x00000004a4a0723c */ /* 0x042fe600000018a0 */
[----:B------:R-:W-:Y:S04]  /*ac00*/  FADD.FTZ R8, R200, R8 ;  /* 0x00000008c8087221 */ /* 0x000fe80000010000 */
[----:B------:R-:W-:Y:S01]  /*ac10*/  FADD.FTZ R8, R51, R8 ;  /* 0x0000000833087221 */ /* 0x000fe20000010000 */
[----:B------:R-:W-:Y:S04]  /*ac20*/  HMMA.16816.F32 R164, R164, R6, R16 ;  /* 0x00000006a4a4723c */ /* 0x000fe80000001810 */
[----:B------:R-:W-:Y:S02]  /*ac30*/  FADD.FTZ R48, R48, R8 ;  /* 0x0000000830307221 */ /* 0x000fe40000010000 */
[----:B------:R-:W-:Y:S02]  /*ac40*/  FADD.FTZ R4, R204, R44 ;  /* 0x0000002ccc047221 */ /* 0x000fe40000010000 */
[----:B------:R-:W-:Y:S04]  /*ac50*/  FADD.FTZ R48, R47, R48 ;  /* 0x000000302f307221 */ /* 0x000fe80000010000 */
[----:B------:R-:W-:Y:S04]  /*ac60*/  FADD.FTZ R48, R49, R48 ;  /* 0x0000003031307221 */ /* 0x000fe80000010000 */
[----:B------:R-:W-:Y:S05]  /*ac70*/  FADD.FTZ R3, R205, R48 ;  /* 0x00000030cd037221 */ /* 0x000fea0000010000 */
[----:B------:R1:W-:Y:S04]  /*ac80*/  STL [R1+0x28], R3 ;  /* 0x0000280301007387 */ /* 0x0003e80000100800 */
[----:B------:R2:W-:Y:S01]  /*ac90*/  STL [R1+0x24], R4 ;  /* 0x0000240401007387 */ /* 0x0005e20000100800 */
[----:B-1----:R-:W-:Y:S01]  /*aca0*/  MOV R3, R0 ;  /* 0x0000000000037202 */ /* 0x002fe20000000f00 */
[----:B--2---:R-:W-:-:S05]  /*acb0*/  @P0 BRA `(.L_x_4772) ;  /* 0xffffbe0000000947 */ /* 0x004fca000383ffff */
.L_x_4771:
        /* <DEDUP_REMOVED lines=157> */
.L_x_4763:
        /* <DEDUP_REMOVED lines=308> */
.L_x_4777:
[----:B--23--:R-:W-:Y:S05]  /*c9d0*/  BSYNC B0 ;  /* 0x0000000000007941 */ /* 0x00cfea0003800000 */
.L_x_4776:
        /* <DEDUP_REMOVED lines=195> */
.L_x_4775:
        /* <DEDUP_REMOVED lines=50> */
.L_x_4778:
        /* <DEDUP_REMOVED lines=13> */
.L_x_6564:


//--------------------- .text._ZN7cutlass13device_kernelIN5flash19enable_sm80_to_sm89INS1_16FlashAttnFwdSm80INS1_25CollectiveMainloopFwdSm80ILi8ELi1ELb0EN4cute5tupleIJNS5_1CILi128EEENS7_ILi64EEENS7_ILi256EEEEEELi256ENS_6half_tEfNS_4arch4Sm80ELb0ELb0ELb0ELb1ELb1ELb0ELb1ELb1EEENS1_21CollectiveEpilogueFwdINS6_IJS8_SA_S9_EEENS6_IJNS7_ILi1EEESI_SI_EEESC_SE_Li256ELb1ELb1ELb1ELb0EEENS1_36VarlenDynamicPersistentTileSchedulerILi128ELi64ELi256ELi256ELb1ELb1ELb0ELb0ELb1ELb1EEEEEEEEEvNT_6ParamsE --------------------------
	.section	.text._ZN7cutlass13device_kernelIN5flash19enable_sm80_to_sm89INS1_16FlashAttnFwdSm80INS1_25CollectiveMainloopFwdSm80ILi8ELi1ELb0EN4cute5tupleIJNS5_1CILi128EEENS7_ILi64EEENS7_ILi256EEEEEELi256ENS_6half_tEfNS_4arch4Sm80ELb0ELb0ELb0ELb1ELb1ELb0ELb1ELb1EEENS1_21CollectiveEpilogueFwdINS6_IJS8_SA_S9_EEENS6_IJNS7_ILi1EEESI_SI_EEESC_SE_Li256ELb1ELb1ELb1ELb0EEENS1_36VarlenDynamicPersistentTileSchedulerILi128ELi64ELi256ELi256ELb1ELb1ELb0ELb0ELb1ELb1EEEEEEEEEvNT_6ParamsE,"ax",@progbits
	.sectioninfo	@"SHI_REGISTERS=255"
	.align	128
.text._ZN7cutlass13device_kernelIN5flash19enable_sm80_to_sm89INS1_16FlashAttnFwdSm80INS1_25CollectiveMainloopFwdSm80ILi8ELi1ELb0EN4cute5tupleIJNS5_1CILi128EEENS7_ILi64EEENS7_ILi256EEEEEELi256ENS_6half_tEfNS_4arch4Sm80ELb0ELb0ELb0ELb1ELb1ELb0ELb1ELb1EEENS1_21CollectiveEpilogueFwdINS6_IJS8_SA_S9_EEENS6_IJNS7_ILi1EEESI_SI_EEESC_SE_Li256ELb1ELb1ELb1ELb0EEENS1_36VarlenDynamicPersistentTileSchedulerILi128ELi64ELi256ELi256ELb1ELb1ELb0ELb0ELb1ELb1EEEEEEEEEvNT_6ParamsE:
        .type           _ZN7cutlass13device_kernelIN5flash19enable_sm80_to_sm89INS1_16FlashAttnFwdSm80INS1_25CollectiveMainloopFwdSm80ILi8ELi1ELb0EN4cute5tupleIJNS5_1CILi128EEENS7_ILi64EEENS7_ILi256EEEEEELi256ENS_6half_tEfNS_4arch4Sm80ELb0ELb0ELb0ELb1ELb1ELb0ELb1ELb1EEENS1_21CollectiveEpilogueFwdINS6_IJS8_SA_S9_EEENS6_IJNS7_ILi1EEESI_SI_EEESC_SE_Li256ELb1ELb1ELb1ELb0EEENS1_36VarlenDynamicPersistentTileSchedulerILi128ELi64ELi256ELi256ELb1ELb1ELb0ELb0ELb1ELb1EEEEEEEEEvNT_6ParamsE,@function
        .size           _ZN7cutlass13device_kernelIN5flash19enable_sm80_to_sm89INS1_16FlashAttnFwdSm80INS1_25CollectiveMainloopFwdSm80ILi8ELi1ELb0EN4cute5tupleIJNS5_1CILi128EEENS7_ILi64EEENS7_ILi256EEEEEELi256ENS_6half_tEfNS_4arch4Sm80ELb0ELb0ELb0ELb1ELb1ELb0ELb1ELb1EEENS1_21CollectiveEpilogueFwdINS6_IJS8_SA_S9_EEENS6_IJNS7_ILi1EEESI_SI_EEESC_SE_Li256ELb1ELb1ELb1ELb0EEENS1_36VarlenDynamicPersistentTileSchedulerILi128ELi64ELi256ELi256ELb1ELb1ELb0ELb0ELb1ELb1EEEEEEEEEvNT_6ParamsE,(.L_x_6565 - _ZN7cutlass13device_kernelIN5flash19enable_sm80_to_sm89INS1_16FlashAttnFwdSm80INS1_25CollectiveMainloopFwdSm80ILi8ELi1ELb0EN4cute5tupleIJNS5_1CILi128EEENS7_ILi64EEENS7_ILi256EEEEEELi256ENS_6half_tEfNS_4arch4Sm80ELb0ELb0ELb0ELb1ELb1ELb0ELb1ELb1EEENS1_21CollectiveEpilogueFwdINS6_IJS8_SA_S9_EEENS6_IJNS7_ILi1EEESI_SI_EEESC_SE_Li256ELb1ELb1ELb1ELb0EEENS1_36VarlenDynamicPersistentTileSchedulerILi128ELi64ELi256ELi256ELb1ELb1ELb0ELb0ELb1ELb1EEEEEEEEEvNT_6ParamsE)
        .other          _ZN7cutlass13device_kernelIN5flash19enable_sm80_to_sm89INS1_16FlashAttnFwdSm80INS1_25CollectiveMainloopFwdSm80ILi8ELi1ELb0EN4cute5tupleIJNS5_1CILi128EEENS7_ILi64EEENS7_ILi256EEEEEELi256ENS_6half_tEfNS_4arch4Sm80ELb0ELb0ELb0ELb1ELb1ELb0ELb1ELb1EEENS1_21CollectiveEpilogueFwdINS6_IJS8_SA_S9_EEENS6_IJNS7_ILi1EEESI_SI_EEESC_SE_Li256ELb1ELb1ELb1ELb0EEENS1_36VarlenDynamicPersistentTileSchedulerILi128ELi64ELi256ELi256ELb1ELb1ELb0ELb0ELb1ELb1EEEEEEEEEvNT_6ParamsE,@"STO_CUDA_ENTRY STV_DEFAULT"
_ZN7cutlass13device_kernelIN5flash19enable_sm80_to_sm89INS1_16FlashAttnFwdSm80INS1_25CollectiveMainloopFwdSm80ILi8ELi1ELb0EN4cute5tupleIJNS5_1CILi128EEENS7_ILi64EEENS7_ILi256EEEEEELi256ENS_6half_tEfNS_4arch4Sm80ELb0ELb0ELb0ELb1ELb1ELb0ELb1ELb1EEENS1_21CollectiveEpilogueFwdINS6_IJS8_SA_S9_EEENS6_IJNS7_ILi1EEESI_SI_EEESC_SE_Li256ELb1ELb1ELb1ELb0EEENS1_36VarlenDynamicPersistentTileSchedulerILi128ELi64ELi256ELi256ELb1ELb1ELb0ELb0ELb1ELb1EEEEEEEEEvNT_6ParamsE:
        /* <DEDUP_REMOVED lines=54> */
.L_x_4784:
        /* <DEDUP_REMOVED lines=17> */
.L_x_4882:
        /* <DEDUP_REMOVED lines=16> */
.L_x_4883:
[----:B--2---:R-:W-:-:S05]  /*0570*/  IMAD R0, R0, c[0x0][0x538], RZ ;  /* 0x00014e0000007a24 */ /* 0x004fca00078e02ff */
[----:B------:R-:W-:-:S04]  /*0580*/  IADD3 R6, R0, R6, RZ ;  /* 0x0000000600067210 */ /* 0x000fc80007ffe0ff */
[----:B------:R-:W-:-:S13]  /*0590*/  ISETP.GT.AND P0, PT, R6, UR4, PT ;  /* 0x0000000406007c0c */ /* 0x000fda000bf04270 */
[----:B-1----:R-:W-:Y:S05]  /*05a0*/  @!P0 BRA `(.L_x_4784) ;  /* 0xfffffdb000008947 */ /* 0x002fea000383ffff */
.L_x_4780:
[----:B------:R-:W-:-:S05]  /*05b0*/  IADD3 R12, -R0, R6, RZ ;  /* 0x00000006000c7210 */ /* 0x000fca0007ffe1ff */
[----:B------:R-:W-:-:S05]  /*05c0*/  IMAD R0, R4, c[0x0][0x538], R12 ;  /* 0x00014e0004007a24 */ /* 0x000fca00078e020c */
[----:B------:R-:W-:Y:S01]  /*05d0*/  ISETP.GT.AND P0, PT, R0, UR4, PT ;  /* 0x0000000400007c0c */ /* 0x000fe2000bf04270 */
[----:B------:R-:W-:-:S12]  /*05e0*/  BRA.DIV ~URZ, `(.L_x_4785) ;  /* 0x0000f4b27f007947 */ /* 0x000fd8000b800000 */
[----:B------:R-:W-:-:S04]  /*05f0*/  VOTE.ANY R0, PT, !P0 ;  /* 0x0000000000007806 */ /* 0x000fc800040e0100 */
.L_x_4884:
[----:B------:R1:W2:Y:S01]  /*0600*/  POPC R13, R0 ;  /* 0x00000000000d7309 */ /* 0x0002a20000000000 */
[----:B------:R-:W-:Y:S05]  /*0610*/  BRA.DIV ~URZ, `(.L_x_4786) ;  /* 0x0000f4c27f007947 */ /* 0x000fea000b800000 */
[----:B--2---:R2:W3:Y:S01]  /*0620*/  SHFL.IDX PT, R11, R8, R13, 0x1f ;  /* 0x00001f0d080b7589 */ /* 0x0044e200000e0000 */
[----:B------:R-:W-:-:S03]  /*0630*/  MOV R6, RZ ;  /* 0x000000ff00067202 */ /* 0x000fc60000000f00 */
[----:B------:R2:W4:Y:S04]  /*0640*/  SHFL.IDX PT, R10, R7, R13, 0x1f ;  /* 0x00001f0d070a7589 */ /* 0x00052800000e0000 */
.L_x_4885:
[----:B------:R-:W-:Y:S01]  /*0650*/  ISETP.NE.AND P0, PT, R0, RZ, PT ;  /* 0x000000ff0000720c */ /* 0x000fe20003f05270 */
[----:B------:R-:W-:-:S12]  /*0660*/  BSSY B0, `(.L_x_4787) ;  /* 0x0000005000007945 */ /* 0x000fd80003800000 */
[----:B------:R-:W-:Y:S05]  /*0670*/  @!P0 BRA `(.L_x_4788) ;  /* 0x0000003000008947 */ /* 0x000fea0003800000 */
[----:B------:R-:W-:Y:S01]  /*0680*/  IADD3 R195, R13, -0x1, RZ ;  /* 0xffffffff0dc37810 */ /* 0x000fe20007ffe0ff */
[----:B------:R-:W-:Y:S05]  /*0690*/  BRA.DIV ~URZ, `(.L_x_4789) ;  /* 0x0000f5227f007947 */ /* 0x000fea000b800000 */
[----:B------:R1:W2:Y:S02]  /*06a0*/  SHFL.IDX PT, R6, R4, R195, 0x1f ;  /* 0x00001fc304067589 */ /* 0x0002a400000e0000 */
.L_x_4788:
[----:B------:R-:W-:Y:S05]  /*06b0*/  BSYNC B0 ;  /* 0x0000000000007941 */ /* 0x000fea0003800000 */
.L_x_4787:
        /* <DEDUP_REMOVED lines=69> */
.L_x_4781:
[----:B------:R-:W-:Y:S01]  /*0b10*/  MOV R0, UR4 ;  /* 0x0000000400007c02 */ /* 0x000fe20008000f00 */
[----:B------:R-:W-:Y:S04]  /*0b20*/  STL [R1+0x4], RZ ;  /* 0x000004ff01007387 */ /* 0x000fe80000100800 */
[----:B------:R1:W-:Y:S04]  /*0b30*/  STL [R1], R0 ;  /* 0x0000000001007387 */ /* 0x0003e80000100800 */
[----:B------:R2:W-:Y:S01]  /*0b40*/  STL [R1+0x8], RZ ;  /* 0x000008ff01007387 */ /* 0x0005e20000100800 */
[----:B-1----:R-:W-:-:S05]  /*0b50*/  MOV R0, c[0x0][0x53c] ;  /* 0x00014f0000007a02 */ /* 0x002fca0000000f00 */
[----:B------:R2:W-:Y:S02]  /*0b60*/  STL [R1+0xc], R0 ;  /* 0x00000c0001007387 */ /* 0x0005e40000100800 */
.L_x_4790:
        /* <DEDUP_REMOVED lines=8> */
.L_x_4779:
        /* <DEDUP_REMOVED lines=90> */
[C---:B------:R-:W-:Y:S02]  /*1190*/  IADD3 R241, R231.reuse, 0xc0, RZ ;  /* 0x000000c0e7f17810 */ /* 0x040fe40007ffe0ff */
        /* <DEDUP_REMOVED lines=79> */
[C---:B------:R-:W-:Y:S01]  /*1690*/  IMAD.IADD R213, R0.reuse, 0x1, R210 ;  /* 0x0000000100d57824 */ /* 0x040fe200078e02d2 */
        /* <DEDUP_REMOVED lines=82> */
.L_x_4881:
        /* <DEDUP_REMOVED lines=14> */
[C---:B------:R-:W-:Y:S01]  /*1ca0*/  @P4 LEA R6, P2, R12.reuse, c[0x0][0x370], 0x2 ;  /* 0x0000dc000c064a11 */ /* 0x040fe200078410ff */
[----:B------:R1:W-:Y:S01]  /*1cb0*/  STL [R1+0x14], R12 ;  /* 0x0000140c01007387 */ /* 0x0003e20000100800 */
[C-C-:B------:R-:W-:Y:S02]  /*1cc0*/  SHF.L.U64.HI R18, R12.reuse, 0x2, R14.reuse ;  /* 0x000000020c127819 */ /* 0x140fe4000001020e */
[----:B------:R-:W-:Y:S01]  /*1cd0*/  @P4 LEA.HI.X R7, R12, c[0x0][0x374], R14, 0x2, P2 ;  /* 0x0000dd000c074a11 */ /* 0x000fe200010f140e */
[----:B------:R1:W-:Y:S01]  /*1ce0*/  STL [R1+0x4c], R14 ;  /* 0x00004c0e01007387 */ /* 0x0003e20000100800 */
[----:B------:R-:W-:-:S02]  /*1cf0*/  @P3 IADD3 R4, P1, R19, c[0x0][0x360], RZ ;  /* 0x0000d80013043a10 */ /* 0x000fc40007f3e0ff */
[----:B------:R-:W-:Y:S01]  /*1d00*/  IADD3 R2, P2, R19, c[0x0][0x348], RZ ;  /* 0x0000d20013027a10 */ /* 0x000fe20007f5e0ff */
[----:B------:R1:W5:Y:S01]  /*1d10*/  @P4 LDG.E R244, [R6.64] ;  /* 0x0000000606f44981 */ /* 0x000362000c1e1900 */
[C---:B------:R-:W-:Y:S02]  /*1d20*/  @P3 IADD3.X R5, R18.reuse, c[0x0][0x364], RZ, P1, !PT ;  /* 0x0000d90012053a10 */ /* 0x040fe40000ffe4ff */
[----:B------:R-:W-:Y:S01]  /*1d30*/  IADD3.X R3, R18, c[0x0][0x34c], RZ, P2, !PT ;  /* 0x0000d30012037a10 */ /* 0x000fe200017fe4ff */
[----:B------:R1:W-:Y:S04]  /*1d40*/  STL [R1+0x18], R19 ;  /* 0x0000181301007387 */ /* 0x0003e80000100800 */
        /* <DEDUP_REMOVED lines=10> */
.L_x_4791:
[----:B------:R-:W-:-:S04]  /*1df0*/  ISETP.NE.U32.AND P1, PT, RZ, c[0x0][0x368], PT ;  /* 0x0000da00ff007a0c */ /* 0x000fc80003f25070 */
[----:B------:R-:W-:-:S13]  /*1e00*/  ISETP.NE.AND.EX P1, PT, RZ, c[0x0][0x36c], PT, P1 ;  /* 0x0000db00ff007a0c */ /* 0x000fda0003f25310 */
[----:B------:R-:W-:Y:S05]  /*1e10*/  @!P1 BRA `(.L_x_4792) ;  /* 0x0000004000009947 */ /* 0x000fea0003800000 */
[----:B-1----:R-:W-:-:S04]  /*1e20*/  IADD3 R2, P1, R19, c[0x0][0x368], RZ ;  /* 0x0000da0013027a10 */ /* 0x002fc80007f3e0ff */
[----:B------:R-:W-:-:S05]  /*1e30*/  IADD3.X R3, R18, c[0x0][0x36c], RZ, P1, !PT ;  /* 0x0000db0012037a10 */ /* 0x000fca0000ffe4ff */
[----:B------:R1:W5:Y:S01]  /*1e40*/  LDG.E R0, [R2.64] ;  /* 0x0000000602007981 */ /* 0x000362000c1e1900 */
[----:B------:R-:W-:Y:S05]  /*1e50*/  BRA `(.L_x_4793) ;  /* 0x0000008000007947 */ /* 0x000fea0003800000 */
.L_x_4792:
        /* <DEDUP_REMOVED lines=8> */
.L_x_4793:
        /* <DEDUP_REMOVED lines=48> */
.L_x_4795:
[----:B------:R-:W-:Y:S05]  /*21e0*/  BSYNC B0 ;  /* 0x0000000000007941 */ /* 0x000fea0003800000 */
.L_x_4794:
        /* <DEDUP_REMOVED lines=88> */
[----:B------:R-:W-:Y:S02]  /*2770*/  ISETP.GE.AND P4, PT, R239, c[0x0][0x198], PT ;  /* 0x00006600ef007a0c */ /* 0x000fe40003f86270 */
[----:B------:R-:W-:Y:S02]  /*2780*/  ISETP.GE.AND P3, PT, R241, c[0x0][0x198], PT ;  /* 0x00006600f1007a0c */ /* 0x000fe40003f66270 */
[----:B------:R-:W-:Y:S01]  /*2790*/  IADD3 R116, R205, -0x1, RZ ;  /* 0xffffffffcd747810 */ /* 0x000fe20007ffe0ff */
[----:B-1----:R-:W-:-:S05]  /*27a0*/  IMAD.WIDE.U32 R2, R11, c[0x0][0x178], RZ ;  /* 0x00005e000b027a25 */ /* 0x002fca00078e00ff */
[----:B------:R-:W-:-:S05]  /*27b0*/  IADD3 R3, R3, R0, RZ ;  /* 0x0000000003037210 */ /* 0x000fca0007ffe0ff */
[----:B------:R-:W-:-:S04]  /*27c0*/  IMAD.WIDE.U32 R2, R16, c[0x0][0x1b8], R2 ;  /* 0x00006e0010027a25 */ /* 0x000fc800078e0002 */
[----:B------:R-:W-:-:S04]  /*27d0*/  IMAD R3, R16, c[0x0][0x1bc], R3 ;  /* 0x00006f0010037a24 */ /* 0x000fc800078e0203 */
[----:B------:R-:W-:-:S04]  /*27e0*/  IMAD.WIDE.U32 R2, R4, c[0x0][0x1c0], R2 ;  /* 0x0000700004027a25 */ /* 0x000fc800078e0002 */
[----:B--2---:R-:W-:Y:S01]  /*27f0*/  IMAD R5, R6, 0x80, R5 ;  /* 0x0000008006057824 */ /* 0x004fe200078e0205 */
[----:B------:R-:W-:-:S03]  /*2800*/  SEL R6, R14, RZ, !P0 ;  /* 0x000000ff0e067207 */ /* 0x000fc60004000000 */
[----:B------:R-:W-:Y:S01]  /*2810*/  @P2 IMAD.HI.U32 R7, R5, c[0x0][0x2c8], RZ ;  /* 0x0000b20005072a27 */ /* 0x000fe200078e00ff */
[----:B------:R-:W-:-:S03]  /*2820*/  MOV R0, R5 ;  /* 0x0000000500007202 */ /* 0x000fc60000000f00 */
[----:B------:R-:W-:Y:S01]  /*2830*/  IMAD R6, R6, c[0x0][0x1c0], RZ ;  /* 0x0000700006067a24 */ /* 0x000fe200078e02ff */
[----:B------:R-:W-:-:S03]  /*2840*/  @P2 SHF.R.U32.HI R0, RZ, c[0x0][0x2cc], R7 ;  /* 0x0000b300ff002a19 */ /* 0x000fc60000011607 */
        /* <DEDUP_REMOVED lines=19> */
.L_x_4886:
[----:B------:R-:W-:Y:S05]  /*2980*/  BRA.DIV ~URZ, `(.L_x_4798) ;  /* 0x0000d3027f007947 */ /* 0x000fea000b800000 */
[----:B------:R3:W4:Y:S02]  /*2990*/  SHFL.IDX PT, R0, R14, RZ, 0x181f ;  /* 0x00181fff0e007589 */ /* 0x00072400000e0000 */
.L_x_4887:
[----:B---3--:R-:W3:Y:S01]  /*29a0*/  LDL R2, [R1+0x4] ;  /* 0x0000040001027983 */ /* 0x008ee20000100800 */
[----:B------:R-:W-:Y:S01]  /*29b0*/  IMAD R13, R13, c[0x0][0x2c4], RZ ;  /* 0x0000b1000d0d7a24 */ /* 0x000fe200078e02ff */
[----:B------:R-:W-:Y:S01]  /*29c0*/  BSSY B0, `(.L_x_4799) ;  /* 0x0000017000007945 */ /* 0x000fe20003800000 */
[----:B---3--:R-:W-:-:S04]  /*29d0*/  LEA R12, R2, R243, 0x7 ;  /* 0x000000f3020c7211 */ /* 0x008fc800078e38ff */
[----:B------:R-:W-:-:S13]  /*29e0*/  ISETP.GE.AND P0, PT, R12, R13, PT ;  /* 0x0000000d0c00720c */ /* 0x000fda0003f06270 */
[----:B------:R-:W-:Y:S05]  /*29f0*/  @P0 BRA `(.L_x_4800) ;  /* 0x0000013000000947 */ /* 0x000fea0003800000 */
[----:B------:R-:W-:Y:S02]  /*2a00*/  SHF.R.S32.HI R2, RZ, 0x1f, R231 ;  /* 0x0000001fff027819 */ /* 0x000fe400000114e7 */
[-C--:B----4-:R-:W-:Y:S02]  /*2a10*/  LEA R10, P0, R231, R0.reuse, 0x1 ;  /* 0x00000000e70a7211 */ /* 0x090fe400078008ff */
[-C--:B------:R-:W-:Y:S02]  /*2a20*/  LEA R8, P2, R240, R0.reuse, 0x1 ;  /* 0x00000000f0087211 */ /* 0x080fe400078408ff */
[----:B------:R-:W-:Y:S02]  /*2a30*/  SHF.R.S32.HI R20, RZ, 0x1f, R240 ;  /* 0x0000001fff147819 */ /* 0x000fe400000114f0 */
[----:B------:R-:W-:Y:S02]  /*2a40*/  LEA R6, P1, R239, R0, 0x1 ;  /* 0x00000000ef067211 */ /* 0x000fe400078208ff */
[----:B--2---:R-:W-:-:S02]  /*2a50*/  LEA.HI.X R11, R231, R4, R2, 0x1, P0 ;  /* 0x00000004e70b7211 */ /* 0x004fc400000f0c02 */
[----:B------:R-:W-:Y:S02]  /*2a60*/  SHF.R.S32.HI R19, RZ, 0x1f, R239 ;  /* 0x0000001fff137819 */ /* 0x000fe400000114ef */
[----:B------:R-:W-:Y:S01]  /*2a70*/  SHF.R.S32.HI R18, RZ, 0x1f, R241 ;  /* 0x0000001fff127819 */ /* 0x000fe200000114f1 */
[----:B------:R-:W-:Y:S01]  /*2a80*/  @!PT LDS RZ, [RZ] ;  /* 0x00000000fffff984 */ /* 0x000fe20000000800 */
[----:B------:R-:W-:Y:S01]  /*2a90*/  @!PT LDS RZ, [RZ] ;  /* 0x00000000fffff984 */ /* 0x000fe20000000800 */
[----:B------:R-:W-:Y:S01]  /*2aa0*/  @!PT LDS RZ, [RZ] ;  /* 0x00000000fffff984 */ /* 0x000fe20000000800 */
[----:B------:R2:W-:Y:S01]  /*2ab0*/  LDGSTS.E.BYPASS.LTC128B.128 [R229+0x10100], [R10.64], !P6 ;  /* 0x101000000ae57fae */ /* 0x0005e2000f101d46 */
[----:B------:R-:W-:Y:S02]  /*2ac0*/  LEA R2, P0, R241, R0, 0x1 ;  /* 0x00000000f1027211 */ /* 0x000fe400078008ff */
[-C--:B------:R-:W-:Y:S02]  /*2ad0*/  LEA.HI.X R9, R240, R4.reuse, R20, 0x1, P2 ;  /* 0x00000004f0097211 */ /* 0x080fe400010f0c14 */
[-C--:B------:R-:W-:Y:S02]  /*2ae0*/  LEA.HI.X R7, R239, R4.reuse, R19, 0x1, P1 ;  /* 0x00000004ef077211 */ /* 0x080fe400008f0c13 */
[----:B------:R-:W-:Y:S01]  /*2af0*/  LEA.HI.X R3, R241, R4, R18, 0x1, P0 ;  /* 0x00000004f1037211 */ /* 0x000fe200000f0c12 */
[----:B------:R2:W-:Y:S04]  /*2b00*/  LDGSTS.E.BYPASS.LTC128B.128 [R229+0x14100], [R8.64], !P5 ;  /* 0x1410000008e57fae */ /* 0x0005e8000e901d46 */
[----:B------:R2:W-:Y:S04]  /*2b10*/  LDGSTS.E.BYPASS.LTC128B.128 [R229+0x18100], [R6.64], !P4 ;  /* 0x1810000006e57fae */ /* 0x0005e8000e101d46 */
[----:B------:R2:W-:Y:S02]  /*2b20*/  LDGSTS.E.BYPASS.LTC128B.128 [R229+0x1c100], [R2.64], !P3 ;  /* 0x1c10000002e57fae */ /* 0x0005e4000d901d46 */
.L_x_4800:
[----:B------:R-:W-:Y:S05]  /*2b30*/  BSYNC B0 ;  /* 0x0000000000007941 */ /* 0x000fea0003800000 */
.L_x_4799:
[----:B------:R-:W-:Y:S05]  /*2b40*/  BRA.DIV ~URZ, `(.L_x_4801) ;  /* 0x0000d1b27f007947 */ /* 0x000fea000b800000 */
[----:B--2---:R2:W3:Y:S04]  /*2b50*/  SHFL.IDX PT, R4, R5, 0x1, 0x181f ;  /* 0x00381f0005047f89 */ /* 0x0044e800000e0000 */
[----:B----4-:R2:W4:Y:S02]  /*2b60*/  SHFL.IDX PT, R0, R14, 0x1, 0x181f ;  /* 0x00381f000e007f89 */ /* 0x01052400000e0000 */
.L_x_4888:
[----:B------:R-:W-:Y:S01]  /*2b70*/  IADD3 R2, R12, 0x20, RZ ;  /* 0x000000200c027810 */ /* 0x000fe20007ffe0ff */
[----:B------:R-:W-:Y:S03]  /*2b80*/  BSSY B0, `(.L_x_4802) ;  /* 0x0000016000007945 */ /* 0x000fe60003800000 */
[----:B------:R-:W-:-:S13]  /*2b90*/  ISETP.GE.AND P0, PT, R2, R13, PT ;  /* 0x0000000d0200720c */ /* 0x000fda0003f06270 */
[----:B------:R-:W-:Y:S05]  /*2ba0*/  @P0 BRA `(.L_x_4803) ;  /* 0x0000013000000947 */ /* 0x000fea0003800000 */
[----:B------:R-:W-:Y:S02]  /*2bb0*/  SHF.R.S32.HI R3, RZ, 0x1f, R231 ;  /* 0x0000001fff037819 */ /* 0x000fe400000114e7 */
[-C--:B----4-:R-:W-:Y:S02]  /*2bc0*/  LEA R10, P0, R231, R0.reuse, 0x1 ;  /* 0x00000000e70a7211 */ /* 0x090fe400078008ff */
[-C--:B------:R-:W-:Y:S02]  /*2bd0*/  LEA R8, P2, R240, R0.reuse, 0x1 ;  /* 0x00000000f0087211 */ /* 0x080fe400078408ff */
[----:B------:R-:W-:Y:S02]  /*2be0*/  SHF.R.S32.HI R20, RZ, 0x1f, R240 ;  /* 0x0000001fff147819 */ /* 0x000fe400000114f0 */
[----:B------:R-:W-:Y:S02]  /*2bf0*/  LEA R6, P1, R239, R0, 0x1 ;  /* 0x00000000ef067211 */ /* 0x000fe400078208ff */
[----:B---3--:R-:W-:-:S02]  /*2c00*/  LEA.HI.X R11, R231, R4, R3, 0x1, P0 ;  /* 0x00000004e70b7211 */ /* 0x008fc400000f0c03 */
        /* <DEDUP_REMOVED lines=13> */
.L_x_4803:
[----:B------:R-:W-:Y:S05]  /*2ce0*/  BSYNC B0 ;  /* 0x0000000000007941 */ /* 0x000fea0003800000 */
.L_x_4802:
[----:B------:R-:W-:Y:S05]  /*2cf0*/  BRA.DIV ~URZ, `(.L_x_4804) ;  /* 0x0000d0d27f007947 */ /* 0x000fea000b800000 */
[----:B---3--:R3:W1:Y:S02]  /*2d00*/  SHFL.IDX PT, R4, R5, 0x2, 0x181f ;  /* 0x00581f0005047f89 */ /* 0x00866400000e0000 */
.L_x_4889:
[----:B------:R-:W-:Y:S05]  /*2d10*/  BRA.DIV ~URZ, `(.L_x_4805) ;  /* 0x0000d1227f007947 */ /* 0x000fea000b800000 */
[----:B----4-:R4:W2:Y:S02]  /*2d20*/  SHFL.IDX PT, R0, R14, 0x2, 0x181f ;  /* 0x00581f000e007f89 */ /* 0x0108a400000e0000 */
.L_x_4890:
[----:B------:R-:W-:Y:S01]  /*2d30*/  IADD3 R2, R12, 0x40, RZ ;  /* 0x000000400c027810 */ /* 0x000fe20007ffe0ff */
[----:B------:R-:W-:Y:S03]  /*2d40*/  BSSY B0, `(.L_x_4806) ;  /* 0x0000016000007945 */ /* 0x000fe60003800000 */
[----:B------:R-:W-:-:S13]  /*2d50*/  ISETP.GE.AND P0, PT, R2, R13, PT ;  /* 0x0000000d0200720c */ /* 0x000fda0003f06270 */
[----:B------:R-:W-:Y:S05]  /*2d60*/  @P0 BRA `(.L_x_4807) ;  /* 0x0000013000000947 */ /* 0x000fea0003800000 */
[----:B------:R-:W-:Y:S02]  /*2d70*/  SHF.R.S32.HI R3, RZ, 0x1f, R231 ;  /* 0x0000001fff037819 */ /* 0x000fe400000114e7 */
[-C--:B--2---:R-:W-:Y:S02]  /*2d80*/  LEA R10, P0, R231, R0.reuse, 0x1 ;  /* 0x00000000e70a7211 */ /* 0x084fe400078008ff */
[-C--:B------:R-:W-:Y:S02]  /*2d90*/  LEA R8, P2, R240, R0.reuse, 0x1 ;  /* 0x00000000f0087211 */ /* 0x080fe400078408ff */
[----:B------:R-:W-:Y:S02]  /*2da0*/  SHF.R.S32.HI R20, RZ, 0x1f, R240 ;  /* 0x0000001fff147819 */ /* 0x000fe400000114f0 */
[----:B------:R-:W-:Y:S02]  /*2db0*/  LEA R6, P1, R239, R0, 0x1 ;  /* 0x00000000ef067211 */ /* 0x000fe400078208ff */
[----:B-1----:R-:W-:-:S02]  /*2dc0*/  LEA.HI.X R11, R231, R4, R3, 0x1, P0 ;  /* 0x00000004e70b7211 */ /* 0x002fc400000f0c03 */
        /* <DEDUP_REMOVED lines=13> */
.L_x_4807:
[----:B------:R-:W-:Y:S05]  /*2ea0*/  BSYNC B0 ;  /* 0x0000000000007941 */ /* 0x000fea0003800000 */
.L_x_4806:
[----:B------:R-:W-:Y:S05]  /*2eb0*/  BRA.DIV ~URZ, `(.L_x_4808) ;  /* 0x0000cff27f007947 */ /* 0x000fea000b800000 */
[----:B-1----:R1:W3:Y:S04]  /*2ec0*/  SHFL.IDX PT, R4, R5, 0x3, 0x181f ;  /* 0x00781f0005047f89 */ /* 0x0022e800000e0000 */
[----:B--2---:R1:W2:Y:S02]  /*2ed0*/  SHFL.IDX PT, R0, R14, 0x3, 0x181f ;  /* 0x00781f000e007f89 */ /* 0x0042a400000e0000 */
.L_x_4891:
        /* <DEDUP_REMOVED lines=8> */
[CC--:B--2---:R-:W-:Y:S02]  /*2f60*/  @!P2 LEA R10, P1, R231.reuse, R0.reuse, 0x1 ;  /* 0x00000000e70aa211 */ /* 0x0c4fe400078208ff */
[C---:B------:R-:W-:Y:S02]  /*2f70*/  @!P2 LEA R8, P0, R240.reuse, R0, 0x1 ;  /* 0x00000000f008a211 */ /* 0x040fe400078008ff */
[-C--:B---3--:R-:W-:Y:S02]  /*2f80*/  @!P2 LEA.HI.X R11, R231, R4.reuse, R25, 0x1, P1 ;  /* 0x00000004e70ba211 */ /* 0x088fe400008f0c19 */
[----:B------:R-:W-:Y:S02]  /*2f90*/  @!P2 LEA.HI.X R9, R240, R4, R19, 0x1, P0 ;  /* 0x00000004f009a211 */ /* 0x000fe400000f0c13 */
[-C--:B------:R-:W-:Y:S01]  /*2fa0*/  @!P2 LEA R6, P1, R239, R0.reuse, 0x1 ;  /* 0x00000000ef06a211 */ /* 0x080fe200078208ff */
[----:B------:R-:W-:Y:S01]  /*2fb0*/  @!PT LDS RZ, [RZ] ;  /* 0x00000000fffff984 */ /* 0x000fe20000000800 */
[----:B------:R-:W-:Y:S01]  /*2fc0*/  @!PT LDS RZ, [RZ] ;  /* 0x00000000fffff984 */ /* 0x000fe20000000800 */
[----:B------:R-:W-:Y:S01]  /*2fd0*/  @!PT LDS RZ, [RZ] ;  /* 0x00000000fffff984 */ /* 0x000fe20000000800 */
[----:B------:R2:W-:Y:S01]  /*2fe0*/  @!P2 LDGSTS.E.BYPASS.LTC128B.128 [R229+0x13100], [R10.64], !P6 ;  /* 0x131000000ae5afae */ /* 0x0005e2000f101d46 */
[----:B------:R-:W-:-:S02]  /*2ff0*/  @!P2 LEA R2, P0, R241, R0, 0x1 ;  /* 0x00000000f102a211 */ /* 0x000fc400078008ff */
[----:B------:R-:W-:Y:S01]  /*3000*/  SHF.R.S32.HI R0, RZ, 0x1f, R15 ;  /* 0x0000001fff007819 */ /* 0x000fe2000001140f */
[----:B------:R2:W-:Y:S01]  /*3010*/  @!P2 LDGSTS.E.BYPASS.LTC128B.128 [R229+0x17100], [R8.64], !P5 ;  /* 0x1710000008e5afae */ /* 0x0005e2000e901d46 */
[-C--:B------:R-:W-:Y:S02]  /*3020*/  @!P2 LEA.HI.X R7, R239, R4.reuse, R18, 0x1, P1 ;  /* 0x00000004ef07a211 */ /* 0x080fe400008f0c12 */
[----:B------:R-:W-:Y:S01]  /*3030*/  @!P2 LEA.HI.X R3, R241, R4, R24, 0x1, P0 ;  /* 0x00000004f103a211 */ /* 0x000fe200000f0c18 */
[----:B------:R-:W-:Y:S01]  /*3040*/  IMAD R0, R0, c[0x0][0x2b0], RZ ;  /* 0x0000ac0000007a24 */ /* 0x000fe200078e02ff */
[----:B------:R-:W-:Y:S01]  /*3050*/  ISETP.GE.AND P6, PT, R231, c[0x0][0x1d4], PT ;  /* 0x00007500e7007a0c */ /* 0x000fe20003fc6270 */
[----:B------:R2:W-:Y:S01]  /*3060*/  @!P2 LDGSTS.E.BYPASS.LTC128B.128 [R229+0x1b100], [R6.64], !P4 ;  /* 0x1b10000006e5afae */ /* 0x0005e2000e101d46 */
[----:B------:R-:W-:Y:S01]  /*3070*/  ISETP.GE.AND P5, PT, R240, c[0x0][0x1d4], PT ;  /* 0x00007500f0007a0c */ /* 0x000fe20003fa6270 */
[----:B------:R-:W-:Y:S01]  /*3080*/  IMAD R0, R15, c[0x0][0x2b4], R0 ;  /* 0x0000ad000f007a24 */ /* 0x000fe200078e0200 */
[----:B------:R-:W-:Y:S01]  /*3090*/  ISETP.GE.AND P4, PT, R239, c[0x0][0x1d4], PT ;  /* 0x00007500ef007a0c */ /* 0x000fe20003f86270 */
[----:B------:R2:W-:Y:S01]  /*30a0*/  @!P2 LDGSTS.E.BYPASS.LTC128B.128 [R229+0x1f100], [R2.64], !P3 ;  /* 0x1f10000002e5afae */ /* 0x0005e2000d901d46 */
[----:B------:R-:W-:Y:S01]  /*30b0*/  ISETP.GE.AND P3, PT, R241, c[0x0][0x1d4], PT ;  /* 0x00007500f1007a0c */ /* 0x000fe20003f66270 */
[----:B------:R-:W-:-:S02]  /*30c0*/  IMAD.IADD R252, R249, 0x1, R0 ;  /* 0x00000001f9fc7824 */ /* 0x000fc400078e0200 */
[----:B------:R-:W0:Y:S01]  /*30d0*/  LDGDEPBAR ;  /* 0x00000000000079af */ /* 0x000e220000000000 */
[----:B------:R-:W-:Y:S03]  /*30e0*/  WARPSYNC 0xffffffff ;  /* 0xffffffff00007948 */ /* 0x000fe60003800000 */
[----:B------:R-:W-:Y:S01]  /*30f0*/  IMAD.MOV.U32 R0, RZ, RZ, c[0x0][0x2b8] ;  /* 0x0000ae00ff007624 */ /* 0x000fe200078e00ff */
[----:B------:R-:W-:Y:S01]  /*3100*/  BAR.SYNC.DEFER_BLOCKING 0x0 ;  /* 0x0000000000007b1d */ /* 0x000fe20000010000 */
[----:B--2---:R-:W-:Y:S02]  /*3110*/  IMAD R2, R116, 0x40, R117 ;  /* 0x0000004074027824 */ /* 0x004fe400078e0275 */
[----:B------:R-:W-:Y:S01]  /*3120*/  IMAD.MOV.U32 R228, RZ, RZ, RZ ;  /* 0x000000ffffe47224 */ /* 0x000fe200078e00ff */
[----:B------:R-:W-:Y:S02]  /*3130*/  ISETP.NE.AND P0, PT, R0, 0x1, PT ;  /* 0x000000010000780c */ /* 0x000fe40003f05270 */
[C---:B------:R-:W-:Y:S01]  /*3140*/  ISETP.GE.AND P2, PT, R2.reuse, R17, PT ;  /* 0x000000110200720c */ /* 0x040fe20003f46270 */
[----:B------:R-:W-:Y:S02]  /*3150*/  IMAD.IADD R2, R2, 0x1, R244 ;  /* 0x0000000102027824 */ /* 0x000fe400078e02f4 */
[----:B------:R-:W-:Y:S01]  /*3160*/  IMAD.WIDE.U32 R246, R16, c[0x0][0x1e8], RZ ;  /* 0x00007a0010f67a25 */ /* 0x000fe200078e00ff */
[----:B------:R-:W-:-:S03]  /*3170*/  ISETP.GT.OR P2, PT, R117, 0x3f, P2 ;  /* 0x0000003f7500780c */ /* 0x000fc60001744670 */
[----:B------:R-:W-:Y:S02]  /*3180*/  IMAD R118, R116, -0x40, R17 ;  /* 0xffffffc074767824 */ /* 0x000fe400078e0211 */
[----:B------:R-:W-:-:S04]  /*3190*/  IMAD.WIDE.U32 R250, R16, c[0x0][0x210], RZ ;  /* 0x0000840010fa7a25 */ /* 0x000fc800078e00ff */
[C---:B------:R-:W-:Y:S01]  /*31a0*/  IMAD.SHL.U32 R119, R231.reuse, 0x2, RZ ;  /* 0x00000002e7777824 */ /* 0x040fe200078e00ff */
[----:B------:R-:W-:Y:S01]  /*31b0*/  SHF.L.U64.HI R113, R231, 0x1, R25 ;  /* 0x00000001e7717819 */ /* 0x000fe20000010219 */
[----:B------:R-:W-:-:S04]  /*31c0*/  @P0 IMAD.HI.U32 R3, R2, c[0x0][0x2bc], RZ ;  /* 0x0000af0002030a27 */ /* 0x000fc800078e00ff */
[C---:B------:R-:W-:Y:S01]  /*31d0*/  IMAD.SHL.U32 R120, R240.reuse, 0x2, RZ ;  /* 0x00000002f0787824 */ /* 0x040fe200078e00ff */
[----:B------:R-:W-:Y:S01]  /*31e0*/  SHF.L.U64.HI R114, R240, 0x1, R19 ;  /* 0x00000001f0727819 */ /* 0x000fe20000010213 */
[----:B------:R-:W-:Y:S01]  /*31f0*/  IMAD.MOV.U32 R0, RZ, RZ, R2 ;  /* 0x000000ffff007224 */ /* 0x000fe200078e0002 */
[----:B------:R-:W-:Y:S01]  /*3200*/  @P0 SHF.R.U32.HI R0, RZ, c[0x0][0x2c0], R3 ;  /* 0x0000b000ff000a19 */ /* 0x000fe20000011603 */
[C---:B------:R-:W-:Y:S01]  /*3210*/  IMAD.SHL.U32 R122, R239.reuse, 0x2, RZ ;  /* 0x00000002ef7a7824 */ /* 0x040fe200078e00ff */
[----:B------:R-:W-:Y:S02]  /*3220*/  SHF.L.U64.HI R115, R239, 0x1, R18 ;  /* 0x00000001ef737819 */ /* 0x000fe40000010212 */
[C---:B------:R-:W-:Y:S02]  /*3230*/  @!P2 IADD3 R3, P1, R0.reuse, R248, RZ ;  /* 0x000000f80003a210 */ /* 0x040fe40007f3e0ff */
[----:B------:R-:W-:Y:S02]  /*3240*/  P2R R23, PR, RZ, 0x1 ;  /* 0x00000001ff177803 */ /* 0x000fe40000000000 */
[----:B-1----:R-:W-:-:S02]  /*3250*/  @!P2 LEA.HI.X.SX32 R5, R0, R252, 0x1, P1 ;  /* 0x000000fc0005a211 */ /* 0x002fc400008f0eff */
[----:B------:R-:W-:-:S04]  /*3260*/  @!P2 LEA R4, P1, R3, c[0x0][0x2a0], 0x2 ;  /* 0x0000a8000304aa11 */ /* 0x000fc800078210ff */
[----:B------:R-:W-:-:S05]  /*3270*/  @!P2 LEA.HI.X R5, R3, c[0x0][0x2a4], R5, 0x2, P1 ;  /* 0x0000a9000305aa11 */ /* 0x000fca00008f1405 */
[----:B------:R1:W2:Y:S01]  /*3280*/  @!P2 LDG.E R228, [R4.64] ;  /* 0x0000000604e4a981 */ /* 0x0002a2000c1e1900 */
[----:B------:R-:W-:Y:S01]  /*3290*/  IMAD.MOV R0, RZ, RZ, -R0 ;  /* 0x000000ffff007224 */ /* 0x000fe200078e0a00 */
[----:B------:R-:W-:Y:S01]  /*32a0*/  SHF.L.U64.HI R112, R241, 0x1, R24 ;  /* 0x00000001f1707819 */ /* 0x000fe20000010218 */
[----:B------:R-:W-:Y:S01]  /*32b0*/  IMAD R245, R16, c[0x0][0x1ec], R247 ;  /* 0x00007b0010f57a24 */ /* 0x000fe200078e02f7 */
[----:B------:R-:W-:Y:S01]  /*32c0*/  BSSY B0, `(.L_x_4809) ;  /* 0x000019c000007945 */ /* 0x000fe20003800000 */
[----:B------:R-:W-:Y:S02]  /*32d0*/  IMAD R232, R0, c[0x0][0x2b8], R2 ;  /* 0x0000ae0000e87a24 */ /* 0x000fe400078e0202 */
[----:B------:R-:W-:Y:S02]  /*32e0*/  IMAD.IADD R20, R118, 0x1, -R243 ;  /* 0x0000000176147824 */ /* 0x000fe400078e0af3 */
[----:B------:R-:W-:-:S04]  /*32f0*/  IMAD.WIDE.U32 R2, R232, c[0x0][0x1e0], RZ ;  /* 0x00007800e8027a25 */ /* 0x000fc800078e00ff */
[----:B------:R-:W-:Y:S02]  /*3300*/  IMAD R15, R16, c[0x0][0x214], R251 ;  /* 0x00008500100f7a24 */ /* 0x000fe400078e02fb */
[----:B------:R-:W-:-:S03]  /*3310*/  IMAD.SHL.U32 R121, R241, 0x2, RZ ;  /* 0x00000002f1797824 */ /* 0x000fc600078e00ff */
[----:B------:R-:W-:Y:S01]  /*3320*/  STL [R1+0x10], R15 ;  /* 0x0000100f01007387 */ /* 0x000fe20000100800 */
[----:B-1----:R-:W-:-:S05]  /*3330*/  SHF.R.S32.HI R5, RZ, 0x1f, R232 ;  /* 0x0000001fff057819 */ /* 0x002fca00000114e8 */
        /* <DEDUP_REMOVED lines=56> */
[----:B------:R-:W-:-:S05]  /*36c0*/  R2P PR, R235, 0x6 ;  /* 0x00000006eb007804 */ /* 0x000fca0000000000 */
[----:B------:R-:W-:Y:S02]  /*36d0*/  SEL R0, R0, 0xffffffc0, !P2 ;  /* 0xffffffc000007807 */ /* 0x000fe40005000000 */
[----:B------:R-:W-:-:S04]  /*36e0*/  ISETP.GE.AND P2, PT, R240, c[0x0][0x1d4], PT ;  /* 0x00007500f0007a0c */ /* 0x000fc80003f46270 */
[----:B------:R-:W-:Y:S02]  /*36f0*/  ISETP.LT.OR P2, PT, R20, 0x1, P2 ;  /* 0x000000011400780c */ /* 0x000fe40001741670 */
[----:B-----5:R-:W-:Y:S01]  /*3700*/  IADD3 R3, R208, 0x20, RZ ;  /* 0x00000020d0037810 */ /* 0x020fe20007ffe0ff */
[----:B------:R-:W-:-:S04]  /*3710*/  DEPBAR.LE SB0, 0x1 ;  /* 0x000080400000791a */ /* 0x000fc80000000000 */
[----:B------:R-:W-:Y:S01]  /*3720*/  @P1 IADD3 R3, R208, -0x20, RZ ;  /* 0xffffffe0d0031810 */ /* 0x000fe20007ffe0ff */
[----:B------:R-:W-:-:S04]  /*3730*/  DEPBAR.LE SB0, 0x0 ;  /* 0x000080000000791a */ /* 0x000fc80000000000 */
[----:B------:R-:W-:Y:S01]  /*3740*/  BAR.SYNC.DEFER_BLOCKING 0x0 ;  /* 0x0000000000007b1d */ /* 0x000fe20000010000 */
[----:B---3--:R-:W-:-:S05]  /*3750*/  IADD3 R14, P1, R13, R119, RZ ;  /* 0x000000770d0e7210 */ /* 0x008fca0007f3e0ff */
[C---:B----4-:R-:W-:Y:S01]  /*3760*/  IMAD.X R15, R12.reuse, 0x1, R113, P1 ;  /* 0x000000010c0f7824 */ /* 0x050fe200008e0671 */
[C---:B------:R-:W-:Y:S01]  /*3770*/  IADD3 R16, P1, R13.reuse, R120, RZ ;  /* 0x000000780d107210 */ /* 0x040fe20007f3e0ff */
[----:B------:R-:W-:Y:S04]  /*3780*/  SHFL.IDX PT, R2, R21, 0x1, 0x181f ;  /* 0x00381f0015027f89 */ /* 0x000fe800000e0000 */
[----:B------:R-:W-:Y:S01]  /*3790*/  IMAD.X R17, R12, 0x1, R114, P1 ;  /* 0x000000010c117824 */ /* 0x000fe200008e0672 */
[----:B------:R-:W-:-:S05]  /*37a0*/  IADD3 R18, P1, R13, R122, RZ ;  /* 0x0000007a0d127210 */ /* 0x000fca0007f3e0ff */
[----:B------:R-:W-:Y:S01]  /*37b0*/  IMAD.X R19, R12, 0x1, R115, P1 ;  /* 0x000000010c137824 */ /* 0x000fe200008e0673 */
[----:B------:R-:W-:-:S04]  /*37c0*/  ISETP.GE.AND P1, PT, R231, c[0x0][0x1d4], PT ;  /* 0x00007500e7007a0c */ /* 0x000fc80003f26270 */
[C---:B------:R-:W-:Y:S01]  /*37d0*/  ISETP.LT.OR P0, PT, R20.reuse, 0x1, P1 ;  /* 0x000000011400780c */ /* 0x040fe20000f01670 */
[----:B-1----:R-:W-:Y:S01]  /*37e0*/  LDSM.16.M88.4 R4, [R220] ;  /* 0x00000000dc04783b */ /* 0x002fe20000000200 */
[----:B------:R-:W-:-:S03]  /*37f0*/  ISETP.LT.OR P1, PT, R20, 0x21, P1 ;  /* 0x000000211400780c */ /* 0x000fc60000f21670 */
[----:B------:R-:W1:Y:S04]  /*3800*/  LDSM.16.M88.4 R36, [R208] ;  /* 0x00000000d024783b */ /* 0x000e680000000200 */
[----:B------:R-:W3:Y:S04]  /*3810*/  LDSM.16.M88.4 R28, [R208+0x800] ;  /* 0x00080000d01c783b */ /* 0x000ee80000000200 */
[----:B------:R-:W4:Y:S04]  /*3820*/  LDSM.16.M88.4 R44, [R208+0x1000] ;  /* 0x00100000d02c783b */ /* 0x000f280000000200 */
[----:B------:R-:W5:Y:S04]  /*3830*/  LDSM.16.M88.4 R52, [R208+0x1800] ;  /* 0x00180000d034783b */ /* 0x000f680000000200 */
[----:B--2---:R-:W-:Y:S04]  /*3840*/  LDSM.16.M88.4 R8, [R221] ;  /* 0x00000000dd08783b */ /* 0x004fe80000000200 */
[----:B------:R-:W-:Y:S04]  /*3850*/  LDSM.16.M88.4 R48, [R3] ;  /* 0x000000000330783b */ /* 0x000fe80000000200 */
[----:B------:R-:W-:Y:S04]  /*3860*/  LDSM.16.M88.4 R60, [R3+0x800] ;  /* 0x00080000033c783b */ /* 0x000fe80000000200 */
[----:B------:R-:W-:Y:S04]  /*3870*/  LDSM.16.M88.4 R76, [R3+0x1000] ;  /* 0x00100000034c783b */ /* 0x000fe80000000200 */
[----:B------:R-:W-:Y:S04]  /*3880*/  LDSM.16.M88.4 R80, [R3+0x1800] ;  /* 0x001800000350783b */ /* 0x000fe80000000200 */
[----:B------:R-:W-:Y:S01]  /*3890*/  @!PT LDS RZ, [RZ] ;  /* 0x00000000fffff984 */ /* 0x000fe20000000800 */
[----:B------:R-:W-:Y:S01]  /*38a0*/  @!PT LDS RZ, [RZ] ;  /* 0x00000000fffff984 */ /* 0x000fe20000000800 */
[----:B------:R-:W-:Y:S01]  /*38b0*/  @!PT LDS RZ, [RZ] ;  /* 0x00000000fffff984 */ /* 0x000fe20000000800 */
[----:B------:R2:W-:Y:S01]  /*38c0*/  LDGSTS.E.BYPASS.LTC128B.128 [R229+0x100], [R14.64], !P0 ;  /* 0x001000000ee57fae */ /* 0x0005e2000c101d46 */
[----:B------:R-:W-:-:S03]  /*38d0*/  ISETP.NE.AND P0, PT, R23, RZ, PT ;  /* 0x000000ff1700720c */ /* 0x000fc60003f05270 */
[----:B------:R4:W-:Y:S01]  /*38e0*/  LDGSTS.E.BYPASS.LTC128B.128 [R229+0x2100], [R16.64], !P2 ;  /* 0x0210000010e57fae */ /* 0x0009e2000d101d46 */
[C---:B-1----:R-:W-:Y:S08]  /*38f0*/  HMMA.16816.F32 R40, R4.reuse, R36, RZ ;  /* 0x000000240428723c */ /* 0x042ff000000018ff */
[C---:B------:R-:W-:Y:S08]  /*3900*/  HMMA.16816.F32 R36, R4.reuse, R38, RZ ;  /* 0x000000260424723c */ /* 0x040ff000000018ff */
[----:B---3--:R-:W-:Y:S01]  /*3910*/  HMMA.16816.F32 R32, R4, R28, RZ ;  /* 0x0000001c0420723c */ /* 0x008fe200000018ff */
[----:B--2---:R-:W-:-:S07]  /*3920*/  IADD3 R14, P2, R13, R121, RZ ;  /* 0x000000790d0e7210 */ /* 0x004fce0007f5e0ff */
[C---:B------:R-:W-:Y:S01]  /*3930*/  HMMA.16816.F32 R28, R4.reuse, R30, RZ ;  /* 0x0000001e041c723c */ /* 0x040fe200000018ff */
[----:B------:R-:W-:Y:S01]  /*3940*/  IMAD.X R15, R12, 0x1, R112, P2 ;  /* 0x000000010c0f7824 */ /* 0x000fe200010e0670 */
[----:B------:R-:W-:Y:S01]  /*3950*/  ISETP.GE.AND P2, PT, R239, c[0x0][0x1d4], PT ;  /* 0x00007500ef007a0c */ /* 0x000fe20003f46270 */
[----:B------:R-:W1:Y:S03]  /*3960*/  SHFL.IDX PT, R12, R22, 0x1, 0x181f ;  /* 0x00381f00160c7f89 */ /* 0x000e6600000e0000 */
[----:B------:R-:W-:Y:S02]  /*3970*/  ISETP.LT.OR P2, PT, R20, 0x1, P2 ;  /* 0x000000011400780c */ /* 0x000fe40001741670 */
[C---:B----4-:R-:W-:Y:S08]  /*3980*/  HMMA.16816.F32 R24, R4.reuse, R44, RZ ;  /* 0x0000002c0418723c */ /* 0x050ff000000018ff */
[----:B------:R-:W-:Y:S03]  /*3990*/  HMMA.16816.F32 R44, R4, R46, RZ ;  /* 0x0000002e042c723c */ /* 0x000fe600000018ff */
[----:B------:R2:W-:Y:S01]  /*39a0*/  LDGSTS.E.BYPASS.LTC128B.128 [R229+0x4100], [R18.64], !P2 ;  /* 0x0410000012e57fae */ /* 0x0005e2000d101d46 */
[----:B------:R-:W-:-:S04]  /*39b0*/  IADD3 R16, P2, R2, R119, RZ ;  /* 0x0000007702107210 */ /* 0x000fc80007f5e0ff */
[----:B-----5:R-:W-:Y:S01]  /*39c0*/  HMMA.16816.F32 R68, R4, R52, RZ ;  /* 0x000000340444723c */ /* 0x020fe200000018ff */
[----:B-1----:R-:W-:Y:S01]  /*39d0*/  IMAD.X R17, R12, 0x1, R113, P2 ;  /* 0x000000010c117824 */ /* 0x002fe200010e0671 */
[----:B------:R-:W-:-:S06]  /*39e0*/  ISETP.GE.AND P2, PT, R241, c[0x0][0x1d4], PT ;  /* 0x00007500f1007a0c */ /* 0x000fcc0003f46270 */
[----:B------:R-:W-:Y:S01]  /*39f0*/  HMMA.16816.F32 R64, R4, R54, RZ ;  /* 0x000000360440723c */ /* 0x000fe200000018ff */
[----:B------:R-:W-:-:S07]  /*3a00*/  ISETP.LT.OR P2, PT, R20, 0x1, P2 ;  /* 0x000000011400780c */ /* 0x000fce0001741670 */
[C---:B------:R-:W-:Y:S06]  /*3a10*/  HMMA.16816.F32 R72, R8.reuse, R48, R40 ;  /* 0x000000300848723c */ /* 0x040fec0000001828 */
[----:B------:R1:W-:Y:S02]  /*3a20*/  LDGSTS.E.BYPASS.LTC128B.128 [R229+0x6100], [R14.64], !P2 ;  /* 0x061000000ee57fae */ /* 0x0003e4000d101d46 */
[----:B------:R-:W-:Y:S02]  /*3a30*/  HMMA.16816.F32 R56, R8, R50, R36 ;  /* 0x000000320838723c */ /* 0x000fe40000001824 */
[----:B------:R3:W-:Y:S01]  /*3a40*/  LDGSTS.E.BYPASS.LTC128B.128 [R229+0x1100], [R16.64], !P1 ;  /* 0x0110000010e57fae */ /* 0x0007e2000c901d46 */
[----:B--2---:R-:W-:-:S05]  /*3a50*/  IADD3 R18, P1, R2, R122, RZ ;  /* 0x0000007a02127210 */ /* 0x004fca0007f3e0ff */
[----:B------:R-:W-:Y:S01]  /*3a60*/  IMAD.X R19, R12, 0x1, R115, P1 ;  /* 0x000000010c137824 */ /* 0x000fe200008e0673 */
[C---:B------:R-:W-:Y:S08]  /*3a70*/  HMMA.16816.F32 R48, R8.reuse, R62, R28 ;  /* 0x0000003e0830723c */ /* 0x040ff0000000181c */
[----:B------:R-:W-:Y:S01]  /*3a80*/  HMMA.16816.F32 R40, R8, R76, R24 ;  /* 0x0000004c0828723c */ /* 0x000fe20000001818 */
[----:B-1----:R-:W-:-:S07]  /*3a90*/  IADD3 R14, P2, R2, R120, RZ ;  /* 0x00000078020e7210 */ /* 0x002fce0007f5e0ff */
[----:B------:R-:W-:Y:S01]  /*3aa0*/  HMMA.16816.F32 R52, R8, R60, R32 ;  /* 0x0000003c0834723c */ /* 0x000fe20000001820 */
[----:B---3--:R-:W-:Y:S02]  /*3ab0*/  IMAD.IADD R16, R208, 0x1, R0 ;  /* 0x00000001d0107824 */ /* 0x008fe400078e0200 */
[----:B------:R-:W-:Y:S01]  /*3ac0*/  IMAD.X R15, R12, 0x1, R114, P2 ;  /* 0x000000010c0f7824 */ /* 0x000fe200010e0672 */
[----:B------:R-:W-:-:S04]  /*3ad0*/  ISETP.GE.AND P2, PT, R240, c[0x0][0x1d4], PT ;  /* 0x00007500f0007a0c */ /* 0x000fc80003f46270 */
[----:B------:R-:W-:Y:S01]  /*3ae0*/  HMMA.16816.F32 R36, R8, R80, R68 ;  /* 0x000000500824723c */ /* 0x000fe20000001844 */
[----:B------:R-:W-:Y:S02]  /*3af0*/  ISETP.LT.OR P1, PT, R20, 0x21, P2 ;  /* 0x000000211400780c */ /* 0x000fe40001721670 */
[----:B------:R-:W-:-:S04]  /*3b00*/  ISETP.GE.AND P2, PT, R241, c[0x0][0x1d4], PT ;  /* 0x00007500f1007a0c */ /* 0x000fc80003f46270 */
[----:B------:R-:W-:Y:S01]  /*3b10*/  ISETP.LT.OR P2, PT, R20, 0x21, P2 ;  /* 0x000000211400780c */ /* 0x000fe20001741670 */
[----:B------:R-:W-:Y:S06]  /*3b20*/  HMMA.16816.F32 R32, R8, R82, R64 ;  /* 0x000000520820723c */ /* 0x000fec0000001840 */
[----:B------:R1:W-:Y:S02]  /*3b30*/  LDGSTS.E.BYPASS.LTC128B.128 [R229+0x3100], [R14.64], !P1 ;  /* 0x031000000ee57fae */ /* 0x0003e4000c901d46 */
[----:B-1----:R-:W-:Y:S02]  /*3b40*/  IADD3 R14, P1, R2, R121, RZ ;  /* 0x00000079020e7210 */ /* 0x002fe40007f3e0ff */
[----:B------:R-:W-:-:S03]  /*3b50*/  IADD3 R2, R3, 0x6000, RZ ;  /* 0x0000600003027810 */ /* 0x000fc60007ffe0ff */
[----:B------:R-:W-:Y:S01]  /*3b60*/  IMAD.X R15, R12, 0x1, R112, P1 ;  /* 0x000000010c0f7824 */ /* 0x000fe200008e0670 */
[----:B------:R-:W-:Y:S01]  /*3b70*/  ISETP.GE.AND P1, PT, R239, c[0x0][0x1d4], PT ;  /* 0x00007500ef007a0c */ /* 0x000fe20003f26270 */
[----:B------:R-:W-:-:S03]  /*3b80*/  IMAD.IADD R209, R2, 0x1, R0 ;  /* 0x0000000102d17824 */ /* 0x000fc600078e0200 */
[----:B------:R-:W-:Y:S11]  /*3b90*/  ISETP.LT.OR P1, PT, R20, 0x21, P1 ;  /* 0x000000211400780c */ /* 0x000ff60000f21670 */
[----:B------:R-:W-:Y:S02]  /*3ba0*/  @!UPT UIADD3 URZ, URZ, URZ, URZ ;  /* 0x0000003f3f3ff290 */ /* 0x000fe4000fffe03f */
[----:B------:R1:W-:Y:S01]  /*3bb0*/  LDGSTS.E.BYPASS.LTC128B.128 [R229+0x5100], [R18.64], !P1 ;  /* 0x0510000012e57fae */ /* 0x0003e2000c901d46 */
[----:B------:R-:W-:-:S03]  /*3bc0*/  ISETP.GT.AND P1, PT, R117, 0x3f, PT ;  /* 0x0000003f7500780c */ /* 0x000fc60003f24270 */
[----:B------:R2:W-:Y:S01]  /*3bd0*/  LDGSTS.E.BYPASS.LTC128B.128 [R229+0x7100], [R14.64], !P2 ;  /* 0x071000000ee57fae */ /* 0x0005e2000d101d46 */
[----:B------:R-:W-:-:S03]  /*3be0*/  ISETP.GT.AND P2, PT, R116, R242, PT ;  /* 0x000000f27400720c */ /* 0x000fc60003f44270 */
[----:B------:R-:W-:Y:S04]  /*3bf0*/  LDSM.16.M88.4 R4, [R223] ;  /* 0x00000000df04783b */ /* 0x000fe80000000200 */
[----:B------:R-:W3:Y:S04]  /*3c00*/  LDSM.16.M88.4 R28, [R16] ;  /* 0x00000000101c783b */ /* 0x000ee80000000200 */
[----:B------:R-:W4:Y:S04]  /*3c10*/  LDSM.16.M88.4 R24, [R16+0x800] ;  /* 0x000800001018783b */ /* 0x000f280000000200 */
[----:B------:R-:W5:Y:S04]  /*3c20*/  LDSM.16.M88.4 R20, [R16+0x1000] ;  /* 0x001000001014783b */ /* 0x000f680000000200 */
[----:B------:R-:W-:Y:S04]  /*3c30*/  LDSM.16.M88.4 R68, [R209+-0x6000] ;  /* 0xffa00000d144783b */ /* 0x000fe80000000200 */
[----:B------:R-:W-:Y:S01]  /*3c40*/  LDSM.16.M88.4 R80, [R209+-0x5000] ;  /* 0xffb00000d150783b */ /* 0x000fe20000000200 */
[----:B--2---:R-:W-:Y:S03]  /*3c50*/  HMMA.16816.F32 R12, R8, R78, R44 ;  /* 0x0000004e080c723c */ /* 0x004fe6000000182c */
[----:B------:R-:W2:Y:S04]  /*3c60*/  LDSM.16.M88.4 R44, [R16+0x1800] ;  /* 0x00180000102c783b */ /* 0x000ea80000000200 */
[----:B------:R-:W1:Y:S04]  /*3c70*/  LDSM.16.M88.4 R8, [R222] ;  /* 0x00000000de08783b */ /* 0x000e680000000200 */
[----:B------:R-:W1:Y:S04]  /*3c80*/  LDSM.16.M88.4 R76, [R209+-0x5800] ;  /* 0xffa80000d14c783b */ /* 0x000e680000000200 */
[----:B------:R-:W1:Y:S04]  /*3c90*/  LDSM.16.M88.4 R88, [R209+-0x4800] ;  /* 0xffb80000d158783b */ /* 0x000e680000000200 */
[----:B------:R-:W-:Y:S01]  /*3ca0*/  LDSM.16.M88.4 R64, [R208+0x2800] ;  /* 0x00280000d040783b */ /* 0x000fe20000000200 */
[C---:B---3--:R-:W-:Y:S03]  /*3cb0*/  HMMA.16816.F32 R60, R4.reuse, R28, R72 ;  /* 0x0000001c043c723c */ /* 0x048fe60000001848 */
[----:B------:R-:W-:Y:S04]  /*3cc0*/  LDSM.16.M88.4 R72, [R208+0x3000] ;  /* 0x00300000d048783b */ /* 0x000fe80000000200 */
[----:B------:R-:W-:Y:S01]  /*3cd0*/  LDSM.16.M88.4 R84, [R208+0x3800] ;  /* 0x00380000d054783b */ /* 0x000fe20000000200 */
[C---:B------:R-:W-:Y:S03]  /*3ce0*/  HMMA.16816.F32 R56, R4.reuse, R30, R56 ;  /* 0x0000001e0438723c */ /* 0x040fe60000001838 */
[----:B------:R-:W-:Y:S04]  /*3cf0*/  LDSM.16.M88.4 R96, [R3+0x7000] ;  /* 0x007000000360783b */ /* 0x000fe80000000200 */
[----:B------:R-:W-:Y:S01]  /*3d00*/  LDSM.16.M88.4 R108, [R3+0x7800] ;  /* 0x00780000036c783b */ /* 0x000fe20000000200 */
[C---:B----4-:R-:W-:Y:S03]  /*3d10*/  HMMA.16816.F32 R52, R4.reuse, R24, R52 ;  /* 0x000000180434723c */ /* 0x050fe60000001834 */
[----:B------:R-:W-:Y:S04]  /*3d20*/  LDSM.16.M88.4 R92, [R16+0x6800] ;  /* 0x00680000105c783b */ /* 0x000fe80000000200 */
[----:B------:R-:W-:Y:S01]  /*3d30*/  LDSM.16.M88.4 R100, [R16+0x7000] ;  /* 0x007000001064783b */ /* 0x000fe20000000200 */
[C---:B------:R-:W-:Y:S03]  /*3d40*/  HMMA.16816.F32 R48, R4.reuse, R26, R48 ;  /* 0x0000001a0430723c */ /* 0x040fe60000001830 */
[----:B------:R-:W-:Y:S04]  /*3d50*/  LDSM.16.M88.4 R104, [R16+0x7800] ;  /* 0x007800001068783b */ /* 0x000fe80000000200 */
[----:B------:R-:W0:Y:S01]  /*3d60*/  LDGDEPBAR ;  /* 0x00000000000079af */ /* 0x000e220000000000 */
[C---:B-----5:R-:W-:Y:S08]  /*3d70*/  HMMA.16816.F32 R40, R4.reuse, R20, R40 ;  /* 0x000000140428723c */ /* 0x060ff00000001828 */
[C---:B------:R-:W-:Y:S08]  /*3d80*/  HMMA.16816.F32 R24, R4.reuse, R22, R12 ;  /* 0x000000160418723c */ /* 0x040ff0000000180c */
[C---:B--2---:R-:W-:Y:S08]  /*3d90*/  HMMA.16816.F32 R20, R4.reuse, R44, R36 ;  /* 0x0000002c0414723c */ /* 0x044ff00000001824 */
[----:B------:R-:W-:Y:S01]  /*3da0*/  HMMA.16816.F32 R12, R4, R46, R32 ;  /* 0x0000002e040c723c */ /* 0x000fe20000001820 */
[----:B------:R-:W-:Y:S04]  /*3db0*/  LDSM.16.M88.4 R4, [R220+0x4000] ;  /* 0x00400000dc04783b */ /* 0x000fe80000000200 */
[----:B------:R-:W2:Y:S03]  /*3dc0*/  LDSM.16.M88.4 R32, [R208+0x2000] ;  /* 0x00200000d020783b */ /* 0x000ea60000000200 */
[C---:B-1----:R-:W-:Y:S08]  /*3dd0*/  HMMA.16816.F32 R28, R8.reuse, R68, R60 ;  /* 0x00000044081c723c */ /* 0x042ff0000000183c */
[C---:B------:R-:W-:Y:S01]  /*3de0*/  HMMA.16816.F32 R36, R8.reuse, R70, R56 ;  /* 0x000000460824723c */ /* 0x040fe20000001838 */
[----:B------:R-:W-:Y:S04]  /*3df0*/  LDSM.16.M88.4 R68, [R3+0x2800] ;  /* 0x002800000344783b */ /* 0x000fe80000000200 */
[----:B------:R-:W-:Y:S03]  /*3e00*/  LDSM.16.M88.4 R56, [R16+0x2800] ;  /* 0x002800001038783b */ /* 0x000fe60000000200 */
[C---:B------:R-:W-:Y:S01]  /*3e10*/  HMMA.16816.F32 R44, R8.reuse, R76, R52 ;  /* 0x0000004c082c723c */ /* 0x040fe20000001834 */
[----:B------:R-:W-:Y:S07]  /*3e20*/  LDSM.16.M88.4 R52, [R3+0x2000] ;  /* 0x002000000334783b */ /* 0x000fee0000000200 */
[C---:B------:R-:W-:Y:S08]  /*3e30*/  HMMA.16816.F32 R40, R8.reuse, R80, R40 ;  /* 0x000000500828723c */ /* 0x040ff00000001828 */
[C---:B------:R-:W-:Y:S01]  /*3e40*/  HMMA.16816.F32 R48, R8.reuse, R78, R48 ;  /* 0x0000004e0830723c */ /* 0x040fe20000001830 */
[----:B------:R-:W-:Y:S07]  /*3e50*/  LDSM.16.M88.4 R76, [R3+0x3000] ;  /* 0x00300000034c783b */ /* 0x000fee0000000200 */
[C---:B------:R-:W-:Y:S01]  /*3e60*/  HMMA.16816.F32 R24, R8.reuse, R82, R24 ;  /* 0x000000520818723c */ /* 0x040fe20000001818 */
[----:B------:R-:W-:Y:S07]  /*3e70*/  LDSM.16.M88.4 R80, [R16+0x3800] ;  /* 0x003800001050783b */ /* 0x000fee0000000200 */
[C---:B------:R-:W-:Y:S08]  /*3e80*/  HMMA.16816.F32 R20, R8.reuse, R88, R20 ;  /* 0x000000580814723c */ /* 0x040ff00000001814 */
[----:B------:R-:W-:Y:S01]  /*3e90*/  HMMA.16816.F32 R12, R8, R90, R12 ;  /* 0x0000005a080c723c */ /* 0x000fe2000000180c */
[----:B------:R-:W1:Y:S04]  /*3ea0*/  LDSM.16.M88.4 R8, [R221+0x4000] ;  /* 0x00400000dd08783b */ /* 0x000e680000000200 */
[----:B------:R-:W3:Y:S03]  /*3eb0*/  LDSM.16.M88.4 R88, [R3+0x3800] ;  /* 0x003800000358783b */ /* 0x000ee60000000200 */
[C---:B--2---:R-:W-:Y:S08]  /*3ec0*/  HMMA.16816.F32 R28, R4.reuse, R32, R28 ;  /* 0x00000020041c723c */ /* 0x044ff0000000181c */
[C---:B------:R-:W-:Y:S08]  /*3ed0*/  HMMA.16816.F32 R32, R4.reuse, R34, R36 ;  /* 0x000000220420723c */ /* 0x040ff00000001824 */
[C---:B------:R-:W-:Y:S08]  /*3ee0*/  HMMA.16816.F32 R36, R4.reuse, R64, R44 ;  /* 0x000000400424723c */ /* 0x040ff0000000182c */
[C---:B------:R-:W-:Y:S08]  /*3ef0*/  HMMA.16816.F32 R44, R4.reuse, R72, R40 ;  /* 0x00000048042c723c */ /* 0x040ff00000001828 */
[C---:B------:R-:W-:Y:S01]  /*3f00*/  HMMA.16816.F32 R60, R4.reuse, R66, R48 ;  /* 0x00000042043c723c */ /* 0x040fe20000001830 */
[----:B------:R-:W-:Y:S04]  /*3f10*/  LDSM.16.M88.4 R64, [R16+0x3000] ;  /* 0x003000001040783b */ /* 0x000fe80000000200 */
[----:B------:R-:W-:Y:S03]  /*3f20*/  LDSM.16.M88.4 R48, [R209+-0x4000] ;  /* 0xffc00000d130783b */ /* 0x000fe60000000200 */
[C---:B------:R-:W-:Y:S01]  /*3f30*/  HMMA.16816.F32 R40, R4.reuse, R74, R24 ;  /* 0x0000004a0428723c */ /* 0x040fe20000001818 */
[----:B------:R-:W-:Y:S04]  /*3f40*/  LDSM.16.M88.4 R24, [R16+0x2000] ;  /* 0x002000001018783b */ /* 0x000fe80000000200 */
[----:B------:R-:W-:Y:S03]  /*3f50*/  LDSM.16.M88.4 R72, [R209+-0x3000] ;  /* 0xffd00000d148783b */ /* 0x000fe60000000200 */
[C---:B------:R-:W-:Y:S08]  /*3f60*/  HMMA.16816.F32 R20, R4.reuse, R84, R20 ;  /* 0x000000540414723c */ /* 0x040ff00000001814 */
[----:B------:R-:W-:Y:S01]  /*3f70*/  HMMA.16816.F32 R12, R4, R86, R12 ;  /* 0x00000056040c723c */ /* 0x000fe2000000180c */
[----:B------:R-:W2:Y:S04]  /*3f80*/  LDSM.16.M88.4 R4, [R223+0x4000] ;  /* 0x00400000df04783b */ /* 0x000ea80000000200 */
[----:B------:R-:W-:Y:S03]  /*3f90*/  LDSM.16.M88.4 R84, [R209+-0x2800] ;  /* 0xffd80000d154783b */ /* 0x000fe60000000200 */
[C---:B-1----:R-:W-:Y:S08]  /*3fa0*/  HMMA.16816.F32 R28, R8.reuse, R52, R28 ;  /* 0x00000034081c723c */ /* 0x042ff0000000181c */
[C---:B------:R-:W-:Y:S01]  /*3fb0*/  HMMA.16816.F32 R32, R8.reuse, R54, R32 ;  /* 0x000000360820723c */ /* 0x040fe20000001820 */
[----:B------:R-:W-:Y:S07]  /*3fc0*/  LDSM.16.M88.4 R52, [R209+-0x3800] ;  /* 0xffc80000d134783b */ /* 0x000fee0000000200 */
        /* <DEDUP_REMOVED lines=8> */
[----:B------:R-:W1:Y:S04]  /*4050*/  LDSM.16.M88.4 R8, [R222+0x4000] ;  /* 0x00400000de08783b */ /* 0x000e680000000200 */
[----:B------:R-:W-:Y:S03]  /*4060*/  LDSM.16.M88.4 R88, [R208+0x7800] ;  /* 0x00780000d058783b */ /* 0x000fe60000000200 */
[C---:B--2---:R-:W-:Y:S08]  /*4070*/  HMMA.16816.F32 R28, R4.reuse, R24, R28 ;  /* 0x00000018041c723c */ /* 0x044ff0000000181c */
        /* <DEDUP_REMOVED lines=10> */
[----:B------:R-:W2:Y:S04]  /*4120*/  LDSM.16.M88.4 R4, [R220+0x8000] ;  /* 0x00800000dc04783b */ /* 0x000ea80000000200 */
[----:B------:R-:W-:Y:S03]  /*4130*/  LDSM.16.M88.4 R80, [R3+0x5800] ;  /* 0x005800000350783b */ /* 0x000fe60000000200 */
        /* <DEDUP_REMOVED lines=12> */
[----:B------:R-:W-:Y:S03]  /*4200*/  LDSM.16.M88.4 R84, [R209+-0x800] ;  /* 0xfff80000d154783b */ /* 0x000fe60000000200 */
[C---:B--2---:R-:W-:Y:S08]  /*4210*/  HMMA.16816.F32 R28, R4.reuse, R24, R28 ;  /* 0x00000018041c723c */ /* 0x044ff0000000181c */
[C---:B------:R-:W-:Y:S08]  /*4220*/  HMMA.16816.F32 R32, R4.reuse, R26, R32 ;  /* 0x0000001a0420723c */ /* 0x040ff00000001820 */
        /* <DEDUP_REMOVED lines=9> */
[----:B------:R-:W3:Y:S03]  /*42c0*/  LDSM.16.M88.4 R76, [R16+0x5800] ;  /* 0x00580000104c783b */ /* 0x000ee60000000200 */
        /* <DEDUP_REMOVED lines=8> */
[----:B------:R-:W-:Y:S07]  /*4350*/  LDSM.16.M88.4 R72, [R208+0x6800] ;  /* 0x00680000d048783b */ /* 0x000fee0000000200 */
[C---:B------:R-:W-:Y:S08]  /*4360*/  HMMA.16816.F32 R28, R8.reuse, R80, R24 ;  /* 0x00000050081c723c */ /* 0x040ff00000001818 */
[----:B------:R-:W-:Y:S01]  /*4370*/  HMMA.16816.F32 R12, R8, R82, R12 ;  /* 0x00000052080c723c */ /* 0x000fe2000000180c */
[----:B------:R-:W1:Y:S04]  /*4380*/  LDSM.16.M88.4 R8, [R222+0x8000] ;  /* 0x00800000de08783b */ /* 0x000e680000000200 */
[----:B------:R-:W4:Y:S03]  /*4390*/  LDSM.16.M88.4 R80, [R209+-0x1000] ;  /* 0xfff00000d150783b */ /* 0x000f260000000200 */
[C---:B--2---:R-:W-:Y:S08]  /*43a0*/  HMMA.16816.F32 R20, R4.reuse, R48, R20 ;  /* 0x000000300414723c */ /* 0x044ff00000001814 */
[C---:B------:R-:W-:Y:S08]  /*43b0*/  HMMA.16816.F32 R24, R4.reuse, R50, R32 ;  /* 0x000000320418723c */ /* 0x040ff00000001820 */
[C---:B------:R-:W-:Y:S08]  /*43c0*/  HMMA.16816.F32 R36, R4.reuse, R56, R36 ;  /* 0x000000380424723c */ /* 0x040ff00000001824 */
[C---:B------:R-:W-:Y:S08]  /*43d0*/  HMMA.16816.F32 R60, R4.reuse, R58, R60 ;  /* 0x0000003a043c723c */ /* 0x040ff0000000183c */
[C---:B------:R-:W-:Y:S08]  /*43e0*/  HMMA.16816.F32 R44, R4.reuse, R68, R44 ;  /* 0x00000044042c723c */ /* 0x040ff0000000182c */
[C---:B------:R-:W-:Y:S01]  /*43f0*/  HMMA.16816.F32 R40, R4.reuse, R70, R40 ;  /* 0x000000460428723c */ /* 0x040fe20000001828 */
[----:B------:R-:W-:Y:S07]  /*4400*/  LDSM.16.M88.4 R68, [R208+0x6000] ;  /* 0x00600000d044783b */ /* 0x000fee0000000200 */
[C---:B---3--:R-:W-:Y:S08]  /*4410*/  HMMA.16816.F32 R32, R4.reuse, R76, R28 ;  /* 0x0000004c0420723c */ /* 0x048ff0000000181c */
[----:B------:R-:W-:Y:S01]  /*4420*/  HMMA.16816.F32 R12, R4, R78, R12 ;  /* 0x0000004e040c723c */ /* 0x000fe2000000180c */
[----:B------:R-:W2:Y:S04]  /*4430*/  LDSM.16.M88.4 R4, [R220+0xc000] ;  /* 0x00c00000dc04783b */ /* 0x000ea80000000200 */
[----:B------:R-:W3:Y:S03]  /*4440*/  LDSM.16.M88.4 R76, [R208+0x7000] ;  /* 0x00700000d04c783b */ /* 0x000ee60000000200 */
[C---:B-1----:R-:W-:Y:S08]  /*4450*/  HMMA.16816.F32 R28, R8.reuse, R52, R20 ;  /* 0x00000034081c723c */ /* 0x042ff00000001814 */
[C---:B------:R-:W-:Y:S08]  /*4460*/  HMMA.16816.F32 R24, R8.reuse, R54, R24 ;  /* 0x000000360818723c */ /* 0x040ff00000001818 */
[C---:B------:R-:W-:Y:S08]  /*4470*/  HMMA.16816.F32 R20, R8.reuse, R64, R36 ;  /* 0x000000400814723c */ /* 0x040ff00000001824 */
[C---:B------:R-:W-:Y:S01]  /*4480*/  HMMA.16816.F32 R60, R8.reuse, R66, R60 ;  /* 0x00000042083c723c */ /* 0x040fe2000000183c */
[----:B------:R-:W-:Y:S07]  /*4490*/  LDSM.16.M88.4 R64, [R3+0x6000] ;  /* 0x006000000340783b */ /* 0x000fee0000000200 */
[C---:B----4-:R-:W-:Y:S08]  /*44a0*/  HMMA.16816.F32 R56, R8.reuse, R80, R44 ;  /* 0x000000500838723c */ /* 0x050ff0000000182c */
[C---:B------:R-:W-:Y:S08]  /*44b0*/  HMMA.16816.F32 R52, R8.reuse, R82, R40 ;  /* 0x000000520834723c */ /* 0x040ff00000001828 */
[C---:B------:R-:W-:Y:S08]  /*44c0*/  HMMA.16816.F32 R48, R8.reuse, R84, R32 ;  /* 0x000000540830723c */ /* 0x040ff00000001820 */
[----:B------:R-:W-:Y:S01]  /*44d0*/  HMMA.16816.F32 R8, R8, R86, R12 ;  /* 0x000000560808723c */ /* 0x000fe2000000180c */
[----:B------:R-:W1:Y:S04]  /*44e0*/  LDSM.16.M88.4 R12, [R221+0xc000] ;  /* 0x00c00000dd0c783b */ /* 0x000e680000000200 */
[----:B------:R-:W4:Y:S03]  /*44f0*/  LDSM.16.M88.4 R84, [R3+0x6800] ;  /* 0x006800000354783b */ /* 0x000f260000000200 */
[C---:B--2---:R-:W-:Y:S08]  /*4500*/  HMMA.16816.F32 R44, R4.reuse, R68, R28 ;  /* 0x00000044042c723c */ /* 0x044ff0000000181c */
[C---:B------:R-:W-:Y:S08]  /*4510*/  HMMA.16816.F32 R40, R4.reuse, R70, R24 ;  /* 0x000000460428723c */ /* 0x040ff00000001818 */
[C---:B------:R-:W-:Y:S08]  /*4520*/  HMMA.16816.F32 R36, R4.reuse, R72, R20 ;  /* 0x000000480424723c */ /* 0x040ff00000001814 */
[C---:B------:R-:W-:Y:S08]  /*4530*/  HMMA.16816.F32 R32, R4.reuse, R74, R60 ;  /* 0x0000004a0420723c */ /* 0x040ff0000000183c */
[C---:B---3--:R-:W-:Y:S01]  /*4540*/  HMMA.16816.F32 R28, R4.reuse, R76, R56 ;  /* 0x0000004c041c723c */ /* 0x048fe20000001838 */
[----:B------:R-:W-:Y:S07]  /*4550*/  LDSM.16.M88.4 R56, [R209] ;  /* 0x00000000d138783b */ /* 0x000fee0000000200 */
[C---:B------:R-:W-:Y:S01]  /*4560*/  HMMA.16816.F32 R24, R4.reuse, R78, R52 ;  /* 0x0000004e0418723c */ /* 0x040fe20000001834 */
[----:B------:R-:W-:Y:S07]  /*4570*/  LDSM.16.M88.4 R52, [R209+0x800] ;  /* 0x00080000d134783b */ /* 0x000fee0000000200 */
[C---:B------:R-:W-:Y:S01]  /*4580*/  HMMA.16816.F32 R20, R4.reuse, R88, R48 ;  /* 0x000000580414723c */ /* 0x040fe20000001830 */
[----:B------:R-:W-:Y:S07]  /*4590*/  LDSM.16.M88.4 R48, [R209+0x1000] ;  /* 0x00100000d130783b */ /* 0x000fee0000000200 */
[----:B------:R-:W-:Y:S01]  /*45a0*/  HMMA.16816.F32 R4, R4, R90, R8 ;  /* 0x0000005a0404723c */ /* 0x000fe20000001808 */
[----:B------:R-:W-:Y:S04]  /*45b0*/  LDSM.16.M88.4 R8, [R223+0xc000] ;  /* 0x00c00000df08783b */ /* 0x000fe80000000200 */
[----:B------:R2:W3:Y:S03]  /*45c0*/  LDSM.16.M88.4 R88, [R16+0x6000] ;  /* 0x006000001058783b */ /* 0x0004e60000000200 */
[C---:B-1----:R-:W-:Y:S01]  /*45d0*/  HMMA.16816.F32 R80, R12.reuse, R64, R44 ;  /* 0x000000400c50723c */ /* 0x042fe2000000182c */
[----:B------:R-:W-:Y:S07]  /*45e0*/  LDSM.16.M88.4 R44, [R209+0x1800] ;  /* 0x00180000d12c783b */ /* 0x000fee0000000200 */
[C---:B------:R-:W-:Y:S08]  /*45f0*/  HMMA.16816.F32 R76, R12.reuse, R66, R40 ;  /* 0x000000420c4c723c */ /* 0x040ff00000001828 */
[C---:B----4-:R-:W-:Y:S08]  /*4600*/  HMMA.16816.F32 R72, R12.reuse, R84, R36 ;  /* 0x000000540c48723c */ /* 0x050ff00000001824 */
[C---:B------:R-:W-:Y:S08]  /*4610*/  HMMA.16816.F32 R68, R12.reuse, R86, R32 ;  /* 0x000000560c44723c */ /* 0x040ff00000001820 */
[C---:B------:R-:W-:Y:S08]  /*4620*/  HMMA.16816.F32 R64, R12.reuse, R96, R28 ;  /* 0x000000600c40723c */ /* 0x040ff0000000181c */
[C---:B------:R-:W-:Y:S08]  /*4630*/  HMMA.16816.F32 R60, R12.reuse, R98, R24 ;  /* 0x000000620c3c723c */ /* 0x040ff00000001818 */
[C---:B--2---:R-:W-:Y:S08]  /*4640*/  HMMA.16816.F32 R16, R12.reuse, R108, R20 ;  /* 0x0000006c0c10723c */ /* 0x044ff00000001814 */
[----:B------:R-:W-:Y:S01]  /*4650*/  HMMA.16816.F32 R12, R12, R110, R4 ;  /* 0x0000006e0c0c723c */ /* 0x000fe20000001804 */
[----:B------:R-:W1:Y:S01]  /*4660*/  LDSM.16.M88.4 R4, [R222+0xc000] ;  /* 0x00c00000de04783b */ /* 0x000e620000000200 */
[----:B------:R-:W-:-:S06]  /*4670*/  DEPBAR.LE SB0, 0x0 ;  /* 0x000080000000791a */ /* 0x000fcc0000000000 */
[C---:B---3--:R-:W-:Y:S08]  /*4680*/  HMMA.16816.F32 R40, R8.reuse, R88, R80 ;  /* 0x000000580828723c */ /* 0x048ff00000001850 */
        /* <DEDUP_REMOVED lines=9> */
[C---:B------:R-:W-:Y:S08]  /*4720*/  HMMA.16816.F32 R40, R4.reuse, R44, R16 ;  /* 0x0000002c0428723c */ /* 0x040ff00000001810 */
[C---:B------:R-:W-:Y:S08]  /*4730*/  HMMA.16816.F32 R36, R4.reuse, R58, R36 ;  /* 0x0000003a0424723c */ /* 0x040ff00000001824 */
[C---:B------:R-:W-:Y:S08]  /*4740*/  HMMA.16816.F32 R32, R4.reuse, R52, R32 ;  /* 0x000000340420723c */ /* 0x040ff00000001820 */
[C---:B------:R-:W-:Y:S08]  /*4750*/  HMMA.16816.F32 R28, R4.reuse, R54, R28 ;  /* 0x00000036041c723c */ /* 0x040ff0000000181c */
[C---:B------:R-:W-:Y:S08]  /*4760*/  HMMA.16816.F32 R48, R4.reuse, R50, R20 ;  /* 0x000000320430723c */ /* 0x040ff00000001814 */
[----:B------:R-:W-:Y:S01]  /*4770*/  HMMA.16816.F32 R44, R4, R46, R8 ;  /* 0x0000002e042c723c */ /* 0x000fe20000001808 */
[----:B------:R-:W-:Y:S06]  /*4780*/  BAR.SYNC.DEFER_BLOCKING 0x0 ;  /* 0x0000000000007b1d */ /* 0x000fec0000010000 */
[----:B------:R-:W-:Y:S01]  /*4790*/  @!UPT UIADD3 URZ, URZ, URZ, URZ ;  /* 0x0000003f3f3ff290 */ /* 0x000fe2000fffe03f */
[----:B------:R-:W-:Y:S11]  /*47a0*/  @!P2 BRA `(.L_x_4810) ;  /* 0x000004d00000a947 */ /* 0x000ff60003800000 */
[----:B------:R-:W-:Y:S02]  /*47b0*/  IMAD R2, R116, 0x40, R244 ;  /* 0x0000004074027824 */ /* 0x000fe400078e02f4 */
[----:B------:R-:W-:-:S03]  /*47c0*/  IMAD.MOV.U32 R228, RZ, RZ, RZ ;  /* 0x000000ffffe47224 */ /* 0x000fc600078e00ff */
[----:B------:R-:W-:-:S05]  /*47d0*/  IADD3 R2, R2, -0x40, R117 ;  /* 0xffffffc002027810 */ /* 0x000fca0007ffe075 */
[----:B------:R-:W-:-:S04]  /*47e0*/  @P0 IMAD.HI.U32 R3, R2, c[0x0][0x2bc], RZ ;  /* 0x0000af0002030a27 */ /* 0x000fc800078e00ff */
[----:B------:R-:W-:Y:S01]  /*47f0*/  IMAD.MOV.U32 R0, RZ, RZ, R2 ;  /* 0x000000ffff007224 */ /* 0x000fe200078e0002 */
[----:B------:R-:W-:-:S04]  /*4800*/  @P0 SHF.R.U32.HI R0, RZ, c[0x0][0x2c0], R3 ;  /* 0x0000b000ff000a19 */ /* 0x000fc80000011603 */
[----:B------:R-:W-:-:S04]  /*4810*/  @!P1 IADD3 R3, P0, R0, R248, RZ ;  /* 0x000000f800039210 */ /* 0x000fc80007f1e0ff */
[----:B------:R-:W-:Y:S02]  /*4820*/  @!P1 LEA.HI.X.SX32 R5, R0, R252, 0x1, P0 ;  /* 0x000000fc00059211 */ /* 0x000fe400000f0eff */
[----:B------:R-:W-:-:S04]  /*4830*/  @!P1 LEA R4, P0, R3, c[0x0][0x2a0], 0x2 ;  /* 0x0000a80003049a11 */ /* 0x000fc800078010ff */
[----:B------:R-:W-:-:S05]  /*4840*/  @!P1 LEA.HI.X R5, R3, c[0x0][0x2a4], R5, 0x2, P0 ;  /* 0x0000a90003059a11 */ /* 0x000fca00000f1405 */
[----:B------:R-:W2:Y:S01]  /*4850*/  @!P1 LDG.E R228, [R4.64] ;  /* 0x0000000604e49981 */ /* 0x000ea2000c1e1900 */
[----:B------:R-:W-:Y:S01]  /*4860*/  IMAD.MOV R0, RZ, RZ, -R0 ;  /* 0x000000ffff007224 */ /* 0x000fe200078e0a00 */
[----:B------:R-:W-:-:S03]  /*4870*/  SEL R14, RZ, 0x10, P3 ;  /* 0x00000010ff0e7807 */ /* 0x000fc60001800000 */
        /* <DEDUP_REMOVED lines=16> */
.L_x_4892:
[----:B------:R-:W-:Y:S05]  /*4980*/  BRA.DIV ~URZ, `(.L_x_4812) ;  /* 0x0000b6627f007947 */ /* 0x000fea000b800000 */
[----:B------:R-:W3:Y:S01]  /*4990*/  SHFL.IDX PT, R0, R15, RZ, 0x181f ;  /* 0x00181fff0f007589 */ /* 0x000ee200000e0000 */
[----:B------:R-:W-:Y:S02]  /*49a0*/  SEL R13, RZ, 0x10, P5 ;  /* 0x00000010ff0d7807 */ /* 0x000fe40002800000 */
[----:B------:R-:W-:Y:S02]  /*49b0*/  SEL R12, RZ, 0x10, P4 ;  /* 0x00000010ff0c7807 */ /* 0x000fe40002000000 */
[C---:B---3--:R-:W-:Y:S02]  /*49c0*/  IADD3 R6, P2, R0.reuse, R119, RZ ;  /* 0x0000007700067210 */ /* 0x048fe40007f5e0ff */
[----:B------:R-:W-:-:S03]  /*49d0*/  IADD3 R2, P0, R0, R120, RZ ;  /* 0x0000007800027210 */ /* 0x000fc60007f1e0ff */
[----:B--2---:R-:W-:Y:S01]  /*49e0*/  IMAD.X R7, R4, 0x1, R113, P2 ;  /* 0x0000000104077824 */ /* 0x004fe200010e0671 */
[----:B------:R-:W-:Y:S01]  /*49f0*/  IADD3 R10, P2, R0, R122, RZ ;  /* 0x0000007a000a7210 */ /* 0x000fe20007f5e0ff */
[----:B------:R-:W-:Y:S01]  /*4a00*/  IMAD.X R3, R4, 0x1, R114, P0 ;  /* 0x0000000104037824 */ /* 0x000fe200000e0672 */
[----:B------:R-:W-:Y:S02]  /*4a10*/  IADD3 R8, P0, R0, R121, RZ ;  /* 0x0000007900087210 */ /* 0x000fe40007f1e0ff */
[----:B------:R-:W-:Y:S01]  /*4a20*/  @!PT LDS RZ, [RZ] ;  /* 0x00000000fffff984 */ /* 0x000fe20000000800 */
[----:B------:R-:W-:Y:S01]  /*4a30*/  @!PT LDS RZ, [RZ] ;  /* 0x00000000fffff984 */ /* 0x000fe20000000800 */
[----:B------:R2:W-:Y:S01]  /*4a40*/  LDGSTS.E.BYPASS.LTC128B.128 [R229+0x8100], [R6.64], !P6 ;  /* 0x0810000006e57fae */ /* 0x0005e2000f101d46 */
[C---:B------:R-:W-:Y:S02]  /*4a50*/  IMAD.X R11, R4.reuse, 0x1, R115, P2 ;  /* 0x00000001040b7824 */ /* 0x040fe400010e0673 */
[----:B------:R-:W-:Y:S01]  /*4a60*/  IMAD.X R9, R4, 0x1, R112, P0 ;  /* 0x0000000104097824 */ /* 0x000fe200000e0670 */
[----:B------:R3:W-:Y:S04]  /*4a70*/  LDGSTS.E.BYPASS.LTC128B.128 [R229+0xa100], [R2.64], !P5 ;  /* 0x0a10000002e57fae */ /* 0x0007e8000e901d46 */
[----:B------:R3:W-:Y:S04]  /*4a80*/  LDGSTS.E.BYPASS.LTC128B.128 [R229+0xc100], [R10.64], !P4 ;  /* 0x0c1000000ae57fae */ /* 0x0007e8000e101d46 */
[----:B------:R3:W4:Y:S04]  /*4a90*/  SHFL.IDX PT, R4, R5, 0x1, 0x181f ;  /* 0x00381f0005047f89 */ /* 0x00072800000e0000 */
[----:B------:R3:W1:Y:S04]  /*4aa0*/  SHFL.IDX PT, R0, R15, 0x1, 0x181f ;  /* 0x00381f000f007f89 */ /* 0x00066800000e0000 */
[----:B------:R3:W-:Y:S01]  /*4ab0*/  LDGSTS.E.BYPASS.LTC128B.128 [R229+0xe100], [R8.64], !P3 ;  /* 0x0e10000008e57fae */ /* 0x0007e2000d901d46 */
[----:B--2---:R-:W-:-:S04]  /*4ac0*/  SEL R7, RZ, 0x10, P6 ;  /* 0x00000010ff077807 */ /* 0x004fc80003000000 */
.L_x_4893:
[----:B---3--:R-:W-:Y:S02]  /*4ad0*/  IADD3 R2, -R7, 0x10, RZ ;  /* 0x0000001007027810 */ /* 0x008fe40007ffe1ff */
        /* <DEDUP_REMOVED lines=9> */
[----:B----4-:R-:W-:Y:S02]  /*4b70*/  IADD3.X R11, RZ, R4, R113, P4, P3 ;  /* 0x00000004ff0b7210 */ /* 0x010fe400027e6471 */
[----:B------:R-:W-:Y:S02]  /*4b80*/  IADD3 R6, P4, P3, R2, R0, R122 ;  /* 0x0000000002067210 */ /* 0x000fe40007b9e07a */
[----:B------:R-:W-:Y:S02]  /*4b90*/  IADD3.X R9, RZ, R4, R114, P2, P0 ;  /* 0x00000004ff097210 */ /* 0x000fe400017e0472 */
[----:B------:R-:W-:-:S02]  /*4ba0*/  IADD3 R2, P2, P0, R3, R0, R121 ;  /* 0x0000000003027210 */ /* 0x000fc4000785e079 */
[----:B------:R-:W-:Y:S02]  /*4bb0*/  ISETP.NE.U32.AND P5, PT, R7, RZ, PT ;  /* 0x000000ff0700720c */ /* 0x000fe40003fa5070 */
[-C--:B------:R-:W-:Y:S02]  /*4bc0*/  IADD3.X R7, RZ, R4.reuse, R115, P4, P3 ;  /* 0x00000004ff077210 */ /* 0x080fe400027e6473 */
[----:B------:R-:W-:Y:S02]  /*4bd0*/  ISETP.NE.U32.AND P4, PT, R13, RZ, PT ;  /* 0x000000ff0d00720c */ /* 0x000fe40003f85070 */
[----:B------:R-:W-:Y:S02]  /*4be0*/  ISETP.NE.U32.AND P3, PT, R12, RZ, PT ;  /* 0x000000ff0c00720c */ /* 0x000fe40003f65070 */
[----:B------:R-:W-:Y:S02]  /*4bf0*/  IADD3.X R3, RZ, R4, R112, P2, P0 ;  /* 0x00000004ff037210 */ /* 0x000fe400017e0470 */
[----:B------:R-:W-:-:S03]  /*4c00*/  ISETP.NE.U32.AND P0, PT, R14, RZ, PT ;  /* 0x000000ff0e00720c */ /* 0x000fc60003f05070 */
[----:B------:R-:W-:Y:S01]  /*4c10*/  @!PT LDS RZ, [RZ] ;  /* 0x00000000fffff984 */ /* 0x000fe20000000800 */
[----:B------:R-:W-:Y:S01]  /*4c20*/  @!PT LDS RZ, [RZ] ;  /* 0x00000000fffff984 */ /* 0x000fe20000000800 */
[----:B------:R-:W-:Y:S01]  /*4c30*/  @!PT LDS RZ, [RZ] ;  /* 0x00000000fffff984 */ /* 0x000fe20000000800 */
[----:B------:R1:W-:Y:S04]  /*4c40*/  LDGSTS.E.BYPASS.LTC128B.128.ZFILL [R229+0x9100], [R10.64], P5 ;  /* 0x091000000ae57fae */ /* 0x0003e8000a941d46 */
[----:B------:R1:W-:Y:S04]  /*4c50*/  LDGSTS.E.BYPASS.LTC128B.128.ZFILL [R229+0xb100], [R8.64], P4 ;  /* 0x0b10000008e57fae */ /* 0x0003e8000a141d46 */
[----:B------:R1:W-:Y:S04]  /*4c60*/  LDGSTS.E.BYPASS.LTC128B.128.ZFILL [R229+0xd100], [R6.64], P3 ;  /* 0x0d10000006e57fae */ /* 0x0003e80009941d46 */
[----:B------:R1:W-:Y:S02]  /*4c70*/  LDGSTS.E.BYPASS.LTC128B.128.ZFILL [R229+0xf100], [R2.64], P0 ;  /* 0x0f10000002e57fae */ /* 0x0003e40008141d46 */
.L_x_4810:
[----:B------:R-:W-:Y:S05]  /*4c80*/  BSYNC B0 ;  /* 0x0000000000007941 */ /* 0x000fea0003800000 */
.L_x_4809:
[----:B------:R-:W2:Y:S04]  /*4c90*/  LDL R0, [R1+0x44] ;  /* 0x0000440001007983 */ /* 0x000ea80000100800 */
[----:B------:R-:W0:Y:S01]  /*4ca0*/  LDGDEPBAR ;  /* 0x00000000000079af */ /* 0x000e220000000000 */
[----:B--2---:R-:W-:-:S05]  /*4cb0*/  IMAD.IADD R0, R118, 0x1, -R0 ;  /* 0x0000000176007824 */ /* 0x004fca00078e0a00 */
        /* <DEDUP_REMOVED lines=12> */
[----:B------:R-:W-:Y:S02]  /*4d80*/  FSEL R9, R37, -INF , P0 ;  /* 0xff80000025097808 */ /* 0x000fe40000000000 */
[----:B------:R-:W-:Y:S02]  /*4d90*/  ISETP.GT.AND P4, PT, R0, 0x10, PT ;  /* 0x000000100000780c */ /* 0x000fe40003f84270 */
        /* <DEDUP_REMOVED lines=18> */
[----:B------:R-:W-:Y:S02]  /*4ec0*/  FSEL R22, R31, -INF , P0 ;  /* 0xff8000001f167808 */ /* 0x000fe40000000000 */
[----:B------:R-:W-:Y:S02]  /*4ed0*/  FSEL R13, R29, -INF , P0 ;  /* 0xff8000001d0d7808 */ /* 0x000fe40000000000 */
[----:B------:R-:W-:Y:S02]  /*4ee0*/  ISETP.GT.AND P2, PT, R0, 0x20, PT ;  /* 0x000000200000780c */ /* 0x000fe40003f44270 */
[----:B------:R-:W-:-:S02]  /*4ef0*/  FMNMX.FTZ R2, R12, R2, !PT ;  /* 0x000000020c027209 */ /* 0x000fc40007810000 */
[----:B------:R-:W-:Y:S02]  /*4f00*/  ISETP.GT.AND P0, PT, R0, 0x21, PT ;  /* 0x000000210000780c */ /* 0x000fe40003f04270 */
[----:B------:R-:W-:Y:S02]  /*4f10*/  FMNMX.FTZ R3, R21, R3, !PT ;  /* 0x0000000315037209 */ /* 0x000fe40007810000 */
[----:B------:R-:W-:Y:S02]  /*4f20*/  FSEL R88, R24, -INF , P2 ;  /* 0xff80000018587808 */ /* 0x000fe40001000000 */
[----:B------:R-:W-:Y:S02]  /*4f30*/  FMNMX.FTZ R2, R13, R2, !PT ;  /* 0x000000020d027209 */ /* 0x000fe40007810000 */
[----:B------:R-:W-:Y:S02]  /*4f40*/  FSEL R96, R26, -INF , P2 ;  /* 0xff8000001a607808 */ /* 0x000fe40001000000 */
[----:B------:R-:W-:-:S02]  /*4f50*/  FSEL R95, R27, -INF , P0 ;  /* 0xff8000001b5f7808 */ /* 0x000fc40000000000 */
[----:B------:R-:W-:Y:S02]  /*4f60*/  FSEL R87, R25, -INF , P0 ;  /* 0xff80000019577808 */ /* 0x000fe40000000000 */
[----:B------:R-:W-:Y:S02]  /*4f70*/  FMNMX.FTZ R3, R22, R3, !PT ;  /* 0x0000000316037209 */ /* 0x000fe40007810000 */
[----:B------:R-:W-:Y:S02]  /*4f80*/  ISETP.GT.AND P0, PT, R0, 0x28, PT ;  /* 0x000000280000780c */ /* 0x000fe40003f04270 */
[----:B------:R-:W-:Y:S02]  /*4f90*/  FMNMX.FTZ R2, R88, R2, !PT ;  /* 0x0000000258027209 */ /* 0x000fe40007810000 */
[----:B------:R-:W-:Y:S02]  /*4fa0*/  FMNMX.FTZ R3, R96, R3, !PT ;  /* 0x0000000360037209 */ /* 0x000fe40007810000 */
[----:B------:R-:W-:-:S02]  /*4fb0*/  FSEL R94, R50, -INF , P0 ;  /* 0xff800000325e7808 */ /* 0x000fc40000000000 */
[----:B------:R-:W-:Y:S02]  /*4fc0*/  FSEL R27, R48, -INF , P0 ;  /* 0xff800000301b7808 */ /* 0x000fe40000000000 */
[C---:B------:R-:W-:Y:S02]  /*4fd0*/  ISETP.GT.AND P5, PT, R0.reuse, 0x29, PT ;  /* 0x000000290000780c */ /* 0x040fe40003fa4270 */
[C---:B------:R-:W-:Y:S02]  /*4fe0*/  ISETP.GT.AND P4, PT, R0.reuse, 0x30, PT ;  /* 0x000000300000780c */ /* 0x040fe40003f84270 */
        /* <DEDUP_REMOVED lines=35> */
.L_x_4894:
        /* <DEDUP_REMOVED lines=13> */
[----:B------:R-:W-:Y:S01]  /*52f0*/  LDSM.16.MT88.4 R28, [R212] ;  /* 0x00000000d41c783b */ /* 0x000fe20000004200 */
[----:B------:R-:W-:-:S03]  /*5300*/  FFMA.FTZ R26, R26, c[0x0][0x2d0], -R2 ;  /* 0x0000b4001a1a7a23 */ /* 0x000fc60000010802 */
        /* <DEDUP_REMOVED lines=13> */
[----:B-1----:R-:W-:Y:S01]  /*53e0*/  FFMA.FTZ R0, R8, c[0x0][0x2d0], -R2 ;  /* 0x0000b40008007a23 */ /* 0x002fe20000010802 */
[----:B----4-:R-:W-:-:S03]  /*53f0*/  F2FP.PACK_AB R12, R99, R112 ;  /* 0x00000070630c723e */ /* 0x010fc600000000ff */
[----:B------:R1:W-:Y:S02]  /*5400*/  MUFU.EX2 R117, R0 ;  /* 0x0000000000757308 */ /* 0x0003e40000000800 */
[----:B-1----:R-:W-:-:S06]  /*5410*/  FFMA.FTZ R0, R9, c[0x0][0x2d0], -R2 ;  /* 0x0000b40009007a23 */ /* 0x002fcc0000010802 */
[----:B------:R1:W3:Y:S02]  /*5420*/  MUFU.EX2 R119, R0 ;  /* 0x0000000000777308 */ /* 0x0002e40000000800 */
[----:B-1----:R-:W-:-:S06]  /*5430*/  FFMA.FTZ R0, R10, c[0x0][0x2d0], -R2 ;  /* 0x0000b4000a007a23 */ /* 0x002fcc0000010802 */
[----:B------:R1:W-:Y:S02]  /*5440*/  MUFU.EX2 R129, R0 ;  /* 0x0000000000817308 */ /* 0x0003e40000000800 */
[----:B-1----:R-:W-:Y:S02]  /*5450*/  FFMA.FTZ R0, R11, c[0x0][0x2d0], -R2 ;  /* 0x0000b4000b007a23 */ /* 0x002fe40000010802 */
[----:B------:R-:W1:Y:S04]  /*5460*/  LDSM.16.MT88.4 R8, [R210] ;  /* 0x00000000d208783b */ /* 0x000e680000004200 */
        /* <DEDUP_REMOVED lines=92> */
[----:B--2---:R-:W-:Y:S07]  /*5a30*/  HMMA.16816.F32 R108, R8, R20, R4 ;  /* 0x00000014086c723c */ /* 0x004fee0000001804 */
[----:B------:R-:W-:Y:S01]  /*5a40*/  FADD.FTZ R20, R98, R97 ;  /* 0x0000006162147221 */ /* 0x000fe20000010000 */
[----:B------:R-:W-:Y:S08]  /*5a50*/  HMMA.16816.F32 R4, R12, R42, RZ ;  /* 0x0000002a0c04723c */ /* 0x000ff000000018ff */
[C---:B------:R-:W-:Y:S01]  /*5a60*/  HMMA.16816.F32 R104, R8.reuse, R38, R16 ;  /* 0x000000260868723c */ /* 0x040fe20000001810 */
[----:B------:R-:W2:Y:S11]  /*5a70*/  LDSM.16.MT88.4 R16, [R210+0x6800] ;  /* 0x00680000d210783b */ /* 0x000eb60000004200 */
[----:B------:R-:W-:Y:S04]  /*5a80*/  @!UPT UIADD3 URZ, URZ, URZ, URZ ;  /* 0x0000003f3f3ff290 */ /* 0x000fe8000fffe03f */
[----:B------:R-:W-:Y:S08]  /*5a90*/  HMMA.16816.F32 R112, R8, R22, R4 ;  /* 0x000000160870723c */ /* 0x000ff00000001804 */
[----:B-1----:R-:W-:Y:S07]  /*5aa0*/  HMMA.16816.F32 R4, R12, R28, RZ ;  /* 0x0000001c0c04723c */ /* 0x002fee00000018ff */
[----:B------:R-:W-:-:S02]  /*5ab0*/  FFMA.FTZ R29, R88, c[0x0][0x2d0], -R2 ;  /* 0x0000b400581d7a23 */ /* 0x000fc40000010802 */
[----:B------:R-:W-:Y:S11]  /*5ac0*/  FFMA.FTZ R28, R87, c[0x0][0x2d0], -R2 ;  /* 0x0000b400571c7a23 */ /* 0x000ff60000010802 */
[----:B------:R-:W-:Y:S04]  /*5ad0*/  @!UPT UIADD3 URZ, URZ, URZ, URZ ;  /* 0x0000003f3f3ff290 */ /* 0x000fe8000fffe03f */
        /* <DEDUP_REMOVED lines=14> */
[----:B------:R-:W-:Y:S01]  /*5bc0*/  MUFU.EX2 R21, R28 ;  /* 0x0000001c00157308 */ /* 0x000fe20000000800 */
[----:B------:R-:W-:Y:S02]  /*5bd0*/  FFMA.FTZ R25, R94, c[0x0][0x2d0], -R0 ;  /* 0x0000b4005e197a23 */ /* 0x000fe40000010800 */
[----:B------:R-:W-:-:S05]  /*5be0*/  FADD.FTZ R3, R134, R3 ;  /* 0x0000000386037221 */ /* 0x000fca0000010000 */
[----:B------:R1:W-:Y:S08]  /*5bf0*/  MUFU.EX2 R20, R26 ;  /* 0x0000001a00147308 */ /* 0x0003f00000000800 */
[----:B------:R-:W-:Y:S01]  /*5c00*/  MUFU.EX2 R25, R25 ;  /* 0x0000001900197308 */ /* 0x000fe20000000800 */
[----:B-1----:R-:W-:-:S06]  /*5c10*/  FFMA.FTZ R26, R95, c[0x0][0x2d0], -R0 ;  /* 0x0000b4005f1a7a23 */ /* 0x002fcc0000010800 */
[----:B--2---:R-:W-:Y:S01]  /*5c20*/  HMMA.16816.F32 R116, R8, R16, R4 ;  /* 0x000000100874723c */ /* 0x004fe20000001804 */
[----:B------:R-:W-:Y:S07]  /*5c30*/  MUFU.EX2 R17, R30 ;  /* 0x0000001e00117308 */ /* 0x000fee0000000800 */
[----:B------:R-:W-:Y:S01]  /*5c40*/  HMMA.16816.F32 R4, R12, R22, RZ ;  /* 0x000000160c04723c */ /* 0x000fe200000018ff */
[----:B------:R-:W-:Y:S08]  /*5c50*/  MUFU.EX2 R23, R29 ;  /* 0x0000001d00177308 */ /* 0x000ff00000000800 */
[----:B------:R1:W2:Y:S08]  /*5c60*/  MUFU.EX2 R16, R31 ;  /* 0x0000001f00107308 */ /* 0x0002b00000000800 */
[----:B------:R3:W4:Y:S07]  /*5c70*/  MUFU.EX2 R22, R27 ;  /* 0x0000001b00167308 */ /* 0x00072e0000000800 */
[----:B------:R-:W-:Y:S01]  /*5c80*/  HMMA.16816.F32 R64, R8, R18, R4 ;  /* 0x000000120840723c */ /* 0x000fe20000001804 */
[----:B-1----:R-:W1:Y:S01]  /*5c90*/  LDSM.16.MT88.4 R28, [R213+0x6000] ;  /* 0x00600000d51c783b */ /* 0x002e620000004200 */
[----:B--2---:R-:W-:-:S05]  /*5ca0*/  F2FP.PACK_AB R128, R16, R17 ;  /* 0x000000111080723e */ /* 0x004fca00000000ff */
[--C-:B------:R-:W-:Y:S01]  /*5cb0*/  FFMA.FTZ R7, R93, c[0x0][0x2d0], -R0.reuse ;  /* 0x0000b4005d077a23 */ /* 0x100fe20000010800 */
[----:B------:R-:W-:Y:S01]  /*5cc0*/  F2FP.PACK_AB R4, R21, R23 ;  /* 0x000000171504723e */ /* 0x000fe200000000ff */
[--C-:B---3--:R-:W-:Y:S01]  /*5cd0*/  FFMA.FTZ R27, R96, c[0x0][0x2d0], -R0.reuse ;  /* 0x0000b400601b7a23 */ /* 0x108fe20000010800 */
[----:B----4-:R-:W-:Y:S01]  /*5ce0*/  F2FP.PACK_AB R6, R20, R22 ;  /* 0x000000161406723e */ /* 0x010fe200000000ff */
[----:B------:R-:W-:Y:S02]  /*5cf0*/  FFMA.FTZ R5, R92, c[0x0][0x2d0], -R0 ;  /* 0x0000b4005c057a23 */ /* 0x000fe40000010800 */
[----:B------:R-:W-:Y:S01]  /*5d00*/  FADD.FTZ R0, R23, R2 ;  /* 0x0000000217007221 */ /* 0x000fe20000010000 */
[----:B------:R-:W-:Y:S01]  /*5d10*/  MUFU.EX2 R7, R7 ;  /* 0x0000000700077308 */ /* 0x000fe20000000800 */
[----:B------:R-:W-:Y:S02]  /*5d20*/  FADD.FTZ R2, R204, R3 ;  /* 0x00000003cc027221 */ /* 0x000fe40000010000 */
[----:B------:R-:W-:-:S04]  /*5d30*/  FADD.FTZ R0, R21, R0 ;  /* 0x0000000015007221 */ /* 0x000fc80000010000 */
[----:B------:R-:W-:Y:S01]  /*5d40*/  FADD.FTZ R0, R22, R0 ;  /* 0x0000000016007221 */ /* 0x000fe20000010000 */
[----:B------:R-:W2:Y:S03]  /*5d50*/  MUFU.EX2 R27, R27 ;  /* 0x0000001b001b7308 */ /* 0x000ea60000000800 */
[----:B------:R-:W-:Y:S02]  /*5d60*/  FADD.FTZ R0, R20, R0 ;  /* 0x0000000014007221 */ /* 0x000fe40000010000 */
[----:B------:R-:W3:Y:S02]  /*5d70*/  LDSM.16.MT88.4 R20, [R213+0x6800] ;  /* 0x00680000d514783b */ /* 0x000ee40000004200 */
[----:B------:R-:W-:-:S04]  /*5d80*/  FADD.FTZ R0, R17, R0 ;  /* 0x0000000011007221 */ /* 0x000fc80000010000 */
[----:B------:R-:W-:Y:S02]  /*5d90*/  FADD.FTZ R3, R16, R0 ;  /* 0x0000000010037221 */ /* 0x000fe40000010000 */
[----:B--2---:R-:W-:Y:S01]  /*5da0*/  FADD.FTZ R0, R27, R2 ;  /* 0x000000021b007221 */ /* 0x004fe20000010000 */
[----:B-1----:R-:W-:Y:S01]  /*5db0*/  HMMA.16816.F32 R16, R12, R28, RZ ;  /* 0x0000001c0c10723c */ /* 0x002fe200000018ff */
[----:B------:R-:W-:Y:S08]  /*5dc0*/  MUFU.EX2 R29, R36 ;  /* 0x00000024001d7308 */ /* 0x000ff00000000800 */
[----:B------:R-:W1:Y:S02]  /*5dd0*/  MUFU.EX2 R28, R35 ;  /* 0x00000023001c7308 */ /* 0x000e640000000800 */
[----:B-1----:R-:W-:Y:S11]  /*5de0*/  F2FP.PACK_AB R130, R28, R29 ;  /* 0x0000001d1c82723e */ /* 0x002ff600000000ff */
[----:B------:R-:W-:Y:S02]  /*5df0*/  @!UPT UIADD3 URZ, URZ, URZ, URZ ;  /* 0x0000003f3f3ff290 */ /* 0x000fe4000fffe03f */
[----:B---3--:R-:W-:Y:S01]  /*5e00*/  HMMA.16816.F32 R48, R8, R20, R16 ;  /* 0x000000140830723c */ /* 0x008fe20000001810 */
        /* <DEDUP_REMOVED lines=130> */
.L_x_4821:
[----:B------:R-:W-:Y:S01]  /*6630*/  SHF.R.S32.HI R0, RZ, 0x1f, R232 ;  /* 0x0000001fff007819 */ /* 0x000fe200000114e8 */
[----:B------:R-:W2:Y:S01]  /*6640*/  LDL R5, [R1+0x10] ;  /* 0x0000100001057983 */ /* 0x000ea20000100800 */
[----:B------:R-:W-:Y:S01]  /*6650*/  SHF.R.S32.HI R6, RZ, 0x1f, R241 ;  /* 0x0000001fff067819 */ /* 0x000fe200000114f1 */
[----:B------:R-:W-:Y:S04]  /*6660*/  DEPBAR.LE SB0, 0x0 ;  /* 0x000080000000791a */ /* 0x000fe80000000000 */
[----:B------:R-:W-:Y:S01]  /*6670*/  SHF.R.S32.HI R4, RZ, 0x1f, R228 ;  /* 0x0000001fff047819 */ /* 0x000fe200000114e4 */
[----:B------:R-:W-:Y:S01]  /*6680*/  WARPSYNC 0xffffffff ;  /* 0xffffffff00007948 */ /* 0x000fe20003800000 */
[----:B------:R-:W-:Y:S01]  /*6690*/  IADD3 R132, R208, 0x40, RZ ;  /* 0x00000040d0847810 */ /* 0x000fe20007ffe0ff */
[----:B------:R-:W-:Y:S01]  /*66a0*/  BAR.SYNC.DEFER_BLOCKING 0x0 ;  /* 0x0000000000007b1d */ /* 0x000fe20000010000 */
[----:B------:R-:W-:Y:S01]  /*66b0*/  LOP3.LUT P5, RZ, R235, 0x2, RZ, 0xc0, !PT ;  /* 0x00000002ebff7812 */ /* 0x000fe200078ac0ff */
[----:B------:R-:W-:Y:S01]  /*66c0*/  IMAD R0, R0, c[0x0][0x208], RZ ;  /* 0x0000820000007a24 */ /* 0x000fe200078e02ff */
[C---:B------:R-:W-:Y:S01]  /*66d0*/  SHF.L.U64.HI R22, R241.reuse, 0x1, R6 ;  /* 0x00000001f1167819 */ /* 0x040fe20000010206 */
[C---:B------:R-:W-:Y:S01]  /*66e0*/  IMAD.WIDE.U32 R2, R232.reuse, c[0x0][0x208], RZ ;  /* 0x00008200e8027a25 */ /* 0x040fe200078e00ff */
[----:B------:R-:W-:Y:S02]  /*66f0*/  SHF.R.S32.HI R6, RZ, 0x1f, R240 ;  /* 0x0000001fff067819 */ /* 0x000fe400000114f0 */
[----:B------:R-:W-:Y:S01]  /*6700*/  ISETP.GE.AND P4, PT, R241, c[0x0][0x1d4], PT ;  /* 0x00007500f1007a0c */ /* 0x000fe20003f86270 */
[----:B------:R-:W-:Y:S01]  /*6710*/  IMAD R0, R232, c[0x0][0x20c], R0 ;  /* 0x00008300e8007a24 */ /* 0x000fe200078e0200 */
[----:B------:R-:W-:Y:S01]  /*6720*/  ISETP.GE.AND P3, PT, R239, c[0x0][0x1d4], PT ;  /* 0x00007500ef007a0c */ /* 0x000fe20003f66270 */
[----:B------:R-:W-:Y:S01]  /*6730*/  IMAD R4, R4, c[0x0][0x218], RZ ;  /* 0x0000860004047a24 */ /* 0x000fe200078e02ff */
[----:B------:R-:W-:Y:S01]  /*6740*/  SHF.L.U64.HI R20, R240, 0x1, R6 ;  /* 0x00000001f0147819 */ /* 0x000fe20000010206 */
[----:B------:R-:W-:Y:S02]  /*6750*/  IMAD.IADD R3, R3, 0x1, R0 ;  /* 0x0000000103037824 */ /* 0x000fe400078e0200 */
[C---:B------:R-:W-:Y:S02]  /*6760*/  IMAD R4, R228.reuse, c[0x0][0x21c], R4 ;  /* 0x00008700e4047a24 */ /* 0x040fe400078e0204 */
[----:B------:R-:W-:Y:S04]  /*6770*/  IMAD.WIDE.U32 R2, R228, c[0x0][0x218], R2 ;  /* 0x00008600e4027a25 */ /* 0x000fe800078e0002 */
[----:B------:R-:W-:Y:S01]  /*6780*/  IMAD.SHL.U32 R30, R241, 0x2, RZ ;  /* 0x00000002f11e7824 */ /* 0x000fe200078e00ff */
[----:B------:R-:W-:Y:S01]  /*6790*/  IADD3 R0, P0, R250, R2, RZ ;  /* 0x00000002fa007210 */ /* 0x000fe20007f1e0ff */
[----:B------:R-:W-:Y:S01]  /*67a0*/  IMAD.SHL.U32 R29, R239, 0x2, RZ ;  /* 0x00000002ef1d7824 */ /* 0x000fe200078e00ff */
[----:B------:R-:W1:Y:S02]  /*67b0*/  LDSM.16.M88.4 R32, [R220] ;  /* 0x00000000dc20783b */ /* 0x000e640000000200 */
[----:B------:R-:W-:Y:S01]  /*67c0*/  LEA R14, P2, R0, c[0x0][0x1f8], 0x1 ;  /* 0x00007e00000e7a11 */ /* 0x000fe200078408ff */
[----:B------:R-:W-:Y:S01]  /*67d0*/  IMAD.SHL.U32 R28, R240, 0x2, RZ ;  /* 0x00000002f01c7824 */ /* 0x000fe200078e00ff */
[----:B------:R-:W3:Y:S01]  /*67e0*/  LDSM.16.M88.4 R8, [R208] ;  /* 0x00000000d008783b */ /* 0x000ee20000000200 */
[----:B------:R-:W-:Y:S03]  /*67f0*/  IMAD.SHL.U32 R23, R231, 0x2, RZ ;  /* 0x00000002e7177824 */ /* 0x000fe600078e00ff */
[----:B------:R-:W4:Y:S04]  /*6800*/  LDSM.16.M88.4 R16, [R208+0x800] ;  /* 0x00080000d010783b */ /* 0x000f280000000200 */
[----:B------:R-:W1:Y:S04]  /*6810*/  LDSM.16.M88.4 R24, [R208+0x1000] ;  /* 0x00100000d018783b */ /* 0x000e680000000200 */
[----:B------:R-:W1:Y:S04]  /*6820*/  LDSM.16.M88.4 R168, [R208+0x1800] ;  /* 0x00180000d0a8783b */ /* 0x000e680000000200 */
[----:B------:R-:W1:Y:S01]  /*6830*/  LDSM.16.M88.4 R172, [R221] ;  /* 0x00000000ddac783b */ /* 0x000e620000000200 */
[----:B--2---:R-:W-:Y:S02]  /*6840*/  IADD3.X R2, R5, R3, R4, P0, !PT ;  /* 0x0000000305027210 */ /* 0x004fe400007fe404 */
[----:B------:R-:W-:Y:S02]  /*6850*/  LOP3.LUT P0, RZ, R235, 0x4, RZ, 0xc0, !PT ;  /* 0x00000004ebff7812 */ /* 0x000fe4000780c0ff */
[----:B------:R-:W-:Y:S02]  /*6860*/  LEA.HI.X R4, R0, c[0x0][0x1fc], R2, 0x1, P2 ;  /* 0x00007f0000047a11 */ /* 0x000fe400010f0c02 */
[----:B------:R-:W-:Y:S02]  /*6870*/  SHF.R.S32.HI R5, RZ, 0x1f, R239 ;  /* 0x0000001fff057819 */ /* 0x000fe400000114ef */
[C---:B------:R-:W-:Y:S02]  /*6880*/  IADD3 R0, R208.reuse, 0x20, RZ ;  /* 0x00000020d0007810 */ /* 0x040fe40007ffe0ff */
[----:B------:R-:W-:Y:S02]  /*6890*/  SHF.L.U64.HI R21, R239, 0x1, R5 ;  /* 0x00000001ef157819 */ /* 0x000fe40000010205 */
[C---:B------:R-:W-:Y:S02]  /*68a0*/  @P5 IADD3 R0, R208.reuse, -0x20, RZ ;  /* 0xffffffe0d0005810 */ /* 0x040fe40007ffe0ff */
[----:B------:R-:W-:Y:S02]  /*68b0*/  SHF.R.S32.HI R5, RZ, 0x1f, R231 ;  /* 0x0000001fff057819 */ /* 0x000fe400000114e7 */
[----:B------:R-:W-:Y:S01]  /*68c0*/  @P0 IADD3 R132, R208, -0x40, RZ ;  /* 0xffffffc0d0840810 */ /* 0x000fe20007ffe0ff */
[----:B------:R-:W2:Y:S01]  /*68d0*/  LDSM.16.M88.4 R176, [R0] ;  /* 0x0000000000b0783b */ /* 0x000ea20000000200 */
[----:B------:R-:W-:Y:S02]  /*68e0*/  ISETP.GE.AND P2, PT, R240, c[0x0][0x1d4], PT ;  /* 0x00007500f0007a0c */ /* 0x000fe40003f46270 */
[----:B------:R-:W-:Y:S01]  /*68f0*/  SHF.L.U64.HI R15, R231, 0x1, R5 ;  /* 0x00000001e70f7819 */ /* 0x000fe20000010205 */
[----:B------:R-:W1:Y:S01]  /*6900*/  LDSM.16.M88.4 R180, [R0+0x800] ;  /* 0x0008000000b4783b */ /* 0x000e620000000200 */
[C---:B------:R-:W-:Y:S02]  /*6910*/  IADD3 R219, R0.reuse, 0x7800, RZ ;  /* 0x0000780000db7810 */ /* 0x040fe40007ffe0ff */
[C---:B------:R-:W-:Y:S01]  /*6920*/  IADD3 R218, R0.reuse, 0x7000, RZ ;  /* 0x0000700000da7810 */ /* 0x040fe20007ffe0ff */
[----:B------:R-:W1:Y:S01]  /*6930*/  LDSM.16.M88.4 R184, [R0+0x1000] ;  /* 0x0010000000b8783b */ /* 0x000e620000000200 */
        /* <DEDUP_REMOVED lines=10> */
[----:B------:R-:W-:Y:S02]  /*69e0*/  IADD3 R193, R0, 0x2000, RZ ;  /* 0x0000200000c17810 */ /* 0x000fe40007ffe0ff */
        /* <DEDUP_REMOVED lines=16> */
[----:B-1234-:R1:W2:Y:S02]  /*6af0*/  SHFL.IDX PT, R2, R4, RZ, 0x181f ;  /* 0x00181fff04027589 */ /* 0x01e2a400000e0000 */
.L_x_4895:
[----:B------:R-:W3:Y:S01]  /*6b00*/  SHFL.IDX PT, R5, R14, RZ, 0x181f ;  /* 0x00181fff0e057589 */ /* 0x000ee200000e0000 */
[----:B------:R-:W-:Y:S01]  /*6b10*/  SEL R233, RZ, 0x10, P6 ;  /* 0x00000010ffe97807 */ /* 0x000fe20003000000 */
[----:B------:R-:W-:Y:S03]  /*6b20*/  BSSY B0, `(.L_x_4816) ;  /* 0x000014c000007945 */ /* 0x000fe60003800000 */
[----:B------:R4:W5:Y:S05]  /*6b30*/  SHFL.IDX PT, R3, R14, 0x1, 0x181f ;  /* 0x00381f000e037f89 */ /* 0x00096a00000e0000 */
[----:B-1----:R-:W1:Y:S01]  /*6b40*/  SHFL.IDX PT, R4, R4, 0x1, 0x181f ;  /* 0x00381f0004047f89 */ /* 0x002e6200000e0000 */
[----:B----4-:R-:W-:Y:S02]  /*6b50*/  SEL R14, RZ, 0x10, P3 ;  /* 0x00000010ff0e7807 */ /* 0x010fe40001800000 */
[C---:B---3--:R-:W-:Y:S05]  /*6b60*/  IADD3 R6, P0, R5.reuse, R23, RZ ;  /* 0x0000001705067210 */ /* 0x048fea0007f1e0ff */
[C---:B--2---:R-:W-:Y:S05]  /*6b70*/  IMAD.X R7, R2.reuse, 0x1, R15, P0 ;  /* 0x0000000102077824 */ /* 0x044fea00000e060f */
[----:B------:R2:W-:Y:S02]  /*6b80*/  LDGSTS.E.BYPASS.LTC128B.128 [R229+0x100], [R6.64], !P6 ;  /* 0x0010000006e57fae */ /* 0x0005e4000f101d46 */
[C---:B--2---:R-:W-:Y:S05]  /*6b90*/  IADD3 R6, P0, R5.reuse, R28, RZ ;  /* 0x0000001c05067210 */ /* 0x044fea0007f1e0ff */
[C---:B------:R-:W-:Y:S01]  /*6ba0*/  IMAD.X R7, R2.reuse, 0x1, R20, P0 ;  /* 0x0000000102077824 */ /* 0x040fe200000e0614 */
[C---:B------:R-:W-:Y:S04]  /*6bb0*/  IADD3 R12, P0, R5.reuse, R29, RZ ;  /* 0x0000001d050c7210 */ /* 0x040fe80007f1e0ff */
[----:B------:R2:W-:Y:S01]  /*6bc0*/  LDGSTS.E.BYPASS.LTC128B.128 [R229+0x2100], [R6.64], !P2 ;  /* 0x0210000006e57fae */ /* 0x0005e2000d101d46 */
[C---:B------:R-:W-:Y:S05]  /*6bd0*/  IMAD.X R13, R2.reuse, 0x1, R21, P0 ;  /* 0x00000001020d7824 */ /* 0x040fea00000e0615 */
[----:B------:R3:W-:Y:S01]  /*6be0*/  LDGSTS.E.BYPASS.LTC128B.128 [R229+0x4100], [R12.64], !P3 ;  /* 0x041000000ce57fae */ /* 0x0007e2000d901d46 */
[----:B--2---:R-:W-:Y:S02]  /*6bf0*/  IADD3 R6, P0, R5, R30, RZ ;  /* 0x0000001e05067210 */ /* 0x004fe40007f1e0ff */
[----:B------:R-:W-:Y:S03]  /*6c00*/  SEL R5, RZ, 0x10, P2 ;  /* 0x00000010ff057807 */ /* 0x000fe60001000000 */
[----:B------:R-:W-:Y:S01]  /*6c10*/  IMAD.X R7, R2, 0x1, R22, P0 ;  /* 0x0000000102077824 */ /* 0x000fe200000e0616 */
[----:B------:R-:W-:Y:S04]  /*6c20*/  IADD3 R2, -R233, 0x10, RZ ;  /* 0x00000010e9027810 */ /* 0x000fe80007ffe1ff */
[----:B------:R5:W-:Y:S01]  /*6c30*/  LDGSTS.E.BYPASS.LTC128B.128 [R229+0x6100], [R6.64], !P4 ;  /* 0x0610000006e57fae */ /* 0x000be2000e101d46 */
[----:B------:R-:W-:Y:S04]  /*6c40*/  LOP3.LUT R2, R2, 0xf, RZ, 0xc0, !PT ;  /* 0x0000000f02027812 */ /* 0x000fe800078ec0ff */
[-C--:B-----5:R-:W-:Y:S02]  /*6c50*/  IADD3 R6, P5, P0, R2, R3.reuse, R23 ;  /* 0x0000000302067210 */ /* 0x0a0fe400078be017 */
[----:B------:R-:W-:Y:S02]  /*6c60*/  IADD3 R2, -R5, 0x10, RZ ;  /* 0x0000001005027810 */ /* 0x000fe40007ffe1ff */
[-C--:B-1----:R-:W-:Y:S02]  /*6c70*/  IADD3.X R7, RZ, R4.reuse, R15, P5, P0 ;  /* 0x00000004ff077210 */ /* 0x082fe40002fe040f */
[----:B------:R-:W-:Y:S02]  /*6c80*/  ISETP.NE.U32.AND P0, PT, R233, RZ, PT ;  /* 0x000000ffe900720c */ /* 0x000fe40003f05070 */
[----:B------:R-:W-:Y:S02]  /*6c90*/  LOP3.LUT R2, R2, 0xf, RZ, 0xc0, !PT ;  /* 0x0000000f02027812 */ /* 0x000fe400078ec0ff */
[----:B------:R-:W-:Y:S09]  /*6ca0*/  SEL R23, RZ, 0x10, P4 ;  /* 0x00000010ff177807 */ /* 0x000ff20002000000 */
[----:B------:R1:W-:Y:S01]  /*6cb0*/  LDGSTS.E.BYPASS.LTC128B.128.ZFILL [R229+0x1100], [R6.64], P0 ;  /* 0x0110000006e57fae */ /* 0x0003e20008141d46 */
[-C--:B---3--:R-:W-:Y:S04]  /*6cc0*/  IADD3 R12, P5, P0, R2, R3.reuse, R28 ;  /* 0x00000003020c7210 */ /* 0x088fe800078be01c */
[-C--:B------:R-:W-:Y:S02]  /*6cd0*/  IADD3.X R13, RZ, R4.reuse, R20, P5, P0 ;  /* 0x00000004ff0d7210 */ /* 0x080fe40002fe0414 */
[----:B-1----:R-:W-:Y:S04]  /*6ce0*/  IADD3 R6, -R14, 0x10, RZ ;  /* 0x000000100e067810 */ /* 0x002fe80007ffe1ff */
        /* <DEDUP_REMOVED lines=8> */
[C---:B------:R-:W-:Y:S03]  /*6d70*/  HMMA.16816.F32 R4, R32.reuse, R8, RZ ;  /* 0x000000082004723c */ /* 0x040fe600000018ff */
[----:B------:R-:W-:Y:S05]  /*6d80*/  ISETP.NE.U32.AND P5, PT, R14, RZ, PT ;  /* 0x000000ff0e00720c */ /* 0x000fea0003fa5070 */
[C---:B------:R-:W-:Y:S03]  /*6d90*/  HMMA.16816.F32 R8, R32.reuse, R10, RZ ;  /* 0x0000000a2008723c */ /* 0x040fe600000018ff */
[----:B------:R1:W-:Y:S01]  /*6da0*/  LDGSTS.E.BYPASS.LTC128B.128.ZFILL [R229+0x3100], [R12.64], P0 ;  /* 0x031000000ce57fae */ /* 0x0003e20008141d46 */
[----:B------:R-:W-:Y:S04]  /*6db0*/  ISETP.NE.U32.AND P0, PT, R23, RZ, PT ;  /* 0x000000ff1700720c */ /* 0x000fe80003f05070 */
[----:B------:R2:W-:Y:S09]  /*6dc0*/  LDGSTS.E.BYPASS.LTC128B.128.ZFILL [R229+0x5100], [R20.64], P5 ;  /* 0x0510000014e57fae */ /* 0x0005f2000a941d46 */
[----:B------:R3:W-:Y:S01]  /*6dd0*/  LDGSTS.E.BYPASS.LTC128B.128.ZFILL [R229+0x7100], [R2.64], P0 ;  /* 0x0710000002e57fae */ /* 0x0007e20008141d46 */
[----:B------:R-:W-:Y:S04]  /*6de0*/  ISETP.GT.AND P0, PT, R234, R242, PT ;  /* 0x000000f2ea00720c */ /* 0x000fe80003f04270 */
        /* <DEDUP_REMOVED lines=16> */
[----:B------:R-:W-:Y:S07]  /*6ef0*/  LDSM.16.M88.4 R184, [R222] ;  /* 0x00000000deb8783b */ /* 0x000fee0000000200 */
[C---:B------:R-:W-:Y:S08]  /*6f00*/  HMMA.16816.F32 R28, R172.reuse, R188, R28 ;  /* 0x000000bcac1c723c */ /* 0x040ff0000000181c */
[----:B------:R-:W-:Y:S01]  /*6f10*/  HMMA.16816.F32 R32, R172, R190, R32 ;  /* 0x000000beac20723c */ /* 0x000fe20000001820 */
[----:B------:R-:W4:Y:S05]  /*6f20*/  LDSM.16.M88.4 R172, [R133] ;  /* 0x0000000085ac783b */ /* 0x000f2a0000000200 */
[----:B------:R-:W-:Y:S02]  /*6f30*/  LDSM.16.M88.4 R188, [R209+-0x6000] ;  /* 0xffa00000d1bc783b */ /* 0x000fe40000000200 */
[C---:B-1----:R-:W-:Y:S08]  /*6f40*/  HMMA.16816.F32 R4, R168.reuse, R176, R4 ;  /* 0x000000b0a804723c */ /* 0x042ff00000001804 */
[C---:B------:R-:W-:Y:S01]  /*6f50*/  HMMA.16816.F32 R8, R168.reuse, R178, R8 ;  /* 0x000000b2a808723c */ /* 0x040fe20000001808 */
[----:B------:R-:W1:Y:S07]  /*6f60*/  LDSM.16.M88.4 R176, [R192] ;  /* 0x00000000c0b0783b */ /* 0x000e6e0000000200 */
[C---:B--2---:R-:W-:Y:S08]  /*6f70*/  HMMA.16816.F32 R12, R168.reuse, R180, R12 ;  /* 0x000000b4a80c723c */ /* 0x044ff0000000180c */
[C---:B------:R-:W-:Y:S01]  /*6f80*/  HMMA.16816.F32 R16, R168.reuse, R182, R16 ;  /* 0x000000b6a810723c */ /* 0x040fe20000001810 */
[----:B------:R-:W2:Y:S07]  /*6f90*/  LDSM.16.M88.4 R180, [R209+-0x5800] ;  /* 0xffa80000d1b4783b */ /* 0x000eae0000000200 */
[C---:B----4-:R-:W-:Y:S08]  /*6fa0*/  HMMA.16816.F32 R20, R168.reuse, R172, R20 ;  /* 0x000000aca814723c */ /* 0x050ff00000001814 */
[C---:B------:R-:W-:Y:S01]  /*6fb0*/  HMMA.16816.F32 R24, R168.reuse, R174, R24 ;  /* 0x000000aea818723c */ /* 0x040fe20000001818 */
[----:B------:R-:W4:Y:S07]  /*6fc0*/  LDSM.16.M88.4 R172, [R209+-0x5000] ;  /* 0xffb00000d1ac783b */ /* 0x000f2e0000000200 */
[C---:B-1----:R-:W-:Y:S08]  /*6fd0*/  HMMA.16816.F32 R28, R168.reuse, R176, R28 ;  /* 0x000000b0a81c723c */ /* 0x042ff0000000181c */
[----:B------:R-:W-:Y:S01]  /*6fe0*/  HMMA.16816.F32 R32, R168, R178, R32 ;  /* 0x000000b2a820723c */ /* 0x000fe20000001820 */
[----:B------:R-:W1:Y:S05]  /*6ff0*/  LDSM.16.M88.4 R168, [R209+-0x4800] ;  /* 0xffb80000d1a8783b */ /* 0x000e6a0000000200 */
[----:B------:R-:W-:Y:S02]  /*7000*/  LDSM.16.M88.4 R176, [R220+0x4000] ;  /* 0x00400000dcb0783b */ /* 0x000fe40000000200 */
[C---:B------:R-:W-:Y:S08]  /*7010*/  HMMA.16816.F32 R4, R184.reuse, R188, R4 ;  /* 0x000000bcb804723c */ /* 0x040ff00000001804 */
[C---:B------:R-:W-:Y:S01]  /*7020*/  HMMA.16816.F32 R8, R184.reuse, R190, R8 ;  /* 0x000000beb808723c */ /* 0x040fe20000001808 */
[----:B------:R-:W5:Y:S07]  /*7030*/  LDSM.16.M88.4 R188, [R208+0x2000] ;  /* 0x00200000d0bc783b */ /* 0x000f6e0000000200 */
[C---:B--2---:R-:W-:Y:S08]  /*7040*/  HMMA.16816.F32 R12, R184.reuse, R180, R12 ;  /* 0x000000b4b80c723c */ /* 0x044ff0000000180c */
[C---:B------:R-:W-:Y:S01]  /*7050*/  HMMA.16816.F32 R16, R184.reuse, R182, R16 ;  /* 0x000000b6b810723c */ /* 0x040fe20000001810 */
[----:B------:R-:W2:Y:S07]  /*7060*/  LDSM.16.M88.4 R180, [R208+0x2800] ;  /* 0x00280000d0b4783b */ /* 0x000eae0000000200 */
[C---:B----4-:R-:W-:Y:S08]  /*7070*/  HMMA.16816.F32 R20, R184.reuse, R172, R20 ;  /* 0x000000acb814723c */ /* 0x050ff00000001814 */
[C---:B------:R-:W-:Y:S01]  /*7080*/  HMMA.16816.F32 R24, R184.reuse, R174, R24 ;  /* 0x000000aeb818723c */ /* 0x040fe20000001818 */
[----:B------:R-:W4:Y:S07]  /*7090*/  LDSM.16.M88.4 R172, [R208+0x3000] ;  /* 0x00300000d0ac783b */ /* 0x000f2e0000000200 */
[C---:B-1----:R-:W-:Y:S08]  /*70a0*/  HMMA.16816.F32 R28, R184.reuse, R168, R28 ;  /* 0x000000a8b81c723c */ /* 0x042ff0000000181c */
[----:B------:R-:W-:Y:S01]  /*70b0*/  HMMA.16816.F32 R32, R184, R170, R32 ;  /* 0x000000aab820723c */ /* 0x000fe20000001820 */
[----:B------:R-:W1:Y:S05]  /*70c0*/  LDSM.16.M88.4 R168, [R208+0x3800] ;  /* 0x00380000d0a8783b */ /* 0x000e6a0000000200 */
[----:B------:R-:W-:Y:S02]  /*70d0*/  LDSM.16.M88.4 R184, [R221+0x4000] ;  /* 0x00400000ddb8783b */ /* 0x000fe40000000200 */
[C---:B-----5:R-:W-:Y:S08]  /*70e0*/  HMMA.16816.F32 R4, R176.reuse, R188, R4 ;  /* 0x000000bcb004723c */ /* 0x060ff00000001804 */
[C---:B------:R-:W-:Y:S01]  /*70f0*/  HMMA.16816.F32 R8, R176.reuse, R190, R8 ;  /* 0x000000beb008723c */ /* 0x040fe20000001808 */
[----:B------:R-:W5:Y:S05]  /*7100*/  LDSM.16.M88.4 R188, [R193] ;  /* 0x00000000c1bc783b */ /* 0x000f6a0000000200 */
[----:B------:R-:W3:Y:S02]  /*7110*/  LDSM.16.M88.4 R192, [R194] ;  /* 0x00000000c2c0783b */ /* 0x000ee40000000200 */
[C---:B--2---:R-:W-:Y:S08]  /*7120*/  HMMA.16816.F32 R12, R176.reuse, R180, R12 ;  /* 0x000000b4b00c723c */ /* 0x044ff0000000180c */
[C---:B------:R-:W-:Y:S01]  /*7130*/  HMMA.16816.F32 R16, R176.reuse, R182, R16 ;  /* 0x000000b6b010723c */ /* 0x040fe20000001810 */
[----:B------:R-:W2:Y:S07]  /*7140*/  LDSM.16.M88.4 R180, [R196] ;  /* 0x00000000c4b4783b */ /* 0x000eae0000000200 */
[C---:B----4-:R-:W-:Y:S08]  /*7150*/  HMMA.16816.F32 R20, R176.reuse, R172, R20 ;  /* 0x000000acb014723c */ /* 0x050ff00000001814 */
[C---:B------:R-:W-:Y:S01]  /*7160*/  HMMA.16816.F32 R24, R176.reuse, R174, R24 ;  /* 0x000000aeb018723c */ /* 0x040fe20000001818 */
[----:B------:R-:W4:Y:S07]  /*7170*/  LDSM.16.M88.4 R172, [R197] ;  /* 0x00000000c5ac783b */ /* 0x000f2e0000000200 */
[C---:B-1----:R-:W-:Y:S08]  /*7180*/  HMMA.16816.F32 R28, R176.reuse, R168, R28 ;  /* 0x000000a8b01c723c */ /* 0x042ff0000000181c */
[----:B------:R-:W-:Y:S01]  /*7190*/  HMMA.16816.F32 R32, R176, R170, R32 ;  /* 0x000000aab020723c */ /* 0x000fe20000001820 */
[----:B------:R-:W-:Y:S05]  /*71a0*/  LDSM.16.M88.4 R176, [R198] ;  /* 0x00000000c6b0783b */ /* 0x000fea0000000200 */
[----:B------:R-:W1:Y:S02]  /*71b0*/  LDSM.16.M88.4 R168, [R223+0x4000] ;  /* 0x00400000dfa8783b */ /* 0x000e640000000200 */
[C---:B-----5:R-:W-:Y:S08]  /*71c0*/  HMMA.16816.F32 R4, R184.reuse, R188, R4 ;  /* 0x000000bcb804723c */ /* 0x060ff00000001804 */
[C---:B------:R-:W-:Y:S01]  /*71d0*/  HMMA.16816.F32 R8, R184.reuse, R190, R8 ;  /* 0x000000beb808723c */ /* 0x040fe20000001808 */
[----:B------:R-:W5:Y:S05]  /*71e0*/  LDSM.16.M88.4 R188, [R199] ;  /* 0x00000000c7bc783b */ /* 0x000f6a0000000200 */
[----:B------:R-:W1:Y:S02]  /*71f0*/  LDSM.16.M88.4 R196, [R200] ;  /* 0x00000000c8c4783b */ /* 0x000e640000000200 */
[C---:B---3--:R-:W-:Y:S08]  /*7200*/  HMMA.16816.F32 R12, R184.reuse, R192, R12 ;  /* 0x000000c0b80c723c */ /* 0x048ff0000000180c */
[C---:B------:R-:W-:Y:S01]  /*7210*/  HMMA.16816.F32 R16, R184.reuse, R194, R16 ;  /* 0x000000c2b810723c */ /* 0x040fe20000001810 */
[----:B------:R-:W3:Y:S07]  /*7220*/  LDSM.16.M88.4 R192, [R201] ;  /* 0x00000000c9c0783b */ /* 0x000eee0000000200 */
[C---:B--2---:R-:W-:Y:S08]  /*7230*/  HMMA.16816.F32 R20, R184.reuse, R180, R20 ;  /* 0x000000b4b814723c */ /* 0x044ff00000001814 */
[C---:B------:R-:W-:Y:S01]  /*7240*/  HMMA.16816.F32 R24, R184.reuse, R182, R24 ;  /* 0x000000b6b818723c */ /* 0x040fe20000001818 */
[----:B------:R-:W-:Y:S07]  /*7250*/  LDSM.16.M88.4 R180, [R209+-0x4000] ;  /* 0xffc00000d1b4783b */ /* 0x000fee0000000200 */
[C---:B----4-:R-:W-:Y:S08]  /*7260*/  HMMA.16816.F32 R28, R184.reuse, R172, R28 ;  /* 0x000000acb81c723c */ /* 0x050ff0000000181c */
[----:B------:R-:W-:Y:S01]  /*7270*/  HMMA.16816.F32 R32, R184, R174, R32 ;  /* 0x000000aeb820723c */ /* 0x000fe20000001820 */
[----:B------:R-:W2:Y:S05]  /*7280*/  LDSM.16.M88.4 R172, [R222+0x4000] ;  /* 0x00400000deac783b */ /* 0x000eaa0000000200 */
[----:B------:R-:W4:Y:S02]  /*7290*/  LDSM.16.M88.4 R184, [R209+-0x3800] ;  /* 0xffc80000d1b8783b */ /* 0x000f240000000200 */
[C---:B-1----:R-:W-:Y:S08]  /*72a0*/  HMMA.16816.F32 R4, R168.reuse, R176, R4 ;  /* 0x000000b0a804723c */ /* 0x042ff00000001804 */
[C---:B------:R-:W-:Y:S01]  /*72b0*/  HMMA.16816.F32 R8, R168.reuse, R178, R8 ;  /* 0x000000b2a808723c */ /* 0x040fe20000001808 */
[----:B------:R-:W1:Y:S07]  /*72c0*/  LDSM.16.M88.4 R176, [R209+-0x3000] ;  /* 0xffd00000d1b0783b */ /* 0x000e6e0000000200 */
[C---:B-----5:R-:W-:Y:S08]  /*72d0*/  HMMA.16816.F32 R12, R168.reuse, R188, R12 ;  /* 0x000000bca80c723c */ /* 0x060ff0000000180c */
[C---:B------:R-:W-:Y:S01]  /*72e0*/  HMMA.16816.F32 R16, R168.reuse, R190, R16 ;  /* 0x000000bea810723c */ /* 0x040fe20000001810 */
[----:B------:R-:W-:Y:S07]  /*72f0*/  LDSM.16.M88.4 R188, [R220+0x8000] ;  /* 0x00800000dcbc783b */ /* 0x000fee0000000200 */
[C---:B------:R-:W-:Y:S08]  /*7300*/  HMMA.16816.F32 R20, R168.reuse, R196, R20 ;  /* 0x000000c4a814723c */ /* 0x040ff00000001814 */
[C---:B------:R-:W-:Y:S01]  /*7310*/  HMMA.16816.F32 R24, R168.reuse, R198, R24 ;  /* 0x000000c6a818723c */ /* 0x040fe20000001818 */
[----:B------:R-:W-:Y:S07]  /*7320*/  LDSM.16.M88.4 R196, [R208+0x5000] ;  /* 0x00500000d0c4783b */ /* 0x000fee0000000200 */
[C---:B---3--:R-:W-:Y:S08]  /*7330*/  HMMA.16816.F32 R28, R168.reuse, R192, R28 ;  /* 0x000000c0a81c723c */ /* 0x048ff0000000181c */
[----:B------:R-:W-:Y:S01]  /*7340*/  HMMA.16816.F32 R32, R168, R194, R32 ;  /* 0x000000c2a820723c */ /* 0x000fe20000001820 */
[----:B------:R-:W3:Y:S05]  /*7350*/  LDSM.16.M88.4 R168, [R209+-0x2800] ;  /* 0xffd80000d1a8783b */ /* 0x000eea0000000200 */
[----:B------:R-:W5:Y:S02]  /*7360*/  LDSM.16.M88.4 R192, [R208+0x4000] ;  /* 0x00400000d0c0783b */ /* 0x000f640000000200 */
        /* <DEDUP_REMOVED lines=8> */
[----:B------:R-:W-:Y:S07]  /*73f0*/  LDSM.16.M88.4 R176, [R203] ;  /* 0x00000000cbb0783b */ /* 0x000fee0000000200 */
[C---:B---3--:R-:W-:Y:S08]  /*7400*/  HMMA.16816.F32 R28, R172.reuse, R168, R28 ;  /* 0x000000a8ac1c723c */ /* 0x048ff0000000181c */
[----:B------:R-:W-:Y:S01]  /*7410*/  HMMA.16816.F32 R32, R172, R170, R32 ;  /* 0x000000aaac20723c */ /* 0x000fe20000001820 */
[----:B------:R-:W-:Y:S05]  /*7420*/  LDSM.16.M88.4 R172, [R202] ;  /* 0x00000000caac783b */ /* 0x000fea0000000200 */
[----:B------:R-:W1:Y:S02]  /*7430*/  LDSM.16.M88.4 R168, [R221+0x8000] ;  /* 0x00800000dda8783b */ /* 0x000e640000000200 */
[C---:B-----5:R-:W-:Y:S03]  /*7440*/  HMMA.16816.F32 R4, R188.reuse, R192, R4 ;  /* 0x000000c0bc04723c */ /* 0x060fe60000001804 */
[----:B------:R-:W3:Y:S05]  /*7450*/  LDSM.16.M88.4 R200, [R204] ;  /* 0x00000000ccc8783b */ /* 0x000eea0000000200 */
[C---:B------:R-:W-:Y:S01]  /*7460*/  HMMA.16816.F32 R8, R188.reuse, R194, R8 ;  /* 0x000000c2bc08723c */ /* 0x040fe20000001808 */
[----:B------:R-:W5:Y:S07]  /*7470*/  LDSM.16.M88.4 R192, [R205] ;  /* 0x00000000cdc0783b */ /* 0x000f6e0000000200 */
[C---:B--2---:R-:W-:Y:S08]  /*7480*/  HMMA.16816.F32 R12, R188.reuse, R180, R12 ;  /* 0x000000b4bc0c723c */ /* 0x044ff0000000180c */
[C---:B------:R-:W-:Y:S01]  /*7490*/  HMMA.16816.F32 R16, R188.reuse, R182, R16 ;  /* 0x000000b6bc10723c */ /* 0x040fe20000001810 */
[----:B------:R-:W-:Y:S07]  /*74a0*/  LDSM.16.M88.4 R180, [R223+0x8000] ;  /* 0x00800000dfb4783b */ /* 0x000fee0000000200 */
[C---:B------:R-:W-:Y:S08]  /*74b0*/  HMMA.16816.F32 R20, R188.reuse, R196, R20 ;  /* 0x000000c4bc14723c */ /* 0x040ff00000001814 */
[C---:B------:R-:W-:Y:S01]  /*74c0*/  HMMA.16816.F32 R24, R188.reuse, R198, R24 ;  /* 0x000000c6bc18723c */ /* 0x040fe20000001818 */
[----:B------:R-:W2:Y:S05]  /*74d0*/  LDSM.16.M88.4 R196, [R206] ;  /* 0x00000000cec4783b */ /* 0x000eaa0000000200 */
[----:B------:R-:W2:Y:S02]  /*74e0*/  LDSM.16.M88.4 R204, [R207] ;  /* 0x00000000cfcc783b */ /* 0x000ea40000000200 */
[C---:B----4-:R-:W-:Y:S08]  /*74f0*/  HMMA.16816.F32 R28, R188.reuse, R184, R28 ;  /* 0x000000b8bc1c723c */ /* 0x050ff0000000181c */
[----:B------:R-:W-:Y:S01]  /*7500*/  HMMA.16816.F32 R32, R188, R186, R32 ;  /* 0x000000babc20723c */ /* 0x000fe20000001820 */
[----:B------:R-:W4:Y:S05]  /*7510*/  LDSM.16.M88.4 R184, [R214] ;  /* 0x00000000d6b8783b */ /* 0x000f2a0000000200 */
[----:B------:R-:W2:Y:S02]  /*7520*/  LDSM.16.M88.4 R188, [R215] ;  /* 0x00000000d7bc783b */ /* 0x000ea40000000200 */
[C---:B-1----:R-:W-:Y:S08]  /*7530*/  HMMA.16816.F32 R4, R168.reuse, R172, R4 ;  /* 0x000000aca804723c */ /* 0x042ff00000001804 */
[C---:B------:R-:W-:Y:S01]  /*7540*/  HMMA.16816.F32 R8, R168.reuse, R174, R8 ;  /* 0x000000aea808723c */ /* 0x040fe20000001808 */
[----:B------:R-:W-:Y:S07]  /*7550*/  LDSM.16.M88.4 R172, [R222+0x8000] ;  /* 0x00800000deac783b */ /* 0x000fee0000000200 */
[C---:B------:R-:W-:Y:S08]  /*7560*/  HMMA.16816.F32 R12, R168.reuse, R176, R12 ;  /* 0x000000b0a80c723c */ /* 0x040ff0000000180c */
[C---:B------:R-:W-:Y:S01]  /*7570*/  HMMA.16816.F32 R16, R168.reuse, R178, R16 ;  /* 0x000000b2a810723c */ /* 0x040fe20000001810 */
[----:B------:R-:W1:Y:S07]  /*7580*/  LDSM.16.M88.4 R176, [R209+-0x2000] ;  /* 0xffe00000d1b0783b */ /* 0x000e6e0000000200 */
[C---:B---3--:R-:W-:Y:S08]  /*7590*/  HMMA.16816.F32 R20, R168.reuse, R200, R20 ;  /* 0x000000c8a814723c */ /* 0x048ff00000001814 */
[C---:B------:R-:W-:Y:S01]  /*75a0*/  HMMA.16816.F32 R24, R168.reuse, R202, R24 ;  /* 0x000000caa818723c */ /* 0x040fe20000001818 */
[----:B------:R-:W3:Y:S07]  /*75b0*/  LDSM.16.M88.4 R200, [R209+-0x1800] ;  /* 0xffe80000d1c8783b */ /* 0x000eee0000000200 */
[C---:B-----5:R-:W-:Y:S08]  /*75c0*/  HMMA.16816.F32 R28, R168.reuse, R192, R28 ;  /* 0x000000c0a81c723c */ /* 0x060ff0000000181c */
[----:B------:R-:W-:Y:S01]  /*75d0*/  HMMA.16816.F32 R32, R168, R194, R32 ;  /* 0x000000c2a820723c */ /* 0x000fe20000001820 */
[----:B------:R-:W5:Y:S05]  /*75e0*/  LDSM.16.M88.4 R168, [R209+-0x1000] ;  /* 0xfff00000d1a8783b */ /* 0x000f6a0000000200 */
[----:B------:R-:W1:Y:S02]  /*75f0*/  LDSM.16.M88.4 R192, [R209+-0x800] ;  /* 0xfff80000d1c0783b */ /* 0x000e640000000200 */
[C---:B--2---:R-:W-:Y:S08]  /*7600*/  HMMA.16816.F32 R4, R180.reuse, R196, R4 ;  /* 0x000000c4b404723c */ /* 0x044ff00000001804 */
[C---:B------:R-:W-:Y:S01]  /*7610*/  HMMA.16816.F32 R8, R180.reuse, R198, R8 ;  /* 0x000000c6b408723c */ /* 0x040fe20000001808 */
[----:B------:R-:W-:Y:S07]  /*7620*/  LDSM.16.M88.4 R196, [R208+0x6000] ;  /* 0x00600000d0c4783b */ /* 0x000fee0000000200 */
[C---:B------:R-:W-:Y:S08]  /*7630*/  HMMA.16816.F32 R12, R180.reuse, R204, R12 ;  /* 0x000000ccb40c723c */ /* 0x040ff0000000180c */
[C---:B------:R-:W-:Y:S01]  /*7640*/  HMMA.16816.F32 R16, R180.reuse, R206, R16 ;  /* 0x000000ceb410723c */ /* 0x040fe20000001810 */
[----:B------:R-:W-:Y:S07]  /*7650*/  LDSM.16.M88.4 R204, [R208+0x6800] ;  /* 0x00680000d0cc783b */ /* 0x000fee0000000200 */
[C---:B----4-:R-:W-:Y:S08]  /*7660*/  HMMA.16816.F32 R20, R180.reuse, R184, R20 ;  /* 0x000000b8b414723c */ /* 0x050ff00000001814 */
[C---:B------:R-:W-:Y:S01]  /*7670*/  HMMA.16816.F32 R24, R180.reuse, R186, R24 ;  /* 0x000000bab418723c */ /* 0x040fe20000001818 */
[----:B------:R-:W2:Y:S07]  /*7680*/  LDSM.16.M88.4 R184, [R220+0xc000] ;  /* 0x00c00000dcb8783b */ /* 0x000eae0000000200 */
[C---:B------:R-:W-:Y:S08]  /*7690*/  HMMA.16816.F32 R28, R180.reuse, R188, R28 ;  /* 0x000000bcb41c723c */ /* 0x040ff0000000181c */
[----:B------:R-:W-:Y:S01]  /*76a0*/  HMMA.16816.F32 R32, R180, R190, R32 ;  /* 0x000000beb420723c */ /* 0x000fe20000001820 */
[----:B------:R-:W4:Y:S05]  /*76b0*/  LDSM.16.M88.4 R180, [R208+0x7000] ;  /* 0x00700000d0b4783b */ /* 0x000f2a0000000200 */
[----:B------:R-:W2:Y:S02]  /*76c0*/  LDSM.16.M88.4 R188, [R208+0x7800] ;  /* 0x00780000d0bc783b */ /* 0x000ea40000000200 */
[C---:B-1----:R-:W-:Y:S08]  /*76d0*/  HMMA.16816.F32 R4, R172.reuse, R176, R4 ;  /* 0x000000b0ac04723c */ /* 0x042ff00000001804 */
[C---:B------:R-:W-:Y:S01]  /*76e0*/  HMMA.16816.F32 R8, R172.reuse, R178, R8 ;  /* 0x000000b2ac08723c */ /* 0x040fe20000001808 */
[----:B------:R-:W-:Y:S07]  /*76f0*/  LDSM.16.M88.4 R176, [R216] ;  /* 0x00000000d8b0783b */ /* 0x000fee0000000200 */
[C---:B---3--:R-:W-:Y:S08]  /*7700*/  HMMA.16816.F32 R12, R172.reuse, R200, R12 ;  /* 0x000000c8ac0c723c */ /* 0x048ff0000000180c */
[C---:B------:R-:W-:Y:S01]  /*7710*/  HMMA.16816.F32 R16, R172.reuse, R202, R16 ;  /* 0x000000caac10723c */ /* 0x040fe20000001810 */
[----:B------:R-:W-:Y:S07]  /*7720*/  LDSM.16.M88.4 R200, [R217] ;  /* 0x00000000d9c8783b */ /* 0x000fee0000000200 */
[C---:B-----5:R-:W-:Y:S08]  /*7730*/  HMMA.16816.F32 R20, R172.reuse, R168, R20 ;  /* 0x000000a8ac14723c */ /* 0x060ff00000001814 */
[C---:B------:R-:W-:Y:S01]  /*7740*/  HMMA.16816.F32 R24, R172.reuse, R170, R24 ;  /* 0x000000aaac18723c */ /* 0x040fe20000001818 */
[----:B------:R-:W1:Y:S07]  /*7750*/  LDSM.16.M88.4 R168, [R221+0xc000] ;  /* 0x00c00000dda8783b */ /* 0x000e6e0000000200 */
[C---:B------:R-:W-:Y:S08]  /*7760*/  HMMA.16816.F32 R28, R172.reuse, R192, R28 ;  /* 0x000000c0ac1c723c */ /* 0x040ff0000000181c */
[----:B------:R-:W-:Y:S01]  /*7770*/  HMMA.16816.F32 R32, R172, R194, R32 ;  /* 0x000000c2ac20723c */ /* 0x000fe20000001820 */
[----:B------:R-:W3:Y:S05]  /*7780*/  LDSM.16.M88.4 R172, [R218] ;  /* 0x00000000daac783b */ /* 0x000eea0000000200 */
[----:B------:R-:W5:Y:S02]  /*7790*/  LDSM.16.M88.4 R192, [R219] ;  /* 0x00000000dbc0783b */ /* 0x000f640000000200 */
[C---:B--2---:R-:W-:Y:S08]  /*77a0*/  HMMA.16816.F32 R4, R184.reuse, R196, R4 ;  /* 0x000000c4b804723c */ /* 0x044ff00000001804 */
[C---:B------:R-:W-:Y:S01]  /*77b0*/  HMMA.16816.F32 R8, R184.reuse, R198, R8 ;  /* 0x000000c6b808723c */ /* 0x040fe20000001808 */
[----:B------:R-:W-:Y:S07]  /*77c0*/  LDSM.16.M88.4 R196, [R224] ;  /* 0x00000000e0c4783b */ /* 0x000fee0000000200 */
[C---:B------:R-:W-:Y:S08]  /*77d0*/  HMMA.16816.F32 R12, R184.reuse, R204, R12 ;  /* 0x000000ccb80c723c */ /* 0x040ff0000000180c */
[C---:B------:R-:W-:Y:S01]  /*77e0*/  HMMA.16816.F32 R16, R184.reuse, R206, R16 ;  /* 0x000000ceb810723c */ /* 0x040fe20000001810 */
[----:B------:R-:W-:Y:S07]  /*77f0*/  LDSM.16.M88.4 R204, [R225] ;  /* 0x00000000e1cc783b */ /* 0x000fee0000000200 */
[C---:B----4-:R-:W-:Y:S08]  /*7800*/  HMMA.16816.F32 R20, R184.reuse, R180, R20 ;  /* 0x000000b4b814723c */ /* 0x050ff00000001814 */
[C---:B------:R-:W-:Y:S01]  /*7810*/  HMMA.16816.F32 R24, R184.reuse, R182, R24 ;  /* 0x000000b6b818723c */ /* 0x040fe20000001818 */
[----:B------:R-:W2:Y:S07]  /*7820*/  LDSM.16.M88.4 R180, [R223+0xc000] ;  /* 0x00c00000dfb4783b */ /* 0x000eae0000000200 */
[C---:B------:R-:W-:Y:S08]  /*7830*/  HMMA.16816.F32 R28, R184.reuse, R188, R28 ;  /* 0x000000bcb81c723c */ /* 0x040ff0000000181c */
[----:B------:R-:W-:Y:S01]  /*7840*/  HMMA.16816.F32 R32, R184, R190, R32 ;  /* 0x000000beb820723c */ /* 0x000fe20000001820 */
[----:B------:R-:W4:Y:S05]  /*7850*/  LDSM.16.M88.4 R184, [R226] ;  /* 0x00000000e2b8783b */ /* 0x000f2a0000000200 */
[----:B------:R-:W2:Y:S02]  /*7860*/  LDSM.16.M88.4 R188, [R227] ;  /* 0x00000000e3bc783b */ /* 0x000ea40000000200 */
[C---:B-1----:R-:W-:Y:S08]  /*7870*/  HMMA.16816.F32 R4, R168.reuse, R176, R4 ;  /* 0x000000b0a804723c */ /* 0x042ff00000001804 */
[C---:B------:R-:W-:Y:S01]  /*7880*/  HMMA.16816.F32 R8, R168.reuse, R178, R8 ;  /* 0x000000b2a808723c */ /* 0x040fe20000001808 */
[----:B------:R-:W-:Y:S07]  /*7890*/  LDSM.16.M88.4 R176, [R209] ;  /* 0x00000000d1b0783b */ /* 0x000fee0000000200 */
        /* <DEDUP_REMOVED lines=8> */
[----:B------:R-:W3:Y:S05]  /*7920*/  LDSM.16.M88.4 R168, [R209+0x1000] ;  /* 0x00100000d1a8783b */ /* 0x000eea0000000200 */
[----:B------:R-:W5:Y:S02]  /*7930*/  LDSM.16.M88.4 R192, [R209+0x1800] ;  /* 0x00180000d1c0783b */ /* 0x000f640000000200 */
[C---:B--2---:R-:W-:Y:S01]  /*7940*/  HMMA.16816.F32 R4, R180.reuse, R196, R4 ;  /* 0x000000c4b404723c */ /* 0x044fe20000001804 */
[----:B------:R-:W-:Y:S04]  /*7950*/  DEPBAR.LE SB0, 0x0 ;  /* 0x000080000000791a */ /* 0x000fe80000000000 */
[----:B------:R-:W-:Y:S03]  /*7960*/  BAR.SYNC.DEFER_BLOCKING 0x0 ;  /* 0x0000000000007b1d */ /* 0x000fe60000010000 */
[C---:B------:R-:W-:Y:S08]  /*7970*/  HMMA.16816.F32 R8, R180.reuse, R198, R8 ;  /* 0x000000c6b408723c */ /* 0x040ff00000001808 */
[C---:B------:R-:W-:Y:S08]  /*7980*/  HMMA.16816.F32 R12, R180.reuse, R204, R12 ;  /* 0x000000ccb40c723c */ /* 0x040ff0000000180c */
[C---:B------:R-:W-:Y:S08]  /*7990*/  HMMA.16816.F32 R16, R180.reuse, R206, R16 ;  /* 0x000000ceb410723c */ /* 0x040ff00000001810 */
[C---:B----4-:R-:W-:Y:S08]  /*79a0*/  HMMA.16816.F32 R20, R180.reuse, R184, R20 ;  /* 0x000000b8b414723c */ /* 0x050ff00000001814 */
[C---:B------:R-:W-:Y:S08]  /*79b0*/  HMMA.16816.F32 R24, R180.reuse, R186, R24 ;  /* 0x000000bab418723c */ /* 0x040ff00000001818 */
[C---:B------:R-:W-:Y:S08]  /*79c0*/  HMMA.16816.F32 R28, R180.reuse, R188, R28 ;  /* 0x000000bcb41c723c */ /* 0x040ff0000000181c */
[----:B------:R-:W-:Y:S08]  /*79d0*/  HMMA.16816.F32 R32, R180, R190, R32 ;  /* 0x000000beb420723c */ /* 0x000ff00000001820 */
[C---:B-1----:R-:W-:Y:S08]  /*79e0*/  HMMA.16816.F32 R4, R172.reuse, R176, R4 ;  /* 0x000000b0ac04723c */ /* 0x042ff00000001804 */
[C---:B------:R-:W-:Y:S08]  /*79f0*/  HMMA.16816.F32 R8, R172.reuse, R178, R8 ;  /* 0x000000b2ac08723c */ /* 0x040ff00000001808 */
[C---:B------:R-:W-:Y:S08]  /*7a00*/  HMMA.16816.F32 R12, R172.reuse, R200, R12 ;  /* 0x000000c8ac0c723c */ /* 0x040ff0000000180c */
[C---:B------:R-:W-:Y:S08]  /*7a10*/  HMMA.16816.F32 R16, R172.reuse, R202, R16 ;  /* 0x000000caac10723c */ /* 0x040ff00000001810 */
[C---:B---3--:R-:W-:Y:S08]  /*7a20*/  HMMA.16816.F32 R20, R172.reuse, R168, R20 ;  /* 0x000000a8ac14723c */ /* 0x048ff00000001814 */
[C---:B------:R-:W-:Y:S08]  /*7a30*/  HMMA.16816.F32 R24, R172.reuse, R170, R24 ;  /* 0x000000aaac18723c */ /* 0x040ff00000001818 */
[C---:B-----5:R-:W-:Y:S08]  /*7a40*/  HMMA.16816.F32 R28, R172.reuse, R192, R28 ;  /* 0x000000c0ac1c723c */ /* 0x060ff0000000181c */
[----:B------:R-:W-:Y:S01]  /*7a50*/  HMMA.16816.F32 R32, R172, R194, R32 ;  /* 0x000000c2ac20723c */ /* 0x000fe20000001820 */
[----:B------:R-:W-:Y:S07]  /*7a60*/  @!UPT UIADD3 URZ, URZ, URZ, URZ ;  /* 0x0000003f3f3ff290 */ /* 0x000fee000fffe03f */
[----:B------:R-:W-:-:S11]  /*7a70*/  @!P0 BRA `(.L_x_4817) ;  /* 0x0000056000008947 */ /* 0x000fd60003800000 */
[----:B------:R-:W-:Y:S01]  /*7a80*/  IMAD.MOV.U32 R0, RZ, RZ, 0x1 ;  /* 0x00000001ff007424 */ /* 0x000fe200078e00ff */
        /* <DEDUP_REMOVED lines=11> */
[C---:B------:R-:W-:Y:S01]  /*7b40*/  IMAD.SHL.U32 R176, R240.reuse, 0x2, RZ ;  /* 0x00000002f0b07824 */ /* 0x040fe200078e00ff */
[----:B------:R-:W-:Y:S01]  /*7b50*/  SHF.L.U64.HI R173, R239, 0x1, R230 ;  /* 0x00000001efad7819 */ /* 0x000fe200000102e6 */
[C---:B------:R-:W-:Y:S01]  /*7b60*/  IMAD.SHL.U32 R175, R231.reuse, 0x2, RZ ;  /* 0x00000002e7af7824 */ /* 0x040fe200078e00ff */
        /* <DEDUP_REMOVED lines=28> */
.L_x_4896:
        /* <DEDUP_REMOVED lines=22> */
.L_x_4897:
[C---:B---3--:R-:W-:Y:S02]  /*7e90*/  IADD3 R2, -R233.reuse, 0x10, RZ ;  /* 0x00000010e9027810 */ /* 0x048fe40007ffe1ff */
[----:B------:R-:W-:Y:S02]  /*7ea0*/  LOP3.LUT R238, R238, 0xfffffff7, RZ, 0xc0, !PT ;  /* 0xfffffff7eeee7812 */ /* 0x000fe400078ec0ff */
[----:B------:R-:W-:Y:S02]  /*7eb0*/  ISETP.NE.U32.AND P0, PT, R233, RZ, PT ;  /* 0x000000ffe900720c */ /* 0x000fe40003f05070 */
[----:B------:R-:W-:Y:S02]  /*7ec0*/  LOP3.LUT R2, R2, 0xf, RZ, 0xc0, !PT ;  /* 0x0000000f02027812 */ /* 0x000fe400078ec0ff */
[----:B------:R-:W-:Y:S02]  /*7ed0*/  @P1 LOP3.LUT R238, R238, 0x8, RZ, 0xfc, !PT ;  /* 0x00000008eeee1812 */ /* 0x000fe400078efcff */
[----:B--2---:R-:W-:Y:S04]  /*7ee0*/  IADD3 R2, P1, P5, R2, R0, R175 ;  /* 0x0000000002027210 */ /* 0x004fe80007d3e0af */
[----:B----4-:R-:W-:Y:S02]  /*7ef0*/  IADD3.X R3, RZ, R132, R171, P1, P5 ;  /* 0x00000084ff037210 */ /* 0x010fe40000fea4ab */
[----:B------:R-:W-:Y:S02]  /*7f00*/  IADD3 R168, P5, R0, R177, RZ ;  /* 0x000000b100a87210 */ /* 0x000fe40007fbe0ff */
[----:B------:R-:W-:Y:S01]  /*7f10*/  LOP3.LUT P1, RZ, R238, 0x8, RZ, 0xc0, !PT ;  /* 0x00000008eeff7812 */ /* 0x000fe2000782c0ff */
        /* <DEDUP_REMOVED lines=12> */
.L_x_4817:
[----:B------:R-:W-:Y:S05]  /*7fe0*/  BSYNC B0 ;  /* 0x0000000000007941 */ /* 0x000fea0003800000 */
.L_x_4816:
        /* <DEDUP_REMOVED lines=41> */
.L_x_4898:
[----:B--2---:R-:W-:Y:S01]  /*8280*/  FMNMX.FTZ R3, R0, R132, !PT ;  /* 0x0000008400037209 */ /* 0x004fe20007810000 */
[C---:B-1----:R-:W-:Y:S01]  /*8290*/  FMUL.FTZ R132, R133.reuse, c[0x0][0x2d0] ;  /* 0x0000b40085847a20 */ /* 0x042fe20000410000 */
[----:B------:R-:W-:Y:S01]  /*82a0*/  WARPSYNC 0xffffffff ;  /* 0xffffffff00007948 */ /* 0x000fe20003800000 */
[----:B------:R-:W-:Y:S01]  /*82b0*/  FADD.FTZ R0, -R133, R134 ;  /* 0x0000008685007221 */ /* 0x000fe20000010100 */
[----:B------:R-:W-:Y:S01]  /*82c0*/  ISETP.GT.AND P0, PT, R234, R242, PT ;  /* 0x000000f2ea00720c */ /* 0x000fe20003f04270 */
        /* <DEDUP_REMOVED lines=20> */
[----:B------:R3:W-:Y:S10]  /*8410*/  MUFU.EX2 R13, R4 ;  /* 0x00000004000d7308 */ /* 0x0007f40000000800 */
[----:B------:R-:W4:Y:S10]  /*8420*/  MUFU.EX2 R9, R9 ;  /* 0x0000000900097308 */ /* 0x000f340000000800 */
[----:B------:R-:W-:Y:S01]  /*8430*/  MUFU.EX2 R132, R132 ;  /* 0x0000008400847308 */ /* 0x000fe20000000800 */
[----:B---3--:R-:W-:Y:S04]  /*8440*/  FMUL.FTZ R4, R3, c[0x0][0x2d0] ;  /* 0x0000b40003047a20 */ /* 0x008fe80000410000 */
        /* <DEDUP_REMOVED lines=16> */
[----:B------:R-:W-:Y:S02]  /*8550*/  FFMA.FTZ R172, R15, c[0x0][0x2d0], -R4 ;  /* 0x0000b4000fac7a23 */ /* 0x000fe40000010804 */
[----:B------:R-:W-:Y:S10]  /*8560*/  MUFU.EX2 R197, R173 ;  /* 0x000000ad00c57308 */ /* 0x000ff40000000800 */
[----:B------:R-:W-:Y:S10]  /*8570*/  MUFU.EX2 R196, R172 ;  /* 0x000000ac00c47308 */ /* 0x000ff40000000800 */
[----:B------:R-:W-:Y:S10]  /*8580*/  MUFU.EX2 R173, R189 ;  /* 0x000000bd00ad7308 */ /* 0x000ff40000000800 */
[----:B------:R-:W-:Y:S01]  /*8590*/  MUFU.EX2 R172, R190 ;  /* 0x000000be00ac7308 */ /* 0x000fe20000000800 */
[----:B-1----:R-:W-:Y:S01]  /*85a0*/  FFMA.FTZ R0, R2, R237, R12 ;  /* 0x000000ed02007223 */ /* 0x002fe2000001000c */
[----:B--2---:R-:W-:Y:S01]  /*85b0*/  F2FP.PACK_AB R168, R8, R12 ;  /* 0x0000000c08a8723e */ /* 0x004fe200000000ff */
[----:B------:R-:W-:Y:S01]  /*85c0*/  FMUL.FTZ R32, R2, R136 ;  /* 0x0000008802207220 */ /* 0x000fe20000410000 */
[----:B----4-:R-:W-:Y:S01]  /*85d0*/  F2FP.PACK_AB R170, R9, R13 ;  /* 0x0000000d09aa723e */ /* 0x010fe200000000ff */
[----:B------:R-:W-:Y:S01]  /*85e0*/  FADD.FTZ R5, R8, R0 ;  /* 0x0000000008057221 */ /* 0x000fe20000010000 */
[----:B---3--:R-:W-:Y:S01]  /*85f0*/  F2FP.PACK_AB R169, R7, R10 ;  /* 0x0000000a07a9723e */ /* 0x008fe200000000ff */
[----:B------:R-:W-:Y:S02]  /*8600*/  FADD.FTZ R0, -R3, R135 ;  /* 0x0000008703007221 */ /* 0x000fe40000010100 */
[----:B------:R-:W-:Y:S02]  /*8610*/  FMUL.FTZ R33, R2, R137 ;  /* 0x0000008902217220 */ /* 0x000fe40000410000 */
[----:B------:R-:W-:Y:S02]  /*8620*/  FMUL.FTZ R0, R0, c[0x0][0x2d0] ;  /* 0x0000b40000007a20 */ /* 0x000fe40000410000 */
[----:B------:R-:W-:Y:S02]  /*8630*/  FFMA.FTZ R135, R11, c[0x0][0x2d0], -R4 ;  /* 0x0000b4000b877a23 */ /* 0x000fe40000010804 */
[C---:B------:R-:W-:Y:S02]  /*8640*/  FMUL.FTZ R12, R2.reuse, R156 ;  /* 0x0000009c020c7220 */ /* 0x040fe40000410000 */
[----:B------:R-:W1:Y:S01]  /*8650*/  MUFU.EX2 R0, R0 ;  /* 0x0000000000007308 */ /* 0x000e620000000800 */
[C---:B------:R-:W-:Y:S02]  /*8660*/  FMUL.FTZ R17, R2.reuse, R153 ;  /* 0x0000009902117220 */ /* 0x040fe40000410000 */
[----:B------:R-:W-:Y:S02]  /*8670*/  FADD.FTZ R4, R13, R5 ;  /* 0x000000050d047221 */ /* 0x000fe40000010000 */
[C---:B------:R-:W-:Y:S02]  /*8680*/  FMUL.FTZ R5, R2.reuse, R165 ;  /* 0x000000a502057220 */ /* 0x040fe40000410000 */
[----:B------:R-:W-:Y:S02]  /*8690*/  FADD.FTZ R180, R9, R4 ;  /* 0x0000000409b47221 */ /* 0x000fe40000010000 */
        /* <DEDUP_REMOVED lines=9> */
[----:B------:R-:W-:Y:S02]  /*8730*/  FMUL.FTZ R25, R2, R145 ;  /* 0x0000009102197220 */ /* 0x000fe40000410000 */
[C---:B-1----:R-:W-:Y:S02]  /*8740*/  FMUL.FTZ R34, R0.reuse, R138 ;  /* 0x0000008a00227220 */ /* 0x042fe40000410000 */
[C---:B------:R-:W-:Y:S02]  /*8750*/  FMUL.FTZ R35, R0.reuse, R139 ;  /* 0x0000008b00237220 */ /* 0x040fe40000410000 */
[----:B------:R-:W1:Y:S01]  /*8760*/  LDSM.16.MT88.4 R136, [R210] ;  /* 0x00000000d288783b */ /* 0x000e620000004200 */
[C---:B------:R-:W-:Y:S01]  /*8770*/  FFMA.FTZ R6, R0.reuse, R236, R10 ;  /* 0x000000ec00067223 */ /* 0x040fe2000001000a */
[----:B------:R-:W-:Y:S01]  /*8780*/  MUFU.EX2 R148, R186 ;  /* 0x000000ba00947308 */ /* 0x000fe20000000800 */
[C---:B------:R-:W-:Y:S02]  /*8790*/  FMUL.FTZ R10, R0.reuse, R162 ;  /* 0x000000a2000a7220 */ /* 0x040fe40000410000 */
[----:B------:R-:W-:Y:S02]  /*87a0*/  FADD.FTZ R152, R7, R6 ;  /* 0x0000000607987221 */ /* 0x000fe40000010000 */
[C---:B------:R-:W-:Y:S02]  /*87b0*/  FMUL.FTZ R6, R0.reuse, R166 ;  /* 0x000000a600067220 */ /* 0x040fe40000410000 */
[C---:B------:R-:W-:Y:S02]  /*87c0*/  FMUL.FTZ R7, R0.reuse, R167 ;  /* 0x000000a700077220 */ /* 0x040fe40000410000 */
[C---:B------:R-:W-:Y:S01]  /*87d0*/  FMUL.FTZ R11, R0.reuse, R163 ;  /* 0x000000a3000b7220 */ /* 0x040fe20000410000 */
[----:B------:R-:W-:Y:S01]  /*87e0*/  MUFU.EX2 R135, R176 ;  /* 0x000000b000877308 */ /* 0x000fe20000000800 */
[----:B------:R-:W-:Y:S01]  /*87f0*/  FMUL.FTZ R14, R0, R158 ;  /* 0x0000009e000e7220 */ /* 0x000fe20000410000 */
[----:B------:R-:W-:Y:S01]  /*8800*/  LDSM.16.MT88.4 R160, [R210+0x1800] ;  /* 0x00180000d2a0783b */ /* 0x000fe20000004200 */
[----:B--2---:R-:W-:Y:S01]  /*8810*/  F2FP.PACK_AB R171, R156, R153 ;  /* 0x000000999cab723e */ /* 0x004fe200000000ff */
        /* <DEDUP_REMOVED lines=10> */
[----:B------:R-:W2:Y:S01]  /*88c0*/  MUFU.EX2 R134, R179 ;  /* 0x000000b300867308 */ /* 0x000ea20000000800 */
[C---:B------:R-:W-:Y:S02]  /*88d0*/  FMUL.FTZ R31, R0.reuse, R143 ;  /* 0x0000008f001f7220 */ /* 0x040fe40000410000 */
[----:B------:R-:W-:Y:S01]  /*88e0*/  LDSM.16.MT88.4 R140, [R210+0x800] ;  /* 0x00080000d28c783b */ /* 0x000fe20000004200 */
[----:B------:R-:W-:Y:S02]  /*88f0*/  FMUL.FTZ R15, R0, R159 ;  /* 0x0000009f000f7220 */ /* 0x000fe40000410000 */
[C---:B------:R-:W-:Y:S01]  /*8900*/  FMUL.FTZ R24, R2.reuse, R144 ;  /* 0x0000009002187220 */ /* 0x040fe20000410000 */
[C---:B-1----:R-:W-:Y:S03]  /*8910*/  HMMA.16816.F32 R4, R168.reuse, R136, R4 ;  /* 0x00000088a804723c */ /* 0x042fe60000001804 */
[----:B------:R-:W-:Y:S02]  /*8920*/  MUFU.EX2 R144, R177 ;  /* 0x000000b100907308 */ /* 0x000fe40000000800 */
        /* <DEDUP_REMOVED lines=116> */
[----:B------:R-:W-:Y:S01]  /*9070*/  MUFU.EX2 R175, R183 ;  /* 0x000000b700af7308 */ /* 0x000fe20000000800 */
[C---:B-1----:R-:W-:Y:S03]  /*9080*/  HMMA.16816.F32 R44, R168.reuse, R136, R44 ;  /* 0x00000088a82c723c */ /* 0x042fe6000000182c */
[----:B---3--:R-:W-:Y:S04]  /*9090*/  FADD.FTZ R0, R2, R0 ;  /* 0x0000000002007221 */ /* 0x008fe80000010000 */
[----:B------:R-:W-:Y:S01]  /*90a0*/  FADD.FTZ R0, R144, R0 ;  /* 0x0000000090007221 */ /* 0x000fe20000010000 */
[C---:B------:R-:W-:Y:S01]  /*90b0*/  HMMA.16816.F32 R48, R168.reuse, R138, R48 ;  /* 0x0000008aa830723c */ /* 0x040fe20000001830 */
[----:B------:R-:W1:Y:S03]  /*90c0*/  LDSM.16.MT88.4 R136, [R213+0x2000] ;  /* 0x00200000d588783b */ /* 0x000e660000004200 */
[C---:B------:R-:W-:Y:S04]  /*90d0*/  FADD.FTZ R0, R135.reuse, R0 ;  /* 0x0000000087007221 */ /* 0x040fe80000010000 */
        /* <DEDUP_REMOVED lines=96> */
[----:B------:R-:W-:Y:S03]  /*96e0*/  MUFU.EX2 R2, R193 ;  /* 0x000000c100027308 */ /* 0x000fe60000000800 */
[C---:B-1----:R-:W-:Y:S07]  /*96f0*/  HMMA.16816.F32 R4, R136.reuse, R140, R4 ;  /* 0x0000008c8804723c */ /* 0x042fee0000001804 */
[----:B------:R-:W1:Y:S01]  /*9700*/  MUFU.EX2 R134, R191 ;  /* 0x000000bf00867308 */ /* 0x000e620000000800 */
[C---:B------:R-:W-:Y:S01]  /*9710*/  HMMA.16816.F32 R8, R136.reuse, R142, R8 ;  /* 0x0000008e8808723c */ /* 0x040fe20000001808 */
[----:B------:R-:W5:Y:S03]  /*9720*/  LDSM.16.MT88.4 R140, [R212+0x1000] ;  /* 0x00100000d48c783b */ /* 0x000f660000004200 */
[----:B----4-:R-:W-:Y:S04]  /*9730*/  F2FP.PACK_AB R170, R132, R135 ;  /* 0x0000008784aa723e */ /* 0x010fe800000000ff */
[C---:B--2---:R-:W-:Y:S08]  /*9740*/  HMMA.16816.F32 R12, R136.reuse, R144, R12 ;  /* 0x00000090880c723c */ /* 0x044ff0000000180c */
[C---:B------:R-:W-:Y:S01]  /*9750*/  HMMA.16816.F32 R16, R136.reuse, R146, R16 ;  /* 0x000000928810723c */ /* 0x040fe20000001810 */
[----:B------:R-:W2:Y:S03]  /*9760*/  LDSM.16.MT88.4 R144, [R210+0x3000] ;  /* 0x00300000d290783b */ /* 0x000ea60000004200 */
[----:B-1----:R-:W-:Y:S01]  /*9770*/  F2FP.PACK_AB R168, R2, R134 ;  /* 0x0000008602a8723e */ /* 0x002fe200000000ff */
[----:B------:R-:W-:Y:S03]  /*9780*/  FADD.FTZ R0, R134, R0 ;  /* 0x0000000086007221 */ /* 0x000fe60000010000 */
[C---:B---3--:R-:W-:Y:S01]  /*9790*/  HMMA.16816.F32 R20, R136.reuse, R148, R20 ;  /* 0x000000948814723c */ /* 0x048fe20000001814 */
[----:B------:R-:W-:Y:S03]  /*97a0*/  MUFU.EX2 R134, R192 ;  /* 0x000000c000867308 */ /* 0x000fe60000000800 */
[----:B------:R-:W-:Y:S02]  /*97b0*/  FADD.FTZ R0, R2, R0 ;  /* 0x0000000002007221 */ /* 0x000fe40000010000 */
[----:B------:R-:W-:Y:S02]  /*97c0*/  FADD.FTZ R2, R153, R152 ;  /* 0x0000009899027221 */ /* 0x000fe40000010000 */
[C---:B------:R-:W-:Y:S01]  /*97d0*/  HMMA.16816.F32 R24, R136.reuse, R150, R24 ;  /* 0x000000968818723c */ /* 0x040fe20000001818 */
[----:B------:R-:W1:Y:S03]  /*97e0*/  LDSM.16.MT88.4 R148, [R211+0x3000] ;  /* 0x00300000d394783b */ /* 0x000e660000004200 */
[----:B------:R-:W-:Y:S01]  /*97f0*/  FADD.FTZ R0, R135, R0 ;  /* 0x0000000087007221 */ /* 0x000fe20000010000 */
[----:B------:R-:W-:Y:S03]  /*9800*/  MOV R135, R3 ;  /* 0x0000000300877202 */ /* 0x000fe60000000f00 */
[C---:B-----5:R-:W-:Y:S01]  /*9810*/  HMMA.16816.F32 R28, R136.reuse, R140, R28 ;  /* 0x0000008c881c723c */ /* 0x060fe2000000181c */
[----:B------:R-:W-:Y:S03]  /*9820*/  LDSM.16.MT88.4 R152, [R211+0x1800] ;  /* 0x00180000d398783b */ /* 0x000fe60000004200 */
[----:B------:R-:W-:Y:S02]  /*9830*/  FADD.FTZ R237, R132, R0 ;  /* 0x0000000084ed7221 */ /* 0x000fe40000010000 */
[----:B------:R-:W-:Y:S01]  /*9840*/  FADD.FTZ R0, R156, R2 ;  /* 0x000000029c007221 */ /* 0x000fe20000010000 */
[----:B------:R-:W3:Y:S01]  /*9850*/  MUFU.EX2 R132, R195 ;  /* 0x000000c300847308 */ /* 0x000ee20000000800 */
[C---:B------:R-:W-:Y:S01]  /*9860*/  HMMA.16816.F32 R32, R136.reuse, R142, R32 ;  /* 0x0000008e8820723c */ /* 0x040fe20000001820 */
[----:B------:R-:W4:Y:S03]  /*9870*/  LDSM.16.MT88.4 R140, [R213+0x3000] ;  /* 0x00300000d58c783b */ /* 0x000f260000004200 */
[----:B------:R-:W-:Y:S04]  /*9880*/  FADD.FTZ R0, R197, R0 ;  /* 0x00000000c5007221 */ /* 0x000fe80000010000 */
[----:B------:R-:W-:Y:S01]  /*9890*/  FADD.FTZ R0, R196, R0 ;  /* 0x00000000c4007221 */ /* 0x000fe20000010000 */
[C---:B--2---:R-:W-:Y:S03]  /*98a0*/  HMMA.16816.F32 R36, R136.reuse, R144, R36 ;  /* 0x000000908824723c */ /* 0x044fe60000001824 */
[----:B------:R-:W-:Y:S04]  /*98b0*/  FADD.FTZ R0, R179, R0 ;  /* 0x00000000b3007221 */ /* 0x000fe80000010000 */
[----:B------:R-:W-:Y:S01]  /*98c0*/  FADD.FTZ R0, R178, R0 ;  /* 0x00000000b2007221 */ /* 0x000fe20000010000 */
[C---:B------:R-:W-:Y:S01]  /*98d0*/  HMMA.16816.F32 R40, R136.reuse, R146, R40 ;  /* 0x000000928828723c */ /* 0x040fe20000001828 */
[----:B------:R-:W2:Y:S03]  /*98e0*/  LDSM.16.MT88.4 R144, [R212+0x3000] ;  /* 0x00300000d490783b */ /* 0x000ea60000004200 */
[----:B------:R-:W-:Y:S01]  /*98f0*/  FADD.FTZ R0, R177, R0 ;  /* 0x00000000b1007221 */ /* 0x000fe20000010000 */
[----:B---3--:R-:W-:Y:S03]  /*9900*/  F2FP.PACK_AB R171, R132, R134 ;  /* 0x0000008684ab723e */ /* 0x008fe600000000ff */
        /* <DEDUP_REMOVED lines=12> */
[----:B------:R-:W-:Y:S01]  /*99d0*/  FADD.FTZ R2, R134, R0 ;  /* 0x0000000086027221 */ /* 0x000fe20000010000 */
[----:B------:R-:W-:Y:S02]  /*99e0*/  IADD3 R0, R234, -0x1, RZ ;  /* 0xffffffffea007810 */ /* 0x000fe40007ffe0ff */
[----:B------:R-:W-:Y:S01]  /*99f0*/  MOV R134, R133 ;  /* 0x0000008500867202 */ /* 0x000fe20000000f00 */
        /* <DEDUP_REMOVED lines=24> */
[C---:B---3--:R-:W-:Y:S08]  /*9b80*/  HMMA.16816.F32 R124, R136.reuse, R140, R124 ;  /* 0x0000008c887c723c */ /* 0x048ff0000000187c */
[----:B------:R-:W-:Y:S01]  /*9b90*/  HMMA.16816.F32 R128, R136, R142, R128 ;  /* 0x0000008e8880723c */ /* 0x000fe20000001880 */
[----:B------:R-:W1:Y:S07]  /*9ba0*/  LDSM.16.MT88.4 R136, [R212+0x1800] ;  /* 0x00180000d488783b */ /* 0x000e6e0000004200 */
        /* <DEDUP_REMOVED lines=8> */
[C---:B--2---:R-:W-:Y:S08]  /*9c30*/  HMMA.16816.F32 R148, R168.reuse, R144, R20 ;  /* 0x00000090a894723c */ /* 0x044ff00000001814 */
[C---:B------:R-:W-:Y:S07]  /*9c40*/  HMMA.16816.F32 R144, R168.reuse, R146, R24 ;  /* 0x00000092a890723c */ /* 0x040fee0000001818 */
[----:B------:R-:W-:Y:S01]  /*9c50*/  MOV R24, R3 ;  /* 0x0000000300187202 */ /* 0x000fe20000000f00 */
        /* <DEDUP_REMOVED lines=36> */
.L_x_4814:
[----:B------:R-:W-:Y:S05]  /*9ea0*/  BRA.DIV ~URZ, `(.L_x_4822) ;  /* 0x000069127f007947 */ /* 0x000fea000b800000 */
[----:B------:R1:W2:Y:S02]  /*9eb0*/  SHFL.BFLY PT, R0, R237, 0x2, 0x1f ;  /* 0x0c401f00ed007f89 */ /* 0x0002a400000e0000 */
.L_x_4899:
[----:B--2---:R-:W-:Y:S01]  /*9ec0*/  FADD.FTZ R4, R0, R237 ;  /* 0x000000ed00047221 */ /* 0x004fe20000010000 */
[----:B------:R-:W-:Y:S05]  /*9ed0*/  BRA.DIV ~URZ, `(.L_x_4823) ;  /* 0x000069327f007947 */ /* 0x000fea000b800000 */
[----:B------:R-:W2:Y:S02]  /*9ee0*/  SHFL.BFLY PT, R0, R236, 0x2, 0x1f ;  /* 0x0c401f00ec007f89 */ /* 0x000ea400000e0000 */
[----:B--2---:R-:W-:-:S02]  /*9ef0*/  FADD.FTZ R5, R0, R236 ;  /* 0x000000ec00057221 */ /* 0x004fc40000010000 */
[----:B------:R-:W2:Y:S04]  /*9f00*/  SHFL.BFLY PT, R0, R4, 0x1, 0x1f ;  /* 0x0c201f0004007f89 */ /* 0x000ea800000e0000 */
[----:B------:R3:W4:Y:S01]  /*9f10*/  SHFL.BFLY PT, R3, R5, 0x1, 0x1f ;  /* 0x0c201f0005037f89 */ /* 0x00072200000e0000 */
[----:B--2---:R-:W-:-:S05]  /*9f20*/  FADD.FTZ R4, R4, R0 ;  /* 0x0000000004047221 */ /* 0x004fca0000010000 */
.L_x_4900:
[----:B------:R-:W-:Y:S01]  /*9f30*/  FSETP.NE.FTZ.AND P1, PT, R4, RZ, PT ;  /* 0x000000ff0400720b */ /* 0x000fe20003f35000 */
[----:B----4-:R-:W-:Y:S01]  /*9f40*/  FADD.FTZ R3, R3, R5 ;  /* 0x0000000503037221 */ /* 0x010fe20000010000 */
[----:B------:R-:W-:Y:S02]  /*9f50*/  MOV R15, 0xff800000 ;  /* 0xff800000000f7802 */ /* 0x000fe40000000f00 */
[----:B------:R-:W-:Y:S02]  /*9f60*/  MOV R20, 0xff800000 ;  /* 0xff80000000147802 */ /* 0x000fe40000000f00 */
[----:B------:R-:W-:-:S07]  /*9f70*/  FSETP.NE.FTZ.AND P0, PT, R3, RZ, PT ;  /* 0x000000ff0300720b */ /* 0x000fce0003f15000 */
[----:B------:R-:W2:Y:S01]  /*9f80*/  @P1 MUFU.LG2 R0, R4 ;  /* 0x0000000400001308 */ /* 0x000ea20000000c00 */
[----:B------:R-:W-:-:S05]  /*9f90*/  @P1 MOV R2, 0x3f317218 ;  /* 0x3f31721800021802 */ /* 0x000fca0000000f00 */
[----:B------:R-:W-:Y:S02]  /*9fa0*/  @P1 FMUL.FTZ R2, R2, c[0x0][0x2d0] ;  /* 0x0000b40002021a20 */ /* 0x000fe40000410000 */
[----:B--2---:R-:W-:-:S04]  /*9fb0*/  @P1 FMUL.FTZ R0, R0, 0.69314718246459960938 ;  /* 0x3f31721800001820 */ /* 0x004fc80000410000 */
[----:B------:R-:W-:Y:S01]  /*9fc0*/  @P1 FFMA.FTZ R15, R2, R133, R0 ;  /* 0x00000085020f1223 */ /* 0x000fe20000010000 */
[----:B------:R-:W-:Y:S01]  /*9fd0*/  MOV R2, RZ ;  /* 0x000000ff00027202 */ /* 0x000fe20000000f00 */
[----:B------:R-:W2:Y:S08]  /*9fe0*/  @P0 MUFU.LG2 R0, R3 ;  /* 0x0000000300000308 */ /* 0x000eb00000000c00 */
[----:B------:R4:W5:Y:S01]  /*9ff0*/  @P1 MUFU.RCP R2, R4 ;  /* 0x0000000400021308 */ /* 0x0009620000001000 */
[----:B--2---:R-:W-:Y:S01]  /*a000*/  @P0 FMUL.FTZ R0, R0, 0.69314718246459960938 ;  /* 0x3f31721800000820 */ /* 0x004fe20000410000 */
[----:B----4-:R-:W-:Y:S01]  /*a010*/  @P0 MOV R4, 0x3f317218 ;  /* 0x3f31721800040802 */ /* 0x010fe20000000f00 */
[----:B-----5:R-:W-:-:S02]  /*a020*/  FMUL.FTZ R134, R2, R136 ;  /* 0x0000008802867220 */ /* 0x020fc40000410000 */
        /* <DEDUP_REMOVED lines=8> */
[----:B------:R-:W2:Y:S01]  /*a0b0*/  @P0 MUFU.RCP R0, R3 ;  /* 0x0000000300000308 */ /* 0x000ea20000001000 */
        /* <DEDUP_REMOVED lines=16> */
[----:B--2---:R-:W-:-:S02]  /*a1c0*/  FMUL.FTZ R156, R0, R46 ;  /* 0x0000002e009c7220 */ /* 0x004fc40000410000 */
        /* <DEDUP_REMOVED lines=106> */
.L_x_4796:
[----:B------:R2:W5:Y:S04]  /*a870*/  LDL R6, [R1] ;  /* 0x0000000001067983 */ /* 0x0005680000100800 */
        /* <DEDUP_REMOVED lines=8> */
[----:B---3--:R-:W-:Y:S01]  /*a900*/  IMAD.MOV.U32 R5, RZ, RZ, c[0x0][0x564] ;  /* 0x00015900ff057624 */ /* 0x008fe200078e00ff */
        /* <DEDUP_REMOVED lines=9> */
.L_x_4825:
[----:B--2---:R-:W-:Y:S05]  /*a9a0*/  BSYNC B0 ;  /* 0x0000000000007941 */ /* 0x004fea0003800000 */
.L_x_4824:
[----:B------:R-:W-:Y:S01]  /*a9b0*/  PRMT R0, R0, 0x9910, RZ ;  /* 0x0000991000007816 */ /* 0x000fe200000000ff */
[----:B------:R-:W-:Y:S01]  /*a9c0*/  BSSY B1, `(.L_x_4826) ;  /* 0x0000424000017945 */ /* 0x000fe20003800000 */
[----:B-----5:R-:W-:Y:S02]  /*a9d0*/  IMAD.MOV.U32 R106, RZ, RZ, R6 ;  /* 0x000000ffff6a7224 */ /* 0x020fe400078e0006 */
[----:B------:R-:W-:-:S13]  /*a9e0*/  ISETP.NE.AND P0, PT, R0, RZ, PT ;  /* 0x000000ff0000720c */ /* 0x000fda0003f05270 */
[----:B------:R-:W-:Y:S05]  /*a9f0*/  @!P0 BRA `(.L_x_4827) ;  /* 0x0000339000008947 */ /* 0x000fea0003800000 */
[----:B---3--:R-:W2:Y:S04]  /*aa00*/  LDL R5, [R1+0x24] ;  /* 0x0000240001057983 */ /* 0x008ea80000100800 */
        /* <DEDUP_REMOVED lines=160> */
.L_x_4828:
[----:B-1----:R-:W2:Y:S04]  /*b410*/  LDL.LU R6, [R1+0x14] ;  /* 0x0000140001067983 */ /* 0x002ea80000300800 */
[----:B------:R-:W3:Y:S04]  /*b420*/  LDL.LU R3, [R1+0x8] ;  /* 0x0000080001037983 */ /* 0x000ee80000300800 */
[----:B------:R-:W4:Y:S04]  /*b430*/  LDL.LU R2, [R1+0x4c] ;  /* 0x00004c0001027983 */ /* 0x000f280000300800 */
        /* <DEDUP_REMOVED lines=8> */
[----:B------:R-:W-:-:S05]  /*b4c0*/  ISETP.NE.AND.EX P0, PT, RZ, c[0x0][0x504], PT, P0 ;  /* 0x00014100ff007a0c */ /* 0x000fca0003f05300 */
[----:B------:R-:W1:Y:S08]  /*b4d0*/  LDC.64 R12, c[0x0][R10+0x168] ;  /* 0x00005a000a0c7b82 */ /* 0x000e700000000a00 */
[----:B------:R1:W1:Y:S08]  /*b4e0*/  LDC.64 R18, c[0x0][R10+0x178] ;  /* 0x00005e000a127b82 */ /* 0x0002700000000a00 */
[----:B------:R1:W1:Y:S01]  /*b4f0*/  LDC.64 R16, c[0x0][R10+0x160] ;  /* 0x000058000a107b82 */ /* 0x0002620000000a00 */
[----:B--2---:R-:W-:-:S02]  /*b500*/  SEL R8, R6, RZ, !P0 ;  /* 0x000000ff06087207 */ /* 0x004fc40004000000 */
[----:B---3--:R-:W-:Y:S02]  /*b510*/  LOP3.LUT R11, R3, 0xffff, RZ, 0xc0, !PT ;  /* 0x0000ffff030b7812 */ /* 0x008fe400078ec0ff */
[----:B----4-:R-:W-:Y:S01]  /*b520*/  SEL R3, R2, RZ, !P0 ;  /* 0x000000ff02037207 */ /* 0x010fe20004000000 */
        /* <DEDUP_REMOVED lines=57> */
[----:B------:R-:W-:Y:S01]  /*b8c0*/  IMAD R9, R9, c[0x0][0x3a0], RZ ;  /* 0x0000e80009097a24 */ /* 0x000fe200078e02ff */
[----:B-1----:R-:W-:Y:S01]  /*b8d0*/  LEA R4, R235, R243, 0x5 ;  /* 0x000000f3eb047211 */ /* 0x002fe200078e28ff */
[C---:B------:R-:W-:Y:S01]  /*b8e0*/  IMAD.WIDE.U32 R2, R0.reuse, c[0x0][0x3a0], RZ ;  /* 0x0000e80000027a25 */ /* 0x040fe200078e00ff */
[----:B------:R-:W-:Y:S01]  /*b8f0*/  SHF.R.S32.HI R5, RZ, 0x1f, R8 ;  /* 0x0000001fff057819 */ /* 0x000fe20000011408 */
[----:B------:R1:W2:Y:S01]  /*b900*/  LDS.128 R28, [R229+0x80] ;  /* 0x00008000e51c7984 */ /* 0x0002a20000000c00 */
[----:B------:R-:W-:Y:S01]  /*b910*/  LEA R4, R21, R4, 0x7 ;  /* 0x0000000415047211 */ /* 0x000fe200078e38ff */
[----:B------:R-:W-:Y:S02]  /*b920*/  IMAD R0, R0, c[0x0][0x3a4], R9 ;  /* 0x0000e90000007a24 */ /* 0x000fe400078e0209 */
        /* <DEDUP_REMOVED lines=41> */
.L_x_4901:
[----:B------:R-:W-:Y:S05]  /*bbc0*/  BRA.DIV ~URZ, `(.L_x_4831) ;  /* 0x00004db27f007947 */ /* 0x000fea000b800000 */
[----:B------:R4:W2:Y:S02]  /*bbd0*/  SHFL.IDX PT, R0, R14, RZ, 0x181f ;  /* 0x00181fff0e007589 */ /* 0x0008a400000e0000 */
.L_x_4902:
        /* <DEDUP_REMOVED lines=25> */
.L_x_4833:
[----:B------:R-:W-:Y:S05]  /*bd70*/  BSYNC B0 ;  /* 0x0000000000007941 */ /* 0x000fea0003800000 */
.L_x_4832:
[----:B------:R-:W-:Y:S05]  /*bd80*/  BRA.DIV ~URZ, `(.L_x_4834) ;  /* 0x00004c627f007947 */ /* 0x000fea000b800000 */
[----:B---3--:R3:W4:Y:S04]  /*bd90*/  SHFL.IDX PT, R4, R5, 0x1, 0x181f ;  /* 0x00381f0005047f89 */ /* 0x00872800000e0000 */
[----:B--2---:R3:W2:Y:S02]  /*bda0*/  SHFL.IDX PT, R0, R14, 0x1, 0x181f ;  /* 0x00381f000e007f89 */ /* 0x0046a400000e0000 */
.L_x_4903:
        /* <DEDUP_REMOVED lines=24> */
.L_x_4836:
[----:B------:R-:W-:Y:S05]  /*bf30*/  BSYNC B0 ;  /* 0x0000000000007941 */ /* 0x000fea0003800000 */
.L_x_4835:
[----:B------:R-:W-:Y:S05]  /*bf40*/  BRA.DIV ~URZ, `(.L_x_4837) ;  /* 0x00004b727f007947 */ /* 0x000fea000b800000 */
[----:B----4-:R4:W3:Y:S02]  /*bf50*/  SHFL.IDX PT, R4, R5, 0x2, 0x181f ;  /* 0x00581f0005047f89 */ /* 0x0108e400000e0000 */
.L_x_4904:
[----:B------:R-:W-:Y:S05]  /*bf60*/  BRA.DIV ~URZ, `(.L_x_4838) ;  /* 0x00004bc27f007947 */ /* 0x000fea000b800000 */
[----:B--2---:R2:W4:Y:S02]  /*bf70*/  SHFL.IDX PT, R0, R14, 0x2, 0x181f ;  /* 0x00581f000e007f89 */ /* 0x00452400000e0000 */
.L_x_4905:
        /* <DEDUP_REMOVED lines=24> */
.L_x_4840:
[----:B------:R-:W-:Y:S05]  /*c100*/  BSYNC B0 ;  /* 0x0000000000007941 */ /* 0x000fea0003800000 */
.L_x_4839:
[----:B------:R-:W-:Y:S05]  /*c110*/  BRA.DIV ~URZ, `(.L_x_4841) ;  /* 0x00004a827f007947 */ /* 0x000fea000b800000 */
[----:B---3--:R3:W1:Y:S04]  /*c120*/  SHFL.IDX PT, R4, R5, 0x3, 0x181f ;  /* 0x00781f0005047f89 */ /* 0x00866800000e0000 */
[----:B----4-:R3:W4:Y:S02]  /*c130*/  SHFL.IDX PT, R0, R14, 0x3, 0x181f ;  /* 0x00781f000e007f89 */ /* 0x01072400000e0000 */
.L_x_4906:
        /* <DEDUP_REMOVED lines=10> */
[CC--:B------:R-:W-:Y:S02]  /*c1e0*/  @!P1 LEA R6, P4, R240.reuse, R0.reuse, 0x1 ;  /* 0x00000000f0069211 */ /* 0x0c0fe400078808ff */
[----:B------:R-:W-:Y:S02]  /*c1f0*/  @!P0 LEA R2, P3, R239, R0, 0x1 ;  /* 0x00000000ef028211 */ /* 0x000fe400078608ff */
        /* <DEDUP_REMOVED lines=13> */
.L_x_4829:
        /* <DEDUP_REMOVED lines=33> */
.L_x_4907:
[----:B------:R-:W-:Y:S05]  /*c4e0*/  BRA.DIV ~URZ, `(.L_x_4844) ;  /* 0x000047f27f007947 */ /* 0x000fea000b800000 */
[----:B------:R3:W4:Y:S02]  /*c4f0*/  SHFL.IDX PT, R0, R12, RZ, 0x1c1f ;  /* 0x001c1fff0c007589 */ /* 0x00072400000e0000 */
.L_x_4908:
        /* <DEDUP_REMOVED lines=31> */
[----:B------:R-:W-:Y:S02]  /*c6f0*/  @!P3 LEA.HI.X R3, R6, R4, R7, 0x2, P2 ;  /* 0x000000040603b211 */ /* 0x000fe400010f1407 */
[----:B------:R-:W-:-:S03]  /*c700*/  ISETP.GE.AND P6, PT, R9, c[0x0][0x3c8], PT ;  /* 0x0000f20009007a0c */ /* 0x000fc60003fc6270 */
[----:B------:R2:W-:Y:S01]  /*c710*/  @!P3 ST.E.64 [R2.64], R26 ;  /* 0x0000001a0200b985 */ /* 0x0005e2000c101b06 */
[----:B------:R-:W-:-:S05]  /*c720*/  ISETP.GE.AND P2, PT, R16, c[0x0][0x3c8], PT ;  /* 0x0000f20010007a0c */ /* 0x000fca0003f46270 */
        /* <DEDUP_REMOVED lines=29> */
[C---:B------:R-:W-:Y:S02]  /*c900*/  @!P1 LEA R6, P3, R13.reuse, R0, 0x2 ;  /* 0x000000000d069211 */ /* 0x040fe400078610ff */
        /* <DEDUP_REMOVED lines=14> */
[----:B------:R2:W-:Y:S01]  /*c9f0*/  @!P6 ST.E.64 [R2.64], R36 ;  /* 0x000000240200e985 */ /* 0x0005e2000c101b06 */
[----:B----4-:R-:W-:-:S02]  /*ca00*/  ISETP.GE.AND P6, PT, R25, c[0x0][0x3c8], PT ;  /* 0x0000f20019007a0c */ /* 0x010fc40003fc6270 */
[----:B-1----:R-:W-:-:S04]  /*ca10*/  @!P2 LEA R6, P3, R8, R0, 0x2 ;  /* 0x000000000806a211 */ /* 0x002fc800078610ff */
[----:B------:R-:W-:Y:S02]  /*ca20*/  @!P2 LEA.HI.X R7, R8, R4, R10, 0x2, P3 ;  /* 0x000000040807a211 */ /* 0x000fe400018f140a */
[----:B------:R-:W4:Y:S01]  /*ca30*/  LDL R10, [R1+0x84] ;  /* 0x00008400010a7983 */ /* 0x000f220000100800 */
[----:B--2---:R-:W-:-:S03]  /*ca40*/  ISETP.GE.AND P1, PT, R11, c[0x0][0x3c8], PT ;  /* 0x0000f2000b007a0c */ /* 0x004fc60003f26270 */
[----:B------:R1:W-:Y:S01]  /*ca50*/  @!P2 ST.E.64 [R6.64], R40 ;  /* 0x000000280600a985 */ /* 0x0003e2000c101b06 */
[----:B------:R-:W-:-:S03]  /*ca60*/  @!P5 LEA R2, P4, R17, R0, 0x2 ;  /* 0x000000001102d211 */ /* 0x000fc600078810ff */
[----:B------:R-:W2:Y:S06]  /*ca70*/  LDL R8, [R1+0x80] ;  /* 0x0000800001087983 */ /* 0x000eac0000100800 */
[----:B-1----:R-:W-:Y:S02]  /*ca80*/  @!P1 LEA R6, P3, R11, R0, 0x2 ;  /* 0x000000000b069211 */ /* 0x002fe400078610ff */
[----:B------:R-:W-:Y:S02]  /*ca90*/  ISETP.GE.AND P2, PT, R9, c[0x0][0x3c8], PT ;  /* 0x0000f20009007a0c */ /* 0x000fe40003f46270 */
[----:B------:R-:W-:-:S02]  /*caa0*/  @!P5 LEA.HI.X R3, R17, R4, R20, 0x2, P4 ;  /* 0x000000041103d211 */ /* 0x000fc400020f1414 */
        /* <DEDUP_REMOVED lines=8> */
[C---:B------:R-:W-:Y:S02]  /*cb30*/  @!P2 LEA R6, P3, R9.reuse, R0, 0x2 ;  /* 0x000000000906a211 */ /* 0x040fe400078610ff */
        /* <DEDUP_REMOVED lines=42> */
[CC--:B------:R-:W-:Y:S01]  /*cde0*/  @!P2 LEA R8, P3, R11.reuse, R0.reuse, 0x2 ;  /* 0x000000000b08a211 */ /* 0x0c0fe200078610ff */
[----:B------:R1:W-:Y:S02]  /*cdf0*/  @!P5 ST.E.64 [R2.64], R76 ;  /* 0x0000004c0200d985 */ /* 0x0003e4000c101b06 */
[C---:B-1----:R-:W-:Y:S02]  /*ce00*/  @!P6 LEA R2, P4, R16.reuse, R0, 0x2 ;  /* 0x000000001002e211 */ /* 0x042fe400078810ff */
        /* <DEDUP_REMOVED lines=23> */
[-C--:B-1----:R-:W-:Y:S02]  /*cf80*/  @!P3 LEA R6, P2, R21, R0.reuse, 0x2 ;  /* 0x000000001506b211 */ /* 0x082fe400078410ff */
[----:B---3--:R-:W-:Y:S02]  /*cf90*/  @!P4 LEA R2, P5, R25, R0, 0x2 ;  /* 0x000000001902c211 */ /* 0x008fe400078a10ff */
[-C--:B------:R-:W-:Y:S02]  /*cfa0*/  @!P3 LEA.HI.X R7, R21, R4.reuse, R24, 0x2, P2 ;  /* 0x000000041507b211 */ /* 0x080fe400010f1418 */
[----:B------:R-:W-:Y:S02]  /*cfb0*/  @!P4 LEA.HI.X R3, R25, R4, R26, 0x2, P5 ;  /* 0x000000041903c211 */ /* 0x000fe400028f141a */
[----:B--2---:R-:W-:-:S03]  /*cfc0*/  ISETP.GE.AND P6, PT, R19, c[0x0][0x3c8], PT ;  /* 0x0000f20013007a0c */ /* 0x004fc60003fc6270 */
[----:B------:R1:W-:Y:S01]  /*cfd0*/  @!P4 ST.E.64 [R2.64], R100 ;  /* 0x000000640200c985 */ /* 0x0003e2000c101b06 */
[----:B----4-:R-:W-:-:S03]  /*cfe0*/  ISETP.GE.AND P5, PT, R17, c[0x0][0x3c8], PT ;  /* 0x0000f20011007a0c */ /* 0x010fc60003fa6270 */
[----:B------:R2:W-:Y:S01]  /*cff0*/  @!P3 ST.E.64 [R6.64], R104 ;  /* 0x000000680600b985 */ /* 0x0005e2000c101b06 */
[----:B------:R-:W-:Y:S02]  /*d000*/  ISETP.GE.AND P4, PT, R15, c[0x0][0x3c8], PT ;  /* 0x0000f2000f007a0c */ /* 0x000fe40003f86270 */
[----:B------:R-:W-:Y:S02]  /*d010*/  ISETP.GE.AND P1, PT, R10, c[0x0][0x3c8], PT ;  /* 0x0000f2000a007a0c */ /* 0x000fe40003f26270 */
[----:B------:R-:W-:-:S11]  /*d020*/  ISETP.GE.AND P3, PT, R13, c[0x0][0x3c8], PT ;  /* 0x0000f2000d007a0c */ /* 0x000fd60003f66270 */
[----:B-1----:R-:W-:-:S04]  /*d030*/  @!P1 LEA R2, P2, R10, R0, 0x2 ;  /* 0x000000000a029211 */ /* 0x002fc800078410ff */
[----:B-----5:R-:W-:Y:S02]  /*d040*/  @!P1 LEA.HI.X R3, R10, R4, R11, 0x2, P2 ;  /* 0x000000040a039211 */ /* 0x020fe400010f140b */
        /* <DEDUP_REMOVED lines=13> */
.L_x_4846:
[----:B------:R-:W-:Y:S05]  /*d120*/  BSYNC B0 ;  /* 0x0000000000007941 */ /* 0x000fea0003800000 */
.L_x_4845:
[----:B------:R-:W-:Y:S05]  /*d130*/  BRA.DIV ~URZ, `(.L_x_4847) ;  /* 0x00003c127f007947 */ /* 0x000fea000b800000 */
[----:B--2---:R2:W1:Y:S04]  /*d140*/  SHFL.IDX PT, R4, R5, 0x1, 0x1c1f ;  /* 0x003c1f0005047f89 */ /* 0x00446800000e0000 */
[----:B----4-:R2:W4:Y:S02]  /*d150*/  SHFL.IDX PT, R0, R12, 0x1, 0x1c1f ;  /* 0x003c1f000c007f89 */ /* 0x01052400000e0000 */
.L_x_4909:
        /* <DEDUP_REMOVED lines=195> */
.L_x_4827:
[----:B------:R-:W2:Y:S04]  /*dd90*/  LDL.LU R4, [R1+0x18] ;  /* 0x0000180001047983 */ /* 0x000ea80000300800 */
[----:B------:R-:W4:Y:S01]  /*dda0*/  LDL.LU R6, [R1+0x1c] ;  /* 0x00001c0001067983 */ /* 0x000f220000300800 */
[----:B------:R-:W-:Y:S02]  /*ddb0*/  ISETP.NE.U32.AND P1, PT, RZ, c[0x0][0x508], PT ;  /* 0x00014200ff007a0c */ /* 0x000fe40003f25070 */
[----:B------:R-:W-:Y:S01]  /*ddc0*/  ISETP.NE.U32.AND P3, PT, RZ, c[0x0][0x500], PT ;  /* 0x00014000ff007a0c */ /* 0x000fe20003f65070 */
[----:B---3--:R-:W3:Y:S01]  /*ddd0*/  LDL.LU R0, [R1+0x20] ;  /* 0x0000200001007983 */ /* 0x008ee20000300800 */
[----:B------:R-:W-:Y:S01]  /*dde0*/  ISETP.NE.AND.EX P1, PT, RZ, c[0x0][0x50c], PT, P1 ;  /* 0x00014300ff007a0c */ /* 0x000fe20003f25310 */
[----:B------:R-:W-:Y:S01]  /*ddf0*/  IMAD.MOV.U32 R8, RZ, RZ, RZ ;  /* 0x000000ffff087224 */ /* 0x000fe200078e00ff */
[----:B------:R-:W-:Y:S01]  /*de00*/  ISETP.NE.AND.EX P3, PT, RZ, c[0x0][0x504], PT, P3 ;  /* 0x00014100ff007a0c */ /* 0x000fe20003f65330 */
[----:B------:R-:W-:Y:S01]  /*de10*/  IMAD.MOV.U32 R20, RZ, RZ, c[0x0][0x388] ;  /* 0x0000e200ff147624 */ /* 0x000fe200078e00ff */
[----:B--2---:R-:W-:-:S09]  /*de20*/  IADD3 R2, P2, R4, c[0x0][0x500], RZ ;  /* 0x0001400004027a10 */ /* 0x004fd20007f5e0ff */
[----:B------:R-:W-:Y:S02]  /*de30*/  @P1 IADD3 R4, P0, R4, c[0x0][0x508], RZ ;  /* 0x0001420004041a10 */ /* 0x000fe40007f1e0ff */
[C---:B----4-:R-:W-:Y:S02]  /*de40*/  IADD3.X R3, R6.reuse, c[0x0][0x504], RZ, P2, !PT ;  /* 0x0001410006037a10 */ /* 0x050fe400017fe4ff */
[----:B------:R-:W-:-:S03]  /*de50*/  @P1 IADD3.X R5, R6, c[0x0][0x50c], RZ, P0, !PT ;  /* 0x0001430006051a10 */ /* 0x000fc600007fe4ff */
[----:B------:R2:W5:Y:S04]  /*de60*/  @P3 LDG.E R8, [R2.64] ;  /* 0x0000000602083981 */ /* 0x000568000c1e1900 */
[----:B------:R2:W5:Y:S01]  /*de70*/  @P1 LDG.E R20, [R4.64] ;  /* 0x0000000604141981 */ /* 0x000562000c1e1900 */
[----:B---3--:R-:W-:-:S04]  /*de80*/  ISETP.NE.AND P0, PT, R0, RZ, PT ;  /* 0x000000ff0000720c */ /* 0x008fc80003f05270 */
[----:B------:R-:W-:Y:S01]  /*de90*/  SEL R19, R0, c[0x0][0x3d4], P0 ;  /* 0x0000f50000137a07 */ /* 0x000fe20000000000 */
[----:B------:R-:W-:Y:S05]  /*dea0*/  @P1 BRA `(.L_x_4848) ;  /* 0x0000004000001947 */ /* 0x000fea0003800000 */
[----:B------:R-:W-:Y:S05]  /*deb0*/  @!P3 BRA `(.L_x_4848) ;  /* 0x000000300000b947 */ /* 0x000fea0003800000 */
[----:B------:R3:W4:Y:S04]  /*dec0*/  LDG.E R0, [R2.64] ;  /* 0x0000000602007981 */ /* 0x000728000c1e1900 */
[----:B--23--:R-:W4:Y:S02]  /*ded0*/  LDG.E R2, [R2.64+0x4] ;  /* 0x0000040602027981 */ /* 0x00cf24000c1e1900 */
[----:B----45:R-:W-:Y:S02]  /*dee0*/  IADD3 R20, -R0, R2, RZ ;  /* 0x0000000200147210 */ /* 0x030fe40007ffe1ff */
.L_x_4848:
[----:B--2---:R-:W2:Y:S04]  /*def0*/  LDL.LU R4, [R1+0x8] ;  /* 0x0000080001047983 */ /* 0x004ea80000300800 */
        /* <DEDUP_REMOVED lines=59> */
.L_x_4850:
[----:B------:R-:W-:Y:S05]  /*e2b0*/  BSYNC B0 ;  /* 0x0000000000007941 */ /* 0x000fea0003800000 */
.L_x_4849:
        /* <DEDUP_REMOVED lines=36> */
.L_x_4910:
[----:B------:R-:W-:Y:S05]  /*e500*/  BRA.DIV ~URZ, `(.L_x_4852) ;  /* 0x000029827f007947 */ /* 0x000fea000b800000 */
[----:B------:R3:W4:Y:S02]  /*e510*/  SHFL.IDX PT, R0, R14, RZ, 0x181f ;  /* 0x00181fff0e007589 */ /* 0x00072400000e0000 */
.L_x_4911:
        /* <DEDUP_REMOVED lines=26> */
.L_x_4854:
[----:B------:R-:W-:Y:S05]  /*e6c0*/  BSYNC B0 ;  /* 0x0000000000007941 */ /* 0x000fea0003800000 */
.L_x_4853:
[----:B------:R-:W-:Y:S05]  /*e6d0*/  BRA.DIV ~URZ, `(.L_x_4855) ;  /* 0x000028227f007947 */ /* 0x000fea000b800000 */
[----:B--2---:R2:W1:Y:S04]  /*e6e0*/  SHFL.IDX PT, R4, R5, 0x1, 0x181f ;  /* 0x00381f0005047f89 */ /* 0x00446800000e0000 */
[----:B----4-:R2:W4:Y:S02]  /*e6f0*/  SHFL.IDX PT, R0, R14, 0x1, 0x181f ;  /* 0x00381f000e007f89 */ /* 0x01052400000e0000 */
.L_x_4912:
        /* <DEDUP_REMOVED lines=24> */
.L_x_4857:
[----:B------:R-:W-:Y:S05]  /*e880*/  BSYNC B0 ;  /* 0x0000000000007941 */ /* 0x000fea0003800000 */
.L_x_4856:
[----:B------:R-:W-:Y:S05]  /*e890*/  BRA.DIV ~URZ, `(.L_x_4858) ;  /* 0x000027327f007947 */ /* 0x000fea000b800000 */
[----:B-1----:R1:W2:Y:S02]  /*e8a0*/  SHFL.IDX PT, R4, R5, 0x2, 0x181f ;  /* 0x00581f0005047f89 */ /* 0x0022a400000e0000 */
.L_x_4913:
[----:B------:R-:W-:Y:S05]  /*e8b0*/  BRA.DIV ~URZ, `(.L_x_4859) ;  /* 0x000027827f007947 */ /* 0x000fea000b800000 */
[----:B----4-:R4:W1:Y:S02]  /*e8c0*/  SHFL.IDX PT, R0, R14, 0x2, 0x181f ;  /* 0x00581f000e007f89 */ /* 0x01086400000e0000 */
.L_x_4914:
        /* <DEDUP_REMOVED lines=24> */
.L_x_4861:
[----:B------:R-:W-:Y:S05]  /*ea50*/  BSYNC B0 ;  /* 0x0000000000007941 */ /* 0x000fea0003800000 */
.L_x_4860:
[----:B------:R-:W-:Y:S05]  /*ea60*/  BRA.DIV ~URZ, `(.L_x_4862) ;  /* 0x000026427f007947 */ /* 0x000fea000b800000 */
[----:B--2---:R2:W3:Y:S04]  /*ea70*/  SHFL.IDX PT, R4, R5, 0x3, 0x181f ;  /* 0x00781f0005047f89 */ /* 0x0044e800000e0000 */
[----:B-1----:R2:W1:Y:S02]  /*ea80*/  SHFL.IDX PT, R0, R14, 0x3, 0x181f ;  /* 0x00781f000e007f89 */ /* 0x00246400000e0000 */
.L_x_4915:
        /* <DEDUP_REMOVED lines=23> */
.L_x_4842:
[----:B------:R-:W-:Y:S05]  /*ec00*/  BSYNC B1 ;  /* 0x0000000000017941 */ /* 0x000fea0003800000 */
.L_x_4826:
        /* <DEDUP_REMOVED lines=15> */
.L_x_4916:
[----:B------:R-:W-:Y:S05]  /*ed00*/  BRA.DIV ~URZ, `(.L_x_4865) ;  /* 0x000024e27f007947 */ /* 0x000fea000b800000 */
[----:B------:R3:W4:Y:S02]  /*ed10*/  SHFL.IDX PT, R8, R106, 0x1, 0x1f ;  /* 0x00201f006a087f89 */ /* 0x00072400000e0000 */
.L_x_4917:
        /* <DEDUP_REMOVED lines=19> */
.L_x_4918:
        /* <DEDUP_REMOVED lines=16> */
.L_x_4919:
[----:B---3--:R-:W-:Y:S01]  /*ef50*/  IMAD R0, R0, c[0x0][0x538], RZ ;  /* 0x00014e0000007a24 */ /* 0x008fe200078e02ff */
[----:B------:R-:W-:Y:S04]  /*ef60*/  BSSY B1, `(.L_x_4868) ;  /* 0x0000083000017945 */ /* 0x000fe80003800000 */
[----:B----4-:R-:W-:-:S04]  /*ef70*/  IADD3 R8, R0, R8, RZ ;  /* 0x0000000800087210 */ /* 0x010fc80007ffe0ff */
[----:B--2---:R-:W-:-:S13]  /*ef80*/  ISETP.GT.AND P6, PT, R8, R9, PT ;  /* 0x000000090800720c */ /* 0x004fda0003fc4270 */
[----:B------:R-:W-:Y:S05]  /*ef90*/  @P6 BRA `(.L_x_4869) ;  /* 0x0000025000006947 */ /* 0x000fea0003800000 */
.L_x_4873:
        /* <DEDUP_REMOVED lines=17> */
.L_x_4920:
        /* <DEDUP_REMOVED lines=16> */
.L_x_4921:
[----:B--2---:R-:W-:-:S05]  /*f1b0*/  IMAD R0, R0, c[0x0][0x538], RZ ;  /* 0x00014e0000007a24 */ /* 0x004fca00078e02ff */
[----:B------:R-:W-:-:S04]  /*f1c0*/  IADD3 R8, R0, R8, RZ ;  /* 0x0000000800087210 */ /* 0x000fc80007ffe0ff */
[----:B------:R-:W-:-:S13]  /*f1d0*/  ISETP.GT.AND P6, PT, R8, R9, PT ;  /* 0x000000090800720c */ /* 0x000fda0003fc4270 */
[----:B-1----:R-:W-:Y:S05]  /*f1e0*/  @!P6 BRA `(.L_x_4873) ;  /* 0xfffffdb00000e947 */ /* 0x002fea000383ffff */
.L_x_4869:
[----:B------:R-:W-:-:S05]  /*f1f0*/  IADD3 R8, -R0, R8, RZ ;  /* 0x0000000800087210 */ /* 0x000fca0007ffe1ff */
[----:B------:R-:W-:-:S05]  /*f200*/  IMAD R0, R4, c[0x0][0x538], R8 ;  /* 0x00014e0004007a24 */ /* 0x000fca00078e0208 */
[----:B------:R-:W-:Y:S01]  /*f210*/  ISETP.GT.AND P0, PT, R0, R9, PT ;  /* 0x000000090000720c */ /* 0x000fe20003f04270 */
[----:B------:R-:W-:-:S12]  /*f220*/  BRA.DIV ~URZ, `(.L_x_4874) ;  /* 0x000024227f007947 */ /* 0x000fd8000b800000 */
[----:B------:R-:W-:-:S04]  /*f230*/  VOTE.ANY R0, PT, !P0 ;  /* 0x0000000000007806 */ /* 0x000fc800040e0100 */
.L_x_4922:
[----:B------:R2:W3:Y:S01]  /*f240*/  POPC R11, R0 ;  /* 0x00000000000b7309 */ /* 0x0004e20000000000 */
[----:B------:R-:W-:Y:S05]  /*f250*/  BRA.DIV ~URZ, `(.L_x_4875) ;  /* 0x000024327f007947 */ /* 0x000fea000b800000 */
[----:B---3--:R3:W4:Y:S04]  /*f260*/  SHFL.IDX PT, R6, R6, R11, 0x1f ;  /* 0x00001f0b06067589 */ /* 0x00872800000e0000 */
[----:B------:R3:W1:Y:S02]  /*f270*/  SHFL.IDX PT, R7, R7, R11, 0x1f ;  /* 0x00001f0b07077589 */ /* 0x00066400000e0000 */
.L_x_4923:
[----:B------:R-:W-:Y:S01]  /*f280*/  ISETP.NE.AND P0, PT, R0, RZ, PT ;  /* 0x000000ff0000720c */ /* 0x000fe20003f05270 */
[----:B------:R-:W-:-:S12]  /*f290*/  BSSY B0, `(.L_x_4876) ;  /* 0x0000005000007945 */ /* 0x000fd80003800000 */
[----:B------:R-:W-:Y:S05]  /*f2a0*/  @!P0 BRA `(.L_x_4877) ;  /* 0x0000003000008947 */ /* 0x000fea0003800000 */
[----:B--2---:R-:W-:Y:S01]  /*f2b0*/  IADD3 R0, R11, -0x1, RZ ;  /* 0xffffffff0b007810 */ /* 0x004fe20007ffe0ff */
[----:B------:R-:W-:Y:S05]  /*f2c0*/  BRA.DIV ~URZ, `(.L_x_4878) ;  /* 0x000024927f007947 */ /* 0x000fea000b800000 */
[----:B------:R2:W3:Y:S02]  /*f2d0*/  SHFL.IDX PT, R10, R4, R0, 0x1f ;  /* 0x00001f00040a7589 */ /* 0x0004e400000e0000 */
.L_x_4877:
[----:B------:R-:W-:Y:S05]  /*f2e0*/  BSYNC B0 ;  /* 0x0000000000007941 */ /* 0x000fea0003800000 */
.L_x_4876:
        /* <DEDUP_REMOVED lines=69> */
.L_x_4870:
[----:B------:R-:W-:Y:S01]  /*f740*/  MOV R0, c[0x0][0x53c] ;  /* 0x00014f0000007a02 */ /* 0x000fe20000000f00 */
[----:B------:R2:W-:Y:S04]  /*f750*/  STL [R1], R9 ;  /* 0x0000000901007387 */ /* 0x0005e80000100800 */
[----:B------:R2:W-:Y:S04]  /*f760*/  STL [R1+0x4], RZ ;  /* 0x000004ff01007387 */ /* 0x0005e80000100800 */
[----:B------:R2:W-:Y:S04]  /*f770*/  STL [R1+0x8], RZ ;  /* 0x000008ff01007387 */ /* 0x0005e80000100800 */
[----:B------:R2:W-:Y:S02]  /*f780*/  STL [R1+0xc], R0 ;  /* 0x00000c0001007387 */ /* 0x0005e40000100800 */
.L_x_4879:
[----:B------:R-:W-:Y:S05]  /*f790*/  BSYNC B1 ;  /* 0x0000000000017941 */ /* 0x000fea0003800000 */
.L_x_4868:
        /* <DEDUP_REMOVED lines=9> */
.L_x_4863:
[----:B--2---:R-:W2:Y:S02]  /*f830*/  LDL R0, [R1+0xc] ;  /* 0x00000c0001007983 */ /* 0x004ea40000100800 */
[----:B--2---:R-:W-:-:S13]  /*f840*/  ISETP.GE.AND P0, PT, R0, c[0x0][0x53c], PT ;  /* 0x00014f0000007a0c */ /* 0x004fda0003f06270 */
[----:B-1----:R-:W-:Y:S01]  /*f850*/  @P0 CALL.REL.NOINC `(.L_x_4880) ;  /* 0x0000001000000944 */ /* 0x002fe20003c00000 */
[----:B------:R-:W-:Y:S05]  /*f860*/  BRA `(.L_x_4881) ;  /* 0xffff235000007947 */ /* 0x000fea000383ffff */
.L_x_4880:
[----:B------:R-:W-:Y:S05]  /*f870*/  EXIT ;  /* 0x000000000000794d */ /* 0x000fea0003800000 */
.L_x_4782:
[----:B------:R-:W-:Y:S01]  /*f880*/  IMAD.MOV.U32 R0, RZ, RZ, R5 ;  /* 0x000000ffff007224 */ /* 0x000fe200078e0005 */
[----:B------:R-:W-:Y:S02]  /*f890*/  MOV R3, 0x1 ;  /* 0x0000000100037802 */ /* 0x000fe40000000f00 */
[----:B------:R-:W-:Y:S02]  /*f8a0*/  MOV R2, 0xf8c0 ;  /* 0x0000f8c000027802 */ /* 0x000fe40000000f00 */
[----:B------:R-:W-:Y:S05]  /*f8b0*/  CALL.REL.NOINC `($__internal_82_$__cuda_sm70_shflsync_up_p) ;  /* 0x00001fe000007944 */ /* 0x000fea0003c00000 */
[----:B------:R-:W-:Y:S01]  /*f8c0*/  MOV R0, R4 ;  /* 0x0000000400007202 */ /* 0x000fe20000000f00 */
[----:B------:R-:W-:Y:S05]  /*f8d0*/  BRA `(.L_x_4882) ;  /* 0xffff0b9000007947 */ /* 0x000fea000383ffff */
.L_x_4783:
[----:B------:R-:W-:Y:S01]  /*f8e0*/  IMAD.MOV.U32 R0, RZ, RZ, R5 ;  /* 0x000000ffff007224 */ /* 0x000fe200078e0005 */
[----:B------:R-:W-:Y:S02]  /*f8f0*/  MOV R3, 0x2 ;  /* 0x0000000200037802 */ /* 0x000fe40000000f00 */
[----:B------:R-:W-:Y:S02]  /*f900*/  MOV R2, 0xf920 ;  /* 0x0000f92000027802 */ /* 0x000fe40000000f00 */
[----:B------:R-:W-:Y:S05]  /*f910*/  CALL.REL.NOINC `($__internal_82_$__cuda_sm70_shflsync_up_p) ;  /* 0x00001f8000007944 */ /* 0x000fea0003c00000 */
[----:B------:R-:W-:Y:S01]  /*f920*/  SEL R4, R4, RZ, P4 ;  /* 0x000000ff04047207 */ /* 0x000fe20002000000 */
[----:B------:R-:W-:Y:S01]  /*f930*/  IMAD.MOV.U32 R3, RZ, RZ, 0x4 ;  /* 0x00000004ff037424 */ /* 0x000fe200078e00ff */
[----:B------:R-:W-:-:S03]  /*f940*/  MOV R2, 0xf970 ;  /* 0x0000f97000027802 */ /* 0x000fc60000000f00 */
[----:B------:R-:W-:Y:S02]  /*f950*/  IMAD.IADD R0, R5, 0x1, R4 ;  /* 0x0000000105007824 */ /* 0x000fe400078e0204 */
        /* <DEDUP_REMOVED lines=13> */
[----:B------:R-:W-:Y:S02]  /*fa30*/  MOV R3, 0x1f ;  /* 0x0000001f00037802 */ /* 0x000fe40000000f00 */
[----:B------:R-:W-:Y:S01]  /*fa40*/  MOV R2, 0xfa80 ;  /* 0x0000fa8000027802 */ /* 0x000fe20000000f00 */
[----:B------:R-:W-:-:S04]  /*fa50*/  IMAD.IADD R4, R0, 0x1, R4 ;  /* 0x0000000100047824 */ /* 0x000fc800078e0204 */
[----:B------:R-:W-:Y:S02]  /*fa60*/  IMAD.MOV.U32 R230, RZ, RZ, R4 ;  /* 0x000000ffffe67224 */ /* 0x000fe400078e0004 */
[----:B------:R-:W-:Y:S05]  /*fa70*/  CALL.REL.NOINC `($__internal_81_$__cuda_sm70_shflsync_idx_p) ;  /* 0x00001db000007944 */ /* 0x000fea0003c00000 */
[----:B-----5:R-:W-:Y:S01]  /*fa80*/  MOV R0, R195 ;  /* 0x000000c300007202 */ /* 0x020fe20000000f00 */
[----:B-1----:R-:W-:Y:S05]  /*fa90*/  BRA `(.L_x_4883) ;  /* 0xffff0ad000007947 */ /* 0x002fea000383ffff */
.L_x_4785:
[----:B------:R-:W-:Y:S02]  /*faa0*/  SEL R0, RZ, 0x1, P0 ;  /* 0x00000001ff007807 */ /* 0x000fe40000000000 */
[----:B------:R-:W-:Y:S02]  /*fab0*/  MOV R2, 0xfad0 ;  /* 0x0000fad000027802 */ /* 0x000fe40000000f00 */
[----:B------:R-:W-:Y:S05]  /*fac0*/  CALL.REL.NOINC `($__internal_83_$__cuda_sm70_votesync_ballot) ;  /* 0x00001e3000007944 */ /* 0x000fea0003c00000 */
[----:B------:R-:W-:Y:S05]  /*fad0*/  BRA `(.L_x_4884) ;  /* 0xffff0b2000007947 */ /* 0x000fea000383ffff */
.L_x_4786:
[----:B------:R-:W-:Y:S01]  /*fae0*/  IMAD.MOV.U32 R230, RZ, RZ, R8 ;  /* 0x000000ffffe67224 */ /* 0x000fe200078e0008 */
[----:B--2---:R-:W-:Y:S01]  /*faf0*/  MOV R195, R13 ;  /* 0x0000000d00c37202 */ /* 0x004fe20000000f00 */
[----:B------:R-:W-:Y:S01]  /*fb00*/  IMAD.MOV.U32 R3, RZ, RZ, 0x1f ;  /* 0x0000001fff037424 */ /* 0x000fe200078e00ff */
[----:B------:R-:W-:Y:S02]  /*fb10*/  MOV R2, 0xfb30 ;  /* 0x0000fb3000027802 */ /* 0x000fe40000000f00 */
[----:B-1----:R-:W-:Y:S05]  /*fb20*/  CALL.REL.NOINC `($__internal_81_$__cuda_sm70_shflsync_idx_p) ;  /* 0x00001d0000007944 */ /* 0x002fea0003c00000 */
[----:B------:R-:W-:Y:S01]  /*fb30*/  IMAD.MOV.U32 R11, RZ, RZ, R195 ;  /* 0x000000ffff0b7224 */ /* 0x000fe200078e00c3 */
[----:B------:R-:W-:Y:S01]  /*fb40*/  MOV R230, R7 ;  /* 0x0000000700e67202 */ /* 0x000fe20000000f00 */
[----:B------:R-:W-:Y:S01]  /*fb50*/  IMAD.MOV.U32 R6, RZ, RZ, RZ ;  /* 0x000000ffff067224 */ /* 0x000fe200078e00ff */
[----:B------:R-:W-:Y:S01]  /*fb60*/  MOV R195, R13 ;  /* 0x0000000d00c37202 */ /* 0x000fe20000000f00 */
[----:B------:R-:W-:Y:S01]  /*fb70*/  IMAD.MOV.U32 R3, RZ, RZ, 0x1f ;  /* 0x0000001fff037424 */ /* 0x000fe200078e00ff */
[----:B------:R-:W-:-:S02]  /*fb80*/  MOV R2, 0xfba0 ;  /* 0x0000fba000027802 */ /* 0x000fc40000000f00 */
[----:B-1---5:R-:W-:Y:S05]  /*fb90*/  CALL.REL.NOINC `($__internal_81_$__cuda_sm70_shflsync_idx_p) ;  /* 0x00001c9000007944 */ /* 0x022fea0003c00000 */
[----:B------:R-:W-:Y:S01]  /*fba0*/  MOV R10, R195 ;  /* 0x000000c3000a7202 */ /* 0x000fe20000000f00 */
[----:B-1---5:R-:W-:Y:S05]  /*fbb0*/  BRA `(.L_x_4885) ;  /* 0xffff0a9000007947 */ /* 0x022fea000383ffff */
.L_x_4789:
[----:B------:R-:W-:Y:S01]  /*fbc0*/  IMAD.MOV.U32 R230, RZ, RZ, R4 ;  /* 0x000000ffffe67224 */ /* 0x000fe200078e0004 */
[----:B------:R-:W-:-:S02]  /*fbd0*/  MOV R3, 0x1f ;  /* 0x0000001f00037802 */ /* 0x000fc40000000f00 */
[----:B------:R-:W-:Y:S02]  /*fbe0*/  MOV R2, 0xfc00 ;  /* 0x0000fc0000027802 */ /* 0x000fe40000000f00 */
[----:B-1234-:R-:W-:Y:S05]  /*fbf0*/  CALL.REL.NOINC `($__internal_81_$__cuda_sm70_shflsync_idx_p) ;  /* 0x00001c3000007944 */ /* 0x01efea0003c00000 */
[----:B------:R-:W-:Y:S01]  /*fc00*/  MOV R6, R195 ;  /* 0x000000c300067202 */ /* 0x000fe20000000f00 */
[----:B-1---5:R-:W-:Y:S05]  /*fc10*/  BRA `(.L_x_4788) ;  /* 0xffff0a9000007947 */ /* 0x022fea000383ffff */
.L_x_4797:
[----:B------:R-:W-:Y:S01]  /*fc20*/  IMAD.MOV.U32 R230, RZ, RZ, R5 ;  /* 0x000000ffffe67224 */ /* 0x000fe200078e0005 */
[----:B------:R-:W-:Y:S01]  /*fc30*/  MOV R195, RZ ;  /* 0x000000ff00c37202 */ /* 0x000fe20000000f00 */
[----:B------:R-:W-:Y:S01]  /*fc40*/  IMAD.MOV.U32 R3, RZ, RZ, 0x181f ;  /* 0x0000181fff037424 */ /* 0x000fe200078e00ff */
[----:B------:R-:W-:Y:S02]  /*fc50*/  MOV R2, 0xfc70 ;  /* 0x0000fc7000027802 */ /* 0x000fe40000000f00 */
[----:B-----5:R-:W-:Y:S05]  /*fc60*/  CALL.REL.NOINC `($__internal_81_$__cuda_sm70_shflsync_idx_p) ;  /* 0x00001bc000007944 */ /* 0x020fea0003c00000 */
[----:B------:R-:W-:Y:S01]  /*fc70*/  MOV R4, R195 ;  /* 0x000000c300047202 */ /* 0x000fe20000000f00 */
[----:B-1---5:R-:W-:Y:S05]  /*fc80*/  BRA `(.L_x_4886) ;  /* 0xffff2cf000007947 */ /* 0x022fea000383ffff */
.L_x_4798:
[----:B------:R-:W-:Y:S01]  /*fc90*/  IMAD.MOV.U32 R230, RZ, RZ, R14 ;  /* 0x000000ffffe67224 */ /* 0x000fe200078e000e */
[----:B------:R-:W-:Y:S01]  /*fca0*/  MOV R195, RZ ;  /* 0x000000ff00c37202 */ /* 0x000fe20000000f00 */
[----:B------:R-:W-:Y:S01]  /*fcb0*/  IMAD.MOV.U32 R3, RZ, RZ, 0x181f ;  /* 0x0000181fff037424 */ /* 0x000fe200078e00ff */
[----:B------:R-:W-:Y:S02]  /*fcc0*/  MOV R2, 0xfce0 ;  /* 0x0000fce000027802 */ /* 0x000fe40000000f00 */
[----:B-12--5:R-:W-:Y:S05]  /*fcd0*/  CALL.REL.NOINC `($__internal_81_$__cuda_sm70_shflsync_idx_p) ;  /* 0x00001b5000007944 */ /* 0x026fea0003c00000 */
[----:B-----5:R-:W-:Y:S01]  /*fce0*/  MOV R0, R195 ;  /* 0x000000c300007202 */ /* 0x020fe20000000f00 */
[----:B-1----:R-:W-:Y:S05]  /*fcf0*/  BRA `(.L_x_4887) ;  /* 0xffff2ca000007947 */ /* 0x002fea000383ffff */
.L_x_4801:
[----:B------:R-:W-:Y:S01]  /*fd00*/  IMAD.MOV.U32 R230, RZ, RZ, R5 ;  /* 0x000000ffffe67224 */ /* 0x000fe200078e0005 */
[----:B------:R-:W-:Y:S01]  /*fd10*/  MOV R195, 0x1 ;  /* 0x0000000100c37802 */ /* 0x000fe20000000f00 */
[----:B--2---:R-:W-:Y:S01]  /*fd20*/  IMAD.MOV.U32 R3, RZ, RZ, 0x181f ;  /* 0x0000181fff037424 */ /* 0x004fe200078e00ff */
[----:B------:R-:W-:-:S02]  /*fd30*/  MOV R2, 0xfd50 ;  /* 0x0000fd5000027802 */ /* 0x000fc40000000f00 */
[----:B-1--45:R-:W-:Y:S05]  /*fd40*/  CALL.REL.NOINC `($__internal_81_$__cuda_sm70_shflsync_idx_p) ;  /* 0x00001ae000007944 */ /* 0x032fea0003c00000 */
[----:B------:R-:W-:Y:S01]  /*fd50*/  IMAD.MOV.U32 R4, RZ, RZ, R195 ;  /* 0x000000ffff047224 */ /* 0x000fe200078e00c3 */
[----:B------:R-:W-:Y:S01]  /*fd60*/  MOV R195, 0x1 ;  /* 0x0000000100c37802 */ /* 0x000fe20000000f00 */
[----:B------:R-:W-:Y:S01]  /*fd70*/  IMAD.MOV.U32 R230, RZ, RZ, R14 ;  /* 0x000000ffffe67224 */ /* 0x000fe200078e000e */
[----:B------:R-:W-:-:S02]  /*fd80*/  MOV R3, 0x181f ;  /* 0x0000181f00037802 */ /* 0x000fc40000000f00 */
[----:B------:R-:W-:Y:S02]  /*fd90*/  MOV R2, 0xfdb0 ;  /* 0x0000fdb000027802 */ /* 0x000fe40000000f00 */
[----:B-1---5:R-:W-:Y:S05]  /*fda0*/  CALL.REL.NOINC `($__internal_81_$__cuda_sm70_shflsync_idx_p) ;  /* 0x00001a8000007944 */ /* 0x022fea0003c00000 */
[----:B-----5:R-:W-:Y:S01]  /*fdb0*/  MOV R0, R195 ;  /* 0x000000c300007202 */ /* 0x020fe20000000f00 */
[----:B-1----:R-:W-:Y:S05]  /*fdc0*/  BRA `(.L_x_4888) ;  /* 0xffff2da000007947 */ /* 0x002fea000383ffff */
.L_x_4804:
[----:B------:R-:W-:Y:S01]  /*fdd0*/  IMAD.MOV.U32 R230, RZ, RZ, R5 ;  /* 0x000000ffffe67224 */ /* 0x000fe200078e0005 */
[----:B------:R-:W-:Y:S01]  /*fde0*/  MOV R195, 0x2 ;  /* 0x0000000200c37802 */ /* 0x000fe20000000f00 */
[----:B---3--:R-:W-:Y:S01]  /*fdf0*/  IMAD.MOV.U32 R3, RZ, RZ, 0x181f ;  /* 0x0000181fff037424 */ /* 0x008fe200078e00ff */
[----:B------:R-:W-:Y:S02]  /*fe00*/  MOV R2, 0xfe20 ;  /* 0x0000fe2000027802 */ /* 0x000fe40000000f00 */
[----:B-12-45:R-:W-:Y:S05]  /*fe10*/  CALL.REL.NOINC `($__internal_81_$__cuda_sm70_shflsync_idx_p) ;  /* 0x00001a1000007944 */ /* 0x036fea0003c00000 */
[----:B------:R-:W-:Y:S01]  /*fe20*/  MOV R4, R195 ;  /* 0x000000c300047202 */ /* 0x000fe20000000f00 */
[----:B-1---5:R-:W-:Y:S05]  /*fe30*/  BRA `(.L_x_4889) ;  /* 0xffff2ed000007947 */ /* 0x022fea000383ffff */
.L_x_4805:
[----:B------:R-:W-:Y:S01]  /*fe40*/  IMAD.MOV.U32 R230, RZ, RZ, R14 ;  /* 0x000000ffffe67224 */ /* 0x000fe200078e000e */
[----:B------:R-:W-:Y:S01]  /*fe50*/  MOV R195, 0x2 ;  /* 0x0000000200c37802 */ /* 0x000fe20000000f00 */
[----:B------:R-:W-:Y:S01]  /*fe60*/  IMAD.MOV.U32 R3, RZ, RZ, 0x181f ;  /* 0x0000181fff037424 */ /* 0x000fe200078e00ff */
[----:B------:R-:W-:Y:S02]  /*fe70*/  MOV R2, 0xfe90 ;  /* 0x0000fe9000027802 */ /* 0x000fe40000000f00 */
[----:B-12345:R-:W-:Y:S05]  /*fe80*/  CALL.REL.NOINC `($__internal_81_$__cuda_sm70_shflsync_idx_p) ;  /* 0x000019a000007944 */ /* 0x03efea0003c00000 */
[----:B-----5:R-:W-:Y:S01]  /*fe90*/  MOV R0, R195 ;  /* 0x000000c300007202 */ /* 0x020fe20000000f00 */
[----:B-1----:R-:W-:Y:S05]  /*fea0*/  BRA `(.L_x_4890) ;  /* 0xffff2e8000007947 */ /* 0x002fea000383ffff */
.L_x_4808:
[----:B------:R-:W-:Y:S01]  /*feb0*/  IMAD.MOV.U32 R230, RZ, RZ, R5 ;  /* 0x000000ffffe67224 */ /* 0x000fe200078e0005 */
[----:B------:R-:W-:Y:S01]  /*fec0*/  MOV R195, 0x3 ;  /* 0x0000000300c37802 */ /* 0x000fe20000000f00 */
[----:B-1----:R-:W-:Y:S01]  /*fed0*/  IMAD.MOV.U32 R3, RZ, RZ, 0x181f ;  /* 0x0000181fff037424 */ /* 0x002fe200078e00ff */
[----:B------:R-:W-:-:S02]  /*fee0*/  MOV R2, 0xff00 ;  /* 0x0000ff0000027802 */ /* 0x000fc40000000f00 */
[----:B--2345:R-:W-:Y:S05]  /*fef0*/  CALL.REL.NOINC `($__internal_81_$__cuda_sm70_shflsync_idx_p) ;  /* 0x0000193000007944 */ /* 0x03cfea0003c00000 */
        /* <DEDUP_REMOVED lines=8> */
.L_x_4811:
[----:B------:R-:W-:Y:S01]  /*ff80*/  IMAD.MOV.U32 R230, RZ, RZ, R5 ;  /* 0x000000ffffe67224 */ /* 0x000fe200078e0005 */
[----:B------:R-:W-:Y:S01]  /*ff90*/  MOV R195, RZ ;  /* 0x000000ff00c37202 */ /* 0x000fe20000000f00 */
[----:B------:R-:W-:Y:S01]  /*ffa0*/  IMAD.MOV.U32 R3, RZ, RZ, 0x181f ;  /* 0x0000181fff037424 */ /* 0x000fe200078e00ff */
[----:B------:R-:W-:Y:S02]  /*ffb0*/  MOV R2, 0xffd0 ;  /* 0x0000ffd000027802 */ /* 0x000fe40000000f00 */
[----:B------:R-:W-:Y:S05]  /*ffc0*/  CALL.REL.NOINC `($__internal_81_$__cuda_sm70_shflsync_idx_p) ;  /* 0x0000186000007944 */ /* 0x000fea0003c00000 */
[----:B------:R-:W-:Y:S01]  /*ffd0*/  MOV R4, R195 ;  /* 0x000000c300047202 */ /* 0x000fe20000000f00 */
[----:B-1---5:R-:W-:Y:S05]  /*ffe0*/  BRA `(.L_x_4892) ;  /* 0xffff499000007947 */ /* 0x022fea000383ffff */
.L_x_4812:
[----:B------:R-:W-:Y:S01]  /*fff0*/  IMAD.MOV.U32 R230, RZ, RZ, R15 ;  /* 0x000000ffffe67224 */ /* 0x000fe200078e000f */
[----:B------:R-:W-:Y:S01]  /*10000*/  MOV R195, RZ ;  /* 0x000000ff00c37202 */ /* 0x000fe20000000f00 */
[----:B------:R-:W-:Y:S01]  /*10010*/  IMAD.MOV.U32 R3, RZ, RZ, 0x181f ;  /* 0x0000181fff037424 */ /* 0x000fe200078e00ff */
[----:B------:R-:W-:Y:S02]  /*10020*/  MOV R2, 0x10040 ;  /* 0x0001004000027802 */ /* 0x000fe40000000f00 */
[----:B-12---:R-:W-:Y:S05]  /*10030*/  CALL.REL.NOINC `($__internal_81_$__cuda_sm70_shflsync_idx_p) ;  /* 0x000017f000007944 */ /* 0x006fea0003c00000 */
[C---:B------:R-:W-:Y:S01]  /*10040*/  IADD3 R10, P2, R195.reuse, R119, RZ ;  /* 0x00000077c30a7210 */ /* 0x040fe20007f5e0ff */
[----:B------:R-:W-:Y:S01]  /*10050*/  IMAD.MOV.U32 R230, RZ, RZ, R5 ;  /* 0x000000ffffe67224 */ /* 0x000fe200078e0005 */
[----:B------:R-:W-:-:S02]  /*10060*/  IADD3 R8, P0, R195, R120, RZ ;  /* 0x00000078c3087210 */ /* 0x000fc40007f1e0ff */
[----:B------:R-:W-:Y:S01]  /*10070*/  SEL R13, RZ, 0x10, P5 ;  /* 0x00000010ff0d7807 */ /* 0x000fe20002800000 */
[C---:B------:R-:W-:Y:S01]  /*10080*/  IMAD.X R11, R4.reuse, 0x1, R113, P2 ;  /* 0x00000001040b7824 */ /* 0x040fe200010e0671 */
[C---:B------:R-:W-:Y:S01]  /*10090*/  IADD3 R6, P2, R195.reuse, R122, RZ ;  /* 0x0000007ac3067210 */ /* 0x040fe20007f5e0ff */
[C---:B------:R-:W-:Y:S01]  /*100a0*/  IMAD.X R9, R4.reuse, 0x1, R114, P0 ;  /* 0x0000000104097824 */ /* 0x040fe200000e0672 */
[----:B------:R-:W-:Y:S01]  /*100b0*/  IADD3 R2, P0, R195, R121, RZ ;  /* 0x00000079c3027210 */ /* 0x000fe20007f1e0ff */
[----:B------:R-:W-:Y:S01]  /*100c0*/  IMAD.MOV.U32 R195, RZ, RZ, 0x1 ;  /* 0x00000001ffc37424 */ /* 0x000fe200078e00ff */
[----:B------:R-:W-:Y:S01]  /*100d0*/  @!PT LDS RZ, [RZ] ;  /* 0x00000000fffff984 */ /* 0x000fe20000000800 */
[----:B------:R-:W-:Y:S01]  /*100e0*/  @!PT LDS RZ, [RZ] ;  /* 0x00000000fffff984 */ /* 0x000fe20000000800 */
[----:B------:R-:W-:Y:S01]  /*100f0*/  @!PT LDS RZ, [RZ] ;  /* 0x00000000fffff984 */ /* 0x000fe20000000800 */
[----:B------:R2:W-:Y:S01]  /*10100*/  LDGSTS.E.BYPASS.LTC128B.128 [R229+0x8100], [R10.64], !P6 ;  /* 0x081000000ae57fae */ /* 0x0005e2000f101d46 */
[C---:B------:R-:W-:Y:S01]  /*10110*/  IMAD.X R7, R4.reuse, 0x1, R115, P2 ;  /* 0x0000000104077824 */ /* 0x040fe200010e0673 */
[----:B------:R-:W-:Y:S01]  /*10120*/  SEL R12, RZ, 0x10, P4 ;  /* 0x00000010ff0c7807 */ /* 0x000fe20002000000 */
[----:B------:R-:W-:Y:S01]  /*10130*/  IMAD.X R3, R4, 0x1, R112, P0 ;  /* 0x0000000104037824 */ /* 0x000fe200000e0670 */
[----:B------:R2:W-:Y:S04]  /*10140*/  LDGSTS.E.BYPASS.LTC128B.128 [R229+0xa100], [R8.64], !P5 ;  /* 0x0a10000008e57fae */ /* 0x0005e8000e901d46 */
[----:B------:R3:W-:Y:S04]  /*10150*/  LDGSTS.E.BYPASS.LTC128B.128 [R229+0xc100], [R6.64], !P4 ;  /* 0x0c10000006e57fae */ /* 0x0007e8000e101d46 */
[----:B------:R4:W-:Y:S01]  /*10160*/  LDGSTS.E.BYPASS.LTC128B.128 [R229+0xe100], [R2.64], !P3 ;  /* 0x0e10000002e57fae */ /* 0x0009e2000d901d46 */
[----:B---3--:R-:W-:Y:S01]  /*10170*/  SEL R7, RZ, 0x10, P6 ;  /* 0x00000010ff077807 */ /* 0x008fe20003000000 */
[----:B----4-:R-:W-:Y:S01]  /*10180*/  IMAD.MOV.U32 R3, RZ, RZ, 0x181f ;  /* 0x0000181fff037424 */ /* 0x010fe200078e00ff */
        /* <DEDUP_REMOVED lines=10> */
.L_x_4813:
[----:B------:R-:W-:Y:S01]  /*10230*/  IMAD.MOV.U32 R132, RZ, RZ, R4 ;  /* 0x000000ffff847224 */ /* 0x000fe200078e0004 */
[----:B------:R-:W-:Y:S02]  /*10240*/  MOV R0, 0x2 ;  /* 0x0000000200007802 */ /* 0x000fe40000000f00 */
[----:B------:R-:W-:Y:S02]  /*10250*/  MOV R2, 0x10270 ;  /* 0x0001027000027802 */ /* 0x000fe40000000f00 */
[----:B------:R-:W-:Y:S05]  /*10260*/  CALL.REL.NOINC `($__internal_80_$__cuda_sm70_shflsync_bfly_p) ;  /* 0x0000156000007944 */ /* 0x000fea0003c00000 */
[----:B------:R-:W-:Y:S01]  /*10270*/  FMNMX.FTZ R4, R4, R0, !PT ;  /* 0x0000000004047209 */ /* 0x000fe20007810000 */
[----:B------:R-:W-:Y:S01]  /*10280*/  IMAD.MOV.U32 R0, RZ, RZ, 0x1 ;  /* 0x00000001ff007424 */ /* 0x000fe200078e00ff */
[----:B------:R-:W-:-:S03]  /*10290*/  MOV R2, 0x102c0 ;  /* 0x000102c000027802 */ /* 0x000fc60000000f00 */
[----:B------:R-:W-:Y:S02]  /*102a0*/  IMAD.MOV.U32 R132, RZ, RZ, R4 ;  /* 0x000000ffff847224 */ /* 0x000fe400078e0004 */
[----:B------:R-:W-:Y:S05]  /*102b0*/  CALL.REL.NOINC `($__internal_80_$__cuda_sm70_shflsync_bfly_p) ;  /* 0x0000151000007944 */ /* 0x000fea0003c00000 */
[----:B------:R-:W-:Y:S01]  /*102c0*/  FMNMX.FTZ R133, R4, R0, !PT ;  /* 0x0000000004857209 */ /* 0x000fe20007810000 */
[----:B------:R-:W-:Y:S01]  /*102d0*/  IMAD.MOV.U32 R132, RZ, RZ, R5 ;  /* 0x000000ffff847224 */ /* 0x000fe200078e0005 */
[----:B------:R-:W-:Y:S01]  /*102e0*/  MOV R2, 0x10310 ;  /* 0x0001031000027802 */ /* 0x000fe20000000f00 */
[----:B------:R-:W-:Y:S02]  /*102f0*/  IMAD.MOV.U32 R0, RZ, RZ, 0x2 ;  /* 0x00000002ff007424 */ /* 0x000fe400078e00ff */
[----:B------:R-:W-:Y:S05]  /*10300*/  CALL.REL.NOINC `($__internal_80_$__cuda_sm70_shflsync_bfly_p) ;  /* 0x000014c000007944 */ /* 0x000fea0003c00000 */
[----:B------:R-:W-:Y:S01]  /*10310*/  FMNMX.FTZ R5, R5, R0, !PT ;  /* 0x0000000005057209 */ /* 0x000fe20007810000 */
[----:B------:R-:W-:Y:S01]  /*10320*/  IMAD.MOV.U32 R0, RZ, RZ, 0x1 ;  /* 0x00000001ff007424 */ /* 0x000fe200078e00ff */
[----:B------:R-:W-:-:S03]  /*10330*/  MOV R2, 0x10360 ;  /* 0x0001036000027802 */ /* 0x000fc60000000f00 */
[----:B------:R-:W-:Y:S02]  /*10340*/  IMAD.MOV.U32 R132, RZ, RZ, R5 ;  /* 0x000000ffff847224 */ /* 0x000fe400078e0005 */
[----:B------:R-:W-:Y:S05]  /*10350*/  CALL.REL.NOINC `($__internal_80_$__cuda_sm70_shflsync_bfly_p) ;  /* 0x0000147000007944 */ /* 0x000fea0003c00000 */
[----:B------:R-:W-:Y:S01]  /*10360*/  MOV R3, R0 ;  /* 0x0000000000037202 */ /* 0x000fe20000000f00 */
[----:B------:R-:W-:Y:S05]  /*10370*/  BRA `(.L_x_4894) ;  /* 0xffff4ea000007947 */ /* 0x000fea000383ffff */
.L_x_4815:
[----:B-1234-:R-:W-:Y:S01]  /*10380*/  MOV R195, RZ ;  /* 0x000000ff00c37202 */ /* 0x01efe20000000f00 */
[----:B------:R-:W-:Y:S01]  /*10390*/  IMAD.MOV.U32 R230, RZ, RZ, R4 ;  /* 0x000000ffffe67224 */ /* 0x000fe200078e0004 */
[----:B------:R-:W-:Y:S01]  /*103a0*/  MOV R2, 0x103d0 ;  /* 0x000103d000027802 */ /* 0x000fe20000000f00 */
[----:B------:R-:W-:Y:S02]  /*103b0*/  IMAD.MOV.U32 R3, RZ, RZ, 0x181f ;  /* 0x0000181fff037424 */ /* 0x000fe400078e00ff */
[----:B------:R-:W-:Y:S05]  /*103c0*/  CALL.REL.NOINC `($__internal_81_$__cuda_sm70_shflsync_idx_p) ;  /* 0x0000146000007944 */ /* 0x000fea0003c00000 */
[----:B------:R-:W-:Y:S01]  /*103d0*/  MOV R2, R195 ;  /* 0x000000c300027202 */ /* 0x000fe20000000f00 */
[----:B-1---5:R-:W-:-:S05]  /*103e0*/  BRA `(.L_x_4895) ;  /* 0xffff671000007947 */ /* 0x022fca000383ffff */
.L_x_4818:
[----:B------:R-:W-:Y:S01]  /*103f0*/  MOV R195, RZ ;  /* 0x000000ff00c37202 */ /* 0x000fe20000000f00 */
[----:B------:R-:W-:Y:S01]  /*10400*/  IMAD.MOV.U32 R230, RZ, RZ, R133 ;  /* 0x000000ffffe67224 */ /* 0x000fe200078e0085 */
[----:B------:R-:W-:Y:S01]  /*10410*/  MOV R2, 0x10440 ;  /* 0x0001044000027802 */ /* 0x000fe20000000f00 */
[----:B------:R-:W-:Y:S02]  /*10420*/  IMAD.MOV.U32 R3, RZ, RZ, 0x181f ;  /* 0x0000181fff037424 */ /* 0x000fe400078e00ff */
[----:B------:R-:W-:Y:S05]  /*10430*/  CALL.REL.NOINC `($__internal_81_$__cuda_sm70_shflsync_idx_p) ;  /* 0x000013f000007944 */ /* 0x000fea0003c00000 */
[----:B------:R-:W-:Y:S01]  /*10440*/  MOV R132, R195 ;  /* 0x000000c300847202 */ /* 0x000fe20000000f00 */
[----:B-1---5:R-:W-:-:S05]  /*10450*/  BRA `(.L_x_4896) ;  /* 0xffff78d000007947 */ /* 0x022fca000383ffff */
.L_x_4819:
[----:B------:R-:W-:Y:S01]  /*10460*/  MOV R195, RZ ;  /* 0x000000ff00c37202 */ /* 0x000fe20000000f00 */
[----:B------:R-:W-:Y:S01]  /*10470*/  IMAD.MOV.U32 R230, RZ, RZ, R170 ;  /* 0x000000ffffe67224 */ /* 0x000fe200078e00aa */
[----:B------:R-:W-:Y:S01]  /*10480*/  MOV R2, 0x104b0 ;  /* 0x000104b000027802 */ /* 0x000fe20000000f00 */
[----:B------:R-:W-:Y:S02]  /*10490*/  IMAD.MOV.U32 R3, RZ, RZ, 0x181f ;  /* 0x0000181fff037424 */ /* 0x000fe400078e00ff */
[----:B-12---:R-:W-:Y:S05]  /*104a0*/  CALL.REL.NOINC `($__internal_81_$__cuda_sm70_shflsync_idx_p) ;  /* 0x0000138000007944 */ /* 0x006fea0003c00000 */
        /* <DEDUP_REMOVED lines=23> */
[----:B-1-3-5:R-:W-:Y:S05]  /*10620*/  CALL.REL.NOINC `($__internal_81_$__cuda_sm70_shflsync_idx_p) ;  /* 0x0000120000007944 */ /* 0x02afea0003c00000 */
[----:B------:R-:W-:Y:S01]  /*10630*/  MOV R3, 0x181f ;  /* 0x0000181f00037802 */ /* 0x000fe20000000f00 */
[----:B------:R-:W-:Y:S01]  /*10640*/  IMAD.MOV.U32 R132, RZ, RZ, R195 ;  /* 0x000000ffff847224 */ /* 0x000fe200078e00c3 */
[----:B------:R-:W-:Y:S01]  /*10650*/  MOV R195, 0x1 ;  /* 0x0000000100c37802 */ /* 0x000fe20000000f00 */
[----:B------:R-:W-:Y:S01]  /*10660*/  IMAD.MOV.U32 R230, RZ, RZ, R170 ;  /* 0x000000ffffe67224 */ /* 0x000fe200078e00aa */
[----:B------:R-:W-:Y:S02]  /*10670*/  MOV R2, 0x10690 ;  /* 0x0001069000027802 */ /* 0x000fe40000000f00 */
[----:B-1---5:R-:W-:Y:S05]  /*10680*/  CALL.REL.NOINC `($__internal_81_$__cuda_sm70_shflsync_idx_p) ;  /* 0x000011a000007944 */ /* 0x022fea0003c00000 */
[----:B-----5:R-:W-:Y:S01]  /*10690*/  MOV R0, R195 ;  /* 0x000000c300007202 */ /* 0x020fe20000000f00 */
[----:B-1----:R-:W-:-:S05]  /*106a0*/  BRA `(.L_x_4897) ;  /* 0xffff77e000007947 */ /* 0x002fca000383ffff */
.L_x_4820:
[----:B------:R-:W-:Y:S02]  /*106b0*/  MOV R0, 0x2 ;  /* 0x0000000200007802 */ /* 0x000fe40000000f00 */
[----:B------:R-:W-:Y:S02]  /*106c0*/  MOV R2, 0x106e0 ;  /* 0x000106e000027802 */ /* 0x000fe40000000f00 */
[----:B-1----:R-:W-:Y:S05]  /*106d0*/  CALL.REL.NOINC `($__internal_80_$__cuda_sm70_shflsync_bfly_p) ;  /* 0x000010f000007944 */ /* 0x002fea0003c00000 */
[----:B------:R-:W-:Y:S01]  /*106e0*/  FMNMX.FTZ R132, R132, R0, !PT ;  /* 0x0000000084847209 */ /* 0x000fe20007810000 */
[----:B------:R-:W-:Y:S01]  /*106f0*/  IMAD.MOV.U32 R0, RZ, RZ, 0x1 ;  /* 0x00000001ff007424 */ /* 0x000fe200078e00ff */
[----:B------:R-:W-:Y:S02]  /*10700*/  MOV R2, 0x10720 ;  /* 0x0001072000027802 */ /* 0x000fe40000000f00 */
        /* <DEDUP_REMOVED lines=8> */
[----:B------:R-:W-:Y:S02]  /*10790*/  MOV R2, 0x107b0 ;  /* 0x000107b000027802 */ /* 0x000fe40000000f00 */
[----:B------:R-:W-:Y:S05]  /*107a0*/  CALL.REL.NOINC `($__internal_80_$__cuda_sm70_shflsync_bfly_p) ;  /* 0x0000102000007944 */ /* 0x000fea0003c00000 */
[----:B------:R-:W-:-:S05]  /*107b0*/  BRA `(.L_x_4898) ;  /* 0xffff7ac000007947 */ /* 0x000fca000383ffff */
.L_x_4822:
[----:B------:R-:W-:Y:S01]  /*107c0*/  IMAD.MOV.U32 R132, RZ, RZ, R237 ;  /* 0x000000ffff847224 */ /* 0x000fe200078e00ed */
[----:B------:R-:W-:-:S02]  /*107d0*/  MOV R0, 0x2 ;  /* 0x0000000200007802 */ /* 0x000fc40000000f00 */
[----:B------:R-:W-:Y:S02]  /*107e0*/  MOV R2, 0x10800 ;  /* 0x0001080000027802 */ /* 0x000fe40000000f00 */
[----:B------:R-:W-:Y:S05]  /*107f0*/  CALL.REL.NOINC `($__internal_80_$__cuda_sm70_shflsync_bfly_p) ;  /* 0x00000fd000007944 */ /* 0x000fea0003c00000 */
[----:B------:R-:W-:Y:S05]  /*10800*/  BRA `(.L_x_4899) ;  /* 0xffff96b000007947 */ /* 0x000fea000383ffff */
.L_x_4823:
[----:B------:R-:W-:Y:S01]  /*10810*/  IMAD.MOV.U32 R132, RZ, RZ, R4 ;  /* 0x000000ffff847224 */ /* 0x000fe200078e0004 */
[----:B------:R-:W-:Y:S02]  /*10820*/  MOV R0, 0x1 ;  /* 0x0000000100007802 */ /* 0x000fe40000000f00 */
[----:B------:R-:W-:Y:S02]  /*10830*/  MOV R2, 0x10850 ;  /* 0x0001085000027802 */ /* 0x000fe40000000f00 */
[----:B-1----:R-:W-:Y:S05]  /*10840*/  CALL.REL.NOINC `($__internal_80_$__cuda_sm70_shflsync_bfly_p) ;  /* 0x00000f8000007944 */ /* 0x002fea0003c00000 */
[----:B------:R-:W-:Y:S01]  /*10850*/  FADD.FTZ R4, R4, R0 ;  /* 0x0000000004047221 */ /* 0x000fe20000010000 */
[----:B------:R-:W-:Y:S02]  /*10860*/  MOV R132, R236 ;  /* 0x000000ec00847202 */ /* 0x000fe40000000f00 */
[----:B------:R-:W-:Y:S02]  /*10870*/  MOV R0, 0x2 ;  /* 0x0000000200007802 */ /* 0x000fe40000000f00 */
[----:B------:R-:W-:Y:S02]  /*10880*/  MOV R2, 0x108a0 ;  /* 0x000108a000027802 */ /* 0x000fe40000000f00 */
[----:B------:R-:W-:Y:S05]  /*10890*/  CALL.REL.NOINC `($__internal_80_$__cuda_sm70_shflsync_bfly_p) ;  /* 0x00000f3000007944 */ /* 0x000fea0003c00000 */
[----:B------:R-:W-:Y:S01]  /*108a0*/  FADD.FTZ R5, R236, R0 ;  /* 0x00000000ec057221 */ /* 0x000fe20000010000 */
[----:B------:R-:W-:Y:S02]  /*108b0*/  MOV R0, 0x1 ;  /* 0x0000000100007802 */ /* 0x000fe40000000f00 */
[----:B------:R-:W-:-:S02]  /*108c0*/  MOV R2, 0x108f0 ;  /* 0x000108f000027802 */ /* 0x000fc40000000f00 */
[----:B------:R-:W-:Y:S02]  /*108d0*/  MOV R132, R5 ;  /* 0x0000000500847202 */ /* 0x000fe40000000f00 */
[----:B------:R-:W-:Y:S05]  /*108e0*/  CALL.REL.NOINC `($__internal_80_$__cuda_sm70_shflsync_bfly_p) ;  /* 0x00000ee000007944 */ /* 0x000fea0003c00000 */
[----:B------:R-:W-:Y:S01]  /*108f0*/  MOV R3, R0 ;  /* 0x0000000000037202 */ /* 0x000fe20000000f00 */
[----:B------:R-:W-:Y:S05]  /*10900*/  BRA `(.L_x_4900) ;  /* 0xffff962000007947 */ /* 0x000fea000383ffff */
.L_x_4830:
[----:B--234-:R-:W-:Y:S01]  /*10910*/  IMAD.MOV.U32 R230, RZ, RZ, R5 ;  /* 0x000000ffffe67224 */ /* 0x01cfe200078e0005 */
[----:B------:R-:W-:Y:S01]  /*10920*/  MOV R195, RZ ;  /* 0x000000ff00c37202 */ /* 0x000fe20000000f00 */
[----:B------:R-:W-:Y:S01]  /*10930*/  IMAD.MOV.U32 R3, RZ, RZ, 0x181f ;  /* 0x0000181fff037424 */ /* 0x000fe200078e00ff */
[----:B------:R-:W-:Y:S02]  /*10940*/  MOV R2, 0x10960 ;  /* 0x0001096000027802 */ /* 0x000fe40000000f00 */
[----:B-1----:R-:W-:Y:S05]  /*10950*/  CALL.REL.NOINC `($__internal_81_$__cuda_sm70_shflsync_idx_p) ;  /* 0x00000ed000007944 */ /* 0x002fea0003c00000 */
[----:B------:R-:W-:Y:S01]  /*10960*/  MOV R4, R195 ;  /* 0x000000c300047202 */ /* 0x000fe20000000f00 */
[----:B-1---5:R-:W-:Y:S05]  /*10970*/  BRA `(.L_x_4901) ;  /* 0xffffb24000007947 */ /* 0x022fea000383ffff */
.L_x_4831:
[----:B------:R-:W-:Y:S01]  /*10980*/  IMAD.MOV.U32 R230, RZ, RZ, R14 ;  /* 0x000000ffffe67224 */ /* 0x000fe200078e000e */
[----:B------:R-:W-:Y:S01]  /*10990*/  MOV R195, RZ ;  /* 0x000000ff00c37202 */ /* 0x000fe20000000f00 */
[----:B------:R-:W-:Y:S01]  /*109a0*/  IMAD.MOV.U32 R3, RZ, RZ, 0x181f ;  /* 0x0000181fff037424 */ /* 0x000fe200078e00ff */
[----:B------:R-:W-:Y:S02]  /*109b0*/  MOV R2, 0x109d0 ;  /* 0x000109d000027802 */ /* 0x000fe40000000f00 */
[----:B-123--:R-:W-:Y:S05]  /*109c0*/  CALL.REL.NOINC `($__internal_81_$__cuda_sm70_shflsync_idx_p) ;  /* 0x00000e6000007944 */ /* 0x00efea0003c00000 */
[----:B-----5:R-:W-:Y:S01]  /*109d0*/  MOV R0, R195 ;  /* 0x000000c300007202 */ /* 0x020fe20000000f00 */
[----:B-1----:R-:W-:Y:S05]  /*109e0*/  BRA `(.L_x_4902) ;  /* 0xffffb1f000007947 */ /* 0x002fea000383ffff */
.L_x_4834:
[----:B------:R-:W-:Y:S01]  /*109f0*/  IMAD.MOV.U32 R230, RZ, RZ, R5 ;  /* 0x000000ffffe67224 */ /* 0x000fe200078e0005 */
[----:B------:R-:W-:Y:S01]  /*10a00*/  MOV R195, 0x1 ;  /* 0x0000000100c37802 */ /* 0x000fe20000000f00 */
[----:B--2---:R-:W-:Y:S01]  /*10a10*/  IMAD.MOV.U32 R3, RZ, RZ, 0x181f ;  /* 0x0000181fff037424 */ /* 0x004fe200078e00ff */
[----:B------:R-:W-:-:S02]  /*10a20*/  MOV R2, 0x10a40 ;  /* 0x00010a4000027802 */ /* 0x000fc40000000f00 */
[----:B-1-34-:R-:W-:Y:S05]  /*10a30*/  CALL.REL.NOINC `($__internal_81_$__cuda_sm70_shflsync_idx_p) ;  /* 0x00000df000007944 */ /* 0x01afea0003c00000 */
        /* <DEDUP_REMOVED lines=8> */
.L_x_4837:
[----:B------:R-:W-:Y:S01]  /*10ac0*/  IMAD.MOV.U32 R230, RZ, RZ, R5 ;  /* 0x000000ffffe67224 */ /* 0x000fe200078e0005 */
[----:B------:R-:W-:Y:S01]  /*10ad0*/  MOV R195, 0x2 ;  /* 0x0000000200c37802 */ /* 0x000fe20000000f00 */
[----:B-1----:R-:W-:Y:S01]  /*10ae0*/  IMAD.MOV.U32 R3, RZ, RZ, 0x181f ;  /* 0x0000181fff037424 */ /* 0x002fe200078e00ff */
[----:B------:R-:W-:Y:S02]  /*10af0*/  MOV R2, 0x10b10 ;  /* 0x00010b1000027802 */ /* 0x000fe40000000f00 */
[----:B--234-:R-:W-:Y:S05]  /*10b00*/  CALL.REL.NOINC `($__internal_81_$__cuda_sm70_shflsync_idx_p) ;  /* 0x00000d2000007944 */ /* 0x01cfea0003c00000 */
[----:B------:R-:W-:Y:S01]  /*10b10*/  MOV R4, R195 ;  /* 0x000000c300047202 */ /* 0x000fe20000000f00 */
[----:B-1---5:R-:W-:Y:S05]  /*10b20*/  BRA `(.L_x_4904) ;  /* 0xffffb43000007947 */ /* 0x022fea000383ffff */
.L_x_4838:
[----:B------:R-:W-:Y:S01]  /*10b30*/  IMAD.MOV.U32 R230, RZ, RZ, R14 ;  /* 0x000000ffffe67224 */ /* 0x000fe200078e000e */
[----:B------:R-:W-:Y:S01]  /*10b40*/  MOV R195, 0x2 ;  /* 0x0000000200c37802 */ /* 0x000fe20000000f00 */
[----:B-1----:R-:W-:Y:S01]  /*10b50*/  IMAD.MOV.U32 R3, RZ, RZ, 0x181f ;  /* 0x0000181fff037424 */ /* 0x002fe200078e00ff */
[----:B------:R-:W-:Y:S02]  /*10b60*/  MOV R2, 0x10b80 ;  /* 0x00010b8000027802 */ /* 0x000fe40000000f00 */
[----:B--234-:R-:W-:Y:S05]  /*10b70*/  CALL.REL.NOINC `($__internal_81_$__cuda_sm70_shflsync_idx_p) ;  /* 0x00000cb000007944 */ /* 0x01cfea0003c00000 */
[----:B-----5:R-:W-:Y:S01]  /*10b80*/  MOV R0, R195 ;  /* 0x000000c300007202 */ /* 0x020fe20000000f00 */
[----:B-1----:R-:W-:Y:S05]  /*10b90*/  BRA `(.L_x_4905) ;  /* 0xffffb3e000007947 */ /* 0x002fea000383ffff */
.L_x_4841:
[----:B------:R-:W-:Y:S01]  /*10ba0*/  IMAD.MOV.U32 R230, RZ, RZ, R5 ;  /* 0x000000ffffe67224 */ /* 0x000fe200078e0005 */
[----:B------:R-:W-:Y:S01]  /*10bb0*/  MOV R195, 0x3 ;  /* 0x0000000300c37802 */ /* 0x000fe20000000f00 */
[----:B-1----:R-:W-:Y:S01]  /*10bc0*/  IMAD.MOV.U32 R3, RZ, RZ, 0x181f ;  /* 0x0000181fff037424 */ /* 0x002fe200078e00ff */
[----:B------:R-:W-:-:S02]  /*10bd0*/  MOV R2, 0x10bf0 ;  /* 0x00010bf000027802 */ /* 0x000fc40000000f00 */
[----:B--234-:R-:W-:Y:S05]  /*10be0*/  CALL.REL.NOINC `($__internal_81_$__cuda_sm70_shflsync_idx_p) ;  /* 0x00000c4000007944 */ /* 0x01cfea0003c00000 */
        /* <DEDUP_REMOVED lines=8> */
.L_x_4843:
[----:B------:R-:W-:Y:S01]  /*10c70*/  IMAD.MOV.U32 R230, RZ, RZ, R5 ;  /* 0x000000ffffe67224 */ /* 0x000fe200078e0005 */
[----:B------:R-:W-:Y:S01]  /*10c80*/  MOV R195, RZ ;  /* 0x000000ff00c37202 */ /* 0x000fe20000000f00 */
[----:B------:R-:W-:Y:S01]  /*10c90*/  IMAD.MOV.U32 R3, RZ, RZ, 0x1c1f ;  /* 0x00001c1fff037424 */ /* 0x000fe200078e00ff */
[----:B------:R-:W-:Y:S02]  /*10ca0*/  MOV R2, 0x10cc0 ;  /* 0x00010cc000027802 */ /* 0x000fe40000000f00 */
[----:B------:R-:W-:Y:S05]  /*10cb0*/  CALL.REL.NOINC `($__internal_81_$__cuda_sm70_shflsync_idx_p) ;  /* 0x00000b7000007944 */ /* 0x000fea0003c00000 */
[----:B------:R-:W-:Y:S01]  /*10cc0*/  MOV R4, R195 ;  /* 0x000000c300047202 */ /* 0x000fe20000000f00 */
[----:B-1---5:R-:W-:Y:S05]  /*10cd0*/  BRA `(.L_x_4907) ;  /* 0xffffb80000007947 */ /* 0x022fea000383ffff */
.L_x_4844:
[----:B------:R-:W-:Y:S01]  /*10ce0*/  IMAD.MOV.U32 R230, RZ, RZ, R12 ;  /* 0x000000ffffe67224 */ /* 0x000fe200078e000c */
[----:B------:R-:W-:Y:S01]  /*10cf0*/  MOV R195, RZ ;  /* 0x000000ff00c37202 */ /* 0x000fe20000000f00 */
[----:B------:R-:W-:Y:S01]  /*10d00*/  IMAD.MOV.U32 R3, RZ, RZ, 0x1c1f ;  /* 0x00001c1fff037424 */ /* 0x000fe200078e00ff */
[----:B------:R-:W-:Y:S02]  /*10d10*/  MOV R2, 0x10d30 ;  /* 0x00010d3000027802 */ /* 0x000fe40000000f00 */
[----:B-12---:R-:W-:Y:S05]  /*10d20*/  CALL.REL.NOINC `($__internal_81_$__cuda_sm70_shflsync_idx_p) ;  /* 0x00000b0000007944 */ /* 0x006fea0003c00000 */
[----:B-----5:R-:W-:Y:S01]  /*10d30*/  MOV R0, R195 ;  /* 0x000000c300007202 */ /* 0x020fe20000000f00 */
[----:B-1----:R-:W-:Y:S05]  /*10d40*/  BRA `(.L_x_4908) ;  /* 0xffffb7b000007947 */ /* 0x002fea000383ffff */
.L_x_4847:
        /* <DEDUP_REMOVED lines=13> */
.L_x_4851:
[----:B------:R-:W-:Y:S01]  /*10e20*/  IMAD.MOV.U32 R230, RZ, RZ, R5 ;  /* 0x000000ffffe67224 */ /* 0x000fe200078e0005 */
[----:B------:R-:W-:Y:S01]  /*10e30*/  MOV R195, RZ ;  /* 0x000000ff00c37202 */ /* 0x000fe20000000f00 */
[----:B------:R-:W-:Y:S01]  /*10e40*/  IMAD.MOV.U32 R3, RZ, RZ, 0x181f ;  /* 0x0000181fff037424 */ /* 0x000fe200078e00ff */
[----:B------:R-:W-:Y:S02]  /*10e50*/  MOV R2, 0x10e70 ;  /* 0x00010e7000027802 */ /* 0x000fe40000000f00 */
[----:B------:R-:W-:Y:S05]  /*10e60*/  CALL.REL.NOINC `($__internal_81_$__cuda_sm70_shflsync_idx_p) ;  /* 0x000009c000007944 */ /* 0x000fea0003c00000 */
[----:B------:R-:W-:Y:S01]  /*10e70*/  MOV R4, R195 ;  /* 0x000000c300047202 */ /* 0x000fe20000000f00 */
[----:B-1---5:R-:W-:Y:S05]  /*10e80*/  BRA `(.L_x_4910) ;  /* 0xffffd67000007947 */ /* 0x022fea000383ffff */
.L_x_4852:
[----:B------:R-:W-:Y:S01]  /*10e90*/  IMAD.MOV.U32 R230, RZ, RZ, R14 ;  /* 0x000000ffffe67224 */ /* 0x000fe200078e000e */
[----:B------:R-:W-:Y:S01]  /*10ea0*/  MOV R195, RZ ;  /* 0x000000ff00c37202 */ /* 0x000fe20000000f00 */
[----:B------:R-:W-:Y:S01]  /*10eb0*/  IMAD.MOV.U32 R3, RZ, RZ, 0x181f ;  /* 0x0000181fff037424 */ /* 0x000fe200078e00ff */
[----:B------:R-:W-:Y:S02]  /*10ec0*/  MOV R2, 0x10ee0 ;  /* 0x00010ee000027802 */ /* 0x000fe40000000f00 */
[----:B-12---:R-:W-:Y:S05]  /*10ed0*/  CALL.REL.NOINC `($__internal_81_$__cuda_sm70_shflsync_idx_p) ;  /* 0x0000095000007944 */ /* 0x006fea0003c00000 */
[----:B-----5:R-:W-:Y:S01]  /*10ee0*/  MOV R0, R195 ;  /* 0x000000c300007202 */ /* 0x020fe20000000f00 */
[----:B-1----:R-:W-:Y:S05]  /*10ef0*/  BRA `(.L_x_4911) ;  /* 0xffffd62000007947 */ /* 0x002fea000383ffff */
.L_x_4855:
        /* <DEDUP_REMOVED lines=13> */
.L_x_4858:
[----:B------:R-:W-:Y:S01]  /*10fd0*/  IMAD.MOV.U32 R230, RZ, RZ, R5 ;  /* 0x000000ffffe67224 */ /* 0x000fe200078e0005 */
[----:B------:R-:W-:Y:S01]  /*10fe0*/  MOV R195, 0x2 ;  /* 0x0000000200c37802 */ /* 0x000fe20000000f00 */
[----:B-1----:R-:W-:Y:S01]  /*10ff0*/  IMAD.MOV.U32 R3, RZ, RZ, 0x181f ;  /* 0x0000181fff037424 */ /* 0x002fe200078e00ff */
[----:B------:R-:W-:Y:S02]  /*11000*/  MOV R2, 0x11020 ;  /* 0x0001102000027802 */ /* 0x000fe40000000f00 */
[----:B--234-:R-:W-:Y:S05]  /*11010*/  CALL.REL.NOINC `($__internal_81_$__cuda_sm70_shflsync_idx_p) ;  /* 0x0000081000007944 */ /* 0x01cfea0003c00000 */
[----:B------:R-:W-:Y:S01]  /*11020*/  MOV R4, R195 ;  /* 0x000000c300047202 */ /* 0x000fe20000000f00 */
[----:B-1---5:R-:W-:Y:S05]  /*11030*/  BRA `(.L_x_4913) ;  /* 0xffffd87000007947 */ /* 0x022fea000383ffff */
.L_x_4859:
[----:B------:R-:W-:Y:S01]  /*11040*/  IMAD.MOV.U32 R230, RZ, RZ, R14 ;  /* 0x000000ffffe67224 */ /* 0x000fe200078e000e */
[----:B------:R-:W-:Y:S01]  /*11050*/  MOV R195, 0x2 ;  /* 0x0000000200c37802 */ /* 0x000fe20000000f00 */
[----:B------:R-:W-:Y:S01]  /*11060*/  IMAD.MOV.U32 R3, RZ, RZ, 0x181f ;  /* 0x0000181fff037424 */ /* 0x000fe200078e00ff */
[----:B------:R-:W-:Y:S02]  /*11070*/  MOV R2, 0x11090 ;  /* 0x0001109000027802 */ /* 0x000fe40000000f00 */
[----:B-1234-:R-:W-:Y:S05]  /*11080*/  CALL.REL.NOINC `($__internal_81_$__cuda_sm70_shflsync_idx_p) ;  /* 0x000007a000007944 */ /* 0x01efea0003c00000 */
[----:B-----5:R-:W-:Y:S01]  /*11090*/  MOV R0, R195 ;  /* 0x000000c300007202 */ /* 0x020fe20000000f00 */
[----:B-1----:R-:W-:Y:S05]  /*110a0*/  BRA `(.L_x_4914) ;  /* 0xffffd82000007947 */ /* 0x002fea000383ffff */
.L_x_4862:
        /* <DEDUP_REMOVED lines=13> */
.L_x_4864:
[----:B------:R-:W-:Y:S01]  /*11180*/  IMAD.MOV.U32 R230, RZ, RZ, R106 ;  /* 0x000000ffffe67224 */ /* 0x000fe200078e006a */
[----:B------:R-:W-:Y:S01]  /*11190*/  MOV R195, RZ ;  /* 0x000000ff00c37202 */ /* 0x000fe20000000f00 */
[----:B------:R-:W-:Y:S01]  /*111a0*/  IMAD.MOV.U32 R3, RZ, RZ, 0x1f ;  /* 0x0000001fff037424 */ /* 0x000fe200078e00ff */
[----:B------:R-:W-:Y:S02]  /*111b0*/  MOV R2, 0x111d0 ;  /* 0x000111d000027802 */ /* 0x000fe40000000f00 */
[----:B------:R-:W-:Y:S05]  /*111c0*/  CALL.REL.NOINC `($__internal_81_$__cuda_sm70_shflsync_idx_p) ;  /* 0x0000066000007944 */ /* 0x000fea0003c00000 */
[----:B------:R-:W-:Y:S01]  /*111d0*/  MOV R9, R195 ;  /* 0x000000c300097202 */ /* 0x000fe20000000f00 */
[----:B-1---5:R-:W-:Y:S05]  /*111e0*/  BRA `(.L_x_4916) ;  /* 0xffffdb1000007947 */ /* 0x022fea000383ffff */
.L_x_4865:
[----:B------:R-:W-:Y:S01]  /*111f0*/  IMAD.MOV.U32 R230, RZ, RZ, R106 ;  /* 0x000000ffffe67224 */ /* 0x000fe200078e006a */
[----:B------:R-:W-:Y:S01]  /*11200*/  MOV R195, 0x1 ;  /* 0x0000000100c37802 */ /* 0x000fe20000000f00 */
[----:B------:R-:W-:Y:S01]  /*11210*/  IMAD.MOV.U32 R3, RZ, RZ, 0x1f ;  /* 0x0000001fff037424 */ /* 0x000fe200078e00ff */
[----:B------:R-:W-:Y:S02]  /*11220*/  MOV R2, 0x11240 ;  /* 0x0001124000027802 */ /* 0x000fe40000000f00 */
[----:B-12---:R-:W-:Y:S05]  /*11230*/  CALL.REL.NOINC `($__internal_81_$__cuda_sm70_shflsync_idx_p) ;  /* 0x000005f000007944 */ /* 0x006fea0003c00000 */
[----:B------:R-:W-:Y:S01]  /*11240*/  MOV R8, R195 ;  /* 0x000000c300087202 */ /* 0x000fe20000000f00 */
[----:B-1---5:R-:W-:Y:S05]  /*11250*/  BRA `(.L_x_4917) ;  /* 0xffffdac000007947 */ /* 0x022fea000383ffff */
.L_x_4866:
[----:B------:R-:W-:Y:S02]  /*11260*/  MOV R3, 0x1 ;  /* 0x0000000100037802 */ /* 0x000fe40000000f00 */
[----:B------:R-:W-:-:S02]  /*11270*/  MOV R2, 0x11290 ;  /* 0x0001129000027802 */ /* 0x000fc40000000f00 */
[----:B-1234-:R-:W-:Y:S05]  /*11280*/  CALL.REL.NOINC `($__internal_82_$__cuda_sm70_shflsync_up_p) ;  /* 0x0000061000007944 */ /* 0x01efea0003c00000 */
[----:B------:R-:W-:Y:S05]  /*11290*/  BRA `(.L_x_4918) ;  /* 0xffffdbb000007947 */ /* 0x000fea000383ffff */
.L_x_4867:
[----:B------:R-:W-:Y:S02]  /*112a0*/  MOV R3, 0x2 ;  /* 0x0000000200037802 */ /* 0x000fe40000000f00 */
[----:B------:R-:W-:-:S02]  /*112b0*/  MOV R2, 0x112d0 ;  /* 0x000112d000027802 */ /* 0x000fc40000000f00 */
[----:B--2-4-:R-:W-:Y:S05]  /*112c0*/  CALL.REL.NOINC `($__internal_82_$__cuda_sm70_shflsync_up_p) ;  /* 0x000005d000007944 */ /* 0x014fea0003c00000 */
        /* <DEDUP_REMOVED lines=24> */
.L_x_4871:
[----:B------:R-:W-:Y:S02]  /*11450*/  MOV R3, 0x1 ;  /* 0x0000000100037802 */ /* 0x000fe40000000f00 */
[----:B------:R-:W-:Y:S02]  /*11460*/  MOV R2, 0x11480 ;  /* 0x0001148000027802 */ /* 0x000fe40000000f00 */
[----:B------:R-:W-:Y:S05]  /*11470*/  CALL.REL.NOINC `($__internal_82_$__cuda_sm70_shflsync_up_p) ;  /* 0x0000042000007944 */ /* 0x000fea0003c00000 */
[----:B------:R-:W-:Y:S01]  /*11480*/  MOV R2, R4 ;  /* 0x0000000400027202 */ /* 0x000fe20000000f00 */
[----:B------:R-:W-:Y:S05]  /*11490*/  BRA `(.L_x_4920) ;  /* 0xffffdc1000007947 */ /* 0x000fea000383ffff */
.L_x_4872:
        /* <DEDUP_REMOVED lines=27> */
.L_x_4874:
[----:B------:R-:W-:Y:S02]  /*11650*/  SEL R0, RZ, 0x1, P0 ;  /* 0x00000001ff007807 */ /* 0x000fe40000000000 */
[----:B------:R-:W-:Y:S02]  /*11660*/  MOV R2, 0x11680 ;  /* 0x0001168000027802 */ /* 0x000fe40000000f00 */
[----:B-1----:R-:W-:Y:S05]  /*11670*/  CALL.REL.NOINC `($__internal_83_$__cuda_sm70_votesync_ballot) ;  /* 0x0000028000007944 */ /* 0x002fea0003c00000 */
[----:B------:R-:W-:Y:S05]  /*11680*/  BRA `(.L_x_4922) ;  /* 0xffffdbb000007947 */ /* 0x000fea000383ffff */
.L_x_4875:
[----:B------:R-:W-:Y:S01]  /*11690*/  IMAD.MOV.U32 R230, RZ, RZ, R6 ;  /* 0x000000ffffe67224 */ /* 0x000fe200078e0006 */
[----:B---3--:R-:W-:Y:S01]  /*116a0*/  MOV R195, R11 ;  /* 0x0000000b00c37202 */ /* 0x008fe20000000f00 */
[----:B------:R-:W-:Y:S01]  /*116b0*/  IMAD.MOV.U32 R3, RZ, RZ, 0x1f ;  /* 0x0000001fff037424 */ /* 0x000fe200078e00ff */
[----:B------:R-:W-:Y:S02]  /*116c0*/  MOV R2, 0x116e0 ;  /* 0x000116e000027802 */ /* 0x000fe40000000f00 */
[----:B-12---:R-:W-:Y:S05]  /*116d0*/  CALL.REL.NOINC `($__internal_81_$__cuda_sm70_shflsync_idx_p) ;  /* 0x0000015000007944 */ /* 0x006fea0003c00000 */
[----:B------:R-:W-:Y:S01]  /*116e0*/  IMAD.MOV.U32 R6, RZ, RZ, R195 ;  /* 0x000000ffff067224 */ /* 0x000fe200078e00c3 */
[----:B------:R-:W-:Y:S01]  /*116f0*/  MOV R195, R11 ;  /* 0x0000000b00c37202 */ /* 0x000fe20000000f00 */
[----:B------:R-:W-:Y:S01]  /*11700*/  IMAD.MOV.U32 R230, RZ, RZ, R7 ;  /* 0x000000ffffe67224 */ /* 0x000fe200078e0007 */
[----:B------:R-:W-:Y:S02]  /*11710*/  MOV R3, 0x1f ;  /* 0x0000001f00037802 */ /* 0x000fe40000000f00 */
[----:B------:R-:W-:-:S02]  /*11720*/  MOV R2, 0x11740 ;  /* 0x0001174000027802 */ /* 0x000fc40000000f00 */
[----:B-1---5:R-:W-:Y:S05]  /*11730*/  CALL.REL.NOINC `($__internal_81_$__cuda_sm70_shflsync_idx_p) ;  /* 0x000000f000007944 */ /* 0x022fea0003c00000 */
[----:B------:R-:W-:Y:S01]  /*11740*/  MOV R7, R195 ;  /* 0x000000c300077202 */ /* 0x000fe20000000f00 */
[----:B-1---5:R-:W-:Y:S05]  /*11750*/  BRA `(.L_x_4923) ;  /* 0xffffdb2000007947 */ /* 0x022fea000383ffff */
.L_x_4878:
[----:B------:R-:W-:Y:S01]  /*11760*/  IMAD.MOV.U32 R230, RZ, RZ, R4 ;  /* 0x000000ffffe67224 */ /* 0x000fe200078e0004 */
[----:B------:R-:W-:Y:S01]  /*11770*/  MOV R195, R0 ;  /* 0x0000000000c37202 */ /* 0x000fe20000000f00 */
[----:B------:R-:W-:Y:S01]  /*11780*/  IMAD.MOV.U32 R3, RZ, RZ, 0x1f ;  /* 0x0000001fff037424 */ /* 0x000fe200078e00ff */
[----:B------:R-:W-:-:S02]  /*11790*/  MOV R2, 0x117b0 ;  /* 0x000117b000027802 */ /* 0x000fc40000000f00 */
[----:B-1-34-:R-:W-:Y:S05]  /*117a0*/  CALL.REL.NOINC `($__internal_81_$__cuda_sm70_shflsync_idx_p) ;  /* 0x0000008000007944 */ /* 0x01afea0003c00000 */
[----:B------:R-:W-:Y:S01]  /*117b0*/  MOV R10, R195 ;  /* 0x000000c3000a7202 */ /* 0x000fe20000000f00 */
[----:B-1---5:R-:W-:Y:S05]  /*117c0*/  BRA `(.L_x_4877) ;  /* 0xffffdb1000007947 */ /* 0x022fea000383ffff */
        .weak           $__internal_80_$__cuda_sm70_shflsync_bfly_p
        .type           $__internal_80_$__cuda_sm70_shflsync_bfly_p,@function
        .size           $__internal_80_$__cuda_sm70_shflsync_bfly_p,($__internal_81_$__cuda_sm70_shflsync_idx_p - $__internal_80_$__cuda_sm70_shflsync_bfly_p)
$__internal_80_$__cuda_sm70_shflsync_bfly_p:
[----:B------:R-:W-:Y:S02]  /*117d0*/  MOV R169, 0xffffffff ;  /* 0xffffffff00a97802 */ /* 0x000fe40000000f00 */
[----:B------:R-:W-:-:S02]  /*117e0*/  MOV R3, 0x1f ;  /* 0x0000001f00037802 */ /* 0x000fc40000000f00 */
[----:B------:R-:W-:Y:S04]  /*117f0*/  WARPSYNC R169 ;  /* 0x000000a900007348 */ /* 0x000fe80003800000 */
[----:B------:R1:W2:Y:S02]  /*11800*/  SHFL.BFLY PT, R0, R132, R0, R3 ;  /* 0x0c00000084007389 */ /* 0x0002a400000e0003 */
[----:B-1----:R-:W-:-:S04]  /*11810*/  MOV R3, 0x0 ;  /* 0x0000000000037802 */ /* 0x002fc80000000f00 */
[----:B--2---:R-:W-:Y:S05]  /*11820*/  RET.REL.NODEC R2 `(_ZN7cutlass13device_kernelIN5flash19enable_sm80_to_sm89INS1_16FlashAttnFwdSm80INS1_25CollectiveMainloopFwdSm80ILi8ELi1ELb0EN4cute5tupleIJNS5_1CILi128EEENS7_ILi64EEENS7_ILi256EEEEEELi256ENS_6half_tEfNS_4arch4Sm80ELb0ELb0ELb0ELb1ELb1ELb0ELb1ELb1EEENS1_21CollectiveEpilogueFwdINS6_IJS8_SA_S9_EEENS6_IJNS7_ILi1EEESI_SI_EEESC_SE_Li256ELb1ELb1ELb1ELb0EEENS1_36VarlenDynamicPersistentTileSchedulerILi128ELi64ELi256ELi256ELb1ELb1ELb0ELb0ELb1ELb1EEEEEEEEEvNT_6ParamsE) ;  /* 0xfffee7d002007950 */ /* 0x004fea0003c3ffff */
        .weak           $__internal_81_$__cuda_sm70_shflsync_idx_p
        .type           $__internal_81_$__cuda_sm70_shflsync_idx_p,@function
        .size           $__internal_81_$__cuda_sm70_shflsync_idx_p,($__internal_82_$__cuda_sm70_shflsync_up_p - $__internal_81_$__cuda_sm70_shflsync_idx_p)
$__internal_81_$__cuda_sm70_shflsync_idx_p:
[----:B------:R1:W-:Y:S02]  /*11830*/  STL [R1+0x154], R0 ;  /* 0x0001540001007387 */ /* 0x0003e40000100800 */
[----:B-1----:R-:W-:-:S04]  /*11840*/  MOV R0, 0xffffffff ;  /* 0xffffffff00007802 */ /* 0x002fc80000000f00 */
[----:B------:R-:W-:Y:S04]  /*11850*/  WARPSYNC R0 ;  /* 0x0000000000007348 */ /* 0x000fe80003800000 */
[----:B------:R1:W2:Y:S04]  /*11860*/  SHFL.IDX PT, R195, R230, R195, R3 ;  /* 0x000000c3e6c37389 */ /* 0x0002a800000e0003 */
[----:B-1----:R1:W5:Y:S01]  /*11870*/  LDL.LU R0, [R1+0x154] ;  /* 0x0001540001007983 */ /* 0x0023620000300800 */
[----:B------:R-:W-:-:S04]  /*11880*/  MOV R3, 0x0 ;  /* 0x0000000000037802 */ /* 0x000fc80000000f00 */
[----:B--2---:R-:W-:Y:S05]  /*11890*/  RET.REL.NODEC R2 `(_ZN7cutlass13device_kernelIN5flash19enable_sm80_to_sm89INS1_16FlashAttnFwdSm80INS1_25CollectiveMainloopFwdSm80ILi8ELi1ELb0EN4cute5tupleIJNS5_1CILi128EEENS7_ILi64EEENS7_ILi256EEEEEELi256ENS_6half_tEfNS_4arch4Sm80ELb0ELb0ELb0ELb1ELb1ELb0ELb1ELb1EEENS1_21CollectiveEpilogueFwdINS6_IJS8_SA_S9_EEENS6_IJNS7_ILi1EEESI_SI_EEESC_SE_Li256ELb1ELb1ELb1ELb0EEENS1_36VarlenDynamicPersistentTileSchedulerILi128ELi64ELi256ELi256ELb1ELb1ELb0ELb0ELb1ELb1EEEEEEEEEvNT_6ParamsE) ;  /* 0xfffee76002007950 */ /* 0x004fea0003c3ffff */
        .weak           $__internal_82_$__cuda_sm70_shflsync_up_p
        .type           $__internal_82_$__cuda_sm70_shflsync_up_p,@function
        .size           $__internal_82_$__cuda_sm70_shflsync_up_p,($__internal_83_$__cuda_sm70_votesync_ballot - $__internal_82_$__cuda_sm70_shflsync_up_p)
$__internal_82_$__cuda_sm70_shflsync_up_p:
[----:B------:R-:W-:Y:S02]  /*118a0*/  MOV R4, RZ ;  /* 0x000000ff00047202 */ /* 0x000fe40000000f00 */
[----:B------:R-:W-:-:S04]  /*118b0*/  MOV R11, 0xffffffff ;  /* 0xffffffff000b7802 */ /* 0x000fc80000000f00 */
[----:B------:R-:W-:Y:S04]  /*118c0*/  WARPSYNC R11 ;  /* 0x0000000b00007348 */ /* 0x000fe80003800000 */
[----:B------:R1:W2:Y:S02]  /*118d0*/  SHFL.UP PT, R4, R0, R3, R4 ;  /* 0x0400000300047389 */ /* 0x0002a400000e0004 */
[----:B-1----:R-:W-:-:S04]  /*118e0*/  MOV R3, 0x0 ;  /* 0x0000000000037802 */ /* 0x002fc80000000f00 */
[----:B--2---:R-:W-:Y:S05]  /*118f0*/  RET.REL.NODEC R2 `(_ZN7cutlass13device_kernelIN5flash19enable_sm80_to_sm89INS1_16FlashAttnFwdSm80INS1_25CollectiveMainloopFwdSm80ILi8ELi1ELb0EN4cute5tupleIJNS5_1CILi128EEENS7_ILi64EEENS7_ILi256EEEEEELi256ENS_6half_tEfNS_4arch4Sm80ELb0ELb0ELb0ELb1ELb1ELb0ELb1ELb1EEENS1_21CollectiveEpilogueFwdINS6_IJS8_SA_S9_EEENS6_IJNS7_ILi1EEESI_SI_EEESC_SE_Li256ELb1ELb1ELb1ELb0EEENS1_36VarlenDynamicPersistentTileSchedulerILi128ELi64ELi256ELi256ELb1ELb1ELb0ELb0ELb1ELb1EEEEEEEEEvNT_6ParamsE) ;  /* 0xfffee70002007950 */ /* 0x004fea0003c3ffff */
        .weak           $__internal_83_$__cuda_sm70_votesync_ballot
        .type           $__internal_83_$__cuda_sm70_votesync_ballot,@function
        .size           $__internal_83_$__cuda_sm70_votesync_ballot,(.L_x_6565 - $__internal_83_$__cuda_sm70_votesync_ballot)
$__internal_83_$__cuda_sm70_votesync_ballot:
[----:B------:R-:W-:Y:S01]  /*11900*/  ISETP.NE.U32.AND P0, PT, R0, 0x1, PT ;  /* 0x000000010000780c */ /* 0x000fe20003f05070 */
[----:B------:R-:W-:-:S04]  /*11910*/  IMAD.MOV.U32 R3, RZ, RZ, -0x1 ;  /* 0xffffffffff037424 */ /* 0x000fc800078e00ff */
[----:B------:R-:W-:Y:S08]  /*11920*/  WARPSYNC R3 ;  /* 0x0000000300007348 */ /* 0x000ff00003800000 */
[----:B------:R-:W-:-:S04]  /*11930*/  VOTE.ANY R0, PT, !P0 ;  /* 0x0000000000007806 */ /* 0x000fc800040e0100 */
[----:B------:R-:W-:Y:S01]  /*11940*/  LOP3.LUT R0, R0, R3, RZ, 0xc0, !PT ;  /* 0x0000000300007212 */ /* 0x000fe200078ec0ff */
[----:B------:R-:W-:-:S04]  /*11950*/  IMAD.MOV.U32 R3, RZ, RZ, 0x0 ;  /* 0x00000000ff037424 */ /* 0x000fc800078e00ff */
[----:B------:R-:W-:Y:S05]  /*11960*/  RET.REL.NODEC R2 `(_ZN7cutlass13device_kernelIN5flash19enable_sm80_to_sm89INS1_16FlashAttnFwdSm80INS1_25CollectiveMainloopFwdSm80ILi8ELi1ELb0EN4cute5tupleIJNS5_1CILi128EEENS7_ILi64EEENS7_ILi256EEEEEELi256ENS_6half_tEfNS_4arch4Sm80ELb0ELb0ELb0ELb1ELb1ELb0ELb1ELb1EEENS1_21CollectiveEpilogueFwdINS6_IJS8_SA_S9_EEENS6_IJNS7_ILi1EEESI_SI_EEESC_SE_Li256ELb1ELb1ELb1ELb0EEENS1_36VarlenDynamicPersistentTileSchedulerILi128ELi64ELi256ELi256ELb1ELb1ELb0ELb0ELb1ELb1EEEEEEEEEvNT_6ParamsE) ;  /* 0xfffee69002007950 */ /* 0x000fea0003c3ffff */
.L_x_4924:
        /* <DEDUP_REMOVED lines=9> */
.L_x_6565:


//--------------------- .text._ZN7cutlass13device_kernelIN5flash19enable_sm80_to_sm89INS1_16FlashAttnFwdSm80INS1_25CollectiveMainloopFwdSm80ILi8ELi1ELb0EN4cute5tupleIJNS5_1CILi128EEENS7_ILi48EEENS7_ILi256EEEEEELi256ENS_6half_tEfNS_4arch4Sm80ELb0ELb0ELb0ELb1ELb1ELb1ELb1ELb1EEENS1_21CollectiveEpilogueFwdINS6_IJS8_SA_S9_EEENS6_IJNS7_ILi1EEESI_SI_EEESC_SE_Li256ELb1ELb1ELb1ELb0EEENS1_36VarlenDynamicPersistentTileSchedulerILi128ELi48ELi256ELi256ELb1ELb1ELb0ELb0ELb1ELb1EEEEEEEEEvNT_6ParamsE --------------------------
	.section	.text._ZN7cutlass13device_kernelIN5flash19enable_sm80_to_sm89INS1_16FlashAttnFwdSm80INS1_25CollectiveMainloopFwdSm80ILi8ELi1ELb0EN4cute5tupleIJNS5_1CILi128EEENS7_ILi48EEENS7_ILi256EEEEEELi256ENS_6half_tEfNS_4arch4Sm80ELb0ELb0ELb0ELb1ELb1ELb1ELb1ELb1EEENS1_21CollectiveEpilogueFwdINS6_IJS8_SA_S9_EEENS6_IJNS7_ILi1EEESI_SI_EEESC_SE_Li256ELb1ELb1ELb1ELb0EEENS1_36VarlenDynamicPersistentTileSchedulerILi128ELi48ELi256ELi256ELb1ELb1ELb0ELb0ELb1ELb1EEEEEEEEEvNT_6ParamsE,"ax",@progbits
	.sectioninfo	@"SHI_REGISTERS=255"
	.align	128
.text._ZN7cutlass13device_kernelIN5flash19enable_sm80_to_sm89INS1_16FlashAttnFwdSm80INS1_25CollectiveMainloopFwdSm80ILi8ELi1ELb0EN4cute5tupleIJNS5_1CILi128EEENS7_ILi48EEENS7_ILi256EEEEEELi256ENS_6half_tEfNS_4arch4Sm80ELb0ELb0ELb0ELb1ELb1ELb1ELb1ELb1EEENS1_21CollectiveEpilogueFwdINS6_IJS8_SA_S9_EEENS6_IJNS7_ILi1EEESI_SI_EEESC_SE_Li256ELb1ELb1ELb1ELb0EEENS1_36VarlenDynamicPersistentTileSchedulerILi128ELi48ELi256ELi256ELb1ELb1ELb0ELb0ELb1ELb1EEEEEEEEEvNT_6ParamsE:
        .type           _ZN7cutlass13device_kernelIN5flash19enable_sm80_to_sm89INS1_16FlashAttnFwdSm80INS1_25CollectiveMainloopFwdSm80ILi8ELi1ELb0EN4cute5tupleIJNS5_1CILi128EEENS7_ILi48EEENS7_ILi256EEEEEELi256ENS_6half_tEfNS_4arch4Sm80ELb0ELb0ELb0ELb1ELb1ELb1ELb1ELb1EEENS1_21CollectiveEpilogueFwdINS6_IJS8_SA_S9_EEENS6_IJNS7_ILi1EEESI_SI_EEESC_SE_Li256ELb1ELb1ELb1ELb0EEENS1_36VarlenDynamicPersistentTileSchedulerILi128ELi48ELi256ELi256ELb1ELb1ELb0ELb0ELb1ELb1EEEEEEEEEvNT_6ParamsE,@function
        .size           _ZN7cutlass13device_kernelIN5flash19enable_sm80_to_sm89INS1_16FlashAttnFwdSm80INS1_25CollectiveMainloopFwdSm80ILi8ELi1ELb0EN4cute5tupleIJNS5_1CILi128EEENS7_ILi48EEENS7_ILi256EEEEEELi256ENS_6half_tEfNS_4arch4Sm80ELb0ELb0ELb0ELb1ELb1ELb1ELb1ELb1EEENS1_21CollectiveEpilogueFwdINS6_IJS8_SA_S9_EEENS6_IJNS7_ILi1EEESI_SI_EEESC_SE_Li256ELb1ELb1ELb1ELb0EEENS1_36VarlenDynamicPersistentTileSchedulerILi128ELi48ELi256ELi256ELb1ELb1ELb0ELb0ELb1ELb1EEEEEEEEEvNT_6ParamsE,(.L_x_6570 - _ZN7cutlass13device_kernelIN5flash19enable_sm80_to_sm89INS1_16FlashAttnFwdSm80INS1_25CollectiveMainloopFwdSm80ILi8ELi1ELb0EN4cute5tupleIJNS5_1CILi128EEENS7_ILi48EEENS7_ILi256EEEEEELi256ENS_6half_tEfNS_4arch4Sm80ELb0ELb0ELb0ELb1ELb1ELb1ELb1ELb1EEENS1_21CollectiveEpilogueFwdINS6_IJS8_SA_S9_EEENS6_IJNS7_ILi1EEESI_SI_EEESC_SE_Li256ELb1ELb1ELb1ELb0EEENS1_36VarlenDynamicPersistentTileSchedulerILi128ELi48ELi256ELi256ELb1ELb1ELb0ELb0ELb1ELb1EEEEEEEEEvNT_6ParamsE)
        .other          _ZN7cutlass13device_kernelIN5flash19enable_sm80_to_sm89INS1_16FlashAttnFwdSm80INS1_25CollectiveMainloopFwdSm80ILi8ELi1ELb0EN4cute5tupleIJNS5_1CILi128EEENS7_ILi48EEENS7_ILi256EEEEEELi256ENS_6half_tEfNS_4arch4Sm80ELb0ELb0ELb0ELb1ELb1ELb1ELb1ELb1EEENS1_21CollectiveEpilogueFwdINS6_IJS8_SA_S9_EEENS6_IJNS7_ILi1EEESI_SI_EEESC_SE_Li256ELb1ELb1ELb1ELb0EEENS1_36VarlenDynamicPersistentTileSchedulerILi128ELi48ELi256ELi256ELb1ELb1ELb0ELb0ELb1ELb1EEEEEEEEEvNT_6ParamsE,@"STO_CUDA_ENTRY STV_DEFAULT"
_ZN7cutlass13device_kernelIN5flash19enable_sm80_to_sm89INS1_16FlashAttnFwdSm80INS1_25CollectiveMainloopFwdSm80ILi8ELi1ELb0EN4cute5tupleIJNS5_1CILi128EEENS7_ILi48EEENS7_ILi256EEEEEELi256ENS_6half_tEfNS_4arch4Sm80ELb0ELb0ELb0ELb1ELb1ELb1ELb1ELb1EEENS1_21CollectiveEpilogueFwdINS6_IJS8_SA_S9_EEENS6_IJNS7_ILi1EEESI_SI_EEESC_SE_Li256ELb1ELb1ELb1ELb0EEENS1_36VarlenDynamicPersistentTileSchedulerILi128ELi48ELi256ELi256ELb1ELb1ELb0ELb0ELb1ELb1EEEEEEEEEvNT_6ParamsE:
        /* <DEDUP_REMOVED lines=54> */
.L_x_4930:
        /* <DEDUP_REMOVED lines=17> */
.L_x_5137:
        /* <DEDUP_REMOVED lines=16> */
.L_x_5138:
[----:B--2---:R-:W-:-:S05]  /*0570*/  IMAD R0, R0, c[0x0][0x538], RZ ;  /* 0x00014e0000007a24 */ /* 0x004fca00078e02ff */
[----:B------:R-:W-:-:S04]  /*0580*/  IADD3 R6, R0, R6, RZ ;  /* 0x0000000600067210 */ /* 0x000fc80007ffe0ff */
[----:B------:R-:W-:-:S13]  /*0590*/  ISETP.GT.AND P0, PT, R6, UR4, PT ;  /* 0x0000000406007c0c */ /* 0x000fda000bf04270 */
[----:B-1----:R-:W-:Y:S05]  /*05a0*/  @!P0 BRA `(.L_x_4930) ;  /* 0xfffffdb000008947 */ /* 0x002fea000383ffff */
.L_x_4926:
[----:B------:R-:W-:-:S05]  /*05b0*/  IADD3 R12, -R0, R6, RZ ;  /* 0x00000006000c7210 */ /* 0x000fca0007ffe1ff */
[----:B------:R-:W-:-:S05]  /*05c0*/  IMAD R0, R4, c[0x0][0x538], R12 ;  /* 0x00014e0004007a24 */ /* 0x000fca00078e020c */
[----:B------:R-:W-:Y:S01]  /*05d0*/  ISETP.GT.AND P0, PT, R0, UR4, PT ;  /* 0x0000000400007c0c */ /* 0x000fe2000bf04270 */
[----:B------:R-:W-:-:S12]  /*05e0*/  BRA.DIV ~URZ, `(.L_x_4931) ;  /* 0x0001bba27f007947 */ /* 0x000fd8000b800000 */
[----:B------:R-:W-:-:S04]  /*05f0*/  VOTE.ANY R13, PT, !P0 ;  /* 0x00000000000d7806 */ /* 0x000fc800040e0100 */
.L_x_5139:
[----:B------:R1:W2:Y:S01]  /*0600*/  POPC R14, R13 ;  /* 0x0000000d000e7309 */ /* 0x0002a20000000000 */
[----:B------:R-:W-:Y:S05]  /*0610*/  BRA.DIV ~URZ, `(.L_x_4932) ;  /* 0x0001bbb27f007947 */ /* 0x000fea000b800000 */
[----:B--2---:R2:W3:Y:S01]  /*0620*/  SHFL.IDX PT, R11, R8, R14, 0x1f ;  /* 0x00001f0e080b7589 */ /* 0x0044e200000e0000 */
[----:B------:R-:W-:-:S03]  /*0630*/  MOV R6, RZ ;  /* 0x000000ff00067202 */ /* 0x000fc60000000f00 */
[----:B------:R2:W4:Y:S04]  /*0640*/  SHFL.IDX PT, R10, R7, R14, 0x1f ;  /* 0x00001f0e070a7589 */ /* 0x00052800000e0000 */
.L_x_5140:
[----:B------:R-:W-:Y:S01]  /*0650*/  ISETP.NE.AND P0, PT, R13, RZ, PT ;  /* 0x000000ff0d00720c */ /* 0x000fe20003f05270 */
[----:B------:R-:W-:-:S12]  /*0660*/  BSSY B0, `(.L_x_4933) ;  /* 0x0000005000007945 */ /* 0x000fd80003800000 */
[----:B------:R-:W-:Y:S05]  /*0670*/  @!P0 BRA `(.L_x_4934) ;  /* 0x0000003000008947 */ /* 0x000fea0003800000 */
[----:B------:R-:W-:Y:S01]  /*0680*/  IADD3 R208, R14, -0x1, RZ ;  /* 0xffffffff0ed07810 */ /* 0x000fe20007ffe0ff */
[----:B------:R-:W-:Y:S05]  /*0690*/  BRA.DIV ~URZ, `(.L_x_4935) ;  /* 0x0001bc127f007947 */ /* 0x000fea000b800000 */
[----:B------:R1:W2:Y:S02]  /*06a0*/  SHFL.IDX PT, R6, R4, R208, 0x1f ;  /* 0x00001fd004067589 */ /* 0x0002a400000e0000 */
.L_x_4934:
[----:B------:R-:W-:Y:S05]  /*06b0*/  BSYNC B0 ;  /* 0x0000000000007941 */ /* 0x000fea0003800000 */
.L_x_4933:
        /* <DEDUP_REMOVED lines=69> */
.L_x_4927:
[----:B------:R-:W-:Y:S01]  /*0b10*/  MOV R0, UR4 ;  /* 0x0000000400007c02 */ /* 0x000fe20008000f00 */
[----:B------:R-:W-:Y:S04]  /*0b20*/  STL [R1+0x4], RZ ;  /* 0x000004ff01007387 */ /* 0x000fe80000100800 */
[----:B------:R-:W-:Y:S04]  /*0b30*/  STL [R1+0x8], RZ ;  /* 0x000008ff01007387 */ /* 0x000fe80000100800 */
[----:B------:R1:W-:Y:S02]  /*0b40*/  STL [R1], R0 ;  /* 0x0000000001007387 */ /* 0x0003e40000100800 */
[----:B-1----:R-:W-:-:S05]  /*0b50*/  MOV R0, c[0x0][0x53c] ;  /* 0x00014f0000007a02 */ /* 0x002fca0000000f00 */
[----:B------:R1:W-:Y:S02]  /*0b60*/  STL [R1+0xc], R0 ;  /* 0x00000c0001007387 */ /* 0x0003e40000100800 */
.L_x_4936:
        /* <DEDUP_REMOVED lines=8> */
.L_x_4925:
        /* <DEDUP_REMOVED lines=343> */
.L_x_5136:
        /* <DEDUP_REMOVED lines=46> */
.L_x_4937:
[----:B------:R-:W-:-:S04]  /*2440*/  ISETP.NE.U32.AND P0, PT, RZ, c[0x0][0x368], PT ;  /* 0x0000da00ff007a0c */ /* 0x000fc80003f05070 */
[----:B------:R-:W-:-:S13]  /*2450*/  ISETP.NE.AND.EX P0, PT, RZ, c[0x0][0x36c], PT, P0 ;  /* 0x0000db00ff007a0c */ /* 0x000fda0003f05300 */
[----:B------:R-:W-:Y:S05]  /*2460*/  @!P0 BRA `(.L_x_4938) ;  /* 0x0000004000008947 */ /* 0x000fea0003800000 */
[----:B-1----:R-:W-:-:S04]  /*2470*/  IADD3 R4, P0, R252, c[0x0][0x368], RZ ;  /* 0x0000da00fc047a10 */ /* 0x002fc80007f1e0ff */
[----:B------:R-:W-:-:S05]  /*2480*/  IADD3.X R5, R19, c[0x0][0x36c], RZ, P0, !PT ;  /* 0x0000db0013057a10 */ /* 0x000fca00007fe4ff */
[----:B------:R1:W5:Y:S01]  /*2490*/  LDG.E R10, [R4.64] ;  /* 0x00000006040a7981 */ /* 0x000362000c1e1900 */
[----:B------:R-:W-:Y:S05]  /*24a0*/  BRA `(.L_x_4939) ;  /* 0x0000005000007947 */ /* 0x000fea0003800000 */
.L_x_4938:
[----:B------:R-:W-:Y:S01]  /*24b0*/  MOV R10, UR5 ;  /* 0x00000005000a7c02 */ /* 0x000fe20008000f00 */
[----:B------:R-:W-:Y:S05]  /*24c0*/  @!P5 BRA `(.L_x_4939) ;  /* 0x000000300000d947 */ /* 0x000fea0003800000 */
[----:B------:R2:W3:Y:S04]  /*24d0*/  LDG.E R6, [R4.64] ;  /* 0x0000000604067981 */ /* 0x0004e8000c1e1900 */
[----:B-12---:R-:W3:Y:S02]  /*24e0*/  LDG.E R4, [R4.64+0x4] ;  /* 0x0000040604047981 */ /* 0x006ee4000c1e1900 */
[----:B---3--:R-:W-:Y:S02]  /*24f0*/  IADD3 R10, -R6, R4, RZ ;  /* 0x00000004060a7210 */ /* 0x008fe40007ffe1ff */
.L_x_4939:
        /* <DEDUP_REMOVED lines=60> */
.L_x_4941:
[----:B------:R-:W-:Y:S05]  /*28c0*/  BSYNC B0 ;  /* 0x0000000000007941 */ /* 0x000fea0003800000 */
.L_x_4940:
        /* <DEDUP_REMOVED lines=198> */
.L_x_4983:
        /* <DEDUP_REMOVED lines=97> */
.L_x_4947:
[----:B------:R-:W-:Y:S05]  /*3b40*/  BSYNC B0 ;  /* 0x0000000000007941 */ /* 0x000fea0003800000 */
.L_x_4946:
        /* <DEDUP_REMOVED lines=70> */
.L_x_4949:
[----:B------:R-:W-:Y:S05]  /*3fb0*/  BSYNC B0 ;  /* 0x0000000000007941 */ /* 0x000fea0003800000 */
.L_x_4948:
        /* <DEDUP_REMOVED lines=91> */
.L_x_4953:
[----:B------:R-:W-:Y:S05]  /*4570*/  BSYNC B0 ;  /* 0x0000000000007941 */ /* 0x000fea0003800000 */
.L_x_4952:
        /* <DEDUP_REMOVED lines=58> */
.L_x_4955:
[----:B------:R-:W-:Y:S05]  /*4920*/  BSYNC B0 ;  /* 0x0000000000007941 */ /* 0x000fea0003800000 */
.L_x_4954:
        /* <DEDUP_REMOVED lines=58> */
.L_x_4957:
[----:B------:R-:W-:Y:S05]  /*4cd0*/  BSYNC B0 ;  /* 0x0000000000007941 */ /* 0x000fea0003800000 */
.L_x_4956:
        /* <DEDUP_REMOVED lines=56> */
.L_x_4951:
[----:B-123--:R-:W-:Y:S05]  /*5060*/  BSYNC B1 ;  /* 0x0000000000017941 */ /* 0x00efea0003800000 */
.L_x_4950:
        /* <DEDUP_REMOVED lines=61> */
.L_x_4960:
[----:B------:R-:W-:Y:S05]  /*5440*/  BSYNC B0 ;  /* 0x0000000000007941 */ /* 0x000fea0003800000 */
.L_x_4959:
        /* <DEDUP_REMOVED lines=57> */
.L_x_4962:
[----:B------:R-:W-:Y:S05]  /*57e0*/  BSYNC B0 ;  /* 0x0000000000007941 */ /* 0x000fea0003800000 */
.L_x_4961:
        /* <DEDUP_REMOVED lines=58> */
.L_x_4964:
[----:B------:R-:W-:Y:S05]  /*5b90*/  BSYNC B0 ;  /* 0x0000000000007941 */ /* 0x000fea0003800000 */
.L_x_4963:
        /* <DEDUP_REMOVED lines=58> */
.L_x_4945:
        /* <DEDUP_REMOVED lines=36> */
.L_x_4966:
[----:B------:R-:W-:Y:S05]  /*6180*/  BSYNC B0 ;  /* 0x0000000000007941 */ /* 0x000fea0003800000 */
.L_x_4965:
        /* <DEDUP_REMOVED lines=61> */
.L_x_4968:
[----:B------:R-:W-:Y:S05]  /*6560*/  BSYNC B0 ;  /* 0x0000000000007941 */ /* 0x000fea0003800000 */
.L_x_4967:
        /* <DEDUP_REMOVED lines=152> */
.L_x_4972:
[----:B------:R-:W-:Y:S05]  /*6ef0*/  BSYNC B0 ;  /* 0x0000000000007941 */ /* 0x000fea0003800000 */
.L_x_4971:
        /* <DEDUP_REMOVED lines=121> */
.L_x_4970:
[----:B-123--:R-:W-:Y:S05]  /*7690*/  BSYNC B1 ;  /* 0x0000000000017941 */ /* 0x00efea0003800000 */
.L_x_4969:
        /* <DEDUP_REMOVED lines=125> */
.L_x_4974:
[----:B------:R-:W-:Y:S05]  /*7e70*/  BSYNC B0 ;  /* 0x0000000000007941 */ /* 0x000fea0003800000 */
.L_x_4973:
        /* <DEDUP_REMOVED lines=125> */
.L_x_4944:
        /* <DEDUP_REMOVED lines=30> */
.L_x_4976:
[----:B-12---:R-:W-:Y:S05]  /*8830*/  BSYNC B0 ;  /* 0x0000000000007941 */ /* 0x006fea0003800000 */
.L_x_4975:
        /* <DEDUP_REMOVED lines=25> */
.L_x_4958:
[----:B------:R-:W-:Y:S05]  /*89d0*/  BSYNC B2 ;  /* 0x0000000000027941 */ /* 0x000fea0003800000 */
.L_x_4943:
        /* <DEDUP_REMOVED lines=80> */
.L_x_4978:
[----:B---3--:R-:W-:Y:S05]  /*8ee0*/  BSYNC B0 ;  /* 0x0000000000007941 */ /* 0x008fea0003800000 */
.L_x_4977:
        /* <DEDUP_REMOVED lines=25> */
.L_x_4980:
[----:B------:R-:W-:Y:S05]  /*9080*/  BSYNC B0 ;  /* 0x0000000000007941 */ /* 0x000fea0003800000 */
.L_x_4979:
        /* <DEDUP_REMOVED lines=43> */
.L_x_4982:
[----:B------:R-:W-:Y:S05]  /*9340*/  BSYNC B0 ;  /* 0x0000000000007941 */ /* 0x000fea0003800000 */
.L_x_4981:
[----:B------:R-:W0:Y:S01]  /*9350*/  LDGDEPBAR ;  /* 0x00000000000079af */ /* 0x000e220000000000 */
[----:B------:R-:W-:Y:S01]  /*9360*/  IADD3 R39, R39, -0x1, RZ ;  /* 0xffffffff27277810 */ /* 0x000fe20007ffe0ff */
[----:B------:R-:W-:-:S05]  /*9370*/  @P4 BRA `(.L_x_4983) ;  /* 0xffffa1b000004947 */ /* 0x000fca000383ffff */
[----:B------:R-:W-:Y:S01]  /*9380*/  WARPSYNC 0xffffffff ;  /* 0xffffffff00007948 */ /* 0x000fe20003800000 */
[----:B------:R-:W-:Y:S06]  /*9390*/  BAR.SYNC.DEFER_BLOCKING 0x0 ;  /* 0x0000000000007b1d */ /* 0x000fec0000010000 */
.L_x_4942:
        /* <DEDUP_REMOVED lines=32> */
.L_x_4985:
[----:B------:R-:W-:Y:S05]  /*95a0*/  BSYNC B0 ;  /* 0x0000000000007941 */ /* 0x000fea0003800000 */
.L_x_4984:
        /* <DEDUP_REMOVED lines=129> */
.L_x_5141:
[----:B------:R-:W-:Y:S05]  /*9dc0*/  BRA.DIV ~URZ, `(.L_x_4988) ;  /* 0x000125b27f007947 */ /* 0x000fea000b800000 */
[----:B------:R3:W4:Y:S02]  /*9dd0*/  SHFL.IDX PT, R2, R13, RZ, 0x181f ;  /* 0x00181fff0d027589 */ /* 0x00072400000e0000 */
.L_x_5142:
        /* <DEDUP_REMOVED lines=22> */
.L_x_4990:
[----:B------:R-:W-:Y:S05]  /*9f40*/  BSYNC B0 ;  /* 0x0000000000007941 */ /* 0x000fea0003800000 */
.L_x_4989:
[----:B------:R-:W-:Y:S05]  /*9f50*/  BRA.DIV ~URZ, `(.L_x_4991) ;  /* 0x000124927f007947 */ /* 0x000fea000b800000 */
[----:B--2---:R2:W1:Y:S04]  /*9f60*/  SHFL.IDX PT, R4, R5, 0x1, 0x181f ;  /* 0x00381f0005047f89 */ /* 0x00446800000e0000 */
[----:B----4-:R2:W4:Y:S02]  /*9f70*/  SHFL.IDX PT, R2, R13, 0x1, 0x181f ;  /* 0x00381f000d027f89 */ /* 0x01052400000e0000 */
.L_x_5143:
        /* <DEDUP_REMOVED lines=20> */
.L_x_4993:
[----:B------:R-:W-:Y:S05]  /*a0c0*/  BSYNC B0 ;  /* 0x0000000000007941 */ /* 0x000fea0003800000 */
.L_x_4992:
[----:B------:R-:W-:Y:S05]  /*a0d0*/  BRA.DIV ~URZ, `(.L_x_4994) ;  /* 0x000123e27f007947 */ /* 0x000fea000b800000 */
[----:B-1----:R1:W2:Y:S02]  /*a0e0*/  SHFL.IDX PT, R4, R5, 0x2, 0x181f ;  /* 0x00581f0005047f89 */ /* 0x0022a400000e0000 */
.L_x_5144:
[----:B------:R-:W-:Y:S05]  /*a0f0*/  BRA.DIV ~URZ, `(.L_x_4995) ;  /* 0x000124327f007947 */ /* 0x000fea000b800000 */
[----:B----4-:R4:W1:Y:S02]  /*a100*/  SHFL.IDX PT, R2, R13, 0x2, 0x181f ;  /* 0x00581f000d027f89 */ /* 0x01086400000e0000 */
.L_x_5145:
        /* <DEDUP_REMOVED lines=20> */
.L_x_4997:
[----:B------:R-:W-:Y:S05]  /*a250*/  BSYNC B0 ;  /* 0x0000000000007941 */ /* 0x000fea0003800000 */
.L_x_4996:
[----:B------:R-:W-:Y:S05]  /*a260*/  BRA.DIV ~URZ, `(.L_x_4998) ;  /* 0x000123327f007947 */ /* 0x000fea000b800000 */
[----:B--2---:R2:W3:Y:S04]  /*a270*/  SHFL.IDX PT, R4, R5, 0x3, 0x181f ;  /* 0x00781f0005047f89 */ /* 0x0044e800000e0000 */
[----:B-1----:R2:W1:Y:S02]  /*a280*/  SHFL.IDX PT, R2, R13, 0x3, 0x181f ;  /* 0x00781f000d027f89 */ /* 0x00246400000e0000 */
.L_x_5146:
        /* <DEDUP_REMOVED lines=102> */
.L_x_5000:
[----:B------:R-:W-:Y:S05]  /*a8f0*/  BSYNC B0 ;  /* 0x0000000000007941 */ /* 0x000fea0003800000 */
.L_x_4999:
[----:B------:R-:W-:Y:S01]  /*a900*/  ISETP.LT.AND P0, PT, RZ, c[0x0][0x27c], PT ;  /* 0x00009f00ff007a0c */ /* 0x000fe20003f01270 */
[----:B------:R-:W0:-:S12]  /*a910*/  LDGDEPBAR ;  /* 0x00000000000079af */ /* 0x000e180000000000 */
[----:B------:R-:W-:Y:S05]  /*a920*/  @P0 BRA `(.L_x_5001) ;  /* 0x0000002000000947 */ /* 0x000fea0003800000 */
[----:B------:R-:W-:-:S04]  /*a930*/  DEPBAR.LE SB0, 0x1 ;  /* 0x000080400000791a */ /* 0x000fc80000000000 */
[----:B------:R-:W-:Y:S05]  /*a940*/  BRA `(.L_x_5002) ;  /* 0x000068a000007947 */ /* 0x000fea0003800000 */
.L_x_5001:
        /* <DEDUP_REMOVED lines=72> */
.L_x_5005:
[----:B--2-4-:R-:W-:Y:S05]  /*add0*/  BSYNC B0 ;  /* 0x0000000000007941 */ /* 0x014fea0003800000 */
.L_x_5004:
        /* <DEDUP_REMOVED lines=105> */
.L_x_5009:
[----:B------:R-:W-:Y:S05]  /*b470*/  BSYNC B0 ;  /* 0x0000000000007941 */ /* 0x000fea0003800000 */
.L_x_5008:
        /* <DEDUP_REMOVED lines=41> */
.L_x_5011:
[----:B------:R-:W-:Y:S05]  /*b710*/  BSYNC B0 ;  /* 0x0000000000007941 */ /* 0x000fea0003800000 */
.L_x_5010:
        /* <DEDUP_REMOVED lines=41> */
.L_x_5013:
[----:B------:R-:W-:Y:S05]  /*b9b0*/  BSYNC B0 ;  /* 0x0000000000007941 */ /* 0x000fea0003800000 */
.L_x_5012:
        /* <DEDUP_REMOVED lines=40> */
.L_x_5007:
[----:B------:R-:W-:Y:S05]  /*bc40*/  BSYNC B1 ;  /* 0x0000000000017941 */ /* 0x000fea0003800000 */
.L_x_5006:
        /* <DEDUP_REMOVED lines=45> */
.L_x_5017:
[----:B------:R-:W-:Y:S05]  /*bf20*/  BSYNC B0 ;  /* 0x0000000000007941 */ /* 0x000fea0003800000 */
.L_x_5016:
        /* <DEDUP_REMOVED lines=41> */
.L_x_5019:
[----:B------:R-:W-:Y:S05]  /*c1c0*/  BSYNC B0 ;  /* 0x0000000000007941 */ /* 0x000fea0003800000 */
.L_x_5018:
        /* <DEDUP_REMOVED lines=41> */
.L_x_5021:
[----:B------:R-:W-:Y:S05]  /*c460*/  BSYNC B0 ;  /* 0x0000000000007941 */ /* 0x000fea0003800000 */
.L_x_5020:
        /* <DEDUP_REMOVED lines=40> */
.L_x_5015:
[----:B------:R-:W-:Y:S05]  /*c6f0*/  BSYNC B1 ;  /* 0x0000000000017941 */ /* 0x000fea0003800000 */
.L_x_5014:
        /* <DEDUP_REMOVED lines=45> */
.L_x_5025:
[----:B------:R-:W-:Y:S05]  /*c9d0*/  BSYNC B0 ;  /* 0x0000000000007941 */ /* 0x000fea0003800000 */
.L_x_5024:
        /* <DEDUP_REMOVED lines=41> */
.L_x_5027:
[----:B------:R-:W-:Y:S05]  /*cc70*/  BSYNC B0 ;  /* 0x0000000000007941 */ /* 0x000fea0003800000 */
.L_x_5026:
        /* <DEDUP_REMOVED lines=41> */
.L_x_5029:
[----:B------:R-:W-:Y:S05]  /*cf10*/  BSYNC B0 ;  /* 0x0000000000007941 */ /* 0x000fea0003800000 */
.L_x_5028:
        /* <DEDUP_REMOVED lines=40> */
.L_x_5023:
[----:B------:R-:W-:Y:S05]  /*d1a0*/  BSYNC B1 ;  /* 0x0000000000017941 */ /* 0x000fea0003800000 */
.L_x_5022:
        /* <DEDUP_REMOVED lines=44> */
.L_x_5032:
[----:B------:R-:W-:Y:S05]  /*d470*/  BSYNC B0 ;  /* 0x0000000000007941 */ /* 0x000fea0003800000 */
.L_x_5031:
        /* <DEDUP_REMOVED lines=41> */
.L_x_5034:
[----:B------:R-:W-:Y:S05]  /*d710*/  BSYNC B0 ;  /* 0x0000000000007941 */ /* 0x000fea0003800000 */
.L_x_5033:
        /* <DEDUP_REMOVED lines=41> */
.L_x_5036:
[----:B------:R-:W-:Y:S05]  /*d9b0*/  BSYNC B0 ;  /* 0x0000000000007941 */ /* 0x000fea0003800000 */
.L_x_5035:
        /* <DEDUP_REMOVED lines=41> */
.L_x_5003:
        /* <DEDUP_REMOVED lines=37> */
.L_x_5038:
[----:B---3--:R-:W-:Y:S05]  /*dea0*/  BSYNC B0 ;  /* 0x0000000000007941 */ /* 0x008fea0003800000 */
.L_x_5037:
        /* <DEDUP_REMOVED lines=147> */
.L_x_5042:
[----:B------:R-:W-:Y:S05]  /*e7e0*/  BSYNC B0 ;  /* 0x0000000000007941 */ /* 0x000fea0003800000 */
.L_x_5041:
        /* <DEDUP_REMOVED lines=91> */
.L_x_5040:
[----:B------:R-:W-:Y:S05]  /*eda0*/  BSYNC B1 ;  /* 0x0000000000017941 */ /* 0x000fea0003800000 */
.L_x_5039:
        /* <DEDUP_REMOVED lines=96> */
.L_x_5046:
[----:B------:R-:W-:Y:S05]  /*f3b0*/  BSYNC B0 ;  /* 0x0000000000007941 */ /* 0x000fea0003800000 */
.L_x_5045:
        /* <DEDUP_REMOVED lines=91> */
.L_x_5044:
[----:B------:R-:W-:Y:S05]  /*f970*/  BSYNC B1 ;  /* 0x0000000000017941 */ /* 0x000fea0003800000 */
.L_x_5043:
        /* <DEDUP_REMOVED lines=103> */
.L_x_5050:
[----:B------:R-:W-:Y:S05]  /*fff0*/  BSYNC B0 ;  /* 0x0000000000007941 */ /* 0x000fea0003800000 */
.L_x_5049:
        /* <DEDUP_REMOVED lines=91> */
.L_x_5048:
[----:B------:R-:W-:Y:S05]  /*105b0*/  BSYNC B1 ;  /* 0x0000000000017941 */ /* 0x000fea0003800000 */
.L_x_5047:
        /* <DEDUP_REMOVED lines=102> */
.L_x_5052:
[----:B------:R-:W-:Y:S05]  /*10c20*/  BSYNC B0 ;  /* 0x0000000000007941 */ /* 0x000fea0003800000 */
.L_x_5051:
        /* <DEDUP_REMOVED lines=91> */
.L_x_5030:
[----:B------:R-:W-:Y:S05]  /*111e0*/  BSYNC B2 ;  /* 0x0000000000027941 */ /* 0x000fea0003800000 */
.L_x_5002:
[----:B-1----:R-:W-:Y:S01]  /*111f0*/  IMAD R4, R60, c[0x0][0x208], RZ ;  /* 0x000082003c047a24 */ /* 0x002fe200078e02ff */
[----:B------:R-:W-:Y:S01]  /*11200*/  ISETP.GE.AND P1, PT, R140, c[0x0][0x1d4], PT ;  /* 0x000075008c007a0c */ /* 0x000fe20003f26270 */
[----:B--23--:R-:W-:Y:S01]  /*11210*/  IMAD.WIDE.U32 R2, R212, c[0x0][0x208], RZ ;  /* 0x00008200d4027a25 */ /* 0x00cfe200078e00ff */
[----:B------:R-:W-:-:S04]  /*11220*/  DEPBAR.LE SB0, 0x0 ;  /* 0x000080000000791a */ /* 0x000fc80000000000 */
[----:B------:R-:W-:Y:S01]  /*11230*/  IMAD R4, R212, c[0x0][0x20c], R4 ;  /* 0x00008300d4047a24 */ /* 0x000fe200078e0204 */
[----:B------:R-:W-:Y:S01]  /*11240*/  BAR.SYNC.DEFER_BLOCKING 0x0 ;  /* 0x0000000000007b1d */ /* 0x000fe20000010000 */
[----:B------:R-:W-:Y:S01]  /*11250*/  IMAD.WIDE.U32 R220, R59, c[0x0][0x210], RZ ;  /* 0x000084003bdc7a25 */ /* 0x000fe200078e00ff */
[----:B------:R-:W-:Y:S02]  /*11260*/  LOP3.LUT R213, R213, 0xfffffffe, RZ, 0xc0, !PT ;  /* 0xfffffffed5d57812 */ /* 0x000fe400078ec0ff */
[----:B------:R-:W-:Y:S01]  /*11270*/  ISETP.GE.AND P6, PT, R142, c[0x0][0x1d4], PT ;  /* 0x000075008e007a0c */ /* 0x000fe20003fc6270 */
[----:B------:R-:W-:Y:S01]  /*11280*/  IMAD.IADD R3, R3, 0x1, R4 ;  /* 0x0000000103037824 */ /* 0x000fe200078e0204 */
[----:B------:R-:W-:Y:S01]  /*11290*/  @P1 LOP3.LUT R213, R213, 0x1, RZ, 0xfc, !PT ;  /* 0x00000001d5d51812 */ /* 0x000fe200078efcff */
[----:B------:R-:W-:Y:S01]  /*112a0*/  IMAD R4, R61, c[0x0][0x218], RZ ;  /* 0x000086003d047a24 */ /* 0x000fe200078e02ff */
[----:B------:R-:W-:Y:S01]  /*112b0*/  ISETP.GE.AND P2, PT, R205, c[0x0][0x1d4], PT ;  /* 0x00007500cd007a0c */ /* 0x000fe20003f46270 */
[C---:B------:R-:W-:Y:S01]  /*112c0*/  IMAD.WIDE.U32 R2, R211.reuse, c[0x0][0x218], R2 ;  /* 0x00008600d3027a25 */ /* 0x040fe200078e0002 */
[----:B------:R-:W1:Y:S01]  /*112d0*/  S2R R22, SR_TID.X ;  /* 0x0000000000167919 */ /* 0x000e620000002100 */
[----:B------:R-:W-:Y:S02]  /*112e0*/  BSSY B0, `(.L_x_5053) ;  /* 0x0000042000007945 */ /* 0x000fe40003800000 */
        /* <DEDUP_REMOVED lines=10> */
[----:B------:R-:W-:Y:S01]  /*11390*/  IADD3 R2, R150, 0x20, RZ ;  /* 0x0000002096027810 */ /* 0x000fe20007ffe0ff */
[----:B------:R-:W3:Y:S01]  /*113a0*/  SHFL.IDX PT, R5, R6, RZ, 0x181f ;  /* 0x00181fff06057589 */ /* 0x000ee200000e0000 */
[----:B------:R-:W-:-:S03]  /*113b0*/  ISETP.LT.OR P1, PT, R4, 0x1, P1 ;  /* 0x000000010400780c */ /* 0x000fc60000f21670 */
[----:B------:R-:W4:Y:S04]  /*113c0*/  LDSM.16.M88.4 R24, [R150] ;  /* 0x000000009618783b */ /* 0x000f280000000200 */
[----:B------:R-:W1:Y:S02]  /*113d0*/  LDSM.16.M88.4 R28, [R150+0x800] ;  /* 0x00080000961c783b */ /* 0x000e640000000200 */
[----:B------:R-:W-:Y:S02]  /*113e0*/  @P0 IADD3 R2, R150, -0x20, RZ ;  /* 0xffffffe096020810 */ /* 0x000fe40007ffe0ff */
[----:B------:R-:W1:Y:S04]  /*113f0*/  LDSM.16.M88.4 R48, [R150+0x1000] ;  /* 0x001000009630783b */ /* 0x000e680000000200 */
[----:B------:R-:W1:Y:S01]  /*11400*/  LDSM.16.M88.4 R40, [R2] ;  /* 0x000000000228783b */ /* 0x000e620000000200 */
[----:B--2---:R-:W-:-:S03]  /*11410*/  LEA R20, P0, R140, R3, 0x1 ;  /* 0x000000038c147211 */ /* 0x004fc600078008ff */
[----:B------:R-:W2:Y:S01]  /*11420*/  LDSM.16.M88.4 R64, [R2+0x800] ;  /* 0x000800000240783b */ /* 0x000ea20000000200 */
[----:B---3--:R-:W-:-:S03]  /*11430*/  LEA.HI.X R21, R140, R5, R141, 0x1, P0 ;  /* 0x000000058c157211 */ /* 0x008fc600000f0c8d */
[----:B------:R3:W1:Y:S01]  /*11440*/  LDSM.16.M88.4 R68, [R2+0x1000] ;  /* 0x001000000244783b */ /* 0x0006620000000200 */
        /* <DEDUP_REMOVED lines=12> */
[----:B---3--:R-:W-:-:S04]  /*11510*/  LEA R2, P0, R204, R3, 0x1 ;  /* 0x00000003cc027211 */ /* 0x008fc800078008ff */
[----:B------:R-:W-:Y:S02]  /*11520*/  LEA.HI.X R3, R204, R5, R215, 0x1, P0 ;  /* 0x00000005cc037211 */ /* 0x000fe400000f0cd7 */
[----:B------:R-:W-:-:S13]  /*11530*/  ISETP.LT.OR P0, PT, R4, 0x1, P2 ;  /* 0x000000010400780c */ /* 0x000fda0001701670 */
[----:B------:R1:W-:Y:S01]  /*11540*/  LDGSTS.E.BYPASS.LTC128B.128 [R203+0x7080], [R14.64], !P0 ;  /* 0x070800000ecb7fae */ /* 0x0003e2000c101d46 */
[----:B------:R-:W-:-:S13]  /*11550*/  ISETP.LT.OR P0, PT, R4, 0x1, P1 ;  /* 0x000000010400780c */ /* 0x000fda0000f01670 */
[----:B------:R1:W-:Y:S01]  /*11560*/  LDGSTS.E.BYPASS.LTC128B.128 [R203+0x8880], [R2.64], !P0 ;  /* 0x0888000002cb7fae */ /* 0x0003e2000c101d46 */
[----:B------:R-:W-:-:S13]  /*11570*/  ISETP.GT.AND P0, PT, R22, 0x7f, PT ;  /* 0x0000007f1600780c */ /* 0x000fda0003f04270 */
[----:B------:R-:W-:Y:S05]  /*11580*/  @P0 BRA `(.L_x_5054) ;  /* 0x0000017000000947 */ /* 0x000fea0003800000 */
[----:B--2-4-:R-:W-:Y:S05]  /*11590*/  BRA.DIV ~URZ, `(.L_x_5055) ;  /* 0x0000b0d27f007947 */ /* 0x014fea000b800000 */
[----:B------:R2:W3:Y:S04]  /*115a0*/  SHFL.IDX PT, R5, R6, 0x1, 0x181f ;  /* 0x00381f0006057f89 */ /* 0x0004e800000e0000 */
[----:B-1----:R2:W1:Y:S02]  /*115b0*/  SHFL.IDX PT, R2, R13, 0x1, 0x181f ;  /* 0x00381f000d027f89 */ /* 0x00246400000e0000 */
.L_x_5147:
[-C--:B-1----:R-:W-:Y:S02]  /*115c0*/  LEA R14, P0, R206, R2.reuse, 0x1 ;  /* 0x00000002ce0e7211 */ /* 0x082fe400078008ff */
[----:B------:R-:W-:Y:S02]  /*115d0*/  ISETP.LT.OR P2, PT, R4, 0x21, P2 ;  /* 0x000000210400780c */ /* 0x000fe40001741670 */
[----:B---3--:R-:W-:Y:S02]  /*115e0*/  LEA.HI.X R15, R206, R5, R214, 0x1, P0 ;  /* 0x00000005ce0f7211 */ /* 0x008fe400000f0cd6 */
        /* <DEDUP_REMOVED lines=17> */
.L_x_5054:
[----:B--2-4-:R-:W-:Y:S05]  /*11700*/  BSYNC B0 ;  /* 0x0000000000007941 */ /* 0x014fea0003800000 */
.L_x_5053:
[----:B------:R-:W-:Y:S01]  /*11710*/  R2P PR, R149, 0x6 ;  /* 0x0000000695007804 */ /* 0x000fe20000000000 */
[----:B-1----:R-:W-:Y:S01]  /*11720*/  IMAD.MOV.U32 R2, RZ, RZ, 0x40 ;  /* 0x00000040ff027424 */ /* 0x002fe200078e00ff */
[----:B------:R-:W-:Y:S01]  /*11730*/  HMMA.16816.F32 R20, R8, R24, RZ ;  /* 0x000000180814723c */ /* 0x000fe200000018ff */
[----:B------:R-:W-:Y:S01]  /*11740*/  IADD3 R15, R150, 0x20, RZ ;  /* 0x00000020960f7810 */ /* 0x000fe20007ffe0ff */
[----:B------:R-:W0:Y:S01]  /*11750*/  LDGDEPBAR ;  /* 0x00000000000079af */ /* 0x000e220000000000 */
[----:B------:R-:W-:Y:S01]  /*11760*/  ISETP.GT.AND P0, PT, R77, R219, PT ;  /* 0x000000db4d00720c */ /* 0x000fe20003f04270 */
[----:B------:R-:W-:Y:S01]  /*11770*/  BSSY B1, `(.L_x_5056) ;  /* 0x00000eb000017945 */ /* 0x000fe20003800000 */
[----:B------:R-:W-:-:S03]  /*11780*/  SEL R2, R2, 0xffffffc0, !P2 ;  /* 0xffffffc002027807 */ /* 0x000fc60005000000 */
[----:B------:R-:W-:Y:S02]  /*11790*/  HMMA.16816.F32 R24, R8, R26, RZ ;  /* 0x0000001a0818723c */ /* 0x000fe400000018ff */
[C---:B------:R-:W-:Y:S01]  /*117a0*/  IMAD.IADD R3, R150.reuse, 0x1, R2 ;  /* 0x0000000196037824 */ /* 0x040fe200078e0202 */
[----:B------:R-:W-:-:S04]  /*117b0*/  @P1 IADD3 R15, R150, -0x20, RZ ;  /* 0xffffffe0960f1810 */ /* 0x000fc80007ffe0ff */
[----:B------:R-:W-:Y:S01]  /*117c0*/  LDSM.16.M88.4 R44, [R3] ;  /* 0x00000000032c783b */ /* 0x000fe20000000200 */
[C---:B------:R-:W-:Y:S01]  /*117d0*/  HMMA.16816.F32 R32, R8.reuse, R28, RZ ;  /* 0x0000001c0820723c */ /* 0x040fe200000018ff */
[----:B------:R-:W-:Y:S02]  /*117e0*/  IMAD.IADD R14, R2, 0x1, R15 ;  /* 0x00000001020e7824 */ /* 0x000fe400078e020f */
[----:B------:R-:W-:Y:S04]  /*117f0*/  LDSM.16.M88.4 R56, [R3+0x800] ;  /* 0x000800000338783b */ /* 0x000fe80000000200 */
[----:B-----5:R-:W-:Y:S01]  /*11800*/  LDSM.16.M88.4 R60, [R3+0x1000] ;  /* 0x00100000033c783b */ /* 0x020fe20000000200 */
[C---:B------:R-:W-:Y:S03]  /*11810*/  HMMA.16816.F32 R28, R8.reuse, R30, RZ ;  /* 0x0000001e081c723c */ /* 0x040fe600000018ff */
[----:B------:R-:W-:Y:S05]  /*11820*/  LDSM.16.M88.4 R72, [R14+0x1000] ;  /* 0x001000000e48783b */ /* 0x000fea0000000200 */
[C---:B------:R-:W-:Y:S08]  /*11830*/  HMMA.16816.F32 R36, R8.reuse, R48, RZ ;  /* 0x000000300824723c */ /* 0x040ff000000018ff */
[----:B------:R-:W-:Y:S01]  /*11840*/  HMMA.16816.F32 R48, R8, R50, RZ ;  /* 0x000000320830723c */ /* 0x000fe200000018ff */
[----:B------:R-:W1:Y:S07]  /*11850*/  LDSM.16.M88.4 R8, [R202] ;  /* 0x00000000ca08783b */ /* 0x000e6e0000000200 */
[C---:B------:R-:W-:Y:S08]  /*11860*/  HMMA.16816.F32 R52, R16.reuse, R40, R20 ;  /* 0x000000281034723c */ /* 0x040ff00000001814 */
[C---:B------:R-:W-:Y:S08]  /*11870*/  HMMA.16816.F32 R40, R16.reuse, R42, R24 ;  /* 0x0000002a1028723c */ /* 0x040ff00000001818 */
[C---:B------:R-:W-:Y:S08]  /*11880*/  HMMA.16816.F32 R32, R16.reuse, R64, R32 ;  /* 0x000000401020723c */ /* 0x040ff00000001820 */
[C---:B------:R-:W-:Y:S01]  /*11890*/  HMMA.16816.F32 R28, R16.reuse, R66, R28 ;  /* 0x00000042101c723c */ /* 0x040fe2000000181c */
[----:B------:R-:W-:Y:S07]  /*118a0*/  LDSM.16.M88.4 R64, [R14] ;  /* 0x000000000e40783b */ /* 0x000fee0000000200 */
[C---:B------:R-:W-:Y:S08]  /*118b0*/  HMMA.16816.F32 R24, R16.reuse, R68, R36 ;  /* 0x000000441018723c */ /* 0x040ff00000001824 */
[----:B------:R-:W-:Y:S01]  /*118c0*/  HMMA.16816.F32 R20, R16, R70, R48 ;  /* 0x000000461014723c */ /* 0x000fe20000001830 */
[----:B------:R-:W2:Y:S04]  /*118d0*/  LDSM.16.M88.4 R16, [R201] ;  /* 0x00000000c910783b */ /* 0x000ea80000000200 */
[----:B------:R-:W3:Y:S03]  /*118e0*/  LDSM.16.M88.4 R68, [R14+0x800] ;  /* 0x000800000e44783b */ /* 0x000ee60000000200 */
[C---:B-1----:R-:W-:Y:S01]  /*118f0*/  HMMA.16816.F32 R48, R8.reuse, R44, R52 ;  /* 0x0000002c0830723c */ /* 0x042fe20000001834 */
[----:B------:R-:W-:Y:S07]  /*11900*/  LDSM.16.M88.4 R52, [R150+0x2000] ;  /* 0x002000009634783b */ /* 0x000fee0000000200 */
        /* <DEDUP_REMOVED lines=8> */
[----:B------:R-:W4:Y:S03]  /*11990*/  LDSM.16.M88.4 R60, [R150+0x2800] ;  /* 0x00280000963c783b */ /* 0x000f260000000200 */
[C---:B--2---:R-:W-:Y:S01]  /*119a0*/  HMMA.16816.F32 R40, R16.reuse, R64, R48 ;  /* 0x000000401028723c */ /* 0x044fe20000001830 */
[----:B------:R-:W-:Y:S07]  /*119b0*/  LDSM.16.M88.4 R48, [R15+0x1800] ;  /* 0x001800000f30783b */ /* 0x000fee0000000200 */
[C---:B------:R-:W-:Y:S01]  /*119c0*/  HMMA.16816.F32 R36, R16.reuse, R66, R36 ;  /* 0x000000421024723c */ /* 0x040fe20000001824 */
[----:B------:R-:W-:Y:S07]  /*119d0*/  LDSM.16.M88.4 R64, [R15+0x2800] ;  /* 0x002800000f40783b */ /* 0x000fee0000000200 */
[C---:B---3--:R-:W-:Y:S08]  /*119e0*/  HMMA.16816.F32 R32, R16.reuse, R68, R32 ;  /* 0x000000441020723c */ /* 0x048ff00000001820 */
[C---:B------:R-:W-:Y:S01]  /*119f0*/  HMMA.16816.F32 R28, R16.reuse, R70, R28 ;  /* 0x00000046101c723c */ /* 0x040fe2000000181c */
[----:B------:R-:W-:Y:S07]  /*11a00*/  LDSM.16.M88.4 R68, [R14+0x2800] ;  /* 0x002800000e44783b */ /* 0x000fee0000000200 */
[C---:B------:R-:W-:Y:S08]  /*11a10*/  HMMA.16816.F32 R24, R16.reuse, R72, R24 ;  /* 0x000000481018723c */ /* 0x040ff00000001818 */
[----:B------:R-:W-:Y:S01]  /*11a20*/  HMMA.16816.F32 R20, R16, R74, R20 ;  /* 0x0000004a1014723c */ /* 0x000fe20000001814 */
[----:B------:R-:W2:Y:S07]  /*11a30*/  LDSM.16.M88.4 R16, [R200+0x4000] ;  /* 0x00400000c810783b */ /* 0x000eae0000000200 */
[C---:B-1----:R-:W-:Y:S08]  /*11a40*/  HMMA.16816.F32 R40, R8.reuse, R44, R40 ;  /* 0x0000002c0828723c */ /* 0x042ff00000001828 */
[C---:B------:R-:W-:Y:S01]  /*11a50*/  HMMA.16816.F32 R36, R8.reuse, R46, R36 ;  /* 0x0000002e0824723c */ /* 0x040fe20000001824 */
[----:B------:R-:W-:Y:S07]  /*11a60*/  LDSM.16.M88.4 R44, [R3+0x1800] ;  /* 0x00180000032c783b */ /* 0x000fee0000000200 */
[C---:B------:R-:W-:Y:S08]  /*11a70*/  HMMA.16816.F32 R32, R8.reuse, R52, R32 ;  /* 0x000000340820723c */ /* 0x040ff00000001820 */
        /* <DEDUP_REMOVED lines=46> */
[C---:B--2---:R-:W-:Y:S08]  /*11d60*/  HMMA.16816.F32 R40, R16.reuse, R48, R40 ;  /* 0x000000301028723c */ /* 0x044ff00000001828 */
[C---:B------:R-:W-:Y:S01]  /*11d70*/  HMMA.16816.F32 R36, R16.reuse, R50, R36 ;  /* 0x000000321024723c */ /* 0x040fe20000001824 */
[----:B------:R-:W-:Y:S07]  /*11d80*/  LDSM.16.M88.4 R48, [R150+0x4800] ;  /* 0x004800009630783b */ /* 0x000fee0000000200 */
        /* <DEDUP_REMOVED lines=45> */
[----:B------:R-:W2:Y:S01]  /*12060*/  LDSM.16.M88.4 R8, [R201+0xc000] ;  /* 0x00c00000c908783b */ /* 0x000ea20000000200 */
[----:B------:R-:W-:-:S06]  /*12070*/  DEPBAR.LE SB0, 0x0 ;  /* 0x000080000000791a */ /* 0x000fcc0000000000 */
[C---:B-1----:R-:W-:Y:S08]  /*12080*/  HMMA.16816.F32 R40, R16.reuse, R56, R40 ;  /* 0x000000381028723c */ /* 0x042ff00000001828 */
[C---:B------:R-:W-:Y:S08]  /*12090*/  HMMA.16816.F32 R36, R16.reuse, R58, R36 ;  /* 0x0000003a1024723c */ /* 0x040ff00000001824 */
[C---:B------:R-:W-:Y:S08]  /*120a0*/  HMMA.16816.F32 R32, R16.reuse, R60, R32 ;  /* 0x0000003c1020723c */ /* 0x040ff00000001820 */
[C---:B------:R-:W-:Y:S08]  /*120b0*/  HMMA.16816.F32 R28, R16.reuse, R62, R28 ;  /* 0x0000003e101c723c */ /* 0x040ff0000000181c */
[C---:B----4-:R-:W-:Y:S08]  /*120c0*/  HMMA.16816.F32 R24, R16.reuse, R64, R24 ;  /* 0x000000401018723c */ /* 0x050ff00000001818 */
        /* <DEDUP_REMOVED lines=10> */
[----:B------:R-:W-:Y:S01]  /*12170*/  IMAD.MOV.U32 R2, RZ, RZ, 0x1 ;  /* 0x00000001ff027424 */ /* 0x000fe200078e00ff */
        /* <DEDUP_REMOVED lines=32> */
.L_x_5148:
[----:B------:R-:W-:Y:S05]  /*12380*/  BRA.DIV ~URZ, `(.L_x_5059) ;  /* 0x0000a4227f007947 */ /* 0x000fea000b800000 */
[----:B------:R3:W4:Y:S02]  /*12390*/  SHFL.IDX PT, R2, R6, RZ, 0x181f ;  /* 0x00181fff06027589 */ /* 0x00072400000e0000 */
.L_x_5149:
        /* <DEDUP_REMOVED lines=18> */
.L_x_5061:
[----:B------:R-:W-:Y:S05]  /*124c0*/  BSYNC B0 ;  /* 0x0000000000007941 */ /* 0x000fea0003800000 */
.L_x_5060:
[----:B------:R-:W-:Y:S01]  /*124d0*/  ISETP.GE.AND P0, PT, R13, 0x21, PT ;  /* 0x000000210d00780c */ /* 0x000fe20003f06270 */
[----:B------:R-:W-:Y:S06]  /*124e0*/  BRA.DIV ~URZ, `(.L_x_5062) ;  /* 0x0000a3327f007947 */ /* 0x000fec000b800000 */
[----:B--2---:R2:W1:Y:S04]  /*124f0*/  SHFL.IDX PT, R4, R5, 0x1, 0x181f ;  /* 0x00381f0005047f89 */ /* 0x00446800000e0000 */
[----:B----4-:R2:W4:Y:S02]  /*12500*/  SHFL.IDX PT, R2, R6, 0x1, 0x181f ;  /* 0x00381f0006027f89 */ /* 0x01052400000e0000 */
.L_x_5150:
        /* <DEDUP_REMOVED lines=17> */
.L_x_5057:
[----:B------:R-:W-:Y:S05]  /*12620*/  BSYNC B1 ;  /* 0x0000000000017941 */ /* 0x000fea0003800000 */
.L_x_5056:
[----:B-1--4-:R-:W4:Y:S04]  /*12630*/  LDL R2, [R1+0x4c] ;  /* 0x00004c0001027983 */ /* 0x012f280000100800 */
[----:B------:R-:W0:Y:S01]  /*12640*/  LDGDEPBAR ;  /* 0x00000000000079af */ /* 0x000e220000000000 */
[----:B----4-:R-:W-:-:S05]  /*12650*/  IMAD.IADD R2, R131, 0x1, -R2 ;  /* 0x0000000183027824 */ /* 0x010fca00078e0a02 */
[C---:B------:R-:W-:Y:S02]  /*12660*/  ISETP.GT.AND P1, PT, R2.reuse, RZ, PT ;  /* 0x000000ff0200720c */ /* 0x040fe40003f24270 */
[----:B------:R-:W-:Y:S02]  /*12670*/  ISETP.GT.AND P0, PT, R2, 0x1, PT ;  /* 0x000000010200780c */ /* 0x000fe40003f04270 */
[----:B------:R-:W-:Y:S02]  /*12680*/  FSEL R8, R40, -INF , P1 ;  /* 0xff80000028087808 */ /* 0x000fe40000800000 */
[----:B------:R-:W-:Y:S02]  /*12690*/  FSEL R9, R41, -INF , P0 ;  /* 0xff80000029097808 */ /* 0x000fe40000000000 */
[----:B------:R-:W-:Y:S02]  /*126a0*/  ISETP.GT.AND P6, PT, R2, 0x8, PT ;  /* 0x000000080200780c */ /* 0x000fe40003fc4270 */
        /* <DEDUP_REMOVED lines=17> */
[----:B------:R-:W-:Y:S02]  /*127c0*/  FSEL R24, R33, -INF , P0 ;  /* 0xff80000021187808 */ /* 0x000fe40000000000 */
[----:B------:R-:W-:-:S02]  /*127d0*/  ISETP.GT.AND P1, PT, R2, 0x18, PT ;  /* 0x000000180200780c */ /* 0x000fc40003f24270 */
        /* <DEDUP_REMOVED lines=32> */
[----:B--23--:R-:W-:Y:S02]  /*129e0*/  FMNMX.FTZ R6, R80, R2, !PT ;  /* 0x0000000250067209 */ /* 0x00cfe40007810000 */
[----:B------:R-:W-:Y:S01]  /*129f0*/  FMNMX.FTZ R5, R84, R3, !PT ;  /* 0x0000000354057209 */ /* 0x000fe20007810000 */
[----:B------:R-:W-:Y:S05]  /*12a00*/  BRA.DIV ~URZ, `(.L_x_5063) ;  /* 0x00009ee27f007947 */ /* 0x000fea000b800000 */
[----:B------:R1:W2:Y:S02]  /*12a10*/  SHFL.BFLY PT, R2, R6, 0x2, 0x1f ;  /* 0x0c401f0006027f89 */ /* 0x0002a400000e0000 */
.L_x_5151:
[----:B-12---:R-:W-:Y:S01]  /*12a20*/  FMNMX.FTZ R6, R6, R2, !PT ;  /* 0x0000000206067209 */ /* 0x006fe20007810000 */
[----:B------:R-:W-:Y:S05]  /*12a30*/  BRA.DIV ~URZ, `(.L_x_5064) ;  /* 0x00009f127f007947 */ /* 0x000fea000b800000 */
[----:B------:R-:W1:Y:S04]  /*12a40*/  SHFL.BFLY PT, R2, R5, 0x2, 0x1f ;  /* 0x0c401f0005027f89 */ /* 0x000e6800000e0000 */
[----:B------:R-:W2:Y:S01]  /*12a50*/  SHFL.BFLY PT, R3, R6, 0x1, 0x1f ;  /* 0x0c201f0006037f89 */ /* 0x000ea200000e0000 */
[----:B-1----:R-:W-:-:S02]  /*12a60*/  FMNMX.FTZ R5, R5, R2, !PT ;  /* 0x0000000205057209 */ /* 0x002fc40007810000 */
[----:B--2---:R-:W-:-:S03]  /*12a70*/  FMNMX.FTZ R6, R6, R3, !PT ;  /* 0x0000000306067209 */ /* 0x004fc60007810000 */
[----:B------:R1:W2:Y:S04]  /*12a80*/  SHFL.BFLY PT, R4, R5, 0x1, 0x1f ;  /* 0x0c201f0005047f89 */ /* 0x0002a800000e0000 */
.L_x_5152:
        /* <DEDUP_REMOVED lines=19> */
[----:B------:R-:W-:Y:S01]  /*12bc0*/  LDSM.16.MT88.4 R76, [R196+0x1800] ;  /* 0x00180000c44c783b */ /* 0x000fe20000004200 */
[----:B------:R2:W4:Y:S03]  /*12bd0*/  MUFU.EX2 R108, R2 ;  /* 0x00000002006c7308 */ /* 0x0005260000000800 */
[----:B------:R-:W-:Y:S01]  /*12be0*/  LDSM.16.MT88.4 R72, [R197+0x800] ;  /* 0x00080000c548783b */ /* 0x000fe20000004200 */
[----:B---3--:R-:W-:-:S03]  /*12bf0*/  FFMA.FTZ R4, R11, c[0x0][0x2d0], -R3 ;  /* 0x0000b4000b047a23 */ /* 0x008fc60000010803 */
[----:B------:R-:W3:Y:S01]  /*12c00*/  LDSM.16.MT88.4 R8, [R196] ;  /* 0x00000000c408783b */ /* 0x000ee20000004200 */
[----:B------:R5:W-:Y:S03]  /*12c10*/  MUFU.EX2 R118, R4 ;  /* 0x0000000400767308 */ /* 0x000be60000000800 */
[----:B------:R-:W-:Y:S01]  /*12c20*/  LDSM.16.MT88.4 R168, [R151+0x1000] ;  /* 0x0010000097a8783b */ /* 0x000fe20000004200 */
[----:B--2---:R-:W-:-:S05]  /*12c30*/  FMUL.FTZ R2, R5, c[0x0][0x2d0] ;  /* 0x0000b40005027a20 */ /* 0x004fca0000410000 */
[----:B------:R-:W-:Y:S02]  /*12c40*/  FSEL R2, R2, RZ, P0 ;  /* 0x000000ff02027208 */ /* 0x000fe40000000000 */
[----:B------:R-:W-:-:S03]  /*12c50*/  ISETP.GE.AND P0, PT, R210, R219, PT ;  /* 0x000000dbd200720c */ /* 0x000fc60003f06270 */
[----:B-----5:R-:W-:-:S04]  /*12c60*/  FFMA.FTZ R4, R13, c[0x0][0x2d0], -R2 ;  /* 0x0000b4000d047a23 */ /* 0x020fc80000010802 */
[----:B------:R2:W-:Y:S02]  /*12c70*/  MUFU.EX2 R117, R4 ;  /* 0x0000000400757308 */ /* 0x0005e40000000800 */
[----:B--2---:R-:W-:Y:S01]  /*12c80*/  FFMA.FTZ R4, R16, c[0x0][0x2d0], -R2 ;  /* 0x0000b40010047a23 */ /* 0x004fe20000010802 */
[----:B----4-:R-:W-:-:S05]  /*12c90*/  F2FP.PACK_AB R16, R108, R109 ;  /* 0x0000006d6c10723e */ /* 0x010fca00000000ff */
[----:B------:R2:W4:Y:S02]  /*12ca0*/  MUFU.EX2 R13, R4 ;  /* 0x00000004000d7308 */ /* 0x0005240000000800 */
[----:B--2---:R-:W-:Y:S01]  /*12cb0*/  FFMA.FTZ R4, R17, c[0x0][0x2d0], -R2 ;  /* 0x0000b40011047a23 */ /* 0x004fe20000010802 */
[----:B----4-:R-:W-:Y:S01]  /*12cc0*/  F2FP.PACK_AB R17, R13, R117 ;  /* 0x000000750d11723e */ /* 0x010fe200000000ff */
[----:B------:R-:W-:-:S04]  /*12cd0*/  FADD.FTZ R13, R117, R13 ;  /* 0x0000000d750d7221 */ /* 0x000fc80000010000 */
[----:B------:R2:W4:Y:S02]  /*12ce0*/  MUFU.EX2 R116, R4 ;  /* 0x0000000400747308 */ /* 0x0005240000000800 */
[----:B--2---:R-:W-:Y:S01]  /*12cf0*/  FFMA.FTZ R4, R18, c[0x0][0x2d0], -R2 ;  /* 0x0000b40012047a23 */ /* 0x004fe20000010802 */
[----:B------:R-:W-:Y:S01]  /*12d00*/  F2FP.PACK_AB R18, R118, R119 ;  /* 0x000000777612723e */ /* 0x000fe200000000ff */
[----:B----4-:R-:W-:-:S04]  /*12d10*/  FADD.FTZ R13, R116, R13 ;  /* 0x0000000d740d7221 */ /* 0x010fc80000010000 */
[----:B------:R2:W4:Y:S02]  /*12d20*/  MUFU.EX2 R125, R4 ;  /* 0x00000004007d7308 */ /* 0x0005240000000800 */
[----:B--2---:R-:W-:Y:S01]  /*12d30*/  FFMA.FTZ R4, R19, c[0x0][0x2d0], -R3 ;  /* 0x0000b40013047a23 */ /* 0x004fe20000010803 */
[C---:B----4-:R-:W-:Y:S01]  /*12d40*/  F2FP.PACK_AB R19, R125.reuse, R116 ;  /* 0x000000747d13723e */ /* 0x050fe200000000ff */
[----:B------:R-:W-:-:S04]  /*12d50*/  FADD.FTZ R13, R125, R13 ;  /* 0x0000000d7d0d7221 */ /* 0x000fc80000010000 */
[----:B------:R2:W-:Y:S02]  /*12d60*/  MUFU.EX2 R124, R4 ;  /* 0x00000004007c7308 */ /* 0x0005e40000000800 */
[C---:B-1----:R-:W-:Y:S08]  /*12d70*/  HMMA.16816.F32 R64, R16.reuse, R20, RZ ;  /* 0x000000141040723c */ /* 0x042ff000000018ff */
[----:B------:R-:W-:Y:S01]  /*12d80*/  HMMA.16816.F32 R56, R16, R22, RZ ;  /* 0x000000161038723c */ /* 0x000fe200000018ff */
[----:B--2---:R-:W-:-:S04]  /*12d90*/  FFMA.FTZ R4, R24, c[0x0][0x2d0], -R3 ;  /* 0x0000b40018047a23 */ /* 0x004fc80000010803 */
[----:B------:R1:W2:Y:S03]  /*12da0*/  MUFU.EX2 R137, R4 ;  /* 0x0000000400897308 */ /* 0x0002a60000000800 */
[C---:B---3--:R-:W-:Y:S08]  /*12db0*/  HMMA.16816.F32 R52, R16.reuse, R8, RZ ;  /* 0x000000081034723c */ /* 0x048ff000000018ff */
[----:B------:R-:W-:Y:S01]  /*12dc0*/  HMMA.16816.F32 R32, R16, R10, RZ ;  /* 0x0000000a1020723c */ /* 0x000fe200000018ff */
[----:B-1----:R-:W-:Y:S01]  /*12dd0*/  FFMA.FTZ R4, R26, c[0x0][0x2d0], -R3 ;  /* 0x0000b4001a047a23 */ /* 0x002fe20000010803 */
[----:B--2---:R-:W-:-:S06]  /*12de0*/  F2FP.PACK_AB R8, R137, R124 ;  /* 0x0000007c8908723e */ /* 0x004fcc00000000ff */
[----:B------:R-:W-:Y:S01]  /*12df0*/  HMMA.16816.F32 R20, R16, R60, RZ ;  /* 0x0000003c1014723c */ /* 0x000fe200000018ff */
[----:B------:R1:W-:Y:S02]  /*12e00*/  MUFU.EX2 R138, R4 ;  /* 0x00000004008a7308 */ /* 0x0003e40000000800 */
[----:B-1----:R-:W-:-:S06]  /*12e10*/  FFMA.FTZ R4, R25, c[0x0][0x2d0], -R3 ;  /* 0x0000b40019047a23 */ /* 0x002fcc0000010803 */
[----:B------:R1:W2:Y:S02]  /*12e20*/  MUFU.EX2 R139, R4 ;  /* 0x00000004008b7308 */ /* 0x0002a40000000800 */
[--C-:B-1----:R-:W-:Y:S01]  /*12e30*/  FFMA.FTZ R4, R27, c[0x0][0x2d0], -R2.reuse ;  /* 0x0000b4001b047a23 */ /* 0x102fe20000010802 */
[----:B--2---:R-:W-:Y:S01]  /*12e40*/  F2FP.PACK_AB R10, R139, R138 ;  /* 0x0000008a8b0a723e */ /* 0x004fe200000000ff */
[----:B------:R-:W-:Y:S04]  /*12e50*/  HMMA.16816.F32 R24, R16, R50, RZ ;  /* 0x000000321018723c */ /* 0x000fe800000018ff */
[----:B------:R1:W2:Y:S02]  /*12e60*/  MUFU.EX2 R126, R4 ;  /* 0x00000004007e7308 */ /* 0x0002a40000000800 */
[----:B-1----:R-:W-:-:S02]  /*12e70*/  FFMA.FTZ R4, R28, c[0x0][0x2d0], -R2 ;  /* 0x0000b4001c047a23 */ /* 0x002fc40000010802 */
        /* <DEDUP_REMOVED lines=18> */
[----:B------:R-:W3:Y:S07]  /*12fa0*/  LDSM.16.MT88.4 R40, [R196+0x2000] ;  /* 0x00200000c428783b */ /* 0x000eee0000004200 */
[C---:B------:R-:W-:Y:S08]  /*12fb0*/  HMMA.16816.F32 R92, R8.reuse, R36, R28 ;  /* 0x00000024085c723c */ /* 0x040ff0000000181c */
[----:B------:R-:W-:Y:S08]  /*12fc0*/  HMMA.16816.F32 R244, R8, R38, R24 ;  /* 0x0000002608f4723c */ /* 0x000ff00000001818 */
[C---:B------:R-:W-:Y:S01]  /*12fd0*/  HMMA.16816.F32 R36, R16.reuse, R62, RZ ;  /* 0x0000003e1024723c */ /* 0x040fe200000018ff */
[----:B------:R-:W4:Y:S07]  /*12fe0*/  LDSM.16.MT88.4 R60, [R198+0x2000] ;  /* 0x00200000c63c783b */ /* 0x000f2e0000004200 */
        /* <DEDUP_REMOVED lines=8> */
[C---:B------:R-:W-:Y:S08]  /*13070*/  HMMA.16816.F32 R228, R8.reuse, R74, R36 ;  /* 0x0000004a08e4723c */ /* 0x040ff00000001824 */
[----:B-1----:R-:W-:Y:S08]  /*13080*/  HMMA.16816.F32 R236, R8, R48, R32 ;  /* 0x0000003008ec723c */ /* 0x002ff00000001820 */
[C---:B--2---:R-:W-:Y:S08]  /*13090*/  HMMA.16816.F32 R36, R16.reuse, R44, RZ ;  /* 0x0000002c1024723c */ /* 0x044ff000000018ff */
[----:B------:R-:W-:Y:S01]  /*130a0*/  HMMA.16816.F32 R32, R16, R46, RZ ;  /* 0x0000002e1020723c */ /* 0x000fe200000018ff */
[----:B------:R-:W1:Y:S07]  /*130b0*/  LDSM.16.MT88.4 R44, [R196+0x3000] ;  /* 0x00300000c42c783b */ /* 0x000e6e0000004200 */
[C---:B------:R-:W-:Y:S08]  /*130c0*/  HMMA.16816.F32 R248, R8.reuse, R72, R20 ;  /* 0x0000004808f8723c */ /* 0x040ff00000001814 */
[C---:B------:R-:W-:Y:S01]  /*130d0*/  HMMA.16816.F32 R192, R8.reuse, R50, R28 ;  /* 0x0000003208c0723c */ /* 0x040fe2000000181c */
[----:B------:R-:W-:Y:S07]  /*130e0*/  LDSM.16.MT88.4 R48, [R196+0x3800] ;  /* 0x00380000c430783b */ /* 0x000fee0000004200 */
[----:B---3--:R-:W-:Y:S08]  /*130f0*/  HMMA.16816.F32 R232, R8, R40, R24 ;  /* 0x0000002808e8723c */ /* 0x008ff00000001818 */
[C---:B------:R-:W-:Y:S08]  /*13100*/  HMMA.16816.F32 R20, R16.reuse, R78, RZ ;  /* 0x0000004e1014723c */ /* 0x040ff000000018ff */
[C---:B------:R-:W-:Y:S08]  /*13110*/  HMMA.16816.F32 R28, R16.reuse, R52, RZ ;  /* 0x00000034101c723c */ /* 0x040ff000000018ff */
[----:B------:R-:W-:Y:S01]  /*13120*/  HMMA.16816.F32 R24, R16, R54, RZ ;  /* 0x000000361018723c */ /* 0x000fe200000018ff */
[----:B------:R-:W2:Y:S07]  /*13130*/  LDSM.16.MT88.4 R52, [R198+0x3000] ;  /* 0x00300000c634783b */ /* 0x000eae0000004200 */
[C---:B------:R-:W-:Y:S01]  /*13140*/  HMMA.16816.F32 R188, R8.reuse, R42, R20 ;  /* 0x0000002a08bc723c */ /* 0x040fe20000001814 */
[----:B------:R-:W3:Y:S07]  /*13150*/  LDSM.16.MT88.4 R40, [R198+0x3800] ;  /* 0x00380000c628783b */ /* 0x000eee0000004200 */
[C---:B----4-:R-:W-:Y:S07]  /*13160*/  HMMA.16816.F32 R72, R8.reuse, R62, R32 ;  /* 0x0000003e0848723c */ /* 0x050fee0000001820 */
        /* <DEDUP_REMOVED lines=141> */
.L_x_5077:
        /* <DEDUP_REMOVED lines=31> */
.L_x_5153:
        /* <DEDUP_REMOVED lines=22> */
.L_x_5154:
        /* <DEDUP_REMOVED lines=15> */
.L_x_5068:
[----:B------:R-:W-:Y:S05]  /*13e80*/  BSYNC B0 ;  /* 0x0000000000007941 */ /* 0x000fea0003800000 */
.L_x_5067:
        /* <DEDUP_REMOVED lines=31> */
[----:B------:R-:W2:Y:S05]  /*14080*/  LDSM.16.M88.4 R176, [R14+0x800] ;  /* 0x000800000eb0783b */ /* 0x000eaa0000000200 */
[----:B------:R-:W3:Y:S02]  /*14090*/  LDSM.16.M88.4 R188, [R14+0x1000] ;  /* 0x001000000ebc783b */ /* 0x000ee40000000200 */
        /* <DEDUP_REMOVED lines=120> */
[----:B------:R-:W-:Y:S04]  /*14820*/  DEPBAR.LE SB0, 0x0 ;  /* 0x000080000000791a */ /* 0x000fe80000000000 */
[----:B------:R-:W-:Y:S01]  /*14830*/  BAR.SYNC.DEFER_BLOCKING 0x0 ;  /* 0x0000000000007b1d */ /* 0x000fe20000010000 */
[C---:B-1----:R-:W-:Y:S08]  /*14840*/  HMMA.16816.F32 R8, R180.reuse, R184, R8 ;  /* 0x000000b8b408723c */ /* 0x042ff00000001808 */
[C---:B------:R-:W-:Y:S08]  /*14850*/  HMMA.16816.F32 R16, R180.reuse, R186, R16 ;  /* 0x000000bab410723c */ /* 0x040ff00000001810 */
[C---:B--2---:R-:W-:Y:S08]  /*14860*/  HMMA.16816.F32 R20, R180.reuse, R176, R20 ;  /* 0x000000b0b414723c */ /* 0x044ff00000001814 */
[C---:B------:R-:W-:Y:S08]  /*14870*/  HMMA.16816.F32 R24, R180.reuse, R178, R24 ;  /* 0x000000b2b418723c */ /* 0x040ff00000001818 */
[C---:B---3--:R-:W-:Y:S08]  /*14880*/  HMMA.16816.F32 R28, R180.reuse, R188, R28 ;  /* 0x000000bcb41c723c */ /* 0x048ff0000000181c */
        /* <DEDUP_REMOVED lines=36> */
.L_x_5155:
[----:B------:R-:W-:-:S05]  /*14ad0*/  BRA.DIV ~URZ, `(.L_x_5073) ;  /* 0x000081227f007947 */ /* 0x000fca000b800000 */
[----:B------:R3:W4:Y:S02]  /*14ae0*/  SHFL.IDX PT, R2, R180, RZ, 0x181f ;  /* 0x00181fffb4027589 */ /* 0x00072400000e0000 */
.L_x_5156:
[C---:B----4-:R-:W-:Y:S04]  /*14af0*/  @P0 LEA R178, P1, R140.reuse, R2, 0x1 ;  /* 0x000000028cb20211 */ /* 0x050fe800078208ff */
[----:B--2---:R-:W-:Y:S05]  /*14b00*/  @P0 LEA.HI.X R179, R140, R4, R141, 0x1, P1 ;  /* 0x000000048cb30211 */ /* 0x004fea00008f0c8d */
        /* <DEDUP_REMOVED lines=15> */
[----:B------:R4:W1:Y:S04]  /*14c00*/  SHFL.IDX PT, R4, R177, 0x1, 0x181f ;  /* 0x00381f00b1047f89 */ /* 0x00086800000e0000 */
[----:B--2---:R4:W2:Y:S02]  /*14c10*/  SHFL.IDX PT, R2, R180, 0x1, 0x181f ;  /* 0x00381f00b4027f89 */ /* 0x0048a400000e0000 */
.L_x_5157:
[C---:B--2---:R-:W-:Y:S04]  /*14c20*/  @P0 LEA R176, P1, R140.reuse, R2, 0x1 ;  /* 0x000000028cb00211 */ /* 0x044fe800078208ff */
[----:B-1--4-:R-:W-:Y:S05]  /*14c30*/  @P0 LEA.HI.X R177, R140, R4, R141, 0x1, P1 ;  /* 0x000000048cb10211 */ /* 0x012fea00008f0c8d */
[----:B------:R-:W-:Y:S01]  /*14c40*/  @!PT LDS RZ, [RZ] ;  /* 0x00000000fffff984 */ /* 0x000fe20000000800 */
[----:B------:R-:W-:Y:S01]  /*14c50*/  @!PT LDS RZ, [RZ] ;  /* 0x00000000fffff984 */ /* 0x000fe20000000800 */
[----:B------:R-:W-:Y:S01]  /*14c60*/  @!PT LDS RZ, [RZ] ;  /* 0x00000000fffff984 */ /* 0x000fe20000000800 */
[----:B------:R1:W-:Y:S02]  /*14c70*/  @P0 LDGSTS.E.BYPASS.LTC128B.128 [R207+0xb080], [R176.64], !P5 ;  /* 0x0b080000b0cf0fae */ /* 0x0003e4000e901d46 */
[C---:B-1----:R-:W-:Y:S04]  /*14c80*/  @P0 LEA R176, P1, R206.reuse, R2, 0x1 ;  /* 0x00000002ceb00211 */ /* 0x042fe800078208ff */
[----:B------:R-:W-:Y:S05]  /*14c90*/  @P0 LEA.HI.X R177, R206, R4, R214, 0x1, P1 ;  /* 0x00000004ceb10211 */ /* 0x000fea00008f0cd6 */
[----:B------:R1:W-:Y:S02]  /*14ca0*/  @P0 LDGSTS.E.BYPASS.LTC128B.128 [R207+0xc880], [R176.64], !P4 ;  /* 0x0c880000b0cf0fae */ /* 0x0003e4000e101d46 */
[C---:B-1----:R-:W-:Y:S04]  /*14cb0*/  @P0 LEA R176, P1, R205.reuse, R2, 0x1 ;  /* 0x00000002cdb00211 */ /* 0x042fe800078208ff */
[----:B------:R-:W-:Y:S02]  /*14cc0*/  @P0 LEA.HI.X R177, R205, R4, R216, 0x1, P1 ;  /* 0x00000004cdb10211 */ /* 0x000fe400008f0cd8 */
[C---:B------:R-:W-:Y:S03]  /*14cd0*/  @P0 LEA R2, P1, R204.reuse, R2, 0x1 ;  /* 0x00000002cc020211 */ /* 0x040fe600078208ff */
[----:B------:R1:W-:Y:S01]  /*14ce0*/  @P0 LDGSTS.E.BYPASS.LTC128B.128 [R207+0xe080], [R176.64], !P3 ;  /* 0x0e080000b0cf0fae */ /* 0x0003e2000d901d46 */
[----:B------:R-:W-:Y:S05]  /*14cf0*/  @P0 LEA.HI.X R3, R204, R4, R215, 0x1, P1 ;  /* 0x00000004cc030211 */ /* 0x000fea00008f0cd7 */
[----:B------:R1:W-:Y:S04]  /*14d00*/  @P0 LDGSTS.E.BYPASS.LTC128B.128 [R207+0xf880], [R2.64], !P2 ;  /* 0x0f88000002cf0fae */ /* 0x0003e8000d101d46 */
.L_x_5071:
[----:B------:R-:W-:Y:S05]  /*14d10*/  BSYNC B0 ;  /* 0x0000000000007941 */ /* 0x000fea0003800000 */
.L_x_5070:
        /* <DEDUP_REMOVED lines=27> */
.L_x_5158:
[----:B-12---:R-:W-:Y:S01]  /*14ed0*/  FMNMX.FTZ R4, R4, R2, !PT ;  /* 0x0000000204047209 */ /* 0x006fe20007810000 */
[----:B------:R-:W-:-:S05]  /*14ee0*/  BRA.DIV ~URZ, `(.L_x_5076) ;  /* 0x00007ea27f007947 */ /* 0x000fca000b800000 */
[----:B------:R-:W1:Y:S02]  /*14ef0*/  SHFL.BFLY PT, R2, R4, 0x1, 0x1f ;  /* 0x0c201f0004027f89 */ /* 0x000e6400000e0000 */
[----:B-1----:R-:W-:Y:S02]  /*14f00*/  FMNMX.FTZ R6, R4, R2, !PT ;  /* 0x0000000204067209 */ /* 0x002fe40007810000 */
[----:B------:R-:W1:Y:S02]  /*14f10*/  SHFL.BFLY PT, R2, R176, 0x2, 0x1f ;  /* 0x0c401f00b0027f89 */ /* 0x000e6400000e0000 */
[----:B-1----:R-:W-:Y:S05]  /*14f20*/  FMNMX.FTZ R4, R176, R2, !PT ;  /* 0x00000002b0047209 */ /* 0x002fea0007810000 */
[----:B------:R1:W2:Y:S02]  /*14f30*/  SHFL.BFLY PT, R2, R4, 0x1, 0x1f ;  /* 0x0c201f0004027f89 */ /* 0x0002a400000e0000 */
.L_x_5159:
[----:B-12---:R-:W-:Y:S01]  /*14f40*/  FMNMX.FTZ R4, R2, R4, !PT ;  /* 0x0000000402047209 */ /* 0x006fe20007810000 */
[C---:B------:R-:W-:Y:S01]  /*14f50*/  FADD.FTZ R2, -R6.reuse, R13 ;  /* 0x0000000d06027221 */ /* 0x040fe20000010100 */
        /* <DEDUP_REMOVED lines=18> */
[----:B------:R-:W-:Y:S10]  /*15080*/  MUFU.EX2 R16, R176 ;  /* 0x000000b000107308 */ /* 0x000ff40000000800 */
[----:B------:R-:W-:Y:S10]  /*15090*/  MUFU.EX2 R21, R9 ;  /* 0x0000000900157308 */ /* 0x000ff40000000800 */
[----:B------:R2:W4:Y:S10]  /*150a0*/  MUFU.EX2 R20, R8 ;  /* 0x0000000800147308 */ /* 0x0005340000000800 */
[----:B------:R-:W-:Y:S01]  /*150b0*/  MUFU.EX2 R13, R13 ;  /* 0x0000000d000d7308 */ /* 0x000fe20000000800 */
[----:B--2---:R-:W-:Y:S04]  /*150c0*/  FMUL.FTZ R8, R4, c[0x0][0x2d0] ;  /* 0x0000b40004087a20 */ /* 0x004fe80000410000 */
[--C-:B------:R-:W-:Y:S02]  /*150d0*/  FFMA.FTZ R191, R34, c[0x0][0x2d0], -R8.reuse ;  /* 0x0000b40022bf7a23 */ /* 0x100fe40000010808 */
[--C-:B------:R-:W-:Y:S02]  /*150e0*/  FFMA.FTZ R192, R35, c[0x0][0x2d0], -R8.reuse ;  /* 0x0000b40023c07a23 */ /* 0x100fe40000010808 */
[----:B------:R-:W-:Y:S02]  /*150f0*/  FFMA.FTZ R177, R18, c[0x0][0x2d0], -R8 ;  /* 0x0000b40012b17a23 */ /* 0x000fe40000010808 */
[C---:B-1----:R-:W-:Y:S01]  /*15100*/  FFMA.FTZ R2, R3.reuse, R218, R17 ;  /* 0x000000da03027223 */ /* 0x042fe20000010011 */
[----:B----4-:R-:W-:Y:S01]  /*15110*/  F2FP.PACK_AB R178, R20, R21 ;  /* 0x0000001514b2723e */ /* 0x010fe200000000ff */
[C---:B------:R-:W-:Y:S01]  /*15120*/  FMUL.FTZ R32, R3.reuse, R152 ;  /* 0x0000009803207220 */ /* 0x040fe20000410000 */
[C---:B------:R-:W-:Y:S01]  /*15130*/  F2FP.PACK_AB R176, R16.reuse, R17 ;  /* 0x0000001110b0723e */ /* 0x040fe200000000ff */
[----:B------:R-:W-:Y:S02]  /*15140*/  FADD.FTZ R9, R16, R2 ;  /* 0x0000000210097221 */ /* 0x000fe40000010000 */
[----:B------:R-:W-:Y:S02]  /*15150*/  FADD.FTZ R2, -R4, R5 ;  /* 0x0000000504027221 */ /* 0x000fe40000010100 */
[----:B------:R-:W-:Y:S02]  /*15160*/  FMUL.FTZ R33, R3, R153 ;  /* 0x0000009903217220 */ /* 0x000fe40000410000 */
        /* <DEDUP_REMOVED lines=11> */
[----:B---3--:R-:W-:Y:S02]  /*15220*/  FFMA.FTZ R180, R23, c[0x0][0x2d0], -R8 ;  /* 0x0000b40017b47a23 */ /* 0x008fe40000010808 */
[----:B------:R-:W-:Y:S02]  /*15230*/  FMUL.FTZ R8, R3, R172 ;  /* 0x000000ac03087220 */ /* 0x000fe40000410000 */
[----:B------:R-:W-:Y:S02]  /*15240*/  FADD.FTZ R9, R21, R9 ;  /* 0x0000000915097221 */ /* 0x000fe40000010000 */
[C---:B------:R-:W-:Y:S01]  /*15250*/  FMUL.FTZ R21, R3.reuse, R165 ;  /* 0x000000a503157220 */ /* 0x040fe20000410000 */
[----:B------:R2:W3:Y:S01]  /*15260*/  MUFU.EX2 R172, R11 ;  /* 0x0000000b00ac7308 */ /* 0x0004e20000000800 */
[----:B------:R-:W-:Y:S02]  /*15270*/  FADD.FTZ R188, R20, R9 ;  /* 0x0000000914bc7221 */ /* 0x000fe40000010000 */
[C---:B------:R-:W-:Y:S02]  /*15280*/  FMUL.FTZ R9, R3.reuse, R173 ;  /* 0x000000ad03097220 */ /* 0x040fe40000410000 */
[C---:B-1----:R-:W-:Y:S02]  /*15290*/  FMUL.FTZ R34, R2.reuse, R154 ;  /* 0x0000009a02227220 */ /* 0x042fe40000410000 */
[C---:B------:R-:W-:Y:S02]  /*152a0*/  FMUL.FTZ R35, R2.reuse, R155 ;  /* 0x0000009b02237220 */ /* 0x040fe40000410000 */
[----:B------:R-:W1:Y:S01]  /*152b0*/  LDSM.16.MT88.4 R152, [R151] ;  /* 0x000000009798783b */ /* 0x000e620000004200 */
[----:B------:R3:W-:Y:S01]  /*152c0*/  MUFU.EX2 R165, R177 ;  /* 0x000000b100a57308 */ /* 0x0007e20000000800 */
[C---:B------:R-:W-:Y:S02]  /*152d0*/  FMUL.FTZ R10, R2.reuse, R174 ;  /* 0x000000ae020a7220 */ /* 0x040fe40000410000 */
[C---:B------:R-:W-:Y:S02]  /*152e0*/  FMUL.FTZ R16, R3.reuse, R168 ;  /* 0x000000a803107220 */ /* 0x040fe40000410000 */
[C---:B------:R-:W-:Y:S02]  /*152f0*/  FMUL.FTZ R17, R3.reuse, R169 ;  /* 0x000000a903117220 */ /* 0x040fe40000410000 */
[C---:B------:R-:W-:Y:S02]  /*15300*/  FMUL.FTZ R18, R2.reuse, R170 ;  /* 0x000000aa02127220 */ /* 0x040fe40000410000 */
[C---:B------:R-:W-:Y:S01]  /*15310*/  FMUL.FTZ R19, R2.reuse, R171 ;  /* 0x000000ab02137220 */ /* 0x040fe20000410000 */
[----:B------:R-:W4:Y:S01]  /*15320*/  MUFU.EX2 R208, R179 ;  /* 0x000000b300d07308 */ /* 0x000f220000000800 */
[C---:B------:R-:W-:Y:S01]  /*15330*/  FMUL.FTZ R20, R3.reuse, R164 ;  /* 0x000000a403147220 */ /* 0x040fe20000410000 */
[----:B------:R-:W-:Y:S01]  /*15340*/  LDSM.16.MT88.4 R168, [R151+0x1000] ;  /* 0x0010000097a8783b */ /* 0x000fe20000004200 */
[C---:B------:R-:W-:Y:S02]  /*15350*/  FMUL.FTZ R22, R2.reuse, R166 ;  /* 0x000000a602167220 */ /* 0x040fe40000410000 */
[C---:B--2---:R-:W-:Y:S02]  /*15360*/  FMUL.FTZ R11, R2.reuse, R175 ;  /* 0x000000af020b7220 */ /* 0x044fe40000410000 */
[C---:B------:R-:W-:Y:S02]  /*15370*/  FMUL.FTZ R23, R2.reuse, R167 ;  /* 0x000000a702177220 */ /* 0x040fe40000410000 */
[C---:B------:R-:W-:Y:S02]  /*15380*/  FMUL.FTZ R26, R2.reuse, R162 ;  /* 0x000000a2021a7220 */ /* 0x040fe40000410000 */
[----:B------:R-:W-:Y:S02]  /*15390*/  FMUL.FTZ R27, R2, R163 ;  /* 0x000000a3021b7220 */ /* 0x000fe40000410000 */
[C---:B------:R-:W-:Y:S01]  /*153a0*/  FMUL.FTZ R24, R3.reuse, R160 ;  /* 0x000000a003187220 */ /* 0x040fe20000410000 */
[----:B---3--:R-:W-:Y:S01]  /*153b0*/  F2FP.PACK_AB R177, R172, R5 ;  /* 0x00000005acb1723e */ /* 0x008fe200000000ff */
[C---:B------:R-:W-:Y:S01]  /*153c0*/  FMUL.FTZ R25, R3.reuse, R161 ;  /* 0x000000a103197220 */ /* 0x040fe20000410000 */
[----:B------:R-:W-:Y:S01]  /*153d0*/  MUFU.EX2 R160, R184 ;  /* 0x000000b800a07308 */ /* 0x000fe20000000800 */
[C---:B------:R-:W-:Y:S02]  /*153e0*/  FMUL.FTZ R28, R3.reuse, R156 ;  /* 0x0000009c031c7220 */ /* 0x040fe40000410000 */
[C---:B------:R-:W-:Y:S02]  /*153f0*/  FMUL.FTZ R29, R3.reuse, R157 ;  /* 0x0000009d031d7220 */ /* 0x040fe40000410000 */
[C---:B------:R-:W-:Y:S02]  /*15400*/  FMUL.FTZ R30, R2.reuse, R158 ;  /* 0x0000009e021e7220 */ /* 0x040fe40000410000 */
[----:B------:R-:W-:Y:S01]  /*15410*/  FMUL.FTZ R31, R2, R159 ;  /* 0x0000009f021f7220 */ /* 0x000fe20000410000 */
[----:B----4-:R-:W-:Y:S01]  /*15420*/  F2FP.PACK_AB R179, R208, R165 ;  /* 0x000000a5d0b3723e */ /* 0x010fe200000000ff */
[----:B------:R-:W-:Y:S01]  /*15430*/  LDSM.16.MT88.4 R156, [R151+0x800] ;  /* 0x00080000979c783b */ /* 0x000fe20000004200 */
[----:B------:R-:W-:Y:S01]  /*15440*/  MUFU.EX2 R161, R185 ;  /* 0x000000b900a17308 */ /* 0x000fe20000000800 */
[C---:B------:R-:W-:Y:S02]  /*15450*/  FMUL.FTZ R36, R3.reuse, R36 ;  /* 0x0000002403247220 */ /* 0x040fe40000410000 */
[C---:B------:R-:W-:Y:S02]  /*15460*/  FMUL.FTZ R37, R3.reuse, R37 ;  /* 0x0000002503257220 */ /* 0x040fe40000410000 */
[C---:B-1----:R-:W-:Y:S05]  /*15470*/  HMMA.16816.F32 R8, R176.reuse, R152, R8 ;  /* 0x00000098b008723c */ /* 0x042fea0000001808 */
[C---:B------:R-:W-:Y:S01]  /*15480*/  FMUL.FTZ R38, R2.reuse, R38 ;  /* 0x0000002602267220 */ /* 0x040fe20000410000 */
[----:B------:R-:W-:Y:S01]  /*15490*/  MUFU.EX2 R185, R182 ;  /* 0x000000b600b97308 */ /* 0x000fe20000000800 */
[C---:B------:R-:W-:Y:S01]  /*154a0*/  FMUL.FTZ R39, R2.reuse, R39 ;  /* 0x0000002702277220 */ /* 0x040fe20000410000 */
[C---:B------:R-:W-:Y:S01]  /*154b0*/  HMMA.16816.F32 R16, R176.reuse, R154, R16 ;  /* 0x0000009ab010723c */ /* 0x040fe20000001810 */
[----:B------:R-:W1:Y:S03]  /*154c0*/  LDSM.16.MT88.4 R152, [R196] ;  /* 0x00000000c498783b */ /* 0x000e660000004200 */
[C---:B------:R-:W-:Y:S02]  /*154d0*/  FMUL.FTZ R40, R3.reuse, R40 ;  /* 0x0000002803287220 */ /* 0x040fe40000410000 */
[C---:B------:R-:W-:Y:S02]  /*154e0*/  FMUL.FTZ R41, R3.reuse, R41 ;  /* 0x0000002903297220 */ /* 0x040fe40000410000 */
[C---:B------:R-:W-:Y:S01]  /*154f0*/  FMUL.FTZ R42, R2.reuse, R42 ;  /* 0x0000002a022a7220 */ /* 0x040fe20000410000 */
[----:B------:R-:W-:Y:S03]  /*15500*/  MUFU.EX2 R184, R183 ;  /* 0x000000b700b87308 */ /* 0x000fe60000000800 */
        /* <DEDUP_REMOVED lines=113> */
[----:B------:R-:W-:Y:S01]  /*15c20*/  FMUL.FTZ R139, R2, R139 ;  /* 0x0000008b028b7220 */ /* 0x000fe20000410000 */
[C---:B-1----:R-:W-:Y:S04]  /*15c30*/  HMMA.16816.F32 R52, R176.reuse, R152, R52 ;  /* 0x00000098b034723c */ /* 0x042fe80000001834 */
[----:B------:R-:W-:Y:S01]  /*15c40*/  MUFU.EX2 R187, R181 ;  /* 0x000000b500bb7308 */ /* 0x000fe20000000800 */
[----:B--2---:R-:W-:Y:S03]  /*15c50*/  FADD.FTZ R2, R5, R188 ;  /* 0x000000bc05027221 */ /* 0x004fe60000010000 */
[C---:B------:R-:W-:Y:S01]  /*15c60*/  HMMA.16816.F32 R56, R176.reuse, R154, R56 ;  /* 0x0000009ab038723c */ /* 0x040fe20000001838 */
[----:B------:R-:W1:Y:S05]  /*15c70*/  LDSM.16.MT88.4 R152, [R198+0x1800] ;  /* 0x00180000c698783b */ /* 0x000e6a0000004200 */
[----:B------:R-:W2:Y:S01]  /*15c80*/  MUFU.EX2 R186, R180 ;  /* 0x000000b400ba7308 */ /* 0x000ea20000000800 */
[----:B---3--:R-:W-:Y:S05]  /*15c90*/  FADD.FTZ R2, R3, R2 ;  /* 0x0000000203027221 */ /* 0x008fea0000010000 */
[----:B------:R-:W-:Y:S04]  /*15ca0*/  FADD.FTZ R2, R161, R2 ;  /* 0x00000002a1027221 */ /* 0x000fe80000010000 */
[----:B------:R-:W-:Y:S01]  /*15cb0*/  MUFU.EX2 R180, R191 ;  /* 0x000000bf00b47308 */ /* 0x000fe20000000800 */
[----:B------:R-:W-:Y:S09]  /*15cc0*/  FADD.FTZ R2, R160, R2 ;  /* 0x00000002a0027221 */ /* 0x000ff20000010000 */
[----:B------:R-:W3:Y:S01]  /*15cd0*/  MUFU.EX2 R181, R192 ;  /* 0x000000c000b57308 */ /* 0x000ee20000000800 */
        /* <DEDUP_REMOVED lines=34> */
[----:B------:R-:W4:Y:S01]  /*15f00*/  MUFU.EX2 R3, R194 ;  /* 0x000000c200037308 */ /* 0x000f220000000800 */
[----:B------:R-:W-:Y:S02]  /*15f10*/  F2FP.PACK_AB R155, R184, R185 ;  /* 0x000000b9b89b723e */ /* 0x000fe400000000ff */
[----:B------:R-:W-:Y:S02]  /*15f20*/  F2FP.PACK_AB R177, R183, R182 ;  /* 0x000000b6b7b1723e */ /* 0x000fe400000000ff */
[----:B---3--:R-:W-:Y:S03]  /*15f30*/  F2FP.PACK_AB R179, R181, R180 ;  /* 0x000000b4b5b3723e */ /* 0x008fe600000000ff */
[C---:B------:R-:W-:Y:S05]  /*15f40*/  HMMA.16816.F32 R8, R152.reuse, R156, R8 ;  /* 0x0000009c9808723c */ /* 0x040fea0000001808 */
[----:B-1----:R-:W-:Y:S03]  /*15f50*/  FADD.FTZ R2, R5, R2 ;  /* 0x0000000205027221 */ /* 0x002fe60000010000 */
[C---:B------:R-:W-:Y:S01]  /*15f60*/  HMMA.16816.F32 R16, R152.reuse, R158, R16 ;  /* 0x0000009e9810723c */ /* 0x040fe20000001810 */
[----:B------:R-:W1:Y:S03]  /*15f70*/  LDSM.16.MT88.4 R156, [R198+0x800] ;  /* 0x00080000c69c783b */ /* 0x000e660000004200 */
[C---:B----4-:R-:W-:Y:S01]  /*15f80*/  F2FP.PACK_AB R176, R3.reuse, R5 ;  /* 0x0000000503b0723e */ /* 0x050fe200000000ff */
[----:B------:R-:W-:Y:S02]  /*15f90*/  FADD.FTZ R2, R3, R2 ;  /* 0x0000000203027221 */ /* 0x000fe40000010000 */
[----:B------:R-:W-:Y:S01]  /*15fa0*/  FADD.FTZ R3, R172, R164 ;  /* 0x000000a4ac037221 */ /* 0x000fe20000010000 */
[----:B------:R-:W-:Y:S01]  /*15fb0*/  MOV R5, R4 ;  /* 0x0000000400057202 */ /* 0x000fe20000000f00 */
        /* <DEDUP_REMOVED lines=42> */
[C---:B-1----:R-:W-:Y:S01]  /*16260*/  F2FP.PACK_AB R178, R13.reuse, R156 ;  /* 0x0000009c0db2723e */ /* 0x042fe200000000ff */
        /* <DEDUP_REMOVED lines=22> */
[----:B------:R-:W-:Y:S03]  /*163d0*/  FADD.FTZ R217, R181, R3 ;  /* 0x00000003b5d97221 */ /* 0x000fe60000010000 */
        /* <DEDUP_REMOVED lines=42> */
.L_x_5065:
        /* <DEDUP_REMOVED lines=8> */
.L_x_5160:
        /* <DEDUP_REMOVED lines=148> */
.L_x_4986:
        /* <DEDUP_REMOVED lines=19> */
.L_x_5080:
[----:B-1----:R-:W-:Y:S05]  /*17170*/  BSYNC B0 ;  /* 0x0000000000007941 */ /* 0x002fea0003800000 */
.L_x_5079:
        /* <DEDUP_REMOVED lines=165> */
.L_x_5083:
        /* <DEDUP_REMOVED lines=124> */
.L_x_5161:
[----:B------:R-:W-:Y:S05]  /*18390*/  BRA.DIV ~URZ, `(.L_x_5086) ;  /* 0x00004c727f007947 */ /* 0x000fea000b800000 */
[----:B------:R4:W2:Y:S02]  /*183a0*/  SHFL.IDX PT, R2, R16, RZ, 0x181f ;  /* 0x00181fff10027589 */ /* 0x0008a400000e0000 */
.L_x_5162:
        /* <DEDUP_REMOVED lines=19> */
.L_x_5088:
[----:B------:R-:W-:Y:S05]  /*184e0*/  BSYNC B0 ;  /* 0x0000000000007941 */ /* 0x000fea0003800000 */
.L_x_5087:
[----:B------:R-:W-:Y:S05]  /*184f0*/  BRA.DIV ~URZ, `(.L_x_5089) ;  /* 0x00004b827f007947 */ /* 0x000fea000b800000 */
[----:B---3--:R3:W4:Y:S04]  /*18500*/  SHFL.IDX PT, R5, R13, 0x1, 0x181f ;  /* 0x00381f000d057f89 */ /* 0x00872800000e0000 */
[----:B--2---:R3:W2:Y:S02]  /*18510*/  SHFL.IDX PT, R2, R16, 0x1, 0x181f ;  /* 0x00381f0010027f89 */ /* 0x0046a400000e0000 */
.L_x_5163:
        /* <DEDUP_REMOVED lines=20> */
.L_x_5091:
[----:B------:R-:W-:Y:S05]  /*18660*/  BSYNC B0 ;  /* 0x0000000000007941 */ /* 0x000fea0003800000 */
.L_x_5090:
[----:B------:R-:W-:Y:S05]  /*18670*/  BRA.DIV ~URZ, `(.L_x_5092) ;  /* 0x00004ad27f007947 */ /* 0x000fea000b800000 */
[----:B----4-:R4:W3:Y:S02]  /*18680*/  SHFL.IDX PT, R5, R13, 0x2, 0x181f ;  /* 0x00581f000d057f89 */ /* 0x0108e400000e0000 */
.L_x_5164:
[----:B------:R-:W-:Y:S05]  /*18690*/  BRA.DIV ~URZ, `(.L_x_5093) ;  /* 0x00004b227f007947 */ /* 0x000fea000b800000 */
[----:B--2---:R2:W4:Y:S02]  /*186a0*/  SHFL.IDX PT, R2, R16, 0x2, 0x181f ;  /* 0x00581f0010027f89 */ /* 0x00452400000e0000 */
.L_x_5165:
        /* <DEDUP_REMOVED lines=20> */
.L_x_5095:
[----:B------:R-:W-:Y:S05]  /*187f0*/  BSYNC B0 ;  /* 0x0000000000007941 */ /* 0x000fea0003800000 */
.L_x_5094:
[----:B------:R-:W-:Y:S05]  /*18800*/  BRA.DIV ~URZ, `(.L_x_5096) ;  /* 0x00004a227f007947 */ /* 0x000fea000b800000 */
[----:B---3--:R3:W2:Y:S04]  /*18810*/  SHFL.IDX PT, R5, R13, 0x3, 0x181f ;  /* 0x00781f000d057f89 */ /* 0x0086a800000e0000 */
[----:B----4-:R3:W4:Y:S02]  /*18820*/  SHFL.IDX PT, R2, R16, 0x3, 0x181f ;  /* 0x00781f0010027f89 */ /* 0x01072400000e0000 */
.L_x_5166:
        /* <DEDUP_REMOVED lines=21> */
.L_x_5084:
        /* <DEDUP_REMOVED lines=37> */
.L_x_5167:
[----:B------:R-:W-:Y:S05]  /*18bd0*/  BRA.DIV ~URZ, `(.L_x_5099) ;  /* 0x000047927f007947 */ /* 0x000fea000b800000 */
[----:B------:R3:W4:Y:S02]  /*18be0*/  SHFL.IDX PT, R2, R5, RZ, 0x1c1f ;  /* 0x001c1fff05027589 */ /* 0x00072400000e0000 */
.L_x_5168:
        /* <DEDUP_REMOVED lines=193> */
.L_x_5101:
[----:B------:R-:W-:Y:S05]  /*19800*/  BSYNC B0 ;  /* 0x0000000000007941 */ /* 0x000fea0003800000 */
.L_x_5100:
[----:B------:R-:W-:Y:S05]  /*19810*/  BRA.DIV ~URZ, `(.L_x_5102) ;  /* 0x00003bc27f007947 */ /* 0x000fea000b800000 */
[----:B--2---:R2:W1:Y:S04]  /*19820*/  SHFL.IDX PT, R4, R6, 0x1, 0x1c1f ;  /* 0x003c1f0006047f89 */ /* 0x00446800000e0000 */
[----:B----4-:R2:W4:Y:S02]  /*19830*/  SHFL.IDX PT, R2, R5, 0x1, 0x1c1f ;  /* 0x003c1f0005027f89 */ /* 0x01052400000e0000 */
.L_x_5169:
        /* <DEDUP_REMOVED lines=211> */
.L_x_5082:
        /* <DEDUP_REMOVED lines=21> */
.L_x_5103:
        /* <DEDUP_REMOVED lines=60> */
.L_x_5105:
[----:B------:R-:W-:Y:S05]  /*1aa80*/  BSYNC B0 ;  /* 0x0000000000007941 */ /* 0x000fea0003800000 */
.L_x_5104:
        /* <DEDUP_REMOVED lines=36> */
.L_x_5170:
[----:B------:R-:W-:Y:S05]  /*1acd0*/  BRA.DIV ~URZ, `(.L_x_5107) ;  /* 0x000028427f007947 */ /* 0x000fea000b800000 */
[----:B------:R3:W4:Y:S02]  /*1ace0*/  SHFL.IDX PT, R2, R16, RZ, 0x181f ;  /* 0x00181fff10027589 */ /* 0x00072400000e0000 */
.L_x_5171:
        /* <DEDUP_REMOVED lines=20> */
.L_x_5109:
[----:B------:R-:W-:Y:S05]  /*1ae30*/  BSYNC B0 ;  /* 0x0000000000007941 */ /* 0x000fea0003800000 */
.L_x_5108:
[----:B------:R-:W-:Y:S05]  /*1ae40*/  BRA.DIV ~URZ, `(.L_x_5110) ;  /* 0x000027427f007947 */ /* 0x000fea000b800000 */
[----:B--2---:R2:W1:Y:S04]  /*1ae50*/  SHFL.IDX PT, R4, R5, 0x1, 0x181f ;  /* 0x00381f0005047f89 */ /* 0x00446800000e0000 */
[----:B----4-:R2:W4:Y:S02]  /*1ae60*/  SHFL.IDX PT, R2, R16, 0x1, 0x181f ;  /* 0x00381f0010027f89 */ /* 0x01052400000e0000 */
.L_x_5172:
        /* <DEDUP_REMOVED lines=20> */
.L_x_5112:
[----:B------:R-:W-:Y:S05]  /*1afb0*/  BSYNC B0 ;  /* 0x0000000000007941 */ /* 0x000fea0003800000 */
.L_x_5111:
[----:B------:R-:W-:Y:S05]  /*1afc0*/  BRA.DIV ~URZ, `(.L_x_5113) ;  /* 0x000026927f007947 */ /* 0x000fea000b800000 */
[----:B-1----:R1:W2:Y:S02]  /*1afd0*/  SHFL.IDX PT, R4, R5, 0x2, 0x181f ;  /* 0x00581f0005047f89 */ /* 0x0022a400000e0000 */
.L_x_5173:
[----:B------:R-:W-:Y:S05]  /*1afe0*/  BRA.DIV ~URZ, `(.L_x_5114) ;  /* 0x000026e27f007947 */ /* 0x000fea000b800000 */
[----:B----4-:R4:W1:Y:S02]  /*1aff0*/  SHFL.IDX PT, R2, R16, 0x2, 0x181f ;  /* 0x00581f0010027f89 */ /* 0x01086400000e0000 */
.L_x_5174:
        /* <DEDUP_REMOVED lines=20> */
.L_x_5116:
[----:B------:R-:W-:Y:S05]  /*1b140*/  BSYNC B0 ;  /* 0x0000000000007941 */ /* 0x000fea0003800000 */
.L_x_5115:
[----:B------:R-:W-:Y:S05]  /*1b150*/  BRA.DIV ~URZ, `(.L_x_5117) ;  /* 0x000025e27f007947 */ /* 0x000fea000b800000 */
[----:B--2---:R2:W3:Y:S04]  /*1b160*/  SHFL.IDX PT, R4, R5, 0x3, 0x181f ;  /* 0x00781f0005047f89 */ /* 0x0044e800000e0000 */
[----:B-1----:R2:W1:Y:S02]  /*1b170*/  SHFL.IDX PT, R2, R16, 0x3, 0x181f ;  /* 0x00781f0010027f89 */ /* 0x00246400000e0000 */
.L_x_5175:
        /* <DEDUP_REMOVED lines=19> */
.L_x_5097:
[----:B------:R-:W-:Y:S05]  /*1b2b0*/  BSYNC B1 ;  /* 0x0000000000017941 */ /* 0x000fea0003800000 */
.L_x_5081:
        /* <DEDUP_REMOVED lines=15> */
.L_x_5176:
[----:B------:R-:W-:Y:S05]  /*1b3b0*/  BRA.DIV ~URZ, `(.L_x_5120) ;  /* 0x000024c27f007947 */ /* 0x000fea000b800000 */
[----:B------:R3:W4:Y:S02]  /*1b3c0*/  SHFL.IDX PT, R6, R114, 0x1, 0x1f ;  /* 0x00201f0072067f89 */ /* 0x00072400000e0000 */
.L_x_5177:
        /* <DEDUP_REMOVED lines=19> */
.L_x_5178:
        /* <DEDUP_REMOVED lines=16> */
.L_x_5179:
[----:B---3--:R-:W-:Y:S01]  /*1b600*/  IMAD R2, R2, c[0x0][0x538], RZ ;  /* 0x00014e0002027a24 */ /* 0x008fe200078e02ff */
[----:B------:R-:W-:Y:S04]  /*1b610*/  BSSY B1, `(.L_x_5123) ;  /* 0x0000084000017945 */ /* 0x000fe80003800000 */
[----:B----4-:R-:W-:-:S04]  /*1b620*/  IADD3 R6, R2, R6, RZ ;  /* 0x0000000602067210 */ /* 0x010fc80007ffe0ff */
[----:B--2---:R-:W-:-:S13]  /*1b630*/  ISETP.GT.AND P0, PT, R6, R10, PT ;  /* 0x0000000a0600720c */ /* 0x004fda0003f04270 */
[----:B------:R-:W-:Y:S05]  /*1b640*/  @P0 BRA `(.L_x_5124) ;  /* 0x0000025000000947 */ /* 0x000fea0003800000 */
.L_x_5128:
        /* <DEDUP_REMOVED lines=17> */
.L_x_5180:
        /* <DEDUP_REMOVED lines=16> */
.L_x_5181:
[----:B--2---:R-:W-:-:S05]  /*1b860*/  IMAD R2, R2, c[0x0][0x538], RZ ;  /* 0x00014e0002027a24 */ /* 0x004fca00078e02ff */
[----:B------:R-:W-:-:S04]  /*1b870*/  IADD3 R6, R2, R6, RZ ;  /* 0x0000000602067210 */ /* 0x000fc80007ffe0ff */
[----:B------:R-:W-:-:S13]  /*1b880*/  ISETP.GT.AND P0, PT, R6, R10, PT ;  /* 0x0000000a0600720c */ /* 0x000fda0003f04270 */
[----:B-1----:R-:W-:Y:S05]  /*1b890*/  @!P0 BRA `(.L_x_5128) ;  /* 0xfffffdb000008947 */ /* 0x002fea000383ffff */
.L_x_5124:
[----:B------:R-:W-:-:S05]  /*1b8a0*/  IADD3 R14, -R2, R6, RZ ;  /* 0x00000006020e7210 */ /* 0x000fca0007ffe1ff */
[----:B------:R-:W-:-:S05]  /*1b8b0*/  IMAD R2, R4, c[0x0][0x538], R14 ;  /* 0x00014e0004027a24 */ /* 0x000fca00078e020e */
[----:B------:R-:W-:Y:S01]  /*1b8c0*/  ISETP.GT.AND P0, PT, R2, R10, PT ;  /* 0x0000000a0200720c */ /* 0x000fe20003f04270 */
[----:B------:R-:W-:-:S12]  /*1b8d0*/  BRA.DIV ~URZ, `(.L_x_5129) ;  /* 0x000024a27f007947 */ /* 0x000fd8000b800000 */
[----:B------:R-:W-:-:S04]  /*1b8e0*/  VOTE.ANY R13, PT, !P0 ;  /* 0x00000000000d7806 */ /* 0x000fc800040e0100 */
.L_x_5182:
[----:B------:R2:W3:Y:S01]  /*1b8f0*/  POPC R11, R13 ;  /* 0x0000000d000b7309 */ /* 0x0004e20000000000 */
[----:B------:R-:W-:Y:S05]  /*1b900*/  BRA.DIV ~URZ, `(.L_x_5130) ;  /* 0x000024b27f007947 */ /* 0x000fea000b800000 */
[----:B---3--:R3:W4:Y:S04]  /*1b910*/  SHFL.IDX PT, R6, R8, R11, 0x1f ;  /* 0x00001f0b08067589 */ /* 0x00872800000e0000 */
[----:B------:R3:W1:Y:S02]  /*1b920*/  SHFL.IDX PT, R5, R9, R11, 0x1f ;  /* 0x00001f0b09057589 */ /* 0x00066400000e0000 */
.L_x_5183:
[----:B------:R-:W-:Y:S01]  /*1b930*/  ISETP.NE.AND P0, PT, R13, RZ, PT ;  /* 0x000000ff0d00720c */ /* 0x000fe20003f05270 */
[----:B------:R-:W-:-:S12]  /*1b940*/  BSSY B0, `(.L_x_5131) ;  /* 0x0000005000007945 */ /* 0x000fd80003800000 */
[----:B------:R-:W-:Y:S05]  /*1b950*/  @!P0 BRA `(.L_x_5132) ;  /* 0x0000003000008947 */ /* 0x000fea0003800000 */
[----:B------:R-:W-:Y:S01]  /*1b960*/  IADD3 R2, R11, -0x1, RZ ;  /* 0xffffffff0b027810 */ /* 0x000fe20007ffe0ff */
[----:B------:R-:W-:Y:S05]  /*1b970*/  BRA.DIV ~URZ, `(.L_x_5133) ;  /* 0x000025127f007947 */ /* 0x000fea000b800000 */
[----:B------:R2:W3:Y:S02]  /*1b980*/  SHFL.IDX PT, R15, R4, R2, 0x1f ;  /* 0x00001f02040f7589 */ /* 0x0004e400000e0000 */
.L_x_5132:
[----:B------:R-:W-:Y:S05]  /*1b990*/  BSYNC B0 ;  /* 0x0000000000007941 */ /* 0x000fea0003800000 */
.L_x_5131:
        /* <DEDUP_REMOVED lines=70> */
.L_x_5125:
[----:B------:R-:W-:Y:S01]  /*1be00*/  MOV R2, c[0x0][0x53c] ;  /* 0x00014f0000027a02 */ /* 0x000fe20000000f00 */
[----:B------:R2:W-:Y:S04]  /*1be10*/  STL [R1], R10 ;  /* 0x0000000a01007387 */ /* 0x0005e80000100800 */
[----:B------:R2:W-:Y:S04]  /*1be20*/  STL [R1+0x4], RZ ;  /* 0x000004ff01007387 */ /* 0x0005e80000100800 */
[----:B------:R2:W-:Y:S04]  /*1be30*/  STL [R1+0x8], RZ ;  /* 0x000008ff01007387 */ /* 0x0005e80000100800 */
[----:B------:R2:W-:Y:S02]  /*1be40*/  STL [R1+0xc], R2 ;  /* 0x00000c0201007387 */ /* 0x0005e40000100800 */
.L_x_5134:
[----:B------:R-:W-:Y:S05]  /*1be50*/  BSYNC B1 ;  /* 0x0000000000017941 */ /* 0x000fea0003800000 */
.L_x_5123:
        /* <DEDUP_REMOVED lines=9> */
.L_x_5118:
[----:B-1----:R-:W4:Y:S02]  /*1bef0*/  LDL R2, [R1+0xc] ;  /* 0x00000c0001027983 */ /* 0x002f240000100800 */
[----:B----4-:R-:W-:-:S13]  /*1bf00*/  ISETP.GE.AND P0, PT, R2, c[0x0][0x53c], PT ;  /* 0x00014f0002007a0c */ /* 0x010fda0003f06270 */
[----:B--23--:R-:W-:Y:S01]  /*1bf10*/  @P0 CALL.REL.NOINC `(.L_x_5135) ;  /* 0x0000001000000944 */ /* 0x00cfe20003c00000 */
[----:B------:R-:W-:Y:S05]  /*1bf20*/  BRA `(.L_x_5136) ;  /* 0xfffe623000007947 */ /* 0x000fea000383ffff */
.L_x_5135:
[----:B------:R-:W-:Y:S05]  /*1bf30*/  EXIT ;  /* 0x000000000000794d */ /* 0x000fea0003800000 */
.L_x_4928:
[----:B------:R-:W-:Y:S01]  /*1bf40*/  IMAD.MOV.U32 R2, RZ, RZ, R4 ;  /* 0x000000ffff027224 */ /* 0x000fe200078e0004 */
[----:B------:R-:W-:Y:S02]  /*1bf50*/  MOV R5, 0x1 ;  /* 0x0000000100057802 */ /* 0x000fe40000000f00 */
[----:B------:R-:W-:Y:S02]  /*1bf60*/  MOV R3, 0x1bf80 ;  /* 0x0001bf8000037802 */ /* 0x000fe40000000f00 */
[----:B------:R-:W-:Y:S05]  /*1bf70*/  CALL.REL.NOINC `($__internal_86_$__cuda_sm70_shflsync_up_p) ;  /* 0x0000203000007944 */ /* 0x000fea0003c00000 */
[----:B------:R-:W-:Y:S01]  /*1bf80*/  MOV R0, R5 ;  /* 0x0000000500007202 */ /* 0x000fe20000000f00 */
[----:B------:R-:W-:Y:S05]  /*1bf90*/  BRA `(.L_x_5137) ;  /* 0xfffe44d000007947 */ /* 0x000fea000383ffff */
.L_x_4929:
[----:B------:R-:W-:Y:S01]  /*1bfa0*/  IMAD.MOV.U32 R2, RZ, RZ, R4 ;  /* 0x000000ffff027224 */ /* 0x000fe200078e0004 */
[----:B------:R-:W-:Y:S02]  /*1bfb0*/  MOV R5, 0x2 ;  /* 0x0000000200057802 */ /* 0x000fe40000000f00 */
[----:B------:R-:W-:Y:S02]  /*1bfc0*/  MOV R3, 0x1bfe0 ;  /* 0x0001bfe000037802 */ /* 0x000fe40000000f00 */
[----:B------:R-:W-:Y:S05]  /*1bfd0*/  CALL.REL.NOINC `($__internal_86_$__cuda_sm70_shflsync_up_p) ;  /* 0x00001fd000007944 */ /* 0x000fea0003c00000 */
[----:B------:R-:W-:Y:S02]  /*1bfe0*/  SEL R5, R5, RZ, P4 ;  /* 0x000000ff05057207 */ /* 0x000fe40002000000 */
[----:B------:R-:W-:-:S03]  /*1bff0*/  MOV R3, 0x1c040 ;  /* 0x0001c04000037802 */ /* 0x000fc60000000f00 */
[----:B------:R-:W-:Y:S01]  /*1c000*/  IMAD.IADD R0, R4, 0x1, R5 ;  /* 0x0000000104007824 */ /* 0x000fe200078e0205 */
[----:B------:R-:W-:-:S03]  /*1c010*/  MOV R5, 0x4 ;  /* 0x0000000400057802 */ /* 0x000fc60000000f00 */
[----:B------:R-:W-:Y:S02]  /*1c020*/  IMAD.MOV.U32 R2, RZ, RZ, R0 ;  /* 0x000000ffff027224 */ /* 0x000fe400078e0000 */
        /* <DEDUP_REMOVED lines=13> */
[----:B------:R-:W-:Y:S01]  /*1c100*/  SEL R4, R5, RZ, P1 ;  /* 0x000000ff05047207 */ /* 0x000fe20000800000 */
[----:B------:R-:W-:Y:S01]  /*1c110*/  IMAD.MOV.U32 R208, RZ, RZ, 0x1f ;  /* 0x0000001fffd07424 */ /* 0x000fe200078e00ff */
[----:B------:R-:W-:Y:S02]  /*1c120*/  MOV R3, 0x1f ;  /* 0x0000001f00037802 */ /* 0x000fe40000000f00 */
[----:B------:R-:W-:Y:S01]  /*1c130*/  MOV R2, 0x1c170 ;  /* 0x0001c17000027802 */ /* 0x000fe20000000f00 */
[----:B------:R-:W-:-:S04]  /*1c140*/  IMAD.IADD R4, R0, 0x1, R4 ;  /* 0x0000000100047824 */ /* 0x000fc800078e0204 */
[----:B------:R-:W-:Y:S02]  /*1c150*/  IMAD.MOV.U32 R209, RZ, RZ, R4 ;  /* 0x000000ffffd17224 */ /* 0x000fe400078e0004 */
[----:B------:R-:W-:Y:S05]  /*1c160*/  CALL.REL.NOINC `($__internal_85_$__cuda_sm70_shflsync_idx_p) ;  /* 0x00001df000007944 */ /* 0x000fea0003c00000 */
[----:B------:R-:W-:Y:S01]  /*1c170*/  MOV R0, R208 ;  /* 0x000000d000007202 */ /* 0x000fe20000000f00 */
[----:B------:R-:W-:Y:S05]  /*1c180*/  BRA `(.L_x_5138) ;  /* 0xfffe43e000007947 */ /* 0x000fea000383ffff */
.L_x_4931:
[----:B------:R-:W-:Y:S02]  /*1c190*/  SEL R2, RZ, 0x1, P0 ;  /* 0x00000001ff027807 */ /* 0x000fe40000000000 */
[----:B------:R-:W-:Y:S02]  /*1c1a0*/  MOV R3, 0x1c1c0 ;  /* 0x0001c1c000037802 */ /* 0x000fe40000000f00 */
[----:B------:R-:W-:Y:S05]  /*1c1b0*/  CALL.REL.NOINC `($__internal_87_$__cuda_sm70_votesync_ballot) ;  /* 0x00001e6000007944 */ /* 0x000fea0003c00000 */
[----:B------:R-:W-:Y:S05]  /*1c1c0*/  BRA `(.L_x_5139) ;  /* 0xfffe443000007947 */ /* 0x000fea000383ffff */
.L_x_4932:
[----:B------:R-:W-:Y:S01]  /*1c1d0*/  IMAD.MOV.U32 R209, RZ, RZ, R8 ;  /* 0x000000ffffd17224 */ /* 0x000fe200078e0008 */
[----:B--2---:R-:W-:Y:S01]  /*1c1e0*/  MOV R208, R14 ;  /* 0x0000000e00d07202 */ /* 0x004fe20000000f00 */
[----:B------:R-:W-:Y:S01]  /*1c1f0*/  IMAD.MOV.U32 R3, RZ, RZ, 0x1f ;  /* 0x0000001fff037424 */ /* 0x000fe200078e00ff */
[----:B------:R-:W-:Y:S02]  /*1c200*/  MOV R2, 0x1c220 ;  /* 0x0001c22000027802 */ /* 0x000fe40000000f00 */
[----:B-1----:R-:W-:Y:S05]  /*1c210*/  CALL.REL.NOINC `($__internal_85_$__cuda_sm70_shflsync_idx_p) ;  /* 0x00001d4000007944 */ /* 0x002fea0003c00000 */
[----:B------:R-:W-:Y:S01]  /*1c220*/  IMAD.MOV.U32 R11, RZ, RZ, R208 ;  /* 0x000000ffff0b7224 */ /* 0x000fe200078e00d0 */
[----:B------:R-:W-:Y:S01]  /*1c230*/  MOV R209, R7 ;  /* 0x0000000700d17202 */ /* 0x000fe20000000f00 */
[----:B------:R-:W-:Y:S01]  /*1c240*/  IMAD.MOV.U32 R6, RZ, RZ, RZ ;  /* 0x000000ffff067224 */ /* 0x000fe200078e00ff */
[----:B------:R-:W-:Y:S01]  /*1c250*/  MOV R208, R14 ;  /* 0x0000000e00d07202 */ /* 0x000fe20000000f00 */
[----:B------:R-:W-:Y:S01]  /*1c260*/  IMAD.MOV.U32 R3, RZ, RZ, 0x1f ;  /* 0x0000001fff037424 */ /* 0x000fe200078e00ff */
[----:B------:R-:W-:-:S02]  /*1c270*/  MOV R2, 0x1c290 ;  /* 0x0001c29000027802 */ /* 0x000fc40000000f00 */
[----:B------:R-:W-:Y:S05]  /*1c280*/  CALL.REL.NOINC `($__internal_85_$__cuda_sm70_shflsync_idx_p) ;  /* 0x00001cd000007944 */ /* 0x000fea0003c00000 */
[----:B------:R-:W-:Y:S01]  /*1c290*/  MOV R10, R208 ;  /* 0x000000d0000a7202 */ /* 0x000fe20000000f00 */
[----:B------:R-:W-:Y:S05]  /*1c2a0*/  BRA `(.L_x_5140) ;  /* 0xfffe43a000007947 */ /* 0x000fea000383ffff */
.L_x_4935:
[----:B------:R-:W-:Y:S01]  /*1c2b0*/  IMAD.MOV.U32 R209, RZ, RZ, R4 ;  /* 0x000000ffffd17224 */ /* 0x000fe200078e0004 */
[----:B------:R-:W-:-:S02]  /*1c2c0*/  MOV R3, 0x1f ;  /* 0x0000001f00037802 */ /* 0x000fc40000000f00 */
[----:B------:R-:W-:Y:S02]  /*1c2d0*/  MOV R2, 0x1c2f0 ;  /* 0x0001c2f000027802 */ /* 0x000fe40000000f00 */
[----:B-1234-:R-:W-:Y:S05]  /*1c2e0*/  CALL.REL.NOINC `($__internal_85_$__cuda_sm70_shflsync_idx_p) ;  /* 0x00001c7000007944 */ /* 0x01efea0003c00000 */
[----:B------:R-:W-:Y:S01]  /*1c2f0*/  MOV R6, R208 ;  /* 0x000000d000067202 */ /* 0x000fe20000000f00 */
[----:B------:R-:W-:Y:S05]  /*1c300*/  BRA `(.L_x_4934) ;  /* 0xfffe43a000007947 */ /* 0x000fea000383ffff */
.L_x_4987:
[----:B------:R-:W-:Y:S01]  /*1c310*/  IMAD.MOV.U32 R209, RZ, RZ, R5 ;  /* 0x000000ffffd17224 */ /* 0x000fe200078e0005 */
[----:B------:R-:W-:Y:S01]  /*1c320*/  MOV R208, RZ ;  /* 0x000000ff00d07202 */ /* 0x000fe20000000f00 */
[----:B------:R-:W-:Y:S01]  /*1c330*/  IMAD.MOV.U32 R3, RZ, RZ, 0x181f ;  /* 0x0000181fff037424 */ /* 0x000fe200078e00ff */
[----:B------:R-:W-:Y:S02]  /*1c340*/  MOV R2, 0x1c360 ;  /* 0x0001c36000027802 */ /* 0x000fe40000000f00 */
[----:B-----5:R-:W-:Y:S05]  /*1c350*/  CALL.REL.NOINC `($__internal_85_$__cuda_sm70_shflsync_idx_p) ;  /* 0x00001c0000007944 */ /* 0x020fea0003c00000 */
[----:B------:R-:W-:Y:S01]  /*1c360*/  MOV R4, R208 ;  /* 0x000000d000047202 */ /* 0x000fe20000000f00 */
[----:B------:R-:W-:Y:S05]  /*1c370*/  BRA `(.L_x_5141) ;  /* 0xfffeda4000007947 */ /* 0x000fea000383ffff */
.L_x_4988:
[----:B------:R-:W-:Y:S01]  /*1c380*/  IMAD.MOV.U32 R209, RZ, RZ, R13 ;  /* 0x000000ffffd17224 */ /* 0x000fe200078e000d */
[----:B------:R-:W-:Y:S01]  /*1c390*/  MOV R208, RZ ;  /* 0x000000ff00d07202 */ /* 0x000fe20000000f00 */
[----:B------:R-:W-:Y:S01]  /*1c3a0*/  IMAD.MOV.U32 R3, RZ, RZ, 0x181f ;  /* 0x0000181fff037424 */ /* 0x000fe200078e00ff */
[----:B------:R-:W-:Y:S02]  /*1c3b0*/  MOV R2, 0x1c3d0 ;  /* 0x0001c3d000027802 */ /* 0x000fe40000000f00 */
[----:B-12--5:R-:W-:Y:S05]  /*1c3c0*/  CALL.REL.NOINC `($__internal_85_$__cuda_sm70_shflsync_idx_p) ;  /* 0x00001b9000007944 */ /* 0x026fea0003c00000 */
[----:B------:R-:W-:Y:S01]  /*1c3d0*/  MOV R2, R208 ;  /* 0x000000d000027202 */ /* 0x000fe20000000f00 */
[----:B------:R-:W-:Y:S05]  /*1c3e0*/  BRA `(.L_x_5142) ;  /* 0xfffed9f000007947 */ /* 0x000fea000383ffff */
.L_x_4991:
[----:B------:R-:W-:Y:S01]  /*1c3f0*/  IMAD.MOV.U32 R209, RZ, RZ, R5 ;  /* 0x000000ffffd17224 */ /* 0x000fe200078e0005 */
[----:B------:R-:W-:Y:S01]  /*1c400*/  MOV R208, 0x1 ;  /* 0x0000000100d07802 */ /* 0x000fe20000000f00 */
[----:B--2---:R-:W-:Y:S01]  /*1c410*/  IMAD.MOV.U32 R3, RZ, RZ, 0x181f ;  /* 0x0000181fff037424 */ /* 0x004fe200078e00ff */
[----:B----4-:R-:W-:-:S02]  /*1c420*/  MOV R2, 0x1c440 ;  /* 0x0001c44000027802 */ /* 0x010fc40000000f00 */
[----:B-1-3-5:R-:W-:Y:S05]  /*1c430*/  CALL.REL.NOINC `($__internal_85_$__cuda_sm70_shflsync_idx_p) ;  /* 0x00001b2000007944 */ /* 0x02afea0003c00000 */
[----:B------:R-:W-:Y:S01]  /*1c440*/  IMAD.MOV.U32 R4, RZ, RZ, R208 ;  /* 0x000000ffff047224 */ /* 0x000fe200078e00d0 */
[----:B------:R-:W-:Y:S01]  /*1c450*/  MOV R208, 0x1 ;  /* 0x0000000100d07802 */ /* 0x000fe20000000f00 */
[----:B------:R-:W-:Y:S01]  /*1c460*/  IMAD.MOV.U32 R209, RZ, RZ, R13 ;  /* 0x000000ffffd17224 */ /* 0x000fe200078e000d */
[----:B------:R-:W-:-:S02]  /*1c470*/  MOV R3, 0x181f ;  /* 0x0000181f00037802 */ /* 0x000fc40000000f00 */
[----:B------:R-:W-:Y:S02]  /*1c480*/  MOV R2, 0x1c4a0 ;  /* 0x0001c4a000027802 */ /* 0x000fe40000000f00 */
[----:B------:R-:W-:Y:S05]  /*1c490*/  CALL.REL.NOINC `($__internal_85_$__cuda_sm70_shflsync_idx_p) ;  /* 0x00001ac000007944 */ /* 0x000fea0003c00000 */
[----:B------:R-:W-:Y:S01]  /*1c4a0*/  MOV R2, R208 ;  /* 0x000000d000027202 */ /* 0x000fe20000000f00 */
[----:B------:R-:W-:Y:S05]  /*1c4b0*/  BRA `(.L_x_5143) ;  /* 0xfffedac000007947 */ /* 0x000fea000383ffff */
.L_x_4994:
[----:B------:R-:W-:Y:S01]  /*1c4c0*/  IMAD.MOV.U32 R209, RZ, RZ, R5 ;  /* 0x000000ffffd17224 */ /* 0x000fe200078e0005 */
[----:B------:R-:W-:Y:S01]  /*1c4d0*/  MOV R208, 0x2 ;  /* 0x0000000200d07802 */ /* 0x000fe20000000f00 */
[----:B-1----:R-:W-:Y:S01]  /*1c4e0*/  IMAD.MOV.U32 R3, RZ, RZ, 0x181f ;  /* 0x0000181fff037424 */ /* 0x002fe200078e00ff */
[----:B----4-:R-:W-:Y:S02]  /*1c4f0*/  MOV R2, 0x1c510 ;  /* 0x0001c51000027802 */ /* 0x010fe40000000f00 */
[----:B--23-5:R-:W-:Y:S05]  /*1c500*/  CALL.REL.NOINC `($__internal_85_$__cuda_sm70_shflsync_idx_p) ;  /* 0x00001a5000007944 */ /* 0x02cfea0003c00000 */
[----:B------:R-:W-:Y:S01]  /*1c510*/  MOV R4, R208 ;  /* 0x000000d000047202 */ /* 0x000fe20000000f00 */
[----:B------:R-:W-:Y:S05]  /*1c520*/  BRA `(.L_x_5144) ;  /* 0xfffedbc000007947 */ /* 0x000fea000383ffff */
.L_x_4995:
[----:B------:R-:W-:Y:S01]  /*1c530*/  IMAD.MOV.U32 R209, RZ, RZ, R13 ;  /* 0x000000ffffd17224 */ /* 0x000fe200078e000d */
[----:B------:R-:W-:Y:S01]  /*1c540*/  MOV R208, 0x2 ;  /* 0x0000000200d07802 */ /* 0x000fe20000000f00 */
[----:B------:R-:W-:Y:S01]  /*1c550*/  IMAD.MOV.U32 R3, RZ, RZ, 0x181f ;  /* 0x0000181fff037424 */ /* 0x000fe200078e00ff */
[----:B----4-:R-:W-:Y:S02]  /*1c560*/  MOV R2, 0x1c580 ;  /* 0x0001c58000027802 */ /* 0x010fe40000000f00 */
[----:B-123-5:R-:W-:Y:S05]  /*1c570*/  CALL.REL.NOINC `($__internal_85_$__cuda_sm70_shflsync_idx_p) ;  /* 0x000019e000007944 */ /* 0x02efea0003c00000 */
[----:B------:R-:W-:Y:S01]  /*1c580*/  MOV R2, R208 ;  /* 0x000000d000027202 */ /* 0x000fe20000000f00 */
[----:B------:R-:W-:Y:S05]  /*1c590*/  BRA `(.L_x_5145) ;  /* 0xfffedb7000007947 */ /* 0x000fea000383ffff */
.L_x_4998:
[----:B------:R-:W-:Y:S01]  /*1c5a0*/  IMAD.MOV.U32 R209, RZ, RZ, R5 ;  /* 0x000000ffffd17224 */ /* 0x000fe200078e0005 */
[----:B------:R-:W-:Y:S01]  /*1c5b0*/  MOV R208, 0x3 ;  /* 0x0000000300d07802 */ /* 0x000fe20000000f00 */
[----:B-1----:R-:W-:Y:S01]  /*1c5c0*/  IMAD.MOV.U32 R3, RZ, RZ, 0x181f ;  /* 0x0000181fff037424 */ /* 0x002fe200078e00ff */
[----:B------:R-:W-:-:S02]  /*1c5d0*/  MOV R2, 0x1c5f0 ;  /* 0x0001c5f000027802 */ /* 0x000fc40000000f00 */
[----:B--2345:R-:W-:Y:S05]  /*1c5e0*/  CALL.REL.NOINC `($__internal_85_$__cuda_sm70_shflsync_idx_p) ;  /* 0x0000197000007944 */ /* 0x03cfea0003c00000 */
        /* <DEDUP_REMOVED lines=8> */
.L_x_5055:
[----:B------:R-:W-:Y:S01]  /*1c670*/  IMAD.MOV.U32 R209, RZ, RZ, R6 ;  /* 0x000000ffffd17224 */ /* 0x000fe200078e0006 */
[----:B------:R-:W-:Y:S01]  /*1c680*/  MOV R208, 0x1 ;  /* 0x0000000100d07802 */ /* 0x000fe20000000f00 */
[----:B-1----:R-:W-:Y:S01]  /*1c690*/  IMAD.MOV.U32 R3, RZ, RZ, 0x181f ;  /* 0x0000181fff037424 */ /* 0x002fe200078e00ff */
[----:B------:R-:W-:Y:S02]  /*1c6a0*/  MOV R2, 0x1c6c0 ;  /* 0x0001c6c000027802 */ /* 0x000fe40000000f00 */
[----:B-----5:R-:W-:Y:S05]  /*1c6b0*/  CALL.REL.NOINC `($__internal_85_$__cuda_sm70_shflsync_idx_p) ;  /* 0x000018a000007944 */ /* 0x020fea0003c00000 */
[----:B------:R-:W-:Y:S01]  /*1c6c0*/  IMAD.MOV.U32 R5, RZ, RZ, R208 ;  /* 0x000000ffff057224 */ /* 0x000fe200078e00d0 */
[----:B------:R-:W-:Y:S01]  /*1c6d0*/  MOV R208, 0x1 ;  /* 0x0000000100d07802 */ /* 0x000fe20000000f00 */
[----:B------:R-:W-:Y:S01]  /*1c6e0*/  IMAD.MOV.U32 R209, RZ, RZ, R13 ;  /* 0x000000ffffd17224 */ /* 0x000fe200078e000d */
[----:B------:R-:W-:Y:S02]  /*1c6f0*/  MOV R3, 0x181f ;  /* 0x0000181f00037802 */ /* 0x000fe40000000f00 */
[----:B------:R-:W-:Y:S02]  /*1c700*/  MOV R2, 0x1c720 ;  /* 0x0001c72000027802 */ /* 0x000fe40000000f00 */
[----:B------:R-:W-:Y:S05]  /*1c710*/  CALL.REL.NOINC `($__internal_85_$__cuda_sm70_shflsync_idx_p) ;  /* 0x0000184000007944 */ /* 0x000fea0003c00000 */
[----:B------:R-:W-:Y:S01]  /*1c720*/  MOV R2, R208 ;  /* 0x000000d000027202 */ /* 0x000fe20000000f00 */
[----:B------:R-:W-:Y:S05]  /*1c730*/  BRA `(.L_x_5147) ;  /* 0xffff4e8000007947 */ /* 0x000fea000383ffff */
.L_x_5058:
[----:B------:R-:W-:Y:S01]  /*1c740*/  IMAD.MOV.U32 R209, RZ, RZ, R5 ;  /* 0x000000ffffd17224 */ /* 0x000fe200078e0005 */
[----:B------:R-:W-:Y:S01]  /*1c750*/  MOV R208, RZ ;  /* 0x000000ff00d07202 */ /* 0x000fe20000000f00 */
[----:B------:R-:W-:Y:S01]  /*1c760*/  IMAD.MOV.U32 R3, RZ, RZ, 0x181f ;  /* 0x0000181fff037424 */ /* 0x000fe200078e00ff */
[----:B------:R-:W-:-:S02]  /*1c770*/  MOV R2, 0x1c790 ;  /* 0x0001c79000027802 */ /* 0x000fc40000000f00 */
[----:B------:R-:W-:Y:S05]  /*1c780*/  CALL.REL.NOINC `($__internal_85_$__cuda_sm70_shflsync_idx_p) ;  /* 0x000017d000007944 */ /* 0x000fea0003c00000 */
[----:B------:R-:W-:Y:S01]  /*1c790*/  MOV R4, R208 ;  /* 0x000000d000047202 */ /* 0x000fe20000000f00 */
[----:B------:R-:W-:Y:S05]  /*1c7a0*/  BRA `(.L_x_5148) ;  /* 0xffff5bd000007947 */ /* 0x000fea000383ffff */
.L_x_5059:
[----:B------:R-:W-:Y:S01]  /*1c7b0*/  IMAD.MOV.U32 R209, RZ, RZ, R6 ;  /* 0x000000ffffd17224 */ /* 0x000fe200078e0006 */
[----:B------:R-:W-:Y:S01]  /*1c7c0*/  MOV R208, RZ ;  /* 0x000000ff00d07202 */ /* 0x000fe20000000f00 */
[----:B------:R-:W-:Y:S01]  /*1c7d0*/  IMAD.MOV.U32 R3, RZ, RZ, 0x181f ;  /* 0x0000181fff037424 */ /* 0x000fe200078e00ff */
[----:B------:R-:W-:-:S02]  /*1c7e0*/  MOV R2, 0x1c800 ;  /* 0x0001c80000027802 */ /* 0x000fc40000000f00 */
[----:B-12---:R-:W-:Y:S05]  /*1c7f0*/  CALL.REL.NOINC `($__internal_85_$__cuda_sm70_shflsync_idx_p) ;  /* 0x0000176000007944 */ /* 0x006fea0003c00000 */
[----:B------:R-:W-:Y:S01]  /*1c800*/  MOV R2, R208 ;  /* 0x000000d000027202 */ /* 0x000fe20000000f00 */
[----:B------:R-:W-:Y:S05]  /*1c810*/  BRA `(.L_x_5149) ;  /* 0xffff5b8000007947 */ /* 0x000fea000383ffff */
.L_x_5062:
[----:B------:R-:W-:Y:S01]  /*1c820*/  IMAD.MOV.U32 R209, RZ, RZ, R5 ;  /* 0x000000ffffd17224 */ /* 0x000fe200078e0005 */
[----:B------:R-:W-:Y:S01]  /*1c830*/  MOV R208, 0x1 ;  /* 0x0000000100d07802 */ /* 0x000fe20000000f00 */
[----:B--2---:R-:W-:Y:S01]  /*1c840*/  IMAD.MOV.U32 R3, RZ, RZ, 0x181f ;  /* 0x0000181fff037424 */ /* 0x004fe200078e00ff */
[----:B----4-:R-:W-:-:S03]  /*1c850*/  MOV R2, 0x1c870 ;  /* 0x0001c87000027802 */ /* 0x010fc60000000f00 */
[----:B-1-3--:R-:W-:Y:S05]  /*1c860*/  CALL.REL.NOINC `($__internal_85_$__cuda_sm70_shflsync_idx_p) ;  /* 0x000016f000007944 */ /* 0x00afea0003c00000 */
        /* <DEDUP_REMOVED lines=8> */
.L_x_5063:
[----:B------:R-:W-:Y:S01]  /*1c8f0*/  IMAD.MOV.U32 R4, RZ, RZ, R6 ;  /* 0x000000ffff047224 */ /* 0x000fe200078e0006 */
[----:B------:R-:W-:Y:S02]  /*1c900*/  MOV R3, 0x2 ;  /* 0x0000000200037802 */ /* 0x000fe40000000f00 */
[----:B------:R-:W-:Y:S02]  /*1c910*/  MOV R2, 0x1c930 ;  /* 0x0001c93000027802 */ /* 0x000fe40000000f00 */
[----:B------:R-:W-:Y:S05]  /*1c920*/  CALL.REL.NOINC `($__internal_84_$__cuda_sm70_shflsync_bfly_p) ;  /* 0x000015d000007944 */ /* 0x000fea0003c00000 */
[----:B------:R-:W-:Y:S01]  /*1c930*/  MOV R2, R177 ;  /* 0x000000b100027202 */ /* 0x000fe20000000f00 */
[----:B------:R-:W-:Y:S05]  /*1c940*/  BRA `(.L_x_5151) ;  /* 0xffff60d000007947 */ /* 0x000fea000383ffff */
.L_x_5064:
[----:B------:R-:W-:Y:S01]  /*1c950*/  IMAD.MOV.U32 R4, RZ, RZ, R6 ;  /* 0x000000ffff047224 */ /* 0x000fe200078e0006 */
[----:B------:R-:W-:Y:S02]  /*1c960*/  MOV R3, 0x1 ;  /* 0x0000000100037802 */ /* 0x000fe40000000f00 */
[----:B------:R-:W-:Y:S02]  /*1c970*/  MOV R2, 0x1c990 ;  /* 0x0001c99000027802 */ /* 0x000fe40000000f00 */
[----:B------:R-:W-:Y:S05]  /*1c980*/  CALL.REL.NOINC `($__internal_84_$__cuda_sm70_shflsync_bfly_p) ;  /* 0x0000157000007944 */ /* 0x000fea0003c00000 */
[----:B------:R-:W-:Y:S01]  /*1c990*/  FMNMX.FTZ R6, R6, R177, !PT ;  /* 0x000000b106067209 */ /* 0x000fe20007810000 */
[----:B------:R-:W-:Y:S01]  /*1c9a0*/  IMAD.MOV.U32 R4, RZ, RZ, R5 ;  /* 0x000000ffff047224 */ /* 0x000fe200078e0005 */
[----:B------:R-:W-:Y:S01]  /*1c9b0*/  MOV R2, 0x1c9e0 ;  /* 0x0001c9e000027802 */ /* 0x000fe20000000f00 */
[----:B------:R-:W-:-:S02]  /*1c9c0*/  IMAD.MOV.U32 R3, RZ, RZ, 0x2 ;  /* 0x00000002ff037424 */ /* 0x000fc400078e00ff */
[----:B------:R-:W-:Y:S05]  /*1c9d0*/  CALL.REL.NOINC `($__internal_84_$__cuda_sm70_shflsync_bfly_p) ;  /* 0x0000152000007944 */ /* 0x000fea0003c00000 */
[----:B------:R-:W-:Y:S01]  /*1c9e0*/  FMNMX.FTZ R5, R5, R177, !PT ;  /* 0x000000b105057209 */ /* 0x000fe20007810000 */
[----:B------:R-:W-:Y:S01]  /*1c9f0*/  IMAD.MOV.U32 R3, RZ, RZ, 0x1 ;  /* 0x00000001ff037424 */ /* 0x000fe200078e00ff */
[----:B------:R-:W-:-:S03]  /*1ca00*/  MOV R2, 0x1ca30 ;  /* 0x0001ca3000027802 */ /* 0x000fc60000000f00 */
[----:B------:R-:W-:Y:S02]  /*1ca10*/  IMAD.MOV.U32 R4, RZ, RZ, R5 ;  /* 0x000000ffff047224 */ /* 0x000fe400078e0005 */
[----:B------:R-:W-:Y:S05]  /*1ca20*/  CALL.REL.NOINC `($__internal_84_$__cuda_sm70_shflsync_bfly_p) ;  /* 0x000014d000007944 */ /* 0x000fea0003c00000 */
[----:B------:R-:W-:Y:S01]  /*1ca30*/  MOV R4, R177 ;  /* 0x000000b100047202 */ /* 0x000fe20000000f00 */
[----:B------:R-:W-:Y:S05]  /*1ca40*/  BRA `(.L_x_5152) ;  /* 0xffff604000007947 */ /* 0x000fea000383ffff */
.L_x_5066:
[----:B------:R-:W-:Y:S01]  /*1ca50*/  MOV R208, RZ ;  /* 0x000000ff00d07202 */ /* 0x000fe20000000f00 */
[----:B------:R-:W-:Y:S01]  /*1ca60*/  IMAD.MOV.U32 R209, RZ, RZ, R4 ;  /* 0x000000ffffd17224 */ /* 0x000fe200078e0004 */
[----:B-1----:R-:W-:Y:S01]  /*1ca70*/  MOV R2, 0x1caa0 ;  /* 0x0001caa000027802 */ /* 0x002fe20000000f00 */
[----:B------:R-:W-:Y:S02]  /*1ca80*/  IMAD.MOV.U32 R3, RZ, RZ, 0x181f ;  /* 0x0000181fff037424 */ /* 0x000fe400078e00ff */
[----:B--234-:R-:W-:Y:S05]  /*1ca90*/  CALL.REL.NOINC `($__internal_85_$__cuda_sm70_shflsync_idx_p) ;  /* 0x000014c000007944 */ /* 0x01cfea0003c00000 */
[----:B------:R-:W-:Y:S01]  /*1caa0*/  MOV R2, R208 ;  /* 0x000000d000027202 */ /* 0x000fe20000000f00 */
[----:B------:R-:W-:-:S05]  /*1cab0*/  BRA `(.L_x_5153) ;  /* 0xffff717000007947 */ /* 0x000fca000383ffff */
.L_x_5069:
[----:B------:R-:W-:Y:S01]  /*1cac0*/  MOV R208, 0x1 ;  /* 0x0000000100d07802 */ /* 0x000fe20000000f00 */
[----:B------:R-:W-:Y:S01]  /*1cad0*/  IMAD.MOV.U32 R209, RZ, RZ, R4 ;  /* 0x000000ffffd17224 */ /* 0x000fe200078e0004 */
[----:B------:R-:W-:Y:S01]  /*1cae0*/  MOV R2, 0x1cb10 ;  /* 0x0001cb1000027802 */ /* 0x000fe20000000f00 */
[----:B------:R-:W-:Y:S02]  /*1caf0*/  IMAD.MOV.U32 R3, RZ, RZ, 0x181f ;  /* 0x0000181fff037424 */ /* 0x000fe400078e00ff */
[----:B--23--:R-:W-:Y:S05]  /*1cb00*/  CALL.REL.NOINC `($__internal_85_$__cuda_sm70_shflsync_idx_p) ;  /* 0x0000145000007944 */ /* 0x00cfea0003c00000 */
[----:B------:R-:W-:Y:S01]  /*1cb10*/  MOV R3, 0x181f ;  /* 0x0000181f00037802 */ /* 0x000fe20000000f00 */
[----:B------:R-:W-:Y:S01]  /*1cb20*/  IMAD.MOV.U32 R4, RZ, RZ, R208 ;  /* 0x000000ffff047224 */ /* 0x000fe200078e00d0 */
[----:B------:R-:W-:Y:S01]  /*1cb30*/  MOV R208, 0x1 ;  /* 0x0000000100d07802 */ /* 0x000fe20000000f00 */
[----:B------:R-:W-:Y:S01]  /*1cb40*/  IMAD.MOV.U32 R209, RZ, RZ, R20 ;  /* 0x000000ffffd17224 */ /* 0x000fe200078e0014 */
[----:B------:R-:W-:Y:S02]  /*1cb50*/  MOV R2, 0x1cb70 ;  /* 0x0001cb7000027802 */ /* 0x000fe40000000f00 */
[----:B------:R-:W-:Y:S05]  /*1cb60*/  CALL.REL.NOINC `($__internal_85_$__cuda_sm70_shflsync_idx_p) ;  /* 0x000013f000007944 */ /* 0x000fea0003c00000 */
[----:B------:R-:W-:Y:S01]  /*1cb70*/  MOV R2, R208 ;  /* 0x000000d000027202 */ /* 0x000fe20000000f00 */
[----:B------:R-:W-:-:S05]  /*1cb80*/  BRA `(.L_x_5154) ;  /* 0xffff720000007947 */ /* 0x000fca000383ffff */
.L_x_5072:
[----:B------:R-:W-:Y:S01]  /*1cb90*/  MOV R208, RZ ;  /* 0x000000ff00d07202 */ /* 0x000fe20000000f00 */
[----:B------:R-:W-:Y:S01]  /*1cba0*/  IMAD.MOV.U32 R209, RZ, RZ, R177 ;  /* 0x000000ffffd17224 */ /* 0x000fe200078e00b1 */
[----:B------:R-:W-:Y:S01]  /*1cbb0*/  MOV R2, 0x1cbe0 ;  /* 0x0001cbe000027802 */ /* 0x000fe20000000f00 */
[----:B------:R-:W-:Y:S02]  /*1cbc0*/  IMAD.MOV.U32 R3, RZ, RZ, 0x181f ;  /* 0x0000181fff037424 */ /* 0x000fe400078e00ff */
[----:B------:R-:W-:Y:S05]  /*1cbd0*/  CALL.REL.NOINC `($__internal_85_$__cuda_sm70_shflsync_idx_p) ;  /* 0x0000138000007944 */ /* 0x000fea0003c00000 */
[----:B------:R-:W-:Y:S01]  /*1cbe0*/  MOV R4, R208 ;  /* 0x000000d000047202 */ /* 0x000fe20000000f00 */
[----:B------:R-:W-:-:S05]  /*1cbf0*/  BRA `(.L_x_5155) ;  /* 0xffff7ed000007947 */ /* 0x000fca000383ffff */
.L_x_5073:
[----:B------:R-:W-:Y:S01]  /*1cc00*/  MOV R208, RZ ;  /* 0x000000ff00d07202 */ /* 0x000fe20000000f00 */
[----:B------:R-:W-:Y:S01]  /*1cc10*/  IMAD.MOV.U32 R209, RZ, RZ, R180 ;  /* 0x000000ffffd17224 */ /* 0x000fe200078e00b4 */
[----:B------:R-:W-:Y:S01]  /*1cc20*/  MOV R2, 0x1cc50 ;  /* 0x0001cc5000027802 */ /* 0x000fe20000000f00 */
[----:B------:R-:W-:Y:S02]  /*1cc30*/  IMAD.MOV.U32 R3, RZ, RZ, 0x181f ;  /* 0x0000181fff037424 */ /* 0x000fe400078e00ff */
[----:B-12---:R-:W-:Y:S05]  /*1cc40*/  CALL.REL.NOINC `($__internal_85_$__cuda_sm70_shflsync_idx_p) ;  /* 0x0000131000007944 */ /* 0x006fea0003c00000 */
[----:B------:R-:W-:Y:S01]  /*1cc50*/  MOV R2, R208 ;  /* 0x000000d000027202 */ /* 0x000fe20000000f00 */
[----:B------:R-:W-:-:S05]  /*1cc60*/  BRA `(.L_x_5156) ;  /* 0xffff7e8000007947 */ /* 0x000fca000383ffff */
.L_x_5074:
[----:B------:R-:W-:Y:S01]  /*1cc70*/  MOV R208, 0x1 ;  /* 0x0000000100d07802 */ /* 0x000fe20000000f00 */
[----:B------:R-:W-:Y:S01]  /*1cc80*/  IMAD.MOV.U32 R209, RZ, RZ, R177 ;  /* 0x000000ffffd17224 */ /* 0x000fe200078e00b1 */
[----:B--2---:R-:W-:Y:S01]  /*1cc90*/  MOV R2, 0x1ccc0 ;  /* 0x0001ccc000027802 */ /* 0x004fe20000000f00 */
[----:B------:R-:W-:Y:S03]  /*1cca0*/  IMAD.MOV.U32 R3, RZ, RZ, 0x181f ;  /* 0x0000181fff037424 */ /* 0x000fe600078e00ff */
[----:B-1-3--:R-:W-:Y:S05]  /*1ccb0*/  CALL.REL.NOINC `($__internal_85_$__cuda_sm70_shflsync_idx_p) ;  /* 0x000012a000007944 */ /* 0x00afea0003c00000 */
        /* <DEDUP_REMOVED lines=8> */
.L_x_5075:
[----:B------:R-:W-:Y:S02]  /*1cd40*/  MOV R3, 0x2 ;  /* 0x0000000200037802 */ /* 0x000fe40000000f00 */
[----:B------:R-:W-:Y:S02]  /*1cd50*/  MOV R2, 0x1cd70 ;  /* 0x0001cd7000027802 */ /* 0x000fe40000000f00 */
[----:B---3--:R-:W-:Y:S05]  /*1cd60*/  CALL.REL.NOINC `($__internal_84_$__cuda_sm70_shflsync_bfly_p) ;  /* 0x0000119000007944 */ /* 0x008fea0003c00000 */
[----:B------:R-:W-:Y:S01]  /*1cd70*/  MOV R2, R177 ;  /* 0x000000b100027202 */ /* 0x000fe20000000f00 */
[----:B------:R-:W-:-:S05]  /*1cd80*/  BRA `(.L_x_5158) ;  /* 0xffff814000007947 */ /* 0x000fca000383ffff */
.L_x_5076:
[----:B------:R-:W-:Y:S02]  /*1cd90*/  MOV R3, 0x1 ;  /* 0x0000000100037802 */ /* 0x000fe40000000f00 */
[----:B------:R-:W-:Y:S02]  /*1cda0*/  MOV R2, 0x1cdc0 ;  /* 0x0001cdc000027802 */ /* 0x000fe40000000f00 */
[----:B---3--:R-:W-:Y:S05]  /*1cdb0*/  CALL.REL.NOINC `($__internal_84_$__cuda_sm70_shflsync_bfly_p) ;  /* 0x0000114000007944 */ /* 0x008fea0003c00000 */
[----:B------:R-:W-:Y:S01]  /*1cdc0*/  IMAD.MOV.U32 R3, RZ, RZ, 0x2 ;  /* 0x00000002ff037424 */ /* 0x000fe200078e00ff */
[----:B------:R-:W-:Y:S01]  /*1cdd0*/  FMNMX.FTZ R6, R4, R177, !PT ;  /* 0x000000b104067209 */ /* 0x000fe20007810000 */
[----:B------:R-:W-:Y:S01]  /*1cde0*/  IMAD.MOV.U32 R4, RZ, RZ, R176 ;  /* 0x000000ffff047224 */ /* 0x000fe200078e00b0 */
[----:B------:R-:W-:Y:S02]  /*1cdf0*/  MOV R2, 0x1ce10 ;  /* 0x0001ce1000027802 */ /* 0x000fe40000000f00 */
[----:B------:R-:W-:Y:S05]  /*1ce00*/  CALL.REL.NOINC `($__internal_84_$__cuda_sm70_shflsync_bfly_p) ;  /* 0x000010f000007944 */ /* 0x000fea0003c00000 */
[----:B------:R-:W-:Y:S01]  /*1ce10*/  FMNMX.FTZ R4, R176, R177, !PT ;  /* 0x000000b1b0047209 */ /* 0x000fe20007810000 */
[----:B------:R-:W-:Y:S01]  /*1ce20*/  IMAD.MOV.U32 R3, RZ, RZ, 0x1 ;  /* 0x00000001ff037424 */ /* 0x000fe200078e00ff */
[----:B------:R-:W-:Y:S02]  /*1ce30*/  MOV R2, 0x1ce50 ;  /* 0x0001ce5000027802 */ /* 0x000fe40000000f00 */
[----:B------:R-:W-:Y:S05]  /*1ce40*/  CALL.REL.NOINC `($__internal_84_$__cuda_sm70_shflsync_bfly_p) ;  /* 0x000010b000007944 */ /* 0x000fea0003c00000 */
[----:B------:R-:W-:Y:S01]  /*1ce50*/  MOV R2, R177 ;  /* 0x000000b100027202 */ /* 0x000fe20000000f00 */
[----:B------:R-:W-:-:S05]  /*1ce60*/  BRA `(.L_x_5159) ;  /* 0xffff80d000007947 */ /* 0x000fca000383ffff */
.L_x_5078:
[----:B------:R-:W-:Y:S01]  /*1ce70*/  IMAD.MOV.U32 R4, RZ, RZ, R218 ;  /* 0x000000ffff047224 */ /* 0x000fe200078e00da */
[----:B------:R-:W-:-:S02]  /*1ce80*/  MOV R3, 0x2 ;  /* 0x0000000200037802 */ /* 0x000fc40000000f00 */
[----:B------:R-:W-:Y:S02]  /*1ce90*/  MOV R2, 0x1ceb0 ;  /* 0x0001ceb000027802 */ /* 0x000fe40000000f00 */
[----:B------:R-:W-:Y:S05]  /*1cea0*/  CALL.REL.NOINC `($__internal_84_$__cuda_sm70_shflsync_bfly_p) ;  /* 0x0000105000007944 */ /* 0x000fea0003c00000 */
[----:B------:R-:W-:Y:S01]  /*1ceb0*/  FADD.FTZ R4, R218, R177 ;  /* 0x000000b1da047221 */ /* 0x000fe20000010000 */
[----:B------:R-:W-:Y:S02]  /*1cec0*/  MOV R3, 0x1 ;  /* 0x0000000100037802 */ /* 0x000fe40000000f00 */
[----:B------:R-:W-:Y:S02]  /*1ced0*/  MOV R2, 0x1cef0 ;  /* 0x0001cef000027802 */ /* 0x000fe40000000f00 */
[----:B------:R-:W-:Y:S05]  /*1cee0*/  CALL.REL.NOINC `($__internal_84_$__cuda_sm70_shflsync_bfly_p) ;  /* 0x0000101000007944 */ /* 0x000fea0003c00000 */
[----:B------:R-:W-:Y:S01]  /*1cef0*/  FADD.FTZ R8, R4, R177 ;  /* 0x000000b104087221 */ /* 0x000fe20000010000 */
[----:B------:R-:W-:Y:S02]  /*1cf00*/  MOV R4, R217 ;  /* 0x000000d900047202 */ /* 0x000fe40000000f00 */
[----:B------:R-:W-:Y:S02]  /*1cf10*/  MOV R3, 0x2 ;  /* 0x0000000200037802 */ /* 0x000fe40000000f00 */
[----:B------:R-:W-:Y:S02]  /*1cf20*/  MOV R2, 0x1cf40 ;  /* 0x0001cf4000027802 */ /* 0x000fe40000000f00 */
[----:B------:R-:W-:Y:S05]  /*1cf30*/  CALL.REL.NOINC `($__internal_84_$__cuda_sm70_shflsync_bfly_p) ;  /* 0x00000fc000007944 */ /* 0x000fea0003c00000 */
[----:B------:R-:W-:Y:S01]  /*1cf40*/  FADD.FTZ R4, R217, R177 ;  /* 0x000000b1d9047221 */ /* 0x000fe20000010000 */
[----:B------:R-:W-:Y:S02]  /*1cf50*/  MOV R3, 0x1 ;  /* 0x0000000100037802 */ /* 0x000fe40000000f00 */
[----:B------:R-:W-:-:S02]  /*1cf60*/  MOV R2, 0x1cf80 ;  /* 0x0001cf8000027802 */ /* 0x000fc40000000f00 */
[----:B------:R-:W-:Y:S05]  /*1cf70*/  CALL.REL.NOINC `($__internal_84_$__cuda_sm70_shflsync_bfly_p) ;  /* 0x00000f8000007944 */ /* 0x000fea0003c00000 */
[----:B------:R-:W-:Y:S01]  /*1cf80*/  MOV R2, R177 ;  /* 0x000000b100027202 */ /* 0x000fe20000000f00 */
[----:B------:R-:W-:Y:S05]  /*1cf90*/  BRA `(.L_x_5160) ;  /* 0xffff976000007947 */ /* 0x000fea000383ffff */
.L_x_5085:
[----:B--234-:R-:W-:Y:S01]  /*1cfa0*/  IMAD.MOV.U32 R209, RZ, RZ, R13 ;  /* 0x000000ffffd17224 */ /* 0x01cfe200078e000d */
[----:B------:R-:W-:Y:S01]  /*1cfb0*/  MOV R208, RZ ;  /* 0x000000ff00d07202 */ /* 0x000fe20000000f00 */
[----:B------:R-:W-:Y:S01]  /*1cfc0*/  IMAD.MOV.U32 R3, RZ, RZ, 0x181f ;  /* 0x0000181fff037424 */ /* 0x000fe200078e00ff */
[----:B------:R-:W-:-:S02]  /*1cfd0*/  MOV R2, 0x1cff0 ;  /* 0x0001cff000027802 */ /* 0x000fc40000000f00 */
[----:B-1----:R-:W-:Y:S05]  /*1cfe0*/  CALL.REL.NOINC `($__internal_85_$__cuda_sm70_shflsync_idx_p) ;  /* 0x00000f7000007944 */ /* 0x002fea0003c00000 */
[----:B------:R-:W-:Y:S01]  /*1cff0*/  MOV R5, R208 ;  /* 0x000000d000057202 */ /* 0x000fe20000000f00 */
[----:B------:R-:W-:Y:S05]  /*1d000*/  BRA `(.L_x_5161) ;  /* 0xffffb38000007947 */ /* 0x000fea000383ffff */
.L_x_5086:
[----:B------:R-:W-:Y:S01]  /*1d010*/  IMAD.MOV.U32 R209, RZ, RZ, R16 ;  /* 0x000000ffffd17224 */ /* 0x000fe200078e0010 */
[----:B------:R-:W-:Y:S01]  /*1d020*/  MOV R208, RZ ;  /* 0x000000ff00d07202 */ /* 0x000fe20000000f00 */
[----:B------:R-:W-:Y:S01]  /*1d030*/  IMAD.MOV.U32 R3, RZ, RZ, 0x181f ;  /* 0x0000181fff037424 */ /* 0x000fe200078e00ff */
[----:B------:R-:W-:-:S02]  /*1d040*/  MOV R2, 0x1d060 ;  /* 0x0001d06000027802 */ /* 0x000fc40000000f00 */
[----:B-123--:R-:W-:Y:S05]  /*1d050*/  CALL.REL.NOINC `($__internal_85_$__cuda_sm70_shflsync_idx_p) ;  /* 0x00000f0000007944 */ /* 0x00efea0003c00000 */
[----:B------:R-:W-:Y:S01]  /*1d060*/  MOV R2, R208 ;  /* 0x000000d000027202 */ /* 0x000fe20000000f00 */
[----:B------:R-:W-:Y:S05]  /*1d070*/  BRA `(.L_x_5162) ;  /* 0xffffb33000007947 */ /* 0x000fea000383ffff */
.L_x_5089:
[----:B------:R-:W-:Y:S01]  /*1d080*/  IMAD.MOV.U32 R209, RZ, RZ, R13 ;  /* 0x000000ffffd17224 */ /* 0x000fe200078e000d */
[----:B------:R-:W-:Y:S01]  /*1d090*/  MOV R208, 0x1 ;  /* 0x0000000100d07802 */ /* 0x000fe20000000f00 */
[----:B--2---:R-:W-:Y:S01]  /*1d0a0*/  IMAD.MOV.U32 R3, RZ, RZ, 0x181f ;  /* 0x0000181fff037424 */ /* 0x004fe200078e00ff */
[----:B------:R-:W-:-:S02]  /*1d0b0*/  MOV R2, 0x1d0d0 ;  /* 0x0001d0d000027802 */ /* 0x000fc40000000f00 */
[----:B-1-34-:R-:W-:Y:S05]  /*1d0c0*/  CALL.REL.NOINC `($__internal_85_$__cuda_sm70_shflsync_idx_p) ;  /* 0x00000e9000007944 */ /* 0x01afea0003c00000 */
        /* <DEDUP_REMOVED lines=8> */
.L_x_5092:
[----:B------:R-:W-:Y:S01]  /*1d150*/  IMAD.MOV.U32 R209, RZ, RZ, R13 ;  /* 0x000000ffffd17224 */ /* 0x000fe200078e000d */
[----:B------:R-:W-:Y:S01]  /*1d160*/  MOV R208, 0x2 ;  /* 0x0000000200d07802 */ /* 0x000fe20000000f00 */
[----:B--2---:R-:W-:Y:S01]  /*1d170*/  IMAD.MOV.U32 R3, RZ, RZ, 0x181f ;  /* 0x0000181fff037424 */ /* 0x004fe200078e00ff */
[----:B------:R-:W-:Y:S02]  /*1d180*/  MOV R2, 0x1d1a0 ;  /* 0x0001d1a000027802 */ /* 0x000fe40000000f00 */
[----:B-1-34-:R-:W-:Y:S05]  /*1d190*/  CALL.REL.NOINC `($__internal_85_$__cuda_sm70_shflsync_idx_p) ;  /* 0x00000dc000007944 */ /* 0x01afea0003c00000 */
[----:B------:R-:W-:Y:S01]  /*1d1a0*/  MOV R5, R208 ;  /* 0x000000d000057202 */ /* 0x000fe20000000f00 */
[----:B------:R-:W-:Y:S05]  /*1d1b0*/  BRA `(.L_x_5164) ;  /* 0xffffb4d000007947 */ /* 0x000fea000383ffff */
.L_x_5093:
[----:B------:R-:W-:Y:S01]  /*1d1c0*/  IMAD.MOV.U32 R209, RZ, RZ, R16 ;  /* 0x000000ffffd17224 */ /* 0x000fe200078e0010 */
[----:B------:R-:W-:Y:S01]  /*1d1d0*/  MOV R208, 0x2 ;  /* 0x0000000200d07802 */ /* 0x000fe20000000f00 */
[----:B--2---:R-:W-:Y:S01]  /*1d1e0*/  IMAD.MOV.U32 R3, RZ, RZ, 0x181f ;  /* 0x0000181fff037424 */ /* 0x004fe200078e00ff */
[----:B------:R-:W-:Y:S02]  /*1d1f0*/  MOV R2, 0x1d210 ;  /* 0x0001d21000027802 */ /* 0x000fe40000000f00 */
[----:B-1-34-:R-:W-:Y:S05]  /*1d200*/  CALL.REL.NOINC `($__internal_85_$__cuda_sm70_shflsync_idx_p) ;  /* 0x00000d5000007944 */ /* 0x01afea0003c00000 */
[----:B------:R-:W-:Y:S01]  /*1d210*/  MOV R2, R208 ;  /* 0x000000d000027202 */ /* 0x000fe20000000f00 */
[----:B------:R-:W-:Y:S05]  /*1d220*/  BRA `(.L_x_5165) ;  /* 0xffffb48000007947 */ /* 0x000fea000383ffff */
.L_x_5096:
[----:B------:R-:W-:Y:S01]  /*1d230*/  IMAD.MOV.U32 R209, RZ, RZ, R13 ;  /* 0x000000ffffd17224 */ /* 0x000fe200078e000d */
[----:B------:R-:W-:Y:S01]  /*1d240*/  MOV R208, 0x3 ;  /* 0x0000000300d07802 */ /* 0x000fe20000000f00 */
[----:B---3--:R-:W-:Y:S01]  /*1d250*/  IMAD.MOV.U32 R3, RZ, RZ, 0x181f ;  /* 0x0000181fff037424 */ /* 0x008fe200078e00ff */
[----:B----4-:R-:W-:-:S02]  /*1d260*/  MOV R2, 0x1d280 ;  /* 0x0001d28000027802 */ /* 0x010fc40000000f00 */
[----:B-12---:R-:W-:Y:S05]  /*1d270*/  CALL.REL.NOINC `($__internal_85_$__cuda_sm70_shflsync_idx_p) ;  /* 0x00000ce000007944 */ /* 0x006fea0003c00000 */
        /* <DEDUP_REMOVED lines=8> */
.L_x_5098:
[----:B------:R-:W-:Y:S01]  /*1d300*/  IMAD.MOV.U32 R209, RZ, RZ, R6 ;  /* 0x000000ffffd17224 */ /* 0x000fe200078e0006 */
[----:B------:R-:W-:Y:S01]  /*1d310*/  MOV R208, RZ ;  /* 0x000000ff00d07202 */ /* 0x000fe20000000f00 */
[----:B------:R-:W-:Y:S01]  /*1d320*/  IMAD.MOV.U32 R3, RZ, RZ, 0x1c1f ;  /* 0x00001c1fff037424 */ /* 0x000fe200078e00ff */
[----:B------:R-:W-:Y:S02]  /*1d330*/  MOV R2, 0x1d350 ;  /* 0x0001d35000027802 */ /* 0x000fe40000000f00 */
[----:B------:R-:W-:Y:S05]  /*1d340*/  CALL.REL.NOINC `($__internal_85_$__cuda_sm70_shflsync_idx_p) ;  /* 0x00000c1000007944 */ /* 0x000fea0003c00000 */
[----:B------:R-:W-:Y:S01]  /*1d350*/  MOV R4, R208 ;  /* 0x000000d000047202 */ /* 0x000fe20000000f00 */
[----:B------:R-:W-:Y:S05]  /*1d360*/  BRA `(.L_x_5167) ;  /* 0xffffb86000007947 */ /* 0x000fea000383ffff */
.L_x_5099:
[----:B------:R-:W-:Y:S01]  /*1d370*/  IMAD.MOV.U32 R209, RZ, RZ, R5 ;  /* 0x000000ffffd17224 */ /* 0x000fe200078e0005 */
[----:B------:R-:W-:Y:S01]  /*1d380*/  MOV R208, RZ ;  /* 0x000000ff00d07202 */ /* 0x000fe20000000f00 */
[----:B------:R-:W-:Y:S01]  /*1d390*/  IMAD.MOV.U32 R3, RZ, RZ, 0x1c1f ;  /* 0x00001c1fff037424 */ /* 0x000fe200078e00ff */
[----:B------:R-:W-:Y:S02]  /*1d3a0*/  MOV R2, 0x1d3c0 ;  /* 0x0001d3c000027802 */ /* 0x000fe40000000f00 */
[----:B-12---:R-:W-:Y:S05]  /*1d3b0*/  CALL.REL.NOINC `($__internal_85_$__cuda_sm70_shflsync_idx_p) ;  /* 0x00000ba000007944 */ /* 0x006fea0003c00000 */
[----:B------:R-:W-:Y:S01]  /*1d3c0*/  MOV R2, R208 ;  /* 0x000000d000027202 */ /* 0x000fe20000000f00 */
[----:B------:R-:W-:Y:S05]  /*1d3d0*/  BRA `(.L_x_5168) ;  /* 0xffffb81000007947 */ /* 0x000fea000383ffff */
.L_x_5102:
[----:B------:R-:W-:Y:S01]  /*1d3e0*/  IMAD.MOV.U32 R209, RZ, RZ, R6 ;  /* 0x000000ffffd17224 */ /* 0x000fe200078e0006 */
[----:B------:R-:W-:Y:S01]  /*1d3f0*/  MOV R208, 0x1 ;  /* 0x0000000100d07802 */ /* 0x000fe20000000f00 */
[----:B--2---:R-:W-:Y:S01]  /*1d400*/  IMAD.MOV.U32 R3, RZ, RZ, 0x1c1f ;  /* 0x00001c1fff037424 */ /* 0x004fe200078e00ff */
[----:B----4-:R-:W-:-:S02]  /*1d410*/  MOV R2, 0x1d430 ;  /* 0x0001d43000027802 */ /* 0x010fc40000000f00 */
        /* <DEDUP_REMOVED lines=9> */
.L_x_5106:
[----:B------:R-:W-:Y:S01]  /*1d4b0*/  IMAD.MOV.U32 R209, RZ, RZ, R5 ;  /* 0x000000ffffd17224 */ /* 0x000fe200078e0005 */
[----:B------:R-:W-:Y:S01]  /*1d4c0*/  MOV R208, RZ ;  /* 0x000000ff00d07202 */ /* 0x000fe20000000f00 */
[----:B------:R-:W-:Y:S01]  /*1d4d0*/  IMAD.MOV.U32 R3, RZ, RZ, 0x181f ;  /* 0x0000181fff037424 */ /* 0x000fe200078e00ff */
[----:B------:R-:W-:Y:S02]  /*1d4e0*/  MOV R2, 0x1d500 ;  /* 0x0001d50000027802 */ /* 0x000fe40000000f00 */
[----:B------:R-:W-:Y:S05]  /*1d4f0*/  CALL.REL.NOINC `($__internal_85_$__cuda_sm70_shflsync_idx_p) ;  /* 0x00000a6000007944 */ /* 0x000fea0003c00000 */
[----:B------:R-:W-:Y:S01]  /*1d500*/  MOV R4, R208 ;  /* 0x000000d000047202 */ /* 0x000fe20000000f00 */
[----:B------:R-:W-:Y:S05]  /*1d510*/  BRA `(.L_x_5170) ;  /* 0xffffd7b000007947 */ /* 0x000fea000383ffff */
.L_x_5107:
[----:B------:R-:W-:Y:S01]  /*1d520*/  IMAD.MOV.U32 R209, RZ, RZ, R16 ;  /* 0x000000ffffd17224 */ /* 0x000fe200078e0010 */
[----:B------:R-:W-:Y:S01]  /*1d530*/  MOV R208, RZ ;  /* 0x000000ff00d07202 */ /* 0x000fe20000000f00 */
[----:B------:R-:W-:Y:S01]  /*1d540*/  IMAD.MOV.U32 R3, RZ, RZ, 0x181f ;  /* 0x0000181fff037424 */ /* 0x000fe200078e00ff */
[----:B------:R-:W-:Y:S02]  /*1d550*/  MOV R2, 0x1d570 ;  /* 0x0001d57000027802 */ /* 0x000fe40000000f00 */
[----:B-12---:R-:W-:Y:S05]  /*1d560*/  CALL.REL.NOINC `($__internal_85_$__cuda_sm70_shflsync_idx_p) ;  /* 0x000009f000007944 */ /* 0x006fea0003c00000 */
[----:B------:R-:W-:Y:S01]  /*1d570*/  MOV R2, R208 ;  /* 0x000000d000027202 */ /* 0x000fe20000000f00 */
[----:B------:R-:W-:Y:S05]  /*1d580*/  BRA `(.L_x_5171) ;  /* 0xffffd76000007947 */ /* 0x000fea000383ffff */
.L_x_5110:
        /* <DEDUP_REMOVED lines=13> */
.L_x_5113:
[----:B------:R-:W-:Y:S01]  /*1d660*/  IMAD.MOV.U32 R209, RZ, RZ, R5 ;  /* 0x000000ffffd17224 */ /* 0x000fe200078e0005 */
[----:B------:R-:W-:Y:S01]  /*1d670*/  MOV R208, 0x2 ;  /* 0x0000000200d07802 */ /* 0x000fe20000000f00 */
[----:B-1----:R-:W-:Y:S01]  /*1d680*/  IMAD.MOV.U32 R3, RZ, RZ, 0x181f ;  /* 0x0000181fff037424 */ /* 0x002fe200078e00ff */
[----:B----4-:R-:W-:Y:S02]  /*1d690*/  MOV R2, 0x1d6b0 ;  /* 0x0001d6b000027802 */ /* 0x010fe40000000f00 */
[----:B--23--:R-:W-:Y:S05]  /*1d6a0*/  CALL.REL.NOINC `($__internal_85_$__cuda_sm70_shflsync_idx_p) ;  /* 0x000008b000007944 */ /* 0x00cfea0003c00000 */
[----:B------:R-:W-:Y:S01]  /*1d6b0*/  MOV R4, R208 ;  /* 0x000000d000047202 */ /* 0x000fe20000000f00 */
[----:B------:R-:W-:Y:S05]  /*1d6c0*/  BRA `(.L_x_5173) ;  /* 0xffffd91000007947 */ /* 0x000fea000383ffff */
.L_x_5114:
[----:B------:R-:W-:Y:S01]  /*1d6d0*/  IMAD.MOV.U32 R209, RZ, RZ, R16 ;  /* 0x000000ffffd17224 */ /* 0x000fe200078e0010 */
[----:B------:R-:W-:Y:S01]  /*1d6e0*/  MOV R208, 0x2 ;  /* 0x0000000200d07802 */ /* 0x000fe20000000f00 */
[----:B------:R-:W-:Y:S01]  /*1d6f0*/  IMAD.MOV.U32 R3, RZ, RZ, 0x181f ;  /* 0x0000181fff037424 */ /* 0x000fe200078e00ff */
[----:B----4-:R-:W-:Y:S02]  /*1d700*/  MOV R2, 0x1d720 ;  /* 0x0001d72000027802 */ /* 0x010fe40000000f00 */
[----:B-123--:R-:W-:Y:S05]  /*1d710*/  CALL.REL.NOINC `($__internal_85_$__cuda_sm70_shflsync_idx_p) ;  /* 0x0000084000007944 */ /* 0x00efea0003c00000 */
[----:B------:R-:W-:Y:S01]  /*1d720*/  MOV R2, R208 ;  /* 0x000000d000027202 */ /* 0x000fe20000000f00 */
[----:B------:R-:W-:Y:S05]  /*1d730*/  BRA `(.L_x_5174) ;  /* 0xffffd8c000007947 */ /* 0x000fea000383ffff */
.L_x_5117:
[----:B------:R-:W-:Y:S01]  /*1d740*/  IMAD.MOV.U32 R209, RZ, RZ, R5 ;  /* 0x000000ffffd17224 */ /* 0x000fe200078e0005 */
[----:B------:R-:W-:Y:S01]  /*1d750*/  MOV R208, 0x3 ;  /* 0x0000000300d07802 */ /* 0x000fe20000000f00 */
[----:B-1----:R-:W-:Y:S01]  /*1d760*/  IMAD.MOV.U32 R3, RZ, RZ, 0x181f ;  /* 0x0000181fff037424 */ /* 0x002fe200078e00ff */
[----:B------:R-:W-:-:S02]  /*1d770*/  MOV R2, 0x1d790 ;  /* 0x0001d79000027802 */ /* 0x000fc40000000f00 */
[----:B--234-:R-:W-:Y:S05]  /*1d780*/  CALL.REL.NOINC `($__internal_85_$__cuda_sm70_shflsync_idx_p) ;  /* 0x000007d000007944 */ /* 0x01cfea0003c00000 */
        /* <DEDUP_REMOVED lines=8> */
.L_x_5119:
[----:B------:R-:W-:Y:S01]  /*1d810*/  IMAD.MOV.U32 R209, RZ, RZ, R114 ;  /* 0x000000ffffd17224 */ /* 0x000fe200078e0072 */
[----:B------:R-:W-:Y:S01]  /*1d820*/  MOV R208, RZ ;  /* 0x000000ff00d07202 */ /* 0x000fe20000000f00 */
[----:B------:R-:W-:Y:S01]  /*1d830*/  IMAD.MOV.U32 R3, RZ, RZ, 0x1f ;  /* 0x0000001fff037424 */ /* 0x000fe200078e00ff */
[----:B------:R-:W-:Y:S02]  /*1d840*/  MOV R2, 0x1d860 ;  /* 0x0001d86000027802 */ /* 0x000fe40000000f00 */
[----:B------:R-:W-:Y:S05]  /*1d850*/  CALL.REL.NOINC `($__internal_85_$__cuda_sm70_shflsync_idx_p) ;  /* 0x0000070000007944 */ /* 0x000fea0003c00000 */
[----:B------:R-:W-:Y:S01]  /*1d860*/  MOV R10, R208 ;  /* 0x000000d0000a7202 */ /* 0x000fe20000000f00 */
[----:B------:R-:W-:Y:S05]  /*1d870*/  BRA `(.L_x_5176) ;  /* 0xffffdb3000007947 */ /* 0x000fea000383ffff */
.L_x_5120:
[----:B------:R-:W-:Y:S01]  /*1d880*/  IMAD.MOV.U32 R209, RZ, RZ, R114 ;  /* 0x000000ffffd17224 */ /* 0x000fe200078e0072 */
[----:B------:R-:W-:Y:S01]  /*1d890*/  MOV R208, 0x1 ;  /* 0x0000000100d07802 */ /* 0x000fe20000000f00 */
[----:B------:R-:W-:Y:S01]  /*1d8a0*/  IMAD.MOV.U32 R3, RZ, RZ, 0x1f ;  /* 0x0000001fff037424 */ /* 0x000fe200078e00ff */
[----:B------:R-:W-:Y:S02]  /*1d8b0*/  MOV R2, 0x1d8d0 ;  /* 0x0001d8d000027802 */ /* 0x000fe40000000f00 */
[----:B-12---:R-:W-:Y:S05]  /*1d8c0*/  CALL.REL.NOINC `($__internal_85_$__cuda_sm70_shflsync_idx_p) ;  /* 0x0000069000007944 */ /* 0x006fea0003c00000 */
[----:B------:R-:W-:Y:S01]  /*1d8d0*/  MOV R6, R208 ;  /* 0x000000d000067202 */ /* 0x000fe20000000f00 */
[----:B------:R-:W-:Y:S05]  /*1d8e0*/  BRA `(.L_x_5177) ;  /* 0xffffdae000007947 */ /* 0x000fea000383ffff */
.L_x_5121:
[----:B------:R-:W-:Y:S01]  /*1d8f0*/  IMAD.MOV.U32 R2, RZ, RZ, R4 ;  /* 0x000000ffff027224 */ /* 0x000fe200078e0004 */
[----:B------:R-:W-:-:S02]  /*1d900*/  MOV R5, 0x1 ;  /* 0x0000000100057802 */ /* 0x000fc40000000f00 */
[----:B------:R-:W-:Y:S02]  /*1d910*/  MOV R3, 0x1d930 ;  /* 0x0001d93000037802 */ /* 0x000fe40000000f00 */
[----:B-1234-:R-:W-:Y:S05]  /*1d920*/  CALL.REL.NOINC `($__internal_86_$__cuda_sm70_shflsync_up_p) ;  /* 0x0000068000007944 */ /* 0x01efea0003c00000 */
[----:B------:R-:W-:Y:S05]  /*1d930*/  BRA `(.L_x_5178) ;  /* 0xffffdbc000007947 */ /* 0x000fea000383ffff */
.L_x_5122:
[----:B------:R-:W-:Y:S01]  /*1d940*/  IMAD.MOV.U32 R2, RZ, RZ, R4 ;  /* 0x000000ffff027224 */ /* 0x000fe200078e0004 */
[----:B------:R-:W-:Y:S02]  /*1d950*/  MOV R5, 0x2 ;  /* 0x0000000200057802 */ /* 0x000fe40000000f00 */
[----:B------:R-:W-:Y:S02]  /*1d960*/  MOV R3, 0x1d980 ;  /* 0x0001d98000037802 */ /* 0x000fe40000000f00 */
[----:B--2-4-:R-:W-:Y:S05]  /*1d970*/  CALL.REL.NOINC `($__internal_86_$__cuda_sm70_shflsync_up_p) ;  /* 0x0000063000007944 */ /* 0x014fea0003c00000 */
        /* <DEDUP_REMOVED lines=27> */
.L_x_5126:
[----:B------:R-:W-:Y:S01]  /*1db30*/  IMAD.MOV.U32 R2, RZ, RZ, R4 ;  /* 0x000000ffff027224 */ /* 0x000fe200078e0004 */
[----:B------:R-:W-:Y:S02]  /*1db40*/  MOV R5, 0x1 ;  /* 0x0000000100057802 */ /* 0x000fe40000000f00 */
[----:B------:R-:W-:Y:S02]  /*1db50*/  MOV R3, 0x1db70 ;  /* 0x0001db7000037802 */ /* 0x000fe40000000f00 */
[----:B------:R-:W-:Y:S05]  /*1db60*/  CALL.REL.NOINC `($__internal_86_$__cuda_sm70_shflsync_up_p) ;  /* 0x0000044000007944 */ /* 0x000fea0003c00000 */
[----:B------:R-:W-:Y:S01]  /*1db70*/  MOV R2, R5 ;  /* 0x0000000500027202 */ /* 0x000fe20000000f00 */
[----:B------:R-:W-:Y:S05]  /*1db80*/  BRA `(.L_x_5180) ;  /* 0xffffdbd000007947 */ /* 0x000fea000383ffff */
.L_x_5127:
        /* <DEDUP_REMOVED lines=31> */
.L_x_5129:
[----:B------:R-:W-:Y:S02]  /*1dd80*/  SEL R2, RZ, 0x1, P0 ;  /* 0x00000001ff027807 */ /* 0x000fe40000000000 */
[----:B------:R-:W-:Y:S02]  /*1dd90*/  MOV R3, 0x1ddb0 ;  /* 0x0001ddb000037802 */ /* 0x000fe40000000f00 */
[----:B-1----:R-:W-:Y:S05]  /*1dda0*/  CALL.REL.NOINC `($__internal_87_$__cuda_sm70_votesync_ballot) ;  /* 0x0000027000007944 */ /* 0x002fea0003c00000 */
[----:B------:R-:W-:Y:S05]  /*1ddb0*/  BRA `(.L_x_5182) ;  /* 0xffffdb3000007947 */ /* 0x000fea000383ffff */
.L_x_5130:
[----:B------:R-:W-:Y:S01]  /*1ddc0*/  IMAD.MOV.U32 R209, RZ, RZ, R8 ;  /* 0x000000ffffd17224 */ /* 0x000fe200078e0008 */
[----:B---3--:R-:W-:Y:S01]  /*1ddd0*/  MOV R208, R11 ;  /* 0x0000000b00d07202 */ /* 0x008fe20000000f00 */
[----:B------:R-:W-:Y:S01]  /*1dde0*/  IMAD.MOV.U32 R3, RZ, RZ, 0x1f ;  /* 0x0000001fff037424 */ /* 0x000fe200078e00ff */
[----:B------:R-:W-:Y:S02]  /*1ddf0*/  MOV R2, 0x1de10 ;  /* 0x0001de1000027802 */ /* 0x000fe40000000f00 */
[----:B-12---:R-:W-:Y:S05]  /*1de00*/  CALL.REL.NOINC `($__internal_85_$__cuda_sm70_shflsync_idx_p) ;  /* 0x0000015000007944 */ /* 0x006fea0003c00000 */
[----:B------:R-:W-:Y:S01]  /*1de10*/  IMAD.MOV.U32 R6, RZ, RZ, R208 ;  /* 0x000000ffff067224 */ /* 0x000fe200078e00d0 */
[----:B------:R-:W-:Y:S01]  /*1de20*/  MOV R208, R11 ;  /* 0x0000000b00d07202 */ /* 0x000fe20000000f00 */
[----:B------:R-:W-:Y:S01]  /*1de30*/  IMAD.MOV.U32 R209, RZ, RZ, R9 ;  /* 0x000000ffffd17224 */ /* 0x000fe200078e0009 */
[----:B------:R-:W-:Y:S02]  /*1de40*/  MOV R3, 0x1f ;  /* 0x0000001f00037802 */ /* 0x000fe40000000f00 */
[----:B------:R-:W-:-:S02]  /*1de50*/  MOV R2, 0x1de70 ;  /* 0x0001de7000027802 */ /* 0x000fc40000000f00 */
[----:B------:R-:W-:Y:S05]  /*1de60*/  CALL.REL.NOINC `($__internal_85_$__cuda_sm70_shflsync_idx_p) ;  /* 0x000000f000007944 */ /* 0x000fea0003c00000 */
[----:B------:R-:W-:Y:S01]  /*1de70*/  MOV R5, R208 ;  /* 0x000000d000057202 */ /* 0x000fe20000000f00 */
[----:B------:R-:W-:Y:S05]  /*1de80*/  BRA `(.L_x_5183) ;  /* 0xffffdaa000007947 */ /* 0x000fea000383ffff */
.L_x_5133:
[----:B------:R-:W-:Y:S01]  /*1de90*/  MOV R208, R2 ;  /* 0x0000000200d07202 */ /* 0x000fe20000000f00 */
[----:B------:R-:W-:Y:S01]  /*1dea0*/  IMAD.MOV.U32 R209, RZ, RZ, R4 ;  /* 0x000000ffffd17224 */ /* 0x000fe200078e0004 */
[----:B------:R-:W-:Y:S01]  /*1deb0*/  MOV R2, 0x1dee0 ;  /* 0x0001dee000027802 */ /* 0x000fe20000000f00 */
[----:B------:R-:W-:-:S02]  /*1dec0*/  IMAD.MOV.U32 R3, RZ, RZ, 0x1f ;  /* 0x0000001fff037424 */ /* 0x000fc400078e00ff */
[----:B-1234-:R-:W-:Y:S05]  /*1ded0*/  CALL.REL.NOINC `($__internal_85_$__cuda_sm70_shflsync_idx_p) ;  /* 0x0000008000007944 */ /* 0x01efea0003c00000 */
[----:B------:R-:W-:Y:S01]  /*1dee0*/  MOV R15, R208 ;  /* 0x000000d0000f7202 */ /* 0x000fe20000000f00 */
[----:B------:R-:W-:Y:S05]  /*1def0*/  BRA `(.L_x_5132) ;  /* 0xffffda9000007947 */ /* 0x000fea000383ffff */
        .weak           $__internal_84_$__cuda_sm70_shflsync_bfly_p
        .type           $__internal_84_$__cuda_sm70_shflsync_bfly_p,@function
        .size           $__internal_84_$__cuda_sm70_shflsync_bfly_p,($__internal_85_$__cuda_sm70_shflsync_idx_p - $__internal_84_$__cuda_sm70_shflsync_bfly_p)
$__internal_84_$__cuda_sm70_shflsync_bfly_p:
[----:B------:R-:W-:Y:S02]  /*1df00*/  MOV R177, 0x1f ;  /* 0x0000001f00b17802 */ /* 0x000fe40000000f00 */
[----:B------:R-:W-:-:S04]  /*1df10*/  MOV R178, 0xffffffff ;  /* 0xffffffff00b27802 */ /* 0x000fc80000000f00 */
[----:B------:R-:W-:Y:S04]  /*1df20*/  WARPSYNC R178 ;  /* 0x000000b200007348 */ /* 0x000fe80003800000 */
[----:B------:R1:W2:Y:S02]  /*1df30*/  SHFL.BFLY PT, R177, R4, R3, R177 ;  /* 0x0c00000304b17389 */ /* 0x0002a400000e00b1 */
[----:B-1----:R-:W-:-:S04]  /*1df40*/  MOV R3, 0x0 ;  /* 0x0000000000037802 */ /* 0x002fc80000000f00 */
[----:B--2---:R-:W-:Y:S05]  /*1df50*/  RET.REL.NODEC R2 `(_ZN7cutlass13device_kernelIN5flash19enable_sm80_to_sm89INS1_16FlashAttnFwdSm80INS1_25CollectiveMainloopFwdSm80ILi8ELi1ELb0EN4cute5tupleIJNS5_1CILi128EEENS7_ILi48EEENS7_ILi256EEEEEELi256ENS_6half_tEfNS_4arch4Sm80ELb0ELb0ELb0ELb1ELb1ELb1ELb1ELb1EEENS1_21CollectiveEpilogueFwdINS6_IJS8_SA_S9_EEENS6_IJNS7_ILi1EEESI_SI_EEESC_SE_Li256ELb1ELb1ELb1ELb0EEENS1_36VarlenDynamicPersistentTileSchedulerILi128ELi48ELi256ELi256ELb1ELb1ELb0ELb0ELb1ELb1EEEEEEEEEvNT_6ParamsE) ;  /* 0xfffe20a002007950 */ /* 0x004fea0003c3ffff */
        .weak           $__internal_85_$__cuda_sm70_shflsync_idx_p
        .type           $__internal_85_$__cuda_sm70_shflsync_idx_p,@function
        .size           $__internal_85_$__cuda_sm70_shflsync_idx_p,($__internal_86_$__cuda_sm70_shflsync_up_p - $__internal_85_$__cuda_sm70_shflsync_idx_p)
$__internal_85_$__cuda_sm70_shflsync_idx_p:
[----:B------:R-:W-:-:S04]  /*1df60*/  MOV R228, 0xffffffff ;  /* 0xffffffff00e47802 */ /* 0x000fc80000000f00 */
[----:B------:R-:W-:Y:S04]  /*1df70*/  WARPSYNC R228 ;  /* 0x000000e400007348 */ /* 0x000fe80003800000 */
[----:B------:R1:W2:Y:S02]  /*1df80*/  SHFL.IDX PT, R208, R209, R208, R3 ;  /* 0x000000d0d1d07389 */ /* 0x0002a400000e0003 */
[----:B-1----:R-:W-:-:S04]  /*1df90*/  MOV R3, 0x0 ;  /* 0x0000000000037802 */ /* 0x002fc80000000f00 */
[----:B--2---:R-:W-:Y:S05]  /*1dfa0*/  RET.REL.NODEC R2 `(_ZN7cutlass13device_kernelIN5flash19enable_sm80_to_sm89INS1_16FlashAttnFwdSm80INS1_25CollectiveMainloopFwdSm80ILi8ELi1ELb0EN4cute5tupleIJNS5_1CILi128EEENS7_ILi48EEENS7_ILi256EEEEEELi256ENS_6half_tEfNS_4arch4Sm80ELb0ELb0ELb0ELb1ELb1ELb1ELb1ELb1EEENS1_21CollectiveEpilogueFwdINS6_IJS8_SA_S9_EEENS6_IJNS7_ILi1EEESI_SI_EEESC_SE_Li256ELb1ELb1ELb1ELb0EEENS1_36VarlenDynamicPersistentTileSchedulerILi128ELi48ELi256ELi256ELb1ELb1ELb0ELb0ELb1ELb1EEEEEEEEEvNT_6ParamsE) ;  /* 0xfffe205002007950 */ /* 0x004fea0003c3ffff */
        .weak           $__internal_86_$__cuda_sm70_shflsync_up_p
        .type           $__internal_86_$__cuda_sm70_shflsync_up_p,@function
        .size           $__internal_86_$__cuda_sm70_shflsync_up_p,($__internal_87_$__cuda_sm70_votesync_ballot - $__internal_86_$__cuda_sm70_shflsync_up_p)
$__internal_86_$__cuda_sm70_shflsync_up_p:
[----:B------:R-:W-:Y:S02]  /*1dfb0*/  IMAD.MOV.U32 R13, RZ, RZ, -0x1 ;  /* 0xffffffffff0d7424 */ /* 0x000fe400078e00ff */
[----:B------:R-:W-:Y:S02]  /*1dfc0*/  IMAD.MOV.U32 R11, RZ, RZ, RZ ;  /* 0x000000ffff0b7224 */ /* 0x000fe400078e00ff */
[----:B------:R-:W-:Y:S04]  /*1dfd0*/  WARPSYNC R13 ;  /* 0x0000000d00007348 */ /* 0x000fe80003800000 */
[----:B------:R1:W2:Y:S02]  /*1dfe0*/  SHFL.UP PT, R5, R2, R5, R11 ;  /* 0x0400000502057389 */ /* 0x0002a400000e000b */
[----:B-1----:R-:W-:-:S02]  /*1dff0*/  MOV R2, R3 ;  /* 0x0000000300027202 */ /* 0x002fc40000000f00 */
[----:B------:R-:W-:-:S04]  /*1e000*/  MOV R3, 0x0 ;  /* 0x0000000000037802 */ /* 0x000fc80000000f00 */
[----:B--2---:R-:W-:Y:S05]  /*1e010*/  RET.REL.NODEC R2 `(_ZN7cutlass13device_kernelIN5flash19enable_sm80_to_sm89INS1_16FlashAttnFwdSm80INS1_25CollectiveMainloopFwdSm80ILi8ELi1ELb0EN4cute5tupleIJNS5_1CILi128EEENS7_ILi48EEENS7_ILi256EEEEEELi256ENS_6half_tEfNS_4arch4Sm80ELb0ELb0ELb0ELb1ELb1ELb1ELb1ELb1EEENS1_21CollectiveEpilogueFwdINS6_IJS8_SA_S9_EEENS6_IJNS7_ILi1EEESI_SI_EEESC_SE_Li256ELb1ELb1ELb1ELb0EEENS1_36VarlenDynamicPersistentTileSchedulerILi128ELi48ELi256ELi256ELb1ELb1ELb0ELb0ELb1ELb1EEEEEEEEEvNT_6ParamsE) ;  /* 0xfffe1fe002007950 */ /* 0x004fea0003c3ffff */
        .weak           $__internal_87_$__cuda_sm70_votesync_ballot
        .type           $__internal_87_$__cuda_sm70_votesync_ballot,@function
        .size           $__internal_87_$__cuda_sm70_votesync_ballot,(.L_x_6570 - $__internal_87_$__cuda_sm70_votesync_ballot)
$__internal_87_$__cuda_sm70_votesync_ballot:
[----:B------:R-:W-:Y:S01]  /*1e020*/  ISETP.NE.U32.AND P0, PT, R2, 0x1, PT ;  /* 0x000000010200780c */ /* 0x000fe20003f05070 */
[----:B------:R-:W-:-:S04]  /*1e030*/  IMAD.MOV.U32 R5, RZ, RZ, -0x1 ;  /* 0xffffffffff057424 */ /* 0x000fc800078e00ff */
[----:B------:R-:W-:Y:S08]  /*1e040*/  WARPSYNC R5 ;  /* 0x0000000500007348 */ /* 0x000ff00003800000 */
[----:B------:R-:W-:-:S04]  /*1e050*/  VOTE.ANY R2, PT, !P0 ;  /* 0x0000000000027806 */ /* 0x000fc800040e0100 */
[----:B------:R-:W-:Y:S01]  /*1e060*/  LOP3.LUT R13, R2, R5, RZ, 0xc0, !PT ;  /* 0x00000005020d7212 */ /* 0x000fe200078ec0ff */
[----:B------:R-:W-:Y:S02]  /*1e070*/  IMAD.MOV.U32 R2, RZ, RZ, R3 ;  /* 0x000000ffff027224 */ /* 0x000fe400078e0003 */
[----:B------:R-:W-:-:S04]  /*1e080*/  IMAD.MOV.U32 R3, RZ, RZ, 0x0 ;  /* 0x00000000ff037424 */ /* 0x000fc800078e00ff */
[----:B------:R-:W-:Y:S05]  /*1e090*/  RET.REL.NODEC R2 `(_ZN7cutlass13device_kernelIN5flash19enable_sm80_to_sm89INS1_16FlashAttnFwdSm80INS1_25CollectiveMainloopFwdSm80ILi8ELi1ELb0EN4cute5tupleIJNS5_1CILi128EEENS7_ILi48EEENS7_ILi256EEEEEELi256ENS_6half_tEfNS_4arch4Sm80ELb0ELb0ELb0ELb1ELb1ELb1ELb1ELb1EEENS1_21CollectiveEpilogueFwdINS6_IJS8_SA_S9_EEENS6_IJNS7_ILi1EEESI_SI_EEESC_SE_Li256ELb1ELb1ELb1ELb0EEENS1_36VarlenDynamicPersistentTileSchedulerILi128ELi48ELi256ELi256ELb1ELb1ELb0ELb0ELb1ELb1EEEEEEEEEvNT_6ParamsE) ;  /* 0xfffe1f6002007950 */ /* 0x000fea0003c3ffff */
.L_x_5184:
        /* <DEDUP_REMOVED lines=14> */
.L_x_6570:


//--------------------- .text._ZN7cutlass13device_kernelIN5flash19enable_sm80_to_sm89INS1_16FlashAttnFwdSm80INS1_25CollectiveMainloopFwdSm80ILi8ELi1ELb0EN4cute5tupleIJNS5_1CILi128EEENS7_ILi64EEENS7_ILi256EEEEEELi256ENS_6half_tEfNS_4arch4Sm80ELb0ELb1ELb0ELb0ELb1ELb0ELb1ELb1EEENS1_21CollectiveEpilogueFwdINS6_IJS8_SA_S9_EEENS6_IJNS7_ILi1EEESI_SI_EEESC_SE_Li256ELb0ELb1ELb1ELb0EEENS1_19SingleTileSchedulerILb0ELb1ELb1ELi128EEEEEEEEEvNT_6ParamsE --------------------------
	.section	.text._ZN7cutlass13device_kernelIN5flash19enable_sm80_to_sm89INS1_16FlashAttnFwdSm80INS1_25CollectiveMainloopFwdSm80ILi8ELi1ELb0EN4cute5tupleIJNS5_1CILi128EEENS7_ILi64EEENS7_ILi256EEEEEELi256ENS_6half_tEfNS_4arch4Sm80ELb0ELb1ELb0ELb0ELb1ELb0ELb1ELb1EEENS1_21CollectiveEpilogueFwdINS6_IJS8_SA_S9_EEENS6_IJNS7_ILi1EEESI_SI_EEESC_SE_Li256ELb0ELb1ELb1ELb0EEENS1_19SingleTileSchedulerILb0ELb1ELb1ELi128EEEEEEEEEvNT_6ParamsE,"ax",@progbits
	.sectioninfo	@"SHI_REGISTERS=255"
	.align	128
.text._ZN7cutlass13device_kernelIN5flash19enable_sm80_to_sm89INS1_16FlashAttnFwdSm80INS1_25CollectiveMainloopFwdSm80ILi8ELi1ELb0EN4cute5tupleIJNS5_1CILi128EEENS7_ILi64EEENS7_ILi256EEEEEELi256ENS_6half_tEfNS_4arch4Sm80ELb0ELb1ELb0ELb0ELb1ELb0ELb1ELb1EEENS1_21CollectiveEpilogueFwdINS6_IJS8_SA_S9_EEENS6_IJNS7_ILi1EEESI_SI_EEESC_SE_Li256ELb0ELb1ELb1ELb0EEENS1_19SingleTileSchedulerILb0ELb1ELb1ELi128EEEEEEEEEvNT_6ParamsE:
        .type           _ZN7cutlass13device_kernelIN5flash19enable_sm80_to_sm89INS1_16FlashAttnFwdSm80INS1_25CollectiveMainloopFwdSm80ILi8ELi1ELb0EN4cute5tupleIJNS5_1CILi128EEENS7_ILi64EEENS7_ILi256EEEEEELi256ENS_6half_tEfNS_4arch4Sm80ELb0ELb1ELb0ELb0ELb1ELb0ELb1ELb1EEENS1_21CollectiveEpilogueFwdINS6_IJS8_SA_S9_EEENS6_IJNS7_ILi1EEESI_SI_EEESC_SE_Li256ELb0ELb1ELb1ELb0EEENS1_19SingleTileSchedulerILb0ELb1ELb1ELi128EEEEEEEEEvNT_6ParamsE,@function
        .size           _ZN7cutlass13device_kernelIN5flash19enable_sm80_to_sm89INS1_16FlashAttnFwdSm80INS1_25CollectiveMainloopFwdSm80ILi8ELi1ELb0EN4cute5tupleIJNS5_1CILi128EEENS7_ILi64EEENS7_ILi256EEEEEELi256ENS_6half_tEfNS_4arch4Sm80ELb0ELb1ELb0ELb0ELb1ELb0ELb1ELb1EEENS1_21CollectiveEpilogueFwdINS6_IJS8_SA_S9_EEENS6_IJNS7_ILi1EEESI_SI_EEESC_SE_Li256ELb0ELb1ELb1ELb0EEENS1_19SingleTileSchedulerILb0ELb1ELb1ELi128EEEEEEEEEvNT_6ParamsE,(.L_x_6575 - _ZN7cutlass13device_kernelIN5flash19enable_sm80_to_sm89INS1_16FlashAttnFwdSm80INS1_25CollectiveMainloopFwdSm80ILi8ELi1ELb0EN4cute5tupleIJNS5_1CILi128EEENS7_ILi64EEENS7_ILi256EEEEEELi256ENS_6half_tEfNS_4arch4Sm80ELb0ELb1ELb0ELb0ELb1ELb0ELb1ELb1EEENS1_21CollectiveEpilogueFwdINS6_IJS8_SA_S9_EEENS6_IJNS7_ILi1EEESI_SI_EEESC_SE_Li256ELb0ELb1ELb1ELb0EEENS1_19SingleTileSchedulerILb0ELb1ELb1ELi128EEEEEEEEEvNT_6ParamsE)
        .other          _ZN7cutlass13device_kernelIN5flash19enable_sm80_to_sm89INS1_16FlashAttnFwdSm80INS1_25CollectiveMainloopFwdSm80ILi8ELi1ELb0EN4cute5tupleIJNS5_1CILi128EEENS7_ILi64EEENS7_ILi256EEEEEELi256ENS_6half_tEfNS_4arch4Sm80ELb0ELb1ELb0ELb0ELb1ELb0ELb1ELb1EEENS1_21CollectiveEpilogueFwdINS6_IJS8_SA_S9_EEENS6_IJNS7_ILi1EEESI_SI_EEESC_SE_Li256ELb0ELb1ELb1ELb0EEENS1_19SingleTileSchedulerILb0ELb1ELb1ELi128EEEEEEEEEvNT_6ParamsE,@"STO_CUDA_ENTRY STV_DEFAULT"
_ZN7cutlass13device_kernelIN5flash19enable_sm80_to_sm89INS1_16FlashAttnFwdSm80INS1_25CollectiveMainloopFwdSm80ILi8ELi1ELb0EN4cute5tupleIJNS5_1CILi128EEENS7_ILi64EEENS7_ILi256EEEEEELi256ENS_6half_tEfNS_4arch4Sm80ELb0ELb1ELb0ELb0ELb1ELb0ELb1ELb1EEENS1_21CollectiveEpilogueFwdINS6_IJS8_SA_S9_EEENS6_IJNS7_ILi1EEESI_SI_EEESC_SE_Li256ELb0ELb1ELb1ELb0EEENS1_19SingleTileSchedulerILb0ELb1ELb1ELi128EEEEEEEEEvNT_6ParamsE:
[----:B------:R-:W-:Y:S02]  /*0000*/  MOV R1, c[0x0][0x28] ;  /* 0x00000a0000017a02 */ /* 0x000fe40000000f00 */
[----:B------:R-:W1:Y:S01]  /*0010*/  S2R R83, SR_TID.X ;  /* 0x0000000000537919 */ /* 0x000e620000002100 */
[----:B------:R-:W2:Y:S08]  /*0020*/  S2UR UR7, SR_CTAID.Y ;  /* 0x00000000000779c3 */ /* 0x000eb00000002600 */
        /* <DEDUP_REMOVED lines=14> */
.L_x_5185:
[----:B------:R-:W-:Y:S02]  /*0110*/  ULDC.64 UR4, c[0x0][0x550] ;  /* 0x0001540000047ab9 */ /* 0x000fe40000000a00 */
[----:B------:R-:W-:Y:S02]  /*0120*/  UISETP.NE.AND UP0, UPT, UR4, 0x1, UPT ;  /* 0x000000010400788c */ /* 0x000fe4000bf05270 */
[----:B------:R-:W-:-:S02]  /*0130*/  UIMAD.WIDE.U32 UR8, UR7, UR5, URZ ;  /* 0x00000005070872a5 */ /* 0x000fc4000f8e003f */
[----:B------:R-:W-:Y:S02]  /*0140*/  ULDC UR4, c[0x0][0x558] ;  /* 0x0001560000047ab9 */ /* 0x000fe40000000800 */
[----:B------:R-:W-:-:S05]  /*0150*/  UMOV UR13, UR7 ;  /* 0x00000007000d7c82 */ /* 0x000fca0008000000 */
[----:B------:R-:W-:-:S03]  /*0160*/  @UP0 USHF.R.U32.HI UR13, URZ, UR4, UR9 ;  /* 0x000000043f0d0299 */ /* 0x000fc60008011609 */
.L_x_5186:
        /* <DEDUP_REMOVED lines=52> */
.L_x_5188:
[----:B------:R-:W-:Y:S02]  /*04b0*/  ULDC UR4, c[0x0][0x32c] ;  /* 0x0000cb0000047ab9 */ /* 0x000fe40000000800 */
[----:B------:R-:W-:-:S03]  /*04c0*/  UISETP.NE.AND UP2, UPT, UR9, UR4, UPT ;  /* 0x000000040900728c */ /* 0x000fc6000bf45270 */
[----:B------:R-:W-:Y:S02]  /*04d0*/  ULDC.64 UR4, c[0x0][0x330] ;  /* 0x0000cc0000047ab9 */ /* 0x000fe40000000a00 */
[----:B------:R-:W-:-:S07]  /*04e0*/  UIMAD.WIDE.U32 UR14, UR11, UR4, URZ ;  /* 0x000000040b0e72a5 */ /* 0x000fce000f8e003f */
[----:B------:R-:W-:Y:S02]  /*04f0*/  @UP2 UMOV UR9, UR15 ;  /* 0x0000000f00092c82 */ /* 0x000fe40008000000 */
[----:B------:R-:W-:Y:S02]  /*0500*/  @UP2 USHF.R.U32.HI UR11, URZ, UR5, UR9 ;  /* 0x000000053f0b2299 */ /* 0x000fe40008011609 */
.L_x_5189:
[----:B------:R-:W-:Y:S02]  /*0510*/  ULDC UR4, c[0x0][0x32c] ;  /* 0x0000cb0000047ab9 */ /* 0x000fe40000000800 */
[----:B------:R-:W-:-:S04]  /*0520*/  UIMAD UR4, UR11, UR4, UR4 ;  /* 0x000000040b0472a4 */ /* 0x000fc8000f8e0204 */
[----:B------:R-:W-:-:S04]  /*0530*/  UISETP.LT.AND UP2, UPT, UR8, UR4, UPT ;  /* 0x000000040800728c */ /* 0x000fc8000bf41270 */
[----:B------:R-:W-:Y:S02]  /*0540*/  USEL UR8, UR8, UR4, UP2 ;  /* 0x0000000408087287 */ /* 0x000fe40009000000 */
.L_x_5187:
        /* <DEDUP_REMOVED lines=34> */
.L_x_5191:
[----:B------:R-:W-:Y:S02]  /*0770*/  ULDC UR4, c[0x0][0x32c] ;  /* 0x0000cb0000047ab9 */ /* 0x000fe40000000800 */
[----:B------:R-:W-:-:S03]  /*0780*/  UISETP.NE.AND UP2, UPT, UR4, 0x1, UPT ;  /* 0x000000010400788c */ /* 0x000fc6000bf45270 */
[----:B------:R-:W-:Y:S02]  /*0790*/  ULDC.64 UR4, c[0x0][0x330] ;  /* 0x0000cc0000047ab9 */ /* 0x000fe40000000a00 */
[----:B------:R-:W-:-:S07]  /*07a0*/  UIMAD.WIDE.U32 UR14, UR9, UR4, URZ ;  /* 0x00000004090e72a5 */ /* 0x000fce000f8e003f */
[----:B------:R-:W-:Y:S02]  /*07b0*/  @UP2 UMOV UR11, UR15 ;  /* 0x0000000f000b2c82 */ /* 0x000fe40008000000 */
[----:B------:R-:W-:Y:S02]  /*07c0*/  @UP2 USHF.R.U32.HI UR9, URZ, UR5, UR11 ;  /* 0x000000053f092299 */ /* 0x000fe4000801160b */
.L_x_5192:
[----:B------:R-:W-:Y:S02]  /*07d0*/  ULDC UR4, c[0x0][0x32c] ;  /* 0x0000cb0000047ab9 */ /* 0x000fe40000000800 */
[----:B------:R-:W-:-:S04]  /*07e0*/  UIMAD UR4, UR9, UR4, URZ ;  /* 0x00000004090472a4 */ /* 0x000fc8000f8e023f */
[----:B------:R-:W-:-:S04]  /*07f0*/  UISETP.LT.AND UP2, UPT, UR8, UR4, UPT ;  /* 0x000000040800728c */ /* 0x000fc8000bf41270 */
[----:B------:R-:W-:-:S04]  /*0800*/  USEL UR8, UR8, UR4, !UP2 ;  /* 0x0000000408087287 */ /* 0x000fc8000d000000 */
.L_x_5190:
        /* <DEDUP_REMOVED lines=46> */
.L_x_5193:
        /* <DEDUP_REMOVED lines=100> */
[----:B------:R-:W-:Y:S01]  /*1130*/  IMAD.SHL.U32 R231, R8, 0x40, RZ ;  /* 0x0000004008e77824 */ /* 0x000fe200078e00ff */
[----:B------:R-:W-:Y:S01]  /*1140*/  UIADD3 UR15, UR15, UR7, URZ ;  /* 0x000000070f0f7290 */ /* 0x000fe2000fffe03f */
[C---:B------:R-:W-:Y:S01]  /*1150*/  IMAD R235, R11.reuse, 0x20, R8 ;  /* 0x000000200beb7824 */ /* 0x040fe200078e0208 */
[----:B------:R-:W-:Y:S01]  /*1160*/  UIMAD UR8, UR8, UR4, URZ ;  /* 0x00000004080872a4 */ /* 0x000fe2000f8e023f */
[----:B------:R-:W-:Y:S01]  /*1170*/  IMAD.SHL.U32 R244, R11, 0x8, RZ ;  /* 0x000000080bf47824 */ /* 0x000fe200078e00ff */
[----:B------:R-:W-:Y:S01]  /*1180*/  UIMAD.WIDE.U32 UR14, UR6, UR4, UR14 ;  /* 0x00000004060e72a5 */ /* 0x000fe2000f8e000e */
[----:B------:R-:W-:Y:S01]  /*1190*/  LOP3.LUT R231, R231, 0x1c0, RZ, 0xc0, !PT ;  /* 0x000001c0e7e77812 */ /* 0x000fe200078ec0ff */
[----:B------:R-:W-:Y:S01]  /*11a0*/  UIMAD UR5, UR6, UR5, UR8 ;  /* 0x00000005060572a4 */ /* 0x000fe2000f8e0208 */
[----:B------:R-:W-:Y:S01]  /*11b0*/  IADD3 R0, R235, UR24, RZ ;  /* 0x00000018eb007c10 */ /* 0x000fe2000fffe0ff */
[----:B------:R-:W-:Y:S01]  /*11c0*/  ULDC UR4, c[0x0][0x168] ;  /* 0x00005a0000047ab9 */ /* 0x000fe20000000800 */
[C---:B------:R-:W-:Y:S01]  /*11d0*/  IADD3 R10, R244.reuse, 0x40, RZ ;  /* 0x00000040f40a7810 */ /* 0x040fe20007ffe0ff */
[----:B------:R-:W-:Y:S01]  /*11e0*/  UIADD3 UR5, UR15, UR5, URZ ;  /* 0x000000050f057290 */ /* 0x000fe2000fffe03f */
[----:B------:R-:W-:Y:S01]  /*11f0*/  IMAD.U32 R7, RZ, RZ, UR15 ;  /* 0x0000000fff077e24 */ /* 0x000fe2000f8e00ff */
[----:B------:R-:W-:Y:S01]  /*1200*/  ISETP.GE.AND P3, PT, R244, c[0x0][0x198], PT ;  /* 0x00006600f4007a0c */ /* 0x000fe20003f66270 */
[----:B-1----:R-:W-:Y:S01]  /*1210*/  @P1 IMAD.HI.U32 R3, R0, c[0x0][0x2c8], RZ ;  /* 0x0000b20000031a27 */ /* 0x002fe200078e00ff */
[----:B------:R-:W-:Y:S01]  /*1220*/  ISETP.GE.AND P4, PT, R10, c[0x0][0x198], PT ;  /* 0x000066000a007a0c */ /* 0x000fe20003f86270 */
[----:B------:R-:W-:Y:S02]  /*1230*/  BSSY B0, `(.L_x_5195) ;  /* 0x0000044000007945 */ /* 0x000fe40003800000 */
[----:B------:R-:W-:Y:S01]  /*1240*/  IMAD.MOV.U32 R5, RZ, RZ, R0 ;  /* 0x000000ffff057224 */ /* 0x000fe200078e0000 */
[----:B------:R-:W-:Y:S01]  /*1250*/  @P0 SHF.R.U32.HI R5, RZ, c[0x0][0x2cc], R3 ;  /* 0x0000b300ff050a19 */ /* 0x000fe20000011603 */
[----:B------:R-:W-:-:S02]  /*1260*/  IMAD.U32 R6, RZ, RZ, UR14 ;  /* 0x0000000eff067e24 */ /* 0x000fc4000f8e00ff */
[----:B------:R-:W-:Y:S01]  /*1270*/  IMAD.U32 R7, RZ, RZ, UR5 ;  /* 0x00000005ff077e24 */ /* 0x000fe2000f8e00ff */
[--C-:B------:R-:W-:Y:S01]  /*1280*/  SHF.R.S32.HI R4, RZ, 0x1f, R5.reuse ;  /* 0x0000001fff047819 */ /* 0x100fe20000011405 */
[----:B------:R-:W-:Y:S01]  /*1290*/  IMAD.MOV R3, RZ, RZ, -R5 ;  /* 0x000000ffff037224 */ /* 0x000fe200078e0a05 */
[----:B------:R-:W-:Y:S01]  /*12a0*/  ULDC UR5, c[0x0][0x2c4] ;  /* 0x0000b10000057ab9 */ /* 0x000fe20000000800 */
[----:B------:R-:W-:Y:S01]  /*12b0*/  IMAD.WIDE.U32 R6, R5, c[0x0][0x1b0], R6 ;  /* 0x00006c0005067a25 */ /* 0x000fe200078e0006 */
[----:B------:R-:W-:-:S03]  /*12c0*/  UIMAD UR4, UR5, UR4, URZ ;  /* 0x00000004050472a4 */ /* 0x000fc6000f8e023f */
[----:B------:R-:W-:Y:S02]  /*12d0*/  IMAD R4, R4, c[0x0][0x1b0], RZ ;  /* 0x00006c0004047a24 */ /* 0x000fe400078e02ff */
[----:B------:R-:W-:Y:S02]  /*12e0*/  IMAD R3, R3, c[0x0][0x2c4], R0 ;  /* 0x0000b10003037a24 */ /* 0x000fe400078e0200 */
[----:B------:R-:W-:Y:S02]  /*12f0*/  IMAD R5, R5, c[0x0][0x1b4], R4 ;  /* 0x00006d0005057a24 */ /* 0x000fe400078e0204 */
[----:B------:R-:W-:Y:S01]  /*1300*/  IMAD.SHL.U32 R16, R16, 0x8, RZ ;  /* 0x0000000810107824 */ /* 0x000fe200078e00ff */
[----:B------:R-:W-:Y:S01]  /*1310*/  SHF.R.S32.HI R0, RZ, 0x1f, R3 ;  /* 0x0000001fff007819 */ /* 0x000fe20000011403 */
[----:B------:R-:W-:-:S04]  /*1320*/  IMAD.IADD R7, R7, 0x1, R5 ;  /* 0x0000000107077824 */ /* 0x000fc800078e0205 */
[----:B------:R-:W-:Y:S02]  /*1330*/  IMAD R0, R0, c[0x0][0x1a8], RZ ;  /* 0x00006a0000007a24 */ /* 0x000fe400078e02ff */
[----:B------:R-:W-:Y:S01]  /*1340*/  IMAD.WIDE.U32 R4, R3, c[0x0][0x1a8], R6 ;  /* 0x00006a0003047a25 */ /* 0x000fe200078e0006 */
[----:B------:R-:W-:-:S03]  /*1350*/  LEA.HI R7, R84, R83, RZ, 0x4 ;  /* 0x0000005354077211 */ /* 0x000fc600078f20ff */
[----:B------:R-:W-:Y:S01]  /*1360*/  IMAD R9, R3, c[0x0][0x1ac], R0 ;  /* 0x00006b0003097a24 */ /* 0x000fe200078e0200 */
[----:B------:R-:W-:Y:S02]  /*1370*/  LOP3.LUT R0, R7, 0xfffffff0, RZ, 0xc0, !PT ;  /* 0xfffffff007007812 */ /* 0x000fe400078ec0ff */
[----:B------:R-:W-:Y:S01]  /*1380*/  LEA R12, P0, R4, c[0x0][0x160], 0x1 ;  /* 0x00005800040c7a11 */ /* 0x000fe200078008ff */
[----:B------:R-:W-:Y:S01]  /*1390*/  IMAD.IADD R5, R5, 0x1, R9 ;  /* 0x0000000105057824 */ /* 0x000fe200078e0209 */
[----:B------:R-:W-:Y:S01]  /*13a0*/  IADD3 R9, R244, 0x80, RZ ;  /* 0x00000080f4097810 */ /* 0x000fe20007ffe0ff */
[----:B------:R-:W-:Y:S01]  /*13b0*/  IMAD.IADD R3, R83, 0x1, -R0 ;  /* 0x0000000153037824 */ /* 0x000fe200078e0a00 */
[----:B------:R-:W-:Y:S01]  /*13c0*/  SHF.R.U32.HI R0, RZ, 0x3, R231 ;  /* 0x00000003ff007819 */ /* 0x000fe200000116e7 */
[----:B------:R1:W4:Y:S01]  /*13d0*/  SHFL.IDX PT, R18, R12, RZ, 0x181f ;  /* 0x00181fff0c127589 */ /* 0x00032200000e0000 */
[----:B------:R-:W-:Y:S02]  /*13e0*/  LEA.HI.X R5, R4, c[0x0][0x164], R5, 0x1, P0 ;  /* 0x0000590004057a11 */ /* 0x000fe400000f0c05 */
[----:B------:R-:W-:-:S02]  /*13f0*/  SHF.R.S32.HI R6, RZ, 0x1f, R3 ;  /* 0x0000001fff067819 */ /* 0x000fc40000011403 */
[----:B------:R-:W-:Y:S01]  /*1400*/  IADD3 R4, R8, UR24, RZ ;  /* 0x0000001808047c10 */ /* 0x000fe2000fffe0ff */
[----:B------:R1:W2:Y:S01]  /*1410*/  SHFL.IDX PT, R19, R5, RZ, 0x181f ;  /* 0x00181fff05137589 */ /* 0x0002a200000e0000 */
[----:B------:R-:W-:Y:S02]  /*1420*/  LEA.HI R6, R6, R3, RZ, 0x3 ;  /* 0x0000000306067211 */ /* 0x000fe400078f18ff */
[----:B------:R-:W-:Y:S02]  /*1430*/  LOP3.LUT R231, R231, 0x38, R244, 0xf8, !PT ;  /* 0x00000038e7e77812 */ /* 0x000fe400078ef8f4 */
[----:B------:R-:W-:Y:S02]  /*1440*/  LOP3.LUT R14, R6, 0xfffffff8, RZ, 0xc0, !PT ;  /* 0xfffffff8060e7812 */ /* 0x000fe400078ec0ff */
[----:B------:R-:W-:Y:S02]  /*1450*/  ISETP.GE.AND P0, PT, R4, UR4, PT ;  /* 0x0000000404007c0c */ /* 0x000fe4000bf06270 */
[----:B------:R-:W-:Y:S01]  /*1460*/  LOP3.LUT R231, R231, R0, RZ, 0x3c, !PT ;  /* 0x00000000e7e77212 */ /* 0x000fe200078e3cff */
[----:B------:R-:W-:Y:S01]  /*1470*/  IMAD.IADD R14, R3, 0x1, -R14 ;  /* 0x00000001030e7824 */ /* 0x000fe200078e0a0e */
[----:B------:R-:W-:Y:S01]  /*1480*/  IADD3 R0, R244, 0xc0, RZ ;  /* 0x000000c0f4007810 */ /* 0x000fe20007ffe0ff */
[----:B------:R-:W-:Y:S01]  /*1490*/  IMAD.MOV.U32 R3, RZ, RZ, 0x20 ;  /* 0x00000020ff037424 */ /* 0x000fe200078e00ff */
[----:B------:R-:W-:-:S02]  /*14a0*/  ISETP.GE.AND P6, PT, R9, c[0x0][0x198], PT ;  /* 0x0000660009007a0c */ /* 0x000fc40003fc6270 */
[----:B------:R-:W-:Y:S02]  /*14b0*/  ISETP.GE.AND P5, PT, R0, c[0x0][0x198], PT ;  /* 0x0000660000007a0c */ /* 0x000fe40003fa6270 */
[----:B------:R-:W-:Y:S01]  /*14c0*/  LOP3.LUT R231, R231, 0xfffffe00, R16, 0xf8, !PT ;  /* 0xfffffe00e7e77812 */ /* 0x000fe200078ef810 */
[----:B---3--:R3:W5:Y:S01]  /*14d0*/  @P2 R2UR UR7, R2 ;  /* 0x00000000020723c2 */ /* 0x00876200000e0000 */
[----:B------:R-:W-:Y:S01]  /*14e0*/  R2P PR, R14, 0x6 ;  /* 0x000000060e007804 */ /* 0x000fe20000000000 */
[----:B-----5:R-:W-:-:S04]  /*14f0*/  @!UP2 UMOV UR7, UR6 ;  /* 0x000000060007ac82 */ /* 0x020fc80008000000 */
[----:B------:R-:W-:Y:S01]  /*1500*/  SEL R3, R3, 0xffffffe0, !P2 ;  /* 0xffffffe003037807 */ /* 0x000fe20005000000 */
[----:B---3--:R-:W-:-:S05]  /*1510*/  IMAD.MOV.U32 R2, RZ, RZ, 0x10 ;  /* 0x00000010ff027424 */ /* 0x008fca00078e00ff */
[----:B------:R-:W-:Y:S01]  /*1520*/  SEL R2, R2, 0xfffffff0, !P1 ;  /* 0xfffffff002027807 */ /* 0x000fe20004800000 */
[----:B------:R-:W-:Y:S05]  /*1530*/  @P0 BRA `(.L_x_5196) ;  /* 0x0000013000000947 */ /* 0x000fea0003800000 */
[----:B-12-4-:R-:W-:Y:S01]  /*1540*/  SHF.R.S32.HI R15, RZ, 0x1f, R10 ;  /* 0x0000001fff0f7819 */ /* 0x016fe2000001140a */
[----:B------:R-:W-:Y:S01]  /*1550*/  IMAD.SHL.U32 R17, R231, 0x2, RZ ;  /* 0x00000002e7117824 */ /* 0x000fe200078e00ff */
[----:B------:R-:W-:Y:S02]  /*1560*/  SHF.R.S32.HI R20, RZ, 0x1f, R9 ;  /* 0x0000001fff147819 */ /* 0x000fe40000011409 */
[----:B------:R-:W-:Y:S02]  /*1570*/  SHF.R.S32.HI R13, RZ, 0x1f, R0 ;  /* 0x0000001fff0d7819 */ /* 0x000fe40000011400 */
[----:B------:R-:W-:Y:S02]  /*1580*/  LEA.HI R16, R15, R10, RZ, 0x3 ;  /* 0x0000000a0f107211 */ /* 0x000fe400078f18ff */
[----:B------:R-:W-:Y:S01]  /*1590*/  LEA.HI R15, R20, R9, RZ, 0x3 ;  /* 0x00000009140f7211 */ /* 0x000fe200078f18ff */
[----:B------:R-:W-:Y:S01]  /*15a0*/  IMAD.WIDE R20, R244, 0x2, R18 ;  /* 0x00000002f4147825 */ /* 0x000fe200078e0212 */
        /* <DEDUP_REMOVED lines=12> */
.L_x_5196:
[----:B-12-4-:R-:W-:Y:S05]  /*1670*/  BSYNC B0 ;  /* 0x0000000000007941 */ /* 0x016fea0003800000 */
.L_x_5195:
        /* <DEDUP_REMOVED lines=25> */
.L_x_5198:
[----:B------:R-:W-:Y:S05]  /*1810*/  BSYNC B0 ;  /* 0x0000000000007941 */ /* 0x000fea0003800000 */
.L_x_5197:
        /* <DEDUP_REMOVED lines=25> */
.L_x_5200:
[----:B------:R-:W-:Y:S05]  /*19b0*/  BSYNC B0 ;  /* 0x0000000000007941 */ /* 0x000fea0003800000 */
.L_x_5199:
[----:B---3--:R-:W-:Y:S01]  /*19c0*/  SHFL.IDX PT, R18, R12, 0x3, 0x181f ;  /* 0x00781f000c127f89 */ /* 0x008fe200000e0000 */
[----:B------:R-:W-:Y:S01]  /*19d0*/  IADD3 R4, R4, 0x60, RZ ;  /* 0x0000006004047810 */ /* 0x000fe20007ffe0ff */
[----:B------:R-:W-:Y:S01]  /*19e0*/  UIADD3 UR26, UR20, -0x1, URZ ;  /* 0xffffffff141a7890 */ /* 0x000fe2000fffe03f */
[----:B------:R-:W-:Y:S01]  /*19f0*/  SHF.R.S32.HI R243, RZ, 0x1f, R10 ;  /* 0x0000001ffff37819 */ /* 0x000fe2000001140a */
[----:B----4-:R-:W3:Y:S01]  /*1a00*/  SHFL.IDX PT, R19, R5, 0x3, 0x181f ;  /* 0x00781f0005137f89 */ /* 0x010ee200000e0000 */
[----:B------:R-:W-:Y:S01]  /*1a10*/  ISETP.GE.AND P0, PT, R4, UR4, PT ;  /* 0x0000000404007c0c */ /* 0x000fe2000bf06270 */
[----:B------:R-:W-:Y:S01]  /*1a20*/  IMAD.MOV.U32 R232, RZ, RZ, c[0x0][0x2b8] ;  /* 0x0000ae00ffe87624 */ /* 0x000fe200078e00ff */
[----:B------:R-:W-:Y:S01]  /*1a30*/  SHF.R.S32.HI R242, RZ, 0x1f, R9 ;  /* 0x0000001ffff27819 */ /* 0x000fe20000011409 */
[----:B------:R-:W-:Y:S01]  /*1a40*/  USHF.L.U32 UR11, UR26, 0x6, URZ ;  /* 0x000000061a0b7899 */ /* 0x000fe2000800063f */
        /* <DEDUP_REMOVED lines=17> */
[----:B---3--:R-:W-:-:S03]  /*1b60*/  @!P0 IMAD.WIDE R24, R244, 0x2, R18 ;  /* 0x00000002f4188825 */ /* 0x008fc600078e0212 */
[----:B------:R-:W-:Y:S01]  /*1b70*/  ISETP.GE.AND P1, PT, R13, UR10, PT ;  /* 0x0000000a0d007c0c */ /* 0x000fe2000bf26270 */
[--C-:B------:R-:W-:Y:S01]  /*1b80*/  @!P0 IMAD.WIDE R22, R243, 0x2, R18.reuse ;  /* 0x00000002f3168825 */ /* 0x100fe200078e0212 */
[----:B------:R-:W-:Y:S01]  /*1b90*/  @!PT LDS RZ, [RZ] ;  /* 0x00000000fffff984 */ /* 0x000fe20000000800 */
[----:B------:R3:W-:Y:S01]  /*1ba0*/  @!P0 LDGSTS.E.BYPASS.LTC128B.128 [R231+0x13100], [R24.64], !P3 ;  /* 0x1310000018e78fae */ /* 0x0007e2000d901d52 */
[----:B------:R-:W-:Y:S02]  /*1bb0*/  IADD3 R234, R13, UR12, RZ ;  /* 0x0000000c0dea7c10 */ /* 0x000fe4000fffe0ff */
[--C-:B------:R-:W-:Y:S01]  /*1bc0*/  @!P0 IMAD.WIDE R20, R242, 0x2, R18.reuse ;  /* 0x00000002f2148825 */ /* 0x100fe200078e0212 */
[----:B------:R4:W-:Y:S01]  /*1bd0*/  @!P0 LDGSTS.E.BYPASS.LTC128B.128 [R231+0x17100], [R22.64], !P4 ;  /* 0x1710000016e78fae */ /* 0x0009e2000e101d52 */
[----:B------:R-:W-:Y:S01]  /*1be0*/  ISETP.GT.OR P1, PT, R235, 0x3f, P1 ;  /* 0x0000003feb00780c */ /* 0x000fe20000f24670 */
[----:B------:R-:W-:Y:S01]  /*1bf0*/  USHF.R.S32.HI UR6, URZ, 0x1f, UR13 ;  /* 0x0000001f3f067899 */ /* 0x000fe2000801140d */
[----:B------:R-:W-:Y:S01]  /*1c00*/  @!P0 IMAD.WIDE R18, R241, 0x2, R18 ;  /* 0x00000002f1128825 */ /* 0x000fe200078e0212 */
[----:B------:R5:W-:Y:S01]  /*1c10*/  @!P0 LDGSTS.E.BYPASS.LTC128B.128 [R231+0x1b100], [R20.64], !P6 ;  /* 0x1b10000014e78fae */ /* 0x000be2000f101d52 */
[----:B------:R-:W-:-:S02]  /*1c20*/  ULDC.64 UR4, c[0x0][0x1e8] ;  /* 0x00007a0000047ab9 */ /* 0x000fc40000000a00 */
[----:B------:R-:W-:Y:S01]  /*1c30*/  @P2 IMAD.HI.U32 R15, R234, c[0x0][0x2bc], RZ ;  /* 0x0000af00ea0f2a27 */ /* 0x000fe200078e00ff */
[----:B------:R1:W-:Y:S03]  /*1c40*/  @!P0 LDGSTS.E.BYPASS.LTC128B.128 [R231+0x1f100], [R18.64], !P5 ;  /* 0x1f10000012e78fae */ /* 0x0003e6000e901d52 */
[----:B------:R-:W-:Y:S01]  /*1c50*/  IMAD.MOV.U32 R4, RZ, RZ, R234 ;  /* 0x000000ffff047224 */ /* 0x000fe200078e00ea */
[----:B------:R-:W0:Y:S01]  /*1c60*/  LDGDEPBAR ;  /* 0x00000000000079af */ /* 0x000e220000000000 */
[----:B------:R-:W-:-:S04]  /*1c70*/  @P2 SHF.R.U32.HI R4, RZ, c[0x0][0x2c0], R15 ;  /* 0x0000b000ff042a19 */ /* 0x000fc8000001160f */
[----:B------:R-:W-:-:S04]  /*1c80*/  @!P1 IADD3 R16, P2, R4, UR16, RZ ;  /* 0x0000001004109c10 */ /* 0x000fc8000ff5e0ff */
[----:B-12---:R-:W-:Y:S02]  /*1c90*/  @!P1 LEA.HI.X.SX32 R5, R4, UR8, 0x1, P2 ;  /* 0x0000000804059c11 */ /* 0x006fe400090f0eff */
[----:B------:R-:W-:-:S04]  /*1ca0*/  @!P1 LEA R12, P2, R16, c[0x0][0x2a0], 0x2 ;  /* 0x0000a800100c9a11 */ /* 0x000fc800078410ff */
[----:B------:R-:W-:Y:S01]  /*1cb0*/  @!P1 LEA.HI.X R13, R16, c[0x0][0x2a4], R5, 0x2, P2 ;  /* 0x0000a900100d9a11 */ /* 0x000fe200010f1405 */
[----:B------:R-:W-:Y:S06]  /*1cc0*/  BAR.SYNC.DEFER_BLOCKING 0x0 ;  /* 0x0000000000007b1d */ /* 0x000fec0000010000 */
[----:B------:R-:W2:Y:S01]  /*1cd0*/  @!P1 LDG.E R233, [R12.64] ;  /* 0x000000120ce99981 */ /* 0x000ea2000c1e1900 */
[----:B------:R-:W-:Y:S01]  /*1ce0*/  IMAD.MOV R5, RZ, RZ, -R4 ;  /* 0x000000ffff057224 */ /* 0x000fe200078e0a04 */
[----:B------:R-:W-:Y:S01]  /*1cf0*/  UIMAD.WIDE.U32 UR14, UR13, UR4, URZ ;  /* 0x000000040d0e72a5 */ /* 0x000fe2000f8e003f */
[----:B----4-:R-:W-:Y:S01]  /*1d00*/  SHF.R.S32.HI R22, RZ, 0x4, R7 ;  /* 0x00000004ff167819 */ /* 0x010fe20000011407 */
[----:B------:R-:W-:Y:S01]  /*1d10*/  UIMAD UR4, UR6, UR4, URZ ;  /* 0x00000004060472a4 */ /* 0x000fe2000f8e023f */
[----:B------:R-:W-:Y:S01]  /*1d20*/  IMAD R234, R5, c[0x0][0x2b8], R234 ;  /* 0x0000ae0005ea7a24 */ /* 0x000fe200078e02ea */
[----:B------:R-:W-:Y:S01]  /*1d30*/  ISETP.GE.AND P3, PT, R244, c[0x0][0x1d4], PT ;  /* 0x00007500f4007a0c */ /* 0x000fe20003f66270 */
[----:B------:R-:W-:Y:S01]  /*1d40*/  IMAD.U32 R80, RZ, RZ, UR11 ;  /* 0x0000000bff507e24 */ /* 0x000fe2000f8e00ff */
[----:B------:R-:W-:Y:S01]  /*1d50*/  UIMAD UR4, UR13, UR5, UR4 ;  /* 0x000000050d0472a4 */ /* 0x000fe2000f8e0204 */
[C---:B-----5:R-:W-:Y:S01]  /*1d60*/  IMAD.WIDE.U32 R20, R234.reuse, c[0x0][0x1e0], RZ ;  /* 0x00007800ea147a25 */ /* 0x060fe200078e00ff */
[----:B------:R-:W-:Y:S01]  /*1d70*/  SHF.R.S32.HI R5, RZ, 0x1f, R234 ;  /* 0x0000001fff057819 */ /* 0x000fe200000114ea */
[----:B------:R-:W-:Y:S01]  /*1d80*/  UISETP.GT.AND UP2, UPT, UR26, UR9, UPT ;  /* 0x000000091a00728c */ /* 0x000fe2000bf44270 */
[----:B------:R-:W-:Y:S01]  /*1d90*/  LEA.HI R7, R7, R22, RZ, 0x1 ;  /* 0x0000001607077211 */ /* 0x000fe200078f08ff */
[----:B------:R-:W-:Y:S01]  /*1da0*/  UIADD3 UR7, UR15, UR4, URZ ;  /* 0x000000040f077290 */ /* 0x000fe2000fffe03f */
[----:B------:R-:W-:Y:S01]  /*1db0*/  IMAD.WIDE.U32 R18, R234, c[0x0][0x208], RZ ;  /* 0x00008200ea127a25 */ /* 0x000fe200078e00ff */
        /* <DEDUP_REMOVED lines=15> */
[----:B------:R-:W-:Y:S01]  /*1eb0*/  IMAD.MOV.U32 R16, RZ, RZ, R18 ;  /* 0x000000ffff107224 */ /* 0x000fe200078e0012 */
[----:B------:R-:W-:Y:S01]  /*1ec0*/  LEA.HI R86, R84, R83, RZ, 0x5 ;  /* 0x0000005354567211 */ /* 0x000fe200078f28ff */
[----:B------:R-:W-:Y:S01]  /*1ed0*/  IMAD.SHL.U32 R5, R11, 0x40, RZ ;  /* 0x000000400b057824 */ /* 0x000fe200078e00ff */
[----:B------:R-:W-:Y:S01]  /*1ee0*/  ISETP.GE.AND P2, PT, R244, c[0x0][0x1d4], PT ;  /* 0x00007500f4007a0c */ /* 0x000fe20003f46270 */
[----:B------:R-:W-:Y:S01]  /*1ef0*/  IMAD.IADD R7, R22, 0x1, -R7 ;  /* 0x0000000116077824 */ /* 0x000fe200078e0a07 */
[----:B------:R-:W-:Y:S01]  /*1f00*/  SHF.R.S32.HI R85, RZ, 0x5, R86 ;  /* 0x00000005ff557819 */ /* 0x000fe20000011456 */
[----:B------:R-:W-:Y:S01]  /*1f10*/  IMAD.SHL.U32 R82, R6, 0x40, RZ ;  /* 0x0000004006527824 */ /* 0x000fe200078e00ff */
[----:B------:R-:W-:Y:S01]  /*1f20*/  LOP3.LUT R5, R5, 0x1c0, RZ, 0xc0, !PT ;  /* 0x000001c005057812 */ /* 0x000fe200078ec0ff */
[----:B------:R-:W-:Y:S01]  /*1f30*/  IMAD.SHL.U32 R81, R7, 0x8, RZ ;  /* 0x0000000807517824 */ /* 0x000fe200078e00ff */
[----:B------:R-:W-:-:S02]  /*1f40*/  SEL R247, RZ, 0x10, P6 ;  /* 0x00000010fff77807 */ /* 0x000fc40003000000 */
[----:B------:R-:W-:Y:S02]  /*1f50*/  LOP3.LUT R82, R82, 0xfffffe00, RZ, 0xc0, !PT ;  /* 0xfffffe0052527812 */ /* 0x000fe400078ec0ff */
[----:B------:R-:W-:Y:S02]  /*1f60*/  IADD3 R238, R231, 0x100, RZ ;  /* 0x00000100e7ee7810 */ /* 0x000fe40007ffe0ff */
[----:B------:R-:W-:Y:S01]  /*1f70*/  SHF.R.S32.HI R248, RZ, 0x1f, R243 ;  /* 0x0000001ffff87819 */ /* 0x000fe200000114f3 */
[----:B------:R-:W-:Y:S01]  /*1f80*/  IMAD R230, R85, 0x400, R82 ;  /* 0x0000040055e67824 */ /* 0x000fe200078e0252 */
[----:B------:R-:W-:Y:S02]  /*1f90*/  SHF.R.S32.HI R245, RZ, 0x1f, R242 ;  /* 0x0000001ffff57819 */ /* 0x000fe400000114f2 */
[----:B------:R-:W-:Y:S02]  /*1fa0*/  SHF.R.S32.HI R246, RZ, 0x1f, R241 ;  /* 0x0000001ffff67819 */ /* 0x000fe400000114f1 */
[----:B--2---:R-:W-:Y:S01]  /*1fb0*/  SHF.R.S32.HI R12, RZ, 0x1f, R233 ;  /* 0x0000001fff0c7819 */ /* 0x004fe200000114e9 */
        /* <DEDUP_REMOVED lines=15> */
[----:B------:R-:W3:Y:S01]  /*20b0*/  SHFL.IDX PT, R19, R13, RZ, 0x181f ;  /* 0x00181fff0d137589 */ /* 0x000ee200000e0000 */
[----:B------:R-:W-:Y:S02]  /*20c0*/  LEA R17, P0, R12, c[0x0][0x1f8], 0x1 ;  /* 0x00007e000c117a11 */ /* 0x000fe400078008ff */
[----:B------:R-:W-:Y:S01]  /*20d0*/  LOP3.LUT R4, R5, 0x8, R4, 0xf8, !PT ;  /* 0x0000000805047812 */ /* 0x000fe200078ef804 */
[----:B------:R-:W-:Y:S01]  /*20e0*/  SHFL.IDX PT, R13, R13, 0x1, 0x181f ;  /* 0x00381f000d0d7f89 */ /* 0x000fe200000e0000 */
[----:B------:R-:W-:-:S02]  /*20f0*/  SHF.R.U32.HI R5, RZ, 0x3, R5 ;  /* 0x00000003ff057819 */ /* 0x000fc40000011605 */
[----:B------:R-:W-:Y:S01]  /*2100*/  LEA.HI.X R15, R12, c[0x0][0x1fc], R15, 0x1, P0 ;  /* 0x00007f000c0f7a11 */ /* 0x000fe200000f0c0f */
[----:B------:R-:W1:Y:S01]  /*2110*/  SHFL.IDX PT, R20, R17, RZ, 0x181f ;  /* 0x00181fff11147589 */ /* 0x000e6200000e0000 */
[----:B------:R-:W-:Y:S02]  /*2120*/  LOP3.LUT R4, R4, R5, RZ, 0x3c, !PT ;  /* 0x0000000504047212 */ /* 0x000fe400078e3cff */
[----:B------:R-:W-:Y:S01]  /*2130*/  ISETP.GE.AND P1, PT, R8, 0x1, PT ;  /* 0x000000010800780c */ /* 0x000fe20003f26270 */
[----:B------:R-:W2:Y:S01]  /*2140*/  SHFL.IDX PT, R5, R15, RZ, 0x181f ;  /* 0x00181fff0f057589 */ /* 0x000ea200000e0000 */
[----:B------:R-:W-:Y:S01]  /*2150*/  LOP3.LUT P0, RZ, R11, 0x2, RZ, 0xc0, !PT ;  /* 0x000000020bff7812 */ /* 0x000fe2000780c0ff */
[----:B------:R-:W-:Y:S02]  /*2160*/  IMAD R229, R7, 0x200, R4 ;  /* 0x0000020007e57824 */ /* 0x000fe400078e0204 */
[----:B------:R-:W4:Y:S01]  /*2170*/  SHFL.IDX PT, R64, R17, 0x1, 0x181f ;  /* 0x00381f0011407f89 */ /* 0x000f2200000e0000 */
[----:B------:R-:W-:-:S03]  /*2180*/  IMAD.WIDE R6, R241, 0x2, RZ ;  /* 0x00000002f1067825 */ /* 0x000fc600078e02ff */
[----:B------:R-:W-:Y:S01]  /*2190*/  SHFL.IDX PT, R12, R21, 0x1, 0x181f ;  /* 0x00381f00150c7f89 */ /* 0x000fe200000e0000 */
[----:B------:R-:W-:-:S03]  /*21a0*/  IMAD.SHL.U32 R229, R229, 0x2, RZ ;  /* 0x00000002e5e57824 */ /* 0x000fc600078e00ff */
[----:B------:R-:W5:Y:S01]  /*21b0*/  SHFL.IDX PT, R4, R15, 0x1, 0x181f ;  /* 0x00381f000f047f89 */ /* 0x000f6200000e0000 */
[--C-:B---3--:R-:W-:Y:S01]  /*21c0*/  @P1 IMAD.WIDE R24, R244, 0x2, R18.reuse ;  /* 0x00000002f4181825 */ /* 0x108fe200078e0212 */
[C---:B------:R-:W-:Y:S02]  /*21d0*/  IADD3 R16, R229.reuse, 0x8100, RZ ;  /* 0x00008100e5107810 */ /* 0x040fe40007ffe0ff */
[----:B------:R-:W-:Y:S01]  /*21e0*/  IADD3 R228, R229, 0x8120, RZ ;  /* 0x00008120e5e47810 */ /* 0x000fe20007ffe0ff */
[--C-:B------:R-:W-:Y:S01]  /*21f0*/  @P1 IMAD.WIDE R22, R243, 0x2, R18.reuse ;  /* 0x00000002f3161825 */ /* 0x100fe200078e0212 */
[----:B------:R-:W-:Y:S01]  /*2200*/  @P0 IADD3 R228, R16, -0x20, RZ ;  /* 0xffffffe010e40810 */ /* 0x000fe20007ffe0ff */
[----:B------:R3:W-:Y:S01]  /*2210*/  @P1 LDGSTS.E.BYPASS.LTC128B.128 [R231+0x8100], [R24.64], !P3 ;  /* 0x0810000018e71fae */ /* 0x0007e2000d901d52 */
[----:B------:R-:W-:Y:S01]  /*2220*/  ISETP.GT.AND P0, PT, R8, 0x20, PT ;  /* 0x000000200800780c */ /* 0x000fe20003f04270 */
[--C-:B------:R-:W-:Y:S01]  /*2230*/  @P1 IMAD.WIDE R26, R242, 0x2, R18.reuse ;  /* 0x00000002f21a1825 */ /* 0x100fe200078e0212 */
[C---:B------:R-:W-:Y:S01]  /*2240*/  IADD3 R219, R228.reuse, 0x800, RZ ;  /* 0x00000800e4db7810 */ /* 0x040fe20007ffe0ff */
[----:B------:R3:W-:Y:S01]  /*2250*/  @P1 LDGSTS.E.BYPASS.LTC128B.128 [R231+0xa100], [R22.64], !P5 ;  /* 0x0a10000016e71fae */ /* 0x0007e2000e901d52 */
[C---:B------:R-:W-:Y:S01]  /*2260*/  IADD3 R218, R228.reuse, 0x1000, RZ ;  /* 0x00001000e4da7810 */ /* 0x040fe20007ffe0ff */
[----:B------:R-:W-:Y:S01]  /*2270*/  @P1 IMAD.WIDE R28, R241, 0x2, R18 ;  /* 0x00000002f11c1825 */ /* 0x000fe200078e0212 */
[C---:B------:R-:W-:Y:S01]  /*2280*/  IADD3 R217, R228.reuse, 0x1800, RZ ;  /* 0x00001800e4d97810 */ /* 0x040fe20007ffe0ff */
[----:B------:R3:W-:Y:S01]  /*2290*/  @P1 LDGSTS.E.BYPASS.LTC128B.128 [R231+0xc100], [R26.64], !P4 ;  /* 0x0c1000001ae71fae */ /* 0x0007e2000e101d52 */
[----:B------:R-:W-:Y:S01]  /*22a0*/  IADD3 R215, R228, 0x2000, RZ ;  /* 0x00002000e4d77810 */ /* 0x000fe20007ffe0ff */
[----:B------:R-:W-:Y:S01]  /*22b0*/  IMAD.WIDE R18, R244, 0x2, RZ ;  /* 0x00000002f4127825 */ /* 0x000fe200078e02ff */
[C---:B------:R-:W-:Y:S01]  /*22c0*/  IADD3 R214, R228.reuse, 0x2800, RZ ;  /* 0x00002800e4d67810 */ /* 0x040fe20007ffe0ff */
[----:B------:R3:W-:Y:S01]  /*22d0*/  @P1 LDGSTS.E.BYPASS.LTC128B.128 [R231+0xe100], [R28.64], !P6 ;  /* 0x0e1000001ce71fae */ /* 0x0007e2000f101d52 */
[----:B------:R-:W-:Y:S01]  /*22e0*/  IADD3 R213, R228, 0x3000, RZ ;  /* 0x00003000e4d57810 */ /* 0x000fe20007ffe0ff */
[----:B------:R-:W-:Y:S01]  /*22f0*/  IMAD.SHL.U32 R16, R14, 0x40, RZ ;  /* 0x000000400e107824 */ /* 0x000fe200078e00ff */
[----:B-1----:R-:W-:-:S02]  /*2300*/  IADD3 R30, P1, R20, R18, RZ ;  /* 0x00000012141e7210 */ /* 0x002fc40007f3e0ff */
[----:B------:R-:W-:Y:S02]  /*2310*/  IADD3 R212, R228, 0x3800, RZ ;  /* 0x00003800e4d47810 */ /* 0x000fe40007ffe0ff */
[----:B------:R-:W-:Y:S01]  /*2320*/  LOP3.LUT R16, R16, 0x1c0, RZ, 0xc0, !PT ;  /* 0x000001c010107812 */ /* 0x000fe200078ec0ff */
[----:B--2---:R-:W-:Y:S01]  /*2330*/  IMAD.X R31, R5, 0x1, R19, P1 ;  /* 0x00000001051f7824 */ /* 0x004fe200008e0613 */
[----:B----4-:R-:W-:Y:S02]  /*2340*/  IADD3 R14, P1, R18, R64, RZ ;  /* 0x00000040120e7210 */ /* 0x010fe40007f3e0ff */
[----:B------:R-:W-:Y:S02]  /*2350*/  LOP3.LUT R81, R16, 0x8, R81, 0xf8, !PT ;  /* 0x0000000810517812 */ /* 0x000fe400078ef851 */
[----:B------:R-:W-:Y:S01]  /*2360*/  SHF.R.U32.HI R16, RZ, 0x3, R16 ;  /* 0x00000003ff107819 */ /* 0x000fe20000011610 */
[----:B-----5:R-:W-:Y:S01]  /*2370*/  IMAD.X R15, R19, 0x1, R4, P1 ;  /* 0x00000001130f7824 */ /* 0x020fe200008e0604 */
[----:B------:R-:W-:Y:S01]  /*2380*/  IADD3 R211, R228, 0x4000, RZ ;  /* 0x00004000e4d37810 */ /* 0x000fe20007ffe0ff */
[----:B---3--:R-:W-:Y:S01]  /*2390*/  @P0 IMAD.WIDE R24, R244, 0x2, R12 ;  /* 0x00000002f4180825 */ /* 0x008fe200078e020c */
[----:B------:R-:W-:-:S02]  /*23a0*/  LOP3.LUT R81, R81, R16, RZ, 0x3c, !PT ;  /* 0x0000001051517212 */ /* 0x000fc400078e3cff */
[C---:B------:R-:W-:Y:S01]  /*23b0*/  IADD3 R210, R228.reuse, 0x4800, RZ ;  /* 0x00004800e4d27810 */ /* 0x040fe20007ffe0ff */
[--C-:B------:R-:W-:Y:S01]  /*23c0*/  @P0 IMAD.WIDE R22, R243, 0x2, R12.reuse ;  /* 0x00000002f3160825 */ /* 0x100fe200078e020c */
[----:B------:R1:W-:Y:S01]  /*23d0*/  @P0 LDGSTS.E.BYPASS.LTC128B.128 [R231+0x9100], [R24.64], !P3 ;  /* 0x0910000018e70fae */ /* 0x0003e2000d901d52 */
[----:B------:R-:W-:Y:S02]  /*23e0*/  IADD3 R209, R228, 0x5000, RZ ;  /* 0x00005000e4d17810 */ /* 0x000fe40007ffe0ff */
[--C-:B------:R-:W-:Y:S01]  /*23f0*/  @P0 IMAD.WIDE R26, R242, 0x2, R12.reuse ;  /* 0x00000002f21a0825 */ /* 0x100fe200078e020c */
[----:B------:R2:W-:Y:S01]  /*2400*/  @P0 LDGSTS.E.BYPASS.LTC128B.128 [R231+0xb100], [R22.64], !P5 ;  /* 0x0b10000016e70fae */ /* 0x0005e2000e901d52 */
[C---:B------:R-:W-:Y:S02]  /*2410*/  IADD3 R208, R228.reuse, 0x5800, RZ ;  /* 0x00005800e4d07810 */ /* 0x040fe40007ffe0ff */
[----:B------:R-:W-:Y:S01]  /*2420*/  @P0 IMAD.WIDE R18, R241, 0x2, R12 ;  /* 0x00000002f1120825 */ /* 0x000fe200078e020c */
[----:B------:R1:W-:Y:S01]  /*2430*/  @P0 LDGSTS.E.BYPASS.LTC128B.128 [R231+0xd100], [R26.64], !P4 ;  /* 0x0d1000001ae70fae */ /* 0x0003e2000e101d52 */
[----:B------:R-:W-:-:S02]  /*2440*/  IADD3 R207, R228, 0x6000, RZ ;  /* 0x00006000e4cf7810 */ /* 0x000fc40007ffe0ff */
[----:B------:R-:W-:Y:S01]  /*2450*/  IMAD.WIDE R12, R243, 0x2, RZ ;  /* 0x00000002f30c7825 */ /* 0x000fe200078e02ff */
[----:B------:R3:W-:Y:S01]  /*2460*/  @P0 LDGSTS.E.BYPASS.LTC128B.128 [R231+0xf100], [R18.64], !P6 ;  /* 0x0f10000012e70fae */ /* 0x0007e2000f101d52 */
[----:B------:R-:W-:Y:S02]  /*2470*/  IADD3 R206, R228, 0x6800, RZ ;  /* 0x00006800e4ce7810 */ /* 0x000fe40007ffe0ff */
[----:B------:R-:W-:Y:S01]  /*2480*/  IMAD.WIDE R16, R242, 0x2, RZ ;  /* 0x00000002f2107825 */ /* 0x000fe200078e02ff */
[----:B------:R-:W0:Y:S01]  /*2490*/  LDGDEPBAR ;  /* 0x00000000000079af */ /* 0x000e220000000000 */
[----:B------:R-:W-:Y:S02]  /*24a0*/  IADD3 R28, P1, R20, R12, RZ ;  /* 0x0000000c141c7210 */ /* 0x000fe40007f3e0ff */
[-C--:B------:R-:W-:Y:S01]  /*24b0*/  IADD3 R12, P0, R12, R64.reuse, RZ ;  /* 0x000000400c0c7210 */ /* 0x080fe20007f1e0ff */
[----:B------:R-:W-:Y:S01]  /*24c0*/  IMAD.IADD R230, R81, 0x1, R230 ;  /* 0x0000000151e67824 */ /* 0x000fe200078e02e6 */
[C---:B------:R-:W-:Y:S01]  /*24d0*/  IADD3 R205, R228.reuse, 0x7000, RZ ;  /* 0x00007000e4cd7810 */ /* 0x040fe20007ffe0ff */
[----:B------:R-:W-:Y:S01]  /*24e0*/  IMAD.X R29, R5, 0x1, R13, P1 ;  /* 0x00000001051d7824 */ /* 0x000fe200008e060d */
[----:B------:R-:W-:Y:S01]  /*24f0*/  IADD3 R204, R228, 0x7800, RZ ;  /* 0x00007800e4cc7810 */ /* 0x000fe20007ffe0ff */
[----:B------:R-:W-:Y:S01]  /*2500*/  IMAD.X R13, R13, 0x1, R4, P0 ;  /* 0x000000010d0d7824 */ /* 0x000fe200000e0604 */
[----:B------:R-:W-:Y:S01]  /*2510*/  IADD3 R66, P0, R16, R64, RZ ;  /* 0x0000004010427210 */ /* 0x000fe20007f1e0ff */
[----:B------:R-:W-:-:S04]  /*2520*/  IMAD.SHL.U32 R230, R230, 0x2, RZ ;  /* 0x00000002e6e67824 */ /* 0x000fc800078e00ff */
[----:B------:R-:W-:Y:S01]  /*2530*/  IMAD.X R67, R17, 0x1, R4, P0 ;  /* 0x0000000111437824 */ /* 0x000fe200000e0604 */
[----:B------:R-:W-:Y:S01]  /*2540*/  IADD3 R64, P0, R6, R64, RZ ;  /* 0x0000004006407210 */ /* 0x000fe20007f1e0ff */
[--C-:B------:R-:W-:Y:S01]  /*2550*/  IMAD R226, R2, 0x2, R230.reuse ;  /* 0x0000000202e27824 */ /* 0x100fe200078e02e6 */
[----:B--2---:R-:W-:Y:S01]  /*2560*/  IADD3 R22, P1, R20, R16, RZ ;  /* 0x0000001014167210 */ /* 0x004fe20007f3e0ff */
[----:B------:R-:W-:Y:S02]  /*2570*/  IMAD R225, R3, 0x2, R230 ;  /* 0x0000000203e17824 */ /* 0x000fe400078e02e6 */
[----:B------:R-:W-:Y:S01]  /*2580*/  IMAD.X R65, R7, 0x1, R4, P0 ;  /* 0x0000000107417824 */ /* 0x000fe200000e0604 */
[----:B------:R-:W-:Y:S01]  /*2590*/  ISETP.LT.OR P0, PT, R8, 0x1, P2 ;  /* 0x000000010800780c */ /* 0x000fe20001701670 */
[----:B------:R-:W-:Y:S01]  /*25a0*/  IMAD.X R23, R5, 0x1, R17, P1 ;  /* 0x0000000105177824 */ /* 0x000fe200008e0611 */
[----:B------:R-:W-:Y:S01]  /*25b0*/  IADD3 R20, P1, R20, R6, RZ ;  /* 0x0000000614147210 */ /* 0x000fe20007f3e0ff */
[----:B------:R-:W-:-:S04]  /*25c0*/  DEPBAR.LE SB0, 0x1 ;  /* 0x000080400000791a */ /* 0x000fc80000000000 */
[----:B------:R-:W-:-:S04]  /*25d0*/  DEPBAR.LE SB0, 0x0 ;  /* 0x000080000000791a */ /* 0x000fc80000000000 */
[----:B------:R-:W-:Y:S01]  /*25e0*/  BAR.SYNC.DEFER_BLOCKING 0x0 ;  /* 0x0000000000007b1d */ /* 0x000fe20000010000 */
[----:B------:R-:W-:Y:S01]  /*25f0*/  IMAD.X R21, R5, 0x1, R7, P1 ;  /* 0x0000000105157824 */ /* 0x000fe200008e0607 */
[----:B------:R-:W-:Y:S01]  /*2600*/  ISETP.GE.AND P1, PT, R10, c[0x0][0x1d4], PT ;  /* 0x000075000a007a0c */ /* 0x000fe20003f26270 */
[----:B------:R-:W-:Y:S01]  /*2610*/  IMAD R223, R3, 0x2, R226 ;  /* 0x0000000203df7824 */ /* 0x000fe200078e02e2 */
[----:B------:R-:W-:Y:S02]  /*2620*/  ISETP.GE.AND P2, PT, R9, c[0x0][0x1d4], PT ;  /* 0x0000750009007a0c */ /* 0x000fe40003f46270 */
[----:B------:R-:W-:Y:S04]  /*2630*/  LDSM.16.M88.4 R68, [R230+0x10100] ;  /* 0x01010000e644783b */ /* 0x000fe80000000200 */
[----:B------:R-:W-:Y:S04]  /*2640*/  LDSM.16.M88.4 R48, [R226+0x10100] ;  /* 0x01010000e230783b */ /* 0x000fe80000000200 */
[----:B------:R-:W2:Y:S04]  /*2650*/  LDSM.16.M88.4 R40, [R229+0x8100] ;  /* 0x00810000e528783b */ /* 0x000ea80000000200 */
[----:B------:R-:W4:Y:S04]  /*2660*/  LDSM.16.M88.4 R32, [R229+0x8900] ;  /* 0x00890000e520783b */ /* 0x000f280000000200 */
[----:B-1----:R-:W-:Y:S04]  /*2670*/  LDSM.16.M88.4 R24, [R229+0x9100] ;  /* 0x00910000e518783b */ /* 0x002fe80000000200 */
[----:B------:R-:W-:Y:S04]  /*2680*/  LDSM.16.M88.4 R4, [R229+0x9900] ;  /* 0x00990000e504783b */ /* 0x000fe80000000200 */
[----:B------:R-:W1:Y:S04]  /*2690*/  LDSM.16.M88.4 R56, [R228] ;  /* 0x00000000e438783b */ /* 0x000e680000000200 */
[----:B---3--:R-:W3:Y:S04]  /*26a0*/  LDSM.16.M88.4 R16, [R228+0x800] ;  /* 0x00080000e410783b */ /* 0x008ee80000000200 */
[----:B------:R-:W5:Y:S04]  /*26b0*/  LDSM.16.M88.4 R60, [R228+0x1000] ;  /* 0x00100000e43c783b */ /* 0x000f680000000200 */
[----:B------:R-:W1:Y:S04]  /*26c0*/  LDSM.16.M88.4 R52, [R228+0x1800] ;  /* 0x00180000e434783b */ /* 0x000e680000000200 */
[----:B------:R-:W-:Y:S01]  /*26d0*/  @!PT LDS RZ, [RZ] ;  /* 0x00000000fffff984 */ /* 0x000fe20000000800 */
[----:B------:R-:W-:Y:S01]  /*26e0*/  @!PT LDS RZ, [RZ] ;  /* 0x00000000fffff984 */ /* 0x000fe20000000800 */
[----:B------:R-:W-:Y:S01]  /*26f0*/  @!PT LDS RZ, [RZ] ;  /* 0x00000000fffff984 */ /* 0x000fe20000000800 */
[----:B------:R1:W-:Y:S01]  /*2700*/  LDGSTS.E.BYPASS.LTC128B.128 [R231+0x100], [R30.64], !P0 ;  /* 0x001000001ee77fae */ /* 0x0003e2000c101d52 */
[C---:B------:R-:W-:Y:S01]  /*2710*/  ISETP.LT.OR P0, PT, R8.reuse, 0x1, P1 ;  /* 0x000000010800780c */ /* 0x040fe20000f01670 */
[C---:B--2---:R-:W-:Y:S11]  /*2720*/  HMMA.16816.F32 R44, R68.reuse, R40, RZ ;  /* 0x00000028442c723c */ /* 0x044ff600000018ff */
[----:B------:R-:W-:Y:S01]  /*2730*/  @!UPT UIADD3 URZ, URZ, URZ, URZ ;  /* 0x0000003f3f3ff290 */ /* 0x000fe2000fffe03f */
[----:B------:R2:W-:Y:S01]  /*2740*/  LDGSTS.E.BYPASS.LTC128B.128 [R231+0x2100], [R28.64], !P0 ;  /* 0x021000001ce77fae */ /* 0x0005e2000c101d52 */
[----:B------:R-:W-:Y:S01]  /*2750*/  ISETP.LT.OR P0, PT, R8, 0x1, P2 ;  /* 0x000000010800780c */ /* 0x000fe20001701670 */
[----:B------:R-:W-:Y:S01]  /*2760*/  HMMA.16816.F32 R40, R68, R42, RZ ;  /* 0x0000002a4428723c */ /* 0x000fe200000018ff */
[----:B------:R-:W-:Y:S01]  /*2770*/  ISETP.GE.AND P2, PT, R0, c[0x0][0x1d4], PT ;  /* 0x0000750000007a0c */ /* 0x000fe20003f46270 */
[----:B------:R-:W-:-:S06]  /*2780*/  IMAD.MOV.U32 R0, RZ, RZ, 0x40 ;  /* 0x00000040ff007424 */ /* 0x000fcc00078e00ff */
[----:B----4-:R-:W-:Y:S04]  /*2790*/  HMMA.16816.F32 R36, R68, R32, RZ ;  /* 0x000000204424723c */ /* 0x010fe800000018ff */
[----:B------:R4:W-:Y:S01]  /*27a0*/  LDGSTS.E.BYPASS.LTC128B.128 [R231+0x4100], [R22.64], !P0 ;  /* 0x0410000016e77fae */ /* 0x0009e2000c101d52 */
[----:B------:R-:W-:-:S03]  /*27b0*/  ISETP.LT.OR P0, PT, R8, 0x1, P2 ;  /* 0x000000010800780c */ /* 0x000fc60001701670 */
[----:B------:R-:W-:Y:S08]  /*27c0*/  HMMA.16816.F32 R32, R68, R34, RZ ;  /* 0x000000224420723c */ /* 0x000ff000000018ff */
[----:B-1----:R-:W-:Y:S02]  /*27d0*/  HMMA.16816.F32 R44, R48, R56, R44 ;  /* 0x00000038302c723c */ /* 0x002fe4000000182c */
[----:B------:R4:W-:Y:S01]  /*27e0*/  LDGSTS.E.BYPASS.LTC128B.128 [R231+0x6100], [R20.64], !P0 ;  /* 0x0610000014e77fae */ /* 0x0009e2000c101d52 */
[----:B------:R-:W-:-:S04]  /*27f0*/  ISETP.GE.AND P0, PT, R244, c[0x0][0x1d4], PT ;  /* 0x00007500f4007a0c */ /* 0x000fc80003f06270 */
[C---:B------:R-:W-:Y:S01]  /*2800*/  ISETP.LT.OR P0, PT, R8.reuse, 0x21, P0 ;  /* 0x000000210800780c */ /* 0x040fe20000701670 */
[C---:B--2---:R-:W-:Y:S08]  /*2810*/  HMMA.16816.F32 R28, R68.reuse, R24, RZ ;  /* 0x00000018441c723c */ /* 0x044ff000000018ff */
[----:B------:R-:W-:Y:S04]  /*2820*/  HMMA.16816.F32 R24, R68, R26, RZ ;  /* 0x0000001a4418723c */ /* 0x000fe800000018ff */
[----:B------:R1:W-:Y:S01]  /*2830*/  LDGSTS.E.BYPASS.LTC128B.128 [R231+0x1100], [R14.64], !P0 ;  /* 0x011000000ee77fae */ /* 0x0003e2000c101d52 */
[----:B------:R-:W-:-:S02]  /*2840*/  ISETP.LT.OR P0, PT, R8, 0x21, P1 ;  /* 0x000000210800780c */ /* 0x000fc40000f01670 */
[----:B------:R-:W-:Y:S01]  /*2850*/  ISETP.GE.AND P1, PT, R9, c[0x0][0x1d4], PT ;  /* 0x0000750009007a0c */ /* 0x000fe20003f26270 */
[----:B------:R-:W-:Y:S03]  /*2860*/  HMMA.16816.F32 R40, R48, R58, R40 ;  /* 0x0000003a3028723c */ /* 0x000fe60000001828 */
[----:B------:R-:W-:-:S05]  /*2870*/  ISETP.LT.OR P1, PT, R8, 0x21, P1 ;  /* 0x000000210800780c */ /* 0x000fca0000f21670 */
[----:B----4-:R-:W-:Y:S02]  /*2880*/  HMMA.16816.F32 R20, R68, R4, RZ ;  /* 0x000000044414723c */ /* 0x010fe400000018ff */
        /* <DEDUP_REMOVED lines=9> */
[----:B---3--:R-:W-:Y:S04]  /*2920*/  HMMA.16816.F32 R36, R48, R16, R36 ;  /* 0x000000103024723c */ /* 0x008fe80000001824 */
[----:B------:R2:W-:Y:S01]  /*2930*/  LDGSTS.E.BYPASS.LTC128B.128 [R231+0x7100], [R64.64], !P0 ;  /* 0x0710000040e77fae */ /* 0x0005e2000c101d52 */
[----:B------:R-:W-:-:S03]  /*2940*/  PLOP3.LUT P0, PT, PT, PT, UP2, 0x40, 0x0 ;  /* 0x000000000000781c */ /* 0x000fc60003f0e828 */
[----:B------:R-:W-:Y:S01]  /*2950*/  LDSM.16.M88.4 R4, [R225+0x10100] ;  /* 0x01010000e104783b */ /* 0x000fe20000000200 */
[C---:B------:R-:W-:Y:S03]  /*2960*/  HMMA.16816.F32 R32, R48.reuse, R18, R32 ;  /* 0x000000123020723c */ /* 0x040fe60000001820 */
[----:B------:R-:W3:Y:S04]  /*2970*/  LDSM.16.M88.4 R8, [R224+0x8100] ;  /* 0x00810000e008783b */ /* 0x000ee80000000200 */
[----:B-1----:R-:W1:Y:S01]  /*2980*/  LDSM.16.M88.4 R12, [R224+0x8900] ;  /* 0x00890000e00c783b */ /* 0x002e620000000200 */
[C---:B-----5:R-:W-:Y:S03]  /*2990*/  HMMA.16816.F32 R28, R48.reuse, R60, R28 ;  /* 0x0000003c301c723c */ /* 0x060fe6000000181c */
[----:B------:R-:W4:Y:S04]  /*29a0*/  LDSM.16.M88.4 R56, [R224+0x9100] ;  /* 0x00910000e038783b */ /* 0x000f280000000200 */
[----:B------:R-:W5:Y:S01]  /*29b0*/  LDSM.16.M88.4 R16, [R224+0x9900] ;  /* 0x00990000e010783b */ /* 0x000f620000000200 */
[C---:B------:R-:W-:Y:S03]  /*29c0*/  HMMA.16816.F32 R24, R48.reuse, R62, R24 ;  /* 0x0000003e3018723c */ /* 0x040fe60000001818 */
[----:B------:R-:W-:Y:S04]  /*29d0*/  LDSM.16.M88.4 R60, [R224+0xb900] ;  /* 0x00b90000e03c783b */ /* 0x000fe80000000200 */
[----:B------:R-:W-:Y:S01]  /*29e0*/  LDSM.16.M88.4 R72, [R216+0x3000] ;  /* 0x00300000d848783b */ /* 0x000fe20000000200 */
[C---:B------:R-:W-:Y:S03]  /*29f0*/  HMMA.16816.F32 R20, R48.reuse, R52, R20 ;  /* 0x000000343014723c */ /* 0x040fe60000001814 */
[----:B--2---:R-:W-:Y:S04]  /*2a00*/  LDSM.16.M88.4 R64, [R229+0xd100] ;  /* 0x00d10000e540783b */ /* 0x004fe80000000200 */
[----:B------:R-:W-:Y:S01]  /*2a10*/  LDSM.16.M88.4 R76, [R224+0xd900] ;  /* 0x00d90000e04c783b */ /* 0x000fe20000000200 */
[----:B------:R-:W-:Y:S03]  /*2a20*/  HMMA.16816.F32 R68, R48, R54, R68 ;  /* 0x000000363044723c */ /* 0x000fe60000001844 */
[----:B------:R-:W-:Y:S04]  /*2a30*/  LDSM.16.M88.4 R48, [R223+0x10100] ;  /* 0x01010000df30783b */ /* 0x000fe80000000200 */
[----:B------:R-:W-:Y:S01]  /*2a40*/  LDSM.16.M88.4 R52, [R216+0x800] ;  /* 0x00080000d834783b */ /* 0x000fe20000000200 */
[C---:B---3--:R-:W-:Y:S03]  /*2a50*/  HMMA.16816.F32 R44, R4.reuse, R8, R44 ;  /* 0x00000008042c723c */ /* 0x048fe6000000182c */
[----:B------:R-:W0:Y:S05]  /*2a60*/  LDGDEPBAR ;  /* 0x00000000000079af */ /* 0x000e2a0000000000 */
[C---:B------:R-:W-:Y:S01]  /*2a70*/  HMMA.16816.F32 R40, R4.reuse, R10, R40 ;  /* 0x0000000a0428723c */ /* 0x040fe20000001828 */
[----:B------:R-:W2:Y:S07]  /*2a80*/  LDSM.16.M88.4 R8, [R216] ;  /* 0x00000000d808783b */ /* 0x000eae0000000200 */
[C---:B-1----:R-:W-:Y:S08]  /*2a90*/  HMMA.16816.F32 R36, R4.reuse, R12, R36 ;  /* 0x0000000c0424723c */ /* 0x042ff00000001824 */
[C---:B------:R-:W-:Y:S01]  /*2aa0*/  HMMA.16816.F32 R32, R4.reuse, R14, R32 ;  /* 0x0000000e0420723c */ /* 0x040fe20000001820 */
[----:B------:R-:W1:Y:S07]  /*2ab0*/  LDSM.16.M88.4 R12, [R216+0x1000] ;  /* 0x00100000d80c783b */ /* 0x000e6e0000000200 */
[C---:B----4-:R-:W-:Y:S08]  /*2ac0*/  HMMA.16816.F32 R28, R4.reuse, R56, R28 ;  /* 0x00000038041c723c */ /* 0x050ff0000000181c */
[C---:B------:R-:W-:Y:S01]  /*2ad0*/  HMMA.16816.F32 R24, R4.reuse, R58, R24 ;  /* 0x0000003a0418723c */ /* 0x040fe20000001818 */
[----:B------:R-:W3:Y:S07]  /*2ae0*/  LDSM.16.M88.4 R56, [R216+0x1800] ;  /* 0x00180000d838783b */ /* 0x000eee0000000200 */
[C---:B-----5:R-:W-:Y:S08]  /*2af0*/  HMMA.16816.F32 R20, R4.reuse, R16, R20 ;  /* 0x000000100414723c */ /* 0x060ff00000001814 */
[----:B------:R-:W-:Y:S01]  /*2b00*/  HMMA.16816.F32 R68, R4, R18, R68 ;  /* 0x000000120444723c */ /* 0x000fe20000001844 */
[----:B------:R-:W-:Y:S04]  /*2b10*/  LDSM.16.M88.4 R4, [R230+0x14100] ;  /* 0x01410000e604783b */ /* 0x000fe80000000200 */
[----:B------:R-:W4:Y:S03]  /*2b20*/  LDSM.16.M88.4 R16, [R229+0xa100] ;  /* 0x00a10000e510783b */ /* 0x000f260000000200 */
[C---:B--2---:R-:W-:Y:S08]  /*2b30*/  HMMA.16816.F32 R44, R48.reuse, R8, R44 ;  /* 0x00000008302c723c */ /* 0x044ff0000000182c */
[C---:B------:R-:W-:Y:S01]  /*2b40*/  HMMA.16816.F32 R40, R48.reuse, R10, R40 ;  /* 0x0000000a3028723c */ /* 0x040fe20000001828 */
[----:B------:R-:W2:Y:S07]  /*2b50*/  LDSM.16.M88.4 R8, [R229+0xa900] ;  /* 0x00a90000e508783b */ /* 0x000eae0000000200 */
        /* <DEDUP_REMOVED lines=8> */
[----:B------:R-:W-:Y:S04]  /*2be0*/  LDSM.16.M88.4 R48, [R228+0x2000] ;  /* 0x00200000e430783b */ /* 0x000fe80000000200 */
[----:B------:R-:W-:Y:S03]  /*2bf0*/  LDSM.16.M88.4 R56, [R228+0x3000] ;  /* 0x00300000e438783b */ /* 0x000fe60000000200 */
[C---:B----4-:R-:W-:Y:S08]  /*2c00*/  HMMA.16816.F32 R44, R4.reuse, R16, R44 ;  /* 0x00000010042c723c */ /* 0x050ff0000000182c */
[C---:B------:R-:W-:Y:S01]  /*2c10*/  HMMA.16816.F32 R40, R4.reuse, R18, R40 ;  /* 0x000000120428723c */ /* 0x040fe20000001828 */
[----:B------:R-:W3:Y:S07]  /*2c20*/  LDSM.16.M88.4 R16, [R226+0x14100] ;  /* 0x01410000e210783b */ /* 0x000eee0000000200 */
[C---:B--2---:R-:W-:Y:S08]  /*2c30*/  HMMA.16816.F32 R36, R4.reuse, R8, R36 ;  /* 0x000000080424723c */ /* 0x044ff00000001824 */
[C---:B------:R-:W-:Y:S01]  /*2c40*/  HMMA.16816.F32 R32, R4.reuse, R10, R32 ;  /* 0x0000000a0420723c */ /* 0x040fe20000001820 */
[----:B------:R-:W2:Y:S07]  /*2c50*/  LDSM.16.M88.4 R8, [R228+0x2800] ;  /* 0x00280000e408783b */ /* 0x000eae0000000200 */
[C---:B-----5:R-:W-:Y:S08]  /*2c60*/  HMMA.16816.F32 R28, R4.reuse, R52, R28 ;  /* 0x00000034041c723c */ /* 0x060ff0000000181c */
[C---:B------:R-:W-:Y:S01]  /*2c70*/  HMMA.16816.F32 R24, R4.reuse, R54, R24 ;  /* 0x000000360418723c */ /* 0x040fe20000001818 */
[----:B------:R-:W4:Y:S07]  /*2c80*/  LDSM.16.M88.4 R52, [R228+0x3800] ;  /* 0x00380000e434783b */ /* 0x000f2e0000000200 */
[C---:B-1----:R-:W-:Y:S08]  /*2c90*/  HMMA.16816.F32 R20, R4.reuse, R12, R20 ;  /* 0x0000000c0414723c */ /* 0x042ff00000001814 */
[----:B------:R-:W-:Y:S01]  /*2ca0*/  HMMA.16816.F32 R68, R4, R14, R68 ;  /* 0x0000000e0444723c */ /* 0x000fe20000001844 */
[----:B------:R-:W-:Y:S04]  /*2cb0*/  LDSM.16.M88.4 R12, [R225+0x14100] ;  /* 0x01410000e10c783b */ /* 0x000fe80000000200 */
[----:B------:R-:W1:Y:S03]  /*2cc0*/  LDSM.16.M88.4 R4, [R224+0xa100] ;  /* 0x00a10000e004783b */ /* 0x000e660000000200 */
[C---:B---3--:R-:W-:Y:S08]  /*2cd0*/  HMMA.16816.F32 R44, R16.reuse, R48, R44 ;  /* 0x00000030102c723c */ /* 0x048ff0000000182c */
[C---:B------:R-:W-:Y:S01]  /*2ce0*/  HMMA.16816.F32 R40, R16.reuse, R50, R40 ;  /* 0x000000321028723c */ /* 0x040fe20000001828 */
[----:B------:R-:W3:Y:S07]  /*2cf0*/  LDSM.16.M88.4 R48, [R224+0xa900] ;  /* 0x00a90000e030783b */ /* 0x000eee0000000200 */
[C---:B--2---:R-:W-:Y:S08]  /*2d00*/  HMMA.16816.F32 R36, R16.reuse, R8, R36 ;  /* 0x000000081024723c */ /* 0x044ff00000001824 */
[C---:B------:R-:W-:Y:S01]  /*2d10*/  HMMA.16816.F32 R32, R16.reuse, R10, R32 ;  /* 0x0000000a1020723c */ /* 0x040fe20000001820 */
[----:B------:R-:W2:Y:S07]  /*2d20*/  LDSM.16.M88.4 R8, [R224+0xb100] ;  /* 0x00b10000e008783b */ /* 0x000eae0000000200 */
[C---:B------:R-:W-:Y:S08]  /*2d30*/  HMMA.16816.F32 R28, R16.reuse, R56, R28 ;  /* 0x00000038101c723c */ /* 0x040ff0000000181c */
[C---:B------:R-:W-:Y:S01]  /*2d40*/  HMMA.16816.F32 R24, R16.reuse, R58, R24 ;  /* 0x0000003a1018723c */ /* 0x040fe20000001818 */
[----:B------:R-:W-:Y:S07]  /*2d50*/  LDSM.16.M88.4 R56, [R216+0x3800] ;  /* 0x00380000d838783b */ /* 0x000fee0000000200 */
[C---:B----4-:R-:W-:Y:S08]  /*2d60*/  HMMA.16816.F32 R20, R16.reuse, R52, R20 ;  /* 0x000000341014723c */ /* 0x050ff00000001814 */
[----:B------:R-:W-:Y:S01]  /*2d70*/  HMMA.16816.F32 R68, R16, R54, R68 ;  /* 0x000000361044723c */ /* 0x000fe20000001844 */
[----:B------:R-:W-:Y:S04]  /*2d80*/  LDSM.16.M88.4 R52, [R223+0x14100] ;  /* 0x01410000df34783b */ /* 0x000fe80000000200 */
[----:B------:R-:W4:Y:S03]  /*2d90*/  LDSM.16.M88.4 R16, [R216+0x2000] ;  /* 0x00200000d810783b */ /* 0x000f260000000200 */
[C---:B-1----:R-:W-:Y:S08]  /*2da0*/  HMMA.16816.F32 R44, R12.reuse, R4, R44 ;  /* 0x000000040c2c723c */ /* 0x042ff0000000182c */
[C---:B------:R-:W-:Y:S01]  /*2db0*/  HMMA.16816.F32 R40, R12.reuse, R6, R40 ;  /* 0x000000060c28723c */ /* 0x040fe20000001828 */
[----:B------:R-:W1:Y:S07]  /*2dc0*/  LDSM.16.M88.4 R4, [R216+0x2800] ;  /* 0x00280000d804783b */ /* 0x000e6e0000000200 */
[C---:B---3--:R-:W-:Y:S08]  /*2dd0*/  HMMA.16816.F32 R36, R12.reuse, R48, R36 ;  /* 0x000000300c24723c */ /* 0x048ff00000001824 */
[C---:B------:R-:W-:Y:S01]  /*2de0*/  HMMA.16816.F32 R32, R12.reuse, R50, R32 ;  /* 0x000000320c20723c */ /* 0x040fe20000001820 */
[----:B------:R-:W-:Y:S07]  /*2df0*/  LDSM.16.M88.4 R48, [R229+0xc100] ;  /* 0x00c10000e530783b */ /* 0x000fee0000000200 */
[C---:B--2---:R-:W-:Y:S08]  /*2e00*/  HMMA.16816.F32 R28, R12.reuse, R8, R28 ;  /* 0x000000080c1c723c */ /* 0x044ff0000000181c */
[C---:B------:R-:W-:Y:S01]  /*2e10*/  HMMA.16816.F32 R24, R12.reuse, R10, R24 ;  /* 0x0000000a0c18723c */ /* 0x040fe20000001818 */
[----:B------:R-:W2:Y:S07]  /*2e20*/  LDSM.16.M88.4 R8, [R230+0x18100] ;  /* 0x01810000e608783b */ /* 0x000eae0000000200 */
[C---:B------:R-:W-:Y:S08]  /*2e30*/  HMMA.16816.F32 R20, R12.reuse, R60, R20 ;  /* 0x0000003c0c14723c */ /* 0x040ff00000001814 */
[----:B------:R-:W-:Y:S01]  /*2e40*/  HMMA.16816.F32 R68, R12, R62, R68 ;  /* 0x0000003e0c44723c */ /* 0x000fe20000001844 */
[----:B------:R-:W3:Y:S04]  /*2e50*/  LDSM.16.M88.4 R12, [R229+0xc900] ;  /* 0x00c90000e50c783b */ /* 0x000ee80000000200 */
[----:B------:R-:W5:Y:S03]  /*2e60*/  LDSM.16.M88.4 R60, [R229+0xd900] ;  /* 0x00d90000e53c783b */ /* 0x000f660000000200 */
        /* <DEDUP_REMOVED lines=10> */
[----:B------:R-:W-:Y:S01]  /*2f10*/  HMMA.16816.F32 R68, R52, R58, R68 ;  /* 0x0000003a3444723c */ /* 0x000fe20000001844 */
[----:B------:R-:W4:Y:S04]  /*2f20*/  LDSM.16.M88.4 R56, [R228+0x4800] ;  /* 0x00480000e438783b */ /* 0x000f280000000200 */
[----:B------:R-:W1:Y:S03]  /*2f30*/  LDSM.16.M88.4 R52, [R228+0x5000] ;  /* 0x00500000e434783b */ /* 0x000e660000000200 */
[C---:B--2---:R-:W-:Y:S08]  /*2f40*/  HMMA.16816.F32 R44, R8.reuse, R48, R44 ;  /* 0x00000030082c723c */ /* 0x044ff0000000182c */
[C---:B------:R-:W-:Y:S01]  /*2f50*/  HMMA.16816.F32 R40, R8.reuse, R50, R40 ;  /* 0x000000320828723c */ /* 0x040fe20000001828 */
[----:B------:R-:W2:Y:S07]  /*2f60*/  LDSM.16.M88.4 R48, [R228+0x5800] ;  /* 0x00580000e430783b */ /* 0x000eae0000000200 */
[C---:B---3--:R-:W-:Y:S08]  /*2f70*/  HMMA.16816.F32 R36, R8.reuse, R12, R36 ;  /* 0x0000000c0824723c */ /* 0x048ff00000001824 */
[C---:B------:R-:W-:Y:S01]  /*2f80*/  HMMA.16816.F32 R32, R8.reuse, R14, R32 ;  /* 0x0000000e0820723c */ /* 0x040fe20000001820 */
[----:B------:R-:W-:Y:S07]  /*2f90*/  LDSM.16.M88.4 R12, [R224+0xc100] ;  /* 0x00c10000e00c783b */ /* 0x000fee0000000200 */
[C---:B------:R-:W-:Y:S08]  /*2fa0*/  HMMA.16816.F32 R28, R8.reuse, R64, R28 ;  /* 0x00000040081c723c */ /* 0x040ff0000000181c */
[C---:B------:R-:W-:Y:S01]  /*2fb0*/  HMMA.16816.F32 R24, R8.reuse, R66, R24 ;  /* 0x000000420818723c */ /* 0x040fe20000001818 */
[----:B------:R-:W-:Y:S07]  /*2fc0*/  LDSM.16.M88.4 R64, [R223+0x18100] ;  /* 0x01810000df40783b */ /* 0x000fee0000000200 */
[C---:B-----5:R-:W-:Y:S08]  /*2fd0*/  HMMA.16816.F32 R20, R8.reuse, R60, R20 ;  /* 0x0000003c0814723c */ /* 0x060ff00000001814 */
[----:B------:R-:W-:Y:S01]  /*2fe0*/  HMMA.16816.F32 R68, R8, R62, R68 ;  /* 0x0000003e0844723c */ /* 0x000fe20000001844 */
[----:B------:R-:W3:Y:S04]  /*2ff0*/  LDSM.16.M88.4 R8, [R224+0xc900] ;  /* 0x00c90000e008783b */ /* 0x000ee80000000200 */
[----:B------:R-:W-:Y:S03]  /*3000*/  LDSM.16.M88.4 R60, [R216+0x4000] ;  /* 0x00400000d83c783b */ /* 0x000fe60000000200 */
[C---:B-1----:R-:W-:Y:S08]  /*3010*/  HMMA.16816.F32 R44, R16.reuse, R4, R44 ;  /* 0x00000004102c723c */ /* 0x042ff0000000182c */
[C---:B------:R-:W-:Y:S01]  /*3020*/  HMMA.16816.F32 R40, R16.reuse, R6, R40 ;  /* 0x000000061028723c */ /* 0x040fe20000001828 */
[----:B------:R-:W1:Y:S07]  /*3030*/  LDSM.16.M88.4 R4, [R224+0xd100] ;  /* 0x00d10000e004783b */ /* 0x000e6e0000000200 */
[C---:B----4-:R-:W-:Y:S08]  /*3040*/  HMMA.16816.F32 R36, R16.reuse, R56, R36 ;  /* 0x000000381024723c */ /* 0x050ff00000001824 */
[C---:B------:R-:W-:Y:S01]  /*3050*/  HMMA.16816.F32 R32, R16.reuse, R58, R32 ;  /* 0x0000003a1020723c */ /* 0x040fe20000001820 */
[----:B------:R-:W4:Y:S07]  /*3060*/  LDSM.16.M88.4 R56, [R216+0x4800] ;  /* 0x00480000d838783b */ /* 0x000f2e0000000200 */
[C---:B------:R-:W-:Y:S08]  /*3070*/  HMMA.16816.F32 R28, R16.reuse, R52, R28 ;  /* 0x00000034101c723c */ /* 0x040ff0000000181c */
[C---:B------:R-:W-:Y:S01]  /*3080*/  HMMA.16816.F32 R24, R16.reuse, R54, R24 ;  /* 0x000000361018723c */ /* 0x040fe20000001818 */
[----:B------:R-:W5:Y:S07]  /*3090*/  LDSM.16.M88.4 R52, [R216+0x5000] ;  /* 0x00500000d834783b */ /* 0x000f6e0000000200 */
[C---:B--2---:R-:W-:Y:S08]  /*30a0*/  HMMA.16816.F32 R20, R16.reuse, R48, R20 ;  /* 0x000000301014723c */ /* 0x044ff00000001814 */
[----:B------:R-:W-:Y:S01]  /*30b0*/  HMMA.16816.F32 R68, R16, R50, R68 ;  /* 0x000000321044723c */ /* 0x000fe20000001844 */
[----:B------:R-:W2:Y:S04]  /*30c0*/  LDSM.16.M88.4 R48, [R216+0x5800] ;  /* 0x00580000d830783b */ /* 0x000ea80000000200 */
[----:B------:R-:W-:Y:S03]  /*30d0*/  LDSM.16.M88.4 R16, [R230+0x1c100] ;  /* 0x01c10000e610783b */ /* 0x000fe60000000200 */
        /* <DEDUP_REMOVED lines=8> */
[----:B------:R-:W1:Y:S07]  /*3160*/  LDSM.16.M88.4 R12, [R229+0xe100] ;  /* 0x00e10000e50c783b */ /* 0x000e6e0000000200 */
[C---:B------:R-:W-:Y:S08]  /*3170*/  HMMA.16816.F32 R20, R72.reuse, R76, R20 ;  /* 0x0000004c4814723c */ /* 0x040ff00000001814 */
[----:B------:R-:W-:Y:S08]  /*3180*/  HMMA.16816.F32 R68, R72, R78, R68 ;  /* 0x0000004e4844723c */ /* 0x000ff00000001844 */
[C---:B----4-:R-:W-:Y:S08]  /*3190*/  HMMA.16816.F32 R36, R64.reuse, R56, R36 ;  /* 0x000000384024723c */ /* 0x050ff00000001824 */
[C---:B------:R-:W-:Y:S01]  /*31a0*/  HMMA.16816.F32 R32, R64.reuse, R58, R32 ;  /* 0x0000003a4020723c */ /* 0x040fe20000001820 */
[----:B------:R-:W-:Y:S07]  /*31b0*/  LDSM.16.M88.4 R56, [R228+0x6000] ;  /* 0x00600000e438783b */ /* 0x000fee0000000200 */
[C---:B-----5:R-:W-:Y:S08]  /*31c0*/  HMMA.16816.F32 R28, R64.reuse, R52, R28 ;  /* 0x00000034401c723c */ /* 0x060ff0000000181c */
[C---:B------:R-:W-:Y:S01]  /*31d0*/  HMMA.16816.F32 R24, R64.reuse, R54, R24 ;  /* 0x000000364018723c */ /* 0x040fe20000001818 */
[----:B------:R-:W4:Y:S07]  /*31e0*/  LDSM.16.M88.4 R52, [R229+0xf900] ;  /* 0x00f90000e534783b */ /* 0x000f2e0000000200 */
[C---:B------:R-:W-:Y:S08]  /*31f0*/  HMMA.16816.F32 R44, R64.reuse, R60, R44 ;  /* 0x0000003c402c723c */ /* 0x040ff0000000182c */
[C---:B------:R-:W-:Y:S01]  /*3200*/  HMMA.16816.F32 R40, R64.reuse, R62, R40 ;  /* 0x0000003e4028723c */ /* 0x040fe20000001828 */
[----:B------:R-:W-:Y:S07]  /*3210*/  LDSM.16.M88.4 R60, [R226+0x1c100] ;  /* 0x01c10000e23c783b */ /* 0x000fee0000000200 */
[C---:B--2---:R-:W-:Y:S01]  /*3220*/  HMMA.16816.F32 R72, R64.reuse, R48, R20 ;  /* 0x000000304048723c */ /* 0x044fe20000001814 */
[----:B------:R-:W2:Y:S07]  /*3230*/  LDSM.16.M88.4 R20, [R228+0x6800] ;  /* 0x00680000e414783b */ /* 0x000eae0000000200 */
[----:B------:R-:W-:Y:S01]  /*3240*/  HMMA.16816.F32 R68, R64, R50, R68 ;  /* 0x000000324044723c */ /* 0x000fe20000001844 */
[----:B------:R-:W5:Y:S04]  /*3250*/  LDSM.16.M88.4 R48, [R228+0x7000] ;  /* 0x00700000e430783b */ /* 0x000f680000000200 */
[----:B------:R-:W-:Y:S03]  /*3260*/  LDSM.16.M88.4 R64, [R216+0x6800] ;  /* 0x00680000d840783b */ /* 0x000fe60000000200 */
        /* <DEDUP_REMOVED lines=9> */
[C---:B----4-:R-:W-:Y:S08]  /*3300*/  HMMA.16816.F32 R72, R16.reuse, R52, R72 ;  /* 0x000000341048723c */ /* 0x050ff00000001848 */
[----:B------:R-:W-:Y:S01]  /*3310*/  HMMA.16816.F32 R68, R16, R54, R68 ;  /* 0x000000361044723c */ /* 0x000fe20000001844 */
[----:B------:R-:W-:Y:S04]  /*3320*/  LDSM.16.M88.4 R16, [R224+0xf100] ;  /* 0x00f10000e010783b */ /* 0x000fe80000000200 */
[----:B------:R-:W-:Y:S03]  /*3330*/  LDSM.16.M88.4 R52, [R216+0x6000] ;  /* 0x00600000d834783b */ /* 0x000fe60000000200 */
[C---:B--2---:R-:W-:Y:S08]  /*3340*/  HMMA.16816.F32 R36, R60.reuse, R20, R36 ;  /* 0x000000143c24723c */ /* 0x044ff00000001824 */
[C---:B------:R-:W-:Y:S01]  /*3350*/  HMMA.16816.F32 R32, R60.reuse, R22, R32 ;  /* 0x000000163c20723c */ /* 0x040fe20000001820 */
[----:B------:R-:W2:Y:S07]  /*3360*/  LDSM.16.M88.4 R20, [R224+0xe900] ;  /* 0x00e90000e014783b */ /* 0x000eae0000000200 */
[C---:B-----5:R-:W-:Y:S08]  /*3370*/  HMMA.16816.F32 R28, R60.reuse, R48, R28 ;  /* 0x000000303c1c723c */ /* 0x060ff0000000181c */
[C---:B------:R-:W-:Y:S01]  /*3380*/  HMMA.16816.F32 R24, R60.reuse, R50, R24 ;  /* 0x000000323c18723c */ /* 0x040fe20000001818 */
[----:B------:R-:W4:Y:S07]  /*3390*/  LDSM.16.M88.4 R48, [R224+0xf900] ;  /* 0x00f90000e030783b */ /* 0x000f2e0000000200 */
[C---:B------:R-:W-:Y:S08]  /*33a0*/  HMMA.16816.F32 R44, R60.reuse, R56, R44 ;  /* 0x000000383c2c723c */ /* 0x040ff0000000182c */
[C---:B------:R-:W-:Y:S01]  /*33b0*/  HMMA.16816.F32 R40, R60.reuse, R58, R40 ;  /* 0x0000003a3c28723c */ /* 0x040fe20000001828 */
[----:B------:R-:W5:Y:S07]  /*33c0*/  LDSM.16.M88.4 R56, [R223+0x1c100] ;  /* 0x01c10000df38783b */ /* 0x000f6e0000000200 */
[C---:B---3--:R-:W-:Y:S08]  /*33d0*/  HMMA.16816.F32 R72, R60.reuse, R8, R72 ;  /* 0x000000083c48723c */ /* 0x048ff00000001848 */
[----:B------:R-:W-:Y:S01]  /*33e0*/  HMMA.16816.F32 R68, R60, R10, R68 ;  /* 0x0000000a3c44723c */ /* 0x000fe20000001844 */
[----:B------:R-:W3:Y:S04]  /*33f0*/  LDSM.16.M88.4 R60, [R216+0x7000] ;  /* 0x00700000d83c783b */ /* 0x000ee80000000200 */
[----:B------:R-:W3:Y:S01]  /*3400*/  LDSM.16.M88.4 R8, [R216+0x7800] ;  /* 0x00780000d808783b */ /* 0x000ee20000000200 */
[----:B------:R-:W-:-:S04]  /*3410*/  DEPBAR.LE SB0, 0x0 ;  /* 0x000080000000791a */ /* 0x000fc80000000000 */
[C---:B-1----:R-:W-:Y:S08]  /*3420*/  HMMA.16816.F32 R44, R12.reuse, R4, R44 ;  /* 0x000000040c2c723c */ /* 0x042ff0000000182c */
[C---:B------:R-:W-:Y:S08]  /*3430*/  HMMA.16816.F32 R40, R12.reuse, R6, R40 ;  /* 0x000000060c28723c */ /* 0x040ff00000001828 */
[C---:B--2---:R-:W-:Y:S08]  /*3440*/  HMMA.16816.F32 R36, R12.reuse, R20, R36 ;  /* 0x000000140c24723c */ /* 0x044ff00000001824 */
[C---:B------:R-:W-:Y:S08]  /*3450*/  HMMA.16816.F32 R32, R12.reuse, R22, R32 ;  /* 0x000000160c20723c */ /* 0x040ff00000001820 */
[C---:B------:R-:W-:Y:S08]  /*3460*/  HMMA.16816.F32 R28, R12.reuse, R16, R28 ;  /* 0x000000100c1c723c */ /* 0x040ff0000000181c */
[C---:B------:R-:W-:Y:S08]  /*3470*/  HMMA.16816.F32 R24, R12.reuse, R18, R24 ;  /* 0x000000120c18723c */ /* 0x040ff00000001818 */
[C---:B----4-:R-:W-:Y:S08]  /*3480*/  HMMA.16816.F32 R72, R12.reuse, R48, R72 ;  /* 0x000000300c48723c */ /* 0x050ff00000001848 */
[----:B------:R-:W-:Y:S08]  /*3490*/  HMMA.16816.F32 R68, R12, R50, R68 ;  /* 0x000000320c44723c */ /* 0x000ff00000001844 */
[C---:B-----5:R-:W-:Y:S08]  /*34a0*/  HMMA.16816.F32 R44, R56.reuse, R52, R44 ;  /* 0x00000034382c723c */ /* 0x060ff0000000182c */
[C---:B------:R-:W-:Y:S08]  /*34b0*/  HMMA.16816.F32 R40, R56.reuse, R54, R40 ;  /* 0x000000363828723c */ /* 0x040ff00000001828 */
[C---:B------:R-:W-:Y:S08]  /*34c0*/  HMMA.16816.F32 R36, R56.reuse, R64, R36 ;  /* 0x000000403824723c */ /* 0x040ff00000001824 */
[C---:B------:R-:W-:Y:S08]  /*34d0*/  HMMA.16816.F32 R32, R56.reuse, R66, R32 ;  /* 0x000000423820723c */ /* 0x040ff00000001820 */
[C---:B---3--:R-:W-:Y:S08]  /*34e0*/  HMMA.16816.F32 R28, R56.reuse, R60, R28 ;  /* 0x0000003c381c723c */ /* 0x048ff0000000181c */
[C---:B------:R-:W-:Y:S08]  /*34f0*/  HMMA.16816.F32 R24, R56.reuse, R62, R24 ;  /* 0x0000003e3818723c */ /* 0x040ff00000001818 */
[C---:B------:R-:W-:Y:S07]  /*3500*/  HMMA.16816.F32 R72, R56.reuse, R8, R72 ;  /* 0x000000083848723c */ /* 0x040fee0000001848 */
[----:B------:R-:W-:Y:S01]  /*3510*/  SHF.R.S32.HI R9, RZ, 0x1f, R244 ;  /* 0x0000001fff097819 */ /* 0x000fe200000114f4 */
[----:B------:R-:W-:Y:S01]  /*3520*/  HMMA.16816.F32 R68, R56, R10, R68 ;  /* 0x0000000a3844723c */ /* 0x000fe20000001844 */
[----:B------:R-:W-:Y:S06]  /*3530*/  BAR.SYNC.DEFER_BLOCKING 0x0 ;  /* 0x0000000000007b1d */ /* 0x000fec0000010000 */
[----:B------:R-:W-:Y:S05]  /*3540*/  @P0 BRA `(.L_x_5201) ;  /* 0x000004e000000947 */ /* 0x000fea0003800000 */
[----:B------:R-:W-:Y:S01]  /*3550*/  ISETP.NE.AND P1, PT, R232, 0x1, PT ;  /* 0x00000001e800780c */ /* 0x000fe20003f25270 */
        /* <DEDUP_REMOVED lines=19> */
[----:B------:R-:W-:Y:S01]  /*3690*/  IMAD.WIDE.U32 R6, R234, c[0x0][0x1e0], RZ ;  /* 0x00007800ea067a25 */ /* 0x000fe200078e00ff */
[----:B------:R-:W-:-:S02]  /*36a0*/  SHF.R.S32.HI R11, RZ, 0x1f, R234 ;  /* 0x0000001fff0b7819 */ /* 0x000fc400000114ea */
[----:B------:R-:W-:Y:S02]  /*36b0*/  LOP3.LUT R48, R48, 0xf, RZ, 0xc0, !PT ;  /* 0x0000000f30307812 */ /* 0x000fe400078ec0ff */
[----:B------:R-:W-:Y:S01]  /*36c0*/  SHF.L.U64.HI R14, R244, 0x1, R9 ;  /* 0x00000001f40e7819 */ /* 0x000fe20000010209 */
[----:B------:R-:W-:Y:S01]  /*36d0*/  IMAD R11, R11, c[0x0][0x1e0], RZ ;  /* 0x000078000b0b7a24 */ /* 0x000fe200078e02ff */
[----:B------:R-:W-:Y:S02]  /*36e0*/  LOP3.LUT R22, R22, 0xf, RZ, 0xc0, !PT ;  /* 0x0000000f16167812 */ /* 0x000fe400078ec0ff */
[----:B------:R-:W-:Y:S01]  /*36f0*/  IADD3 R17, -R247, 0x10, RZ ;  /* 0x00000010f7117810 */ /* 0x000fe20007ffe1ff */
[----:B------:R-:W-:-:S03]  /*3700*/  IMAD R11, R234, c[0x0][0x1e4], R11 ;  /* 0x00007900ea0b7a24 */ /* 0x000fc600078e020b */
[----:B------:R-:W-:Y:S01]  /*3710*/  LOP3.LUT R17, R17, 0xf, RZ, 0xc0, !PT ;  /* 0x0000000f11117812 */ /* 0x000fe200078ec0ff */
[----:B------:R-:W-:Y:S01]  /*3720*/  IMAD.IADD R7, R7, 0x1, R11 ;  /* 0x0000000107077824 */ /* 0x000fe200078e020b */
[----:B------:R-:W-:Y:S02]  /*3730*/  SHF.L.U64.HI R11, R243, 0x1, R248 ;  /* 0x00000001f30b7819 */ /* 0x000fe400000102f8 */
[----:B--2---:R-:W-:Y:S01]  /*3740*/  SHF.R.S32.HI R0, RZ, 0x1f, R233 ;  /* 0x0000001fff007819 */ /* 0x004fe200000114e9 */
[----:B------:R-:W-:Y:S01]  /*3750*/  IMAD.WIDE.U32 R4, R233, c[0x0][0x1f0], R6 ;  /* 0x00007c00e9047a25 */ /* 0x000fe200078e0006 */
[----:B------:R-:W-:-:S03]  /*3760*/  SHF.L.U64.HI R7, R242, 0x1, R245 ;  /* 0x00000001f2077819 */ /* 0x000fc600000102f5 */
[----:B------:R-:W-:Y:S01]  /*3770*/  IMAD R0, R0, c[0x0][0x1f0], RZ ;  /* 0x00007c0000007a24 */ /* 0x000fe200078e02ff */
[----:B------:R-:W-:Y:S01]  /*3780*/  IADD3 R15, P0, R4, UR14, RZ ;  /* 0x0000000e040f7c10 */ /* 0x000fe2000ff1e0ff */
[----:B------:R-:W-:Y:S01]  /*3790*/  IMAD.SHL.U32 R6, R242, 0x2, RZ ;  /* 0x00000002f2067824 */ /* 0x000fe200078e00ff */
[----:B------:R-:W-:Y:S01]  /*37a0*/  SHF.L.U64.HI R4, R241, 0x1, R246 ;  /* 0x00000001f1047819 */ /* 0x000fe200000102f6 */
[----:B------:R-:W-:-:S05]  /*37b0*/  IMAD R0, R233, c[0x0][0x1f4], R0 ;  /* 0x00007d00e9007a24 */ /* 0x000fca00078e0200 */
[----:B------:R-:W-:Y:S02]  /*37c0*/  IADD3.X R0, R5, UR7, R0, P0, !PT ;  /* 0x0000000705007c10 */ /* 0x000fe400087fe400 */
[C---:B------:R-:W-:Y:S02]  /*37d0*/  LEA R16, P0, R15.reuse, c[0x0][0x1c8], 0x1 ;  /* 0x000072000f107a11 */ /* 0x040fe400078008ff */
[----:B------:R-:W-:Y:S02]  /*37e0*/  SEL R5, RZ, 0x10, P4 ;  /* 0x00000010ff057807 */ /* 0x000fe40002000000 */
[----:B------:R-:W-:Y:S01]  /*37f0*/  LEA.HI.X R15, R15, c[0x0][0x1cc], R0, 0x1, P0 ;  /* 0x000073000f0f7a11 */ /* 0x000fe200000f0c00 */
[----:B------:R-:W1:Y:S01]  /*3800*/  SHFL.IDX PT, R19, R16, 0x1, 0x181f ;  /* 0x00381f0010137f89 */ /* 0x000e6200000e0000 */
[----:B------:R-:W-:Y:S01]  /*3810*/  IADD3 R20, -R5, 0x10, RZ ;  /* 0x0000001005147810 */ /* 0x000fe20007ffe1ff */
[----:B------:R-:W-:Y:S02]  /*3820*/  IMAD.SHL.U32 R0, R241, 0x2, RZ ;  /* 0x00000002f1007824 */ /* 0x000fe400078e00ff */
[----:B------:R-:W2:Y:S01]  /*3830*/  SHFL.IDX PT, R18, R15, 0x1, 0x181f ;  /* 0x00381f000f127f89 */ /* 0x000ea200000e0000 */
[----:B------:R-:W-:-:S03]  /*3840*/  LOP3.LUT R20, R20, 0xf, RZ, 0xc0, !PT ;  /* 0x0000000f14147812 */ /* 0x000fc600078ec0ff */
[----:B------:R-:W-:Y:S01]  /*3850*/  SHFL.IDX PT, R15, R15, RZ, 0x181f ;  /* 0x00181fff0f0f7589 */ /* 0x000fe200000e0000 */
[----:B-1----:R-:W-:-:S04]  /*3860*/  IADD3 R48, P1, P0, R48, R19, R13 ;  /* 0x0000001330307210 */ /* 0x002fc8000783e00d */
[----:B--2---:R-:W-:Y:S02]  /*3870*/  IADD3.X R49, RZ, R18, R14, P1, P0 ;  /* 0x00000012ff317210 */ /* 0x004fe40000fe040e */
[----:B------:R-:W-:-:S04]  /*3880*/  IADD3 R22, P1, P0, R22, R19, R10 ;  /* 0x0000001316167210 */ /* 0x000fc8000783e00a */
[----:B------:R-:W-:Y:S02]  /*3890*/  IADD3.X R23, RZ, R18, R11, P1, P0 ;  /* 0x00000012ff177210 */ /* 0x000fe40000fe040b */
[----:B------:R-:W-:-:S04]  /*38a0*/  IADD3 R20, P1, P0, R20, R19, R6 ;  /* 0x0000001314147210 */ /* 0x000fc8000783e006 */
[-C--:B------:R-:W-:Y:S02]  /*38b0*/  IADD3.X R21, RZ, R18.reuse, R7, P1, P0 ;  /* 0x00000012ff157210 */ /* 0x080fe40000fe0407 */
[----:B------:R-:W-:Y:S02]  /*38c0*/  IADD3 R50, P1, P0, R17, R19, R0 ;  /* 0x0000001311327210 */ /* 0x000fe4000783e000 */
[----:B------:R-:W1:Y:S02]  /*38d0*/  SHFL.IDX PT, R17, R16, RZ, 0x181f ;  /* 0x00181fff10117589 */ /* 0x000e6400000e0000 */
[----:B------:R-:W-:Y:S02]  /*38e0*/  IADD3.X R51, RZ, R18, R4, P1, P0 ;  /* 0x00000012ff337210 */ /* 0x000fe40000fe0404 */
        /* <DEDUP_REMOVED lines=20> */
.L_x_5201:
[----:B------:R-:W-:Y:S01]  /*3a30*/  LOP3.LUT R0, R86, 0xffffffe0, RZ, 0xc0, !PT ;  /* 0xffffffe056007812 */ /* 0x000fe200078ec0ff */
[----:B------:R-:W-:Y:S01]  /*3a40*/  UIADD3 UR4, UR10, 0x1, -UR11 ;  /* 0x000000010a047890 */ /* 0x000fe2000fffe80b */
[----:B------:R-:W-:Y:S01]  /*3a50*/  LEA.HI R4, R84, R83, RZ, 0x2 ;  /* 0x0000005354047211 */ /* 0x000fe200078f10ff */
[----:B------:R-:W-:Y:S01]  /*3a60*/  ULDC UR26, c[0x0][0x2ac] ;  /* 0x0000ab00001a7ab9 */ /* 0x000fe20000000800 */
[----:B-1----:R-:W-:Y:S01]  /*3a70*/  SHF.R.S32.HI R6, RZ, 0x1f, R85 ;  /* 0x0000001fff067819 */ /* 0x002fe20000011455 */
[C---:B------:R-:W-:Y:S01]  /*3a80*/  IMAD.IADD R0, R83.reuse, 0x1, -R0 ;  /* 0x0000000153007824 */ /* 0x040fe200078e0a00 */
[----:B------:R-:W-:Y:S01]  /*3a90*/  LOP3.LUT R4, R4, 0xfffffffc, RZ, 0xc0, !PT ;  /* 0xfffffffc04047812 */ /* 0x000fe200078ec0ff */
[----:B------:R-:W-:Y:S01]  /*3aa0*/  ULDC UR5, c[0x0][0x324] ;  /* 0x0000c90000057ab9 */ /* 0x000fe20000000800 */
[----:B------:R-:W-:Y:S01]  /*3ab0*/  LEA.HI R6, R6, R85, RZ, 0x3 ;  /* 0x0000005506067211 */ /* 0x000fe200078f18ff */
[----:B------:R-:W0:Y:S01]  /*3ac0*/  LDGDEPBAR ;  /* 0x00000000000079af */ /* 0x000e220000000000 */
[----:B------:R-:W-:Y:S01]  /*3ad0*/  SHF.R.S32.HI R5, RZ, 0x1f, R0 ;  /* 0x0000001fff057819 */ /* 0x000fe20000011400 */
[----:B------:R-:W-:Y:S01]  /*3ae0*/  IMAD.IADD R83, R83, 0x1, -R4 ;  /* 0x0000000153537824 */ /* 0x000fe200078e0a04 */
[----:B------:R-:W-:-:S02]  /*3af0*/  LOP3.LUT R6, R6, 0xffffff8, RZ, 0xc0, !PT ;  /* 0x0ffffff806067812 */ /* 0x000fc400078ec0ff */
[----:B------:R-:W-:Y:S02]  /*3b00*/  LEA.HI R4, R5, R0, RZ, 0x2 ;  /* 0x0000000005047211 */ /* 0x000fe400078f10ff */
[----:B------:R-:W-:Y:S01]  /*3b10*/  LEA.HI R5, R83, R83, RZ, 0x1 ;  /* 0x0000005353057211 */ /* 0x000fe200078f08ff */
[----:B------:R-:W-:Y:S01]  /*3b20*/  IMAD.IADD R85, R85, 0x1, -R6 ;  /* 0x0000000155557824 */ /* 0x000fe200078e0a06 */
[----:B------:R-:W-:Y:S02]  /*3b30*/  PLOP3.LUT P0, PT, PT, PT, UP1, 0x80, 0x0 ;  /* 0x000000000000781c */ /* 0x000fe40003f0f018 */
[C---:B------:R-:W-:Y:S02]  /*3b40*/  LEA.HI.SX32 R6, R4.reuse, UR24, 0x1e ;  /* 0x0000001804067c11 */ /* 0x040fe4000f8ff2ff */
[----:B------:R-:W-:Y:S02]  /*3b50*/  LOP3.LUT R8, R5, 0x1ffffffe, RZ, 0xc0, !PT ;  /* 0x1ffffffe05087812 */ /* 0x000fe400078ec0ff */
[----:B------:R-:W-:Y:S01]  /*3b60*/  LOP3.LUT R237, R4, 0x7ffffffc, RZ, 0xc0, !PT ;  /* 0x7ffffffc04ed7812 */ /* 0x000fe200078ec0ff */
[----:B------:R-:W-:-:S02]  /*3b70*/  IMAD R6, R85, 0x10, R6 ;  /* 0x0000001055067824 */ /* 0x000fc400078e0206 */
[----:B------:R-:W-:Y:S02]  /*3b80*/  IMAD.IADD R83, R83, 0x1, -R8 ;  /* 0x0000000153537824 */ /* 0x000fe400078e0a08 */
[----:B------:R-:W-:Y:S02]  /*3b90*/  IMAD.IADD R237, R0, 0x1, -R237 ;  /* 0x0000000100ed7824 */ /* 0x000fe400078e0aed */
[----:B------:R-:W-:Y:S02]  /*3ba0*/  IMAD R236, R83, 0x8, R6 ;  /* 0x0000000853ec7824 */ /* 0x000fe400078e0206 */
[----:B------:R-:W-:Y:S01]  /*3bb0*/  IMAD.U32 R0, RZ, RZ, UR4 ;  /* 0x00000004ff007e24 */ /* 0x000fe2000f8e00ff */
[----:B------:R-:W-:Y:S01]  /*3bc0*/  ULDC UR4, c[0x0][0x1d0] ;  /* 0x0000740000047ab9 */ /* 0x000fe20000000800 */
[----:B------:R-:W-:Y:S01]  /*3bd0*/  @P0 IMAD.HI.U32 R5, R236, c[0x0][0x2c8], RZ ;  /* 0x0000b200ec050a27 */ /* 0x000fe200078e00ff */
[----:B------:R-:W-:Y:S01]  /*3be0*/  PLOP3.LUT P0, PT, PT, PT, UP1, 0x80, 0x0 ;  /* 0x000000000000781c */ /* 0x000fe20003f0f018 */
[----:B------:R-:W-:-:S02]  /*3bf0*/  UIMAD UR4, UR26, UR4, -UR11 ;  /* 0x000000041a0472a4 */ /* 0x000fc4000f8e0a0b */
[----:B------:R-:W-:Y:S01]  /*3c00*/  IMAD.MOV.U32 R11, RZ, RZ, R236 ;  /* 0x000000ffff0b7224 */ /* 0x000fe200078e00ec */
[----:B------:R-:W-:Y:S01]  /*3c10*/  ULOP3.LUT UR11, URZ, UR5, URZ, 0x33, !UPT ;  /* 0x000000053f0b7292 */ /* 0x000fe2000f8e333f */
[----:B------:R-:W-:Y:S02]  /*3c20*/  IMAD.SHL.U32 R237, R237, 0x2, RZ ;  /* 0x00000002eded7824 */ /* 0x000fe400078e00ff */
[----:B------:R-:W-:-:S06]  /*3c30*/  IMAD.IADD R4, R82, 0x1, R81 ;  /* 0x0000000152047824 */ /* 0x000fcc00078e0251 */
[----:B------:R-:W-:Y:S02]  /*3c40*/  @P0 SHF.R.U32.HI R11, RZ, c[0x0][0x2cc], R5 ;  /* 0x0000b300ff0b0a19 */ /* 0x000fe40000011605 */
[----:B------:R-:W-:Y:S02]  /*3c50*/  PLOP3.LUT P0, PT, PT, PT, UP0, 0x40, 0x0 ;  /* 0x000000000000781c */ /* 0x000fe40003f0e808 */
[----:B------:R-:W-:Y:S01]  /*3c60*/  IADD3 R5, R0, -c[0x0][0x168], -R237 ;  /* 0x80005a0000057a10 */ /* 0x000fe20007ffe8ed */
[----:B------:R-:W1:Y:S01]  /*3c70*/  SHFL.IDX PT, R6, R11, RZ, 0x1c1f ;  /* 0x001c1fff0b067589 */ /* 0x000e6200000e0000 */
[----:B------:R-:W-:Y:S02]  /*3c80*/  IADD3 R0, -R237, UR4, RZ ;  /* 0x00000004ed007c10 */ /* 0x000fe4000fffe1ff */
[C---:B------:R-:W-:Y:S02]  /*3c90*/  IADD3 R7, R5.reuse, c[0x0][0x328], RZ ;  /* 0x0000ca0005077a10 */ /* 0x040fe40007ffe0ff */
[----:B------:R-:W-:-:S03]  /*3ca0*/  IADD3 R5, R5, UR11, RZ ;  /* 0x0000000b05057c10 */ /* 0x000fc6000fffe0ff */
[--C-:B-1----:R-:W-:Y:S02]  /*3cb0*/  IMAD.IADD R15, R7, 0x1, R6.reuse ;  /* 0x00000001070f7824 */ /* 0x102fe400078e0206 */
[----:B------:R-:W-:-:S03]  /*3cc0*/  IMAD.IADD R13, R5, 0x1, R6 ;  /* 0x00000001050d7824 */ /* 0x000fc600078e0206 */
[----:B------:R-:W-:Y:S01]  /*3cd0*/  IMNMX R15, R15, R0, PT ;  /* 0x000000000f0f7217 */ /* 0x000fe20003800200 */
        /* <DEDUP_REMOVED lines=13> */
.L_x_5204:
[----:B------:R-:W-:-:S04]  /*3db0*/  MOV R6, c[0x0][0x32c] ;  /* 0x0000cb0000067a02 */ /* 0x000fc80000000f00 */
[----:B------:R-:W-:-:S13]  /*3dc0*/  ISETP.NE.AND P0, PT, R6, 0x1, PT ;  /* 0x000000010600780c */ /* 0x000fda0003f05270 */
[----:B------:R-:W-:-:S05]  /*3dd0*/  @P0 IMAD.HI.U32 R6, R17, c[0x0][0x330], RZ ;  /* 0x0000cc0011060a27 */ /* 0x000fca00078e00ff */
[----:B------:R-:W-:Y:S02]  /*3de0*/  @P0 SHF.R.U32.HI R17, RZ, c[0x0][0x334], R6 ;  /* 0x0000cd00ff110a19 */ /* 0x000fe40000011606 */
.L_x_5205:
[----:B------:R-:W-:Y:S05]  /*3df0*/  BSYNC B0 ;  /* 0x0000000000007941 */ /* 0x000fea0003800000 */
.L_x_5203:
[----:B------:R-:W-:-:S04]  /*3e00*/  IMAD R8, R17, c[0x0][0x32c], -R80 ;  /* 0x0000cb0011087a24 */ /* 0x000fc800078e0a50 */
[----:B------:R-:W-:-:S05]  /*3e10*/  IMAD.IADD R8, R8, 0x1, -R237 ;  /* 0x0000000108087824 */ /* 0x000fca00078e0aed */
[----:B------:R-:W-:Y:S02]  /*3e20*/  IADD3 R6, R8, c[0x0][0x32c], RZ ;  /* 0x0000cb0008067a10 */ /* 0x000fe40007ffe0ff */
[----:B------:R-:W-:Y:S02]  /*3e30*/  IMNMX R13, R13, R8, !PT ;  /* 0x000000080d0d7217 */ /* 0x000fe40007800200 */
[----:B------:R-:W-:Y:S02]  /*3e40*/  IMNMX R15, R15, R6, PT ;  /* 0x000000060f0f7217 */ /* 0x000fe40003800200 */
.L_x_5202:
[----:B------:R-:W-:Y:S01]  /*3e50*/  ISETP.LT.AND P1, PT, RZ, UR20, PT ;  /* 0x00000014ff007c0c */ /* 0x000fe2000bf21270 */
[----:B------:R-:W1:Y:S03]  /*3e60*/  SHFL.IDX PT, R16, R11, 0x1, 0x1c1f ;  /* 0x003c1f000b107f89 */ /* 0x000e6600000e0000 */
[----:B------:R-:W-:-:S04]  /*3e70*/  ISETP.GT.AND P0, PT, R13, RZ, P1 ;  /* 0x000000ff0d00720c */ /* 0x000fc80000f04270 */
[----:B------:R-:W-:-:S04]  /*3e80*/  ISETP.LT.OR P0, PT, R15, 0x1, P0 ;  /* 0x000000010f00780c */ /* 0x000fc80000701670 */
[----:B------:R-:W-:Y:S02]  /*3e90*/  FSEL R44, R44, -INF , !P0 ;  /* 0xff8000002c2c7808 */ /* 0x000fe40004000000 */
[----:B------:R-:W-:-:S04]  /*3ea0*/  ISETP.GT.AND P0, PT, R13, 0x1, P1 ;  /* 0x000000010d00780c */ /* 0x000fc80000f04270 */
[----:B------:R-:W-:-:S04]  /*3eb0*/  ISETP.LT.OR P0, PT, R15, 0x2, P0 ;  /* 0x000000020f00780c */ /* 0x000fc80000701670 */
[----:B------:R-:W-:Y:S02]  /*3ec0*/  FSEL R8, R45, -INF , !P0 ;  /* 0xff8000002d087808 */ /* 0x000fe40004000000 */
[----:B------:R-:W-:Y:S01]  /*3ed0*/  ISETP.GT.AND P0, PT, R13, 0x8, P1 ;  /* 0x000000080d00780c */ /* 0x000fe20000f04270 */
[----:B-1----:R-:W-:-:S03]  /*3ee0*/  IMAD.IADD R7, R7, 0x1, R16 ;  /* 0x0000000107077824 */ /* 0x002fc600078e0210 */
[----:B------:R-:W-:Y:S02]  /*3ef0*/  ISETP.LT.OR P0, PT, R15, 0x9, P0 ;  /* 0x000000090f00780c */ /* 0x000fe40000701670 */
[----:B------:R-:W-:Y:S01]  /*3f00*/  IMNMX R0, R7, R0, PT ;  /* 0x0000000007007217 */ /* 0x000fe20003800200 */
[----:B------:R-:W-:Y:S01]  /*3f10*/  IMAD.IADD R7, R5, 0x1, R16 ;  /* 0x0000000105077824 */ /* 0x000fe200078e0210 */
        /* <DEDUP_REMOVED lines=40> */
[----:B------:R-:W-:-:S13]  /*41a0*/  PLOP3.LUT P0, PT, PT, PT, UP0, 0x40, 0x0 ;  /* 0x000000000000781c */ /* 0x000fda0003f0e808 */
        /* <DEDUP_REMOVED lines=13> */
.L_x_5208:
[----:B------:R-:W-:-:S04]  /*4280*/  MOV R5, c[0x0][0x32c] ;  /* 0x0000cb0000057a02 */ /* 0x000fc80000000f00 */
[----:B------:R-:W-:-:S13]  /*4290*/  ISETP.NE.AND P0, PT, R5, 0x1, PT ;  /* 0x000000010500780c */ /* 0x000fda0003f05270 */
[----:B------:R-:W-:-:S05]  /*42a0*/  @P0 IMAD.HI.U32 R5, R11, c[0x0][0x330], RZ ;  /* 0x0000cc000b050a27 */ /* 0x000fca00078e00ff */
[----:B------:R-:W-:Y:S02]  /*42b0*/  @P0 SHF.R.U32.HI R11, RZ, c[0x0][0x334], R5 ;  /* 0x0000cd00ff0b0a19 */ /* 0x000fe40000011605 */
.L_x_5209:
[----:B------:R-:W-:Y:S05]  /*42c0*/  BSYNC B0 ;  /* 0x0000000000007941 */ /* 0x000fea0003800000 */
.L_x_5207:
[----:B------:R-:W-:-:S04]  /*42d0*/  IMAD R16, R11, c[0x0][0x32c], -R80 ;  /* 0x0000cb000b107a24 */ /* 0x000fc800078e0a50 */
[----:B------:R-:W-:-:S05]  /*42e0*/  IMAD.IADD R16, R16, 0x1, -R237 ;  /* 0x0000000110107824 */ /* 0x000fca00078e0aed */
[----:B------:R-:W-:Y:S02]  /*42f0*/  IADD3 R5, R16, c[0x0][0x32c], RZ ;  /* 0x0000cb0010057a10 */ /* 0x000fe40007ffe0ff */
[----:B------:R-:W-:Y:S02]  /*4300*/  IMNMX R7, R7, R16, !PT ;  /* 0x0000001007077217 */ /* 0x000fe40007800200 */
[----:B------:R-:W-:Y:S02]  /*4310*/  IMNMX R0, R0, R5, PT ;  /* 0x0000000500007217 */ /* 0x000fe40003800200 */
.L_x_5206:
[----:B------:R-:W-:Y:S01]  /*4320*/  ISETP.GT.AND P0, PT, R7, 0x8, P1 ;  /* 0x000000080700780c */ /* 0x000fe20000f04270 */
[----:B------:R-:W-:Y:S01]  /*4330*/  IMAD.SHL.U32 R227, R4, 0x2, RZ ;  /* 0x0000000204e37824 */ /* 0x000fe200078e00ff */
[----:B------:R-:W-:Y:S01]  /*4340*/  FMNMX.FTZ R11, R44, R8, !PT ;  /* 0x000000082c0b7209 */ /* 0x000fe20007810000 */
[----:B------:R-:W-:Y:S01]  /*4350*/  @UP1 USHF.L.U32 UR25, UR25, 0x7, URZ ;  /* 0x0000000719191899 */ /* 0x000fe2000800063f */
[----:B------:R-:W-:Y:S01]  /*4360*/  ISETP.LT.OR P0, PT, R0, 0x9, P0 ;  /* 0x000000090000780c */ /* 0x000fe20000701670 */
[--C-:B------:R-:W-:Y:S01]  /*4370*/  IMAD R222, R2, 0x2, R227.reuse ;  /* 0x0000000202de7824 */ /* 0x100fe200078e02e3 */
[----:B------:R-:W-:Y:S01]  /*4380*/  FMNMX.FTZ R11, R40, R11, !PT ;  /* 0x0000000b280b7209 */ /* 0x000fe20007810000 */
[C---:B------:R-:W-:Y:S01]  /*4390*/  IMAD R221, R3.reuse, 0x2, R227 ;  /* 0x0000000203dd7824 */ /* 0x040fe200078e02e3 */
[----:B------:R-:W-:Y:S01]  /*43a0*/  FSEL R5, R42, -INF , !P0 ;  /* 0xff8000002a057808 */ /* 0x000fe20004000000 */
[----:B------:R-:W-:Y:S01]  /*43b0*/  IMAD R220, R3, 0x2, R222 ;  /* 0x0000000203dc7824 */ /* 0x000fe200078e02de */
[----:B------:R-:W-:Y:S01]  /*43c0*/  ISETP.GT.AND P0, PT, R7, 0x9, P1 ;  /* 0x000000090700780c */ /* 0x000fe20000f04270 */
[----:B------:R-:W-:Y:S01]  /*43d0*/  LDSM.16.MT88.4 R140, [R222+0x100] ;  /* 0x00010000de8c783b */ /* 0x000fe20000004200 */
[----:B------:R-:W-:Y:S01]  /*43e0*/  FMNMX.FTZ R11, R14, R11, !PT ;  /* 0x0000000b0e0b7209 */ /* 0x000fe20007810000 */
[----:B------:R-:W-:Y:S01]  /*43f0*/  ULDC.64 UR4, c[0x0][0x2c8] ;  /* 0x0000b20000047ab9 */ /* 0x000fe20000000a00 */
[----:B------:R-:W-:Y:S01]  /*4400*/  ISETP.LT.OR P0, PT, R0, 0xa, P0 ;  /* 0x0000000a0000780c */ /* 0x000fe20000701670 */
[----:B------:R-:W-:Y:S01]  /*4410*/  LDSM.16.MT88.4 R132, [R227+0x100] ;  /* 0x00010000e384783b */ /* 0x000fe20000004200 */
[----:B------:R-:W-:Y:S01]  /*4420*/  FMNMX.FTZ R11, R12, R11, !PT ;  /* 0x0000000b0c0b7209 */ /* 0x000fe20007810000 */
[----:B------:R-:W-:Y:S01]  /*4430*/  UIMAD.WIDE.U32 UR26, UR25, UR4, URZ ;  /* 0x00000004191a72a5 */ /* 0x000fe2000f8e003f */
[----:B------:R-:W-:Y:S01]  /*4440*/  FSEL R43, R43, -INF , !P0 ;  /* 0xff8000002b2b7808 */ /* 0x000fe20004000000 */
[----:B------:R-:W-:Y:S01]  /*4450*/  LDSM.16.MT88.4 R148, [R221+0x100] ;  /* 0x00010000dd94783b */ /* 0x000fe20000004200 */
[C---:B------:R-:W-:Y:S01]  /*4460*/  ISETP.GT.AND P0, PT, R7.reuse, 0x10, P1 ;  /* 0x000000100700780c */ /* 0x040fe20000f04270 */
[----:B------:R-:W-:Y:S01]  /*4470*/  UIADD3 UR20, UR20, -0x2, URZ ;  /* 0xfffffffe14147890 */ /* 0x000fe2000fffe03f */
[----:B------:R-:W-:Y:S01]  /*4480*/  FMNMX.FTZ R11, R6, R11, !PT ;  /* 0x0000000b060b7209 */ /* 0x000fe20007810000 */
[----:B------:R-:W-:Y:S01]  /*4490*/  LDSM.16.MT88.4 R156, [R220+0x100] ;  /* 0x00010000dc9c783b */ /* 0x000fe20000004200 */
[----:B------:R-:W-:Y:S01]  /*44a0*/  ISETP.LT.OR P0, PT, R0, 0x11, P0 ;  /* 0x000000110000780c */ /* 0x000fe20000701670 */
[----:B------:R-:W-:Y:S01]  /*44b0*/  @UP1 UMOV UR25, UR27 ;  /* 0x0000001b00191c82 */ /* 0x000fe20008000000 */
[----:B------:R-:W-:Y:S01]  /*44c0*/  FMNMX.FTZ R11, R32, R11, !PT ;  /* 0x0000000b200b7209 */ /* 0x000fe20007810000 */
[----:B------:R-:W-:Y:S01]  /*44d0*/  LDSM.16.MT88.4 R48, [R222+0x2100] ;  /* 0x00210000de30783b */ /* 0x000fe20000004200 */
[----:B------:R-:W-:Y:S01]  /*44e0*/  FSEL R19, R38, -INF , !P0 ;  /* 0xff80000026137808 */ /* 0x000fe20004000000 */
[----:B------:R-:W-:Y:S01]  /*44f0*/  @UP1 USHF.R.U32.HI UR24, URZ, UR5, UR25 ;  /* 0x000000053f181299 */ /* 0x000fe20008011619 */
[----:B------:R-:W-:Y:S01]  /*4500*/  ISETP.GT.AND P0, PT, R7, 0x11, P1 ;  /* 0x000000110700780c */ /* 0x000fe20000f04270 */
[----:B------:R-:W-:Y:S01]  /*4510*/  LDSM.16.MT88.4 R56, [R221+0x2100] ;  /* 0x00210000dd38783b */ /* 0x000fe20000004200 */
[----:B------:R-:W-:Y:S01]  /*4520*/  FMNMX.FTZ R11, R10, R11, !PT ;  /* 0x0000000b0a0b7209 */ /* 0x000fe20007810000 */
[----:B------:R-:W-:Y:S01]  /*4530*/  UIADD3 UR4, UR21, UR24, URZ ;  /* 0x0000001815047290 */ /* 0x000fe2000fffe03f */
[----:B------:R-:W-:Y:S01]  /*4540*/  ISETP.LT.OR P0, PT, R0, 0x12, P0 ;  /* 0x000000120000780c */ /* 0x000fe20000701670 */
[----:B------:R-:W-:Y:S01]  /*4550*/  LDSM.16.MT88.4 R64, [R220+0x2100] ;  /* 0x00210000dc40783b */ /* 0x000fe20000004200 */
[----:B------:R-:W-:Y:S01]  /*4560*/  FMNMX.FTZ R11, R180, R11, !PT ;  /* 0x0000000bb40b7209 */ /* 0x000fe20007810000 */
[----:B------:R-:W-:Y:S01]  /*4570*/  ULDC UR21, c[0x0][0x328] ;  /* 0x0000ca0000157ab9 */ /* 0x000fe20000000800 */
[----:B------:R-:W-:Y:S01]  /*4580*/  FSEL R15, R39, -INF , !P0 ;  /* 0xff800000270f7808 */ /* 0x000fe20004000000 */
[----:B------:R-:W-:Y:S01]  /*4590*/  LDSM.16.MT88.4 R80, [R222+0x4100] ;  /* 0x00410000de50783b */ /* 0x000fe20000004200 */
[----:B------:R-:W-:Y:S01]  /*45a0*/  ISETP.GT.AND P0, PT, R7, 0x18, P1 ;  /* 0x000000180700780c */ /* 0x000fe20000f04270 */
[----:B------:R-:W-:Y:S01]  /*45b0*/  UIADD3 UR21, UR4, UR21, URZ ;  /* 0x0000001504157290 */ /* 0x000fe2000fffe03f */
[----:B------:R-:W-:Y:S01]  /*45c0*/  FMNMX.FTZ R11, R190, R11, !PT ;  /* 0x0000000bbe0b7209 */ /* 0x000fe20007810000 */
[----:B------:R-:W-:Y:S01]  /*45d0*/  LDSM.16.MT88.4 R88, [R221+0x4100] ;  /* 0x00410000dd58783b */ /* 0x000fe20000004200 */
[----:B------:R-:W-:-:S02]  /*45e0*/  ISETP.LT.OR P0, PT, R0, 0x19, P0 ;  /* 0x000000190000780c */ /* 0x000fc40000701670 */
[----:B------:R-:W-:Y:S01]  /*45f0*/  FMNMX.FTZ R11, R182, R11, !PT ;  /* 0x0000000bb60b7209 */ /* 0x000fe20007810000 */
[----:B------:R-:W-:Y:S01]  /*4600*/  LDSM.16.MT88.4 R96, [R220+0x4100] ;  /* 0x00410000dc60783b */ /* 0x000fe20000004200 */
[----:B------:R-:W-:Y:S02]  /*4610*/  FSEL R13, R34, -INF , !P0 ;  /* 0xff800000220d7808 */ /* 0x000fe40004000000 */
[----:B------:R-:W-:Y:S01]  /*4620*/  ISETP.GT.AND P0, PT, R7, 0x19, P1 ;  /* 0x000000190700780c */ /* 0x000fe20000f04270 */
[----:B------:R-:W-:Y:S01]  /*4630*/  LDSM.16.MT88.4 R104, [R227+0x6100] ;  /* 0x00610000e368783b */ /* 0x000fe20000004200 */
[----:B------:R-:W-:Y:S02]  /*4640*/  FMNMX.FTZ R11, R188, R11, !PT ;  /* 0x0000000bbc0b7209 */ /* 0x000fe40007810000 */
[----:B------:R-:W-:Y:S01]  /*4650*/  ISETP.LT.OR P0, PT, R0, 0x1a, P0 ;  /* 0x0000001a0000780c */ /* 0x000fe20000701670 */
[----:B------:R-:W-:Y:S01]  /*4660*/  LDSM.16.MT88.4 R112, [R222+0x6100] ;  /* 0x00610000de70783b */ /* 0x000fe20000004200 */
[----:B------:R-:W-:-:S02]  /*4670*/  FMNMX.FTZ R11, R194, R11, !PT ;  /* 0x0000000bc20b7209 */ /* 0x000fc40007810000 */
[----:B------:R-:W-:Y:S01]  /*4680*/  FSEL R17, R35, -INF , !P0 ;  /* 0xff80000023117808 */ /* 0x000fe20004000000 */
[----:B------:R-:W-:Y:S01]  /*4690*/  LDSM.16.MT88.4 R120, [R221+0x6100] ;  /* 0x00610000dd78783b */ /* 0x000fe20000004200 */
[----:B------:R-:W-:Y:S02]  /*46a0*/  ISETP.GT.AND P0, PT, R7, 0x20, P1 ;  /* 0x000000200700780c */ /* 0x000fe40000f04270 */
[----:B------:R-:W-:Y:S02]  /*46b0*/  FMNMX.FTZ R11, R192, R11, !PT ;  /* 0x0000000bc00b7209 */ /* 0x000fe40007810000 */
[----:B------:R-:W-:Y:S02]  /*46c0*/  ISETP.LT.OR P0, PT, R0, 0x21, P0 ;  /* 0x000000210000780c */ /* 0x000fe40000701670 */
[----:B------:R-:W-:Y:S02]  /*46d0*/  FMNMX.FTZ R11, R166, R11, !PT ;  /* 0x0000000ba60b7209 */ /* 0x000fe40007810000 */
[----:B------:R-:W-:-:S02]  /*46e0*/  FSEL R187, R30, -INF , !P0 ;  /* 0xff8000001ebb7808 */ /* 0x000fc40004000000 */
[----:B------:R-:W-:Y:S02]  /*46f0*/  ISETP.GT.AND P0, PT, R7, 0x21, P1 ;  /* 0x000000210700780c */ /* 0x000fe40000f04270 */
[----:B------:R-:W-:Y:S02]  /*4700*/  FMNMX.FTZ R11, R164, R11, !PT ;  /* 0x0000000ba40b7209 */ /* 0x000fe40007810000 */
[----:B------:R-:W-:-:S03]  /*4710*/  ISETP.LT.OR P0, PT, R0, 0x22, P0 ;  /* 0x000000220000780c */ /* 0x000fc60000701670 */
[----:B------:R-:W1:Y:S01]  /*4720*/  SHFL.BFLY PT, R16, R11, 0x2, 0x1f ;  /* 0x0c401f000b107f89 */ /* 0x000e6200000e0000 */
[----:B------:R-:W-:Y:S02]  /*4730*/  FSEL R195, R31, -INF , !P0 ;  /* 0xff8000001fc37808 */ /* 0x000fe40004000000 */
[----:B------:R-:W-:Y:S01]  /*4740*/  ISETP.GT.AND P0, PT, R7, 0x28, P1 ;  /* 0x000000280700780c */ /* 0x000fe20000f04270 */
[----:B------:R-:W-:Y:S03]  /*4750*/  LDSM.16.MT88.4 R28, [R221+0x900] ;  /* 0x00090000dd1c783b */ /* 0x000fe60000004200 */
[----:B------:R-:W-:-:S04]  /*4760*/  ISETP.LT.OR P0, PT, R0, 0x29, P0 ;  /* 0x000000290000780c */ /* 0x000fc80000701670 */
[----:B------:R-:W-:Y:S02]  /*4770*/  FSEL R193, R26, -INF , !P0 ;  /* 0xff8000001ac17808 */ /* 0x000fe40004000000 */
[----:B------:R-:W-:-:S04]  /*4780*/  ISETP.GT.AND P0, PT, R7, 0x29, P1 ;  /* 0x000000290700780c */ /* 0x000fc80000f04270 */
[----:B------:R-:W-:-:S04]  /*4790*/  ISETP.LT.OR P0, PT, R0, 0x2a, P0 ;  /* 0x0000002a0000780c */ /* 0x000fc80000701670 */
[----:B------:R-:W-:Y:S02]  /*47a0*/  FSEL R191, R27, -INF , !P0 ;  /* 0xff8000001bbf7808 */ /* 0x000fe40004000000 */
[----:B------:R-:W-:Y:S01]  /*47b0*/  ISETP.GT.AND P0, PT, R7, 0x30, P1 ;  /* 0x000000300700780c */ /* 0x000fe20000f04270 */
[----:B------:R-:W-:Y:S01]  /*47c0*/  LDSM.16.MT88.4 R24, [R227+0x2900] ;  /* 0x00290000e318783b */ /* 0x000fe20000004200 */
[----:B-1----:R-:W-:Y:S02]  /*47d0*/  FMNMX.FTZ R20, R11, R16, !PT ;  /* 0x000000100b147209 */ /* 0x002fe40007810000 */
[----:B------:R-:W-:-:S04]  /*47e0*/  ISETP.LT.OR P0, PT, R0, 0x31, P0 ;  /* 0x000000310000780c */ /* 0x000fc80000701670 */
[----:B------:R-:W-:Y:S02]  /*47f0*/  FSEL R165, R74, -INF , !P0 ;  /* 0xff8000004aa57808 */ /* 0x000fe40004000000 */
[----:B------:R-:W-:-:S04]  /*4800*/  ISETP.GT.AND P0, PT, R7, 0x31, P1 ;  /* 0x000000310700780c */ /* 0x000fc80000f04270 */
[----:B------:R-:W-:-:S04]  /*4810*/  ISETP.LT.OR P0, PT, R0, 0x32, P0 ;  /* 0x000000320000780c */ /* 0x000fc80000701670 */
[----:B------:R-:W-:Y:S02]  /*4820*/  FSEL R189, R75, -INF , !P0 ;  /* 0xff8000004bbd7808 */ /* 0x000fe40004000000 */
[----:B------:R-:W-:Y:S01]  /*4830*/  ISETP.GT.AND P0, PT, R7, 0x1, P1 ;  /* 0x000000010700780c */ /* 0x000fe20000f04270 */
[----:B------:R-:W-:Y:S03]  /*4840*/  LDSM.16.MT88.4 R72, [R227+0x4100] ;  /* 0x00410000e348783b */ /* 0x000fe60000004200 */
[----:B------:R-:W-:-:S04]  /*4850*/  ISETP.LT.OR P0, PT, R0, 0x2, P0 ;  /* 0x000000020000780c */ /* 0x000fc80000701670 */
[----:B------:R-:W-:Y:S02]  /*4860*/  FSEL R47, R47, -INF , !P0 ;  /* 0xff8000002f2f7808 */ /* 0x000fe40004000000 */
[----:B------:R-:W-:-:S04]  /*4870*/  ISETP.GT.AND P0, PT, R7, RZ, P1 ;  /* 0x000000ff0700720c */ /* 0x000fc80000f04270 */
[----:B------:R-:W-:-:S04]  /*4880*/  ISETP.LT.OR P0, PT, R0, 0x1, P0 ;  /* 0x000000010000780c */ /* 0x000fc80000701670 */
[----:B------:R-:W-:Y:S02]  /*4890*/  FSEL R46, R46, -INF , !P0 ;  /* 0xff8000002e2e7808 */ /* 0x000fe40004000000 */
[----:B------:R-:W-:Y:S02]  /*48a0*/  ISETP.GT.AND P0, PT, R7, 0x38, P1 ;  /* 0x000000380700780c */ /* 0x000fe40000f04270 */
[----:B------:R-:W-:Y:S02]  /*48b0*/  FMNMX.FTZ R18, R46, R47, !PT ;  /* 0x0000002f2e127209 */ /* 0x000fe40007810000 */
[----:B------:R-:W-:Y:S02]  /*48c0*/  ISETP.LT.OR P0, PT, R0, 0x39, P0 ;  /* 0x000000390000780c */ /* 0x000fe40000701670 */
[----:B------:R-:W-:Y:S02]  /*48d0*/  FMNMX.FTZ R18, R5, R18, !PT ;  /* 0x0000001205127209 */ /* 0x000fe40007810000 */
[----:B------:R-:W-:-:S02]  /*48e0*/  FSEL R185, R70, -INF , !P0 ;  /* 0xff80000046b97808 */ /* 0x000fc40004000000 */
[----:B------:R-:W-:Y:S02]  /*48f0*/  FMNMX.FTZ R18, R43, R18, !PT ;  /* 0x000000122b127209 */ /* 0x000fe40007810000 */
[----:B------:R-:W-:Y:S02]  /*4900*/  ISETP.GT.AND P0, PT, R7, 0x39, P1 ;  /* 0x000000390700780c */ /* 0x000fe40000f04270 */
        /* <DEDUP_REMOVED lines=13> */
[----:B------:R-:W-:Y:S02]  /*49e0*/  FMNMX.FTZ R18, R184, R7, !PT ;  /* 0x00000007b8127209 */ /* 0x000fe40007810000 */
[----:B------:R-:W1:Y:S04]  /*49f0*/  SHFL.BFLY PT, R7, R20, 0x1, 0x1f ;  /* 0x0c201f0014077f89 */ /* 0x000e6800000e0000 */
[----:B------:R-:W2:Y:S01]  /*4a00*/  SHFL.BFLY PT, R21, R18, 0x2, 0x1f ;  /* 0x0c401f0012157f89 */ /* 0x000ea200000e0000 */
[----:B-1----:R-:W-:Y:S02]  /*4a10*/  FMNMX.FTZ R0, R20, R7, !PT ;  /* 0x0000000714007209 */ /* 0x002fe40007810000 */
[----:B--2---:R-:W-:-:S03]  /*4a20*/  FMNMX.FTZ R16, R18, R21, !PT ;  /* 0x0000001512107209 */ /* 0x004fc60007810000 */
[C---:B------:R-:W-:Y:S01]  /*4a30*/  FMUL.FTZ R167, R0.reuse, c[0x0][0x2d0] ;  /* 0x0000b40000a77a20 */ /* 0x040fe20000410000 */
[----:B------:R-:W-:Y:S01]  /*4a40*/  FSETP.NEU.FTZ.AND P0, PT, R0, -INF , PT ;  /* 0xff8000000000780b */ /* 0x000fe20003f1d000 */
[----:B------:R-:W-:Y:S03]  /*4a50*/  LDSM.16.MT88.4 R20, [R220+0x900] ;  /* 0x00090000dc14783b */ /* 0x000fe60000004200 */
[----:B------:R-:W-:Y:S01]  /*4a60*/  FSEL R167, R167, RZ, P0 ;  /* 0x000000ffa7a77208 */ /* 0x000fe20000000000 */
[----:B------:R-:W1:Y:S04]  /*4a70*/  SHFL.BFLY PT, R7, R16, 0x1, 0x1f ;  /* 0x0c201f0010077f89 */ /* 0x000e6800000e0000 */
[----:B------:R-:W-:-:S02]  /*4a80*/  FFMA.FTZ R178, R8, c[0x0][0x2d0], -R167 ;  /* 0x0000b40008b27a23 */ /* 0x000fc400000108a7 */
[--C-:B------:R-:W-:Y:S02]  /*4a90*/  FFMA.FTZ R179, R44, c[0x0][0x2d0], -R167.reuse ;  /* 0x0000b4002cb37a23 */ /* 0x100fe400000108a7 */
        /* <DEDUP_REMOVED lines=8> */
[----:B------:R-:W-:Y:S01]  /*4b20*/  LDSM.16.MT88.4 R32, [R227+0x900] ;  /* 0x00090000e320783b */ /* 0x000fe20000004200 */
[--C-:B------:R-:W-:Y:S02]  /*4b30*/  FFMA.FTZ R181, R190, c[0x0][0x2d0], -R167.reuse ;  /* 0x0000b400beb57a23 */ /* 0x100fe400000108a7 */
[--C-:B------:R-:W-:Y:S01]  /*4b40*/  FFMA.FTZ R183, R188, c[0x0][0x2d0], -R167.reuse ;  /* 0x0000b400bcb77a23 */ /* 0x100fe200000108a7 */
[----:B-1----:R-:W-:Y:S01]  /*4b50*/  FMNMX.FTZ R8, R7, R16, !PT ;  /* 0x0000001007087209 */ /* 0x002fe20007810000 */
[----:B------:R-:W-:Y:S02]  /*4b60*/  FFMA.FTZ R180, R180, c[0x0][0x2d0], -R167 ;  /* 0x0000b400b4b47a23 */ /* 0x000fe400000108a7 */
[----:B------:R-:W-:Y:S01]  /*4b70*/  MUFU.EX2 R176, R176 ;  /* 0x000000b000b07308 */ /* 0x000fe20000000800 */
[C---:B------:R-:W-:Y:S01]  /*4b80*/  FSETP.NEU.FTZ.AND P0, PT, R8.reuse, -INF , PT ;  /* 0xff8000000800780b */ /* 0x040fe20003f1d000 */
[----:B------:R-:W-:-:S02]  /*4b90*/  FMUL.FTZ R186, R8, c[0x0][0x2d0] ;  /* 0x0000b40008ba7a20 */ /* 0x000fc40000410000 */
[--C-:B------:R-:W-:Y:S02]  /*4ba0*/  FFMA.FTZ R182, R182, c[0x0][0x2d0], -R167.reuse ;  /* 0x0000b400b6b67a23 */ /* 0x100fe400000108a7 */
[----:B------:R-:W-:Y:S01]  /*4bb0*/  FFMA.FTZ R192, R192, c[0x0][0x2d0], -R167 ;  /* 0x0000b400c0c07a23 */ /* 0x000fe200000108a7 */
[----:B------:R-:W-:Y:S01]  /*4bc0*/  FSEL R186, R186, RZ, P0 ;  /* 0x000000ffbaba7208 */ /* 0x000fe20000000000 */
[----:B------:R-:W1:Y:S01]  /*4bd0*/  MUFU.EX2 R173, R173 ;  /* 0x000000ad00ad7308 */ /* 0x000e620000000800 */
[----:B--2---:R-:W-:Y:S01]  /*4be0*/  F2FP.PACK_AB R128, R178, R179 ;  /* 0x000000b3b280723e */ /* 0x004fe200000000ff */
[----:B------:R-:W-:Y:S01]  /*4bf0*/  FADD.FTZ R179, R179, R178 ;  /* 0x000000b2b3b37221 */ /* 0x000fe20000010000 */
[----:B------:R-:W-:Y:S01]  /*4c00*/  PLOP3.LUT P0, PT, PT, PT, UP0, 0x40, 0x0 ;  /* 0x000000000000781c */ /* 0x000fe20003f0e808 */
[--C-:B------:R-:W-:Y:S02]  /*4c10*/  FFMA.FTZ R172, R46, c[0x0][0x2d0], -R186.reuse ;  /* 0x0000b4002eac7a23 */ /* 0x100fe400000108ba */
[----:B------:R-:W-:-:S02]  /*4c20*/  FFMA.FTZ R175, R47, c[0x0][0x2d0], -R186 ;  /* 0x0000b4002faf7a23 */ /* 0x000fc400000108ba */
[--C-:B------:R-:W-:Y:S01]  /*4c30*/  FFMA.FTZ R177, R5, c[0x0][0x2d0], -R186.reuse ;  /* 0x0000b40005b17a23 */ /* 0x100fe200000108ba */
[----:B------:R-:W-:Y:S01]  /*4c40*/  MUFU.EX2 R174, R174 ;  /* 0x000000ae00ae7308 */ /* 0x000fe20000000800 */
[--C-:B------:R-:W-:Y:S01]  /*4c50*/  FFMA.FTZ R168, R43, c[0x0][0x2d0], -R186.reuse ;  /* 0x0000b4002ba87a23 */ /* 0x100fe200000108ba */
[----:B------:R-:W-:Y:S01]  /*4c60*/  LDSM.16.MT88.4 R4, [R220+0x6100] ;  /* 0x00610000dc04783b */ /* 0x000fe20000004200 */
[--C-:B------:R-:W-:Y:S02]  /*4c70*/  FFMA.FTZ R10, R15, c[0x0][0x2d0], -R186.reuse ;  /* 0x0000b4000f0a7a23 */ /* 0x100fe400000108ba */
[--C-:B------:R-:W-:Y:S01]  /*4c80*/  FFMA.FTZ R3, R13, c[0x0][0x2d0], -R186.reuse ;  /* 0x0000b4000d037a23 */ /* 0x100fe200000108ba */
[----:B------:R-:W2:Y:S01]  /*4c90*/  LDSM.16.MT88.4 R40, [R227+0x2100] ;  /* 0x00210000e328783b */ /* 0x000ea20000004200 */
[----:B-1----:R-:W-:Y:S01]  /*4ca0*/  F2FP.PACK_AB R130, R173, R176 ;  /* 0x000000b0ad82723e */ /* 0x002fe200000000ff */
[----:B------:R-:W-:Y:S01]  /*4cb0*/  MUFU.EX2 R172, R172 ;  /* 0x000000ac00ac7308 */ /* 0x000fe20000000800 */
[--C-:B------:R-:W-:Y:S01]  /*4cc0*/  FFMA.FTZ R169, R19, c[0x0][0x2d0], -R186.reuse ;  /* 0x0000b40013a97a23 */ /* 0x100fe200000108ba */
[----:B------:R-:W1:Y:S01]  /*4cd0*/  LDSM.16.MT88.4 R12, [R222+0x900] ;  /* 0x00090000de0c783b */ /* 0x000e620000004200 */
[----:B------:R-:W-:-:S02]  /*4ce0*/  FFMA.FTZ R2, R17, c[0x0][0x2d0], -R186 ;  /* 0x0000b40011027a23 */ /* 0x000fc400000108ba */
[--C-:B------:R-:W-:Y:S01]  /*4cf0*/  FFMA.FTZ R187, R187, c[0x0][0x2d0], -R186.reuse ;  /* 0x0000b400bbbb7a23 */ /* 0x100fe200000108ba */
[----:B------:R-:W3:Y:S01]  /*4d00*/  LDSM.16.MT88.4 R16, [R222+0x2900] ;  /* 0x00290000de10783b */ /* 0x000ee20000004200 */
[--C-:B------:R-:W-:Y:S01]  /*4d10*/  FFMA.FTZ R188, R195, c[0x0][0x2d0], -R186.reuse ;  /* 0x0000b400c3bc7a23 */ /* 0x100fe200000108ba */
[----:B------:R-:W4:Y:S01]  /*4d20*/  MUFU.EX2 R175, R175 ;  /* 0x000000af00af7308 */ /* 0x000f220000000800 */
[--C-:B------:R-:W-:Y:S02]  /*4d30*/  FFMA.FTZ R190, R193, c[0x0][0x2d0], -R186.reuse ;  /* 0x0000b400c1be7a23 */ /* 0x100fe400000108ba */
[----:B------:R-:W-:Y:S02]  /*4d40*/  FFMA.FTZ R191, R191, c[0x0][0x2d0], -R186 ;  /* 0x0000b400bfbf7a23 */ /* 0x000fe400000108ba */
[--C-:B------:R-:W-:Y:S02]  /*4d50*/  FFMA.FTZ R193, R194, c[0x0][0x2d0], -R167.reuse ;  /* 0x0000b400c2c17a23 */ /* 0x100fe400000108a7 */
[--C-:B------:R-:W-:Y:S01]  /*4d60*/  FFMA.FTZ R194, R166, c[0x0][0x2d0], -R167.reuse ;  /* 0x0000b400a6c27a23 */ /* 0x100fe200000108a7 */
[----:B------:R-:W-:Y:S01]  /*4d70*/  MUFU.EX2 R177, R177 ;  /* 0x000000b100b17308 */ /* 0x000fe20000000800 */
[----:B------:R-:W-:-:S02]  /*4d80*/  FFMA.FTZ R195, R164, c[0x0][0x2d0], -R167 ;  /* 0x0000b400a4c37a23 */ /* 0x000fc400000108a7 */
[--C-:B------:R-:W-:Y:S02]  /*4d90*/  FFMA.FTZ R196, R165, c[0x0][0x2d0], -R186.reuse ;  /* 0x0000b400a5c47a23 */ /* 0x100fe400000108ba */
[--C-:B------:R-:W-:Y:S01]  /*4da0*/  FFMA.FTZ R189, R189, c[0x0][0x2d0], -R186.reuse ;  /* 0x0000b400bdbd7a23 */ /* 0x100fe200000108ba */
[----:B------:R-:W-:Y:S01]  /*4db0*/  LDSM.16.MT88.4 R164, [R227+0x1900] ;  /* 0x00190000e3a4783b */ /* 0x000fe20000004200 */
[--C-:B------:R-:W-:Y:S01]  /*4dc0*/  FFMA.FTZ R185, R185, c[0x0][0x2d0], -R186.reuse ;  /* 0x0000b400b9b97a23 */ /* 0x100fe200000108ba */
[----:B------:R-:W5:Y:S01]  /*4dd0*/  MUFU.EX2 R168, R168 ;  /* 0x000000a800a87308 */ /* 0x000f620000000800 */
[----:B----4-:R-:W-:Y:S01]  /*4de0*/  F2FP.PACK_AB R129, R175, R172 ;  /* 0x000000acaf81723e */ /* 0x010fe200000000ff */
[----:B------:R-:W-:Y:S02]  /*4df0*/  FFMA.FTZ R184, R184, c[0x0][0x2d0], -R186 ;  /* 0x0000b400b8b87a23 */ /* 0x000fe400000108ba */
[----:B------:R-:W-:Y:S02]  /*4e00*/  FADD.FTZ R172, R172, R175 ;  /* 0x000000afacac7221 */ /* 0x000fe40000010000 */
[----:B------:R-:W-:-:S02]  /*4e10*/  FADD.FTZ R176, R176, R179 ;  /* 0x000000b3b0b07221 */ /* 0x000fc40000010000 */
[----:B------:R-:W4:Y:S02]  /*4e20*/  MUFU.EX2 R171, R171 ;  /* 0x000000ab00ab7308 */ /* 0x000f240000000800 */
[----:B------:R-:W-:Y:S01]  /*4e30*/  FADD.FTZ R173, R173, R176 ;  /* 0x000000b0adad7221 */ /* 0x000fe20000010000 */
[----:B-----5:R-:W-:-:S05]  /*4e40*/  F2FP.PACK_AB R131, R168, R177 ;  /* 0x000000b1a883723e */ /* 0x020fca00000000ff */
[----:B------:R-:W-:Y:S01]  /*4e50*/  MUFU.EX2 R170, R170 ;  /* 0x000000aa00aa7308 */ /* 0x000fe20000000800 */
[----:B------:R-:W-:-:S04]  /*4e60*/  FADD.FTZ R177, R177, R172 ;  /* 0x000000acb1b17221 */ /* 0x000fc80000010000 */
[----:B------:R-:W-:Y:S01]  /*4e70*/  FADD.FTZ R168, R168, R177 ;  /* 0x000000b1a8a87221 */ /* 0x000fe20000010000 */
[C---:B------:R-:W-:Y:S02]  /*4e80*/  HMMA.16816.F32 R136, R128.reuse, R140, RZ ;  /* 0x0000008c8088723c */ /* 0x040fe400000018ff */
[----:B------:R-:W-:Y:S06]  /*4e90*/  MUFU.EX2 R11, R11 ;  /* 0x0000000b000b7308 */ /* 0x000fec0000000800 */
        /* <DEDUP_REMOVED lines=8> */
[C---:B--2---:R-:W-:Y:S02]  /*4f20*/  HMMA.16816.F32 R36, R128.reuse, R40, RZ ;  /* 0x000000288024723c */ /* 0x044fe400000018ff */
[----:B------:R-:W-:Y:S06]  /*4f30*/  MUFU.EX2 R180, R180 ;  /* 0x000000b400b47308 */ /* 0x000fec0000000800 */
[C---:B------:R-:W-:Y:S02]  /*4f40*/  HMMA.16816.F32 R44, R128.reuse, R48, RZ ;  /* 0x00000030802c723c */ /* 0x040fe400000018ff */
[----:B------:R-:W2:Y:S06]  /*4f50*/  MUFU.EX2 R181, R181 ;  /* 0x000000b500b57308 */ /* 0x000eac0000000800 */
        /* <DEDUP_REMOVED lines=37> */
[C---:B------:R-:W-:Y:S07]  /*51b0*/  HMMA.16816.F32 R124, R128.reuse, R4, RZ ;  /* 0x00000004807c723c */ /* 0x040fee00000018ff */
[----:B----4-:R-:W-:Y:S01]  /*51c0*/  F2FP.PACK_AB R4, R171, R174 ;  /* 0x000000aeab04723e */ /* 0x010fe200000000ff */
[----:B------:R-:W-:Y:S01]  /*51d0*/  HMMA.16816.F32 R128, R128, R6, RZ ;  /* 0x000000068080723c */ /* 0x000fe200000018ff */
[----:B-----5:R-:W-:Y:S01]  /*51e0*/  F2FP.PACK_AB R5, R10, R169 ;  /* 0x000000a90a05723e */ /* 0x020fe200000000ff */
[----:B------:R-:W-:-:S02]  /*51f0*/  FADD.FTZ R174, R174, R173 ;  /* 0x000000adaeae7221 */ /* 0x000fc40000010000 */
[----:B------:R-:W-:Y:S02]  /*5200*/  FADD.FTZ R169, R169, R168 ;  /* 0x000000a8a9a97221 */ /* 0x000fe40000010000 */
[----:B------:R-:W-:Y:S01]  /*5210*/  FADD.FTZ R171, R171, R174 ;  /* 0x000000aeabab7221 */ /* 0x000fe20000010000 */
[----:B------:R-:W-:Y:S01]  /*5220*/  F2FP.PACK_AB R6, R11, R170 ;  /* 0x000000aa0b06723e */ /* 0x000fe200000000ff */
[----:B------:R-:W-:Y:S01]  /*5230*/  FADD.FTZ R10, R10, R169 ;  /* 0x000000a90a0a7221 */ /* 0x000fe20000010000 */
[----:B-1----:R-:W-:Y:S01]  /*5240*/  F2FP.PACK_AB R7, R2, R3 ;  /* 0x000000030207723e */ /* 0x002fe200000000ff */
[----:B------:R-:W-:Y:S02]  /*5250*/  FADD.FTZ R170, R170, R171 ;  /* 0x000000abaaaa7221 */ /* 0x000fe40000010000 */
[----:B------:R-:W-:Y:S02]  /*5260*/  FADD.FTZ R3, R3, R10 ;  /* 0x0000000a03037221 */ /* 0x000fe40000010000 */
[----:B------:R-:W-:-:S02]  /*5270*/  FADD.FTZ R11, R11, R170 ;  /* 0x000000aa0b0b7221 */ /* 0x000fc40000010000 */
[----:B------:R-:W-:Y:S01]  /*5280*/  HMMA.16816.F32 R136, R4, R12, R136 ;  /* 0x0000000c0488723c */ /* 0x000fe20000001888 */
[----:B------:R-:W-:-:S07]  /*5290*/  FADD.FTZ R2, R2, R3 ;  /* 0x0000000302027221 */ /* 0x000fce0000010000 */
[C---:B------:R-:W-:Y:S01]  /*52a0*/  HMMA.16816.F32 R140, R4.reuse, R14, R140 ;  /* 0x0000000e048c723c */ /* 0x040fe2000000188c */
[----:B------:R-:W1:Y:S07]  /*52b0*/  LDSM.16.MT88.4 R12, [R221+0x2900] ;  /* 0x00290000dd0c783b */ /* 0x000e6e0000004200 */
[C---:B---3--:R-:W-:Y:S08]  /*52c0*/  HMMA.16816.F32 R44, R4.reuse, R16, R44 ;  /* 0x00000010042c723c */ /* 0x048ff0000000182c */
[C---:B------:R-:W-:Y:S01]  /*52d0*/  HMMA.16816.F32 R48, R4.reuse, R18, R48 ;  /* 0x000000120430723c */ /* 0x040fe20000001830 */
[----:B------:R-:W3:Y:S07]  /*52e0*/  LDSM.16.MT88.4 R16, [R221+0x4900] ;  /* 0x00490000dd10783b */ /* 0x000eee0000004200 */
[C---:B------:R-:W-:Y:S08]  /*52f0*/  HMMA.16816.F32 R152, R4.reuse, R20, R152 ;  /* 0x000000140498723c */ /* 0x040ff00000001898 */
[C---:B------:R-:W-:Y:S01]  /*5300*/  HMMA.16816.F32 R156, R4.reuse, R22, R156 ;  /* 0x00000016049c723c */ /* 0x040fe2000000189c */
[----:B------:R-:W-:Y:S07]  /*5310*/  LDSM.16.MT88.4 R20, [R227+0x4900] ;  /* 0x00490000e314783b */ /* 0x000fee0000004200 */
[C---:B------:R-:W-:Y:S08]  /*5320*/  HMMA.16816.F32 R160, R4.reuse, R32, R160 ;  /* 0x0000002004a0723c */ /* 0x040ff000000018a0 */
[C---:B-1----:R-:W-:Y:S08]  /*5330*/  HMMA.16816.F32 R52, R4.reuse, R12, R52 ;  /* 0x0000000c0434723c */ /* 0x042ff00000001834 */
[C---:B------:R-:W-:Y:S01]  /*5340*/  HMMA.16816.F32 R56, R4.reuse, R14, R56 ;  /* 0x0000000e0438723c */ /* 0x040fe20000001838 */
[----:B------:R-:W1:Y:S07]  /*5350*/  LDSM.16.MT88.4 R12, [R220+0x4900] ;  /* 0x00490000dc0c783b */ /* 0x000e6e0000004200 */
[C---:B---3--:R-:W-:Y:S08]  /*5360*/  HMMA.16816.F32 R84, R4.reuse, R16, R84 ;  /* 0x000000100454723c */ /* 0x048ff00000001854 */
[C---:B------:R-:W-:Y:S01]  /*5370*/  HMMA.16816.F32 R88, R4.reuse, R18, R88 ;  /* 0x000000120458723c */ /* 0x040fe20000001858 */
[----:B------:R-:W3:Y:S07]  /*5380*/  LDSM.16.MT88.4 R16, [R221+0x6900] ;  /* 0x00690000dd10783b */ /* 0x000eee0000004200 */
        /* <DEDUP_REMOVED lines=10> */
[----:B------:R-:W4:Y:S07]  /*5430*/  LDSM.16.MT88.4 R24, [R227+0x6900] ;  /* 0x00690000e318783b */ /* 0x000f2e0000004200 */
[C---:B------:R-:W-:Y:S08]  /*5440*/  HMMA.16816.F32 R68, R4.reuse, R20, R68 ;  /* 0x000000140444723c */ /* 0x040ff00000001844 */
        /* <DEDUP_REMOVED lines=14> */
[C---:B----4-:R-:W-:Y:S08]  /*5530*/  HMMA.16816.F32 R100, R4.reuse, R24, R100 ;  /* 0x000000180464723c */ /* 0x050ff00000001864 */
[C---:B------:R-:W-:Y:S01]  /*5540*/  HMMA.16816.F32 R104, R4.reuse, R26, R104 ;  /* 0x0000001a0468723c */ /* 0x040fe20000001868 */
[----:B------:R-:W4:Y:S07]  /*5550*/  LDSM.16.MT88.4 R24, [R227+0x1100] ;  /* 0x00110000e318783b */ /* 0x000f2e0000004200 */
[C---:B-----5:R-:W-:Y:S08]  /*5560*/  HMMA.16816.F32 R108, R4.reuse, R20, R108 ;  /* 0x00000014046c723c */ /* 0x060ff0000000186c */
[----:B------:R-:W-:Y:S01]  /*5570*/  HMMA.16816.F32 R112, R4, R22, R112 ;  /* 0x000000160470723c */ /* 0x000fe20000001870 */
[----:B------:R-:W5:Y:S06]  /*5580*/  LDSM.16.MT88.4 R20, [R222+0x1100] ;  /* 0x00110000de14783b */ /* 0x000f6c0000004200 */
[----:B--2---:R-:W-:Y:S01]  /*5590*/  F2FP.PACK_AB R4, R181, R180 ;  /* 0x000000b4b504723e */ /* 0x004fe200000000ff */
        /* <DEDUP_REMOVED lines=17> */
[C---:B----4-:R-:W-:Y:S08]  /*56b0*/  HMMA.16816.F32 R160, R4.reuse, R24, R160 ;  /* 0x0000001804a0723c */ /* 0x050ff000000018a0 */
[C---:B------:R-:W-:Y:S01]  /*56c0*/  HMMA.16816.F32 R132, R4.reuse, R26, R132 ;  /* 0x0000001a0484723c */ /* 0x040fe20000001884 */
[----:B------:R-:W3:Y:S07]  /*56d0*/  LDSM.16.MT88.4 R24, [R221+0x3100] ;  /* 0x00310000dd18783b */ /* 0x000eee0000004200 */
[C---:B-----5:R-:W-:Y:S08]  /*56e0*/  HMMA.16816.F32 R136, R4.reuse, R20, R136 ;  /* 0x000000140488723c */ /* 0x060ff00000001888 */
        /* <DEDUP_REMOVED lines=105> */
.L_x_5211:
[----:B------:R-:W-:Y:S02]  /*5d80*/  UMOV UR5, 0x1 ;  /* 0x0000000100057882 */ /* 0x000fe40000000000 */
[----:B------:R-:W-:Y:S02]  /*5d90*/  ULDC UR4, c[0x0][0x32c] ;  /* 0x0000cb0000047ab9 */ /* 0x000fe40000000800 */
[----:B------:R-:W-:-:S03]  /*5da0*/  UISETP.NE.AND UP2, UPT, UR5, UR4, UPT ;  /* 0x000000040500728c */ /* 0x000fc6000bf45270 */
[----:B------:R-:W-:Y:S02]  /*5db0*/  ULDC.64 UR4, c[0x0][0x330] ;  /* 0x0000cc0000047ab9 */ /* 0x000fe40000000a00 */
[----:B------:R-:W-:-:S07]  /*5dc0*/  UIMAD.WIDE.U32 UR26, UR24, UR4, URZ ;  /* 0x00000004181a72a5 */ /* 0x000fce000f8e003f */
[----:B------:R-:W-:Y:S02]  /*5dd0*/  @UP2 UMOV UR25, UR27 ;  /* 0x0000001b00192c82 */ /* 0x000fe40008000000 */
[----:B------:R-:W-:Y:S02]  /*5de0*/  @UP2 USHF.R.U32.HI UR24, URZ, UR5, UR25 ;  /* 0x000000053f182299 */ /* 0x000fe40008011619 */
.L_x_5212:
[----:B------:R-:W-:Y:S02]  /*5df0*/  ULDC UR4, c[0x0][0x32c] ;  /* 0x0000cb0000047ab9 */ /* 0x000fe40000000800 */
[----:B------:R-:W-:-:S04]  /*5e00*/  UIMAD UR4, UR24, UR4, UR4 ;  /* 0x00000004180472a4 */ /* 0x000fc8000f8e0204 */
[----:B------:R-:W-:-:S04]  /*5e10*/  UISETP.LT.AND UP2, UPT, UR21, UR4, UPT ;  /* 0x000000041500728c */ /* 0x000fc8000bf41270 */
[----:B------:R-:W-:-:S04]  /*5e20*/  USEL UR21, UR21, UR4, UP2 ;  /* 0x0000000415157287 */ /* 0x000fc80009000000 */
.L_x_5210:
        /* <DEDUP_REMOVED lines=16> */
.L_x_5224:
        /* <DEDUP_REMOVED lines=33> */
[----:B------:R-:W-:Y:S01]  /*6140*/  IMAD.SHL.U32 R25, R244, 0x2, RZ ;  /* 0x00000002f4197824 */ /* 0x000fe200078e00ff */
[----:B------:R-:W-:Y:S02]  /*6150*/  IADD3 R0, P0, R10, UR22, RZ ;  /* 0x000000160a007c10 */ /* 0x000fe4000ff1e0ff */
[----:B------:R-:W-:Y:S02]  /*6160*/  SHF.L.U64.HI R24, R244, 0x1, R24 ;  /* 0x00000001f4187819 */ /* 0x000fe40000010218 */
[----:B------:R-:W-:Y:S02]  /*6170*/  IADD3.X R11, R11, UR6, R4, P0, !PT ;  /* 0x000000060b0b7c10 */ /* 0x000fe400087fe404 */
[C---:B------:R-:W-:Y:S02]  /*6180*/  LEA R8, P0, R0.reuse, c[0x0][0x1f8], 0x1 ;  /* 0x00007e0000087a11 */ /* 0x040fe400078008ff */
[C---:B------:R-:W-:Y:S02]  /*6190*/  SHF.L.U64.HI R4, R241.reuse, 0x1, R246 ;  /* 0x00000001f1047819 */ /* 0x040fe400000102f6 */
        /* <DEDUP_REMOVED lines=35> */
.L_x_5214:
        /* <DEDUP_REMOVED lines=11> */
[----:B------:R-:W1:Y:S07]  /*6480*/  LDSM.16.M88.4 R176, [R224+0x8900] ;  /* 0x00890000e0b0783b */ /* 0x000e6e0000000200 */
[C---:B------:R-:W-:Y:S08]  /*6490*/  HMMA.16816.F32 R28, R164.reuse, R180, RZ ;  /* 0x000000b4a41c723c */ /* 0x040ff000000018ff */
[----:B------:R-:W-:Y:S01]  /*64a0*/  HMMA.16816.F32 R32, R164, R182, RZ ;  /* 0x000000b6a420723c */ /* 0x000fe200000018ff */
[----:B------:R-:W3:Y:S06]  /*64b0*/  LDSM.16.M88.4 R164, [R224+0x9100] ;  /* 0x00910000e0a4783b */ /* 0x000eec0000000200 */
[----:B------:R-:W4:Y:S01]  /*64c0*/  LDSM.16.M88.4 R180, [R224+0x9900] ;  /* 0x00990000e0b4783b */ /* 0x000f220000000200 */
[C---:B------:R-:W-:Y:S08]  /*64d0*/  HMMA.16816.F32 R4, R184.reuse, R188, R4 ;  /* 0x000000bcb804723c */ /* 0x040ff00000001804 */
[C---:B------:R-:W-:Y:S01]  /*64e0*/  HMMA.16816.F32 R8, R184.reuse, R190, R8 ;  /* 0x000000beb808723c */ /* 0x040fe20000001808 */
[----:B------:R-:W-:Y:S07]  /*64f0*/  LDSM.16.M88.4 R188, [R223+0x10100] ;  /* 0x01010000dfbc783b */ /* 0x000fee0000000200 */
[C---:B------:R-:W-:Y:S08]  /*6500*/  HMMA.16816.F32 R12, R184.reuse, R192, R12 ;  /* 0x000000c0b80c723c */ /* 0x040ff0000000180c */
[C---:B------:R-:W-:Y:S01]  /*6510*/  HMMA.16816.F32 R16, R184.reuse, R194, R16 ;  /* 0x000000c2b810723c */ /* 0x040fe20000001810 */
[----:B------:R-:W5:Y:S07]  /*6520*/  LDSM.16.M88.4 R192, [R216] ;  /* 0x00000000d8c0783b */ /* 0x000f6e0000000200 */
        /* <DEDUP_REMOVED lines=17> */
[----:B------:R-:W4:Y:S06]  /*6640*/  LDSM.16.M88.4 R168, [R229+0xa900] ;  /* 0x00a90000e5a8783b */ /* 0x000f2c0000000200 */
[----:B------:R-:W3:Y:S01]  /*6650*/  LDSM.16.M88.4 R180, [R229+0xb100] ;  /* 0x00b10000e5b4783b */ /* 0x000ee20000000200 */
[C---:B-----5:R-:W-:Y:S08]  /*6660*/  HMMA.16816.F32 R4, R188.reuse, R192, R4 ;  /* 0x000000c0bc04723c */ /* 0x060ff00000001804 */
[C---:B------:R-:W-:Y:S01]  /*6670*/  HMMA.16816.F32 R8, R188.reuse, R194, R8 ;  /* 0x000000c2bc08723c */ /* 0x040fe20000001808 */
[----:B------:R-:W5:Y:S07]  /*6680*/  LDSM.16.M88.4 R192, [R229+0xb900] ;  /* 0x00b90000e5c0783b */ /* 0x000f6e0000000200 */
[C---:B--2---:R-:W-:Y:S08]  /*6690*/  HMMA.16816.F32 R12, R188.reuse, R172, R12 ;  /* 0x000000acbc0c723c */ /* 0x044ff0000000180c */
[C---:B------:R-:W-:Y:S01]  /*66a0*/  HMMA.16816.F32 R16, R188.reuse, R174, R16 ;  /* 0x000000aebc10723c */ /* 0x040fe20000001810 */
[----:B------:R-:W-:Y:S07]  /*66b0*/  LDSM.16.M88.4 R172, [R215] ;  /* 0x00000000d7ac783b */ /* 0x000fee0000000200 */
[C---:B-1----:R-:W-:Y:S08]  /*66c0*/  HMMA.16816.F32 R20, R188.reuse, R176, R20 ;  /* 0x000000b0bc14723c */ /* 0x042ff00000001814 */
[C---:B------:R-:W-:Y:S01]  /*66d0*/  HMMA.16816.F32 R24, R188.reuse, R178, R24 ;  /* 0x000000b2bc18723c */ /* 0x040fe20000001818 */
[----:B------:R-:W-:Y:S07]  /*66e0*/  LDSM.16.M88.4 R176, [R214] ;  /* 0x00000000d6b0783b */ /* 0x000fee0000000200 */
[C---:B---3--:R-:W-:Y:S08]  /*66f0*/  HMMA.16816.F32 R28, R188.reuse, R164, R28 ;  /* 0x000000a4bc1c723c */ /* 0x048ff0000000181c */
[----:B------:R-:W-:Y:S01]  /*6700*/  HMMA.16816.F32 R32, R188, R166, R32 ;  /* 0x000000a6bc20723c */ /* 0x000fe20000001820 */
[----:B------:R-:W1:Y:S06]  /*6710*/  LDSM.16.M88.4 R164, [R226+0x14100] ;  /* 0x01410000e2a4783b */ /* 0x000e6c0000000200 */
[----:B------:R-:W2:Y:S01]  /*6720*/  LDSM.16.M88.4 R188, [R213] ;  /* 0x00000000d5bc783b */ /* 0x000ea20000000200 */
[C---:B------:R-:W-:Y:S08]  /*6730*/  HMMA.16816.F32 R4, R184.reuse, R196, R4 ;  /* 0x000000c4b804723c */ /* 0x040ff00000001804 */
[C---:B------:R-:W-:Y:S01]  /*6740*/  HMMA.16816.F32 R8, R184.reuse, R198, R8 ;  /* 0x000000c6b808723c */ /* 0x040fe20000001808 */
[----:B------:R-:W3:Y:S07]  /*6750*/  LDSM.16.M88.4 R196, [R212] ;  /* 0x00000000d4c4783b */ /* 0x000eee0000000200 */
[C---:B----4-:R-:W-:Y:S08]  /*6760*/  HMMA.16816.F32 R12, R184.reuse, R168, R12 ;  /* 0x000000a8b80c723c */ /* 0x050ff0000000180c */
[C---:B------:R-:W-:Y:S01]  /*6770*/  HMMA.16816.F32 R16, R184.reuse, R170, R16 ;  /* 0x000000aab810723c */ /* 0x040fe20000001810 */
[----:B------:R-:W-:Y:S07]  /*6780*/  LDSM.16.M88.4 R168, [R225+0x14100] ;  /* 0x01410000e1a8783b */ /* 0x000fee0000000200 */
[C---:B------:R-:W-:Y:S08]  /*6790*/  HMMA.16816.F32 R20, R184.reuse, R180, R20 ;  /* 0x000000b4b814723c */ /* 0x040ff00000001814 */
[C---:B------:R-:W-:Y:S01]  /*67a0*/  HMMA.16816.F32 R24, R184.reuse, R182, R24 ;  /* 0x000000b6b818723c */ /* 0x040fe20000001818 */
[----:B------:R-:W4:Y:S07]  /*67b0*/  LDSM.16.M88.4 R180, [R224+0xa100] ;  /* 0x00a10000e0b4783b */ /* 0x000f2e0000000200 */
[C---:B-----5:R-:W-:Y:S08]  /*67c0*/  HMMA.16816.F32 R28, R184.reuse, R192, R28 ;  /* 0x000000c0b81c723c */ /* 0x060ff0000000181c */
[----:B------:R-:W-:Y:S01]  /*67d0*/  HMMA.16816.F32 R32, R184, R194, R32 ;  /* 0x000000c2b820723c */ /* 0x000fe20000001820 */
[----:B------:R-:W5:Y:S06]  /*67e0*/  LDSM.16.M88.4 R184, [R224+0xa900] ;  /* 0x00a90000e0b8783b */ /* 0x000f6c0000000200 */
[----:B------:R-:W3:Y:S01]  /*67f0*/  LDSM.16.M88.4 R192, [R224+0xb100] ;  /* 0x00b10000e0c0783b */ /* 0x000ee20000000200 */
[C---:B-1----:R-:W-:Y:S08]  /*6800*/  HMMA.16816.F32 R4, R164.reuse, R172, R4 ;  /* 0x000000aca404723c */ /* 0x042ff00000001804 */
[C---:B------:R-:W-:Y:S01]  /*6810*/  HMMA.16816.F32 R8, R164.reuse, R174, R8 ;  /* 0x000000aea408723c */ /* 0x040fe20000001808 */
[----:B------:R-:W1:Y:S07]  /*6820*/  LDSM.16.M88.4 R172, [R224+0xb900] ;  /* 0x00b90000e0ac783b */ /* 0x000e6e0000000200 */
[C---:B------:R-:W-:Y:S08]  /*6830*/  HMMA.16816.F32 R12, R164.reuse, R176, R12 ;  /* 0x000000b0a40c723c */ /* 0x040ff0000000180c */
[C---:B------:R-:W-:Y:S01]  /*6840*/  HMMA.16816.F32 R16, R164.reuse, R178, R16 ;  /* 0x000000b2a410723c */ /* 0x040fe20000001810 */
[----:B------:R-:W-:Y:S07]  /*6850*/  LDSM.16.M88.4 R176, [R223+0x14100] ;  /* 0x01410000dfb0783b */ /* 0x000fee0000000200 */
[C---:B--2---:R-:W-:Y:S08]  /*6860*/  HMMA.16816.F32 R20, R164.reuse, R188, R20 ;  /* 0x000000bca414723c */ /* 0x044ff00000001814 */
[C---:B------:R-:W-:Y:S01]  /*6870*/  HMMA.16816.F32 R24, R164.reuse, R190, R24 ;  /* 0x000000bea418723c */ /* 0x040fe20000001818 */
[----:B------:R-:W2:Y:S07]  /*6880*/  LDSM.16.M88.4 R188, [R216+0x2000] ;  /* 0x00200000d8bc783b */ /* 0x000eae0000000200 */
[C---:B---3--:R-:W-:Y:S08]  /*6890*/  HMMA.16816.F32 R28, R164.reuse, R196, R28 ;  /* 0x000000c4a41c723c */ /* 0x048ff0000000181c */
[----:B------:R-:W-:Y:S01]  /*68a0*/  HMMA.16816.F32 R32, R164, R198, R32 ;  /* 0x000000c6a420723c */ /* 0x000fe20000001820 */
[----:B------:R-:W3:Y:S06]  /*68b0*/  LDSM.16.M88.4 R164, [R216+0x2800] ;  /* 0x00280000d8a4783b */ /* 0x000eec0000000200 */
[----:B------:R-:W1:Y:S01]  /*68c0*/  LDSM.16.M88.4 R196, [R216+0x3000] ;  /* 0x00300000d8c4783b */ /* 0x000e620000000200 */
[C---:B----4-:R-:W-:Y:S08]  /*68d0*/  HMMA.16816.F32 R4, R168.reuse, R180, R4 ;  /* 0x000000b4a804723c */ /* 0x050ff00000001804 */
[C---:B------:R-:W-:Y:S01]  /*68e0*/  HMMA.16816.F32 R8, R168.reuse, R182, R8 ;  /* 0x000000b6a808723c */ /* 0x040fe20000001808 */
[----:B------:R-:W4:Y:S07]  /*68f0*/  LDSM.16.M88.4 R180, [R216+0x3800] ;  /* 0x00380000d8b4783b */ /* 0x000f2e0000000200 */
[C---:B-----5:R-:W-:Y:S08]  /*6900*/  HMMA.16816.F32 R12, R168.reuse, R184, R12 ;  /* 0x000000b8a80c723c */ /* 0x060ff0000000180c */
[C---:B------:R-:W-:Y:S01]  /*6910*/  HMMA.16816.F32 R16, R168.reuse, R186, R16 ;  /* 0x000000baa810723c */ /* 0x040fe20000001810 */
[----:B------:R-:W-:Y:S07]  /*6920*/  LDSM.16.M88.4 R184, [R230+0x18100] ;  /* 0x01810000e6b8783b */ /* 0x000fee0000000200 */
[C---:B------:R-:W-:Y:S08]  /*6930*/  HMMA.16816.F32 R20, R168.reuse, R192, R20 ;  /* 0x000000c0a814723c */ /* 0x040ff00000001814 */
[C---:B------:R-:W-:Y:S01]  /*6940*/  HMMA.16816.F32 R24, R168.reuse, R194, R24 ;  /* 0x000000c2a818723c */ /* 0x040fe20000001818 */
[----:B------:R-:W5:Y:S07]  /*6950*/  LDSM.16.M88.4 R192, [R229+0xc100] ;  /* 0x00c10000e5c0783b */ /* 0x000f6e0000000200 */
[C---:B-1----:R-:W-:Y:S08]  /*6960*/  HMMA.16816.F32 R28, R168.reuse, R172, R28 ;  /* 0x000000aca81c723c */ /* 0x042ff0000000181c */
[----:B------:R-:W-:Y:S01]  /*6970*/  HMMA.16816.F32 R32, R168, R174, R32 ;  /* 0x000000aea820723c */ /* 0x000fe20000001820 */
[----:B------:R-:W-:Y:S06]  /*6980*/  LDSM.16.M88.4 R168, [R229+0xd100] ;  /* 0x00d10000e5a8783b */ /* 0x000fec0000000200 */
[----:B------:R-:W-:Y:S01]  /*6990*/  LDSM.16.M88.4 R172, [R229+0xd900] ;  /* 0x00d90000e5ac783b */ /* 0x000fe20000000200 */
[C---:B--2---:R-:W-:Y:S08]  /*69a0*/  HMMA.16816.F32 R4, R176.reuse, R188, R4 ;  /* 0x000000bcb004723c */ /* 0x044ff00000001804 */
[C---:B------:R-:W-:Y:S01]  /*69b0*/  HMMA.16816.F32 R8, R176.reuse, R190, R8 ;  /* 0x000000beb008723c */ /* 0x040fe20000001808 */
[----:B------:R-:W-:Y:S07]  /*69c0*/  LDSM.16.M88.4 R188, [R226+0x18100] ;  /* 0x01810000e2bc783b */ /* 0x000fee0000000200 */
[C---:B---3--:R-:W-:Y:S08]  /*69d0*/  HMMA.16816.F32 R12, R176.reuse, R164, R12 ;  /* 0x000000a4b00c723c */ /* 0x048ff0000000180c */
[C---:B------:R-:W-:Y:S01]  /*69e0*/  HMMA.16816.F32 R16, R176.reuse, R166, R16 ;  /* 0x000000a6b010723c */ /* 0x040fe20000001810 */
[----:B------:R-:W1:Y:S07]  /*69f0*/  LDSM.16.M88.4 R164, [R229+0xc900] ;  /* 0x00c90000e5a4783b */ /* 0x000e6e0000000200 */
[C---:B------:R-:W-:Y:S08]  /*6a00*/  HMMA.16816.F32 R20, R176.reuse, R196, R20 ;  /* 0x000000c4b014723c */ /* 0x040ff00000001814 */
[C---:B------:R-:W-:Y:S01]  /*6a10*/  HMMA.16816.F32 R24, R176.reuse, R198, R24 ;  /* 0x000000c6b018723c */ /* 0x040fe20000001818 */
[----:B------:R-:W2:Y:S07]  /*6a20*/  LDSM.16.M88.4 R196, [R211] ;  /* 0x00000000d3c4783b */ /* 0x000eae0000000200 */
[C---:B----4-:R-:W-:Y:S08]  /*6a30*/  HMMA.16816.F32 R28, R176.reuse, R180, R28 ;  /* 0x000000b4b01c723c */ /* 0x050ff0000000181c */
[----:B------:R-:W-:Y:S01]  /*6a40*/  HMMA.16816.F32 R32, R176, R182, R32 ;  /* 0x000000b6b020723c */ /* 0x000fe20000001820 */
[----:B------:R-:W3:Y:S06]  /*6a50*/  LDSM.16.M88.4 R176, [R210] ;  /* 0x00000000d2b0783b */ /* 0x000eec0000000200 */
[----:B------:R-:W4:Y:S01]  /*6a60*/  LDSM.16.M88.4 R180, [R209] ;  /* 0x00000000d1b4783b */ /* 0x000f220000000200 */
[C---:B-----5:R-:W-:Y:S08]  /*6a70*/  HMMA.16816.F32 R4, R184.reuse, R192, R4 ;  /* 0x000000c0b804723c */ /* 0x060ff00000001804 */
[C---:B------:R-:W-:Y:S01]  /*6a80*/  HMMA.16816.F32 R8, R184.reuse, R194, R8 ;  /* 0x000000c2b808723c */ /* 0x040fe20000001808 */
[----:B------:R-:W5:Y:S07]  /*6a90*/  LDSM.16.M88.4 R192, [R208] ;  /* 0x00000000d0c0783b */ /* 0x000f6e0000000200 */
        /* <DEDUP_REMOVED lines=8> */
[----:B------:R-:W1:Y:S06]  /*6b20*/  LDSM.16.M88.4 R172, [R224+0xc900] ;  /* 0x00c90000e0ac783b */ /* 0x000e6c0000000200 */
[----:B------:R-:W1:Y:S01]  /*6b30*/  LDSM.16.M88.4 R184, [R224+0xd100] ;  /* 0x00d10000e0b8783b */ /* 0x000e620000000200 */
[C---:B--2---:R-:W-:Y:S08]  /*6b40*/  HMMA.16816.F32 R4, R188.reuse, R196, R4 ;  /* 0x000000c4bc04723c */ /* 0x044ff00000001804 */
[C---:B------:R-:W-:Y:S01]  /*6b50*/  HMMA.16816.F32 R8, R188.reuse, R198, R8 ;  /* 0x000000c6bc08723c */ /* 0x040fe20000001808 */
[----:B------:R-:W2:Y:S07]  /*6b60*/  LDSM.16.M88.4 R196, [R224+0xd900] ;  /* 0x00d90000e0c4783b */ /* 0x000eae0000000200 */
        /* <DEDUP_REMOVED lines=18> */
[----:B------:R-:W1:Y:S07]  /*6c90*/  LDSM.16.M88.4 R184, [R229+0xe100] ;  /* 0x00e10000e5b8783b */ /* 0x000e6e0000000200 */
[C---:B--2---:R-:W-:Y:S08]  /*6ca0*/  HMMA.16816.F32 R28, R164.reuse, R196, R28 ;  /* 0x000000c4a41c723c */ /* 0x044ff0000000181c */
[----:B------:R-:W-:Y:S01]  /*6cb0*/  HMMA.16816.F32 R32, R164, R198, R32 ;  /* 0x000000c6a420723c */ /* 0x000fe20000001820 */
[----:B------:R-:W2:Y:S06]  /*6cc0*/  LDSM.16.M88.4 R164, [R229+0xe900] ;  /* 0x00e90000e5a4783b */ /* 0x000eac0000000200 */
[----:B------:R-:W1:Y:S01]  /*6cd0*/  LDSM.16.M88.4 R196, [R229+0xf100] ;  /* 0x00f10000e5c4783b */ /* 0x000e620000000200 */
[C---:B---3--:R-:W-:Y:S08]  /*6ce0*/  HMMA.16816.F32 R4, R176.reuse, R180, R4 ;  /* 0x000000b4b004723c */ /* 0x048ff00000001804 */
[C---:B------:R-:W-:Y:S01]  /*6cf0*/  HMMA.16816.F32 R8, R176.reuse, R182, R8 ;  /* 0x000000b6b008723c */ /* 0x040fe20000001808 */
[----:B------:R-:W3:Y:S07]  /*6d00*/  LDSM.16.M88.4 R180, [R229+0xf900] ;  /* 0x00f90000e5b4783b */ /* 0x000eee0000000200 */
[C---:B----4-:R-:W-:Y:S08]  /*6d10*/  HMMA.16816.F32 R12, R176.reuse, R188, R12 ;  /* 0x000000bcb00c723c */ /* 0x050ff0000000180c */
[C---:B------:R-:W-:Y:S01]  /*6d20*/  HMMA.16816.F32 R16, R176.reuse, R190, R16 ;  /* 0x000000beb010723c */ /* 0x040fe20000001810 */
[----:B------:R-:W-:Y:S07]  /*6d30*/  LDSM.16.M88.4 R188, [R226+0x1c100] ;  /* 0x01c10000e2bc783b */ /* 0x000fee0000000200 */
[C---:B-----5:R-:W-:Y:S08]  /*6d40*/  HMMA.16816.F32 R20, R176.reuse, R192, R20 ;  /* 0x000000c0b014723c */ /* 0x060ff00000001814 */
[C---:B------:R-:W-:Y:S01]  /*6d50*/  HMMA.16816.F32 R24, R176.reuse, R194, R24 ;  /* 0x000000c2b018723c */ /* 0x040fe20000001818 */
[----:B------:R-:W4:Y:S07]  /*6d60*/  LDSM.16.M88.4 R192, [R207] ;  /* 0x00000000cfc0783b */ /* 0x000f2e0000000200 */
[C---:B-1----:R-:W-:Y:S08]  /*6d70*/  HMMA.16816.F32 R28, R176.reuse, R168, R28 ;  /* 0x000000a8b01c723c */ /* 0x042ff0000000181c */
[----:B------:R-:W-:Y:S01]  /*6d80*/  HMMA.16816.F32 R32, R176, R170, R32 ;  /* 0x000000aab020723c */ /* 0x000fe20000001820 */
[----:B------:R-:W-:Y:S06]  /*6d90*/  LDSM.16.M88.4 R168, [R205] ;  /* 0x00000000cda8783b */ /* 0x000fec0000000200 */
[----:B------:R-:W-:Y:S01]  /*6da0*/  LDSM.16.M88.4 R176, [R204] ;  /* 0x00000000ccb0783b */ /* 0x000fe20000000200 */
[C---:B------:R-:W-:Y:S08]  /*6db0*/  HMMA.16816.F32 R4, R172.reuse, R184, R4 ;  /* 0x000000b8ac04723c */ /* 0x040ff00000001804 */
        /* <DEDUP_REMOVED lines=11> */
[----:B------:R-:W5:Y:S01]  /*6e70*/  LDSM.16.M88.4 R180, [R224+0xf100] ;  /* 0x00f10000e0b4783b */ /* 0x000f620000000200 */
[C---:B----4-:R-:W-:Y:S08]  /*6e80*/  HMMA.16816.F32 R4, R188.reuse, R192, R4 ;  /* 0x000000c0bc04723c */ /* 0x050ff00000001804 */
[C---:B------:R-:W-:Y:S01]  /*6e90*/  HMMA.16816.F32 R8, R188.reuse, R194, R8 ;  /* 0x000000c2bc08723c */ /* 0x040fe20000001808 */
[----:B------:R-:W4:Y:S07]  /*6ea0*/  LDSM.16.M88.4 R192, [R224+0xf900] ;  /* 0x00f90000e0c0783b */ /* 0x000f2e0000000200 */
        /* <DEDUP_REMOVED lines=12> */
[----:B------:R-:W2:Y:S01]  /*6f70*/  LDSM.16.M88.4 R196, [R216+0x7800] ;  /* 0x00780000d8c4783b */ /* 0x000ea20000000200 */
[----:B------:R-:W-:Y:S05]  /*6f80*/  DEPBAR.LE SB0, 0x0 ;  /* 0x000080000000791a */ /* 0x000fea0000000000 */
[----:B------:R-:W-:Y:S01]  /*6f90*/  BAR.SYNC.DEFER_BLOCKING 0x0 ;  /* 0x0000000000007b1d */ /* 0x000fe20000010000 */
[C---:B---3--:R-:W-:Y:S08]  /*6fa0*/  HMMA.16816.F32 R12, R184.reuse, R172, R12 ;  /* 0x000000acb80c723c */ /* 0x048ff0000000180c */
[C---:B------:R-:W-:Y:S08]  /*6fb0*/  HMMA.16816.F32 R16, R184.reuse, R174, R16 ;  /* 0x000000aeb810723c */ /* 0x040ff00000001810 */
[C---:B-----5:R-:W-:Y:S08]  /*6fc0*/  HMMA.16816.F32 R20, R184.reuse, R180, R20 ;  /* 0x000000b4b814723c */ /* 0x060ff00000001814 */
[C---:B------:R-:W-:Y:S08]  /*6fd0*/  HMMA.16816.F32 R24, R184.reuse, R182, R24 ;  /* 0x000000b6b818723c */ /* 0x040ff00000001818 */
[C---:B----4-:R-:W-:Y:S08]  /*6fe0*/  HMMA.16816.F32 R28, R184.reuse, R192, R28 ;  /* 0x000000c0b81c723c */ /* 0x050ff0000000181c */
[----:B------:R-:W-:Y:S08]  /*6ff0*/  HMMA.16816.F32 R32, R184, R194, R32 ;  /* 0x000000c2b820723c */ /* 0x000ff00000001820 */
[C---:B-1----:R-:W-:Y:S08]  /*7000*/  HMMA.16816.F32 R4, R164.reuse, R168, R4 ;  /* 0x000000a8a404723c */ /* 0x042ff00000001804 */
[C---:B------:R-:W-:Y:S08]  /*7010*/  HMMA.16816.F32 R8, R164.reuse, R170, R8 ;  /* 0x000000aaa408723c */ /* 0x040ff00000001808 */
[C---:B------:R-:W-:Y:S08]  /*7020*/  HMMA.16816.F32 R12, R164.reuse, R176, R12 ;  /* 0x000000b0a40c723c */ /* 0x040ff0000000180c */
[C---:B------:R-:W-:Y:S08]  /*7030*/  HMMA.16816.F32 R16, R164.reuse, R178, R16 ;  /* 0x000000b2a410723c */ /* 0x040ff00000001810 */
[C---:B------:R-:W-:Y:S08]  /*7040*/  HMMA.16816.F32 R20, R164.reuse, R188, R20 ;  /* 0x000000bca414723c */ /* 0x040ff00000001814 */
[C---:B------:R-:W-:Y:S08]  /*7050*/  HMMA.16816.F32 R24, R164.reuse, R190, R24 ;  /* 0x000000bea418723c */ /* 0x040ff00000001818 */
[C---:B--2---:R-:W-:Y:S08]  /*7060*/  HMMA.16816.F32 R28, R164.reuse, R196, R28 ;  /* 0x000000c4a41c723c */ /* 0x044ff0000000181c */
[----:B------:R-:W-:Y:S01]  /*7070*/  HMMA.16816.F32 R32, R164, R198, R32 ;  /* 0x000000c6a420723c */ /* 0x000fe20000001820 */
[----:B------:R-:W-:-:S07]  /*7080*/  @P0 BRA `(.L_x_5215) ;  /* 0x000004a000000947 */ /* 0x000fce0003800000 */
[----:B------:R-:W-:Y:S01]  /*7090*/  ISETP.NE.AND P1, PT, R232, 0x1, PT ;  /* 0x00000001e800780c */ /* 0x000fe20003f25270 */
[----:B------:R-:W-:Y:S01]  /*70a0*/  ULEA UR5, UR20, UR12, 0x6 ;  /* 0x0000000c14057291 */ /* 0x000fe2000f8e303f */
[----:B------:R-:W-:Y:S01]  /*70b0*/  IADD3 R176, -R250, 0x10, RZ ;  /* 0x00000010fab07810 */ /* 0x000fe20007ffe1ff */
[----:B------:R-:W-:Y:S01]  /*70c0*/  IMAD.MOV.U32 R233, RZ, RZ, RZ ;  /* 0x000000ffffe97224 */ /* 0x000fe200078e00ff */
[----:B------:R-:W-:Y:S01]  /*70d0*/  IADD3 R174, -R249, 0x10, RZ ;  /* 0x00000010f9ae7810 */ /* 0x000fe20007ffe1ff */
[----:B------:R-:W-:Y:S01]  /*70e0*/  IMAD.SHL.U32 R200, R244, 0x2, RZ ;  /* 0x00000002f4c87824 */ /* 0x000fe200078e00ff */
        /* <DEDUP_REMOVED lines=17> */
[----:B------:R1:W2:Y:S01]  /*7200*/  @!P2 LDG.E R233, [R164.64] ;  /* 0x00000012a4e9a981 */ /* 0x0002a2000c1e1900 */
[----:B------:R-:W-:Y:S04]  /*7210*/  IMAD R234, R167, c[0x0][0x2b8], R234 ;  /* 0x0000ae00a7ea7a24 */ /* 0x000fe800078e02ea */
[C---:B------:R-:W-:Y:S01]  /*7220*/  IMAD.WIDE.U32 R170, R234.reuse, c[0x0][0x1e0], RZ ;  /* 0x00007800eaaa7a25 */ /* 0x040fe200078e00ff */
[----:B------:R-:W-:Y:S05]  /*7230*/  SHF.R.S32.HI R167, RZ, 0x1f, R234 ;  /* 0x0000001fffa77819 */ /* 0x000fea00000114ea */
[----:B------:R-:W-:Y:S04]  /*7240*/  IMAD R167, R167, c[0x0][0x1e0], RZ ;  /* 0x00007800a7a77a24 */ /* 0x000fe800078e02ff */
[----:B------:R-:W-:Y:S04]  /*7250*/  IMAD R167, R234, c[0x0][0x1e4], R167 ;  /* 0x00007900eaa77a24 */ /* 0x000fe800078e02a7 */
[----:B------:R-:W-:Y:S01]  /*7260*/  IMAD.IADD R171, R171, 0x1, R167 ;  /* 0x00000001abab7824 */ /* 0x000fe200078e02a7 */
[----:B-1----:R-:W-:Y:S02]  /*7270*/  SHF.L.U64.HI R164, R241, 0x1, R246 ;  /* 0x00000001f1a47819 */ /* 0x002fe400000102f6 */
[----:B--2---:R-:W-:Y:S01]  /*7280*/  SHF.R.S32.HI R0, RZ, 0x1f, R233 ;  /* 0x0000001fff007819 */ /* 0x004fe200000114e9 */
[C---:B------:R-:W-:Y:S04]  /*7290*/  IMAD.WIDE.U32 R170, R233.reuse, c[0x0][0x1f0], R170 ;  /* 0x00007c00e9aa7a25 */ /* 0x040fe800078e00aa */
[----:B------:R-:W-:Y:S01]  /*72a0*/  IMAD R0, R0, c[0x0][0x1f0], RZ ;  /* 0x00007c0000007a24 */ /* 0x000fe200078e02ff */
[----:B------:R-:W-:Y:S03]  /*72b0*/  IADD3 R165, P0, R170, UR14, RZ ;  /* 0x0000000eaaa57c10 */ /* 0x000fe6000ff1e0ff */
[----:B------:R-:W-:Y:S05]  /*72c0*/  IMAD R0, R233, c[0x0][0x1f4], R0 ;  /* 0x00007d00e9007a24 */ /* 0x000fea00078e0200 */
[----:B------:R-:W-:Y:S02]  /*72d0*/  IADD3.X R0, R171, UR7, R0, P0, !PT ;  /* 0x00000007ab007c10 */ /* 0x000fe400087fe400 */
[C---:B------:R-:W-:Y:S04]  /*72e0*/  LEA R168, P0, R165.reuse, c[0x0][0x1c8], 0x1 ;  /* 0x00007200a5a87a11 */ /* 0x040fe800078008ff */
[----:B------:R-:W-:Y:S01]  /*72f0*/  LEA.HI.X R167, R165, c[0x0][0x1cc], R0, 0x1, P0 ;  /* 0x00007300a5a77a11 */ /* 0x000fe200000f0c00 */
[----:B------:R-:W1:Y:S01]  /*7300*/  SHFL.IDX PT, R170, R168, 0x1, 0x181f ;  /* 0x00381f00a8aa7f89 */ /* 0x000e6200000e0000 */
[----:B------:R-:W-:Y:S02]  /*7310*/  IMAD.SHL.U32 R165, R242, 0x2, RZ ;  /* 0x00000002f2a57824 */ /* 0x000fe400078e00ff */
[----:B------:R-:W-:Y:S01]  /*7320*/  IMAD.SHL.U32 R0, R241, 0x2, RZ ;  /* 0x00000002f1007824 */ /* 0x000fe200078e00ff */
[----:B------:R-:W2:Y:S04]  /*7330*/  SHFL.IDX PT, R169, R167, 0x1, 0x181f ;  /* 0x00381f00a7a97f89 */ /* 0x000ea800000e0000 */
[----:B------:R-:W3:Y:S04]  /*7340*/  SHFL.IDX PT, R168, R168, RZ, 0x181f ;  /* 0x00181fffa8a87589 */ /* 0x000ee800000e0000 */
[----:B------:R-:W4:Y:S01]  /*7350*/  SHFL.IDX PT, R167, R167, RZ, 0x181f ;  /* 0x00181fffa7a77589 */ /* 0x000f2200000e0000 */
[-C--:B-1----:R-:W-:Y:S04]  /*7360*/  IADD3 R176, P1, P0, R176, R170.reuse, R251 ;  /* 0x000000aab0b07210 */ /* 0x082fe8000783e0fb */
[-C--:B--2---:R-:W-:Y:S02]  /*7370*/  IADD3.X R177, RZ, R169.reuse, R252, P1, P0 ;  /* 0x000000a9ffb17210 */ /* 0x084fe40000fe04fc */
[-C--:B------:R-:W-:Y:S04]  /*7380*/  IADD3 R174, P1, P0, R174, R170.reuse, R165 ;  /* 0x000000aaaeae7210 */ /* 0x080fe8000783e0a5 */
[-C--:B------:R-:W-:Y:S02]  /*7390*/  IADD3.X R175, RZ, R169.reuse, R166, P1, P0 ;  /* 0x000000a9ffaf7210 */ /* 0x080fe40000fe04a6 */
[----:B------:R-:W-:Y:S04]  /*73a0*/  IADD3 R172, P1, P0, R173, R170, R0 ;  /* 0x000000aaadac7210 */ /* 0x000fe8000783e000 */
[----:B------:R-:W-:Y:S02]  /*73b0*/  IADD3.X R173, RZ, R169, R164, P1, P0 ;  /* 0x000000a9ffad7210 */ /* 0x000fe40000fe04a4 */
[C---:B---3--:R-:W-:Y:S05]  /*73c0*/  IADD3 R178, P0, R168.reuse, R165, RZ ;  /* 0x000000a5a8b27210 */ /* 0x048fea0007f1e0ff */
[C---:B----4-:R-:W-:Y:S01]  /*73d0*/  IMAD.X R179, R167.reuse, 0x1, R166, P0 ;  /* 0x00000001a7b37824 */ /* 0x050fe200000e06a6 */
[C---:B------:R-:W-:Y:S05]  /*73e0*/  IADD3 R180, P0, R168.reuse, R0, RZ ;  /* 0x00000000a8b47210 */ /* 0x040fea0007f1e0ff */
[C---:B------:R-:W-:Y:S01]  /*73f0*/  IMAD.X R181, R167.reuse, 0x1, R164, P0 ;  /* 0x00000001a7b57824 */ /* 0x040fe200000e06a4 */
[CC--:B------:R-:W-:Y:S05]  /*7400*/  IADD3 R164, P0, R168.reuse, R200.reuse, RZ ;  /* 0x000000c8a8a47210 */ /* 0x0c0fea0007f1e0ff */
[C-C-:B------:R-:W-:Y:S01]  /*7410*/  IMAD.X R165, R167.reuse, 0x1, R201.reuse, P0 ;  /* 0x00000001a7a57824 */ /* 0x140fe200000e06c9 */
        /* <DEDUP_REMOVED lines=17> */
.L_x_5215:
[----:B-1----:R-:W-:Y:S01]  /*7530*/  IMAD.MOV.U32 R171, RZ, RZ, R236 ;  /* 0x000000ffffab7224 */ /* 0x002fe200078e00ec */
        /* <DEDUP_REMOVED lines=10> */
[----:B------:R-:W1:Y:S01]  /*75e0*/  SHFL.IDX PT, R173, R171, RZ, 0x1c1f ;  /* 0x001c1fffabad7589 */ /* 0x000e6200000e0000 */
[----:B------:R-:W-:Y:S05]  /*75f0*/  IADD3 R165, -R237, 0x1, -R0 ;  /* 0x00000001eda57810 */ /* 0x000fea0007ffe900 */
        /* <DEDUP_REMOVED lines=22> */
.L_x_5218:
[----:B------:R-:W-:Y:S04]  /*7760*/  MOV R166, c[0x0][0x32c] ;  /* 0x0000cb0000a67a02 */ /* 0x000fe80000000f00 */
[----:B------:R-:W-:Y:S11]  /*7770*/  ISETP.NE.AND P0, PT, R166, 0x1, PT ;  /* 0x00000001a600780c */ /* 0x000ff60003f05270 */
[----:B------:R-:W-:Y:S02]  /*7780*/  @!UPT UIADD3 URZ, URZ, URZ, URZ ;  /* 0x0000003f3f3ff290 */ /* 0x000fe4000fffe03f */
[----:B------:R-:W-:Y:S05]  /*7790*/  @P0 IMAD.HI.U32 R166, R173, c[0x0][0x330], RZ ;  /* 0x0000cc00ada60a27 */ /* 0x000fea00078e00ff */
[----:B------:R-:W-:Y:S02]  /*77a0*/  @P0 SHF.R.U32.HI R173, RZ, c[0x0][0x334], R166 ;  /* 0x0000cd00ffad0a19 */ /* 0x000fe400000116a6 */
.L_x_5219:
[----:B------:R-:W-:Y:S05]  /*77b0*/  BSYNC B0 ;  /* 0x0000000000007941 */ /* 0x000fea0003800000 */
.L_x_5217:
[----:B------:R-:W-:Y:S04]  /*77c0*/  IMAD R168, R173, c[0x0][0x32c], -R0 ;  /* 0x0000cb00ada87a24 */ /* 0x000fe800078e0a00 */
[----:B------:R-:W-:Y:S05]  /*77d0*/  IMAD.IADD R168, R168, 0x1, -R237 ;  /* 0x00000001a8a87824 */ /* 0x000fea00078e0aed */
[----:B------:R-:W-:Y:S02]  /*77e0*/  IADD3 R166, R168, c[0x0][0x32c], RZ ;  /* 0x0000cb00a8a67a10 */ /* 0x000fe40007ffe0ff */
[----:B------:R-:W-:Y:S02]  /*77f0*/  IMNMX R167, R167, R168, !PT ;  /* 0x000000a8a7a77217 */ /* 0x000fe40007800200 */
[----:B------:R-:W-:Y:S02]  /*7800*/  IMNMX R169, R169, R166, PT ;  /* 0x000000a6a9a97217 */ /* 0x000fe40003800200 */
.L_x_5216:
[----:B------:R-:W-:Y:S06]  /*7810*/  UISETP.GT.AND UP2, UPT, UR20, -0x1, UPT ;  /* 0xffffffff1400788c */ /* 0x000fec000bf44270 */
[----:B------:R-:W-:Y:S04]  /*7820*/  PLOP3.LUT P0, PT, PT, PT, UP2, 0x80, 0x0 ;  /* 0x000000000000781c */ /* 0x000fe80003f0f028 */
[----:B------:R-:W-:Y:S04]  /*7830*/  ISETP.GT.AND P0, PT, R167, RZ, P0 ;  /* 0x000000ffa700720c */ /* 0x000fe80000704270 */
[----:B------:R-:W-:Y:S04]  /*7840*/  ISETP.LT.OR P0, PT, R169, 0x1, P0 ;  /* 0x00000001a900780c */ /* 0x000fe80000701670 */
[----:B------:R-:W-:Y:S02]  /*7850*/  FSEL R170, R4, -INF , !P0 ;  /* 0xff80000004aa7808 */ /* 0x000fe40004000000 */
[----:B------:R-:W-:Y:S01]  /*7860*/  PLOP3.LUT P0, PT, PT, PT, UP2, 0x80, 0x0 ;  /* 0x000000000000781c */ /* 0x000fe20003f0f028 */
[----:B------:R-:W1:Y:S03]  /*7870*/  SHFL.IDX PT, R4, R171, 0x1, 0x1c1f ;  /* 0x003c1f00ab047f89 */ /* 0x000e6600000e0000 */
[----:B------:R-:W-:Y:S04]  /*7880*/  ISETP.GT.AND P0, PT, R167, 0x1, P0 ;  /* 0x00000001a700780c */ /* 0x000fe80000704270 */
[----:B------:R-:W-:Y:S04]  /*7890*/  ISETP.LT.OR P0, PT, R169, 0x2, P0 ;  /* 0x00000002a900780c */ /* 0x000fe80000701670 */
[----:B------:R-:W-:Y:S02]  /*78a0*/  FSEL R168, R5, -INF , !P0 ;  /* 0xff80000005a87808 */ /* 0x000fe40004000000 */
[----:B------:R-:W-:Y:S04]  /*78b0*/  PLOP3.LUT P0, PT, PT, PT, UP2, 0x80, 0x0 ;  /* 0x000000000000781c */ /* 0x000fe80003f0f028 */
[----:B------:R-:W-:Y:S04]  /*78c0*/  ISETP.GT.AND P0, PT, R167, 0x8, P0 ;  /* 0x00000008a700780c */ /* 0x000fe80000704270 */
[----:B------:R-:W-:Y:S01]  /*78d0*/  ISETP.LT.OR P0, PT, R169, 0x9, P0 ;  /* 0x00000009a900780c */ /* 0x000fe20000701670 */
[--C-:B-1----:R-:W-:Y:S03]  /*78e0*/  IMAD.IADD R165, R165, 0x1, R4.reuse ;  /* 0x00000001a5a57824 */ /* 0x102fe600078e0204 */
[----:B------:R-:W-:Y:S01]  /*78f0*/  FSEL R166, R8, -INF , !P0 ;  /* 0xff80000008a67808 */ /* 0x000fe20004000000 */
[----:B------:R-:W-:Y:S01]  /*7900*/  IMAD.IADD R164, R164, 0x1, R4 ;  /* 0x00000001a4a47824 */ /* 0x000fe200078e0204 */
        /* <DEDUP_REMOVED lines=70> */
.L_x_5222:
[----:B------:R-:W-:Y:S04]  /*7d70*/  MOV R4, 0x1 ;  /* 0x0000000100047802 */ /* 0x000fe80000000f00 */
[----:B------:R-:W-:Y:S11]  /*7d80*/  ISETP.NE.AND P0, PT, R4, c[0x0][0x32c], PT ;  /* 0x0000cb0004007a0c */ /* 0x000ff60003f05270 */
[----:B------:R-:W-:Y:S02]  /*7d90*/  @!UPT UIADD3 URZ, URZ, URZ, URZ ;  /* 0x0000003f3f3ff290 */ /* 0x000fe4000fffe03f */
[----:B------:R-:W-:Y:S05]  /*7da0*/  @P0 IMAD.HI.U32 R4, R5, c[0x0][0x330], RZ ;  /* 0x0000cc0005040a27 */ /* 0x000fea00078e00ff */
[----:B------:R-:W-:Y:S02]  /*7db0*/  @P0 SHF.R.U32.HI R5, RZ, c[0x0][0x334], R4 ;  /* 0x0000cd00ff050a19 */ /* 0x000fe40000011604 */
.L_x_5223:
[----:B------:R-:W-:Y:S05]  /*7dc0*/  BSYNC B0 ;  /* 0x0000000000007941 */ /* 0x000fea0003800000 */
.L_x_5221:
[----:B------:R-:W-:Y:S04]  /*7dd0*/  IMAD R0, R5, c[0x0][0x32c], -R0 ;  /* 0x0000cb0005007a24 */ /* 0x000fe800078e0a00 */
[----:B------:R-:W-:Y:S05]  /*7de0*/  IMAD.IADD R5, R0, 0x1, -R237 ;  /* 0x0000000100057824 */ /* 0x000fea00078e0aed */
[----:B------:R-:W-:Y:S02]  /*7df0*/  IADD3 R0, R5, c[0x0][0x32c], RZ ;  /* 0x0000cb0005007a10 */ /* 0x000fe40007ffe0ff */
[----:B------:R-:W-:Y:S02]  /*7e00*/  IMNMX R164, R164, R5, !PT ;  /* 0x00000005a4a47217 */ /* 0x000fe40007800200 */
[----:B------:R-:W-:Y:S02]  /*7e10*/  IMNMX R165, R165, R0, PT ;  /* 0x00000000a5a57217 */ /* 0x000fe40003800200 */
.L_x_5220:
[----:B------:R-:W-:Y:S02]  /*7e20*/  PLOP3.LUT P0, PT, PT, PT, UP2, 0x80, 0x0 ;  /* 0x000000000000781c */ /* 0x000fe40003f0f028 */
[----:B------:R-:W-:Y:S02]  /*7e30*/  FMNMX.FTZ R5, R170, R3, !PT ;  /* 0x00000003aa057209 */ /* 0x000fe40007810000 */
[----:B------:R-:W-:Y:S02]  /*7e40*/  ISETP.GT.AND P0, PT, R164, RZ, P0 ;  /* 0x000000ffa400720c */ /* 0x000fe40000704270 */
[----:B------:R-:W-:Y:S02]  /*7e50*/  FMNMX.FTZ R5, R168, R5, !PT ;  /* 0x00000005a8057209 */ /* 0x000fe40007810000 */
[C---:B------:R-:W-:Y:S02]  /*7e60*/  ISETP.LT.OR P0, PT, R165.reuse, 0x1, P0 ;  /* 0x00000001a500780c */ /* 0x040fe40000701670 */
        /* <DEDUP_REMOVED lines=46> */
[C---:B------:R-:W-:Y:S02]  /*8150*/  ISETP.GT.AND P0, PT, R164.reuse, 0x19, P0 ;  /* 0x00000019a400780c */ /* 0x040fe40000704270 */
        /* <DEDUP_REMOVED lines=13> */
[----:B------:R-:W-:Y:S03]  /*8230*/  ISETP.LT.OR P0, PT, R165, 0x22, P0 ;  /* 0x00000022a500780c */ /* 0x000fe60000701670 */
[----:B------:R-:W1:Y:S01]  /*8240*/  SHFL.BFLY PT, R15, R6, 0x1, 0x1f ;  /* 0x0c201f00060f7f89 */ /* 0x000e6200000e0000 */
[----:B------:R-:W-:Y:S02]  /*8250*/  FSEL R185, R23, -INF , !P0 ;  /* 0xff80000017b97808 */ /* 0x000fe40004000000 */
[----:B------:R-:W-:Y:S02]  /*8260*/  PLOP3.LUT P0, PT, PT, PT, UP2, 0x80, 0x0 ;  /* 0x000000000000781c */ /* 0x000fe40003f0f028 */
[----:B------:R-:W-:Y:S02]  /*8270*/  FMNMX.FTZ R4, R185, R4, !PT ;  /* 0x00000004b9047209 */ /* 0x000fe40007810000 */
[----:B------:R-:W-:Y:S01]  /*8280*/  ISETP.GT.AND P0, PT, R164, 0x28, P0 ;  /* 0x00000028a400780c */ /* 0x000fe20000704270 */
[----:B------:R-:W-:Y:S03]  /*8290*/  LDSM.16.MT88.4 R20, [R222+0x100] ;  /* 0x00010000de14783b */ /* 0x000fe60000004200 */
[----:B------:R-:W-:Y:S04]  /*82a0*/  ISETP.LT.OR P0, PT, R165, 0x29, P0 ;  /* 0x00000029a500780c */ /* 0x000fe80000701670 */
[----:B------:R-:W-:Y:S02]  /*82b0*/  FSEL R183, R26, -INF , !P0 ;  /* 0xff8000001ab77808 */ /* 0x000fe40004000000 */
[----:B------:R-:W-:Y:S02]  /*82c0*/  PLOP3.LUT P0, PT, PT, PT, UP2, 0x80, 0x0 ;  /* 0x000000000000781c */ /* 0x000fe40003f0f028 */
[----:B------:R-:W-:Y:S02]  /*82d0*/  FMNMX.FTZ R4, R183, R4, !PT ;  /* 0x00000004b7047209 */ /* 0x000fe40007810000 */
[C---:B------:R-:W-:Y:S04]  /*82e0*/  ISETP.GT.AND P0, PT, R164.reuse, 0x29, P0 ;  /* 0x00000029a400780c */ /* 0x040fe80000704270 */
        /* <DEDUP_REMOVED lines=9> */
[C---:B------:R-:W-:Y:S04]  /*8380*/  ISETP.GT.AND P0, PT, R164.reuse, 0x31, P0 ;  /* 0x00000031a400780c */ /* 0x040fe80000704270 */
[----:B------:R-:W-:Y:S04]  /*8390*/  ISETP.LT.OR P0, PT, R165, 0x32, P0 ;  /* 0x00000032a500780c */ /* 0x000fe80000701670 */
[----:B------:R-:W-:Y:S02]  /*83a0*/  FSEL R175, R31, -INF , !P0 ;  /* 0xff8000001faf7808 */ /* 0x000fe40004000000 */
[----:B------:R-:W-:Y:S01]  /*83b0*/  PLOP3.LUT P0, PT, PT, PT, UP2, 0x80, 0x0 ;  /* 0x000000000000781c */ /* 0x000fe20003f0f028 */
[----:B------:R-:W-:Y:S01]  /*83c0*/  LDSM.16.MT88.4 R28, [R221+0x100] ;  /* 0x00010000dd1c783b */ /* 0x000fe20000004200 */
[----:B------:R-:W-:Y:S02]  /*83d0*/  FMNMX.FTZ R0, R175, R10, !PT ;  /* 0x0000000aaf007209 */ /* 0x000fe40007810000 */
[----:B------:R-:W-:Y:S04]  /*83e0*/  ISETP.GT.AND P0, PT, R164, 0x38, P0 ;  /* 0x00000038a400780c */ /* 0x000fe80000704270 */
        /* <DEDUP_REMOVED lines=8> */
[----:B------:R-:W-:Y:S04]  /*8470*/  FSEL R165, R35, -INF , !P0 ;  /* 0xff80000023a57808 */ /* 0x000fe80004000000 */
[----:B------:R-:W-:Y:S02]  /*8480*/  FMNMX.FTZ R4, R165, R0, !PT ;  /* 0x00000000a5047209 */ /* 0x000fe40007810000 */
[----:B-1----:R-:W-:Y:S03]  /*8490*/  FMNMX.FTZ R0, R6, R15, !PT ;  /* 0x0000000f06007209 */ /* 0x002fe60007810000 */
[----:B------:R-:W1:Y:S01]  /*84a0*/  SHFL.BFLY PT, R7, R4, 0x2, 0x1f ;  /* 0x0c401f0004077f89 */ /* 0x000e6200000e0000 */
[C---:B------:R-:W-:Y:S01]  /*84b0*/  FSETP.NEU.FTZ.AND P0, PT, R0.reuse, -INF , PT ;  /* 0xff8000000000780b */ /* 0x040fe20003f1d000 */
[----:B------:R-:W-:Y:S05]  /*84c0*/  FMUL.FTZ R179, R0, c[0x0][0x2d0] ;  /* 0x0000b40000b37a20 */ /* 0x000fea0000410000 */
[----:B------:R-:W-:Y:S05]  /*84d0*/  FSEL R179, R179, RZ, P0 ;  /* 0x000000ffb3b37208 */ /* 0x000fea0000000000 */
[--C-:B------:R-:W-:Y:S02]  /*84e0*/  FFMA.FTZ R188, R170, c[0x0][0x2d0], -R179.reuse ;  /* 0x0000b400aabc7a23 */ /* 0x100fe400000108b3 */
[--C-:B------:R-:W-:Y:S02]  /*84f0*/  FFMA.FTZ R167, R168, c[0x0][0x2d0], -R179.reuse ;  /* 0x0000b400a8a77a23 */ /* 0x100fe400000108b3 */
[--C-:B------:R-:W-:Y:S02]  /*8500*/  FFMA.FTZ R166, R166, c[0x0][0x2d0], -R179.reuse ;  /* 0x0000b400a6a67a23 */ /* 0x100fe400000108b3 */
[--C-:B------:R-:W-:Y:S01]  /*8510*/  FFMA.FTZ R189, R8, c[0x0][0x2d0], -R179.reuse ;  /* 0x0000b40008bd7a23 */ /* 0x100fe200000108b3 */
[----:B------:R-:W-:Y:S01]  /*8520*/  MUFU.EX2 R188, R188 ;  /* 0x000000bc00bc7308 */ /* 0x000fe20000000800 */
[--C-:B------:R-:W-:Y:S02]  /*8530*/  FFMA.FTZ R176, R176, c[0x0][0x2d0], -R179.reuse ;  /* 0x0000b400b0b07a23 */ /* 0x100fe400000108b3 */
[--C-:B------:R-:W-:Y:S01]  /*8540*/  FFMA.FTZ R194, R194, c[0x0][0x2d0], -R179.reuse ;  /* 0x0000b400c2c27a23 */ /* 0x100fe200000108b3 */
[----:B-1----:R-:W-:Y:S01]  /*8550*/  FMNMX.FTZ R5, R4, R7, !PT ;  /* 0x0000000704057209 */ /* 0x002fe20007810000 */
[--C-:B------:R-:W-:Y:S01]  /*8560*/  FFMA.FTZ R195, R195, c[0x0][0x2d0], -R179.reuse ;  /* 0x0000b400c3c37a23 */ /* 0x100fe200000108b3 */
[----:B------:R-:W-:Y:S01]  /*8570*/  FSEL R4, R0, RZ, P0 ;  /* 0x000000ff00047208 */ /* 0x000fe20000000000 */
[----:B------:R-:W-:Y:S02]  /*8580*/  FFMA.FTZ R196, R196, c[0x0][0x2d0], -R179 ;  /* 0x0000b400c4c47a23 */ /* 0x000fe400000108b3 */
[----:B------:R-:W1:Y:S01]  /*8590*/  SHFL.BFLY PT, R164, R5, 0x1, 0x1f ;  /* 0x0c201f0005a47f89 */ /* 0x000e6200000e0000 */
[----:B------:R-:W2:Y:S01]  /*85a0*/  MUFU.EX2 R167, R167 ;  /* 0x000000a700a77308 */ /* 0x000ea20000000800 */
[----:B------:R-:W-:Y:S02]  /*85b0*/  FADD.FTZ R3, -R4, R3 ;  /* 0x0000000304037221 */ /* 0x000fe40000010100 */
[--C-:B------:R-:W-:Y:S02]  /*85c0*/  FFMA.FTZ R197, R198, c[0x0][0x2d0], -R179.reuse ;  /* 0x0000b400c6c57a23 */ /* 0x100fe400000108b3 */
[----:B------:R-:W-:Y:S02]  /*85d0*/  FMUL.FTZ R6, R3, c[0x0][0x2d0] ;  /* 0x0000b40003067a20 */ /* 0x000fe40000410000 */
[--C-:B------:R-:W-:Y:S02]  /*85e0*/  FFMA.FTZ R182, R182, c[0x0][0x2d0], -R179.reuse ;  /* 0x0000b400b6b67a23 */ /* 0x100fe400000108b3 */
[--C-:B------:R-:W-:Y:S01]  /*85f0*/  FFMA.FTZ R184, R184, c[0x0][0x2d0], -R179.reuse ;  /* 0x0000b400b8b87a23 */ /* 0x100fe200000108b3 */
[----:B------:R-:W3:Y:S01]  /*8600*/  MUFU.EX2 R3, R6 ;  /* 0x0000000600037308 */ /* 0x000ee20000000800 */
[--C-:B------:R-:W-:Y:S02]  /*8610*/  FFMA.FTZ R202, R202, c[0x0][0x2d0], -R179.reuse ;  /* 0x0000b400caca7a23 */ /* 0x100fe400000108b3 */
[--C-:B------:R-:W-:Y:S02]  /*8620*/  FFMA.FTZ R180, R180, c[0x0][0x2d0], -R179.reuse ;  /* 0x0000b400b4b47a23 */ /* 0x100fe400000108b3 */
[--C-:B------:R-:W-:Y:S05]  /*8630*/  FFMA.FTZ R178, R178, c[0x0][0x2d0], -R179.reuse ;  /* 0x0000b400b2b27a23 */ /* 0x100fea00000108b3 */
[----:B------:R-:W-:Y:S01]  /*8640*/  MUFU.EX2 R166, R166 ;  /* 0x000000a600a67308 */ /* 0x000fe20000000800 */
[----:B-1----:R-:W-:Y:S02]  /*8650*/  FMNMX.FTZ R164, R164, R5, !PT ;  /* 0x00000005a4a47209 */ /* 0x002fe40007810000 */
[----:B--2---:R-:W-:Y:S02]  /*8660*/  F2FP.PACK_AB R168, R167, R188 ;  /* 0x000000bca7a8723e */ /* 0x004fe400000000ff */
[C---:B------:R-:W-:Y:S01]  /*8670*/  FSETP.NEU.FTZ.AND P0, PT, R164.reuse, -INF , PT ;  /* 0xff800000a400780b */ /* 0x040fe20003f1d000 */
[C---:B------:R-:W-:Y:S04]  /*8680*/  FMUL.FTZ R172, R164.reuse, c[0x0][0x2d0] ;  /* 0x0000b400a4ac7a20 */ /* 0x040fe80000410000 */
[----:B------:R-:W1:Y:S01]  /*8690*/  MUFU.EX2 R189, R189 ;  /* 0x000000bd00bd7308 */ /* 0x000e620000000800 */
[----:B------:R-:W-:Y:S02]  /*86a0*/  FSEL R5, R164, RZ, P0 ;  /* 0x000000ffa4057208 */ /* 0x000fe40000000000 */
[----:B------:R-:W-:Y:S01]  /*86b0*/  FSEL R172, R172, RZ, P0 ;  /* 0x000000ffacac7208 */ /* 0x000fe20000000000 */
[----:B---3--:R-:W-:Y:S01]  /*86c0*/  FMUL.FTZ R4, R3, R160 ;  /* 0x000000a003047220 */ /* 0x008fe20000410000 */
[----:B------:R-:W-:Y:S01]  /*86d0*/  PLOP3.LUT P0, PT, PT, PT, UP2, 0x80, 0x0 ;  /* 0x000000000000781c */ /* 0x000fe20003f0f028 */
[----:B------:R-:W-:Y:S02]  /*86e0*/  FADD.FTZ R5, -R5, R2 ;  /* 0x0000000205057221 */ /* 0x000fe40000010100 */
[--C-:B------:R-:W-:Y:S02]  /*86f0*/  FFMA.FTZ R192, R13, c[0x0][0x2d0], -R172.reuse ;  /* 0x0000b4000dc07a23 */ /* 0x100fe400000108ac */
[----:B------:R-:W2:Y:S01]  /*8700*/  LDSM.16.MT88.4 R12, [R227+0x100] ;  /* 0x00010000e30c783b */ /* 0x000ea20000004200 */
[--C-:B------:R-:W-:Y:S01]  /*8710*/  FFMA.FTZ R193, R17, c[0x0][0x2d0], -R172.reuse ;  /* 0x0000b40011c17a23 */ /* 0x100fe200000108ac */
[----:B------:R-:W-:Y:S01]  /*8720*/  MUFU.EX2 R194, R194 ;  /* 0x000000c200c27308 */ /* 0x000fe20000000800 */
[--C-:B------:R-:W-:Y:S02]  /*8730*/  FFMA.FTZ R191, R9, c[0x0][0x2d0], -R172.reuse ;  /* 0x0000b40009bf7a23 */ /* 0x100fe400000108ac */
[--C-:B------:R-:W-:Y:S02]  /*8740*/  FFMA.FTZ R190, R11, c[0x0][0x2d0], -R172.reuse ;  /* 0x0000b4000bbe7a23 */ /* 0x100fe400000108ac */
[----:B------:R-:W-:Y:S02]  /*8750*/  FMUL.FTZ R2, R5, c[0x0][0x2d0] ;  /* 0x0000b40005027a20 */ /* 0x000fe40000410000 */
[C---:B------:R-:W-:Y:S02]  /*8760*/  FMUL.FTZ R5, R3.reuse, R161 ;  /* 0x000000a103057220 */ /* 0x040fe40000410000 */
        /* <DEDUP_REMOVED lines=8> */
[----:B------:R-:W1:Y:S01]  /*87f0*/  MUFU.EX2 R2, R2 ;  /* 0x0000000200027308 */ /* 0x000e620000000800 */
[C---:B------:R-:W-:Y:S02]  /*8800*/  FMUL.FTZ R32, R3.reuse, R156 ;  /* 0x0000009c03207220 */ /* 0x040fe40000410000 */
[----:B------:R-:W-:Y:S02]  /*8810*/  FMUL.FTZ R33, R3, R157 ;  /* 0x0000009d03217220 */ /* 0x000fe40000410000 */
[--C-:B------:R-:W-:Y:S02]  /*8820*/  FFMA.FTZ R177, R177, c[0x0][0x2d0], -R172.reuse ;  /* 0x0000b400b1b17a23 */ /* 0x100fe400000108ac */
        /* <DEDUP_REMOVED lines=22> */
[----:B------:R-:W3:Y:S01]  /*8990*/  LDSM.16.MT88.4 R132, [R220+0x100] ;  /* 0x00010000dc84783b */ /* 0x000ee20000004200 */
[C---:B------:R-:W-:Y:S01]  /*89a0*/  FMUL.FTZ R34, R2.reuse, R158 ;  /* 0x0000009e02227220 */ /* 0x040fe20000410000 */
[----:B------:R-:W4:Y:S01]  /*89b0*/  MUFU.EX2 R195, R195 ;  /* 0x000000c300c37308 */ /* 0x000f220000000800 */
        /* <DEDUP_REMOVED lines=36> */
[----:B------:R-:W-:Y:S01]  /*8c00*/  LDSM.16.MT88.4 R144, [R221+0x900] ;  /* 0x00090000dd90783b */ /* 0x000fe20000004200 */
        /* <DEDUP_REMOVED lines=14> */
[C---:B---3--:R-:W-:Y:S03]  /*8cf0*/  HMMA.16816.F32 R28, R168.reuse, R132, R28 ;  /* 0x00000084a81c723c */ /* 0x048fe6000000181c */
[C---:B------:R-:W-:Y:S02]  /*8d00*/  FMUL.FTZ R67, R2.reuse, R67 ;  /* 0x0000004302437220 */ /* 0x040fe40000410000 */
[C---:B------:R-:W-:Y:S02]  /*8d10*/  FMUL.FTZ R68, R3.reuse, R68 ;  /* 0x0000004403447220 */ /* 0x040fe40000410000 */
[C---:B------:R-:W-:Y:S01]  /*8d20*/  FMUL.FTZ R69, R3.reuse, R69 ;  /* 0x0000004503457220 */ /* 0x040fe20000410000 */
[C---:B------:R-:W-:Y:S01]  /*8d30*/  HMMA.16816.F32 R32, R168.reuse, R134, R32 ;  /* 0x00000086a820723c */ /* 0x040fe20000001820 */
[----:B------:R-:W2:Y:S03]  /*8d40*/  LDSM.16.MT88.4 R132, [R221+0x2100] ;  /* 0x00210000dd84783b */ /* 0x000ea60000004200 */
        /* <DEDUP_REMOVED lines=74> */
[C---:B------:R-:W-:Y:S04]  /*91f0*/  FMUL.FTZ R116, R3.reuse, R116 ;  /* 0x0000007403747220 */ /* 0x040fe80000410000 */
[----:B------:R-:W-:Y:S01]  /*9200*/  FMUL.FTZ R117, R3, R117 ;  /* 0x0000007503757220 */ /* 0x000fe20000410000 */
[C---:B------:R-:W-:Y:S01]  /*9210*/  HMMA.16816.F32 R112, R168.reuse, R138, R112 ;  /* 0x0000008aa870723c */ /* 0x040fe20000001870 */
[----:B------:R-:W1:Y:S02]  /*9220*/  LDSM.16.MT88.4 R136, [R227+0x900] ;  /* 0x00090000e388783b */ /* 0x000e640000004200 */
[C---:B------:R-:W-:Y:S02]  /*9230*/  FMUL.FTZ R118, R2.reuse, R118 ;  /* 0x0000007602767220 */ /* 0x040fe40000410000 */
[----:B------:R-:W-:Y:S02]  /*9240*/  FMUL.FTZ R119, R2, R119 ;  /* 0x0000007702777220 */ /* 0x000fe40000410000 */
[--C-:B------:R-:W-:Y:S02]  /*9250*/  FFMA.FTZ R198, R200, c[0x0][0x2d0], -R172.reuse ;  /* 0x0000b400c8c67a23 */ /* 0x100fe400000108ac */
[--C-:B------:R-:W-:Y:S03]  /*9260*/  FFMA.FTZ R199, R199, c[0x0][0x2d0], -R172.reuse ;  /* 0x0000b400c7c77a23 */ /* 0x100fe600000108ac */
[C---:B---3--:R-:W-:Y:S01]  /*9270*/  HMMA.16816.F32 R116, R168.reuse, R140, R116 ;  /* 0x0000008ca874723c */ /* 0x048fe20000001874 */
[----:B------:R-:W-:Y:S02]  /*9280*/  MUFU.EX2 R198, R198 ;  /* 0x000000c600c67308 */ /* 0x000fe40000000800 */
[C---:B------:R-:W-:Y:S02]  /*9290*/  FMUL.FTZ R120, R3.reuse, R120 ;  /* 0x0000007803787220 */ /* 0x040fe40000410000 */
[----:B------:R-:W-:Y:S02]  /*92a0*/  FMUL.FTZ R121, R3, R121 ;  /* 0x0000007903797220 */ /* 0x000fe40000410000 */
[--C-:B------:R-:W-:Y:S02]  /*92b0*/  FFMA.FTZ R200, R203, c[0x0][0x2d0], -R172.reuse ;  /* 0x0000b400cbc87a23 */ /* 0x100fe400000108ac */
[C---:B------:R-:W-:Y:S02]  /*92c0*/  FMUL.FTZ R122, R2.reuse, R122 ;  /* 0x0000007a027a7220 */ /* 0x040fe40000410000 */
[----:B------:R-:W3:Y:S01]  /*92d0*/  MUFU.EX2 R199, R199 ;  /* 0x000000c700c77308 */ /* 0x000ee20000000800 */
[C---:B------:R-:W-:Y:S02]  /*92e0*/  FMUL.FTZ R123, R2.reuse, R123 ;  /* 0x0000007b027b7220 */ /* 0x040fe40000410000 */
        /* <DEDUP_REMOVED lines=10> */
[----:B------:R-:W1:Y:S01]  /*9390*/  MUFU.EX2 R201, R201 ;  /* 0x000000c900c97308 */ /* 0x000e620000000800 */
[--C-:B------:R-:W-:Y:S02]  /*93a0*/  FFMA.FTZ R181, R181, c[0x0][0x2d0], -R172.reuse ;  /* 0x0000b400b5b57a23 */ /* 0x100fe400000108ac */
[--C-:B------:R-:W-:Y:S01]  /*93b0*/  FFMA.FTZ R203, R186, c[0x0][0x2d0], -R179.reuse ;  /* 0x0000b400bacb7a23 */ /* 0x100fe200000108b3 */
[C---:B--2---:R-:W-:Y:S03]  /*93c0*/  HMMA.16816.F32 R124, R168.reuse, R132, R124 ;  /* 0x00000084a87c723c */ /* 0x044fe6000000187c */
[C---:B------:R-:W-:Y:S02]  /*93d0*/  FMUL.FTZ R128, R3.reuse, R128 ;  /* 0x0000008003807220 */ /* 0x040fe40000410000 */
[----:B------:R-:W-:Y:S01]  /*93e0*/  FMUL.FTZ R129, R3, R129 ;  /* 0x0000008103817220 */ /* 0x000fe20000410000 */
[----:B------:R-:W-:Y:S01]  /*93f0*/  MUFU.EX2 R186, R176 ;  /* 0x000000b000ba7308 */ /* 0x000fe20000000800 */
[C---:B------:R-:W-:Y:S01]  /*9400*/  FMUL.FTZ R130, R2.reuse, R130 ;  /* 0x0000008202827220 */ /* 0x040fe20000410000 */
[----:B----4-:R-:W-:Y:S01]  /*9410*/  F2FP.PACK_AB R132, R195, R194 ;  /* 0x000000c2c384723e */ /* 0x010fe200000000ff */
[----:B------:R-:W-:Y:S03]  /*9420*/  FMUL.FTZ R131, R2, R131 ;  /* 0x0000008302837220 */ /* 0x000fe60000410000 */
[----:B------:R-:W-:Y:S01]  /*9430*/  FFMA.FTZ R179, R174, c[0x0][0x2d0], -R179 ;  /* 0x0000b400aeb37a23 */ /* 0x000fe200000108b3 */
[----:B---3--:R-:W-:Y:S01]  /*9440*/  F2FP.PACK_AB R133, R199, R198 ;  /* 0x000000c6c785723e */ /* 0x008fe200000000ff */
[----:B------:R-:W-:Y:S02]  /*9450*/  FFMA.FTZ R187, R187, c[0x0][0x2d0], -R172 ;  /* 0x0000b400bbbb7a23 */ /* 0x000fe400000108ac */
[----:B------:R-:W-:Y:S01]  /*9460*/  HMMA.16816.F32 R128, R168, R134, R128 ;  /* 0x00000086a880723c */ /* 0x000fe20000001880 */
[----:B------:R-:W2:Y:S02]  /*9470*/  MUFU.EX2 R171, R184 ;  /* 0x000000b800ab7308 */ /* 0x000ea40000000800 */
[----:B------:R-:W-:Y:S02]  /*9480*/  FFMA.FTZ R188, R3, R240, R188 ;  /* 0x000000f003bc7223 */ /* 0x000fe400000100bc */
[----:B------:R-:W-:Y:S02]  /*9490*/  FFMA.FTZ R193, R2, R239, R193 ;  /* 0x000000ef02c17223 */ /* 0x000fe400000100c1 */
[----:B------:R-:W-:Y:S01]  /*94a0*/  F2FP.PACK_AB R134, R197, R196 ;  /* 0x000000c4c586723e */ /* 0x000fe200000000ff */
[----:B------:R-:W-:Y:S01]  /*94b0*/  FADD.FTZ R167, R167, R188 ;  /* 0x000000bca7a77221 */ /* 0x000fe20000010000 */
[----:B-1----:R-:W-:Y:S02]  /*94c0*/  F2FP.PACK_AB R135, R201, R200 ;  /* 0x000000c8c987723e */ /* 0x002fe400000000ff */
[----:B------:R-:W-:Y:S01]  /*94d0*/  MUFU.EX2 R184, R187 ;  /* 0x000000bb00b87308 */ /* 0x000fe20000000800 */
[----:B------:R-:W-:Y:S02]  /*94e0*/  FADD.FTZ R192, R192, R193 ;  /* 0x000000c1c0c07221 */ /* 0x000fe40000010000 */
[----:B------:R-:W-:Y:S02]  /*94f0*/  FADD.FTZ R166, R166, R167 ;  /* 0x000000a7a6a67221 */ /* 0x000fe40000010000 */
[C---:B------:R-:W-:Y:S05]  /*9500*/  HMMA.16816.F32 R4, R132.reuse, R136, R4 ;  /* 0x000000888404723c */ /* 0x040fea0000001804 */
[----:B------:R-:W-:Y:S01]  /*9510*/  MUFU.EX2 R187, R177 ;  /* 0x000000b100bb7308 */ /* 0x000fe20000000800 */
[----:B------:R-:W-:Y:S02]  /*9520*/  FADD.FTZ R3, R191, R192 ;  /* 0x000000c0bf037221 */ /* 0x000fe40000010000 */
[C---:B------:R-:W-:Y:S01]  /*9530*/  HMMA.16816.F32 R8, R132.reuse, R138, R8 ;  /* 0x0000008a8408723c */ /* 0x040fe20000001808 */
[----:B------:R-:W1:Y:S03]  /*9540*/  LDSM.16.MT88.4 R136, [R222+0x2900] ;  /* 0x00290000de88783b */ /* 0x000e660000004200 */
[----:B------:R-:W-:Y:S02]  /*9550*/  FADD.FTZ R189, R189, R166 ;  /* 0x000000a6bdbd7221 */ /* 0x000fe40000010000 */
[----:B------:R-:W-:Y:S01]  /*9560*/  FADD.FTZ R3, R190, R3 ;  /* 0x00000003be037221 */ /* 0x000fe20000010000 */
[----:B------:R-:W-:Y:S01]  /*9570*/  MUFU.EX2 R169, R182 ;  /* 0x000000b600a97308 */ /* 0x000fe20000000800 */
[C---:B-----5:R-:W-:Y:S04]  /*9580*/  HMMA.16816.F32 R12, R132.reuse, R140, R12 ;  /* 0x0000008c840c723c */ /* 0x060fe8000000180c */
[----:B------:R-:W-:Y:S02]  /*9590*/  FADD.FTZ R194, R194, R189 ;  /* 0x000000bdc2c27221 */ /* 0x000fe40000010000 */
[----:B------:R-:W-:Y:S02]  /*95a0*/  FADD.FTZ R198, R198, R3 ;  /* 0x00000003c6c67221 */ /* 0x000fe40000010000 */
[C---:B------:R-:W-:Y:S01]  /*95b0*/  HMMA.16816.F32 R16, R132.reuse, R142, R16 ;  /* 0x0000008e8410723c */ /* 0x040fe20000001810 */
[----:B------:R-:W3:Y:S01]  /*95c0*/  LDSM.16.MT88.4 R140, [R227+0x4900] ;  /* 0x00490000e38c783b */ /* 0x000ee20000004200 */
[----:B------:R2:W-:Y:S02]  /*95d0*/  MUFU.EX2 R182, R181 ;  /* 0x000000b500b67308 */ /* 0x0005e40000000800 */
[----:B------:R-:W-:Y:S02]  /*95e0*/  FADD.FTZ R195, R195, R194 ;  /* 0x000000c2c3c37221 */ /* 0x000fe40000010000 */
[----:B------:R-:W-:Y:S02]  /*95f0*/  FADD.FTZ R199, R199, R198 ;  /* 0x000000c6c7c77221 */ /* 0x000fe40000010000 */
[C---:B------:R-:W-:Y:S04]  /*9600*/  HMMA.16816.F32 R20, R132.reuse, R144, R20 ;  /* 0x000000908414723c */ /* 0x040fe80000001814 */
[----:B------:R-:W4:Y:S01]  /*9610*/  MUFU.EX2 R168, R185 ;  /* 0x000000b900a87308 */ /* 0x000f220000000800 */
[----:B------:R-:W-:Y:S02]  /*9620*/  FADD.FTZ R196, R196, R195 ;  /* 0x000000c3c4c47221 */ /* 0x000fe40000010000 */
[----:B------:R-:W-:Y:S01]  /*9630*/  FADD.FTZ R200, R200, R199 ;  /* 0x000000c7c8c87221 */ /* 0x000fe20000010000 */
[C---:B------:R-:W-:Y:S01]  /*9640*/  HMMA.16816.F32 R24, R132.reuse, R146, R24 ;  /* 0x000000928418723c */ /* 0x040fe20000001818 */
[----:B------:R-:W5:Y:S03]  /*9650*/  LDSM.16.MT88.4 R144, [R222+0x4900] ;  /* 0x00490000de90783b */ /* 0x000f660000004200 */
[----:B------:R-:W-:Y:S02]  /*9660*/  FADD.FTZ R197, R197, R196 ;  /* 0x000000c4c5c57221 */ /* 0x000fe40000010000 */
[----:B------:R-:W-:Y:S01]  /*9670*/  MUFU.EX2 R185, R178 ;  /* 0x000000b200b97308 */ /* 0x000fe20000000800 */
[----:B------:R-:W-:Y:S01]  /*9680*/  FADD.FTZ R201, R201, R200 ;  /* 0x000000c8c9c97221 */ /* 0x000fe20000010000 */
[C---:B------:R-:W-:Y:S04]  /*9690*/  HMMA.16816.F32 R28, R132.reuse, R148, R28 ;  /* 0x00000094841c723c */ /* 0x040fe8000000181c */
[----:B--2---:R-:W-:Y:S04]  /*96a0*/  MOV R181, R171 ;  /* 0x000000ab00b57202 */ /* 0x004fe80000000f00 */
[C---:B------:R-:W-:Y:S01]  /*96b0*/  HMMA.16816.F32 R32, R132.reuse, R150, R32 ;  /* 0x000000968420723c */ /* 0x040fe20000001820 */
[----:B------:R-:W2:Y:S01]  /*96c0*/  LDSM.16.MT88.4 R148, [R221+0x4900] ;  /* 0x00490000dd94783b */ /* 0x000ea20000004200 */
[----:B------:R-:W-:Y:S06]  /*96d0*/  MUFU.EX2 R178, R179 ;  /* 0x000000b300b27308 */ /* 0x000fec0000000800 */
[C---:B------:R-:W-:Y:S04]  /*96e0*/  HMMA.16816.F32 R36, R132.reuse, R152, R36 ;  /* 0x000000988424723c */ /* 0x040fe80000001824 */
[----:B------:R4:W2:Y:S04]  /*96f0*/  MUFU.EX2 R170, R183 ;  /* 0x000000b700aa7308 */ /* 0x0008a80000000800 */
[C---:B------:R-:W-:Y:S01]  /*9700*/  HMMA.16816.F32 R40, R132.reuse, R154, R40 ;  /* 0x0000009a8428723c */ /* 0x040fe20000001828 */
[----:B------:R-:W-:Y:S05]  /*9710*/  LDSM.16.MT88.4 R152, [R227+0x3100] ;  /* 0x00310000e398783b */ /* 0x000fea0000004200 */
[----:B------:R-:W-:Y:S02]  /*9720*/  MUFU.EX2 R171, R180 ;  /* 0x000000b400ab7308 */ /* 0x000fe40000000800 */
[C---:B-1----:R-:W-:Y:S08]  /*9730*/  HMMA.16816.F32 R44, R132.reuse, R136, R44 ;  /* 0x00000088842c723c */ /* 0x042ff0000000182c */
[C---:B------:R-:W-:Y:S01]  /*9740*/  HMMA.16816.F32 R48, R132.reuse, R138, R48 ;  /* 0x0000008a8430723c */ /* 0x040fe20000001830 */
[----:B------:R-:W1:Y:S01]  /*9750*/  LDSM.16.MT88.4 R136, [R220+0x4900] ;  /* 0x00490000dc88783b */ /* 0x000e620000004200 */
[----:B------:R-:W1:Y:S02]  /*9760*/  MUFU.EX2 R203, R203 ;  /* 0x000000cb00cb7308 */ /* 0x000e640000000800 */
[----:B----4-:R-:W-:Y:S04]  /*9770*/  MOV R183, R168 ;  /* 0x000000a800b77202 */ /* 0x010fe80000000f00 */
        /* <DEDUP_REMOVED lines=28> */
[----:B------:R-:W-:Y:S01]  /*9940*/  HMMA.16816.F32 R128, R132, R138, R128 ;  /* 0x0000008a8480723c */ /* 0x000fe20000001880 */
[----:B------:R-:W1:Y:S06]  /*9950*/  LDSM.16.MT88.4 R136, [R220+0x1100] ;  /* 0x00110000dc88783b */ /* 0x000e6c0000004200 */
[-C--:B------:R-:W-:Y:S02]  /*9960*/  F2FP.PACK_AB R134, R169, R181.reuse ;  /* 0x000000b5a986723e */ /* 0x080fe400000000ff */
        /* <DEDUP_REMOVED lines=25> */
[----:B------:R-:W2:Y:S07]  /*9b00*/  LDSM.16.MT88.4 R140, [R221+0x5100] ;  /* 0x00510000dd8c783b */ /* 0x000eae0000004200 */
[C---:B----4-:R-:W-:Y:S08]  /*9b10*/  HMMA.16816.F32 R60, R132.reuse, R144, R60 ;  /* 0x00000090843c723c */ /* 0x050ff0000000183c */
[C---:B------:R-:W-:Y:S01]  /*9b20*/  HMMA.16816.F32 R64, R132.reuse, R146, R64 ;  /* 0x000000928440723c */ /* 0x040fe20000001840 */
[----:B------:R-:W3:Y:S07]  /*9b30*/  LDSM.16.MT88.4 R144, [R220+0x5100] ;  /* 0x00510000dc90783b */ /* 0x000eee0000004200 */
[C---:B------:R-:W-:Y:S07]  /*9b40*/  HMMA.16816.F32 R68, R132.reuse, R160, R68 ;  /* 0x000000a08444723c */ /* 0x040fee0000001844 */
[--C-:B------:R-:W-:Y:S01]  /*9b50*/  FFMA.FTZ R161, R175, c[0x0][0x2d0], -R172.reuse ;  /* 0x0000b400afa17a23 */ /* 0x100fe200000108ac */
[C---:B------:R-:W-:Y:S03]  /*9b60*/  HMMA.16816.F32 R72, R132.reuse, R162, R72 ;  /* 0x000000a28448723c */ /* 0x040fe60000001848 */
[----:B------:R-:W-:Y:S01]  /*9b70*/  MUFU.EX2 R168, R161 ;  /* 0x000000a100a87308 */ /* 0x000fe20000000800 */
[--C-:B------:R-:W-:Y:S02]  /*9b80*/  FFMA.FTZ R160, R173, c[0x0][0x2d0], -R172.reuse ;  /* 0x0000b400ada07a23 */ /* 0x100fe400000108ac */
[----:B------:R-:W-:Y:S02]  /*9b90*/  FFMA.FTZ R172, R165, c[0x0][0x2d0], -R172 ;  /* 0x0000b400a5ac7a23 */ /* 0x000fe400000108ac */
[C---:B-1----:R-:W-:Y:S05]  /*9ba0*/  HMMA.16816.F32 R76, R132.reuse, R136, R76 ;  /* 0x00000088844c723c */ /* 0x042fea000000184c */
[----:B------:R-:W1:Y:S03]  /*9bb0*/  MUFU.EX2 R180, R160 ;  /* 0x000000a000b47308 */ /* 0x000e660000000800 */
[C---:B------:R-:W-:Y:S01]  /*9bc0*/  HMMA.16816.F32 R80, R132.reuse, R138, R80 ;  /* 0x0000008a8450723c */ /* 0x040fe20000001850 */
[----:B------:R-:W4:Y:S06]  /*9bd0*/  LDSM.16.MT88.4 R136, [R222+0x7100] ;  /* 0x00710000de88783b */ /* 0x000f2c0000004200 */
[----:B------:R5:W1:Y:S01]  /*9be0*/  MUFU.EX2 R165, R172 ;  /* 0x000000ac00a57308 */ /* 0x000a620000000800 */
[C---:B--2---:R-:W-:Y:S08]  /*9bf0*/  HMMA.16816.F32 R84, R132.reuse, R140, R84 ;  /* 0x0000008c8454723c */ /* 0x044ff00000001854 */
[C---:B------:R-:W-:Y:S01]  /*9c00*/  HMMA.16816.F32 R88, R132.reuse, R142, R88 ;  /* 0x0000008e8458723c */ /* 0x040fe20000001858 */
[----:B------:R-:W2:Y:S07]  /*9c10*/  LDSM.16.MT88.4 R140, [R220+0x7100] ;  /* 0x00710000dc8c783b */ /* 0x000eae0000004200 */
[C---:B---3--:R-:W-:Y:S01]  /*9c20*/  HMMA.16816.F32 R92, R132.reuse, R144, R92 ;  /* 0x00000090845c723c */ /* 0x048fe2000000185c */
[----:B-----5:R-:W-:Y:S07]  /*9c30*/  LDSM.16.MT88.4 R172, [R221+0x1900] ;  /* 0x00190000ddac783b */ /* 0x020fee0000004200 */
[C---:B------:R-:W-:Y:S01]  /*9c40*/  HMMA.16816.F32 R96, R132.reuse, R146, R96 ;  /* 0x000000928460723c */ /* 0x040fe20000001860 */
[----:B------:R-:W3:Y:S07]  /*9c50*/  LDSM.16.MT88.4 R144, [R227+0x1900] ;  /* 0x00190000e390783b */ /* 0x000eee0000004200 */
[C---:B------:R-:W-:Y:S07]  /*9c60*/  HMMA.16816.F32 R100, R132.reuse, R148, R100 ;  /* 0x000000948464723c */ /* 0x040fee0000001864 */
[----:B------:R-:W-:Y:S01]  /*9c70*/  MOV R148, R178 ;  /* 0x000000b200947202 */ /* 0x000fe20000000f00 */
[C---:B------:R-:W-:Y:S01]  /*9c80*/  HMMA.16816.F32 R104, R132.reuse, R150, R104 ;  /* 0x000000968468723c */ /* 0x040fe20000001868 */
[----:B------:R-:W5:Y:S03]  /*9c90*/  LDSM.16.MT88.4 R176, [R220+0x1900] ;  /* 0x00190000dcb0783b */ /* 0x000f660000004200 */
[----:B-1----:R-:W-:Y:S03]  /*9ca0*/  MOV R149, R180 ;  /* 0x000000b400957202 */ /* 0x002fe60000000f00 */
[----:B------:R-:W-:Y:S01]  /*9cb0*/  MOV R150, R181 ;  /* 0x000000b500967202 */ /* 0x000fe20000000f00 */
[C---:B----4-:R-:W-:Y:S04]  /*9cc0*/  HMMA.16816.F32 R108, R132.reuse, R136, R108 ;  /* 0x00000088846c723c */ /* 0x050fe8000000186c */
[----:B------:R-:W-:Y:S03]  /*9cd0*/  MOV R151, R183 ;  /* 0x000000b700977202 */ /* 0x000fe60000000f00 */
[----:B------:R-:W-:Y:S01]  /*9ce0*/  MOV R136, R185 ;  /* 0x000000b900887202 */ /* 0x000fe20000000f00 */
[C---:B------:R-:W-:Y:S04]  /*9cf0*/  HMMA.16816.F32 R112, R132.reuse, R138, R112 ;  /* 0x0000008a8470723c */ /* 0x040fe80000001870 */
[----:B------:R-:W-:Y:S03]  /*9d00*/  MOV R137, R187 ;  /* 0x000000bb00897202 */ /* 0x000fe60000000f00 */
[----:B------:R-:W-:Y:S01]  /*9d10*/  MOV R138, R182 ;  /* 0x000000b6008a7202 */ /* 0x000fe20000000f00 */
[C---:B------:R-:W-:Y:S01]  /*9d20*/  HMMA.16816.F32 R116, R132.reuse, R152, R116 ;  /* 0x000000988474723c */ /* 0x040fe20000001874 */
[----:B------:R-:W1:Y:S03]  /*9d30*/  LDSM.16.MT88.4 R180, [R227+0x3900] ;  /* 0x00390000e3b4783b */ /* 0x000e660000004200 */
[----:B------:R-:W-:Y:S03]  /*9d40*/  MOV R139, R184 ;  /* 0x000000b8008b7202 */ /* 0x000fe60000000f00 */
[----:B------:R-:W-:Y:S01]  /*9d50*/  MOV R152, R186 ;  /* 0x000000ba00987202 */ /* 0x000fe20000000f00 */
[C---:B------:R-:W-:Y:S01]  /*9d60*/  HMMA.16816.F32 R120, R132.reuse, R154, R120 ;  /* 0x0000009a8478723c */ /* 0x040fe20000001878 */
[----:B------:R-:W4:Y:S03]  /*9d70*/  LDSM.16.MT88.4 R184, [R222+0x3900] ;  /* 0x00390000deb8783b */ /* 0x000f260000004200 */
[----:B------:R-:W-:Y:S03]  /*9d80*/  MOV R153, R168 ;  /* 0x000000a800997202 */ /* 0x000fe60000000f00 */
[----:B------:R-:W-:Y:S01]  /*9d90*/  MOV R154, R169 ;  /* 0x000000a9009a7202 */ /* 0x000fe20000000f00 */
[C---:B--2---:R-:W-:Y:S04]  /*9da0*/  HMMA.16816.F32 R124, R132.reuse, R140, R124 ;  /* 0x0000008c847c723c */ /* 0x044fe8000000187c */
[----:B------:R-:W-:Y:S02]  /*9db0*/  MOV R155, R170 ;  /* 0x000000aa009b7202 */ /* 0x000fe40000000f00 */
[----:B------:R-:W-:Y:S02]  /*9dc0*/  F2FP.PACK_AB R170, R148, R152 ;  /* 0x0000009894aa723e */ /* 0x000fe400000000ff */
[----:B------:R-:W-:Y:S04]  /*9dd0*/  HMMA.16816.F32 R128, R132, R142, R128 ;  /* 0x0000008e8480723c */ /* 0x000fe80000001880 */
[----:B------:R-:W-:Y:S02]  /*9de0*/  MOV R141, R171 ;  /* 0x000000ab008d7202 */ /* 0x000fe40000000f00 */
[----:B------:R-:W-:Y:S02]  /*9df0*/  F2FP.PACK_AB R169, R153, R137 ;  /* 0x0000008999a9723e */ /* 0x000fe400000000ff */
[----:B------:R-:W-:Y:S04]  /*9e00*/  F2FP.PACK_AB R168, R136, R141 ;  /* 0x0000008d88a8723e */ /* 0x000fe800000000ff */
[----:B------:R-:W-:Y:S07]  /*9e10*/  F2FP.PACK_AB R171, R165, R149 ;  /* 0x00000095a5ab723e */ /* 0x000fee00000000ff */
[C---:B---3--:R-:W-:Y:S01]  /*9e20*/  HMMA.16816.F32 R160, R168.reuse, R144, R4 ;  /* 0x00000090a8a0723c */ /* 0x048fe20000001804 */
[----:B------:R-:W2:Y:S06]  /*9e30*/  LDSM.16.MT88.4 R4, [R221+0x3900] ;  /* 0x00390000dd04783b */ /* 0x000eac0000004200 */
[----:B------:R-:W-:Y:S01]  /*9e40*/  MOV R145, R138 ;  /* 0x0000008a00917202 */ /* 0x000fe20000000f00 */
[C---:B------:R-:W-:Y:S04]  /*9e50*/  HMMA.16816.F32 R132, R168.reuse, R146, R8 ;  /* 0x00000092a884723c */ /* 0x040fe80000001808 */
[----:B------:R-:W-:Y:S03]  /*9e60*/  MOV R144, R141 ;  /* 0x0000008d00907202 */ /* 0x000fe60000000f00 */
[----:B------:R-:W-:Y:S02]  /*9e70*/  MOV R9, R139 ;  /* 0x0000008b00097202 */ /* 0x000fe40000000f00 */
[----:B------:R-:W-:Y:S03]  /*9e80*/  MOV R10, R136 ;  /* 0x00000088000a7202 */ /* 0x000fe60000000f00 */
[----:B------:R-:W-:Y:S02]  /*9e90*/  MOV R11, R137 ;  /* 0x00000089000b7202 */ /* 0x000fe40000000f00 */
[C---:B------:R-:W-:Y:S01]  /*9ea0*/  HMMA.16816.F32 R136, R168.reuse, R156, R12 ;  /* 0x0000009ca888723c */ /* 0x040fe2000000180c */
[----:B------:R-:W-:Y:S07]  /*9eb0*/  LDSM.16.MT88.4 R12, [R227+0x5900] ;  /* 0x00590000e30c783b */ /* 0x000fee0000004200 */
[C---:B------:R-:W-:Y:S07]  /*9ec0*/  HMMA.16816.F32 R140, R168.reuse, R158, R16 ;  /* 0x0000009ea88c723c */ /* 0x040fee0000001810 */
[----:B------:R-:W-:Y:S02]  /*9ed0*/  MOV R18, R144 ;  /* 0x0000009000127202 */ /* 0x000fe40000000f00 */
[----:B------:R-:W-:Y:S02]  /*9ee0*/  MOV R19, R145 ;  /* 0x0000009100137202 */ /* 0x000fe40000000f00 */
[C---:B------:R-:W-:Y:S07]  /*9ef0*/  HMMA.16816.F32 R144, R168.reuse, R172, R20 ;  /* 0x000000aca890723c */ /* 0x040fee0000001814 */
        /* <DEDUP_REMOVED lines=11> */
[----:B------:R-:W-:Y:S01]  /*9fb0*/  MOV R31, R9 ;  /* 0x00000009001f7202 */ /* 0x000fe20000000f00 */
[C---:B------:R-:W-:Y:S01]  /*9fc0*/  HMMA.16816.F32 R156, R168.reuse, R178, R32 ;  /* 0x000000b2a89c723c */ /* 0x040fe20000001820 */
[----:B------:R-:W-:Y:S03]  /*9fd0*/  LDSM.16.MT88.4 R32, [R222+0x7900] ;  /* 0x00790000de20783b */ /* 0x000fe60000004200 */
[----:B------:R-:W-:Y:S02]  /*9fe0*/  MOV R177, R10 ;  /* 0x0000000a00b17202 */ /* 0x000fe40000000f00 */
[----:B------:R-:W-:Y:S02]  /*9ff0*/  MOV R176, R11 ;  /* 0x0000000b00b07202 */ /* 0x000fe40000000f00 */
[C---:B-1----:R-:W-:Y:S01]  /*a000*/  HMMA.16816.F32 R36, R168.reuse, R180, R36 ;  /* 0x000000b4a824723c */ /* 0x042fe20000001824 */
[----:B------:R-:W1:Y:S03]  /*a010*/  LDSM.16.MT88.4 R8, [R220+0x3900] ;  /* 0x00390000dc08783b */ /* 0x000e660000004200 */
[----:B------:R-:W-:Y:S02]  /*a020*/  MOV R179, R18 ;  /* 0x0000001200b37202 */ /* 0x000fe40000000f00 */
[----:B------:R-:W-:Y:S02]  /*a030*/  MOV R178, R19 ;  /* 0x0000001300b27202 */ /* 0x000fe40000000f00 */
[C---:B------:R-:W-:Y:S01]  /*a040*/  HMMA.16816.F32 R40, R168.reuse, R182, R40 ;  /* 0x000000b6a828723c */ /* 0x040fe20000001828 */
[----:B------:R-:W3:Y:S03]  /*a050*/  LDSM.16.MT88.4 R16, [R222+0x5900] ;  /* 0x00590000de10783b */ /* 0x000ee60000004200 */
[----:B------:R-:W-:Y:S02]  /*a060*/  MOV R181, R20 ;  /* 0x0000001400b57202 */ /* 0x000fe40000000f00 */
[----:B------:R-:W-:Y:S02]  /*a070*/  MOV R180, R21 ;  /* 0x0000001500b47202 */ /* 0x000fe40000000f00 */
[C---:B----4-:R-:W-:Y:S04]  /*a080*/  HMMA.16816.F32 R44, R168.reuse, R184, R44 ;  /* 0x000000b8a82c723c */ /* 0x050fe8000000182c */
[----:B------:R-:W-:Y:S02]  /*a090*/  MOV R183, R22 ;  /* 0x0000001600b77202 */ /* 0x000fe40000000f00 */
[----:B------:R-:W-:Y:S02]  /*a0a0*/  MOV R182, R23 ;  /* 0x0000001700b67202 */ /* 0x000fe40000000f00 */
[C---:B------:R-:W-:Y:S01]  /*a0b0*/  HMMA.16816.F32 R48, R168.reuse, R186, R48 ;  /* 0x000000baa830723c */ /* 0x040fe20000001830 */
[----:B------:R-:W4:Y:S03]  /*a0c0*/  LDSM.16.MT88.4 R20, [R221+0x5900] ;  /* 0x00590000dd14783b */ /* 0x000f260000004200 */
[----:B------:R-:W-:Y:S01]  /*a0d0*/  MOV R185, R31 ;  /* 0x0000001f00b97202 */ /* 0x000fe20000000f00 */
[----:B------:R-:W-:Y:S03]  /*a0e0*/  FADD.FTZ R3, R183, R3 ;  /* 0x00000003b7037221 */ /* 0x000fe60000010000 */
[C---:B--2---:R-:W-:Y:S01]  /*a0f0*/  HMMA.16816.F32 R52, R168.reuse, R4, R52 ;  /* 0x00000004a834723c */ /* 0x044fe20000001834 */
[----:B------:R-:W2:Y:S03]  /*a100*/  LDSM.16.MT88.4 R28, [R227+0x7900] ;  /* 0x00790000e31c783b */ /* 0x000ea60000004200 */
[----:B------:R-:W-:Y:S02]  /*a110*/  FADD.FTZ R2, R185, R201 ;  /* 0x000000c9b9027221 */ /* 0x000fe40000010000 */
[----:B------:R-:W-:Y:S02]  /*a120*/  FADD.FTZ R3, R181, R3 ;  /* 0x00000003b5037221 */ /* 0x000fe40000010000 */
[C---:B------:R-:W-:Y:S01]  /*a130*/  HMMA.16816.F32 R56, R168.reuse, R6, R56 ;  /* 0x00000006a838723c */ /* 0x040fe20000001838 */
[----:B------:R-:W5:Y:S03]  /*a140*/  LDSM.16.MT88.4 R4, [R221+0x7900] ;  /* 0x00790000dd04783b */ /* 0x000f660000004200 */
        /* <DEDUP_REMOVED lines=8> */
[----:B------:R-:W-:Y:S02]  /*a1d0*/  FADD.FTZ R3, R175, R3 ;  /* 0x00000003af037221 */ /* 0x000fe40000010000 */
[C---:B------:R-:W-:Y:S04]  /*a1e0*/  HMMA.16816.F32 R68, R168.reuse, R12, R68 ;  /* 0x0000000ca844723c */ /* 0x040fe80000001844 */
[----:B------:R-:W-:Y:S02]  /*a1f0*/  FADD.FTZ R2, R176, R2 ;  /* 0x00000002b0027221 */ /* 0x000fe40000010000 */
[----:B------:R-:W-:Y:S01]  /*a200*/  FADD.FTZ R240, R173, R3 ;  /* 0x00000003adf07221 */ /* 0x000fe20000010000 */
[----:B------:R-:W-:Y:S01]  /*a210*/  MOV R3, R0 ;  /* 0x0000000000037202 */ /* 0x000fe20000000f00 */
[C---:B------:R-:W-:Y:S04]  /*a220*/  HMMA.16816.F32 R72, R168.reuse, R14, R72 ;  /* 0x0000000ea848723c */ /* 0x040fe80000001848 */
[----:B------:R-:W-:Y:S04]  /*a230*/  FADD.FTZ R2, R174, R2 ;  /* 0x00000002ae027221 */ /* 0x000fe80000010000 */
[C---:B---3--:R-:W-:Y:S04]  /*a240*/  HMMA.16816.F32 R76, R168.reuse, R16, R76 ;  /* 0x00000010a84c723c */ /* 0x048fe8000000184c */
[----:B------:R-:W-:Y:S04]  /*a250*/  FADD.FTZ R2, R172, R2 ;  /* 0x00000002ac027221 */ /* 0x000fe80000010000 */
[C---:B------:R-:W-:Y:S04]  /*a260*/  HMMA.16816.F32 R80, R168.reuse, R18, R80 ;  /* 0x00000012a850723c */ /* 0x040fe80000001850 */
[----:B------:R-:W-:Y:S01]  /*a270*/  FADD.FTZ R239, R165, R2 ;  /* 0x00000002a5ef7221 */ /* 0x000fe20000010000 */
[-C--:B------:R-:W-:Y:S03]  /*a280*/  MOV R2, R164.reuse ;  /* 0x000000a400027202 */ /* 0x080fe60000000f00 */
[C---:B----4-:R-:W-:Y:S08]  /*a290*/  HMMA.16816.F32 R84, R168.reuse, R20, R84 ;  /* 0x00000014a854723c */ /* 0x050ff00000001854 */
[C---:B------:R-:W-:Y:S08]  /*a2a0*/  HMMA.16816.F32 R88, R168.reuse, R22, R88 ;  /* 0x00000016a858723c */ /* 0x040ff00000001858 */
[C---:B------:R-:W-:Y:S08]  /*a2b0*/  HMMA.16816.F32 R92, R168.reuse, R24, R92 ;  /* 0x00000018a85c723c */ /* 0x040ff0000000185c */
[C---:B------:R-:W-:Y:S08]  /*a2c0*/  HMMA.16816.F32 R96, R168.reuse, R26, R96 ;  /* 0x0000001aa860723c */ /* 0x040ff00000001860 */
[C---:B--2---:R-:W-:Y:S08]  /*a2d0*/  HMMA.16816.F32 R100, R168.reuse, R28, R100 ;  /* 0x0000001ca864723c */ /* 0x044ff00000001864 */
[C---:B------:R-:W-:Y:S08]  /*a2e0*/  HMMA.16816.F32 R104, R168.reuse, R30, R104 ;  /* 0x0000001ea868723c */ /* 0x040ff00000001868 */
[C---:B------:R-:W-:Y:S08]  /*a2f0*/  HMMA.16816.F32 R108, R168.reuse, R32, R108 ;  /* 0x00000020a86c723c */ /* 0x040ff0000000186c */
[C---:B------:R-:W-:Y:S08]  /*a300*/  HMMA.16816.F32 R112, R168.reuse, R34, R112 ;  /* 0x00000022a870723c */ /* 0x040ff00000001870 */
[C---:B-----5:R-:W-:Y:S08]  /*a310*/  HMMA.16816.F32 R116, R168.reuse, R4, R116 ;  /* 0x00000004a874723c */ /* 0x060ff00000001874 */
[C---:B------:R-:W-:Y:S08]  /*a320*/  HMMA.16816.F32 R120, R168.reuse, R6, R120 ;  /* 0x00000006a878723c */ /* 0x040ff00000001878 */
[C---:B-1----:R-:W-:Y:S07]  /*a330*/  HMMA.16816.F32 R124, R168.reuse, R8, R124 ;  /* 0x00000008a87c723c */ /* 0x042fee000000187c */
[----:B------:R-:W-:Y:S01]  /*a340*/  MOV R8, R164 ;  /* 0x000000a400087202 */ /* 0x000fe20000000f00 */
[----:B------:R-:W-:Y:S01]  /*a350*/  HMMA.16816.F32 R128, R168, R10, R128 ;  /* 0x0000000aa880723c */ /* 0x000fe20000001880 */
[----:B------:R-:W-:-:S07]  /*a360*/  @P0 BRA `(.L_x_5224) ;  /* 0xffffbbc000000947 */ /* 0x000fce000383ffff */
.L_x_5213:
        /* <DEDUP_REMOVED lines=28> */
.L_x_5226:
[----:B------:R-:W-:Y:S02]  /*a530*/  ULDC UR4, c[0x0][0x32c] ;  /* 0x0000cb0000047ab9 */ /* 0x000fe40000000800 */
[----:B------:R-:W-:-:S03]  /*a540*/  UISETP.NE.AND UP2, UPT, UR25, UR4, UPT ;  /* 0x000000041900728c */ /* 0x000fc6000bf45270 */
[----:B------:R-:W-:Y:S02]  /*a550*/  ULDC.64 UR4, c[0x0][0x330] ;  /* 0x0000cc0000047ab9 */ /* 0x000fe40000000a00 */
[----:B------:R-:W-:-:S07]  /*a560*/  UIMAD.WIDE.U32 UR26, UR24, UR4, URZ ;  /* 0x00000004181a72a5 */ /* 0x000fce000f8e003f */
[----:B------:R-:W-:Y:S02]  /*a570*/  @UP2 UMOV UR25, UR27 ;  /* 0x0000001b00192c82 */ /* 0x000fe40008000000 */
[----:B------:R-:W-:Y:S02]  /*a580*/  @UP2 USHF.R.U32.HI UR24, URZ, UR5, UR25 ;  /* 0x000000053f182299 */ /* 0x000fe40008011619 */
.L_x_5227:
[----:B------:R-:W-:Y:S02]  /*a590*/  ULDC UR4, c[0x0][0x32c] ;  /* 0x0000cb0000047ab9 */ /* 0x000fe40000000800 */
[----:B------:R-:W-:-:S04]  /*a5a0*/  UIMAD UR4, UR24, UR4, URZ ;  /* 0x00000004180472a4 */ /* 0x000fc8000f8e023f */
[----:B------:R-:W-:-:S04]  /*a5b0*/  UISETP.LT.AND UP2, UPT, UR21, UR4, UPT ;  /* 0x000000041500728c */ /* 0x000fc8000bf41270 */
[----:B------:R-:W-:-:S04]  /*a5c0*/  USEL UR21, UR21, UR4, !UP2 ;  /* 0x0000000415157287 */ /* 0x000fc8000d000000 */
.L_x_5225:
        /* <DEDUP_REMOVED lines=9> */
[----:B------:R-:W-:Y:S01]  /*a660*/  SHF.R.S32.HI R5, RZ, 0x1f, R244 ;  /* 0x0000001fff057819 */ /* 0x000fe200000114f4 */
[----:B------:R-:W-:Y:S01]  /*a670*/  IMAD.MOV.U32 R3, RZ, RZ, R0 ;  /* 0x000000ffff037224 */ /* 0x000fe200078e0000 */
[C---:B------:R-:W-:Y:S01]  /*a680*/  SHF.L.U64.HI R252, R243.reuse, 0x1, R248 ;  /* 0x00000001f3fc7819 */ /* 0x040fe200000102f8 */
[C---:B------:R-:W-:Y:S01]  /*a690*/  IMAD.SHL.U32 R0, R244.reuse, 0x2, RZ ;  /* 0x00000002f4007824 */ /* 0x040fe200078e00ff */
[----:B------:R-:W-:Y:S01]  /*a6a0*/  SEL R250, RZ, 0x10, P5 ;  /* 0x00000010fffa7807 */ /* 0x000fe20002800000 */
[----:B------:R-:W-:Y:S01]  /*a6b0*/  IMAD.MOV.U32 R165, RZ, RZ, R8 ;  /* 0x000000ffffa57224 */ /* 0x000fe200078e0008 */
[----:B------:R-:W-:Y:S01]  /*a6c0*/  SEL R249, RZ, 0x10, P4 ;  /* 0x00000010fff97807 */ /* 0x000fe20002000000 */
[----:B------:R-:W-:Y:S01]  /*a6d0*/  IMAD.SHL.U32 R251, R243, 0x2, RZ ;  /* 0x00000002f3fb7824 */ /* 0x000fe200078e00ff */
[----:B------:R-:W-:Y:S02]  /*a6e0*/  SHF.L.U64.HI R0, R244, 0x1, R5 ;  /* 0x00000001f4007819 */ /* 0x000fe40000010205 */
.L_x_5231:
        /* <DEDUP_REMOVED lines=36> */
[C---:B------:R-:W-:Y:S02]  /*a930*/  LEA R7, P0, R0.reuse, c[0x0][0x1f8], 0x1 ;  /* 0x00007e0000077a11 */ /* 0x040fe400078008ff */
[C---:B------:R-:W-:Y:S02]  /*a940*/  SHF.L.U64.HI R2, R241.reuse, 0x1, R246 ;  /* 0x00000001f1027819 */ /* 0x040fe400000102f6 */
        /* <DEDUP_REMOVED lines=36> */
.L_x_5229:
[C---:B--23--:R-:W-:Y:S01]  /*ab90*/  HMMA.16816.F32 R4, R168.reuse, R172, RZ ;  /* 0x000000aca804723c */ /* 0x04cfe200000018ff */
[----:B------:R-:W-:Y:S01]  /*aba0*/  LDSM.16.M88.4 R196, [R224+0x8100] ;  /* 0x00810000e0c4783b */ /* 0x000fe20000000200 */
[----:B------:R-:W-:Y:S05]  /*abb0*/  UISETP.GT.AND UP2, UPT, UR20, UR9, UPT ;  /* 0x000000091400728c */ /* 0x000fea000bf44270 */
[----:B------:R-:W0:Y:S01]  /*abc0*/  LDGDEPBAR ;  /* 0x00000000000079af */ /* 0x000e220000000000 */
[C---:B------:R-:W-:Y:S01]  /*abd0*/  HMMA.16816.F32 R8, R168.reuse, R174, RZ ;  /* 0x000000aea808723c */ /* 0x040fe200000018ff */
[----:B------:R-:W-:Y:S04]  /*abe0*/  PLOP3.LUT P0, PT, PT, PT, UP2, 0x40, 0x0 ;  /* 0x000000000000781c */ /* 0x000fe80003f0e828 */
[----:B------:R-:W2:Y:S03]  /*abf0*/  LDSM.16.M88.4 R172, [R225+0x10100] ;  /* 0x01010000e1ac783b */ /* 0x000ea60000000200 */
[C---:B----4-:R-:W-:Y:S03]  /*ac00*/  HMMA.16816.F32 R12, R168.reuse, R16, RZ ;  /* 0x00000010a80c723c */ /* 0x050fe600000018ff */
[----:B------:R-:W3:Y:S05]  /*ac10*/  LDSM.16.M88.4 R200, [R224+0x8900] ;  /* 0x00890000e0c8783b */ /* 0x000eea0000000200 */
[C---:B------:R-:W-:Y:S08]  /*ac20*/  HMMA.16816.F32 R16, R168.reuse, R18, RZ ;  /* 0x00000012a810723c */ /* 0x040ff000000018ff */
[C---:B-1----:R-:W-:Y:S08]  /*ac30*/  HMMA.16816.F32 R20, R168.reuse, R24, RZ ;  /* 0x00000018a814723c */ /* 0x042ff000000018ff */
[C---:B------:R-:W-:Y:S08]  /*ac40*/  HMMA.16816.F32 R24, R168.reuse, R26, RZ ;  /* 0x0000001aa818723c */ /* 0x040ff000000018ff */
[C---:B------:R-:W-:Y:S08]  /*ac50*/  HMMA.16816.F32 R28, R168.reuse, R32, RZ ;  /* 0x00000020a81c723c */ /* 0x040ff000000018ff */
[----:B------:R-:W-:Y:S01]  /*ac60*/  HMMA.16816.F32 R32, R168, R34, RZ ;  /* 0x00000022a820723c */ /* 0x000fe200000018ff */
        /* <DEDUP_REMOVED lines=8> */
[C---:B------:R-:W-:Y:S01]  /*acf0*/  HMMA.16816.F32 R24, R176.reuse, R190, R24 ;  /* 0x000000beb018723c */ /* 0x040fe20000001818 */
[----:B------:R-:W5:Y:S07]  /*ad00*/  LDSM.16.M88.4 R188, [R216] ;  /* 0x00000000d8bc783b */ /* 0x000f6e0000000200 */
[C---:B------:R-:W-:Y:S08]  /*ad10*/  HMMA.16816.F32 R28, R176.reuse, R192, R28 ;  /* 0x000000c0b01c723c */ /* 0x040ff0000000181c */
[----:B------:R-:W-:Y:S01]  /*ad20*/  HMMA.16816.F32 R32, R176, R194, R32 ;  /* 0x000000c2b020723c */ /* 0x000fe20000001820 */
[----:B------:R-:W4:Y:S06]  /*ad30*/  LDSM.16.M88.4 R176, [R216+0x800] ;  /* 0x00080000d8b0783b */ /* 0x000f2c0000000200 */
[----:B------:R-:W4:Y:S01]  /*ad40*/  LDSM.16.M88.4 R192, [R216+0x1000] ;  /* 0x00100000d8c0783b */ /* 0x000f220000000200 */
[C---:B--2---:R-:W-:Y:S08]  /*ad50*/  HMMA.16816.F32 R4, R172.reuse, R196, R4 ;  /* 0x000000c4ac04723c */ /* 0x044ff00000001804 */
[C---:B------:R-:W-:Y:S01]  /*ad60*/  HMMA.16816.F32 R8, R172.reuse, R198, R8 ;  /* 0x000000c6ac08723c */ /* 0x040fe20000001808 */
[----:B------:R-:W-:Y:S07]  /*ad70*/  LDSM.16.M88.4 R196, [R230+0x14100] ;  /* 0x01410000e6c4783b */ /* 0x000fee0000000200 */
        /* <DEDUP_REMOVED lines=8> */
[----:B------:R-:W2:Y:S06]  /*ae00*/  LDSM.16.M88.4 R172, [R229+0xa900] ;  /* 0x00a90000e5ac783b */ /* 0x000eac0000000200 */
[----:B------:R-:W3:Y:S01]  /*ae10*/  LDSM.16.M88.4 R180, [R229+0xb100] ;  /* 0x00b10000e5b4783b */ /* 0x000ee20000000200 */
[C---:B-----5:R-:W-:Y:S08]  /*ae20*/  HMMA.16816.F32 R4, R184.reuse, R188, R4 ;  /* 0x000000bcb804723c */ /* 0x060ff00000001804 */
[C---:B------:R-:W-:Y:S01]  /*ae30*/  HMMA.16816.F32 R8, R184.reuse, R190, R8 ;  /* 0x000000beb808723c */ /* 0x040fe20000001808 */
[----:B------:R-:W4:Y:S07]  /*ae40*/  LDSM.16.M88.4 R188, [R229+0xb900] ;  /* 0x00b90000e5bc783b */ /* 0x000f2e0000000200 */
[C---:B------:R-:W-:Y:S08]  /*ae50*/  HMMA.16816.F32 R12, R184.reuse, R176, R12 ;  /* 0x000000b0b80c723c */ /* 0x040ff0000000180c */
[C---:B------:R-:W-:Y:S01]  /*ae60*/  HMMA.16816.F32 R16, R184.reuse, R178, R16 ;  /* 0x000000b2b810723c */ /* 0x040fe20000001810 */
[----:B------:R-:W-:Y:S07]  /*ae70*/  LDSM.16.M88.4 R176, [R215] ;  /* 0x00000000d7b0783b */ /* 0x000fee0000000200 */
[C---:B------:R-:W-:Y:S08]  /*ae80*/  HMMA.16816.F32 R20, R184.reuse, R192, R20 ;  /* 0x000000c0b814723c */ /* 0x040ff00000001814 */
[C---:B------:R-:W-:Y:S01]  /*ae90*/  HMMA.16816.F32 R24, R184.reuse, R194, R24 ;  /* 0x000000c2b818723c */ /* 0x040fe20000001818 */
[----:B------:R-:W-:Y:S07]  /*aea0*/  LDSM.16.M88.4 R192, [R213] ;  /* 0x00000000d5c0783b */ /* 0x000fee0000000200 */
[C---:B-1----:R-:W-:Y:S08]  /*aeb0*/  HMMA.16816.F32 R28, R184.reuse, R168, R28 ;  /* 0x000000a8b81c723c */ /* 0x042ff0000000181c */
[----:B------:R-:W-:Y:S01]  /*aec0*/  HMMA.16816.F32 R32, R184, R170, R32 ;  /* 0x000000aab820723c */ /* 0x000fe20000001820 */
[----:B------:R-:W1:Y:S06]  /*aed0*/  LDSM.16.M88.4 R168, [R226+0x14100] ;  /* 0x01410000e2a8783b */ /* 0x000e6c0000000200 */
[----:B------:R-:W5:Y:S01]  /*aee0*/  LDSM.16.M88.4 R184, [R214] ;  /* 0x00000000d6b8783b */ /* 0x000f620000000200 */
[C---:B------:R-:W-:Y:S08]  /*aef0*/  HMMA.16816.F32 R4, R196.reuse, R200, R4 ;  /* 0x000000c8c404723c */ /* 0x040ff00000001804 */
[C---:B------:R-:W-:Y:S01]  /*af00*/  HMMA.16816.F32 R8, R196.reuse, R202, R8 ;  /* 0x000000cac408723c */ /* 0x040fe20000001808 */
[----:B------:R-:W1:Y:S07]  /*af10*/  LDSM.16.M88.4 R200, [R212] ;  /* 0x00000000d4c8783b */ /* 0x000e6e0000000200 */
[C---:B--2---:R-:W-:Y:S08]  /*af20*/  HMMA.16816.F32 R12, R196.reuse, R172, R12 ;  /* 0x000000acc40c723c */ /* 0x044ff0000000180c */
[C---:B------:R-:W-:Y:S01]  /*af30*/  HMMA.16816.F32 R16, R196.reuse, R174, R16 ;  /* 0x000000aec410723c */ /* 0x040fe20000001810 */
[----:B------:R-:W-:Y:S07]  /*af40*/  LDSM.16.M88.4 R172, [R225+0x14100] ;  /* 0x01410000e1ac783b */ /* 0x000fee0000000200 */
[C---:B---3--:R-:W-:Y:S08]  /*af50*/  HMMA.16816.F32 R20, R196.reuse, R180, R20 ;  /* 0x000000b4c414723c */ /* 0x048ff00000001814 */
[C---:B------:R-:W-:Y:S01]  /*af60*/  HMMA.16816.F32 R24, R196.reuse, R182, R24 ;  /* 0x000000b6c418723c */ /* 0x040fe20000001818 */
[----:B------:R-:W2:Y:S07]  /*af70*/  LDSM.16.M88.4 R180, [R224+0xa100] ;  /* 0x00a10000e0b4783b */ /* 0x000eae0000000200 */
[C---:B----4-:R-:W-:Y:S08]  /*af80*/  HMMA.16816.F32 R28, R196.reuse, R188, R28 ;  /* 0x000000bcc41c723c */ /* 0x050ff0000000181c */
[----:B------:R-:W-:Y:S01]  /*af90*/  HMMA.16816.F32 R32, R196, R190, R32 ;  /* 0x000000bec420723c */ /* 0x000fe20000001820 */
[----:B------:R-:W3:Y:S06]  /*afa0*/  LDSM.16.M88.4 R188, [R224+0xa900] ;  /* 0x00a90000e0bc783b */ /* 0x000eec0000000200 */
[----:B------:R-:W4:Y:S01]  /*afb0*/  LDSM.16.M88.4 R196, [R224+0xb100] ;  /* 0x00b10000e0c4783b */ /* 0x000f220000000200 */
[C---:B-1----:R-:W-:Y:S08]  /*afc0*/  HMMA.16816.F32 R4, R168.reuse, R176, R4 ;  /* 0x000000b0a804723c */ /* 0x042ff00000001804 */
[C---:B------:R-:W-:Y:S01]  /*afd0*/  HMMA.16816.F32 R8, R168.reuse, R178, R8 ;  /* 0x000000b2a808723c */ /* 0x040fe20000001808 */
[----:B------:R-:W1:Y:S07]  /*afe0*/  LDSM.16.M88.4 R176, [R224+0xb900] ;  /* 0x00b90000e0b0783b */ /* 0x000e6e0000000200 */
[C---:B-----5:R-:W-:Y:S08]  /*aff0*/  HMMA.16816.F32 R12, R168.reuse, R184, R12 ;  /* 0x000000b8a80c723c */ /* 0x060ff0000000180c */
[C---:B------:R-:W-:Y:S01]  /*b000*/  HMMA.16816.F32 R16, R168.reuse, R186, R16 ;  /* 0x000000baa810723c */ /* 0x040fe20000001810 */
[----:B------:R-:W-:Y:S07]  /*b010*/  LDSM.16.M88.4 R184, [R223+0x14100] ;  /* 0x01410000dfb8783b */ /* 0x000fee0000000200 */
[C---:B------:R-:W-:Y:S08]  /*b020*/  HMMA.16816.F32 R20, R168.reuse, R192, R20 ;  /* 0x000000c0a814723c */ /* 0x040ff00000001814 */
[C---:B------:R-:W-:Y:S01]  /*b030*/  HMMA.16816.F32 R24, R168.reuse, R194, R24 ;  /* 0x000000c2a818723c */ /* 0x040fe20000001818 */
[----:B------:R-:W5:Y:S07]  /*b040*/  LDSM.16.M88.4 R192, [R216+0x2000] ;  /* 0x00200000d8c0783b */ /* 0x000f6e0000000200 */
        /* <DEDUP_REMOVED lines=13> */
[C---:B-1----:R-:W-:Y:S08]  /*b120*/  HMMA.16816.F32 R28, R172.reuse, R176, R28 ;  /* 0x000000b0ac1c723c */ /* 0x042ff0000000181c */
[----:B------:R-:W-:Y:S01]  /*b130*/  HMMA.16816.F32 R32, R172, R178, R32 ;  /* 0x000000b2ac20723c */ /* 0x000fe20000001820 */
[----:B------:R-:W-:Y:S06]  /*b140*/  LDSM.16.M88.4 R172, [R229+0xd100] ;  /* 0x00d10000e5ac783b */ /* 0x000fec0000000200 */
[----:B------:R-:W-:Y:S01]  /*b150*/  LDSM.16.M88.4 R176, [R229+0xd900] ;  /* 0x00d90000e5b0783b */ /* 0x000fe20000000200 */
[C---:B-----5:R-:W-:Y:S08]  /*b160*/  HMMA.16816.F32 R4, R184.reuse, R192, R4 ;  /* 0x000000c0b804723c */ /* 0x060ff00000001804 */
[C---:B------:R-:W-:Y:S01]  /*b170*/  HMMA.16816.F32 R8, R184.reuse, R194, R8 ;  /* 0x000000c2b808723c */ /* 0x040fe20000001808 */
[----:B------:R-:W-:Y:S07]  /*b180*/  LDSM.16.M88.4 R192, [R226+0x18100] ;  /* 0x01810000e2c0783b */ /* 0x000fee0000000200 */
[C---:B------:R-:W-:Y:S08]  /*b190*/  HMMA.16816.F32 R12, R184.reuse, R168, R12 ;  /* 0x000000a8b80c723c */ /* 0x040ff0000000180c */
[C---:B------:R-:W-:Y:S01]  /*b1a0*/  HMMA.16816.F32 R16, R184.reuse, R170, R16 ;  /* 0x000000aab810723c */ /* 0x040fe20000001810 */
[----:B------:R-:W1:Y:S07]  /*b1b0*/  LDSM.16.M88.4 R168, [R229+0xc900] ;  /* 0x00c90000e5a8783b */ /* 0x000e6e0000000200 */
[C---:B------:R-:W-:Y:S08]  /*b1c0*/  HMMA.16816.F32 R20, R184.reuse, R200, R20 ;  /* 0x000000c8b814723c */ /* 0x040ff00000001814 */
[C---:B------:R-:W-:Y:S01]  /*b1d0*/  HMMA.16816.F32 R24, R184.reuse, R202, R24 ;  /* 0x000000cab818723c */ /* 0x040fe20000001818 */
[----:B------:R-:W4:Y:S07]  /*b1e0*/  LDSM.16.M88.4 R200, [R211] ;  /* 0x00000000d3c8783b */ /* 0x000f2e0000000200 */
[C---:B--2---:R-:W-:Y:S08]  /*b1f0*/  HMMA.16816.F32 R28, R184.reuse, R180, R28 ;  /* 0x000000b4b81c723c */ /* 0x044ff0000000181c */
[----:B------:R-:W-:Y:S01]  /*b200*/  HMMA.16816.F32 R32, R184, R182, R32 ;  /* 0x000000b6b820723c */ /* 0x000fe20000001820 */
[----:B------:R-:W2:Y:S06]  /*b210*/  LDSM.16.M88.4 R180, [R210] ;  /* 0x00000000d2b4783b */ /* 0x000eac0000000200 */
[----:B------:R-:W5:Y:S01]  /*b220*/  LDSM.16.M88.4 R184, [R209] ;  /* 0x00000000d1b8783b */ /* 0x000f620000000200 */
[C---:B---3--:R-:W-:Y:S08]  /*b230*/  HMMA.16816.F32 R4, R188.reuse, R196, R4 ;  /* 0x000000c4bc04723c */ /* 0x048ff00000001804 */
[C---:B------:R-:W-:Y:S01]  /*b240*/  HMMA.16816.F32 R8, R188.reuse, R198, R8 ;  /* 0x000000c6bc08723c */ /* 0x040fe20000001808 */
[----:B------:R-:W3:Y:S07]  /*b250*/  LDSM.16.M88.4 R196, [R208] ;  /* 0x00000000d0c4783b */ /* 0x000eee0000000200 */
        /* <DEDUP_REMOVED lines=10> */
[C---:B----4-:R-:W-:Y:S08]  /*b300*/  HMMA.16816.F32 R4, R192.reuse, R200, R4 ;  /* 0x000000c8c004723c */ /* 0x050ff00000001804 */
[C---:B------:R-:W-:Y:S01]  /*b310*/  HMMA.16816.F32 R8, R192.reuse, R202, R8 ;  /* 0x000000cac008723c */ /* 0x040fe20000001808 */
[----:B------:R-:W4:Y:S07]  /*b320*/  LDSM.16.M88.4 R200, [R224+0xd900] ;  /* 0x00d90000e0c8783b */ /* 0x000f2e0000000200 */
[C---:B--2---:R-:W-:Y:S08]  /*b330*/  HMMA.16816.F32 R12, R192.reuse, R180, R12 ;  /* 0x000000b4c00c723c */ /* 0x044ff0000000180c */
[C---:B------:R-:W-:Y:S01]  /*b340*/  HMMA.16816.F32 R16, R192.reuse, R182, R16 ;  /* 0x000000b6c010723c */ /* 0x040fe20000001810 */
[----:B------:R-:W-:Y:S07]  /*b350*/  LDSM.16.M88.4 R180, [R223+0x18100] ;  /* 0x01810000dfb4783b */ /* 0x000fee0000000200 */
[C---:B-----5:R-:W-:Y:S08]  /*b360*/  HMMA.16816.F32 R20, R192.reuse, R184, R20 ;  /* 0x000000b8c014723c */ /* 0x060ff00000001814 */
[C---:B------:R-:W-:Y:S01]  /*b370*/  HMMA.16816.F32 R24, R192.reuse, R186, R24 ;  /* 0x000000bac018723c */ /* 0x040fe20000001818 */
[----:B------:R-:W2:Y:S07]  /*b380*/  LDSM.16.M88.4 R184, [R216+0x4000] ;  /* 0x00400000d8b8783b */ /* 0x000eae0000000200 */
[C---:B---3--:R-:W-:Y:S08]  /*b390*/  HMMA.16816.F32 R28, R192.reuse, R196, R28 ;  /* 0x000000c4c01c723c */ /* 0x048ff0000000181c */
[----:B------:R-:W-:Y:S01]  /*b3a0*/  HMMA.16816.F32 R32, R192, R198, R32 ;  /* 0x000000c6c020723c */ /* 0x000fe20000001820 */
[----:B------:R-:W3:Y:S06]  /*b3b0*/  LDSM.16.M88.4 R192, [R216+0x4800] ;  /* 0x00480000d8c0783b */ /* 0x000eec0000000200 */
        /* <DEDUP_REMOVED lines=10> */
[C---:B----4-:R-:W-:Y:S08]  /*b460*/  HMMA.16816.F32 R28, R168.reuse, R200, R28 ;  /* 0x000000c8a81c723c */ /* 0x050ff0000000181c */
[----:B------:R-:W-:Y:S01]  /*b470*/  HMMA.16816.F32 R32, R168, R202, R32 ;  /* 0x000000caa820723c */ /* 0x000fe20000001820 */
[----:B------:R-:W4:Y:S06]  /*b480*/  LDSM.16.M88.4 R168, [R229+0xe900] ;  /* 0x00e90000e5a8783b */ /* 0x000f2c0000000200 */
[----:B------:R-:W1:Y:S01]  /*b490*/  LDSM.16.M88.4 R200, [R229+0xf100] ;  /* 0x00f10000e5c8783b */ /* 0x000e620000000200 */
[C---:B--2---:R-:W-:Y:S08]  /*b4a0*/  HMMA.16816.F32 R4, R180.reuse, R184, R4 ;  /* 0x000000b8b404723c */ /* 0x044ff00000001804 */
[C---:B------:R-:W-:Y:S01]  /*b4b0*/  HMMA.16816.F32 R8, R180.reuse, R186, R8 ;  /* 0x000000bab408723c */ /* 0x040fe20000001808 */
[----:B------:R-:W2:Y:S07]  /*b4c0*/  LDSM.16.M88.4 R184, [R229+0xf900] ;  /* 0x00f90000e5b8783b */ /* 0x000eae0000000200 */
[C---:B---3--:R-:W-:Y:S08]  /*b4d0*/  HMMA.16816.F32 R12, R180.reuse, R192, R12 ;  /* 0x000000c0b40c723c */ /* 0x048ff0000000180c */
[C---:B------:R-:W-:Y:S01]  /*b4e0*/  HMMA.16816.F32 R16, R180.reuse, R194, R16 ;  /* 0x000000c2b410723c */ /* 0x040fe20000001810 */
[----:B------:R-:W-:Y:S07]  /*b4f0*/  LDSM.16.M88.4 R192, [R226+0x1c100] ;  /* 0x01c10000e2c0783b */ /* 0x000fee0000000200 */
[C---:B-----5:R-:W-:Y:S08]  /*b500*/  HMMA.16816.F32 R20, R180.reuse, R196, R20 ;  /* 0x000000c4b414723c */ /* 0x060ff00000001814 */
[C---:B------:R-:W-:Y:S01]  /*b510*/  HMMA.16816.F32 R24, R180.reuse, R198, R24 ;  /* 0x000000c6b418723c */ /* 0x040fe20000001818 */
[----:B------:R-:W3:Y:S07]  /*b520*/  LDSM.16.M88.4 R196, [R207] ;  /* 0x00000000cfc4783b */ /* 0x000eee0000000200 */
[C---:B-1----:R-:W-:Y:S08]  /*b530*/  HMMA.16816.F32 R28, R180.reuse, R172, R28 ;  /* 0x000000acb41c723c */ /* 0x042ff0000000181c */
[----:B------:R-:W-:Y:S01]  /*b540*/  HMMA.16816.F32 R32, R180, R174, R32 ;  /* 0x000000aeb420723c */ /* 0x000fe20000001820 */
[----:B------:R-:W-:Y:S06]  /*b550*/  LDSM.16.M88.4 R172, [R205] ;  /* 0x00000000cdac783b */ /* 0x000fec0000000200 */
[----:B------:R-:W-:Y:S01]  /*b560*/  LDSM.16.M88.4 R180, [R204] ;  /* 0x00000000ccb4783b */ /* 0x000fe20000000200 */
[C---:B------:R-:W-:Y:S08]  /*b570*/  HMMA.16816.F32 R4, R176.reuse, R188, R4 ;  /* 0x000000bcb004723c */ /* 0x040ff00000001804 */
[C---:B------:R-:W-:Y:S01]  /*b580*/  HMMA.16816.F32 R8, R176.reuse, R190, R8 ;  /* 0x000000beb008723c */ /* 0x040fe20000001808 */
[----:B------:R-:W-:Y:S07]  /*b590*/  LDSM.16.M88.4 R188, [R225+0x1c100] ;  /* 0x01c10000e1bc783b */ /* 0x000fee0000000200 */
[C---:B----4-:R-:W-:Y:S08]  /*b5a0*/  HMMA.16816.F32 R12, R176.reuse, R168, R12 ;  /* 0x000000a8b00c723c */ /* 0x050ff0000000180c */
[C---:B------:R-:W-:Y:S01]  /*b5b0*/  HMMA.16816.F32 R16, R176.reuse, R170, R16 ;  /* 0x000000aab010723c */ /* 0x040fe20000001810 */
[----:B------:R-:W1:Y:S07]  /*b5c0*/  LDSM.16.M88.4 R168, [R206] ;  /* 0x00000000cea8783b */ /* 0x000e6e0000000200 */
[C---:B------:R-:W-:Y:S08]  /*b5d0*/  HMMA.16816.F32 R20, R176.reuse, R200, R20 ;  /* 0x000000c8b014723c */ /* 0x040ff00000001814 */
[C---:B------:R-:W-:Y:S01]  /*b5e0*/  HMMA.16816.F32 R24, R176.reuse, R202, R24 ;  /* 0x000000cab018723c */ /* 0x040fe20000001818 */
[----:B------:R-:W4:Y:S07]  /*b5f0*/  LDSM.16.M88.4 R200, [R224+0xe100] ;  /* 0x00e10000e0c8783b */ /* 0x000f2e0000000200 */
[C---:B--2---:R-:W-:Y:S08]  /*b600*/  HMMA.16816.F32 R28, R176.reuse, R184, R28 ;  /* 0x000000b8b01c723c */ /* 0x044ff0000000181c */
[----:B------:R-:W-:Y:S01]  /*b610*/  HMMA.16816.F32 R32, R176, R186, R32 ;  /* 0x000000bab020723c */ /* 0x000fe20000001820 */
[----:B------:R-:W2:Y:S06]  /*b620*/  LDSM.16.M88.4 R176, [R224+0xe900] ;  /* 0x00e90000e0b0783b */ /* 0x000eac0000000200 */
[----:B------:R-:W5:Y:S01]  /*b630*/  LDSM.16.M88.4 R184, [R224+0xf100] ;  /* 0x00f10000e0b8783b */ /* 0x000f620000000200 */
        /* <DEDUP_REMOVED lines=15> */
[----:B------:R-:W4:Y:S01]  /*b730*/  LDSM.16.M88.4 R200, [R216+0x7800] ;  /* 0x00780000d8c8783b */ /* 0x000f220000000200 */
[----:B------:R-:W-:Y:S05]  /*b740*/  DEPBAR.LE SB0, 0x0 ;  /* 0x000080000000791a */ /* 0x000fea0000000000 */
[----:B------:R-:W-:Y:S01]  /*b750*/  BAR.SYNC.DEFER_BLOCKING 0x0 ;  /* 0x0000000000007b1d */ /* 0x000fe20000010000 */
[C---:B--2---:R-:W-:Y:S08]  /*b760*/  HMMA.16816.F32 R12, R188.reuse, R176, R12 ;  /* 0x000000b0bc0c723c */ /* 0x044ff0000000180c */
[C---:B------:R-:W-:Y:S08]  /*b770*/  HMMA.16816.F32 R16, R188.reuse, R178, R16 ;  /* 0x000000b2bc10723c */ /* 0x040ff00000001810 */
[C---:B-----5:R-:W-:Y:S08]  /*b780*/  HMMA.16816.F32 R20, R188.reuse, R184, R20 ;  /* 0x000000b8bc14723c */ /* 0x060ff00000001814 */
[C---:B------:R-:W-:Y:S08]  /*b790*/  HMMA.16816.F32 R24, R188.reuse, R186, R24 ;  /* 0x000000babc18723c */ /* 0x040ff00000001818 */
[C---:B---3--:R-:W-:Y:S08]  /*b7a0*/  HMMA.16816.F32 R28, R188.reuse, R196, R28 ;  /* 0x000000c4bc1c723c */ /* 0x048ff0000000181c */
[----:B------:R-:W-:Y:S08]  /*b7b0*/  HMMA.16816.F32 R32, R188, R198, R32 ;  /* 0x000000c6bc20723c */ /* 0x000ff00000001820 */
[C---:B-1----:R-:W-:Y:S08]  /*b7c0*/  HMMA.16816.F32 R4, R168.reuse, R172, R4 ;  /* 0x000000aca804723c */ /* 0x042ff00000001804 */
[C---:B------:R-:W-:Y:S08]  /*b7d0*/  HMMA.16816.F32 R8, R168.reuse, R174, R8 ;  /* 0x000000aea808723c */ /* 0x040ff00000001808 */
[C---:B------:R-:W-:Y:S08]  /*b7e0*/  HMMA.16816.F32 R12, R168.reuse, R180, R12 ;  /* 0x000000b4a80c723c */ /* 0x040ff0000000180c */
[C---:B------:R-:W-:Y:S08]  /*b7f0*/  HMMA.16816.F32 R16, R168.reuse, R182, R16 ;  /* 0x000000b6a810723c */ /* 0x040ff00000001810 */
[C---:B------:R-:W-:Y:S08]  /*b800*/  HMMA.16816.F32 R20, R168.reuse, R192, R20 ;  /* 0x000000c0a814723c */ /* 0x040ff00000001814 */
[C---:B------:R-:W-:Y:S08]  /*b810*/  HMMA.16816.F32 R24, R168.reuse, R194, R24 ;  /* 0x000000c2a818723c */ /* 0x040ff00000001818 */
[C---:B----4-:R-:W-:Y:S08]  /*b820*/  HMMA.16816.F32 R28, R168.reuse, R200, R28 ;  /* 0x000000c8a81c723c */ /* 0x050ff0000000181c */
        /* <DEDUP_REMOVED lines=10> */
[----:B------:R-:W-:Y:S01]  /*b8d0*/  LOP3.LUT R176, R176, 0xf, RZ, 0xc0, !PT ;  /* 0x0000000fb0b07812 */ /* 0x000fe200078ec0ff */
[----:B------:R-:W-:Y:S01]  /*b8e0*/  IMAD.SHL.U32 R186, R244, 0x2, RZ ;  /* 0x00000002f4ba7824 */ /* 0x000fe200078e00ff */
        /* <DEDUP_REMOVED lines=30> */
[----:B------:R-:W-:Y:S01]  /*bad0*/  SHFL.IDX PT, R175, R168, RZ, 0x181f ;  /* 0x00181fffa8af7589 */ /* 0x000fe200000e0000 */
[----:B------:R-:W-:Y:S03]  /*bae0*/  IMAD.SHL.U32 R0, R241, 0x2, RZ ;  /* 0x00000002f1007824 */ /* 0x000fe600078e00ff */
[----:B------:R-:W1:Y:S04]  /*baf0*/  SHFL.IDX PT, R169, R168, 0x1, 0x181f ;  /* 0x00381f00a8a97f89 */ /* 0x000e6800000e0000 */
[----:B------:R-:W2:Y:S04]  /*bb00*/  SHFL.IDX PT, R171, R167, 0x1, 0x181f ;  /* 0x00381f00a7ab7f89 */ /* 0x000ea800000e0000 */
[----:B------:R-:W3:Y:S01]  /*bb10*/  SHFL.IDX PT, R167, R167, RZ, 0x181f ;  /* 0x00181fffa7a77589 */ /* 0x000ee200000e0000 */
[----:B-1----:R-:W-:Y:S04]  /*bb20*/  IADD3 R178, P1, P0, R178, R169, R251 ;  /* 0x000000a9b2b27210 */ /* 0x002fe8000783e0fb */
[----:B--2---:R-:W-:Y:S02]  /*bb30*/  IADD3.X R179, RZ, R171, R252, P1, P0 ;  /* 0x000000abffb37210 */ /* 0x004fe40000fe04fc */
[----:B------:R-:W-:Y:S04]  /*bb40*/  IADD3 R176, P1, P0, R176, R169, R164 ;  /* 0x000000a9b0b07210 */ /* 0x000fe8000783e0a4 */
[----:B------:R-:W-:Y:S02]  /*bb50*/  IADD3.X R177, RZ, R171, R166, P1, P0 ;  /* 0x000000abffb17210 */ /* 0x000fe40000fe04a6 */
[----:B------:R-:W-:Y:S04]  /*bb60*/  IADD3 R172, P1, P0, R172, R169, R0 ;  /* 0x000000a9acac7210 */ /* 0x000fe8000783e000 */
[----:B------:R-:W-:Y:S02]  /*bb70*/  IADD3.X R173, RZ, R171, R2, P1, P0 ;  /* 0x000000abffad7210 */ /* 0x000fe40000fe0402 */
[----:B------:R-:W-:Y:S05]  /*bb80*/  IADD3 R180, P0, R175, R164, RZ ;  /* 0x000000a4afb47210 */ /* 0x000fea0007f1e0ff */
[----:B---3--:R-:W-:Y:S01]  /*bb90*/  IMAD.X R181, R167, 0x1, R166, P0 ;  /* 0x00000001a7b57824 */ /* 0x008fe200000e06a6 */
[----:B------:R-:W-:Y:S05]  /*bba0*/  IADD3 R182, P0, R175, R0, RZ ;  /* 0x00000000afb67210 */ /* 0x000fea0007f1e0ff */
[----:B------:R-:W-:Y:S01]  /*bbb0*/  IMAD.X R183, R167, 0x1, R2, P0 ;  /* 0x00000001a7b77824 */ /* 0x000fe200000e0602 */
[-C--:B------:R-:W-:Y:S05]  /*bbc0*/  IADD3 R184, P0, R175, R186.reuse, RZ ;  /* 0x000000baafb87210 */ /* 0x080fea0007f1e0ff */
        /* <DEDUP_REMOVED lines=18> */
.L_x_5230:
[----:B------:R-:W-:Y:S01]  /*bcf0*/  FMNMX.FTZ R0, R4, R3, !PT ;  /* 0x0000000304007209 */ /* 0x000fe20007810000 */
[----:B-1----:R-:W-:Y:S01]  /*bd00*/  LDSM.16.MT88.4 R172, [R222+0x100] ;  /* 0x00010000deac783b */ /* 0x002fe20000004200 */
        /* <DEDUP_REMOVED lines=34> */
[----:B------:R-:W-:Y:S02]  /*bf30*/  PLOP3.LUT P0, PT, PT, PT, UP2, 0x80, 0x0 ;  /* 0x000000000000781c */ /* 0x000fe40003f0f028 */
[----:B------:R-:W-:Y:S02]  /*bf40*/  FMNMX.FTZ R170, R33, R0, !PT ;  /* 0x0000000021aa7209 */ /* 0x000fe40007810000 */
[----:B------:R-:W-:Y:S03]  /*bf50*/  FMNMX.FTZ R0, R34, R169, !PT ;  /* 0x000000a922007209 */ /* 0x000fe60007810000 */
[----:B------:R-:W-:Y:S01]  /*bf60*/  SHFL.BFLY PT, R171, R170, 0x2, 0x1f ;  /* 0x0c401f00aaab7f89 */ /* 0x000fe200000e0000 */
[----:B------:R-:W-:Y:S07]  /*bf70*/  FMNMX.FTZ R166, R35, R0, !PT ;  /* 0x0000000023a67209 */ /* 0x000fee0007810000 */
[----:B------:R-:W1:Y:S02]  /*bf80*/  SHFL.BFLY PT, R169, R166, 0x2, 0x1f ;  /* 0x0c401f00a6a97f89 */ /* 0x000e6400000e0000 */
[----:B-1----:R-:W-:Y:S02]  /*bf90*/  FMNMX.FTZ R167, R166, R169, !PT ;  /* 0x000000a9a6a77209 */ /* 0x002fe40007810000 */
[----:B------:R-:W-:Y:S04]  /*bfa0*/  FMNMX.FTZ R168, R170, R171, !PT ;  /* 0x000000abaaa87209 */ /* 0x000fe80007810000 */
[----:B------:R-:W1:Y:S08]  /*bfb0*/  SHFL.BFLY PT, R164, R167, 0x1, 0x1f ;  /* 0x0c201f00a7a47f89 */ /* 0x000e7000000e0000 */
[----:B------:R-:W2:Y:S01]  /*bfc0*/  SHFL.BFLY PT, R171, R168, 0x1, 0x1f ;  /* 0x0c201f00a8ab7f89 */ /* 0x000ea200000e0000 */
[----:B-1----:R-:W-:Y:S05]  /*bfd0*/  FMNMX.FTZ R164, R164, R167, !PT ;  /* 0x000000a7a4a47209 */ /* 0x002fea0007810000 */
[----:B------:R-:W-:Y:S01]  /*bfe0*/  FMUL.FTZ R189, R164, c[0x0][0x2d0] ;  /* 0x0000b400a4bd7a20 */ /* 0x000fe20000410000 */
[----:B--2---:R-:W-:Y:S03]  /*bff0*/  FMNMX.FTZ R0, R168, R171, !PT ;  /* 0x000000aba8007209 */ /* 0x004fe60007810000 */
[--C-:B------:R-:W-:Y:S01]  /*c000*/  FFMA.FTZ R6, R6, c[0x0][0x2d0], -R189.reuse ;  /* 0x0000b40006067a23 */ /* 0x100fe200000108bd */
[----:B------:R-:W1:Y:S01]  /*c010*/  LDSM.16.MT88.4 R168, [R227+0x100] ;  /* 0x00010000e3a8783b */ /* 0x000e620000004200 */
[----:B------:R-:W-:Y:S02]  /*c020*/  FFMA.FTZ R7, R7, c[0x0][0x2d0], -R189 ;  /* 0x0000b40007077a23 */ /* 0x000fe400000108bd */
[C---:B------:R-:W-:Y:S02]  /*c030*/  FADD.FTZ R2, -R0.reuse, R3 ;  /* 0x0000000300027221 */ /* 0x040fe40000010100 */
[----:B------:R-:W-:Y:S01]  /*c040*/  FMUL.FTZ R191, R0, c[0x0][0x2d0] ;  /* 0x0000b40000bf7a20 */ /* 0x000fe20000410000 */
[----:B------:R-:W-:Y:S01]  /*c050*/  MUFU.EX2 R6, R6 ;  /* 0x0000000600067308 */ /* 0x000fe20000000800 */
[----:B------:R-:W-:Y:S02]  /*c060*/  FMUL.FTZ R3, R2, c[0x0][0x2d0] ;  /* 0x0000b40002037a20 */ /* 0x000fe40000410000 */
[----:B------:R-:W-:Y:S02]  /*c070*/  FADD.FTZ R2, -R164, R165 ;  /* 0x000000a5a4027221 */ /* 0x000fe40000010100 */
[--C-:B------:R-:W-:Y:S02]  /*c080*/  FFMA.FTZ R188, R4, c[0x0][0x2d0], -R191.reuse ;  /* 0x0000b40004bc7a23 */ /* 0x100fe400000108bf */
[----:B------:R-:W-:Y:S02]  /*c090*/  FMUL.FTZ R165, R2, c[0x0][0x2d0] ;  /* 0x0000b40002a57a20 */ /* 0x000fe40000410000 */
[--C-:B------:R-:W-:Y:S01]  /*c0a0*/  FFMA.FTZ R5, R5, c[0x0][0x2d0], -R191.reuse ;  /* 0x0000b40005057a23 */ /* 0x100fe200000108bf */
[----:B------:R-:W-:Y:S01]  /*c0b0*/  MUFU.EX2 R7, R7 ;  /* 0x0000000700077308 */ /* 0x000fe20000000800 */
[--C-:B------:R-:W-:Y:S02]  /*c0c0*/  FFMA.FTZ R166, R8, c[0x0][0x2d0], -R191.reuse ;  /* 0x0000b40008a67a23 */ /* 0x100fe400000108bf */
[----:B------:R-:W-:Y:S02]  /*c0d0*/  FFMA.FTZ R167, R9, c[0x0][0x2d0], -R191 ;  /* 0x0000b40009a77a23 */ /* 0x000fe400000108bf */
[----:B------:R-:W-:Y:S02]  /*c0e0*/  FFMA.FTZ R190, R11, c[0x0][0x2d0], -R189 ;  /* 0x0000b4000bbe7a23 */ /* 0x000fe400000108bd */
[--C-:B------:R-:W-:Y:S02]  /*c0f0*/  FFMA.FTZ R192, R12, c[0x0][0x2d0], -R191.reuse ;  /* 0x0000b4000cc07a23 */ /* 0x100fe400000108bf */
[----:B------:R-:W-:Y:S01]  /*c100*/  FFMA.FTZ R193, R13, c[0x0][0x2d0], -R191 ;  /* 0x0000b4000dc17a23 */ /* 0x000fe200000108bf */
[----:B------:R2:W3:Y:S01]  /*c110*/  MUFU.EX2 R2, R165 ;  /* 0x000000a500027308 */ /* 0x0004e20000000800 */
[--C-:B------:R-:W-:Y:S02]  /*c120*/  FFMA.FTZ R194, R14, c[0x0][0x2d0], -R189.reuse ;  /* 0x0000b4000ec27a23 */ /* 0x100fe400000108bd */
[----:B------:R-:W-:Y:S02]  /*c130*/  FFMA.FTZ R195, R15, c[0x0][0x2d0], -R189 ;  /* 0x0000b4000fc37a23 */ /* 0x000fe400000108bd */
[----:B------:R-:W-:Y:S01]  /*c140*/  LDSM.16.MT88.4 R12, [R220+0x6100] ;  /* 0x00610000dc0c783b */ /* 0x000fe20000004200 */
[--C-:B------:R-:W-:Y:S02]  /*c150*/  FFMA.FTZ R196, R16, c[0x0][0x2d0], -R191.reuse ;  /* 0x0000b40010c47a23 */ /* 0x100fe400000108bf */
[----:B------:R-:W-:Y:S02]  /*c160*/  FFMA.FTZ R197, R17, c[0x0][0x2d0], -R191 ;  /* 0x0000b40011c57a23 */ /* 0x000fe400000108bf */
[----:B------:R-:W-:Y:S01]  /*c170*/  MUFU.EX2 R188, R188 ;  /* 0x000000bc00bc7308 */ /* 0x000fe20000000800 */
[--C-:B------:R-:W-:Y:S02]  /*c180*/  FFMA.FTZ R198, R18, c[0x0][0x2d0], -R189.reuse ;  /* 0x0000b40012c67a23 */ /* 0x100fe400000108bd */
[----:B------:R-:W-:Y:S02]  /*c190*/  FFMA.FTZ R199, R19, c[0x0][0x2d0], -R189 ;  /* 0x0000b40013c77a23 */ /* 0x000fe400000108bd */
[----:B------:R-:W-:Y:S01]  /*c1a0*/  LDSM.16.MT88.4 R16, [R222+0x900] ;  /* 0x00090000de10783b */ /* 0x000fe20000004200 */
[----:B------:R-:W-:Y:S02]  /*c1b0*/  FFMA.FTZ R200, R28, c[0x0][0x2d0], -R191 ;  /* 0x0000b4001cc87a23 */ /* 0x000fe400000108bf */
[--C-:B------:R-:W-:Y:S02]  /*c1c0*/  FFMA.FTZ R201, R34, c[0x0][0x2d0], -R189.reuse ;  /* 0x0000b40022c97a23 */ /* 0x100fe400000108bd */
[----:B------:R-:W-:Y:S01]  /*c1d0*/  MUFU.EX2 R5, R5 ;  /* 0x0000000500057308 */ /* 0x000fe20000000800 */
[----:B--2---:R-:W-:Y:S02]  /*c1e0*/  FFMA.FTZ R165, R10, c[0x0][0x2d0], -R189 ;  /* 0x0000b4000aa57a23 */ /* 0x004fe400000108bd */
[C---:B---3--:R-:W-:Y:S02]  /*c1f0*/  FMUL.FTZ R10, R2.reuse, R162 ;  /* 0x000000a2020a7220 */ /* 0x048fe40000410000 */
[C---:B------:R-:W-:Y:S05]  /*c200*/  FMUL.FTZ R11, R2.reuse, R163 ;  /* 0x000000a3020b7220 */ /* 0x040fea0000410000 */
        /* <DEDUP_REMOVED lines=41> */
[----:B--2---:R-:W-:Y:S01]  /*c4a0*/  FMUL.FTZ R8, R3, R160 ;  /* 0x000000a003087220 */ /* 0x004fe20000410000 */
[----:B------:R-:W-:Y:S01]  /*c4b0*/  F2FP.PACK_AB R160, R5, R188 ;  /* 0x000000bc05a0723e */ /* 0x000fe200000000ff */
[----:B------:R-:W-:Y:S01]  /*c4c0*/  FMUL.FTZ R9, R3, R161 ;  /* 0x000000a103097220 */ /* 0x000fe20000410000 */
[----:B------:R-:W-:Y:S01]  /*c4d0*/  F2FP.PACK_AB R161, R7, R6 ;  /* 0x0000000607a1723e */ /* 0x000fe200000000ff */
[C---:B------:R-:W-:Y:S01]  /*c4e0*/  FMUL.FTZ R132, R3.reuse, R132 ;  /* 0x0000008403847220 */ /* 0x040fe20000410000 */
[----:B------:R-:W-:Y:S01]  /*c4f0*/  MUFU.EX2 R194, R194 ;  /* 0x000000c200c27308 */ /* 0x000fe20000000800 */
[C---:B------:R-:W-:Y:S02]  /*c500*/  FMUL.FTZ R133, R3.reuse, R133 ;  /* 0x0000008503857220 */ /* 0x040fe40000410000 */
[C---:B------:R-:W-:Y:S02]  /*c510*/  FMUL.FTZ R136, R3.reuse, R136 ;  /* 0x0000008803887220 */ /* 0x040fe40000410000 */
[C---:B-1----:R-:W-:Y:S05]  /*c520*/  HMMA.16816.F32 R8, R160.reuse, R168, R8 ;  /* 0x000000a8a008723c */ /* 0x042fea0000001808 */
[C---:B------:R-:W-:Y:S01]  /*c530*/  FMUL.FTZ R137, R3.reuse, R137 ;  /* 0x0000008903897220 */ /* 0x040fe20000410000 */
[----:B------:R-:W1:Y:S01]  /*c540*/  MUFU.EX2 R195, R195 ;  /* 0x000000c300c37308 */ /* 0x000e620000000800 */
[C---:B------:R-:W-:Y:S01]  /*c550*/  FMUL.FTZ R140, R3.reuse, R140 ;  /* 0x0000008c038c7220 */ /* 0x040fe20000410000 */
[C---:B------:R-:W-:Y:S01]  /*c560*/  HMMA.16816.F32 R132, R160.reuse, R170, R132 ;  /* 0x000000aaa084723c */ /* 0x040fe20000001884 */
[----:B------:R-:W2:Y:S03]  /*c570*/  LDSM.16.MT88.4 R168, [R220+0x100] ;  /* 0x00010000dca8783b */ /* 0x000ea60000004200 */
[C---:B------:R-:W-:Y:S02]  /*c580*/  FMUL.FTZ R141, R3.reuse, R141 ;  /* 0x0000008d038d7220 */ /* 0x040fe40000410000 */
[C---:B------:R-:W-:Y:S02]  /*c590*/  FMUL.FTZ R144, R3.reuse, R144 ;  /* 0x0000009003907220 */ /* 0x040fe40000410000 */
[C---:B------:R-:W-:Y:S01]  /*c5a0*/  HMMA.16816.F32 R136, R160.reuse, R172, R136 ;  /* 0x000000aca088723c */ /* 0x040fe20000001888 */
[----:B------:R-:W-:Y:S03]  /*c5b0*/  MUFU.EX2 R196, R196 ;  /* 0x000000c400c47308 */ /* 0x000fe60000000800 */
[C---:B------:R-:W-:Y:S02]  /*c5c0*/  FMUL.FTZ R145, R3.reuse, R145 ;  /* 0x0000009103917220 */ /* 0x040fe40000410000 */
[C---:B------:R-:W-:Y:S02]  /*c5d0*/  FMUL.FTZ R148, R3.reuse, R148 ;  /* 0x0000009403947220 */ /* 0x040fe40000410000 */
[C---:B------:R-:W-:Y:S01]  /*c5e0*/  HMMA.16816.F32 R140, R160.reuse, R174, R140 ;  /* 0x000000aea08c723c */ /* 0x040fe2000000188c */
[----:B------:R-:W4:Y:S02]  /*c5f0*/  LDSM.16.MT88.4 R172, [R227+0x2100] ;  /* 0x00210000e3ac783b */ /* 0x000f240000004200 */
[----:B------:R-:W5:Y:S01]  /*c600*/  MUFU.EX2 R197, R197 ;  /* 0x000000c500c57308 */ /* 0x000f620000000800 */
[C---:B------:R-:W-:Y:S02]  /*c610*/  FMUL.FTZ R149, R3.reuse, R149 ;  /* 0x0000009503957220 */ /* 0x040fe40000410000 */
[C---:B------:R-:W-:Y:S02]  /*c620*/  FMUL.FTZ R152, R3.reuse, R152 ;  /* 0x0000009803987220 */ /* 0x040fe40000410000 */
[C---:B------:R-:W-:Y:S04]  /*c630*/  HMMA.16816.F32 R144, R160.reuse, R176, R144 ;  /* 0x000000b0a090723c */ /* 0x040fe80000001890 */
[C---:B------:R-:W-:Y:S01]  /*c640*/  FMUL.FTZ R153, R3.reuse, R153 ;  /* 0x0000009903997220 */ /* 0x040fe20000410000 */
[----:B------:R-:W-:Y:S01]  /*c650*/  MUFU.EX2 R198, R198 ;  /* 0x000000c600c67308 */ /* 0x000fe20000000800 */
[C---:B------:R-:W-:Y:S02]  /*c660*/  FMUL.FTZ R156, R3.reuse, R156 ;  /* 0x0000009c039c7220 */ /* 0x040fe40000410000 */
[C---:B------:R-:W-:Y:S01]  /*c670*/  HMMA.16816.F32 R148, R160.reuse, R178, R148 ;  /* 0x000000b2a094723c */ /* 0x040fe20000001894 */
[----:B------:R-:W1:Y:S03]  /*c680*/  LDSM.16.MT88.4 R176, [R222+0x2100] ;  /* 0x00210000deb0783b */ /* 0x000e660000004200 */
[C---:B------:R-:W-:Y:S02]  /*c690*/  FMUL.FTZ R157, R3.reuse, R157 ;  /* 0x0000009d039d7220 */ /* 0x040fe40000410000 */
[C---:B------:R-:W-:Y:S01]  /*c6a0*/  FMUL.FTZ R36, R3.reuse, R36 ;  /* 0x0000002403247220 */ /* 0x040fe20000410000 */
[----:B------:R-:W1:Y:S01]  /*c6b0*/  MUFU.EX2 R199, R199 ;  /* 0x000000c700c77308 */ /* 0x000e620000000800 */
[C---:B------:R-:W-:Y:S01]  /*c6c0*/  FMUL.FTZ R37, R3.reuse, R37 ;  /* 0x0000002503257220 */ /* 0x040fe20000410000 */
[C---:B--2---:R-:W-:Y:S03]  /*c6d0*/  HMMA.16816.F32 R152, R160.reuse, R168, R152 ;  /* 0x000000a8a098723c */ /* 0x044fe60000001898 */
[C---:B------:R-:W-:Y:S02]  /*c6e0*/  FMUL.FTZ R40, R3.reuse, R40 ;  /* 0x0000002803287220 */ /* 0x040fe40000410000 */
[C---:B------:R-:W-:Y:S02]  /*c6f0*/  FMUL.FTZ R41, R3.reuse, R41 ;  /* 0x0000002903297220 */ /* 0x040fe40000410000 */
[C---:B------:R-:W-:Y:S01]  /*c700*/  FMUL.FTZ R44, R3.reuse, R44 ;  /* 0x0000002c032c7220 */ /* 0x040fe20000410000 */
[C---:B------:R-:W-:Y:S01]  /*c710*/  HMMA.16816.F32 R156, R160.reuse, R170, R156 ;  /* 0x000000aaa09c723c */ /* 0x040fe2000000189c */
[----:B------:R-:W2:Y:S01]  /*c720*/  LDSM.16.MT88.4 R168, [R221+0x2100] ;  /* 0x00210000dda8783b */ /* 0x000ea20000004200 */
[----:B------:R-:W-:Y:S02]  /*c730*/  MUFU.EX2 R200, R200 ;  /* 0x000000c800c87308 */ /* 0x000fe40000000800 */
[C---:B------:R-:W-:Y:S02]  /*c740*/  FMUL.FTZ R45, R3.reuse, R45 ;  /* 0x0000002d032d7220 */ /* 0x040fe40000410000 */
[C---:B------:R-:W-:Y:S02]  /*c750*/  FMUL.FTZ R48, R3.reuse, R48 ;  /* 0x0000003003307220 */ /* 0x040fe40000410000 */
[C---:B----4-:R-:W-:Y:S04]  /*c760*/  HMMA.16816.F32 R36, R160.reuse, R172, R36 ;  /* 0x000000aca024723c */ /* 0x050fe80000001824 */
[C---:B------:R-:W-:Y:S01]  /*c770*/  FMUL.FTZ R49, R3.reuse, R49 ;  /* 0x0000003103317220 */ /* 0x040fe20000410000 */
[----:B------:R-:W-:Y:S01]  /*c780*/  MUFU.EX2 R201, R201 ;  /* 0x000000c900c97308 */ /* 0x000fe20000000800 */
[C---:B------:R-:W-:Y:S02]  /*c790*/  FMUL.FTZ R52, R3.reuse, R52 ;  /* 0x0000003403347220 */ /* 0x040fe40000410000 */
[C---:B------:R-:W-:Y:S01]  /*c7a0*/  HMMA.16816.F32 R40, R160.reuse, R174, R40 ;  /* 0x000000aea028723c */ /* 0x040fe20000001828 */
[----:B------:R-:W4:Y:S03]  /*c7b0*/  LDSM.16.MT88.4 R172, [R220+0x2100] ;  /* 0x00210000dcac783b */ /* 0x000f260000004200 */
        /* <DEDUP_REMOVED lines=48> */
[----:B------:R-:W4:Y:S02]  /*cac0*/  LDSM.16.MT88.4 R172, [R222+0x6100] ;  /* 0x00610000deac783b */ /* 0x000f240000004200 */
        /* <DEDUP_REMOVED lines=47> */
[----:B------:R-:W-:Y:S03]  /*cdc0*/  FMUL.FTZ R129, R3, R129 ;  /* 0x0000008103817220 */ /* 0x000fe60000410000 */
[C---:B------:R-:W-:Y:S03]  /*cdd0*/  HMMA.16816.F32 R124, R160.reuse, R12, R124 ;  /* 0x0000000ca07c723c */ /* 0x040fe6000000187c */
[C---:B------:R-:W-:Y:S02]  /*cde0*/  FMUL.FTZ R130, R2.reuse, R130 ;  /* 0x0000008202827220 */ /* 0x040fe40000410000 */
[C---:B------:R-:W-:Y:S02]  /*cdf0*/  FMUL.FTZ R131, R2.reuse, R131 ;  /* 0x0000008302837220 */ /* 0x040fe40000410000 */
[----:B---3--:R-:W-:Y:S01]  /*ce00*/  F2FP.PACK_AB R12, R193, R192 ;  /* 0x000000c0c10c723e */ /* 0x008fe200000000ff */
[----:B------:R-:W-:Y:S01]  /*ce10*/  FFMA.FTZ R188, R3, R240, R188 ;  /* 0x000000f003bc7223 */ /* 0x000fe200000100bc */
[----:B------:R-:W-:Y:S03]  /*ce20*/  F2FP.PACK_AB R13, R195, R194 ;  /* 0x000000c2c30d723e */ /* 0x000fe600000000ff */
[----:B------:R-:W-:Y:S01]  /*ce30*/  HMMA.16816.F32 R128, R160, R14, R128 ;  /* 0x0000000ea080723c */ /* 0x000fe20000001880 */
[----:B------:R-:W1:Y:S02]  /*ce40*/  LDSM.16.MT88.4 R160, [R220+0x900] ;  /* 0x00090000dca0783b */ /* 0x000e640000004200 */
[----:B------:R-:W-:Y:S01]  /*ce50*/  MOV R3, R0 ;  /* 0x0000000000037202 */ /* 0x000fe20000000f00 */
[----:B------:R-:W-:Y:S02]  /*ce60*/  FFMA.FTZ R6, R2, R239, R6 ;  /* 0x000000ef02067223 */ /* 0x000fe40000010006 */
[----:B------:R-:W-:Y:S01]  /*ce70*/  FADD.FTZ R5, R5, R188 ;  /* 0x000000bc05057221 */ /* 0x000fe20000010000 */
[----:B-----5:R-:W-:Y:S01]  /*ce80*/  F2FP.PACK_AB R14, R197, R196 ;  /* 0x000000c4c50e723e */ /* 0x020fe200000000ff */
[----:B------:R-:W-:Y:S01]  /*ce90*/  FADD.FTZ R6, R7, R6 ;  /* 0x0000000607067221 */ /* 0x000fe20000010000 */
[----:B------:R-:W-:Y:S03]  /*cea0*/  F2FP.PACK_AB R15, R199, R198 ;  /* 0x000000c6c70f723e */ /* 0x000fe600000000ff */
[----:B------:R-:W-:Y:S02]  /*ceb0*/  FADD.FTZ R166, R166, R5 ;  /* 0x00000005a6a67221 */ /* 0x000fe40000010000 */
[----:B------:R-:W-:Y:S01]  /*cec0*/  FADD.FTZ R5, R165, R6 ;  /* 0x00000006a5057221 */ /* 0x000fe20000010000 */
[----:B------:R-:W-:Y:S01]  /*ced0*/  MOV R165, R164 ;  /* 0x000000a400a57202 */ /* 0x000fe20000000f00 */
[C---:B--2---:R-:W-:Y:S05]  /*cee0*/  HMMA.16816.F32 R8, R12.reuse, R168, R8 ;  /* 0x000000a80c08723c */ /* 0x044fea0000001808 */
[----:B------:R-:W-:Y:S02]  /*cef0*/  FADD.FTZ R167, R167, R166 ;  /* 0x000000a6a7a77221 */ /* 0x000fe40000010000 */
[----:B------:R-:W-:Y:S01]  /*cf00*/  FADD.FTZ R5, R190, R5 ;  /* 0x00000005be057221 */ /* 0x000fe20000010000 */
        /* <DEDUP_REMOVED lines=11> */
[C---:B----4-:R-:W-:Y:S04]  /*cfc0*/  HMMA.16816.F32 R144, R12.reuse, R172, R144 ;  /* 0x000000ac0c90723c */ /* 0x050fe80000001890 */
[----:B------:R-:W-:Y:S02]  /*cfd0*/  FADD.FTZ R197, R197, R196 ;  /* 0x000000c4c5c57221 */ /* 0x000fe40000010000 */
[----:B------:R-:W-:Y:S02]  /*cfe0*/  FADD.FTZ R199, R199, R198 ;  /* 0x000000c6c7c77221 */ /* 0x000fe40000010000 */
[C---:B------:R-:W-:Y:S01]  /*cff0*/  HMMA.16816.F32 R148, R12.reuse, R174, R148 ;  /* 0x000000ae0c94723c */ /* 0x040fe20000001894 */
[----:B------:R-:W4:Y:S07]  /*d000*/  LDSM.16.MT88.4 R172, [R222+0x4900] ;  /* 0x00490000deac783b */ /* 0x000f2e0000004200 */
[C---:B-1----:R-:W-:Y:S08]  /*d010*/  HMMA.16816.F32 R152, R12.reuse, R160, R152 ;  /* 0x000000a00c98723c */ /* 0x042ff00000001898 */
[C---:B------:R-:W-:Y:S01]  /*d020*/  HMMA.16816.F32 R156, R12.reuse, R162, R156 ;  /* 0x000000a20c9c723c */ /* 0x040fe2000000189c */
[----:B------:R-:W1:Y:S07]  /*d030*/  LDSM.16.MT88.4 R160, [R221+0x4900] ;  /* 0x00490000dda0783b */ /* 0x000e6e0000004200 */
[C---:B------:R-:W-:Y:S08]  /*d040*/  HMMA.16816.F32 R36, R12.reuse, R176, R36 ;  /* 0x000000b00c24723c */ /* 0x040ff00000001824 */
[C---:B------:R-:W-:Y:S01]  /*d050*/  HMMA.16816.F32 R40, R12.reuse, R178, R40 ;  /* 0x000000b20c28723c */ /* 0x040fe20000001828 */
[----:B------:R-:W-:Y:S07]  /*d060*/  LDSM.16.MT88.4 R176, [R227+0x5100] ;  /* 0x00510000e3b0783b */ /* 0x000fee0000004200 */
[C---:B--2---:R-:W-:Y:S08]  /*d070*/  HMMA.16816.F32 R44, R12.reuse, R168, R44 ;  /* 0x000000a80c2c723c */ /* 0x044ff0000000182c */
[C---:B------:R-:W-:Y:S01]  /*d080*/  HMMA.16816.F32 R48, R12.reuse, R170, R48 ;  /* 0x000000aa0c30723c */ /* 0x040fe20000001830 */
[----:B------:R-:W2:Y:S07]  /*d090*/  LDSM.16.MT88.4 R168, [R220+0x4900] ;  /* 0x00490000dca8783b */ /* 0x000eae0000004200 */
[C---:B------:R-:W-:Y:S07]  /*d0a0*/  HMMA.16816.F32 R52, R12.reuse, R180, R52 ;  /* 0x000000b40c34723c */ /* 0x040fee0000001834 */
[--C-:B------:R-:W-:Y:S01]  /*d0b0*/  FFMA.FTZ R180, R20, c[0x0][0x2d0], -R191.reuse ;  /* 0x0000b40014b47a23 */ /* 0x100fe200000108bf */
[C---:B------:R-:W-:Y:S04]  /*d0c0*/  HMMA.16816.F32 R56, R12.reuse, R182, R56 ;  /* 0x000000b60c38723c */ /* 0x040fe80000001838 */
[----:B------:R-:W-:Y:S01]  /*d0d0*/  FFMA.FTZ R181, R21, c[0x0][0x2d0], -R191 ;  /* 0x0000b40015b57a23 */ /* 0x000fe200000108bf */
[----:B------:R-:W-:Y:S02]  /*d0e0*/  MUFU.EX2 R180, R180 ;  /* 0x000000b400b47308 */ /* 0x000fe40000000800 */
[--C-:B------:R-:W-:Y:S01]  /*d0f0*/  FFMA.FTZ R182, R22, c[0x0][0x2d0], -R189.reuse ;  /* 0x0000b40016b67a23 */ /* 0x100fe200000108bd */
[C---:B------:R-:W-:Y:S04]  /*d100*/  HMMA.16816.F32 R60, R12.reuse, R184, R60 ;  /* 0x000000b80c3c723c */ /* 0x040fe8000000183c */
[----:B------:R-:W-:Y:S02]  /*d110*/  FFMA.FTZ R183, R23, c[0x0][0x2d0], -R189 ;  /* 0x0000b40017b77a23 */ /* 0x000fe400000108bd */
[----:B------:R-:W-:Y:S01]  /*d120*/  LDSM.16.MT88.4 R20, [R220+0x6900] ;  /* 0x00690000dc14783b */ /* 0x000fe20000004200 */
[--C-:B------:R-:W-:Y:S01]  /*d130*/  FFMA.FTZ R184, R24, c[0x0][0x2d0], -R191.reuse ;  /* 0x0000b40018b87a23 */ /* 0x100fe200000108bf */
[C---:B------:R-:W-:Y:S01]  /*d140*/  HMMA.16816.F32 R64, R12.reuse, R186, R64 ;  /* 0x000000ba0c40723c */ /* 0x040fe20000001840 */
[----:B------:R-:W5:Y:S03]  /*d150*/  MUFU.EX2 R181, R181 ;  /* 0x000000b500b57308 */ /* 0x000f660000000800 */
[----:B------:R-:W-:Y:S03]  /*d160*/  FFMA.FTZ R185, R25, c[0x0][0x2d0], -R191 ;  /* 0x0000b40019b97a23 */ /* 0x000fe600000108bf */
[--C-:B------:R-:W-:Y:S01]  /*d170*/  FFMA.FTZ R186, R26, c[0x0][0x2d0], -R189.reuse ;  /* 0x0000b4001aba7a23 */ /* 0x100fe200000108bd */
[C---:B---3--:R-:W-:Y:S03]  /*d180*/  HMMA.16816.F32 R68, R12.reuse, R16, R68 ;  /* 0x000000100c44723c */ /* 0x048fe60000001844 */
[----:B------:R-:W-:Y:S01]  /*d190*/  MUFU.EX2 R182, R182 ;  /* 0x000000b600b67308 */ /* 0x000fe20000000800 */
[----:B------:R-:W-:Y:S02]  /*d1a0*/  FFMA.FTZ R187, R27, c[0x0][0x2d0], -R189 ;  /* 0x0000b4001bbb7a23 */ /* 0x000fe400000108bd */
[----:B------:R-:W-:Y:S02]  /*d1b0*/  LDSM.16.MT88.4 R24, [R222+0x1100] ;  /* 0x00110000de18783b */ /* 0x000fe40000004200 */
[C---:B------:R-:W-:Y:S05]  /*d1c0*/  HMMA.16816.F32 R72, R12.reuse, R18, R72 ;  /* 0x000000120c48723c */ /* 0x040fea0000001848 */
[----:B------:R-:W3:Y:S01]  /*d1d0*/  MUFU.EX2 R183, R183 ;  /* 0x000000b700b77308 */ /* 0x000ee20000000800 */
[----:B------:R-:W3:Y:S02]  /*d1e0*/  LDSM.16.MT88.4 R16, [R227+0x6900] ;  /* 0x00690000e310783b */ /* 0x000ee40000004200 */
[C---:B----4-:R-:W-:Y:S07]  /*d1f0*/  HMMA.16816.F32 R76, R12.reuse, R172, R76 ;  /* 0x000000ac0c4c723c */ /* 0x050fee000000184c */
[----:B------:R-:W-:Y:S01]  /*d200*/  MUFU.EX2 R184, R184 ;  /* 0x000000b800b87308 */ /* 0x000fe20000000800 */
[C---:B------:R-:W-:Y:S01]  /*d210*/  HMMA.16816.F32 R80, R12.reuse, R174, R80 ;  /* 0x000000ae0c50723c */ /* 0x040fe20000001850 */
[----:B------:R-:W4:Y:S07]  /*d220*/  LDSM.16.MT88.4 R172, [R222+0x6900] ;  /* 0x00690000deac783b */ /* 0x000f2e0000004200 */
[C---:B-1----:R-:W-:Y:S01]  /*d230*/  HMMA.16816.F32 R84, R12.reuse, R160, R84 ;  /* 0x000000a00c54723c */ /* 0x042fe20000001854 */
[----:B------:R-:W1:Y:S07]  /*d240*/  MUFU.EX2 R185, R185 ;  /* 0x000000b900b97308 */ /* 0x000e6e0000000800 */
[C---:B------:R-:W-:Y:S01]  /*d250*/  HMMA.16816.F32 R88, R12.reuse, R162, R88 ;  /* 0x000000a20c58723c */ /* 0x040fe20000001858 */
[----:B------:R-:W1:Y:S02]  /*d260*/  LDSM.16.MT88.4 R160, [R221+0x6900] ;  /* 0x00690000dda0783b */ /* 0x000e640000004200 */
[----:B------:R-:W-:Y:S05]  /*d270*/  MUFU.EX2 R186, R186 ;  /* 0x000000ba00ba7308 */ /* 0x000fea0000000800 */
[C---:B--2---:R-:W-:Y:S05]  /*d280*/  HMMA.16816.F32 R92, R12.reuse, R168, R92 ;  /* 0x000000a80c5c723c */ /* 0x044fea000000185c */
[----:B------:R-:W2:Y:S03]  /*d290*/  MUFU.EX2 R187, R187 ;  /* 0x000000bb00bb7308 */ /* 0x000ea60000000800 */
[C---:B------:R-:W-:Y:S01]  /*d2a0*/  HMMA.16816.F32 R96, R12.reuse, R170, R96 ;  /* 0x000000aa0c60723c */ /* 0x040fe20000001860 */
[----:B------:R-:W-:Y:S07]  /*d2b0*/  LDSM.16.MT88.4 R168, [R227+0x3100] ;  /* 0x00310000e3a8783b */ /* 0x000fee0000004200 */
[C---:B---3--:R-:W-:Y:S08]  /*d2c0*/  HMMA.16816.F32 R100, R12.reuse, R16, R100 ;  /* 0x000000100c64723c */ /* 0x048ff00000001864 */
[C---:B------:R-:W-:Y:S01]  /*d2d0*/  HMMA.16816.F32 R104, R12.reuse, R18, R104 ;  /* 0x000000120c68723c */ /* 0x040fe20000001868 */
[----:B------:R-:W3:Y:S07]  /*d2e0*/  LDSM.16.MT88.4 R16, [R227+0x1100] ;  /* 0x00110000e310783b */ /* 0x000eee0000004200 */
[C---:B----4-:R-:W-:Y:S08]  /*d2f0*/  HMMA.16816.F32 R108, R12.reuse, R172, R108 ;  /* 0x000000ac0c6c723c */ /* 0x050ff0000000186c */
[C---:B------:R-:W-:Y:S01]  /*d300*/  HMMA.16816.F32 R112, R12.reuse, R174, R112 ;  /* 0x000000ae0c70723c */ /* 0x040fe20000001870 */
[----:B------:R-:W-:Y:S07]  /*d310*/  LDSM.16.MT88.4 R172, [R222+0x3100] ;  /* 0x00310000deac783b */ /* 0x000fee0000004200 */
[C---:B-1----:R-:W-:Y:S08]  /*d320*/  HMMA.16816.F32 R116, R12.reuse, R160, R116 ;  /* 0x000000a00c74723c */ /* 0x042ff00000001874 */
[C---:B------:R-:W-:Y:S01]  /*d330*/  HMMA.16816.F32 R120, R12.reuse, R162, R120 ;  /* 0x000000a20c78723c */ /* 0x040fe20000001878 */
[----:B------:R-:W1:Y:S07]  /*d340*/  LDSM.16.MT88.4 R160, [R221+0x1100] ;  /* 0x00110000dda0783b */ /* 0x000e6e0000004200 */
[C---:B------:R-:W-:Y:S08]  /*d350*/  HMMA.16816.F32 R124, R12.reuse, R20, R124 ;  /* 0x000000140c7c723c */ /* 0x040ff0000000187c */
[----:B------:R-:W-:Y:S01]  /*d360*/  HMMA.16816.F32 R128, R12, R22, R128 ;  /* 0x000000160c80723c */ /* 0x000fe20000001880 */
[----:B------:R-:W4:Y:S06]  /*d370*/  LDSM.16.MT88.4 R20, [R220+0x1100] ;  /* 0x00110000dc14783b */ /* 0x000f2c0000004200 */
[----:B-----5:R-:W-:Y:S01]  /*d380*/  F2FP.PACK_AB R12, R181, R180 ;  /* 0x000000b4b50c723e */ /* 0x020fe200000000ff */
[----:B------:R-:W-:Y:S01]  /*d390*/  FADD.FTZ R180, R180, R197 ;  /* 0x000000c5b4b47221 */ /* 0x000fe20000010000 */
[----:B------:R-:W-:Y:S03]  /*d3a0*/  F2FP.PACK_AB R13, R183, R182 ;  /* 0x000000b6b70d723e */ /* 0x000fe600000000ff */
[----:B------:R-:W-:Y:S01]  /*d3b0*/  F2FP.PACK_AB R14, R185, R184 ;  /* 0x000000b8b90e723e */ /* 0x000fe200000000ff */
[----:B------:R-:W-:Y:S01]  /*d3c0*/  FADD.FTZ R182, R182, R199 ;  /* 0x000000c7b6b67221 */ /* 0x000fe20000010000 */
[----:B--2---:R-:W-:Y:S01]  /*d3d0*/  F2FP.PACK_AB R15, R187, R186 ;  /* 0x000000babb0f723e */ /* 0x004fe200000000ff */
[----:B------:R-:W-:Y:S02]  /*d3e0*/  FADD.FTZ R181, R181, R180 ;  /* 0x000000b4b5b57221 */ /* 0x000fe40000010000 */
[----:B------:R-:W-:Y:S02]  /*d3f0*/  FADD.FTZ R183, R183, R182 ;  /* 0x000000b6b7b77221 */ /* 0x000fe40000010000 */
[----:B------:R-:W-:Y:S02]  /*d400*/  FADD.FTZ R184, R184, R181 ;  /* 0x000000b5b8b87221 */ /* 0x000fe40000010000 */
[C---:B---3--:R-:W-:Y:S03]  /*d410*/  HMMA.16816.F32 R8, R12.reuse, R16, R8 ;  /* 0x000000100c08723c */ /* 0x048fe60000001808 */
[----:B------:R-:W-:Y:S02]  /*d420*/  FADD.FTZ R186, R186, R183 ;  /* 0x000000b7baba7221 */ /* 0x000fe40000010000 */
[----:B------:R-:W-:Y:S02]  /*d430*/  FADD.FTZ R185, R185, R184 ;  /* 0x000000b8b9b97221 */ /* 0x000fe40000010000 */
[----:B------:R-:W-:Y:S01]  /*d440*/  FADD.FTZ R187, R187, R186 ;  /* 0x000000babbbb7221 */ /* 0x000fe20000010000 */
[C---:B------:R-:W-:Y:S01]  /*d450*/  HMMA.16816.F32 R132, R12.reuse, R18, R132 ;  /* 0x000000120c84723c */ /* 0x040fe20000001884 */
[----:B------:R-:W2:Y:S07]  /*d460*/  LDSM.16.MT88.4 R16, [R221+0x3100] ;  /* 0x00310000dd10783b */ /* 0x000eae0000004200 */
[C---:B------:R-:W-:Y:S08]  /*d470*/  HMMA.16816.F32 R136, R12.reuse, R24, R136 ;  /* 0x000000180c88723c */ /* 0x040ff00000001888 */
[C---:B------:R-:W-:Y:S01]  /*d480*/  HMMA.16816.F32 R140, R12.reuse, R26, R140 ;  /* 0x0000001a0c8c723c */ /* 0x040fe2000000188c */
[----:B------:R-:W3:Y:S07]  /*d490*/  LDSM.16.MT88.4 R24, [R220+0x3100] ;  /* 0x00310000dc18783b */ /* 0x000eee0000004200 */
[C---:B-1----:R-:W-:Y:S08]  /*d4a0*/  HMMA.16816.F32 R144, R12.reuse, R160, R144 ;  /* 0x000000a00c90723c */ /* 0x042ff00000001890 */
[C---:B------:R-:W-:Y:S01]  /*d4b0*/  HMMA.16816.F32 R148, R12.reuse, R162, R148 ;  /* 0x000000a20c94723c */ /* 0x040fe20000001894 */
[----:B------:R-:W-:Y:S07]  /*d4c0*/  LDSM.16.MT88.4 R160, [R227+0x7100] ;  /* 0x00710000e3a0783b */ /* 0x000fee0000004200 */
[C---:B----4-:R-:W-:Y:S08]  /*d4d0*/  HMMA.16816.F32 R152, R12.reuse, R20, R152 ;  /* 0x000000140c98723c */ /* 0x050ff00000001898 */
        /* <DEDUP_REMOVED lines=8> */
[C---:B--2---:R-:W-:Y:S08]  /*d560*/  HMMA.16816.F32 R52, R12.reuse, R16, R52 ;  /* 0x000000100c34723c */ /* 0x044ff00000001834 */
[C---:B------:R-:W-:Y:S01]  /*d570*/  HMMA.16816.F32 R56, R12.reuse, R18, R56 ;  /* 0x000000120c38723c */ /* 0x040fe20000001838 */
[----:B------:R-:W2:Y:S07]  /*d580*/  LDSM.16.MT88.4 R16, [R221+0x5100] ;  /* 0x00510000dd10783b */ /* 0x000eae0000004200 */
[C---:B---3--:R-:W-:Y:S08]  /*d590*/  HMMA.16816.F32 R60, R12.reuse, R24, R60 ;  /* 0x000000180c3c723c */ /* 0x048ff0000000183c */
[C---:B------:R-:W-:Y:S01]  /*d5a0*/  HMMA.16816.F32 R64, R12.reuse, R26, R64 ;  /* 0x0000001a0c40723c */ /* 0x040fe20000001840 */
[----:B------:R-:W3:Y:S07]  /*d5b0*/  LDSM.16.MT88.4 R24, [R220+0x5100] ;  /* 0x00510000dc18783b */ /* 0x000eee0000004200 */
[C---:B------:R-:W-:Y:S07]  /*d5c0*/  HMMA.16816.F32 R68, R12.reuse, R176, R68 ;  /* 0x000000b00c44723c */ /* 0x040fee0000001844 */
[----:B------:R-:W-:Y:S01]  /*d5d0*/  FFMA.FTZ R177, R29, c[0x0][0x2d0], -R191 ;  /* 0x0000b4001db17a23 */ /* 0x000fe200000108bf */
[C---:B------:R-:W-:Y:S04]  /*d5e0*/  HMMA.16816.F32 R72, R12.reuse, R178, R72 ;  /* 0x000000b20c48723c */ /* 0x040fe80000001848 */
[--C-:B------:R-:W-:Y:S01]  /*d5f0*/  FFMA.FTZ R176, R30, c[0x0][0x2d0], -R189.reuse ;  /* 0x0000b4001eb07a23 */ /* 0x100fe200000108bd */
[----:B------:R-:W4:Y:S02]  /*d600*/  MUFU.EX2 R177, R177 ;  /* 0x000000b100b17308 */ /* 0x000f240000000800 */
[----:B------:R-:W-:Y:S01]  /*d610*/  FFMA.FTZ R179, R31, c[0x0][0x2d0], -R189 ;  /* 0x0000b4001fb37a23 */ /* 0x000fe200000108bd */
[C---:B-1----:R-:W-:Y:S01]  /*d620*/  HMMA.16816.F32 R76, R12.reuse, R20, R76 ;  /* 0x000000140c4c723c */ /* 0x042fe2000000184c */
[----:B------:R-:W-:Y:S03]  /*d630*/  LDSM.16.MT88.4 R28, [R221+0x7100] ;  /* 0x00710000dd1c783b */ /* 0x000fe60000004200 */
[--C-:B------:R-:W-:Y:S02]  /*d640*/  FFMA.FTZ R178, R32, c[0x0][0x2d0], -R191.reuse ;  /* 0x0000b40020b27a23 */ /* 0x100fe400000108bf */
[----:B------:R-:W-:Y:S01]  /*d650*/  FFMA.FTZ R191, R33, c[0x0][0x2d0], -R191 ;  /* 0x0000b40021bf7a23 */ /* 0x000fe200000108bf */
[----:B------:R-:W-:Y:S01]  /*d660*/  MUFU.EX2 R176, R176 ;  /* 0x000000b000b07308 */ /* 0x000fe20000000800 */
[C---:B------:R-:W-:Y:S01]  /*d670*/  HMMA.16816.F32 R80, R12.reuse, R22, R80 ;  /* 0x000000160c50723c */ /* 0x040fe20000001850 */
[----:B------:R-:W1:Y:S03]  /*d680*/  LDSM.16.MT88.4 R20, [R222+0x7100] ;  /* 0x00710000de14783b */ /* 0x000e660000004200 */
[----:B------:R-:W-:Y:S04]  /*d690*/  FFMA.FTZ R189, R35, c[0x0][0x2d0], -R189 ;  /* 0x0000b40023bd7a23 */ /* 0x000fe800000108bd */
[C---:B--2---:R-:W-:Y:S01]  /*d6a0*/  HMMA.16816.F32 R84, R12.reuse, R16, R84 ;  /* 0x000000100c54723c */ /* 0x044fe20000001854 */
[----:B------:R-:W-:Y:S01]  /*d6b0*/  LDSM.16.MT88.4 R32, [R221+0x1900] ;  /* 0x00190000dd20783b */ /* 0x000fe20000004200 */
[----:B------:R-:W2:Y:S06]  /*d6c0*/  MUFU.EX2 R179, R179 ;  /* 0x000000b300b37308 */ /* 0x000eac0000000800 */
[C---:B------:R-:W-:Y:S01]  /*d6d0*/  HMMA.16816.F32 R88, R12.reuse, R18, R88 ;  /* 0x000000120c58723c */ /* 0x040fe20000001858 */
[----:B------:R-:W5:Y:S03]  /*d6e0*/  LDSM.16.MT88.4 R16, [R220+0x7100] ;  /* 0x00710000dc10783b */ /* 0x000f660000004200 */
[----:B------:R-:W-:Y:S04]  /*d6f0*/  MUFU.EX2 R178, R178 ;  /* 0x000000b200b27308 */ /* 0x000fe80000000800 */
[C---:B---3--:R-:W-:Y:S06]  /*d700*/  HMMA.16816.F32 R92, R12.reuse, R24, R92 ;  /* 0x000000180c5c723c */ /* 0x048fec000000185c */
[----:B------:R-:W3:Y:S02]  /*d710*/  MUFU.EX2 R191, R191 ;  /* 0x000000bf00bf7308 */ /* 0x000ee40000000800 */
[C---:B------:R-:W-:Y:S01]  /*d720*/  HMMA.16816.F32 R96, R12.reuse, R26, R96 ;  /* 0x0000001a0c60723c */ /* 0x040fe20000001860 */
[----:B------:R-:W2:Y:S07]  /*d730*/  LDSM.16.MT88.4 R24, [R227+0x1900] ;  /* 0x00190000e318783b */ /* 0x000eae0000004200 */
[C---:B------:R-:W-:Y:S01]  /*d740*/  HMMA.16816.F32 R100, R12.reuse, R160, R100 ;  /* 0x000000a00c64723c */ /* 0x040fe20000001864 */
[----:B------:R-:W2:Y:S07]  /*d750*/  MUFU.EX2 R202, R189 ;  /* 0x000000bd00ca7308 */ /* 0x000eae0000000800 */
[C---:B------:R-:W-:Y:S08]  /*d760*/  HMMA.16816.F32 R104, R12.reuse, R162, R104 ;  /* 0x000000a20c68723c */ /* 0x040ff00000001868 */
[C---:B-1----:R-:W-:Y:S08]  /*d770*/  HMMA.16816.F32 R108, R12.reuse, R20, R108 ;  /* 0x000000140c6c723c */ /* 0x042ff0000000186c */
[C---:B------:R-:W-:Y:S01]  /*d780*/  HMMA.16816.F32 R112, R12.reuse, R22, R112 ;  /* 0x000000160c70723c */ /* 0x040fe20000001870 */
[----:B------:R-:W1:Y:S07]  /*d790*/  LDSM.16.MT88.4 R20, [R227+0x3900] ;  /* 0x00390000e314783b */ /* 0x000e6e0000004200 */
[C---:B------:R-:W-:Y:S08]  /*d7a0*/  HMMA.16816.F32 R116, R12.reuse, R28, R116 ;  /* 0x0000001c0c74723c */ /* 0x040ff00000001874 */
[C---:B------:R-:W-:Y:S01]  /*d7b0*/  HMMA.16816.F32 R120, R12.reuse, R30, R120 ;  /* 0x0000001e0c78723c */ /* 0x040fe20000001878 */
[----:B------:R-:W-:Y:S07]  /*d7c0*/  LDSM.16.MT88.4 R28, [R227+0x5900] ;  /* 0x00590000e31c783b */ /* 0x000fee0000004200 */
[C---:B-----5:R-:W-:Y:S08]  /*d7d0*/  HMMA.16816.F32 R124, R12.reuse, R16, R124 ;  /* 0x000000100c7c723c */ /* 0x060ff0000000187c */
[----:B------:R-:W-:Y:S01]  /*d7e0*/  HMMA.16816.F32 R128, R12, R18, R128 ;  /* 0x000000120c80723c */ /* 0x000fe20000001880 */
[----:B------:R-:W5:Y:S06]  /*d7f0*/  LDSM.16.MT88.4 R16, [R222+0x3900] ;  /* 0x00390000de10783b */ /* 0x000f6c0000004200 */
[----:B----4-:R-:W-:Y:S01]  /*d800*/  F2FP.PACK_AB R12, R177, R200 ;  /* 0x000000c8b10c723e */ /* 0x010fe200000000ff */
[----:B------:R-:W-:Y:S01]  /*d810*/  FADD.FTZ R200, R200, R185 ;  /* 0x000000b9c8c87221 */ /* 0x000fe20000010000 */
[----:B--2---:R-:W-:Y:S03]  /*d820*/  F2FP.PACK_AB R13, R179, R176 ;  /* 0x000000b0b30d723e */ /* 0x004fe600000000ff */
[----:B---3--:R-:W-:Y:S01]  /*d830*/  F2FP.PACK_AB R14, R191, R178 ;  /* 0x000000b2bf0e723e */ /* 0x008fe200000000ff */
[----:B------:R-:W-:Y:S01]  /*d840*/  FADD.FTZ R176, R176, R187 ;  /* 0x000000bbb0b07221 */ /* 0x000fe20000010000 */
[----:B------:R-:W-:Y:S01]  /*d850*/  F2FP.PACK_AB R15, R202, R201 ;  /* 0x000000c9ca0f723e */ /* 0x000fe200000000ff */
[----:B------:R-:W-:Y:S02]  /*d860*/  FADD.FTZ R177, R177, R200 ;  /* 0x000000c8b1b17221 */ /* 0x000fe40000010000 */
[----:B------:R-:W-:Y:S02]  /*d870*/  FADD.FTZ R176, R179, R176 ;  /* 0x000000b0b3b07221 */ /* 0x000fe40000010000 */
[----:B------:R-:W-:Y:S02]  /*d880*/  FADD.FTZ R178, R178, R177 ;  /* 0x000000b1b2b27221 */ /* 0x000fe40000010000 */
[C---:B------:R-:W-:Y:S01]  /*d890*/  HMMA.16816.F32 R160, R12.reuse, R24, R8 ;  /* 0x000000180ca0723c */ /* 0x040fe20000001808 */
[----:B------:R-:W2:Y:S02]  /*d8a0*/  LDSM.16.MT88.4 R8, [R221+0x3900] ;  /* 0x00390000dd08783b */ /* 0x000ea40000004200 */
[----:B------:R-:W-:Y:S02]  /*d8b0*/  FADD.FTZ R201, R201, R176 ;  /* 0x000000b0c9c97221 */ /* 0x000fe40000010000 */
[----:B------:R-:W-:Y:S02]  /*d8c0*/  FADD.FTZ R240, R191, R178 ;  /* 0x000000b2bff07221 */ /* 0x000fe40000010000 */
[----:B------:R-:W-:Y:S01]  /*d8d0*/  FADD.FTZ R239, R202, R201 ;  /* 0x000000c9caef7221 */ /* 0x000fe20000010000 */
[C---:B------:R-:W-:Y:S01]  /*d8e0*/  HMMA.16816.F32 R132, R12.reuse, R26, R132 ;  /* 0x0000001a0c84723c */ /* 0x040fe20000001884 */
[----:B------:R-:W3:Y:S07]  /*d8f0*/  LDSM.16.MT88.4 R24, [R220+0x3900] ;  /* 0x00390000dc18783b */ /* 0x000eee0000004200 */
[C---:B------:R-:W-:Y:S08]  /*d900*/  HMMA.16816.F32 R136, R12.reuse, R168, R136 ;  /* 0x000000a80c88723c */ /* 0x040ff00000001888 */
[C---:B------:R-:W-:Y:S01]  /*d910*/  HMMA.16816.F32 R140, R12.reuse, R170, R140 ;  /* 0x000000aa0c8c723c */ /* 0x040fe2000000188c */
[----:B------:R-:W-:Y:S07]  /*d920*/  LDSM.16.MT88.4 R168, [R220+0x5900] ;  /* 0x00590000dca8783b */ /* 0x000fee0000004200 */
[C---:B------:R-:W-:Y:S08]  /*d930*/  HMMA.16816.F32 R144, R12.reuse, R32, R144 ;  /* 0x000000200c90723c */ /* 0x040ff00000001890 */
[C---:B------:R-:W-:Y:S01]  /*d940*/  HMMA.16816.F32 R148, R12.reuse, R34, R148 ;  /* 0x000000220c94723c */ /* 0x040fe20000001894 */
[----:B------:R-:W4:Y:S07]  /*d950*/  LDSM.16.MT88.4 R32, [R222+0x5900] ;  /* 0x00590000de20783b */ /* 0x000f2e0000004200 */
[C---:B------:R-:W-:Y:S08]  /*d960*/  HMMA.16816.F32 R152, R12.reuse, R172, R152 ;  /* 0x000000ac0c98723c */ /* 0x040ff00000001898 */
[C---:B------:R-:W-:Y:S01]  /*d970*/  HMMA.16816.F32 R156, R12.reuse, R174, R156 ;  /* 0x000000ae0c9c723c */ /* 0x040fe2000000189c */
[----:B------:R-:W-:Y:S07]  /*d980*/  LDSM.16.MT88.4 R172, [R227+0x7900] ;  /* 0x00790000e3ac783b */ /* 0x000fee0000004200 */
[C---:B-1----:R-:W-:Y:S08]  /*d990*/  HMMA.16816.F32 R36, R12.reuse, R20, R36 ;  /* 0x000000140c24723c */ /* 0x042ff00000001824 */
[C---:B------:R-:W-:Y:S01]  /*d9a0*/  HMMA.16816.F32 R40, R12.reuse, R22, R40 ;  /* 0x000000160c28723c */ /* 0x040fe20000001828 */
[----:B------:R-:W1:Y:S07]  /*d9b0*/  LDSM.16.MT88.4 R20, [R221+0x5900] ;  /* 0x00590000dd14783b */ /* 0x000e6e0000004200 */
[C---:B-----5:R-:W-:Y:S08]  /*d9c0*/  HMMA.16816.F32 R44, R12.reuse, R16, R44 ;  /* 0x000000100c2c723c */ /* 0x060ff0000000182c */
[C---:B------:R-:W-:Y:S01]  /*d9d0*/  HMMA.16816.F32 R48, R12.reuse, R18, R48 ;  /* 0x000000120c30723c */ /* 0x040fe20000001830 */
[----:B------:R-:W5:Y:S07]  /*d9e0*/  LDSM.16.MT88.4 R16, [R222+0x7900] ;  /* 0x00790000de10783b */ /* 0x000f6e0000004200 */
[C---:B--2---:R-:W-:Y:S08]  /*d9f0*/  HMMA.16816.F32 R52, R12.reuse, R8, R52 ;  /* 0x000000080c34723c */ /* 0x044ff00000001834 */
[C---:B------:R-:W-:Y:S01]  /*da00*/  HMMA.16816.F32 R56, R12.reuse, R10, R56 ;  /* 0x0000000a0c38723c */ /* 0x040fe20000001838 */
[----:B------:R-:W2:Y:S07]  /*da10*/  LDSM.16.MT88.4 R8, [R221+0x7900] ;  /* 0x00790000dd08783b */ /* 0x000eae0000004200 */
[C---:B---3--:R-:W-:Y:S08]  /*da20*/  HMMA.16816.F32 R60, R12.reuse, R24, R60 ;  /* 0x000000180c3c723c */ /* 0x048ff0000000183c */
[C---:B------:R-:W-:Y:S08]  /*da30*/  HMMA.16816.F32 R64, R12.reuse, R26, R64 ;  /* 0x0000001a0c40723c */ /* 0x040ff00000001840 */
[C---:B------:R-:W-:Y:S08]  /*da40*/  HMMA.16816.F32 R68, R12.reuse, R28, R68 ;  /* 0x0000001c0c44723c */ /* 0x040ff00000001844 */
[C---:B------:R-:W-:Y:S08]  /*da50*/  HMMA.16816.F32 R72, R12.reuse, R30, R72 ;  /* 0x0000001e0c48723c */ /* 0x040ff00000001848 */
[C---:B----4-:R-:W-:Y:S08]  /*da60*/  HMMA.16816.F32 R76, R12.reuse, R32, R76 ;  /* 0x000000200c4c723c */ /* 0x050ff0000000184c */
[C---:B------:R-:W-:Y:S08]  /*da70*/  HMMA.16816.F32 R80, R12.reuse, R34, R80 ;  /* 0x000000220c50723c */ /* 0x040ff00000001850 */
[C---:B-1----:R-:W-:Y:S08]  /*da80*/  HMMA.16816.F32 R84, R12.reuse, R20, R84 ;  /* 0x000000140c54723c */ /* 0x042ff00000001854 */
[C---:B------:R-:W-:Y:S01]  /*da90*/  HMMA.16816.F32 R88, R12.reuse, R22, R88 ;  /* 0x000000160c58723c */ /* 0x040fe20000001858 */
[----:B------:R-:W1:Y:S07]  /*daa0*/  LDSM.16.MT88.4 R20, [R220+0x7900] ;  /* 0x00790000dc14783b */ /* 0x000e6e0000004200 */
[C---:B------:R-:W-:Y:S08]  /*dab0*/  HMMA.16816.F32 R92, R12.reuse, R168, R92 ;  /* 0x000000a80c5c723c */ /* 0x040ff0000000185c */
[C---:B------:R-:W-:Y:S08]  /*dac0*/  HMMA.16816.F32 R96, R12.reuse, R170, R96 ;  /* 0x000000aa0c60723c */ /* 0x040ff00000001860 */
[C---:B------:R-:W-:Y:S08]  /*dad0*/  HMMA.16816.F32 R100, R12.reuse, R172, R100 ;  /* 0x000000ac0c64723c */ /* 0x040ff00000001864 */
[C---:B------:R-:W-:Y:S08]  /*dae0*/  HMMA.16816.F32 R104, R12.reuse, R174, R104 ;  /* 0x000000ae0c68723c */ /* 0x040ff00000001868 */
[C---:B-----5:R-:W-:Y:S08]  /*daf0*/  HMMA.16816.F32 R108, R12.reuse, R16, R108 ;  /* 0x000000100c6c723c */ /* 0x060ff0000000186c */
[C---:B------:R-:W-:Y:S08]  /*db00*/  HMMA.16816.F32 R112, R12.reuse, R18, R112 ;  /* 0x000000120c70723c */ /* 0x040ff00000001870 */
[C---:B--2---:R-:W-:Y:S07]  /*db10*/  HMMA.16816.F32 R116, R12.reuse, R8, R116 ;  /* 0x000000080c74723c */ /* 0x044fee0000001874 */
[----:B------:R-:W-:Y:S01]  /*db20*/  MOV R8, R164 ;  /* 0x000000a400087202 */ /* 0x000fe20000000f00 */
[C---:B------:R-:W-:Y:S08]  /*db30*/  HMMA.16816.F32 R120, R12.reuse, R10, R120 ;  /* 0x0000000a0c78723c */ /* 0x040ff00000001878 */
[C---:B-1----:R-:W-:Y:S08]  /*db40*/  HMMA.16816.F32 R124, R12.reuse, R20, R124 ;  /* 0x000000140c7c723c */ /* 0x042ff0000000187c */
[----:B------:R-:W-:Y:S01]  /*db50*/  HMMA.16816.F32 R128, R12, R22, R128 ;  /* 0x000000160c80723c */ /* 0x000fe20000001880 */
[----:B------:R-:W-:-:S07]  /*db60*/  @P0 BRA `(.L_x_5231) ;  /* 0xffffcb8000000947 */ /* 0x000fce000383ffff */
.L_x_5228:
[----:B------:R-:W-:-:S06]  /*db70*/  UISETP.GE.AND UP2, UPT, UR20, UR9, UPT ;  /* 0x000000091400728c */ /* 0x000fcc000bf46270 */
[----:B------:R-:W-:-:S13]  /*db80*/  PLOP3.LUT P0, PT, PT, PT, UP2, 0x40, 0x0 ;  /* 0x000000000000781c */ /* 0x000fda0003f0e828 */
[----:B------:R-:W-:Y:S05]  /*db90*/  @P0 BRA `(.L_x_5232) ;  /* 0x0000401000000947 */ /* 0x000fea0003800000 */
[----:B------:R-:W-:Y:S01]  /*dba0*/  SHF.R.S32.HI R247, RZ, 0x1f, R244 ;  /* 0x0000001ffff77819 */ /* 0x000fe200000114f4 */
[----:B------:R-:W-:Y:S01]  /*dbb0*/  IMAD.MOV.U32 R2, RZ, RZ, R8 ;  /* 0x000000ffff027224 */ /* 0x000fe200078e0008 */
[----:B------:R-:W-:Y:S01]  /*dbc0*/  SHF.L.U64.HI R248, R243, 0x1, R248 ;  /* 0x00000001f3f87819 */ /* 0x000fe200000102f8 */
[----:B------:R-:W-:Y:S01]  /*dbd0*/  IMAD.MOV.U32 R3, RZ, RZ, R0 ;  /* 0x000000ffff037224 */ /* 0x000fe200078e0000 */
[C---:B------:R-:W-:Y:S01]  /*dbe0*/  SHF.L.U64.HI R247, R244.reuse, 0x1, R247 ;  /* 0x00000001f4f77819 */ /* 0x040fe200000102f7 */
[----:B------:R-:W-:Y:S01]  /*dbf0*/  IMAD.SHL.U32 R244, R244, 0x2, RZ ;  /* 0x00000002f4f47824 */ /* 0x000fe200078e00ff */
[C---:B------:R-:W-:Y:S01]  /*dc00*/  SHF.L.U64.HI R245, R242.reuse, 0x1, R245 ;  /* 0x00000001f2f57819 */ /* 0x040fe200000102f5 */
[----:B------:R-:W-:Y:S01]  /*dc10*/  IMAD.SHL.U32 R242, R242, 0x2, RZ ;  /* 0x00000002f2f27824 */ /* 0x000fe200078e00ff */
[----:B------:R-:W-:Y:S02]  /*dc20*/  SHF.L.U64.HI R246, R241, 0x1, R246 ;  /* 0x00000001f1f67819 */ /* 0x000fe400000102f6 */
[----:B------:R-:W-:-:S02]  /*dc30*/  SHF.L.U32 R243, R243, 0x1, RZ ;  /* 0x00000001f3f37819 */ /* 0x000fc400000006ff */
[----:B------:R-:W-:Y:S02]  /*dc40*/  SHF.L.U32 R241, R241, 0x1, RZ ;  /* 0x00000001f1f17819 */ /* 0x000fe400000006ff */
.L_x_5242:
[----:B------:R-:W-:Y:S01]  /*dc50*/  SHF.R.S32.HI R5, RZ, 0x1f, R234 ;  /* 0x0000001fff057819 */ /* 0x000fe200000114ea */
[----:B------:R-:W-:Y:S04]  /*dc60*/  DEPBAR.LE SB0, 0x0 ;  /* 0x000080000000791a */ /* 0x000fe80000000000 */
[----:B------:R-:W-:Y:S01]  /*dc70*/  BAR.SYNC.DEFER_BLOCKING 0x0 ;  /* 0x0000000000007b1d */ /* 0x000fe20000010000 */
[----:B------:R-:W-:Y:S01]  /*dc80*/  IMAD R5, R5, c[0x0][0x208], RZ ;  /* 0x0000820005057a24 */ /* 0x000fe200078e02ff */
[----:B------:R-:W-:Y:S01]  /*dc90*/  SHF.R.S32.HI R0, RZ, 0x1f, R233 ;  /* 0x0000001fff007819 */ /* 0x000fe200000114e9 */
[C---:B------:R-:W-:Y:S01]  /*dca0*/  IMAD.WIDE.U32 R6, R234.reuse, c[0x0][0x208], RZ ;  /* 0x00008200ea067a25 */ /* 0x040fe200078e00ff */
[----:B------:R-:W-:Y:S03]  /*dcb0*/  UISETP.GT.AND UP2, UPT, UR20, UR9, UPT ;  /* 0x000000091400728c */ /* 0x000fe6000bf44270 */
[----:B------:R-:W-:Y:S02]  /*dcc0*/  IMAD R5, R234, c[0x0][0x20c], R5 ;  /* 0x00008300ea057a24 */ /* 0x000fe400078e0205 */
[----:B------:R-:W-:Y:S02]  /*dcd0*/  IMAD R0, R0, c[0x0][0x218], RZ ;  /* 0x0000860000007a24 */ /* 0x000fe400078e02ff */
[----:B------:R-:W-:Y:S02]  /*dce0*/  IMAD.IADD R7, R7, 0x1, R5 ;  /* 0x0000000107077824 */ /* 0x000fe400078e0205 */
[C---:B------:R-:W-:Y:S02]  /*dcf0*/  IMAD R0, R233.reuse, c[0x0][0x21c], R0 ;  /* 0x00008700e9007a24 */ /* 0x040fe400078e0200 */
[----:B------:R-:W-:Y:S05]  /*dd00*/  IMAD.WIDE.U32 R6, R233, c[0x0][0x218], R6 ;  /* 0x00008600e9067a25 */ /* 0x000fea00078e0006 */
[----:B------:R-:W-:Y:S04]  /*dd10*/  IADD3 R5, P0, R6, UR22, RZ ;  /* 0x0000001606057c10 */ /* 0x000fe8000ff1e0ff */
[----:B------:R-:W-:Y:S01]  /*dd20*/  IADD3.X R0, R7, UR6, R0, P0, !PT ;  /* 0x0000000607007c10 */ /* 0x000fe200087fe400 */
[----:B------:R-:W-:Y:S01]  /*dd30*/  LDSM.16.M88.4 R32, [R230+0x10100] ;  /* 0x01010000e620783b */ /* 0x000fe20000000200 */
[C---:B------:R-:W-:Y:S03]  /*dd40*/  LEA R22, P0, R5.reuse, c[0x0][0x1f8], 0x1 ;  /* 0x00007e0005167a11 */ /* 0x040fe600078008ff */
[----:B------:R-:W1:Y:S01]  /*dd50*/  LDSM.16.M88.4 R8, [R229+0x8100] ;  /* 0x00810000e508783b */ /* 0x000e620000000200 */
[----:B------:R-:W-:Y:S03]  /*dd60*/  LEA.HI.X R21, R5, c[0x0][0x1fc], R0, 0x1, P0 ;  /* 0x00007f0005157a11 */ /* 0x000fe600000f0c00 */
[----:B------:R-:W2:Y:S04]  /*dd70*/  SHFL.IDX PT, R202, R22, RZ, 0x181f ;  /* 0x00181fff16ca7589 */ /* 0x000ea800000e0000 */
[----:B------:R-:W3:Y:S04]  /*dd80*/  SHFL.IDX PT, R20, R21, RZ, 0x181f ;  /* 0x00181fff15147589 */ /* 0x000ee800000e0000 */
[----:B------:R-:W4:Y:S04]  /*dd90*/  LDSM.16.M88.4 R16, [R229+0x8900] ;  /* 0x00890000e510783b */ /* 0x000f280000000200 */
[----:B------:R-:W-:Y:S04]  /*dda0*/  SHFL.IDX PT, R0, R22, 0x1, 0x181f ;  /* 0x00381f0016007f89 */ /* 0x000fe800000e0000 */
[----:B------:R-:W-:Y:S04]  /*ddb0*/  SHFL.IDX PT, R28, R21, 0x1, 0x181f ;  /* 0x00381f00151c7f89 */ /* 0x000fe800000e0000 */
[----:B------:R-:W5:Y:S04]  /*ddc0*/  LDSM.16.M88.4 R24, [R229+0x9100] ;  /* 0x00910000e518783b */ /* 0x000f680000000200 */
[----:B------:R-:W5:Y:S04]  /*ddd0*/  LDSM.16.M88.4 R164, [R229+0x9900] ;  /* 0x00990000e5a4783b */ /* 0x000f680000000200 */
[----:B------:R-:W-:Y:S04]  /*dde0*/  LDSM.16.M88.4 R168, [R226+0x10100] ;  /* 0x01010000e2a8783b */ /* 0x000fe80000000200 */
[----:B------:R-:W5:Y:S01]  /*ddf0*/  LDSM.16.M88.4 R172, [R228] ;  /* 0x00000000e4ac783b */ /* 0x000f620000000200 */
[C---:B-1----:R-:W-:Y:S03]  /*de00*/  HMMA.16816.F32 R4, R32.reuse, R8, RZ ;  /* 0x000000082004723c */ /* 0x042fe600000018ff */
[----:B------:R-:W1:Y:S01]  /*de10*/  LDSM.16.M88.4 R176, [R219] ;  /* 0x00000000dbb0783b */ /* 0x000e620000000200 */
[----:B--2---:R-:W-:Y:S03]  /*de20*/  IADD3 R190, P0, R202, R244, RZ ;  /* 0x000000f4cabe7210 */ /* 0x004fe60007f1e0ff */
[----:B------:R-:W2:Y:S01]  /*de30*/  LDSM.16.M88.4 R180, [R218] ;  /* 0x00000000dab4783b */ /* 0x000ea20000000200 */
[C---:B------:R-:W-:Y:S01]  /*de40*/  HMMA.16816.F32 R8, R32.reuse, R10, RZ ;  /* 0x0000000a2008723c */ /* 0x040fe200000018ff */
[----:B---3--:R-:W-:Y:S02]  /*de50*/  IMAD.X R191, R20, 0x1, R247, P0 ;  /* 0x0000000114bf7824 */ /* 0x008fe400000e06f7 */
[----:B------:R-:W3:Y:S01]  /*de60*/  LDSM.16.M88.4 R184, [R217] ;  /* 0x00000000d9b8783b */ /* 0x000ee20000000200 */
[----:B------:R-:W-:Y:S03]  /*de70*/  IADD3 R194, P0, R202, R243, RZ ;  /* 0x000000f3cac27210 */ /* 0x000fe60007f1e0ff */
[----:B------:R-:W-:Y:S01]  /*de80*/  @!PT LDS RZ, [RZ] ;  /* 0x00000000fffff984 */ /* 0x000fe20000000800 */
[----:B------:R-:W-:Y:S01]  /*de90*/  @!PT LDS RZ, [RZ] ;  /* 0x00000000fffff984 */ /* 0x000fe20000000800 */
[----:B------:R-:W-:Y:S01]  /*dea0*/  @!PT LDS RZ, [RZ] ;  /* 0x00000000fffff984 */ /* 0x000fe20000000800 */
[----:B------:R1:W-:Y:S01]  /*deb0*/  LDGSTS.E.BYPASS.LTC128B.128 [R238], [R190.64], !P3 ;  /* 0x00000000beee7fae */ /* 0x0003e2000d901d52 */
[C---:B----4-:R-:W-:Y:S01]  /*dec0*/  HMMA.16816.F32 R12, R32.reuse, R16, RZ ;  /* 0x00000010200c723c */ /* 0x050fe200000018ff */
[----:B------:R-:W-:Y:S03]  /*ded0*/  IMAD.X R195, R20, 0x1, R248, P0 ;  /* 0x0000000114c37824 */ /* 0x000fe600000e06f8 */
[----:B------:R-:W-:Y:S02]  /*dee0*/  IADD3 R192, P0, R202, R242, RZ ;  /* 0x000000f2cac07210 */ /* 0x000fe40007f1e0ff */
[----:B------:R4:W-:Y:S02]  /*def0*/  LDGSTS.E.BYPASS.LTC128B.128 [R238+0x2000], [R194.64], !P5 ;  /* 0x02000000c2ee7fae */ /* 0x0009e4000e901d52 */
[C---:B------:R-:W-:Y:S01]  /*df00*/  HMMA.16816.F32 R16, R32.reuse, R18, RZ ;  /* 0x000000122010723c */ /* 0x040fe200000018ff */
[----:B------:R-:W-:Y:S03]  /*df10*/  IMAD.X R193, R20, 0x1, R245, P0 ;  /* 0x0000000114c17824 */ /* 0x000fe600000e06f5 */
[----:B------:R-:W-:Y:S02]  /*df20*/  IADD3 R202, P0, R202, R241, RZ ;  /* 0x000000f1caca7210 */ /* 0x000fe40007f1e0ff */
[----:B------:R4:W-:Y:S03]  /*df30*/  LDGSTS.E.BYPASS.LTC128B.128 [R238+0x4000], [R192.64], !P4 ;  /* 0x04000000c0ee7fae */ /* 0x0009e6000e101d52 */
[----:B------:R-:W-:Y:S02]  /*df40*/  IMAD.X R203, R20, 0x1, R246, P0 ;  /* 0x0000000114cb7824 */ /* 0x000fe400000e06f6 */
[C---:B-----5:R-:W-:Y:S01]  /*df50*/  HMMA.16816.F32 R20, R32.reuse, R24, RZ ;  /* 0x000000182014723c */ /* 0x060fe200000018ff */
[----:B------:R-:W-:Y:S02]  /*df60*/  IADD3 R200, P0, R0, R244, RZ ;  /* 0x000000f400c87210 */ /* 0x000fe40007f1e0ff */
[----:B------:R5:W-:Y:S03]  /*df70*/  LDGSTS.E.BYPASS.LTC128B.128 [R238+0x6000], [R202.64], !P6 ;  /* 0x06000000caee7fae */ /* 0x000be6000f101d52 */
[----:B------:R-:W-:Y:S01]  /*df80*/  IMAD.X R201, R28, 0x1, R247, P0 ;  /* 0x000000011cc97824 */ /* 0x000fe200000e06f7 */
[----:B------:R-:W-:Y:S01]  /*df90*/  IADD3 R30, P0, R0, R243, RZ ;  /* 0x000000f3001e7210 */ /* 0x000fe20007f1e0ff */
[C---:B------:R-:W-:Y:S03]  /*dfa0*/  HMMA.16816.F32 R24, R32.reuse, R26, RZ ;  /* 0x0000001a2018723c */ /* 0x040fe600000018ff */
[----:B------:R5:W-:Y:S01]  /*dfb0*/  LDGSTS.E.BYPASS.LTC128B.128 [R238+0x1000], [R200.64], !P3 ;  /* 0x01000000c8ee7fae */ /* 0x000be2000d901d52 */
[----:B------:R-:W-:Y:S01]  /*dfc0*/  IMAD.X R31, R28, 0x1, R248, P0 ;  /* 0x000000011c1f7824 */ /* 0x000fe200000e06f8 */
[----:B------:R-:W-:Y:S04]  /*dfd0*/  IADD3 R250, P0, R0, R242, RZ ;  /* 0x000000f200fa7210 */ /* 0x000fe80007f1e0ff */
[----:B------:R1:W-:Y:S03]  /*dfe0*/  LDGSTS.E.BYPASS.LTC128B.128 [R238+0x3000], [R30.64], !P5 ;  /* 0x030000001eee7fae */ /* 0x0003e6000e901d52 */
[----:B------:R-:W-:Y:S01]  /*dff0*/  IMAD.X R251, R28, 0x1, R245, P0 ;  /* 0x000000011cfb7824 */ /* 0x000fe200000e06f5 */
[----:B------:R-:W-:Y:S04]  /*e000*/  IADD3 R188, P0, R0, R241, RZ ;  /* 0x000000f100bc7210 */ /* 0x000fe80007f1e0ff */
[----:B------:R2:W-:Y:S01]  /*e010*/  LDGSTS.E.BYPASS.LTC128B.128 [R238+0x5000], [R250.64], !P4 ;  /* 0x05000000faee7fae */ /* 0x0005e2000e101d52 */
[----:B------:R-:W-:Y:S01]  /*e020*/  IMAD.X R189, R28, 0x1, R246, P0 ;  /* 0x000000011cbd7824 */ /* 0x000fe200000e06f6 */
[----:B------:R-:W-:Y:S04]  /*e030*/  PLOP3.LUT P0, PT, PT, PT, UP2, 0x40, 0x0 ;  /* 0x000000000000781c */ /* 0x000fe80003f0e828 */
[----:B------:R2:W-:Y:S04]  /*e040*/  LDGSTS.E.BYPASS.LTC128B.128 [R238+0x7000], [R188.64], !P6 ;  /* 0x07000000bcee7fae */ /* 0x0005e8000f101d52 */
[----:B----4-:R-:W-:Y:S04]  /*e050*/  LDSM.16.M88.4 R192, [R224+0x8100] ;  /* 0x00810000e0c0783b */ /* 0x010fe80000000200 */
[----:B------:R-:W0:Y:S04]  /*e060*/  LDGDEPBAR ;  /* 0x00000000000079af */ /* 0x000e280000000000 */
[----:B------:R-:W-:Y:S01]  /*e070*/  LDSM.16.M88.4 R196, [R224+0x8900] ;  /* 0x00890000e0c4783b */ /* 0x000fe20000000200 */
[C---:B-1----:R-:W-:Y:S03]  /*e080*/  HMMA.16816.F32 R28, R32.reuse, R164, RZ ;  /* 0x000000a4201c723c */ /* 0x042fe600000018ff */
[----:B-----5:R-:W-:Y:S05]  /*e090*/  LDSM.16.M88.4 R200, [R224+0x9900] ;  /* 0x00990000e0c8783b */ /* 0x020fea0000000200 */
[----:B------:R-:W-:Y:S01]  /*e0a0*/  HMMA.16816.F32 R32, R32, R166, RZ ;  /* 0x000000a62020723c */ /* 0x000fe200000018ff */
[----:B------:R-:W-:Y:S04]  /*e0b0*/  LDSM.16.M88.4 R164, [R224+0x9100] ;  /* 0x00910000e0a4783b */ /* 0x000fe80000000200 */
[----:B--2---:R-:W1:Y:S03]  /*e0c0*/  LDSM.16.M88.4 R188, [R225+0x10100] ;  /* 0x01010000e1bc783b */ /* 0x004e660000000200 */
[C---:B------:R-:W-:Y:S08]  /*e0d0*/  HMMA.16816.F32 R4, R168.reuse, R172, R4 ;  /* 0x000000aca804723c */ /* 0x040ff00000001804 */
[C---:B------:R-:W-:Y:S01]  /*e0e0*/  HMMA.16816.F32 R8, R168.reuse, R174, R8 ;  /* 0x000000aea808723c */ /* 0x040fe20000001808 */
[----:B------:R-:W-:Y:S07]  /*e0f0*/  LDSM.16.M88.4 R172, [R223+0x10100] ;  /* 0x01010000dfac783b */ /* 0x000fee0000000200 */
[C---:B------:R-:W-:Y:S08]  /*e100*/  HMMA.16816.F32 R12, R168.reuse, R176, R12 ;  /* 0x000000b0a80c723c */ /* 0x040ff0000000180c */
[C---:B------:R-:W-:Y:S01]  /*e110*/  HMMA.16816.F32 R16, R168.reuse, R178, R16 ;  /* 0x000000b2a810723c */ /* 0x040fe20000001810 */
[----:B------:R-:W2:Y:S07]  /*e120*/  LDSM.16.M88.4 R176, [R216] ;  /* 0x00000000d8b0783b */ /* 0x000eae0000000200 */
[C---:B------:R-:W-:Y:S08]  /*e130*/  HMMA.16816.F32 R20, R168.reuse, R180, R20 ;  /* 0x000000b4a814723c */ /* 0x040ff00000001814 */
[C---:B------:R-:W-:Y:S01]  /*e140*/  HMMA.16816.F32 R24, R168.reuse, R182, R24 ;  /* 0x000000b6a818723c */ /* 0x040fe20000001818 */
[----:B------:R-:W4:Y:S07]  /*e150*/  LDSM.16.M88.4 R180, [R216+0x800] ;  /* 0x00080000d8b4783b */ /* 0x000f2e0000000200 */
[C---:B---3--:R-:W-:Y:S08]  /*e160*/  HMMA.16816.F32 R28, R168.reuse, R184, R28 ;  /* 0x000000b8a81c723c */ /* 0x048ff0000000181c */
[----:B------:R-:W-:Y:S01]  /*e170*/  HMMA.16816.F32 R32, R168, R186, R32 ;  /* 0x000000baa820723c */ /* 0x000fe20000001820 */
[----:B------:R-:W3:Y:S04]  /*e180*/  LDSM.16.M88.4 R168, [R216+0x1000] ;  /* 0x00100000d8a8783b */ /* 0x000ee80000000200 */
[----:B------:R-:W5:Y:S03]  /*e190*/  LDSM.16.M88.4 R184, [R216+0x1800] ;  /* 0x00180000d8b8783b */ /* 0x000f660000000200 */
        /* <DEDUP_REMOVED lines=8> */
[----:B------:R-:W1:Y:S07]  /*e220*/  LDSM.16.M88.4 R164, [R230+0x14100] ;  /* 0x01410000e6a4783b */ /* 0x000e6e0000000200 */
[C---:B------:R-:W-:Y:S08]  /*e230*/  HMMA.16816.F32 R28, R188.reuse, R200, R28 ;  /* 0x000000c8bc1c723c */ /* 0x040ff0000000181c */
[----:B------:R-:W-:Y:S01]  /*e240*/  HMMA.16816.F32 R32, R188, R202, R32 ;  /* 0x000000cabc20723c */ /* 0x000fe20000001820 */
[----:B------:R-:W1:Y:S04]  /*e250*/  LDSM.16.M88.4 R188, [R229+0xb100] ;  /* 0x00b10000e5bc783b */ /* 0x000e680000000200 */
[----:B------:R-:W1:Y:S03]  /*e260*/  LDSM.16.M88.4 R200, [R229+0xb900] ;  /* 0x00b90000e5c8783b */ /* 0x000e660000000200 */
[C---:B--2---:R-:W-:Y:S08]  /*e270*/  HMMA.16816.F32 R4, R172.reuse, R176, R4 ;  /* 0x000000b0ac04723c */ /* 0x044ff00000001804 */
[C---:B------:R-:W-:Y:S01]  /*e280*/  HMMA.16816.F32 R8, R172.reuse, R178, R8 ;  /* 0x000000b2ac08723c */ /* 0x040fe20000001808 */
[----:B------:R-:W-:Y:S07]  /*e290*/  LDSM.16.M88.4 R176, [R215] ;  /* 0x00000000d7b0783b */ /* 0x000fee0000000200 */
[C---:B----4-:R-:W-:Y:S08]  /*e2a0*/  HMMA.16816.F32 R12, R172.reuse, R180, R12 ;  /* 0x000000b4ac0c723c */ /* 0x050ff0000000180c */
[C---:B------:R-:W-:Y:S01]  /*e2b0*/  HMMA.16816.F32 R16, R172.reuse, R182, R16 ;  /* 0x000000b6ac10723c */ /* 0x040fe20000001810 */
[----:B------:R-:W-:Y:S07]  /*e2c0*/  LDSM.16.M88.4 R180, [R214] ;  /* 0x00000000d6b4783b */ /* 0x000fee0000000200 */
[C---:B---3--:R-:W-:Y:S08]  /*e2d0*/  HMMA.16816.F32 R20, R172.reuse, R168, R20 ;  /* 0x000000a8ac14723c */ /* 0x048ff00000001814 */
[C---:B------:R-:W-:Y:S01]  /*e2e0*/  HMMA.16816.F32 R24, R172.reuse, R170, R24 ;  /* 0x000000aaac18723c */ /* 0x040fe20000001818 */
[----:B------:R-:W2:Y:S07]  /*e2f0*/  LDSM.16.M88.4 R168, [R226+0x14100] ;  /* 0x01410000e2a8783b */ /* 0x000eae0000000200 */
[C---:B-----5:R-:W-:Y:S08]  /*e300*/  HMMA.16816.F32 R28, R172.reuse, R184, R28 ;  /* 0x000000b8ac1c723c */ /* 0x060ff0000000181c */
[----:B------:R-:W-:Y:S01]  /*e310*/  HMMA.16816.F32 R32, R172, R186, R32 ;  /* 0x000000baac20723c */ /* 0x000fe20000001820 */
[----:B------:R-:W3:Y:S04]  /*e320*/  LDSM.16.M88.4 R172, [R213] ;  /* 0x00000000d5ac783b */ /* 0x000ee80000000200 */
[----:B------:R-:W4:Y:S03]  /*e330*/  LDSM.16.M88.4 R184, [R212] ;  /* 0x00000000d4b8783b */ /* 0x000f260000000200 */
        /* <DEDUP_REMOVED lines=11> */
[----:B------:R-:W5:Y:S04]  /*e3f0*/  LDSM.16.M88.4 R164, [R224+0xb100] ;  /* 0x00b10000e0a4783b */ /* 0x000f680000000200 */
[----:B------:R-:W1:Y:S03]  /*e400*/  LDSM.16.M88.4 R200, [R224+0xb900] ;  /* 0x00b90000e0c8783b */ /* 0x000e660000000200 */
[C---:B--2---:R-:W-:Y:S08]  /*e410*/  HMMA.16816.F32 R4, R168.reuse, R176, R4 ;  /* 0x000000b0a804723c */ /* 0x044ff00000001804 */
[C---:B------:R-:W-:Y:S01]  /*e420*/  HMMA.16816.F32 R8, R168.reuse, R178, R8 ;  /* 0x000000b2a808723c */ /* 0x040fe20000001808 */
[----:B------:R-:W-:Y:S07]  /*e430*/  LDSM.16.M88.4 R176, [R216+0x2000] ;  /* 0x00200000d8b0783b */ /* 0x000fee0000000200 */
[C---:B------:R-:W-:Y:S08]  /*e440*/  HMMA.16816.F32 R12, R168.reuse, R180, R12 ;  /* 0x000000b4a80c723c */ /* 0x040ff0000000180c */
[C---:B------:R-:W-:Y:S01]  /*e450*/  HMMA.16816.F32 R16, R168.reuse, R182, R16 ;  /* 0x000000b6a810723c */ /* 0x040fe20000001810 */
[----:B------:R-:W-:Y:S07]  /*e460*/  LDSM.16.M88.4 R180, [R216+0x2800] ;  /* 0x00280000d8b4783b */ /* 0x000fee0000000200 */
[C---:B---3--:R-:W-:Y:S08]  /*e470*/  HMMA.16816.F32 R20, R168.reuse, R172, R20 ;  /* 0x000000aca814723c */ /* 0x048ff00000001814 */
[C---:B------:R-:W-:Y:S01]  /*e480*/  HMMA.16816.F32 R24, R168.reuse, R174, R24 ;  /* 0x000000aea818723c */ /* 0x040fe20000001818 */
[----:B------:R-:W2:Y:S07]  /*e490*/  LDSM.16.M88.4 R172, [R223+0x14100] ;  /* 0x01410000dfac783b */ /* 0x000eae0000000200 */
        /* <DEDUP_REMOVED lines=8> */
[C---:B------:R-:W-:Y:S01]  /*e520*/  HMMA.16816.F32 R16, R188.reuse, R198, R16 ;  /* 0x000000c6bc10723c */ /* 0x040fe20000001810 */
[----:B------:R-:W-:Y:S07]  /*e530*/  LDSM.16.M88.4 R196, [R229+0xc900] ;  /* 0x00c90000e5c4783b */ /* 0x000fee0000000200 */
[C---:B-----5:R-:W-:Y:S08]  /*e540*/  HMMA.16816.F32 R20, R188.reuse, R164, R20 ;  /* 0x000000a4bc14723c */ /* 0x060ff00000001814 */
        /* <DEDUP_REMOVED lines=8> */
[----:B------:R-:W-:Y:S07]  /*e5d0*/  LDSM.16.M88.4 R176, [R211] ;  /* 0x00000000d3b0783b */ /* 0x000fee0000000200 */
[C---:B------:R-:W-:Y:S08]  /*e5e0*/  HMMA.16816.F32 R12, R172.reuse, R180, R12 ;  /* 0x000000b4ac0c723c */ /* 0x040ff0000000180c */
[C---:B------:R-:W-:Y:S01]  /*e5f0*/  HMMA.16816.F32 R16, R172.reuse, R182, R16 ;  /* 0x000000b6ac10723c */ /* 0x040fe20000001810 */
[----:B------:R-:W-:Y:S07]  /*e600*/  LDSM.16.M88.4 R180, [R210] ;  /* 0x00000000d2b4783b */ /* 0x000fee0000000200 */
[C---:B---3--:R-:W-:Y:S08]  /*e610*/  HMMA.16816.F32 R20, R172.reuse, R168, R20 ;  /* 0x000000a8ac14723c */ /* 0x048ff00000001814 */
[C---:B------:R-:W-:Y:S01]  /*e620*/  HMMA.16816.F32 R24, R172.reuse, R170, R24 ;  /* 0x000000aaac18723c */ /* 0x040fe20000001818 */
[----:B------:R-:W2:Y:S07]  /*e630*/  LDSM.16.M88.4 R168, [R226+0x18100] ;  /* 0x01810000e2a8783b */ /* 0x000eae0000000200 */
[C---:B----4-:R-:W-:Y:S08]  /*e640*/  HMMA.16816.F32 R28, R172.reuse, R184, R28 ;  /* 0x000000b8ac1c723c */ /* 0x050ff0000000181c */
        /* <DEDUP_REMOVED lines=81> */
[C---:B-1----:R-:W-:Y:S01]  /*eb60*/  HMMA.16816.F32 R4, R188.reuse, R192, R4 ;  /* 0x000000c0bc04723c */ /* 0x042fe20000001804 */
[----:B------:R-:W-:Y:S04]  /*eb70*/  DEPBAR.LE SB0, 0x0 ;  /* 0x000080000000791a */ /* 0x000fe80000000000 */
[----:B------:R-:W-:Y:S03]  /*eb80*/  BAR.SYNC.DEFER_BLOCKING 0x0 ;  /* 0x0000000000007b1d */ /* 0x000fe60000010000 */
[C---:B------:R-:W-:Y:S08]  /*eb90*/  HMMA.16816.F32 R8, R188.reuse, R194, R8 ;  /* 0x000000c2bc08723c */ /* 0x040ff00000001808 */
[C---:B------:R-:W-:Y:S08]  /*eba0*/  HMMA.16816.F32 R12, R188.reuse, R196, R12 ;  /* 0x000000c4bc0c723c */ /* 0x040ff0000000180c */
[C---:B------:R-:W-:Y:S08]  /*ebb0*/  HMMA.16816.F32 R16, R188.reuse, R198, R16 ;  /* 0x000000c6bc10723c */ /* 0x040ff00000001810 */
[C---:B-----5:R-:W-:Y:S08]  /*ebc0*/  HMMA.16816.F32 R20, R188.reuse, R164, R20 ;  /* 0x000000a4bc14723c */ /* 0x060ff00000001814 */
[C---:B------:R-:W-:Y:S08]  /*ebd0*/  HMMA.16816.F32 R24, R188.reuse, R166, R24 ;  /* 0x000000a6bc18723c */ /* 0x040ff00000001818 */
[C---:B------:R-:W-:Y:S08]  /*ebe0*/  HMMA.16816.F32 R28, R188.reuse, R200, R28 ;  /* 0x000000c8bc1c723c */ /* 0x040ff0000000181c */
[----:B------:R-:W-:Y:S08]  /*ebf0*/  HMMA.16816.F32 R32, R188, R202, R32 ;  /* 0x000000cabc20723c */ /* 0x000ff00000001820 */
[C---:B--2---:R-:W-:Y:S08]  /*ec00*/  HMMA.16816.F32 R4, R172.reuse, R176, R4 ;  /* 0x000000b0ac04723c */ /* 0x044ff00000001804 */
[C---:B------:R-:W-:Y:S08]  /*ec10*/  HMMA.16816.F32 R8, R172.reuse, R178, R8 ;  /* 0x000000b2ac08723c */ /* 0x040ff00000001808 */
[C---:B------:R-:W-:Y:S08]  /*ec20*/  HMMA.16816.F32 R12, R172.reuse, R180, R12 ;  /* 0x000000b4ac0c723c */ /* 0x040ff0000000180c */
[C---:B------:R-:W-:Y:S08]  /*ec30*/  HMMA.16816.F32 R16, R172.reuse, R182, R16 ;  /* 0x000000b6ac10723c */ /* 0x040ff00000001810 */
[C---:B---3--:R-:W-:Y:S08]  /*ec40*/  HMMA.16816.F32 R20, R172.reuse, R168, R20 ;  /* 0x000000a8ac14723c */ /* 0x048ff00000001814 */
[C---:B------:R-:W-:Y:S08]  /*ec50*/  HMMA.16816.F32 R24, R172.reuse, R170, R24 ;  /* 0x000000aaac18723c */ /* 0x040ff00000001818 */
[C---:B----4-:R-:W-:Y:S08]  /*ec60*/  HMMA.16816.F32 R28, R172.reuse, R184, R28 ;  /* 0x000000b8ac1c723c */ /* 0x050ff0000000181c */
[----:B------:R-:W-:Y:S01]  /*ec70*/  HMMA.16816.F32 R32, R172, R186, R32 ;  /* 0x000000baac20723c */ /* 0x000fe20000001820 */
[----:B------:R-:W-:-:S07]  /*ec80*/  @P0 BRA `(.L_x_5233) ;  /* 0x0000038000000947 */ /* 0x000fce0003800000 */
[----:B------:R-:W-:Y:S01]  /*ec90*/  ULEA UR4, UR20, UR12, 0x6 ;  /* 0x0000000c14047291 */ /* 0x000fe2000f8e303f */
        /* <DEDUP_REMOVED lines=55> */
.L_x_5233:
[----:B------:R-:W-:Y:S01]  /*f010*/  PLOP3.LUT P0, PT, PT, PT, UP1, 0x80, 0x0 ;  /* 0x000000000000781c */ /* 0x000fe20003f0f018 */
        /* <DEDUP_REMOVED lines=33> */
.L_x_5236:
[----:B------:R-:W-:Y:S04]  /*f230*/  MOV R165, c[0x0][0x32c] ;  /* 0x0000cb0000a57a02 */ /* 0x000fe80000000f00 */
[----:B------:R-:W-:Y:S11]  /*f240*/  ISETP.NE.AND P0, PT, R165, 0x1, PT ;  /* 0x00000001a500780c */ /* 0x000ff60003f05270 */
[----:B------:R-:W-:Y:S02]  /*f250*/  @!UPT UIADD3 URZ, URZ, URZ, URZ ;  /* 0x0000003f3f3ff290 */ /* 0x000fe4000fffe03f */
[----:B------:R-:W-:Y:S05]  /*f260*/  @P0 IMAD.HI.U32 R165, R167, c[0x0][0x330], RZ ;  /* 0x0000cc00a7a50a27 */ /* 0x000fea00078e00ff */
[----:B------:R-:W-:Y:S02]  /*f270*/  @P0 SHF.R.U32.HI R167, RZ, c[0x0][0x334], R165 ;  /* 0x0000cd00ffa70a19 */ /* 0x000fe400000116a5 */
.L_x_5237:
[----:B------:R-:W-:Y:S05]  /*f280*/  BSYNC B0 ;  /* 0x0000000000007941 */ /* 0x000fea0003800000 */
.L_x_5235:
[----:B------:R-:W-:Y:S04]  /*f290*/  IMAD R168, R167, c[0x0][0x32c], -R0 ;  /* 0x0000cb00a7a87a24 */ /* 0x000fe800078e0a00 */
[----:B------:R-:W-:Y:S05]  /*f2a0*/  IMAD.IADD R167, R168, 0x1, -R237 ;  /* 0x00000001a8a77824 */ /* 0x000fea00078e0aed */
[----:B------:R-:W-:Y:S02]  /*f2b0*/  IADD3 R165, R167, c[0x0][0x32c], RZ ;  /* 0x0000cb00a7a57a10 */ /* 0x000fe40007ffe0ff */
[----:B------:R-:W-:Y:S02]  /*f2c0*/  IMNMX R170, R170, R167, !PT ;  /* 0x000000a7aaaa7217 */ /* 0x000fe40007800200 */
[----:B------:R-:W-:Y:S02]  /*f2d0*/  IMNMX R172, R172, R165, PT ;  /* 0x000000a5acac7217 */ /* 0x000fe40003800200 */
.L_x_5234:
[----:B------:R-:W-:Y:S06]  /*f2e0*/  UISETP.GT.AND UP2, UPT, UR20, -0x1, UPT ;  /* 0xffffffff1400788c */ /* 0x000fec000bf44270 */
[----:B------:R-:W-:Y:S04]  /*f2f0*/  PLOP3.LUT P0, PT, PT, PT, UP2, 0x80, 0x0 ;  /* 0x000000000000781c */ /* 0x000fe80003f0f028 */
[----:B------:R-:W-:Y:S04]  /*f300*/  ISETP.GT.AND P0, PT, R170, RZ, P0 ;  /* 0x000000ffaa00720c */ /* 0x000fe80000704270 */
        /* <DEDUP_REMOVED lines=83> */
.L_x_5240:
[----:B------:R-:W-:Y:S04]  /*f840*/  MOV R8, 0x1 ;  /* 0x0000000100087802 */ /* 0x000fe80000000f00 */
[----:B------:R-:W-:Y:S11]  /*f850*/  ISETP.NE.AND P0, PT, R8, c[0x0][0x32c], PT ;  /* 0x0000cb0008007a0c */ /* 0x000ff60003f05270 */
[----:B------:R-:W-:Y:S02]  /*f860*/  @!UPT UIADD3 URZ, URZ, URZ, URZ ;  /* 0x0000003f3f3ff290 */ /* 0x000fe4000fffe03f */
[----:B------:R-:W-:Y:S05]  /*f870*/  @P0 IMAD.HI.U32 R8, R9, c[0x0][0x330], RZ ;  /* 0x0000cc0009080a27 */ /* 0x000fea00078e00ff */
[----:B------:R-:W-:Y:S02]  /*f880*/  @P0 SHF.R.U32.HI R9, RZ, c[0x0][0x334], R8 ;  /* 0x0000cd00ff090a19 */ /* 0x000fe40000011608 */
.L_x_5241:
[----:B------:R-:W-:Y:S05]  /*f890*/  BSYNC B0 ;  /* 0x0000000000007941 */ /* 0x000fea0003800000 */
.L_x_5239:
[----:B------:R-:W-:Y:S04]  /*f8a0*/  IMAD R0, R9, c[0x0][0x32c], -R0 ;  /* 0x0000cb0009007a24 */ /* 0x000fe800078e0a00 */
[----:B------:R-:W-:Y:S05]  /*f8b0*/  IMAD.IADD R0, R0, 0x1, -R237 ;  /* 0x0000000100007824 */ /* 0x000fea00078e0aed */
[----:B------:R-:W-:Y:S02]  /*f8c0*/  IADD3 R9, R0, c[0x0][0x32c], RZ ;  /* 0x0000cb0000097a10 */ /* 0x000fe40007ffe0ff */
[----:B------:R-:W-:Y:S02]  /*f8d0*/  IMNMX R5, R5, R0, !PT ;  /* 0x0000000005057217 */ /* 0x000fe40007800200 */
[----:B------:R-:W-:Y:S02]  /*f8e0*/  IMNMX R4, R4, R9, PT ;  /* 0x0000000904047217 */ /* 0x000fe40003800200 */
.L_x_5238:
[----:B------:R-:W-:Y:S02]  /*f8f0*/  PLOP3.LUT P0, PT, PT, PT, UP2, 0x80, 0x0 ;  /* 0x000000000000781c */ /* 0x000fe40003f0f028 */
        /* <DEDUP_REMOVED lines=52> */
[----:B------:R-:W-:Y:S03]  /*fc40*/  ISETP.LT.OR P0, PT, R4, 0x1a, P0 ;  /* 0x0000001a0400780c */ /* 0x000fe60000701670 */
[----:B------:R-:W1:Y:S01]  /*fc50*/  SHFL.BFLY PT, R7, R0, 0x2, 0x1f ;  /* 0x0c401f0000077f89 */ /* 0x000e6200000e0000 */
        /* <DEDUP_REMOVED lines=15> */
[C---:B------:R-:W-:Y:S01]  /*fd50*/  ISETP.GT.AND P0, PT, R5.reuse, 0x28, P0 ;  /* 0x000000280500780c */ /* 0x040fe20000704270 */
[----:B------:R-:W-:Y:S03]  /*fd60*/  LDSM.16.MT88.4 R20, [R222+0x100] ;  /* 0x00010000de14783b */ /* 0x000fe60000004200 */
[----:B------:R-:W-:Y:S04]  /*fd70*/  ISETP.LT.OR P0, PT, R4, 0x29, P0 ;  /* 0x000000290400780c */ /* 0x000fe80000701670 */
[----:B------:R-:W-:Y:S02]  /*fd80*/  FSEL R202, R26, -INF , !P0 ;  /* 0xff8000001aca7808 */ /* 0x000fe40004000000 */
[----:B------:R-:W-:Y:S02]  /*fd90*/  PLOP3.LUT P0, PT, PT, PT, UP2, 0x80, 0x0 ;  /* 0x000000000000781c */ /* 0x000fe40003f0f028 */
[----:B------:R-:W-:Y:S02]  /*fda0*/  FMNMX.FTZ R9, R202, R9, !PT ;  /* 0x00000009ca097209 */ /* 0x000fe40007810000 */
[----:B------:R-:W-:Y:S04]  /*fdb0*/  ISETP.GT.AND P0, PT, R5, 0x29, P0 ;  /* 0x000000290500780c */ /* 0x000fe80000704270 */
[----:B------:R-:W-:Y:S04]  /*fdc0*/  ISETP.LT.OR P0, PT, R4, 0x2a, P0 ;  /* 0x0000002a0400780c */ /* 0x000fe80000701670 */
[----:B------:R-:W-:Y:S02]  /*fdd0*/  FSEL R200, R27, -INF , !P0 ;  /* 0xff8000001bc87808 */ /* 0x000fe40004000000 */
[----:B------:R-:W-:Y:S01]  /*fde0*/  PLOP3.LUT P0, PT, PT, PT, UP2, 0x80, 0x0 ;  /* 0x000000000000781c */ /* 0x000fe20003f0f028 */
[----:B------:R-:W-:Y:S01]  /*fdf0*/  LDSM.16.MT88.4 R24, [R221+0x100] ;  /* 0x00010000dd18783b */ /* 0x000fe20000004200 */
[----:B------:R-:W-:Y:S02]  /*fe00*/  FMNMX.FTZ R9, R200, R9, !PT ;  /* 0x00000009c8097209 */ /* 0x000fe40007810000 */
        /* <DEDUP_REMOVED lines=11> */
[----:B------:R-:W-:Y:S01]  /*fec0*/  PLOP3.LUT P0, PT, PT, PT, UP2, 0x80, 0x0 ;  /* 0x000000000000781c */ /* 0x000fe20003f0f028 */
[----:B------:R-:W-:Y:S02]  /*fed0*/  UISETP.GT.AND UP2, UPT, UR20, UR9, UPT ;  /* 0x000000091400728c */ /* 0x000fe4000bf44270 */
[----:B------:R-:W-:Y:S01]  /*fee0*/  UIADD3 UR20, UR20, -0x1, URZ ;  /* 0xffffffff14147890 */ /* 0x000fe2000fffe03f */
[----:B------:R-:W-:Y:S02]  /*fef0*/  ISETP.GT.AND P0, PT, R5, 0x39, P0 ;  /* 0x000000390500780c */ /* 0x000fe40000704270 */
[----:B------:R-:W-:Y:S02]  /*ff00*/  FMNMX.FTZ R5, R186, R9, !PT ;  /* 0x00000009ba057209 */ /* 0x000fe40007810000 */
[----:B------:R-:W-:Y:S02]  /*ff10*/  ISETP.LT.OR P0, PT, R4, 0x3a, P0 ;  /* 0x0000003a0400780c */ /* 0x000fe40000701670 */
[----:B------:R-:W-:Y:S02]  /*ff20*/  FMNMX.FTZ R5, R184, R5, !PT ;  /* 0x00000005b8057209 */ /* 0x000fe40007810000 */
[----:B------:R-:W-:Y:S02]  /*ff30*/  FSEL R9, R35, -INF , !P0 ;  /* 0xff80000023097808 */ /* 0x000fe40004000000 */
[----:B------:R-:W-:Y:S04]  /*ff40*/  FMNMX.FTZ R0, R182, R5, !PT ;  /* 0x00000005b6007209 */ /* 0x000fe80007810000 */
        /* <DEDUP_REMOVED lines=11> */
[----:B------:R-:W-:Y:S01]  /*10000*/  LDSM.16.MT88.4 R172, [R222+0x4900] ;  /* 0x00490000deac783b */ /* 0x000fe20000004200 */
[--C-:B------:R-:W-:Y:S02]  /*10010*/  FFMA.FTZ R191, R171, c[0x0][0x2d0], -R190.reuse ;  /* 0x0000b400abbf7a23 */ /* 0x100fe400000108be */
[--C-:B------:R-:W-:Y:S01]  /*10020*/  FFMA.FTZ R192, R169, c[0x0][0x2d0], -R190.reuse ;  /* 0x0000b400a9c07a23 */ /* 0x100fe200000108be */
[----:B-1----:R-:W-:Y:S01]  /*10030*/  FMNMX.FTZ R5, R4, R7, !PT ;  /* 0x0000000704057209 */ /* 0x002fe20007810000 */
[--C-:B------:R-:W-:Y:S01]  /*10040*/  FFMA.FTZ R193, R167, c[0x0][0x2d0], -R190.reuse ;  /* 0x0000b400a7c17a23 */ /* 0x100fe200000108be */
[----:B------:R-:W-:Y:S01]  /*10050*/  FSEL R4, R0, RZ, P0 ;  /* 0x000000ff00047208 */ /* 0x000fe20000000000 */
[--C-:B------:R-:W-:Y:S01]  /*10060*/  FFMA.FTZ R194, R165, c[0x0][0x2d0], -R190.reuse ;  /* 0x0000b400a5c27a23 */ /* 0x100fe200000108be */
[----:B------:R-:W-:Y:S01]  /*10070*/  LDSM.16.MT88.4 R168, [R227+0x4900] ;  /* 0x00490000e3a8783b */ /* 0x000fe20000004200 */
[----:B------:R-:W-:Y:S01]  /*10080*/  MUFU.EX2 R11, R11 ;  /* 0x0000000b000b7308 */ /* 0x000fe20000000800 */
[--C-:B------:R-:W-:Y:S02]  /*10090*/  FFMA.FTZ R249, R249, c[0x0][0x2d0], -R190.reuse ;  /* 0x0000b400f9f97a23 */ /* 0x100fe400000108be */
[----:B------:R-:W-:Y:S02]  /*100a0*/  FADD.FTZ R4, -R4, R3 ;  /* 0x0000000304047221 */ /* 0x000fe40000010100 */
[--C-:B------:R-:W-:Y:S02]  /*100b0*/  FFMA.FTZ R203, R203, c[0x0][0x2d0], -R190.reuse ;  /* 0x0000b400cbcb7a23 */ /* 0x100fe400000108be */
[----:B------:R-:W1:Y:S01]  /*100c0*/  SHFL.BFLY PT, R8, R5, 0x1, 0x1f ;  /* 0x0c201f0005087f89 */ /* 0x000e6200000e0000 */
[----:B------:R-:W-:Y:S02]  /*100d0*/  FMUL.FTZ R3, R4, c[0x0][0x2d0] ;  /* 0x0000b40004037a20 */ /* 0x000fe40000410000 */
        /* <DEDUP_REMOVED lines=8> */
[----:B------:R-:W2:Y:S01]  /*10160*/  MUFU.EX2 R177, R177 ;  /* 0x000000b100b17308 */ /* 0x000ea20000000800 */
[----:B-1----:R-:W-:Y:S04]  /*10170*/  FMNMX.FTZ R8, R8, R5, !PT ;  /* 0x0000000508087209 */ /* 0x002fe80007810000 */
[C---:B------:R-:W-:Y:S01]  /*10180*/  FSETP.NEU.FTZ.AND P0, PT, R8.reuse, -INF , PT ;  /* 0xff8000000800780b */ /* 0x040fe20003f1d000 */
[C---:B------:R-:W-:Y:S03]  /*10190*/  FMUL.FTZ R183, R8.reuse, c[0x0][0x2d0] ;  /* 0x0000b40008b77a20 */ /* 0x040fe60000410000 */
[----:B------:R-:W-:Y:S01]  /*101a0*/  FSEL R5, R8, RZ, P0 ;  /* 0x000000ff08057208 */ /* 0x000fe20000000000 */
[----:B------:R-:W-:Y:S01]  /*101b0*/  MUFU.EX2 R191, R191 ;  /* 0x000000bf00bf7308 */ /* 0x000fe20000000800 */
[----:B------:R-:W-:Y:S02]  /*101c0*/  FSEL R183, R183, RZ, P0 ;  /* 0x000000ffb7b77208 */ /* 0x000fe40000000000 */
[----:B------:R-:W-:Y:S01]  /*101d0*/  PLOP3.LUT P0, PT, PT, PT, UP2, 0x80, 0x0 ;  /* 0x000000000000781c */ /* 0x000fe20003f0f028 */
[----:B------:R-:W-:Y:S02]  /*101e0*/  FADD.FTZ R5, -R5, R2 ;  /* 0x0000000205057221 */ /* 0x000fe40000010100 */
[--C-:B------:R-:W-:Y:S02]  /*101f0*/  FFMA.FTZ R180, R16, c[0x0][0x2d0], -R183.reuse ;  /* 0x0000b40010b47a23 */ /* 0x100fe400000108b7 */
[----:B------:R-:W1:Y:S01]  /*10200*/  LDSM.16.MT88.4 R16, [R227+0x100] ;  /* 0x00010000e310783b */ /* 0x000e620000004200 */
[--C-:B------:R-:W-:Y:S01]  /*10210*/  FFMA.FTZ R178, R6, c[0x0][0x2d0], -R183.reuse ;  /* 0x0000b40006b27a23 */ /* 0x100fe200000108b7 */
[----:B------:R-:W-:Y:S01]  /*10220*/  MUFU.EX2 R192, R192 ;  /* 0x000000c000c07308 */ /* 0x000fe20000000800 */
[----:B------:R-:W-:Y:S02]  /*10230*/  FMUL.FTZ R2, R5, c[0x0][0x2d0] ;  /* 0x0000b40005027a20 */ /* 0x000fe40000410000 */
[--C-:B------:R-:W-:Y:S01]  /*10240*/  FFMA.FTZ R181, R13, c[0x0][0x2d0], -R183.reuse ;  /* 0x0000b4000db57a23 */ /* 0x100fe200000108b7 */
[----:B--2---:R-:W-:Y:S01]  /*10250*/  F2FP.PACK_AB R14, R177, R10 ;  /* 0x0000000ab10e723e */ /* 0x004fe200000000ff */
[--C-:B------:R-:W-:Y:S01]  /*10260*/  FFMA.FTZ R179, R12, c[0x0][0x2d0], -R183.reuse ;  /* 0x0000b4000cb37a23 */ /* 0x100fe200000108b7 */
[----:B------:R-:W-:Y:S01]  /*10270*/  F2FP.PACK_AB R12, R11, R176 ;  /* 0x000000b00b0c723e */ /* 0x000fe200000000ff */
        /* <DEDUP_REMOVED lines=12> */
[--C-:B------:R-:W-:Y:S02]  /*10340*/  FFMA.FTZ R195, R166, c[0x0][0x2d0], -R183.reuse ;  /* 0x0000b400a6c37a23 */ /* 0x100fe400000108b7 */
[--C-:B------:R-:W-:Y:S01]  /*10350*/  FFMA.FTZ R196, R164, c[0x0][0x2d0], -R183.reuse ;  /* 0x0000b400a4c47a23 */ /* 0x100fe200000108b7 */
[----:B------:R-:W3:Y:S01]  /*10360*/  MUFU.EX2 R180, R180 ;  /* 0x000000b400b47308 */ /* 0x000ee20000000800 */
[----:B------:R-:W-:Y:S01]  /*10370*/  LDSM.16.MT88.4 R164, [R221+0x2900] ;  /* 0x00290000dda4783b */ /* 0x000fe20000004200 */
[--C-:B------:R-:W-:Y:S02]  /*10380*/  FFMA.FTZ R197, R32, c[0x0][0x2d0], -R183.reuse ;  /* 0x0000b40020c57a23 */ /* 0x100fe400000108b7 */
[C---:B--2---:R-:W-:Y:S02]  /*10390*/  FMUL.FTZ R6, R2.reuse, R162 ;  /* 0x000000a202067220 */ /* 0x044fe40000410000 */
[C---:B------:R-:W-:Y:S02]  /*103a0*/  FMUL.FTZ R7, R2.reuse, R163 ;  /* 0x000000a302077220 */ /* 0x040fe40000410000 */
[C---:B------:R-:W-:Y:S01]  /*103b0*/  FMUL.FTZ R134, R2.reuse, R134 ;  /* 0x0000008602867220 */ /* 0x040fe20000410000 */
[----:B------:R-:W-:Y:S01]  /*103c0*/  LDSM.16.MT88.4 R32, [R227+0x2900] ;  /* 0x00290000e320783b */ /* 0x000fe20000004200 */
[----:B------:R-:W-:Y:S01]  /*103d0*/  MUFU.EX2 R179, R179 ;  /* 0x000000b300b37308 */ /* 0x000fe20000000800 */
[C---:B------:R-:W-:Y:S02]  /*103e0*/  FMUL.FTZ R135, R2.reuse, R135 ;  /* 0x0000008702877220 */ /* 0x040fe40000410000 */
[C---:B------:R-:W-:Y:S02]  /*103f0*/  FMUL.FTZ R138, R2.reuse, R138 ;  /* 0x0000008a028a7220 */ /* 0x040fe40000410000 */
[C---:B------:R-:W-:Y:S02]  /*10400*/  FMUL.FTZ R139, R2.reuse, R139 ;  /* 0x0000008b028b7220 */ /* 0x040fe40000410000 */
[C---:B------:R-:W-:Y:S01]  /*10410*/  FMUL.FTZ R142, R2.reuse, R142 ;  /* 0x0000008e028e7220 */ /* 0x040fe20000410000 */
[----:B------:R-:W-:Y:S01]  /*10420*/  LDSM.16.MT88.4 R160, [R222+0x2900] ;  /* 0x00290000dea0783b */ /* 0x000fe20000004200 */
[C---:B------:R-:W-:Y:S01]  /*10430*/  FMUL.FTZ R143, R2.reuse, R143 ;  /* 0x0000008f028f7220 */ /* 0x040fe20000410000 */
[----:B------:R-:W2:Y:S01]  /*10440*/  MUFU.EX2 R178, R178 ;  /* 0x000000b200b27308 */ /* 0x000ea20000000800 */
[C---:B------:R-:W-:Y:S02]  /*10450*/  FMUL.FTZ R146, R2.reuse, R146 ;  /* 0x0000009202927220 */ /* 0x040fe40000410000 */
[----:B------:R-:W-:Y:S01]  /*10460*/  FMUL.FTZ R147, R2, R147 ;  /* 0x0000009302937220 */ /* 0x000fe20000410000 */
[----:B---3--:R-:W-:Y:S01]  /*10470*/  F2FP.PACK_AB R13, R180, R181 ;  /* 0x000000b5b40d723e */ /* 0x008fe200000000ff */
[--C-:B------:R-:W-:Y:S02]  /*10480*/  FFMA.FTZ R198, R28, c[0x0][0x2d0], -R183.reuse ;  /* 0x0000b4001cc67a23 */ /* 0x100fe400000108b7 */
        /* <DEDUP_REMOVED lines=10> */
[----:B------:R-:W-:Y:S01]  /*10530*/  FMUL.FTZ R155, R2, R155 ;  /* 0x0000009b029b7220 */ /* 0x000fe20000410000 */
[----:B--2---:R-:W-:Y:S01]  /*10540*/  F2FP.PACK_AB R15, R178, R179 ;  /* 0x000000b3b20f723e */ /* 0x004fe200000000ff */
[C---:B------:R-:W-:Y:S02]  /*10550*/  FMUL.FTZ R156, R3.reuse, R156 ;  /* 0x0000009c039c7220 */ /* 0x040fe40000410000 */
[C---:B------:R-:W-:Y:S02]  /*10560*/  FMUL.FTZ R157, R3.reuse, R157 ;  /* 0x0000009d039d7220 */ /* 0x040fe40000410000 */
[C---:B------:R-:W-:Y:S02]  /*10570*/  FMUL.FTZ R158, R2.reuse, R158 ;  /* 0x0000009e029e7220 */ /* 0x040fe40000410000 */
[C---:B-1----:R-:W-:Y:S01]  /*10580*/  HMMA.16816.F32 R4, R12.reuse, R16, R4 ;  /* 0x000000100c04723c */ /* 0x042fe20000001804 */
[----:B------:R-:W-:Y:S04]  /*10590*/  MUFU.EX2 R195, R195 ;  /* 0x000000c300c37308 */ /* 0x000fe80000000800 */
[C---:B------:R-:W-:Y:S02]  /*105a0*/  FMUL.FTZ R159, R2.reuse, R159 ;  /* 0x0000009f029f7220 */ /* 0x040fe40000410000 */
[C---:B------:R-:W-:Y:S01]  /*105b0*/  FMUL.FTZ R36, R3.reuse, R36 ;  /* 0x0000002403247220 */ /* 0x040fe20000410000 */
[C---:B------:R-:W-:Y:S01]  /*105c0*/  HMMA.16816.F32 R132, R12.reuse, R18, R132 ;  /* 0x000000120c84723c */ /* 0x040fe20000001884 */
[----:B------:R-:W1:Y:S02]  /*105d0*/  LDSM.16.MT88.4 R16, [R220+0x100] ;  /* 0x00010000dc10783b */ /* 0x000e640000004200 */
[----:B------:R-:W2:Y:S01]  /*105e0*/  MUFU.EX2 R196, R196 ;  /* 0x000000c400c47308 */ /* 0x000ea20000000800 */
[C---:B------:R-:W-:Y:S02]  /*105f0*/  FMUL.FTZ R37, R3.reuse, R37 ;  /* 0x0000002503257220 */ /* 0x040fe40000410000 */
[C---:B------:R-:W-:Y:S02]  /*10600*/  FMUL.FTZ R38, R2.reuse, R38 ;  /* 0x0000002602267220 */ /* 0x040fe40000410000 */
[C---:B------:R-:W-:Y:S04]  /*10610*/  HMMA.16816.F32 R136, R12.reuse, R20, R136 ;  /* 0x000000140c88723c */ /* 0x040fe80000001888 */
[C---:B------:R-:W-:Y:S01]  /*10620*/  FMUL.FTZ R39, R2.reuse, R39 ;  /* 0x0000002702277220 */ /* 0x040fe20000410000 */
[----:B------:R-:W-:Y:S01]  /*10630*/  MUFU.EX2 R197, R197 ;  /* 0x000000c500c57308 */ /* 0x000fe20000000800 */
[C---:B------:R-:W-:Y:S02]  /*10640*/  FMUL.FTZ R40, R3.reuse, R40 ;  /* 0x0000002803287220 */ /* 0x040fe40000410000 */
[C---:B------:R-:W-:Y:S01]  /*10650*/  HMMA.16816.F32 R140, R12.reuse, R22, R140 ;  /* 0x000000160c8c723c */ /* 0x040fe2000000188c */
[----:B------:R-:W4:Y:S03]  /*10660*/  LDSM.16.MT88.4 R20, [R227+0x2100] ;  /* 0x00210000e314783b */ /* 0x000f260000004200 */
[C---:B------:R-:W-:Y:S02]  /*10670*/  FMUL.FTZ R41, R3.reuse, R41 ;  /* 0x0000002903297220 */ /* 0x040fe40000410000 */
[C---:B------:R-:W-:Y:S01]  /*10680*/  FMUL.FTZ R42, R2.reuse, R42 ;  /* 0x0000002a022a7220 */ /* 0x040fe20000410000 */
[----:B------:R-:W5:Y:S01]  /*10690*/  MUFU.EX2 R198, R198 ;  /* 0x000000c600c67308 */ /* 0x000f620000000800 */
[C---:B------:R-:W-:Y:S04]  /*106a0*/  HMMA.16816.F32 R144, R12.reuse, R24, R144 ;  /* 0x000000180c90723c */ /* 0x040fe80000001890 */
[C---:B------:R-:W-:Y:S02]  /*106b0*/  FMUL.FTZ R43, R2.reuse, R43 ;  /* 0x0000002b022b7220 */ /* 0x040fe40000410000 */
[C---:B------:R-:W-:Y:S02]  /*106c0*/  FMUL.FTZ R44, R3.reuse, R44 ;  /* 0x0000002c032c7220 */ /* 0x040fe40000410000 */
[C---:B------:R-:W-:Y:S01]  /*106d0*/  HMMA.16816.F32 R148, R12.reuse, R26, R148 ;  /* 0x0000001a0c94723c */ /* 0x040fe20000001894 */
[----:B------:R-:W2:Y:S01]  /*106e0*/  LDSM.16.MT88.4 R24, [R222+0x2100] ;  /* 0x00210000de18783b */ /* 0x000ea20000004200 */
[----:B------:R-:W2:Y:S02]  /*106f0*/  MUFU.EX2 R249, R249 ;  /* 0x000000f900f97308 */ /* 0x000ea40000000800 */
        /* <DEDUP_REMOVED lines=12> */
[----:B------:R-:W-:Y:S01]  /*107c0*/  MUFU.EX2 R201, R201 ;  /* 0x000000c900c97308 */ /* 0x000fe20000000800 */
[C---:B----4-:R-:W-:Y:S04]  /*107d0*/  HMMA.16816.F32 R36, R12.reuse, R20, R36 ;  /* 0x000000140c24723c */ /* 0x050fe80000001824 */
[C---:B------:R-:W-:Y:S02]  /*107e0*/  FMUL.FTZ R53, R3.reuse, R53 ;  /* 0x0000003503357220 */ /* 0x040fe40000410000 */
[C---:B------:R-:W-:Y:S02]  /*107f0*/  FMUL.FTZ R54, R2.reuse, R54 ;  /* 0x0000003602367220 */ /* 0x040fe40000410000 */
[C---:B------:R-:W-:Y:S01]  /*10800*/  HMMA.16816.F32 R40, R12.reuse, R22, R40 ;  /* 0x000000160c28723c */ /* 0x040fe20000001828 */
[----:B------:R-:W4:Y:S01]  /*10810*/  LDSM.16.MT88.4 R20, [R220+0x2100] ;  /* 0x00210000dc14783b */ /* 0x000f220000004200 */
[----:B------:R-:W-:Y:S02]  /*10820*/  MUFU.EX2 R199, R199 ;  /* 0x000000c700c77308 */ /* 0x000fe40000000800 */
[C---:B------:R-:W-:Y:S02]  /*10830*/  FMUL.FTZ R55, R2.reuse, R55 ;  /* 0x0000003702377220 */ /* 0x040fe40000410000 */
[C---:B------:R-:W-:Y:S02]  /*10840*/  FMUL.FTZ R56, R3.reuse, R56 ;  /* 0x0000003803387220 */ /* 0x040fe40000410000 */
[C---:B--2---:R-:W-:Y:S04]  /*10850*/  HMMA.16816.F32 R44, R12.reuse, R24, R44 ;  /* 0x000000180c2c723c */ /* 0x044fe8000000182c */
        /* <DEDUP_REMOVED lines=8> */
[C---:B------:R-:W-:Y:S01]  /*108e0*/  FMUL.FTZ R61, R3.reuse, R61 ;  /* 0x0000003d033d7220 */ /* 0x040fe20000410000 */
[C---:B-1----:R-:W-:Y:S03]  /*108f0*/  HMMA.16816.F32 R52, R12.reuse, R16, R52 ;  /* 0x000000100c34723c */ /* 0x042fe60000001834 */
        /* <DEDUP_REMOVED lines=8> */
[C---:B----4-:R-:W-:Y:S04]  /*10980*/  HMMA.16816.F32 R60, R12.reuse, R20, R60 ;  /* 0x000000140c3c723c */ /* 0x050fe8000000183c */
[C---:B------:R-:W-:Y:S01]  /*10990*/  FMUL.FTZ R67, R2.reuse, R67 ;  /* 0x0000004302437220 */ /* 0x040fe20000410000 */
[----:B------:R-:W-:Y:S01]  /*109a0*/  MUFU.EX2 R190, R190 ;  /* 0x000000be00be7308 */ /* 0x000fe20000000800 */
        /* <DEDUP_REMOVED lines=84> */
[----:B------:R-:W-:Y:S03]  /*10ef0*/  FMUL.FTZ R129, R3, R129 ;  /* 0x0000008103817220 */ /* 0x000fe60000410000 */
[C---:B-1----:R-:W-:Y:S03]  /*10f00*/  HMMA.16816.F32 R124, R12.reuse, R16, R124 ;  /* 0x000000100c7c723c */ /* 0x042fe6000000187c */
[C---:B------:R-:W-:Y:S02]  /*10f10*/  FMUL.FTZ R130, R2.reuse, R130 ;  /* 0x0000008202827220 */ /* 0x040fe40000410000 */
[----:B------:R-:W-:Y:S02]  /*10f20*/  FMUL.FTZ R131, R2, R131 ;  /* 0x0000008302837220 */ /* 0x000fe40000410000 */
[--C-:B------:R-:W-:Y:S02]  /*10f30*/  FFMA.FTZ R251, R252, c[0x0][0x2d0], -R183.reuse ;  /* 0x0000b400fcfb7a23 */ /* 0x100fe400000108b7 */
[--C-:B------:R-:W-:Y:S03]  /*10f40*/  FFMA.FTZ R250, R250, c[0x0][0x2d0], -R183.reuse ;  /* 0x0000b400fafa7a23 */ /* 0x100fe600000108b7 */
[----:B------:R-:W-:Y:S01]  /*10f50*/  HMMA.16816.F32 R128, R12, R18, R128 ;  /* 0x000000120c80723c */ /* 0x000fe20000001880 */
[----:B------:R-:W1:Y:S01]  /*10f60*/  LDSM.16.MT88.4 R16, [R220+0x900] ;  /* 0x00090000dc10783b */ /* 0x000e620000004200 */
[----:B------:R-:W1:Y:S01]  /*10f70*/  MUFU.EX2 R251, R251 ;  /* 0x000000fb00fb7308 */ /* 0x000e620000000800 */
[--C-:B------:R-:W-:Y:S02]  /*10f80*/  FFMA.FTZ R202, R202, c[0x0][0x2d0], -R183.reuse ;  /* 0x0000b400caca7a23 */ /* 0x100fe400000108b7 */
[--C-:B------:R-:W-:Y:S02]  /*10f90*/  FFMA.FTZ R200, R200, c[0x0][0x2d0], -R183.reuse ;  /* 0x0000b400c8c87a23 */ /* 0x100fe400000108b7 */
[----:B------:R-:W-:Y:S01]  /*10fa0*/  F2FP.PACK_AB R12, R192, R191 ;  /* 0x000000bfc00c723e */ /* 0x000fe200000000ff */
[--C-:B------:R-:W-:Y:S01]  /*10fb0*/  FFMA.FTZ R185, R186, c[0x0][0x2d0], -R183.reuse ;  /* 0x0000b400bab97a23 */ /* 0x100fe200000108b7 */
[----:B---3--:R-:W-:Y:S03]  /*10fc0*/  F2FP.PACK_AB R14, R194, R193 ;  /* 0x000000c1c20e723e */ /* 0x008fe600000000ff */
[----:B------:R-:W-:Y:S01]  /*10fd0*/  F2FP.PACK_AB R13, R196, R195 ;  /* 0x000000c3c40d723e */ /* 0x000fe200000000ff */
[----:B------:R-:W3:Y:S01]  /*10fe0*/  MUFU.EX2 R250, R250 ;  /* 0x000000fa00fa7308 */ /* 0x000ee20000000800 */
[----:B-----5:R-:W-:Y:S01]  /*10ff0*/  F2FP.PACK_AB R15, R198, R197 ;  /* 0x000000c5c60f723e */ /* 0x020fe200000000ff */
[--C-:B------:R-:W-:Y:S02]  /*11000*/  FFMA.FTZ R184, R184, c[0x0][0x2d0], -R183.reuse ;  /* 0x0000b400b8b87a23 */ /* 0x100fe400000108b7 */
[--C-:B------:R-:W-:Y:S02]  /*11010*/  FFMA.FTZ R182, R182, c[0x0][0x2d0], -R183.reuse ;  /* 0x0000b400b6b67a23 */ /* 0x100fe400000108b7 */
[----:B------:R-:W-:Y:S02]  /*11020*/  FFMA.FTZ R183, R9, c[0x0][0x2d0], -R183 ;  /* 0x0000b40009b77a23 */ /* 0x000fe400000108b7 */
[C---:B----4-:R-:W-:Y:S02]  /*11030*/  HMMA.16816.F32 R4, R12.reuse, R20, R4 ;  /* 0x000000140c04723c */ /* 0x050fe40000001804 */
[----:B------:R-:W4:Y:S01]  /*11040*/  MUFU.EX2 R202, R202 ;  /* 0x000000ca00ca7308 */ /* 0x000f220000000800 */
[----:B------:R-:W-:Y:S02]  /*11050*/  FFMA.FTZ R176, R3, R240, R176 ;  /* 0x000000f003b07223 */ /* 0x000fe400000100b0 */
[----:B------:R-:W-:Y:S02]  /*11060*/  FFMA.FTZ R181, R2, R239, R181 ;  /* 0x000000ef02b57223 */ /* 0x000fe400000100b5 */
[----:B------:R-:W-:Y:S01]  /*11070*/  FADD.FTZ R11, R11, R176 ;  /* 0x000000b00b0b7221 */ /* 0x000fe20000010000 */
[C---:B------:R-:W-:Y:S01]  /*11080*/  HMMA.16816.F32 R132, R12.reuse, R22, R132 ;  /* 0x000000160c84723c */ /* 0x040fe20000001884 */
[----:B------:R-:W5:Y:S03]  /*11090*/  LDSM.16.MT88.4 R20, [R220+0x2900] ;  /* 0x00290000dc14783b */ /* 0x000f660000004200 */
[----:B------:R-:W1:Y:S01]  /*110a0*/  MUFU.EX2 R200, R200 ;  /* 0x000000c800c87308 */ /* 0x000e620000000800 */
[----:B------:R-:W-:Y:S02]  /*110b0*/  FADD.FTZ R180, R180, R181 ;  /* 0x000000b5b4b47221 */ /* 0x000fe40000010000 */
[----:B------:R-:W-:Y:S01]  /*110c0*/  FADD.FTZ R10, R10, R11 ;  /* 0x0000000b0a0a7221 */ /* 0x000fe20000010000 */
[C---:B--2---:R-:W-:Y:S04]  /*110d0*/  HMMA.16816.F32 R136, R12.reuse, R24, R136 ;  /* 0x000000180c88723c */ /* 0x044fe80000001888 */
[----:B------:R-:W-:Y:S02]  /*110e0*/  FADD.FTZ R179, R179, R180 ;  /* 0x000000b4b3b37221 */ /* 0x000fe40000010000 */
[----:B------:R-:W-:Y:S01]  /*110f0*/  MUFU.EX2 R185, R185 ;  /* 0x000000b900b97308 */ /* 0x000fe20000000800 */
[----:B------:R-:W-:Y:S01]  /*11100*/  FADD.FTZ R10, R177, R10 ;  /* 0x0000000ab10a7221 */ /* 0x000fe20000010000 */
[C---:B------:R-:W-:Y:S01]  /*11110*/  HMMA.16816.F32 R140, R12.reuse, R26, R140 ;  /* 0x0000001a0c8c723c */ /* 0x040fe2000000188c */
[----:B------:R-:W2:Y:S03]  /*11120*/  LDSM.16.MT88.4 R24, [R221+0x4900] ;  /* 0x00490000dd18783b */ /* 0x000ea60000004200 */
[----:B------:R-:W-:Y:S02]  /*11130*/  FADD.FTZ R178, R178, R179 ;  /* 0x000000b3b2b27221 */ /* 0x000fe40000010000 */
[----:B------:R-:W-:Y:S02]  /*11140*/  FADD.FTZ R191, R191, R10 ;  /* 0x0000000abfbf7221 */ /* 0x000fe40000010000 */
[C---:B------:R-:W-:Y:S01]  /*11150*/  HMMA.16816.F32 R144, R12.reuse, R28, R144 ;  /* 0x0000001c0c90723c */ /* 0x040fe20000001890 */
[----:B------:R-:W2:Y:S03]  /*11160*/  MUFU.EX2 R184, R184 ;  /* 0x000000b800b87308 */ /* 0x000ea60000000800 */
[----:B------:R-:W-:Y:S02]  /*11170*/  FADD.FTZ R195, R195, R178 ;  /* 0x000000b2c3c37221 */ /* 0x000fe40000010000 */
[----:B------:R-:W-:Y:S02]  /*11180*/  FADD.FTZ R192, R192, R191 ;  /* 0x000000bfc0c07221 */ /* 0x000fe40000010000 */
[C---:B------:R-:W-:Y:S01]  /*11190*/  HMMA.16816.F32 R148, R12.reuse, R30, R148 ;  /* 0x0000001e0c94723c */ /* 0x040fe20000001894 */
[----:B------:R-:W-:Y:S02]  /*111a0*/  LDSM.16.MT88.4 R28, [R222+0x6900] ;  /* 0x00690000de1c783b */ /* 0x000fe40000004200 */
[----:B------:R-:W-:Y:S01]  /*111b0*/  MUFU.EX2 R182, R182 ;  /* 0x000000b600b67308 */ /* 0x000fe20000000800 */
[----:B------:R-:W-:Y:S02]  /*111c0*/  FADD.FTZ R196, R196, R195 ;  /* 0x000000c3c4c47221 */ /* 0x000fe40000010000 */
[----:B------:R-:W-:Y:S02]  /*111d0*/  FADD.FTZ R193, R193, R192 ;  /* 0x000000c0c1c17221 */ /* 0x000fe40000010000 */
[C---:B-1----:R-:W-:Y:S04]  /*111e0*/  HMMA.16816.F32 R152, R12.reuse, R16, R152 ;  /* 0x000000100c98723c */ /* 0x042fe80000001898 */
[----:B------:R-:W-:Y:S01]  /*111f0*/  FADD.FTZ R197, R197, R196 ;  /* 0x000000c4c5c57221 */ /* 0x000fe20000010000 */
[----:B------:R-:W1:Y:S01]  /*11200*/  MUFU.EX2 R183, R183 ;  /* 0x000000b700b77308 */ /* 0x000e620000000800 */
[----:B------:R-:W-:Y:S02]  /*11210*/  FADD.FTZ R2, R194, R193 ;  /* 0x000000c1c2027221 */ /* 0x000fe40000010000 */
        /* <DEDUP_REMOVED lines=8> */
[----:B------:R-:W-:Y:S03]  /*112a0*/  LDSM.16.MT88.4 R32, [R227+0x3100] ;  /* 0x00310000e320783b */ /* 0x000fe60000004200 */
[----:B---3--:R-:W-:Y:S02]  /*112b0*/  FADD.FTZ R3, R250, R3 ;  /* 0x00000003fa037221 */ /* 0x008fe40000010000 */
[----:B------:R-:W-:Y:S02]  /*112c0*/  FADD.FTZ R2, R201, R2 ;  /* 0x00000002c9027221 */ /* 0x000fe40000010000 */
[C---:B------:R-:W-:Y:S04]  /*112d0*/  HMMA.16816.F32 R44, R12.reuse, R160, R44 ;  /* 0x000000a00c2c723c */ /* 0x040fe8000000182c */
[----:B----4-:R-:W-:Y:S02]  /*112e0*/  FADD.FTZ R3, R202, R3 ;  /* 0x00000003ca037221 */ /* 0x010fe40000010000 */
[----:B------:R-:W-:Y:S02]  /*112f0*/  FADD.FTZ R2, R199, R2 ;  /* 0x00000002c7027221 */ /* 0x000fe40000010000 */
[C---:B------:R-:W-:Y:S01]  /*11300*/  HMMA.16816.F32 R48, R12.reuse, R162, R48 ;  /* 0x000000a20c30723c */ /* 0x040fe20000001830 */
[----:B------:R-:W-:Y:S07]  /*11310*/  LDSM.16.MT88.4 R160, [R222+0x3100] ;  /* 0x00310000dea0783b */ /* 0x000fee0000004200 */
[C---:B------:R-:W-:Y:S08]  /*11320*/  HMMA.16816.F32 R52, R12.reuse, R164, R52 ;  /* 0x000000a40c34723c */ /* 0x040ff00000001834 */
[C---:B------:R-:W-:Y:S01]  /*11330*/  HMMA.16816.F32 R56, R12.reuse, R166, R56 ;  /* 0x000000a60c38723c */ /* 0x040fe20000001838 */
[----:B------:R-:W-:Y:S07]  /*11340*/  LDSM.16.MT88.4 R164, [R222+0x5100] ;  /* 0x00510000dea4783b */ /* 0x000fee0000004200 */
[C---:B-----5:R-:W-:Y:S08]  /*11350*/  HMMA.16816.F32 R60, R12.reuse, R20, R60 ;  /* 0x000000140c3c723c */ /* 0x060ff0000000183c */
        /* <DEDUP_REMOVED lines=26> */
[----:B------:R-:W-:Y:S02]  /*11500*/  F2FP.PACK_AB R12, R203, R249 ;  /* 0x000000f9cb0c723e */ /* 0x000fe400000000ff */
[----:B------:R-:W-:Y:S03]  /*11510*/  F2FP.PACK_AB R14, R199, R201 ;  /* 0x000000c9c70e723e */ /* 0x000fe600000000ff */
[----:B------:R-:W-:Y:S02]  /*11520*/  F2FP.PACK_AB R13, R250, R251 ;  /* 0x000000fbfa0d723e */ /* 0x000fe400000000ff */
[C---:B------:R-:W-:Y:S01]  /*11530*/  F2FP.PACK_AB R15, R200.reuse, R202 ;  /* 0x000000cac80f723e */ /* 0x040fe200000000ff */
[----:B------:R-:W-:Y:S01]  /*11540*/  FADD.FTZ R200, R200, R3 ;  /* 0x00000003c8c87221 */ /* 0x000fe20000010000 */
[----:B------:R-:W-:Y:S05]  /*11550*/  MOV R3, R0 ;  /* 0x0000000000037202 */ /* 0x000fea0000000f00 */
        /* <DEDUP_REMOVED lines=16> */
[C---:B------:R-:W-:Y:S08]  /*11660*/  HMMA.16816.F32 R48, R12.reuse, R162, R48 ;  /* 0x000000a20c30723c */ /* 0x040ff00000001830 */
[C---:B---3--:R-:W-:Y:S08]  /*11670*/  HMMA.16816.F32 R52, R12.reuse, R20, R52 ;  /* 0x000000140c34723c */ /* 0x048ff00000001834 */
[C---:B------:R-:W-:Y:S01]  /*11680*/  HMMA.16816.F32 R56, R12.reuse, R22, R56 ;  /* 0x000000160c38723c */ /* 0x040fe20000001838 */
[----:B------:R-:W3:Y:S07]  /*11690*/  LDSM.16.MT88.4 R20, [R220+0x5100] ;  /* 0x00510000dc14783b */ /* 0x000eee0000004200 */
        /* <DEDUP_REMOVED lines=18> */
[C---:B------:R-:W-:Y:S08]  /*117c0*/  HMMA.16816.F32 R108, R12.reuse, R28, R108 ;  /* 0x0000001c0c6c723c */ /* 0x040ff0000000186c */
[C---:B------:R-:W-:Y:S01]  /*117d0*/  HMMA.16816.F32 R112, R12.reuse, R30, R112 ;  /* 0x0000001e0c70723c */ /* 0x040fe20000001870 */
[----:B------:R-:W4:Y:S07]  /*117e0*/  LDSM.16.MT88.4 R28, [R222+0x1900] ;  /* 0x00190000de1c783b */ /* 0x000f2e0000004200 */
[C---:B-1----:R-:W-:Y:S08]  /*117f0*/  HMMA.16816.F32 R116, R12.reuse, R16, R116 ;  /* 0x000000100c74723c */ /* 0x042ff00000001874 */
[C---:B------:R-:W-:Y:S01]  /*11800*/  HMMA.16816.F32 R120, R12.reuse, R18, R120 ;  /* 0x000000120c78723c */ /* 0x040fe20000001878 */
[----:B------:R-:W1:Y:S07]  /*11810*/  LDSM.16.MT88.4 R16, [R220+0x1900] ;  /* 0x00190000dc10783b */ /* 0x000e6e0000004200 */
[C---:B---3--:R-:W-:Y:S08]  /*11820*/  HMMA.16816.F32 R124, R12.reuse, R20, R124 ;  /* 0x000000140c7c723c */ /* 0x048ff0000000187c */
[----:B------:R-:W-:Y:S01]  /*11830*/  HMMA.16816.F32 R128, R12, R22, R128 ;  /* 0x000000160c80723c */ /* 0x000fe20000001880 */
[----:B------:R-:W-:Y:S06]  /*11840*/  LDSM.16.MT88.4 R20, [R222+0x3900] ;  /* 0x00390000de14783b */ /* 0x000fec0000004200 */
[----:B------:R-:W-:Y:S01]  /*11850*/  F2FP.PACK_AB R12, R188, R189 ;  /* 0x000000bdbc0c723e */ /* 0x000fe200000000ff */
[----:B------:R-:W-:Y:S01]  /*11860*/  FADD.FTZ R189, R189, R2 ;  /* 0x00000002bdbd7221 */ /* 0x000fe20000010000 */
[----:B------:R-:W-:Y:S03]  /*11870*/  F2FP.PACK_AB R14, R190, R187 ;  /* 0x000000bbbe0e723e */ /* 0x000fe600000000ff */
[----:B------:R-:W-:Y:S01]  /*11880*/  F2FP.PACK_AB R13, R184, R185 ;  /* 0x000000b9b80d723e */ /* 0x000fe200000000ff */
[----:B------:R-:W-:Y:S01]  /*11890*/  FADD.FTZ R185, R185, R200 ;  /* 0x000000c8b9b97221 */ /* 0x000fe20000010000 */
[----:B------:R-:W-:Y:S01]  /*118a0*/  F2FP.PACK_AB R15, R183, R182 ;  /* 0x000000b6b70f723e */ /* 0x000fe200000000ff */
[----:B------:R-:W-:Y:S01]  /*118b0*/  FADD.FTZ R188, R188, R189 ;  /* 0x000000bdbcbc7221 */ /* 0x000fe20000010000 */
[----:B------:R-:W-:Y:S01]  /*118c0*/  MOV R2, R8 ;  /* 0x0000000800027202 */ /* 0x000fe20000000f00 */
[----:B------:R-:W-:Y:S02]  /*118d0*/  FADD.FTZ R185, R184, R185 ;  /* 0x000000b9b8b97221 */ /* 0x000fe40000010000 */
[----:B------:R-:W-:Y:S02]  /*118e0*/  FADD.FTZ R187, R187, R188 ;  /* 0x000000bcbbbb7221 */ /* 0x000fe40000010000 */
[C---:B--2---:R-:W-:Y:S01]  /*118f0*/  HMMA.16816.F32 R160, R12.reuse, R24, R4 ;  /* 0x000000180ca0723c */ /* 0x044fe20000001804 */
[----:B------:R-:W2:Y:S02]  /*11900*/  LDSM.16.MT88.4 R4, [R227+0x3900] ;  /* 0x00390000e304783b */ /* 0x000ea40000004200 */
[----:B------:R-:W-:Y:S02]  /*11910*/  FADD.FTZ R182, R182, R185 ;  /* 0x000000b9b6b67221 */ /* 0x000fe40000010000 */
[----:B------:R-:W-:Y:S02]  /*11920*/  FADD.FTZ R240, R190, R187 ;  /* 0x000000bbbef07221 */ /* 0x000fe40000010000 */
[----:B------:R-:W-:Y:S01]  /*11930*/  FADD.FTZ R239, R183, R182 ;  /* 0x000000b6b7ef7221 */ /* 0x000fe20000010000 */
[C---:B------:R-:W-:Y:S01]  /*11940*/  HMMA.16816.F32 R132, R12.reuse, R26, R132 ;  /* 0x0000001a0c84723c */ /* 0x040fe20000001884 */
[----:B------:R-:W3:Y:S07]  /*11950*/  LDSM.16.MT88.4 R24, [R221+0x3900] ;  /* 0x00390000dd18783b */ /* 0x000eee0000004200 */
[C---:B----4-:R-:W-:Y:S08]  /*11960*/  HMMA.16816.F32 R136, R12.reuse, R28, R136 ;  /* 0x0000001c0c88723c */ /* 0x050ff00000001888 */
        /* <DEDUP_REMOVED lines=11> */
[C---:B------:R-:W-:Y:S08]  /*11a20*/  HMMA.16816.F32 R44, R12.reuse, R20, R44 ;  /* 0x000000140c2c723c */ /* 0x040ff0000000182c */
[C---:B------:R-:W-:Y:S01]  /*11a30*/  HMMA.16816.F32 R48, R12.reuse, R22, R48 ;  /* 0x000000160c30723c */ /* 0x040fe20000001830 */
[----:B------:R-:W1:Y:S07]  /*11a40*/  LDSM.16.MT88.4 R20, [R221+0x7900] ;  /* 0x00790000dd14783b */ /* 0x000e6e0000004200 */
[C---:B---3--:R-:W-:Y:S08]  /*11a50*/  HMMA.16816.F32 R52, R12.reuse, R24, R52 ;  /* 0x000000180c34723c */ /* 0x048ff00000001834 */
[C---:B------:R-:W-:Y:S08]  /*11a60*/  HMMA.16816.F32 R56, R12.reuse, R26, R56 ;  /* 0x0000001a0c38723c */ /* 0x040ff00000001838 */
[C---:B----4-:R-:W-:Y:S08]  /*11a70*/  HMMA.16816.F32 R60, R12.reuse, R28, R60 ;  /* 0x0000001c0c3c723c */ /* 0x050ff0000000183c */
[C---:B------:R-:W-:Y:S08]  /*11a80*/  HMMA.16816.F32 R64, R12.reuse, R30, R64 ;  /* 0x0000001e0c40723c */ /* 0x040ff00000001840 */
[C---:B------:R-:W-:Y:S08]  /*11a90*/  HMMA.16816.F32 R68, R12.reuse, R164, R68 ;  /* 0x000000a40c44723c */ /* 0x040ff00000001844 */
[C---:B------:R-:W-:Y:S08]  /*11aa0*/  HMMA.16816.F32 R72, R12.reuse, R166, R72 ;  /* 0x000000a60c48723c */ /* 0x040ff00000001848 */
[C---:B------:R-:W-:Y:S08]  /*11ab0*/  HMMA.16816.F32 R76, R12.reuse, R168, R76 ;  /* 0x000000a80c4c723c */ /* 0x040ff0000000184c */
[C---:B------:R-:W-:Y:S08]  /*11ac0*/  HMMA.16816.F32 R80, R12.reuse, R170, R80 ;  /* 0x000000aa0c50723c */ /* 0x040ff00000001850 */
[C---:B-----5:R-:W-:Y:S08]  /*11ad0*/  HMMA.16816.F32 R84, R12.reuse, R32, R84 ;  /* 0x000000200c54723c */ /* 0x060ff00000001854 */
[C---:B------:R-:W-:Y:S08]  /*11ae0*/  HMMA.16816.F32 R88, R12.reuse, R34, R88 ;  /* 0x000000220c58723c */ /* 0x040ff00000001858 */
[C---:B------:R-:W-:Y:S08]  /*11af0*/  HMMA.16816.F32 R92, R12.reuse, R172, R92 ;  /* 0x000000ac0c5c723c */ /* 0x040ff0000000185c */
[C---:B------:R-:W-:Y:S08]  /*11b00*/  HMMA.16816.F32 R96, R12.reuse, R174, R96 ;  /* 0x000000ae0c60723c */ /* 0x040ff00000001860 */
[C---:B-1----:R-:W-:Y:S08]  /*11b10*/  HMMA.16816.F32 R100, R12.reuse, R16, R100 ;  /* 0x000000100c64723c */ /* 0x042ff00000001864 */
[C---:B------:R-:W-:Y:S01]  /*11b20*/  HMMA.16816.F32 R104, R12.reuse, R18, R104 ;  /* 0x000000120c68723c */ /* 0x040fe20000001868 */
[----:B------:R-:W1:Y:S07]  /*11b30*/  LDSM.16.MT88.4 R16, [R220+0x7900] ;  /* 0x00790000dc10783b */ /* 0x000e6e0000004200 */
[C---:B--2---:R-:W-:Y:S08]  /*11b40*/  HMMA.16816.F32 R108, R12.reuse, R4, R108 ;  /* 0x000000040c6c723c */ /* 0x044ff0000000186c */
[C---:B------:R-:W-:Y:S08]  /*11b50*/  HMMA.16816.F32 R112, R12.reuse, R6, R112 ;  /* 0x000000060c70723c */ /* 0x040ff00000001870 */
[C---:B------:R-:W-:Y:S08]  /*11b60*/  HMMA.16816.F32 R116, R12.reuse, R20, R116 ;  /* 0x000000140c74723c */ /* 0x040ff00000001874 */
[C---:B------:R-:W-:Y:S08]  /*11b70*/  HMMA.16816.F32 R120, R12.reuse, R22, R120 ;  /* 0x000000160c78723c */ /* 0x040ff00000001878 */
[C---:B-1----:R-:W-:Y:S08]  /*11b80*/  HMMA.16816.F32 R124, R12.reuse, R16, R124 ;  /* 0x000000100c7c723c */ /* 0x042ff0000000187c */
[----:B------:R-:W-:Y:S01]  /*11b90*/  HMMA.16816.F32 R128, R12, R18, R128 ;  /* 0x000000120c80723c */ /* 0x000fe20000001880 */
[----:B------:R-:W-:-:S07]  /*11ba0*/  @P0 BRA `(.L_x_5242) ;  /* 0xffffc0a000000947 */ /* 0x000fce000383ffff */
.L_x_5232:
        /* <DEDUP_REMOVED lines=17> */
[----:B------:R-:W2:Y:S08]  /*11cc0*/  @P1 MUFU.LG2 R6, R6 ;  /* 0x0000000600061308 */ /* 0x000eb00000000c00 */
[----:B------:R-:W3:Y:S01]  /*11cd0*/  @P0 MUFU.LG2 R9, R5 ;  /* 0x0000000500090308 */ /* 0x000ee20000000c00 */
[C---:B-1----:R-:W-:Y:S02]  /*11ce0*/  FMUL.FTZ R160, R2.reuse, R160 ;  /* 0x000000a002a07220 */ /* 0x042fe40000410000 */
[----:B------:R-:W-:-:S02]  /*11cf0*/  FMUL.FTZ R161, R2, R161 ;  /* 0x000000a102a17220 */ /* 0x000fc40000410000 */
[C---:B------:R-:W-:Y:S02]  /*11d00*/  FMUL.FTZ R132, R2.reuse, R132 ;  /* 0x0000008402847220 */ /* 0x040fe40000410000 */
[----:B------:R-:W-:Y:S01]  /*11d10*/  FMUL.FTZ R133, R2, R133 ;  /* 0x0000008502857220 */ /* 0x000fe20000410000 */
[----:B------:R1:W4:Y:S01]  /*11d20*/  @P0 MUFU.RCP R4, R5 ;  /* 0x0000000500040308 */ /* 0x0003220000001000 */
[----:B--2---:R-:W-:Y:S02]  /*11d30*/  @P1 FMUL.FTZ R11, R6, 0.69314718246459960938 ;  /* 0x3f317218060b1820 */ /* 0x004fe40000410000 */
[----:B------:R-:W-:Y:S02]  /*11d40*/  @P1 FMUL.FTZ R6, R10, c[0x0][0x2d0] ;  /* 0x0000b4000a061a20 */ /* 0x000fe40000410000 */
[C---:B------:R-:W-:Y:S02]  /*11d50*/  FMUL.FTZ R136, R2.reuse, R136 ;  /* 0x0000008802887220 */ /* 0x040fe40000410000 */
[----:B------:R-:W-:-:S02]  /*11d60*/  FMUL.FTZ R137, R2, R137 ;  /* 0x0000008902897220 */ /* 0x000fc40000410000 */
[----:B---3--:R-:W-:Y:S02]  /*11d70*/  @P0 FMUL.FTZ R10, R9, 0.69314718246459960938 ;  /* 0x3f317218090a0820 */ /* 0x008fe40000410000 */
[----:B------:R-:W-:Y:S02]  /*11d80*/  @P0 FMUL.FTZ R9, R12, c[0x0][0x2d0] ;  /* 0x0000b4000c090a20 */ /* 0x000fe40000410000 */
[C---:B------:R-:W-:Y:S02]  /*11d90*/  FMUL.FTZ R140, R2.reuse, R140 ;  /* 0x0000008c028c7220 */ /* 0x040fe40000410000 */
[C---:B------:R-:W-:Y:S01]  /*11da0*/  FMUL.FTZ R141, R2.reuse, R141 ;  /* 0x0000008d028d7220 */ /* 0x040fe20000410000 */
[----:B-1----:R-:W-:Y:S01]  /*11db0*/  MOV R5, 0xff800000 ;  /* 0xff80000000057802 */ /* 0x002fe20000000f00 */
        /* <DEDUP_REMOVED lines=122> */
.L_x_5194:
        /* <DEDUP_REMOVED lines=310> */
.L_x_5245:
[----:B------:R-:W-:Y:S05]  /*138c0*/  BSYNC B0 ;  /* 0x0000000000007941 */ /* 0x000fea0003800000 */
.L_x_5244:
        /* <DEDUP_REMOVED lines=195> */
.L_x_5243:
        /* <DEDUP_REMOVED lines=50> */
.L_x_5246:
        /* <DEDUP_REMOVED lines=14> */
.L_x_6575:


//--------------------- .text._ZN7cutlass13device_kernelIN5flash19enable_sm80_to_sm89INS1_16FlashAttnFwdSm80INS1_25CollectiveMainloopFwdSm80ILi8ELi1ELb0EN4cute5tupleIJNS5_1CILi128EEENS7_ILi64EEENS7_ILi256EEEEEELi256ENS_6half_tEfNS_4arch4Sm80ELb0ELb1ELb0ELb1ELb1ELb0ELb1ELb1EEENS1_21CollectiveEpilogueFwdINS6_IJS8_SA_S9_EEENS6_IJNS7_ILi1EEESI_SI_EEESC_SE_Li256ELb1ELb1ELb1ELb0EEENS1_36VarlenDynamicPersistentTileSchedulerILi128ELi64ELi256ELi256ELb1ELb1ELb0ELb1ELb0ELb1EEEEEEEEEvNT_6ParamsE --------------------------
	.section	.text._ZN7cutlass13device_kernelIN5flash19enable_sm80_to_sm89INS1_16FlashAttnFwdSm80INS1_25CollectiveMainloopFwdSm80ILi8ELi1ELb0EN4cute5tupleIJNS5_1CILi128EEENS7_ILi64EEENS7_ILi256EEEEEELi256ENS_6half_tEfNS_4arch4Sm80ELb0ELb1ELb0ELb1ELb1ELb0ELb1ELb1EEENS1_21CollectiveEpilogueFwdINS6_IJS8_SA_S9_EEENS6_IJNS7_ILi1EEESI_SI_EEESC_SE_Li256ELb1ELb1ELb1ELb0EEENS1_36VarlenDynamicPersistentTileSchedulerILi128ELi64ELi256ELi256ELb1ELb1ELb0ELb1ELb0ELb1EEEEEEEEEvNT_6ParamsE,"ax",@progbits
	.sectioninfo	@"SHI_REGISTERS=255"
	.align	128
.text._ZN7cutlass13device_kernelIN5flash19enable_sm80_to_sm89INS1_16FlashAttnFwdSm80INS1_25CollectiveMainloopFwdSm80ILi8ELi1ELb0EN4cute5tupleIJNS5_1CILi128EEENS7_ILi64EEENS7_ILi256EEEEEELi256ENS_6half_tEfNS_4arch4Sm80ELb0ELb1ELb0ELb1ELb1ELb0ELb1ELb1EEENS1_21CollectiveEpilogueFwdINS6_IJS8_SA_S9_EEENS6_IJNS7_ILi1EEESI_SI_EEESC_SE_Li256ELb1ELb1ELb1ELb0EEENS1_36VarlenDynamicPersistentTileSchedulerILi128ELi64ELi256ELi256ELb1ELb1ELb0ELb1ELb0ELb1EEEEEEEEEvNT_6ParamsE:
        .type           _ZN7cutlass13device_kernelIN5flash19enable_sm80_to_sm89INS1_16FlashAttnFwdSm80INS1_25CollectiveMainloopFwdSm80ILi8ELi1ELb0EN4cute5tupleIJNS5_1CILi128EEENS7_ILi64EEENS7_ILi256EEEEEELi256ENS_6half_tEfNS_4arch4Sm80ELb0ELb1ELb0ELb1ELb1ELb0ELb1ELb1EEENS1_21CollectiveEpilogueFwdINS6_IJS8_SA_S9_EEENS6_IJNS7_ILi1EEESI_SI_EEESC_SE_Li256ELb1ELb1ELb1ELb0EEENS1_36VarlenDynamicPersistentTileSchedulerILi128ELi64ELi256ELi256ELb1ELb1ELb0ELb1ELb0ELb1EEEEEEEEEvNT_6ParamsE,@function
        .size           _ZN7cutlass13device_kernelIN5flash19enable_sm80_to_sm89INS1_16FlashAttnFwdSm80INS1_25CollectiveMainloopFwdSm80ILi8ELi1ELb0EN4cute5tupleIJNS5_1CILi128EEENS7_ILi64EEENS7_ILi256EEEEEELi256ENS_6half_tEfNS_4arch4Sm80ELb0ELb1ELb0ELb1ELb1ELb0ELb1ELb1EEENS1_21CollectiveEpilogueFwdINS6_IJS8_SA_S9_EEENS6_IJNS7_ILi1EEESI_SI_EEESC_SE_Li256ELb1ELb1ELb1ELb0EEENS1_36VarlenDynamicPersistentTileSchedulerILi128ELi64ELi256ELi256ELb1ELb1ELb0ELb1ELb0ELb1EEEEEEEEEvNT_6ParamsE,(.L_x_6576 - _ZN7cutlass13device_kernelIN5flash19enable_sm80_to_sm89INS1_16FlashAttnFwdSm80INS1_25CollectiveMainloopFwdSm80ILi8ELi1ELb0EN4cute5tupleIJNS5_1CILi128EEENS7_ILi64EEENS7_ILi256EEEEEELi256ENS_6half_tEfNS_4arch4Sm80ELb0ELb1ELb0ELb1ELb1ELb0ELb1ELb1EEENS1_21CollectiveEpilogueFwdINS6_IJS8_SA_S9_EEENS6_IJNS7_ILi1EEESI_SI_EEESC_SE_Li256ELb1ELb1ELb1ELb0EEENS1_36VarlenDynamicPersistentTileSchedulerILi128ELi64ELi256ELi256ELb1ELb1ELb0ELb1ELb0ELb1EEEEEEEEEvNT_6ParamsE)
        .other          _ZN7cutlass13device_kernelIN5flash19enable_sm80_to_sm89INS1_16FlashAttnFwdSm80INS1_25CollectiveMainloopFwdSm80ILi8ELi1ELb0EN4cute5tupleIJNS5_1CILi128EEENS7_ILi64EEENS7_ILi256EEEEEELi256ENS_6half_tEfNS_4arch4Sm80ELb0ELb1ELb0ELb1ELb1ELb0ELb1ELb1EEENS1_21CollectiveEpilogueFwdINS6_IJS8_SA_S9_EEENS6_IJNS7_ILi1EEESI_SI_EEESC_SE_Li256ELb1ELb1ELb1ELb0EEENS1_36VarlenDynamicPersistentTileSchedulerILi128ELi64ELi256ELi256ELb1ELb1ELb0ELb1ELb0ELb1EEEEEEEEEvNT_6ParamsE,@"STO_CUDA_ENTRY STV_DEFAULT"
_ZN7cutlass13device_kernelIN5flash19enable_sm80_to_sm89INS1_16FlashAttnFwdSm80INS1_25CollectiveMainloopFwdSm80ILi8ELi1ELb0EN4cute5tupleIJNS5_1CILi128EEENS7_ILi64EEENS7_ILi256EEEEEELi256ENS_6half_tEfNS_4arch4Sm80ELb0ELb1ELb0ELb1ELb1ELb0ELb1ELb1EEENS1_21CollectiveEpilogueFwdINS6_IJS8_SA_S9_EEENS6_IJNS7_ILi1EEESI_SI_EEESC_SE_Li256ELb1ELb1ELb1ELb0EEENS1_36VarlenDynamicPersistentTileSchedulerILi128ELi64ELi256ELi256ELb1ELb1ELb0ELb1ELb0ELb1EEEEEEEEEvNT_6ParamsE:
        /* <DEDUP_REMOVED lines=52> */
.L_x_5252:
        /* <DEDUP_REMOVED lines=16> */
.L_x_5428:
        /* <DEDUP_REMOVED lines=16> */
.L_x_5429:
[----:B---3--:R-:W-:-:S05]  /*0540*/  IMAD R0, R0, c[0x0][0x538], RZ ;  /* 0x00014e0000007a24 */ /* 0x008fca00078e02ff */
[----:B------:R-:W-:-:S04]  /*0550*/  IADD3 R6, R0, R6, RZ ;  /* 0x0000000600067210 */ /* 0x000fc80007ffe0ff */
[----:B------:R-:W-:-:S13]  /*0560*/  ISETP.GT.AND P0, PT, R6, UR4, PT ;  /* 0x0000000406007c0c */ /* 0x000fda000bf04270 */
[----:B-12---:R-:W-:Y:S05]  /*0570*/  @!P0 BRA `(.L_x_5252) ;  /* 0xfffffdc000008947 */ /* 0x006fea000383ffff */
.L_x_5248:
[----:B------:R-:W-:-:S05]  /*0580*/  IADD3 R10, -R0, R6, RZ ;  /* 0x00000006000a7210 */ /* 0x000fca0007ffe1ff */
[----:B------:R-:W-:-:S05]  /*0590*/  IMAD R0, R4, c[0x0][0x538], R10 ;  /* 0x00014e0004007a24 */ /* 0x000fca00078e020a */
[----:B------:R-:W-:Y:S01]  /*05a0*/  ISETP.GT.AND P0, PT, R0, UR4, PT ;  /* 0x0000000400007c0c */ /* 0x000fe2000bf04270 */
[----:B------:R-:W-:-:S12]  /*05b0*/  BRA.DIV ~URZ, `(.L_x_5253) ;  /* 0x00018f727f007947 */ /* 0x000fd8000b800000 */
[----:B------:R-:W-:-:S04]  /*05c0*/  VOTE.ANY R6, PT, !P0 ;  /* 0x0000000000067806 */ /* 0x000fc800040e0100 */
.L_x_5430:
[----:B------:R-:W1:Y:S02]  /*05d0*/  POPC R0, R6 ;  /* 0x0000000600007309 */ /* 0x000e640000000000 */
[----:B-12---:R-:W-:Y:S01]  /*05e0*/  IADD3 R251, R0, R7, RZ ;  /* 0x0000000700fb7210 */ /* 0x006fe20007ffe0ff */
[----:B------:R-:W-:Y:S05]  /*05f0*/  BRA.DIV ~URZ, `(.L_x_5254) ;  /* 0x00018f827f007947 */ /* 0x000fea000b800000 */
[----:B------:R1:W2:Y:S01]  /*0600*/  SHFL.IDX PT, R12, R9, R0, 0x1f ;  /* 0x00001f00090c7589 */ /* 0x0002a200000e0000 */
[----:B------:R-:W-:-:S03]  /*0610*/  MOV R5, RZ ;  /* 0x000000ff00057202 */ /* 0x000fc60000000f00 */
[----:B------:R1:W3:Y:S04]  /*0620*/  SHFL.IDX PT, R9, R8, R0, 0x1f ;  /* 0x00001f0008097589 */ /* 0x0002e800000e0000 */
.L_x_5431:
[----:B------:R-:W-:Y:S01]  /*0630*/  ISETP.NE.AND P0, PT, R6, RZ, PT ;  /* 0x000000ff0600720c */ /* 0x000fe20003f05270 */
[----:B------:R-:W-:-:S12]  /*0640*/  BSSY B0, `(.L_x_5255) ;  /* 0x0000005000007945 */ /* 0x000fd80003800000 */
[----:B------:R-:W-:Y:S05]  /*0650*/  @!P0 BRA `(.L_x_5256) ;  /* 0x0000003000008947 */ /* 0x000fea0003800000 */
[----:B-1----:R-:W-:Y:S01]  /*0660*/  IADD3 R0, R0, -0x1, RZ ;  /* 0xffffffff00007810 */ /* 0x002fe20007ffe0ff */
[----:B------:R-:W-:Y:S05]  /*0670*/  BRA.DIV ~URZ, `(.L_x_5257) ;  /* 0x00018fe27f007947 */ /* 0x000fea000b800000 */
[----:B------:R1:W4:Y:S02]  /*0680*/  SHFL.IDX PT, R5, R4, R0, 0x1f ;  /* 0x00001f0004057589 */ /* 0x00032400000e0000 */
.L_x_5256:
[----:B------:R-:W-:Y:S05]  /*0690*/  BSYNC B0 ;  /* 0x0000000000007941 */ /* 0x000fea0003800000 */
.L_x_5255:
        /* <DEDUP_REMOVED lines=67> */
.L_x_5259:
        /* <DEDUP_REMOVED lines=68> */
.L_x_5260:
[----:B------:R-:W-:Y:S05]  /*0f10*/  BSYNC B0 ;  /* 0x0000000000007941 */ /* 0x000fea0003800000 */
.L_x_5258:
[----:B------:R-:W-:-:S04]  /*0f20*/  LOP3.LUT R0, RZ, R0, RZ, 0x33, !PT ;  /* 0x00000000ff007212 */ /* 0x000fc800078e33ff */
[----:B------:R-:W-:Y:S01]  /*0f30*/  IADD3 R249, R0, R12, RZ ;  /* 0x0000000c00f97210 */ /* 0x000fe20007ffe0ff */
[----:B------:R-:W-:Y:S05]  /*0f40*/  BRA `(.L_x_5261) ;  /* 0x0000004000007947 */ /* 0x000fea0003800000 */
.L_x_5249:
[----:B--2---:R-:W-:Y:S01]  /*0f50*/  IMAD.MOV.U32 R249, RZ, RZ, RZ ;  /* 0x000000fffff97224 */ /* 0x004fe200078e00ff */
[----:B------:R-:W-:Y:S01]  /*0f60*/  MOV R250, RZ ;  /* 0x000000ff00fa7202 */ /* 0x000fe20000000f00 */
[----:B------:R-:W-:Y:S01]  /*0f70*/  IMAD.U32 R248, RZ, RZ, UR4 ;  /* 0x00000004fff87e24 */ /* 0x000fe2000f8e00ff */
[----:B------:R-:W-:Y:S02]  /*0f80*/  MOV R251, c[0x0][0x53c] ;  /* 0x00014f0000fb7a02 */ /* 0x000fe40000000f00 */
.L_x_5261:
[----:B------:R-:W-:Y:S01]  /*0f90*/  ISETP.NE.AND P0, PT, R13, RZ, PT ;  /* 0x000000ff0d00720c */ /* 0x000fe20003f05270 */
[----:B------:R-:W-:-:S12]  /*0fa0*/  WARPSYNC 0xffffffff ;  /* 0xffffffff00007948 */ /* 0x000fd80003800000 */
[----:B------:R1:W-:Y:S04]  /*0fb0*/  @!P0 STS.128 [0x20100], R248 ;  /* 0x020100f8ff008388 */ /* 0x0003e80000000c00 */
[----:B------:R-:W-:Y:S06]  /*0fc0*/  BAR.ARV 0x5, 0x100 ;  /* 0x0144000000007b1d */ /* 0x000fec0000002000 */
.L_x_5247:
        /* <DEDUP_REMOVED lines=143> */
[----:B------:R-:W-:Y:S01]  /*18c0*/  IMAD.IADD R205, R2, 0x1, R204 ;  /* 0x0000000102cd7824 */ /* 0x000fe200078e02cc */
[----:B------:R-:W-:Y:S01]  /*18d0*/  IADD3 R37, R231, 0x18, RZ ;  /* 0x00000018e7257810 */ /* 0x000fe20007ffe0ff */
[----:B------:R-:W-:Y:S01]  /*18e0*/  IMAD.IADD R2, R5, 0x1, R6 ;  /* 0x0000000105027824 */ /* 0x000fe200078e0206 */
[C---:B------:R-:W-:Y:S01]  /*18f0*/  IADD3 R35, R231.reuse, 0x28, RZ ;  /* 0x00000028e7237810 */ /* 0x040fe20007ffe0ff */
[----:B------:R-:W-:Y:S01]  /*1900*/  IMAD.IADD R211, R208, 0x1, R0 ;  /* 0x00000001d0d37824 */ /* 0x000fe200078e0200 */
        /* <DEDUP_REMOVED lines=42> */
.L_x_5427:
        /* <DEDUP_REMOVED lines=22> */
.L_x_5262:
[----:B------:R-:W-:-:S04]  /*1d10*/  ISETP.NE.U32.AND P0, PT, RZ, c[0x0][0x368], PT ;  /* 0x0000da00ff007a0c */ /* 0x000fc80003f05070 */
[----:B------:R-:W-:-:S13]  /*1d20*/  ISETP.NE.AND.EX P0, PT, RZ, c[0x0][0x36c], PT, P0 ;  /* 0x0000db00ff007a0c */ /* 0x000fda0003f05300 */
[----:B------:R-:W-:Y:S05]  /*1d30*/  @!P0 BRA `(.L_x_5263) ;  /* 0x0000003000008947 */ /* 0x000fea0003800000 */
[----:B-1----:R-:W-:-:S05]  /*1d40*/  IMAD.WIDE R2, R251, R13, c[0x0][0x368] ;  /* 0x0000da00fb027625 */ /* 0x002fca00078e020d */
[----:B------:R1:W5:Y:S01]  /*1d50*/  LDG.E R0, [R2.64] ;  /* 0x0000000602007981 */ /* 0x000362000c1e1900 */
[----:B------:R-:W-:Y:S05]  /*1d60*/  BRA `(.L_x_5264) ;  /* 0x0000008000007947 */ /* 0x000fea0003800000 */
.L_x_5263:
        /* <DEDUP_REMOVED lines=8> */
.L_x_5264:
        /* <DEDUP_REMOVED lines=30> */
.L_x_5267:
[----:B------:R-:W-:-:S13]  /*1fd0*/  ISETP.NE.AND P0, PT, R7, 0x1, PT ;  /* 0x000000010700780c */ /* 0x000fda0003f05270 */
[----:B------:R-:W-:-:S05]  /*1fe0*/  @P0 IMAD.HI.U32 R0, R2, c[0x0][0x330], RZ ;  /* 0x0000cc0002000a27 */ /* 0x000fca00078e00ff */
[----:B------:R-:W-:Y:S02]  /*1ff0*/  @P0 SHF.R.U32.HI R2, RZ, c[0x0][0x334], R0 ;  /* 0x0000cd00ff020a19 */ /* 0x000fe40000011600 */
.L_x_5268:
[----:B------:R-:W-:Y:S05]  /*2000*/  BSYNC B0 ;  /* 0x0000000000007941 */ /* 0x000fea0003800000 */
.L_x_5266:
[----:B------:R-:W-:-:S05]  /*2010*/  IMAD R2, R2, R7, c[0x0][0x32c] ;  /* 0x0000cb0002027624 */ /* 0x000fca00078e0207 */
[----:B------:R-:W-:-:S04]  /*2020*/  IMNMX R3, R3, R2, PT ;  /* 0x0000000203037217 */ /* 0x000fc80003800200 */
.L_x_5265:
        /* <DEDUP_REMOVED lines=25> */
.L_x_5271:
[----:B------:R-:W-:-:S13]  /*21c0*/  ISETP.NE.AND P0, PT, R7, 0x1, PT ;  /* 0x000000010700780c */ /* 0x000fda0003f05270 */
[----:B------:R-:W-:-:S05]  /*21d0*/  @P0 IMAD.HI.U32 R3, R0, c[0x0][0x330], RZ ;  /* 0x0000cc0000030a27 */ /* 0x000fca00078e00ff */
[----:B------:R-:W-:Y:S02]  /*21e0*/  @P0 SHF.R.U32.HI R0, RZ, c[0x0][0x334], R3 ;  /* 0x0000cd00ff000a19 */ /* 0x000fe40000011603 */
.L_x_5272:
[----:B------:R-:W-:Y:S05]  /*21f0*/  BSYNC B0 ;  /* 0x0000000000007941 */ /* 0x000fea0003800000 */
.L_x_5270:
[----:B------:R-:W-:-:S05]  /*2200*/  IMAD R0, R0, c[0x0][0x32c], RZ ;  /* 0x0000cb0000007a24 */ /* 0x000fca00078e02ff */
[----:B------:R-:W-:-:S04]  /*2210*/  IMNMX R2, R2, R0, !PT ;  /* 0x0000000002027217 */ /* 0x000fc80007800200 */
.L_x_5269:
        /* <DEDUP_REMOVED lines=46> */
.L_x_5274:
[----:B------:R-:W-:Y:S05]  /*2500*/  BSYNC B0 ;  /* 0x0000000000007941 */ /* 0x000fea0003800000 */
.L_x_5273:
        /* <DEDUP_REMOVED lines=95> */
[C---:B------:R-:W-:Y:S01]  /*2b00*/  IMAD.WIDE.U32 R2, R4.reuse, c[0x0][0x1c0], R2 ;  /* 0x0000700004027a25 */ /* 0x040fe200078e0002 */
        /* <DEDUP_REMOVED lines=20> */
.L_x_5432:
[----:B------:R-:W-:Y:S05]  /*2c50*/  BRA.DIV ~URZ, `(.L_x_5277) ;  /* 0x00016ae27f007947 */ /* 0x000fea000b800000 */
[----:B------:R3:W4:Y:S02]  /*2c60*/  SHFL.IDX PT, R0, R14, RZ, 0x181f ;  /* 0x00181fff0e007589 */ /* 0x00072400000e0000 */
.L_x_5433:
        /* <DEDUP_REMOVED lines=24> */
.L_x_5279:
[----:B------:R-:W-:Y:S05]  /*2df0*/  BSYNC B0 ;  /* 0x0000000000007941 */ /* 0x000fea0003800000 */
.L_x_5278:
[----:B------:R-:W-:Y:S05]  /*2e00*/  BRA.DIV ~URZ, `(.L_x_5280) ;  /* 0x000169a27f007947 */ /* 0x000fea000b800000 */
[----:B--2---:R2:W1:Y:S04]  /*2e10*/  SHFL.IDX PT, R4, R5, 0x1, 0x181f ;  /* 0x00381f0005047f89 */ /* 0x00446800000e0000 */
[----:B----4-:R2:W4:Y:S02]  /*2e20*/  SHFL.IDX PT, R0, R14, 0x1, 0x181f ;  /* 0x00381f000e007f89 */ /* 0x01052400000e0000 */
.L_x_5434:
        /* <DEDUP_REMOVED lines=23> */
.L_x_5282:
[----:B------:R-:W-:Y:S05]  /*2fa0*/  BSYNC B0 ;  /* 0x0000000000007941 */ /* 0x000fea0003800000 */
.L_x_5281:
[----:B------:R-:W-:Y:S05]  /*2fb0*/  BRA.DIV ~URZ, `(.L_x_5283) ;  /* 0x000168c27f007947 */ /* 0x000fea000b800000 */
[----:B-1----:R1:W2:Y:S02]  /*2fc0*/  SHFL.IDX PT, R4, R5, 0x2, 0x181f ;  /* 0x00581f0005047f89 */ /* 0x0022a400000e0000 */
.L_x_5435:
[----:B------:R-:W-:Y:S05]  /*2fd0*/  BRA.DIV ~URZ, `(.L_x_5284) ;  /* 0x000169127f007947 */ /* 0x000fea000b800000 */
[----:B----4-:R4:W1:Y:S02]  /*2fe0*/  SHFL.IDX PT, R0, R14, 0x2, 0x181f ;  /* 0x00581f000e007f89 */ /* 0x01086400000e0000 */
.L_x_5436:
        /* <DEDUP_REMOVED lines=23> */
.L_x_5286:
[----:B------:R-:W-:Y:S05]  /*3160*/  BSYNC B0 ;  /* 0x0000000000007941 */ /* 0x000fea0003800000 */
.L_x_5285:
[----:B------:R-:W-:Y:S05]  /*3170*/  BRA.DIV ~URZ, `(.L_x_5287) ;  /* 0x000167e27f007947 */ /* 0x000fea000b800000 */
[----:B--2---:R2:W3:Y:S04]  /*3180*/  SHFL.IDX PT, R4, R5, 0x3, 0x181f ;  /* 0x00781f0005047f89 */ /* 0x0044e800000e0000 */
[----:B-1----:R2:W1:Y:S02]  /*3190*/  SHFL.IDX PT, R0, R14, 0x3, 0x181f ;  /* 0x00781f000e007f89 */ /* 0x00246400000e0000 */
.L_x_5437:
        /* <DEDUP_REMOVED lines=102> */
[C---:B------:R-:W-:Y:S01]  /*3800*/  @P0 ISETP.GE.AND P2, PT, R225.reuse, c[0x0][0x1d4], PT ;  /* 0x00007500e1000a0c */ /* 0x040fe20003f46270 */
        /* <DEDUP_REMOVED lines=11> */
[----:B---3--:R-:W-:Y:S02]  /*38c0*/  @P3 LEA R6, P1, R218, R8, 0x1 ;  /* 0x00000008da063211 */ /* 0x008fe400078208ff */
        /* <DEDUP_REMOVED lines=45> */
[----:B------:R-:W1:Y:S04]  /*3ba0*/  LDSM.16.M88.4 R28, [R201] ;  /* 0x00000000c91c783b */ /* 0x000e680000000200 */
[----:B------:R-:W2:Y:S04]  /*3bb0*/  LDSM.16.M88.4 R32, [R201+0x800] ;  /* 0x00080000c920783b */ /* 0x000ea80000000200 */
[----:B------:R-:W-:Y:S04]  /*3bc0*/  LDSM.16.M88.4 R40, [R201+0x1000] ;  /* 0x00100000c928783b */ /* 0x000fe80000000200 */
[----:B------:R-:W3:Y:S04]  /*3bd0*/  LDSM.16.M88.4 R48, [R201+0x1800] ;  /* 0x00180000c930783b */ /* 0x000ee80000000200 */
[----:B------:R-:W-:Y:S04]  /*3be0*/  LDSM.16.M88.4 R8, [R209] ;  /* 0x00000000d108783b */ /* 0x000fe80000000200 */
[----:B------:R-:W-:Y:S04]  /*3bf0*/  LDSM.16.M88.4 R44, [R200] ;  /* 0x00000000c82c783b */ /* 0x000fe80000000200 */
[----:B------:R-:W4:Y:S04]  /*3c00*/  LDSM.16.M88.4 R52, [R200+0x800] ;  /* 0x00080000c834783b */ /* 0x000f280000000200 */
[----:B------:R-:W-:Y:S04]  /*3c10*/  LDSM.16.M88.4 R72, [R200+0x1000] ;  /* 0x00100000c848783b */ /* 0x000fe80000000200 */
[----:B------:R-:W5:Y:S04]  /*3c20*/  LDSM.16.M88.4 R76, [R200+0x1800] ;  /* 0x00180000c84c783b */ /* 0x000f680000000200 */
[----:B------:R-:W-:Y:S01]  /*3c30*/  @!PT LDS RZ, [RZ] ;  /* 0x00000000fffff984 */ /* 0x000fe20000000800 */
[----:B------:R-:W-:Y:S01]  /*3c40*/  @!PT LDS RZ, [RZ] ;  /* 0x00000000fffff984 */ /* 0x000fe20000000800 */
[----:B------:R-:W-:Y:S01]  /*3c50*/  @!PT LDS RZ, [RZ] ;  /* 0x00000000fffff984 */ /* 0x000fe20000000800 */
[----:B------:R3:W-:Y:S01]  /*3c60*/  LDGSTS.E.BYPASS.LTC128B.128 [R215+0x100], [R20.64], !P0 ;  /* 0x0010000014d77fae */ /* 0x0007e2000c101d46 */
[C---:B------:R-:W-:Y:S01]  /*3c70*/  ISETP.LT.OR P0, PT, R13.reuse, 0x1, P5 ;  /* 0x000000010d00780c */ /* 0x040fe20002f01670 */
[C---:B-1----:R-:W-:Y:S08]  /*3c80*/  HMMA.16816.F32 R36, R4.reuse, R28, RZ ;  /* 0x0000001c0424723c */ /* 0x042ff000000018ff */
[----:B--2---:R-:W-:Y:S04]  /*3c90*/  HMMA.16816.F32 R24, R4, R32, RZ ;  /* 0x000000200418723c */ /* 0x004fe800000018ff */
[----:B------:R1:W-:Y:S01]  /*3ca0*/  LDGSTS.E.BYPASS.LTC128B.128 [R215+0x2100], [R18.64], !P0 ;  /* 0x0210000012d77fae */ /* 0x0003e2000c101d46 */
[----:B------:R-:W-:-:S02]  /*3cb0*/  ISETP.LT.OR P0, PT, R13, 0x1, P1 ;  /* 0x000000010d00780c */ /* 0x000fc40000f01670 */
[----:B------:R-:W-:Y:S01]  /*3cc0*/  ISETP.LT.OR P1, PT, R13, 0x21, P1 ;  /* 0x000000210d00780c */ /* 0x000fe20000f21670 */
[C---:B------:R-:W-:Y:S10]  /*3cd0*/  HMMA.16816.F32 R28, R4.reuse, R30, RZ ;  /* 0x0000001e041c723c */ /* 0x040ff400000018ff */
[----:B------:R2:W-:Y:S01]  /*3ce0*/  LDGSTS.E.BYPASS.LTC128B.128 [R215+0x4100], [R16.64], !P0 ;  /* 0x0410000010d77fae */ /* 0x0005e2000c101d46 */
[C---:B---3--:R-:W-:Y:S08]  /*3cf0*/  HMMA.16816.F32 R64, R4.reuse, R48, RZ ;  /* 0x000000300440723c */ /* 0x048ff000000018ff */
[----:B------:R-:W-:Y:S08]  /*3d00*/  HMMA.16816.F32 R60, R4, R50, RZ ;  /* 0x00000032043c723c */ /* 0x000ff000000018ff */
[C---:B----4-:R-:W-:Y:S08]  /*3d10*/  HMMA.16816.F32 R48, R8.reuse, R52, R24 ;  /* 0x000000340830723c */ /* 0x050ff00000001818 */
[----:B------:R-:W-:Y:S01]  /*3d20*/  HMMA.16816.F32 R68, R8, R44, R36 ;  /* 0x0000002c0844723c */ /* 0x000fe20000001824 */
[----:B--2---:R-:W-:-:S05]  /*3d30*/  IADD3 R16, P0, R12, R99, RZ ;  /* 0x000000630c107210 */ /* 0x004fca0007f1e0ff */
[----:B------:R-:W-:Y:S01]  /*3d40*/  IMAD.X R17, R3, 0x1, R93, P0 ;  /* 0x0000000103117824 */ /* 0x000fe200000e065d */
[----:B------:R-:W-:Y:S01]  /*3d50*/  ISETP.LT.OR P0, PT, R13, 0x1, P4 ;  /* 0x000000010d00780c */ /* 0x000fe20002701670 */
[C---:B------:R-:W-:Y:S08]  /*3d60*/  HMMA.16816.F32 R56, R8.reuse, R46, R28 ;  /* 0x0000002e0838723c */ /* 0x040ff0000000181c */
[----:B-----5:R-:W-:Y:S04]  /*3d70*/  HMMA.16816.F32 R28, R8, R78, R60 ;  /* 0x0000004e081c723c */ /* 0x020fe8000000183c */
        /* <DEDUP_REMOVED lines=14> */
[----:B------:R-:W-:Y:S01]  /*3e60*/  LDSM.16.M88.4 R24, [R203] ;  /* 0x00000000cb18783b */ /* 0x000fe20000000200 */
[C---:B--2---:R-:W-:Y:S03]  /*3e70*/  HMMA.16816.F32 R20, R4.reuse, R34, RZ ;  /* 0x000000220414723c */ /* 0x044fe600000018ff */
[----:B------:R-:W-:Y:S04]  /*3e80*/  LDSM.16.M88.4 R80, [R201+0x3800] ;  /* 0x00380000c950783b */ /* 0x000fe80000000200 */
[----:B-1----:R-:W-:Y:S01]  /*3e90*/  LDSM.16.M88.4 R16, [R203+0x1000] ;  /* 0x00100000cb10783b */ /* 0x002fe20000000200 */
[C---:B------:R-:W-:Y:S03]  /*3ea0*/  HMMA.16816.F32 R32, R4.reuse, R40, RZ ;  /* 0x000000280420723c */ /* 0x040fe600000018ff */
[----:B------:R-:W-:Y:S04]  /*3eb0*/  LDSM.16.M88.4 R88, [R200+0x7800] ;  /* 0x00780000c858783b */ /* 0x000fe80000000200 */
[----:B------:R-:W0:Y:S01]  /*3ec0*/  LDGDEPBAR ;  /* 0x00000000000079af */ /* 0x000e220000000000 */
[----:B------:R-:W-:Y:S03]  /*3ed0*/  HMMA.16816.F32 R40, R4, R42, RZ ;  /* 0x0000002a0428723c */ /* 0x000fe600000018ff */
[----:B------:R-:W1:Y:S01]  /*3ee0*/  LDSM.16.M88.4 R4, [R211] ;  /* 0x00000000d304783b */ /* 0x000e620000000200 */
[----:B----4-:R-:W-:-:S04]  /*3ef0*/  IADD3 R2, R200, 0x6000, RZ ;  /* 0x00006000c8027810 */ /* 0x010fc80007ffe0ff */
[----:B------:R-:W-:Y:S01]  /*3f00*/  HMMA.16816.F32 R44, R8, R54, R20 ;  /* 0x00000036082c723c */ /* 0x000fe20000001814 */
[----:B------:R-:W2:Y:S01]  /*3f10*/  LDSM.16.M88.4 R20, [R203+0x800] ;  /* 0x00080000cb14783b */ /* 0x000ea20000000200 */
[----:B------:R-:W-:-:S05]  /*3f20*/  IMAD.IADD R202, R2, 0x1, R0 ;  /* 0x0000000102ca7824 */ /* 0x000fca00078e0200 */
[----:B------:R-:W-:Y:S01]  /*3f30*/  LDSM.16.M88.4 R84, [R202+-0x4800] ;  /* 0xffb80000ca54783b */ /* 0x000fe20000000200 */
[C---:B------:R-:W-:Y:S08]  /*3f40*/  HMMA.16816.F32 R36, R8.reuse, R72, R32 ;  /* 0x000000480824723c */ /* 0x040ff00000001820 */
[C---:B---3--:R-:W-:Y:S01]  /*3f50*/  HMMA.16816.F32 R12, R8.reuse, R74, R40 ;  /* 0x0000004a080c723c */ /* 0x048fe20000001828 */
[----:B------:R-:W3:Y:S04]  /*3f60*/  LDSM.16.M88.4 R40, [R203+0x1800] ;  /* 0x00180000cb28783b */ /* 0x000ee80000000200 */
[----:B------:R-:W-:Y:S03]  /*3f70*/  LDSM.16.M88.4 R72, [R202+-0x5800] ;  /* 0xffa80000ca48783b */ /* 0x000fe60000000200 */
[----:B------:R-:W-:Y:S01]  /*3f80*/  HMMA.16816.F32 R32, R8, R76, R64 ;  /* 0x0000004c0820723c */ /* 0x000fe20000001840 */
[----:B------:R-:W-:Y:S04]  /*3f90*/  LDSM.16.M88.4 R8, [R210] ;  /* 0x00000000d208783b */ /* 0x000fe80000000200 */
[----:B------:R-:W4:Y:S04]  /*3fa0*/  LDSM.16.M88.4 R64, [R202+-0x6000] ;  /* 0xffa00000ca40783b */ /* 0x000f280000000200 */
[----:B------:R-:W5:Y:S01]  /*3fb0*/  LDSM.16.M88.4 R76, [R202+-0x5000] ;  /* 0xffb00000ca4c783b */ /* 0x000f620000000200 */
[C---:B-1----:R-:W-:Y:S03]  /*3fc0*/  HMMA.16816.F32 R60, R4.reuse, R24, R68 ;  /* 0x00000018043c723c */ /* 0x042fe60000001844 */
[----:B------:R-:W-:Y:S05]  /*3fd0*/  LDSM.16.M88.4 R68, [R201+0x3000] ;  /* 0x00300000c944783b */ /* 0x000fea0000000200 */
[C---:B------:R-:W-:Y:S01]  /*3fe0*/  HMMA.16816.F32 R52, R4.reuse, R26, R56 ;  /* 0x0000001a0434723c */ /* 0x040fe20000001838 */
[----:B------:R-:W-:Y:S07]  /*3ff0*/  LDSM.16.M88.4 R56, [R201+0x2800] ;  /* 0x00280000c938783b */ /* 0x000fee0000000200 */
[C---:B--2---:R-:W-:Y:S08]  /*4000*/  HMMA.16816.F32 R48, R4.reuse, R20, R48 ;  /* 0x000000140430723c */ /* 0x044ff00000001830 */
[C---:B------:R-:W-:Y:S08]  /*4010*/  HMMA.16816.F32 R44, R4.reuse, R22, R44 ;  /* 0x00000016042c723c */ /* 0x040ff0000000182c */
[C---:B------:R-:W-:Y:S08]  /*4020*/  HMMA.16816.F32 R36, R4.reuse, R16, R36 ;  /* 0x000000100424723c */ /* 0x040ff00000001824 */
[C---:B------:R-:W-:Y:S08]  /*4030*/  HMMA.16816.F32 R20, R4.reuse, R18, R12 ;  /* 0x000000120414723c */ /* 0x040ff0000000180c */
[C---:B---3--:R-:W-:Y:S08]  /*4040*/  HMMA.16816.F32 R16, R4.reuse, R40, R32 ;  /* 0x000000280410723c */ /* 0x048ff00000001820 */
[----:B------:R-:W-:Y:S01]  /*4050*/  HMMA.16816.F32 R12, R4, R42, R28 ;  /* 0x0000002a040c723c */ /* 0x000fe2000000181c */
[----:B------:R-:W-:Y:S04]  /*4060*/  LDSM.16.M88.4 R4, [R208+0x4000] ;  /* 0x00400000d004783b */ /* 0x000fe80000000200 */
[----:B------:R-:W1:Y:S03]  /*4070*/  LDSM.16.M88.4 R28, [R201+0x2000] ;  /* 0x00200000c91c783b */ /* 0x000e660000000200 */
[C---:B----4-:R-:W-:Y:S01]  /*4080*/  HMMA.16816.F32 R24, R8.reuse, R64, R60 ;  /* 0x000000400818723c */ /* 0x050fe2000000183c */
[----:B------:R-:W-:Y:S07]  /*4090*/  LDSM.16.M88.4 R60, [R200+0x2800] ;  /* 0x00280000c83c783b */ /* 0x000fee0000000200 */
[C---:B------:R-:W-:Y:S01]  /*40a0*/  HMMA.16816.F32 R32, R8.reuse, R66, R52 ;  /* 0x000000420820723c */ /* 0x040fe20000001834 */
[----:B------:R-:W-:Y:S04]  /*40b0*/  LDSM.16.M88.4 R52, [R203+0x2800] ;  /* 0x00280000cb34783b */ /* 0x000fe80000000200 */
[----:B------:R-:W-:Y:S03]  /*40c0*/  LDSM.16.M88.4 R64, [R203+0x3000] ;  /* 0x00300000cb40783b */ /* 0x000fe60000000200 */
[C---:B------:R-:W-:Y:S01]  /*40d0*/  HMMA.16816.F32 R40, R8.reuse, R72, R48 ;  /* 0x000000480828723c */ /* 0x040fe20000001830 */
[----:B------:R-:W-:Y:S07]  /*40e0*/  LDSM.16.M88.4 R48, [R200+0x2000] ;  /* 0x00200000c830783b */ /* 0x000fee0000000200 */
[C---:B------:R-:W-:Y:S01]  /*40f0*/  HMMA.16816.F32 R44, R8.reuse, R74, R44 ;  /* 0x0000004a082c723c */ /* 0x040fe2000000182c */
[----:B------:R-:W-:Y:S07]  /*4100*/  LDSM.16.M88.4 R72, [R200+0x3000] ;  /* 0x00300000c848783b */ /* 0x000fee0000000200 */
[C---:B-----5:R-:W-:Y:S08]  /*4110*/  HMMA.16816.F32 R36, R8.reuse, R76, R36 ;  /* 0x0000004c0824723c */ /* 0x060ff00000001824 */
[C---:B------:R-:W-:Y:S01]  /*4120*/  HMMA.16816.F32 R20, R8.reuse, R78, R20 ;  /* 0x0000004e0814723c */ /* 0x040fe20000001814 */
[----:B------:R-:W-:Y:S07]  /*4130*/  LDSM.16.M88.4 R76, [R200+0x3800] ;  /* 0x00380000c84c783b */ /* 0x000fee0000000200 */
[C---:B------:R-:W-:Y:S08]  /*4140*/  HMMA.16816.F32 R16, R8.reuse, R84, R16 ;  /* 0x000000540810723c */ /* 0x040ff00000001810 */
[----:B------:R-:W-:Y:S01]  /*4150*/  HMMA.16816.F32 R12, R8, R86, R12 ;  /* 0x00000056080c723c */ /* 0x000fe2000000180c */
[----:B------:R-:W2:Y:S04]  /*4160*/  LDSM.16.M88.4 R8, [R209+0x4000] ;  /* 0x00400000d108783b */ /* 0x000ea80000000200 */
[----:B------:R-:W-:Y:S03]  /*4170*/  LDSM.16.M88.4 R84, [R201+0x7800] ;  /* 0x00780000c954783b */ /* 0x000fe60000000200 */
[C---:B-1----:R-:W-:Y:S08]  /*4180*/  HMMA.16816.F32 R24, R4.reuse, R28, R24 ;  /* 0x0000001c0418723c */ /* 0x042ff00000001818 */
[C---:B------:R-:W-:Y:S08]  /*4190*/  HMMA.16816.F32 R28, R4.reuse, R30, R32 ;  /* 0x0000001e041c723c */ /* 0x040ff00000001820 */
[C---:B------:R-:W-:Y:S08]  /*41a0*/  HMMA.16816.F32 R32, R4.reuse, R56, R40 ;  /* 0x000000380420723c */ /* 0x040ff00000001828 */
[C---:B------:R-:W-:Y:S01]  /*41b0*/  HMMA.16816.F32 R56, R4.reuse, R58, R44 ;  /* 0x0000003a0438723c */ /* 0x040fe2000000182c */
[----:B------:R-:W-:Y:S07]  /*41c0*/  LDSM.16.M88.4 R44, [R202+-0x4000] ;  /* 0xffc00000ca2c783b */ /* 0x000fee0000000200 */
[C---:B------:R-:W-:Y:S08]  /*41d0*/  HMMA.16816.F32 R40, R4.reuse, R68, R36 ;  /* 0x000000440428723c */ /* 0x040ff00000001824 */
[C---:B------:R-:W-:Y:S01]  /*41e0*/  HMMA.16816.F32 R36, R4.reuse, R70, R20 ;  /* 0x000000460424723c */ /* 0x040fe20000001814 */
[----:B------:R-:W-:Y:S04]  /*41f0*/  LDSM.16.M88.4 R20, [R203+0x2000] ;  /* 0x00200000cb14783b */ /* 0x000fe80000000200 */
[----:B------:R-:W-:Y:S03]  /*4200*/  LDSM.16.M88.4 R68, [R203+0x3800] ;  /* 0x00380000cb44783b */ /* 0x000fe60000000200 */
[C---:B------:R-:W-:Y:S08]  /*4210*/  HMMA.16816.F32 R16, R4.reuse, R80, R16 ;  /* 0x000000500410723c */ /* 0x040ff00000001810 */
[----:B------:R-:W-:Y:S01]  /*4220*/  HMMA.16816.F32 R12, R4, R82, R12 ;  /* 0x00000052040c723c */ /* 0x000fe2000000180c */
[----:B------:R-:W1:Y:S04]  /*4230*/  LDSM.16.M88.4 R4, [R211+0x4000] ;  /* 0x00400000d304783b */ /* 0x000e680000000200 */
[----:B------:R-:W-:Y:S03]  /*4240*/  LDSM.16.M88.4 R80, [R201+0x7000] ;  /* 0x00700000c950783b */ /* 0x000fe60000000200 */
[C---:B--2---:R-:W-:Y:S08]  /*4250*/  HMMA.16816.F32 R24, R8.reuse, R48, R24 ;  /* 0x000000300818723c */ /* 0x044ff00000001818 */
[C---:B------:R-:W-:Y:S08]  /*4260*/  HMMA.16816.F32 R32, R8.reuse, R60, R32 ;  /* 0x0000003c0820723c */ /* 0x040ff00000001820 */
[C---:B------:R-:W-:Y:S01]  /*4270*/  HMMA.16816.F32 R56, R8.reuse, R62, R56 ;  /* 0x0000003e0838723c */ /* 0x040fe20000001838 */
[----:B------:R-:W-:Y:S07]  /*4280*/  LDSM.16.M88.4 R60, [R202+-0x3000] ;  /* 0xffd00000ca3c783b */ /* 0x000fee0000000200 */
[C---:B------:R-:W-:Y:S01]  /*4290*/  HMMA.16816.F32 R28, R8.reuse, R50, R28 ;  /* 0x00000032081c723c */ /* 0x040fe2000000181c */
[----:B------:R-:W-:Y:S07]  /*42a0*/  LDSM.16.M88.4 R48, [R202+-0x3800] ;  /* 0xffc80000ca30783b */ /* 0x000fee0000000200 */
[C---:B------:R-:W-:Y:S08]  /*42b0*/  HMMA.16816.F32 R40, R8.reuse, R72, R40 ;  /* 0x000000480828723c */ /* 0x040ff00000001828 */
[C---:B------:R-:W-:Y:S01]  /*42c0*/  HMMA.16816.F32 R36, R8.reuse, R74, R36 ;  /* 0x0000004a0824723c */ /* 0x040fe20000001824 */
[----:B------:R-:W-:Y:S07]  /*42d0*/  LDSM.16.M88.4 R72, [R201+0x5800] ;  /* 0x00580000c948783b */ /* 0x000fee0000000200 */
[C---:B------:R-:W-:Y:S08]  /*42e0*/  HMMA.16816.F32 R16, R8.reuse, R76, R16 ;  /* 0x0000004c0810723c */ /* 0x040ff00000001810 */
[----:B------:R-:W-:Y:S01]  /*42f0*/  HMMA.16816.F32 R12, R8, R78, R12 ;  /* 0x0000004e080c723c */ /* 0x000fe2000000180c */
[----:B------:R-:W2:Y:S04]  /*4300*/  LDSM.16.M88.4 R8, [R210+0x4000] ;  /* 0x00400000d208783b */ /* 0x000ea80000000200 */
[----:B------:R-:W3:Y:S03]  /*4310*/  LDSM.16.M88.4 R76, [R202+-0x2800] ;  /* 0xffd80000ca4c783b */ /* 0x000ee60000000200 */
[C---:B-1----:R-:W-:Y:S08]  /*4320*/  HMMA.16816.F32 R24, R4.reuse, R20, R24 ;  /* 0x000000140418723c */ /* 0x042ff00000001818 */
[C---:B------:R-:W-:Y:S08]  /*4330*/  HMMA.16816.F32 R32, R4.reuse, R52, R32 ;  /* 0x000000340420723c */ /* 0x040ff00000001820 */
[C---:B------:R-:W-:Y:S01]  /*4340*/  HMMA.16816.F32 R56, R4.reuse, R54, R56 ;  /* 0x000000360438723c */ /* 0x040fe20000001838 */
        /* <DEDUP_REMOVED lines=25> */
[C---:B------:R-:W-:Y:S01]  /*44e0*/  HMMA.16816.F32 R56, R4.reuse, R54, R56 ;  /* 0x000000360438723c */ /* 0x040fe20000001838 */
[----:B------:R-:W-:Y:S07]  /*44f0*/  LDSM.16.M88.4 R52, [R203+0x4800] ;  /* 0x00480000cb34783b */ /* 0x000fee0000000200 */
[C---:B------:R-:W-:Y:S08]  /*4500*/  HMMA.16816.F32 R28, R4.reuse, R22, R28 ;  /* 0x00000016041c723c */ /* 0x040ff0000000181c */
        /* <DEDUP_REMOVED lines=15> */
[----:B------:R-:W-:Y:S07]  /*4600*/  LDSM.16.M88.4 R68, [R202+-0x1000] ;  /* 0xfff00000ca44783b */ /* 0x000fee0000000200 */
[C---:B---3--:R-:W-:Y:S08]  /*4610*/  HMMA.16816.F32 R24, R8.reuse, R76, R20 ;  /* 0x0000004c0818723c */ /* 0x048ff00000001814 */
[----:B------:R-:W-:Y:S01]  /*4620*/  HMMA.16816.F32 R12, R8, R78, R12 ;  /* 0x0000004e080c723c */ /* 0x000fe2000000180c */
[----:B------:R-:W2:Y:S04]  /*4630*/  LDSM.16.M88.4 R8, [R210+0x8000] ;  /* 0x00800000d208783b */ /* 0x000ea80000000200 */
[----:B------:R-:W3:Y:S03]  /*4640*/  LDSM.16.M88.4 R76, [R202+-0x800] ;  /* 0xfff80000ca4c783b */ /* 0x000ee60000000200 */
[C---:B-1----:R-:W-:Y:S08]  /*4650*/  HMMA.16816.F32 R16, R4.reuse, R44, R16 ;  /* 0x0000002c0410723c */ /* 0x042ff00000001810 */
[C---:B------:R-:W-:Y:S08]  /*4660*/  HMMA.16816.F32 R32, R4.reuse, R52, R32 ;  /* 0x000000340420723c */ /* 0x040ff00000001820 */
[C---:B------:R-:W-:Y:S08]  /*4670*/  HMMA.16816.F32 R56, R4.reuse, R54, R56 ;  /* 0x000000360438723c */ /* 0x040ff00000001838 */
[C---:B------:R-:W-:Y:S08]  /*4680*/  HMMA.16816.F32 R20, R4.reuse, R46, R28 ;  /* 0x0000002e0414723c */ /* 0x040ff0000000181c */
[C---:B------:R-:W-:Y:S08]  /*4690*/  HMMA.16816.F32 R40, R4.reuse, R64, R40 ;  /* 0x000000400428723c */ /* 0x040ff00000001828 */
[C---:B------:R-:W-:Y:S01]  /*46a0*/  HMMA.16816.F32 R36, R4.reuse, R66, R36 ;  /* 0x000000420424723c */ /* 0x040fe20000001824 */
[----:B------:R-:W-:Y:S07]  /*46b0*/  LDSM.16.M88.4 R64, [R201+0x6000] ;  /* 0x00600000c940783b */ /* 0x000fee0000000200 */
[C---:B----4-:R-:W-:Y:S08]  /*46c0*/  HMMA.16816.F32 R28, R4.reuse, R72, R24 ;  /* 0x00000048041c723c */ /* 0x050ff00000001818 */
[----:B------:R-:W-:Y:S01]  /*46d0*/  HMMA.16816.F32 R12, R4, R74, R12 ;  /* 0x0000004a040c723c */ /* 0x000fe2000000180c */
[----:B------:R-:W-:Y:S04]  /*46e0*/  LDSM.16.M88.4 R4, [R208+0xc000] ;  /* 0x00c00000d004783b */ /* 0x000fe80000000200 */
[----:B------:R-:W1:Y:S03]  /*46f0*/  LDSM.16.M88.4 R72, [R201+0x6800] ;  /* 0x00680000c948783b */ /* 0x000e660000000200 */
[C---:B--2---:R-:W-:Y:S08]  /*4700*/  HMMA.16816.F32 R24, R8.reuse, R48, R16 ;  /* 0x000000300818723c */ /* 0x044ff00000001810 */
[C---:B------:R-:W-:Y:S08]  /*4710*/  HMMA.16816.F32 R16, R8.reuse, R60, R32 ;  /* 0x0000003c0810723c */ /* 0x040ff00000001820 */
[C---:B------:R-:W-:Y:S01]  /*4720*/  HMMA.16816.F32 R56, R8.reuse, R62, R56 ;  /* 0x0000003e0838723c */ /* 0x040fe20000001838 */
[----:B------:R-:W-:Y:S07]  /*4730*/  LDSM.16.M88.4 R60, [R200+0x6000] ;  /* 0x00600000c83c783b */ /* 0x000fee0000000200 */
        /* <DEDUP_REMOVED lines=11> */
[----:B------:R-:W-:Y:S04]  /*47f0*/  LDSM.16.M88.4 R72, [R203+0x6800] ;  /* 0x00680000cb48783b */ /* 0x000fe80000000200 */
[----:B------:R-:W-:Y:S03]  /*4800*/  LDSM.16.M88.4 R56, [R202] ;  /* 0x00000000ca38783b */ /* 0x000fe60000000200 */
[C---:B------:R-:W-:Y:S01]  /*4810*/  HMMA.16816.F32 R36, R4.reuse, R66, R20 ;  /* 0x000000420424723c */ /* 0x040fe20000001814 */
[----:B------:R-:W-:Y:S07]  /*4820*/  LDSM.16.M88.4 R64, [R203+0x6000] ;  /* 0x00600000cb40783b */ /* 0x000fee0000000200 */
[C---:B------:R-:W-:Y:S01]  /*4830*/  HMMA.16816.F32 R24, R4.reuse, R80, R52 ;  /* 0x000000500418723c */ /* 0x040fe20000001834 */
[----:B------:R-:W-:Y:S07]  /*4840*/  LDSM.16.M88.4 R52, [R202+0x800] ;  /* 0x00080000ca34783b */ /* 0x000fee0000000200 */
[C---:B------:R-:W-:Y:S01]  /*4850*/  HMMA.16816.F32 R20, R4.reuse, R82, R48 ;  /* 0x000000520414723c */ /* 0x040fe20000001830 */
[----:B------:R-:W-:Y:S04]  /*4860*/  LDSM.16.M88.4 R80, [R203+0x7000] ;  /* 0x00700000cb50783b */ /* 0x000fe80000000200 */
[----:B------:R-:W-:Y:S03]  /*4870*/  LDSM.16.M88.4 R48, [R202+0x1000] ;  /* 0x00100000ca30783b */ /* 0x000fe60000000200 */
[C---:B------:R-:W-:Y:S01]  /*4880*/  HMMA.16816.F32 R16, R4.reuse, R84, R44 ;  /* 0x000000540410723c */ /* 0x040fe2000000182c */
[----:B------:R-:W-:Y:S07]  /*4890*/  LDSM.16.M88.4 R44, [R202+0x1800] ;  /* 0x00180000ca2c783b */ /* 0x000fee0000000200 */
[----:B------:R-:W-:Y:S01]  /*48a0*/  HMMA.16816.F32 R4, R4, R86, R8 ;  /* 0x000000560404723c */ /* 0x000fe20000001808 */
[----:B------:R-:W1:Y:S04]  /*48b0*/  LDSM.16.M88.4 R8, [R211+0xc000] ;  /* 0x00c00000d308783b */ /* 0x000e680000000200 */
[----:B------:R-:W4:Y:S03]  /*48c0*/  LDSM.16.M88.4 R84, [R203+0x7800] ;  /* 0x00780000cb54783b */ /* 0x000f260000000200 */
[C---:B--2---:R-:W-:Y:S08]  /*48d0*/  HMMA.16816.F32 R32, R12.reuse, R68, R32 ;  /* 0x000000440c20723c */ /* 0x044ff00000001820 */
[C---:B------:R-:W-:Y:S08]  /*48e0*/  HMMA.16816.F32 R28, R12.reuse, R70, R28 ;  /* 0x000000460c1c723c */ /* 0x040ff0000000181c */
[C---:B---3--:R-:W-:Y:S08]  /*48f0*/  HMMA.16816.F32 R24, R12.reuse, R76, R24 ;  /* 0x0000004c0c18723c */ /* 0x048ff00000001818 */
[C---:B------:R-:W-:Y:S08]  /*4900*/  HMMA.16816.F32 R40, R12.reuse, R60, R40 ;  /* 0x0000003c0c28723c */ /* 0x040ff00000001828 */
[C---:B------:R-:W-:Y:S08]  /*4910*/  HMMA.16816.F32 R36, R12.reuse, R62, R36 ;  /* 0x0000003e0c24723c */ /* 0x040ff00000001824 */
[C---:B------:R-:W-:Y:S08]  /*4920*/  HMMA.16816.F32 R20, R12.reuse, R78, R20 ;  /* 0x0000004e0c14723c */ /* 0x040ff00000001814 */
[C---:B------:R-:W-:Y:S08]  /*4930*/  HMMA.16816.F32 R16, R12.reuse, R88, R16 ;  /* 0x000000580c10723c */ /* 0x040ff00000001810 */
[----:B------:R-:W-:Y:S01]  /*4940*/  HMMA.16816.F32 R12, R12, R90, R4 ;  /* 0x0000005a0c0c723c */ /* 0x000fe20000001804 */
[----:B------:R-:W2:Y:S01]  /*4950*/  LDSM.16.M88.4 R4, [R210+0xc000] ;  /* 0x00c00000d204783b */ /* 0x000ea20000000200 */
[----:B------:R-:W-:-:S06]  /*4960*/  DEPBAR.LE SB0, 0x0 ;  /* 0x000080000000791a */ /* 0x000fcc0000000000 */
[C---:B-1----:R-:W-:Y:S08]  /*4970*/  HMMA.16816.F32 R32, R8.reuse, R72, R32 ;  /* 0x000000480820723c */ /* 0x042ff00000001820 */
[C---:B------:R-:W-:Y:S08]  /*4980*/  HMMA.16816.F32 R28, R8.reuse, R74, R28 ;  /* 0x0000004a081c723c */ /* 0x040ff0000000181c */
[C---:B------:R-:W-:Y:S08]  /*4990*/  HMMA.16816.F32 R24, R8.reuse, R80, R24 ;  /* 0x000000500818723c */ /* 0x040ff00000001818 */
        /* <DEDUP_REMOVED lines=45> */
.L_x_5438:
        /* <DEDUP_REMOVED lines=26> */
.L_x_5439:
        /* <DEDUP_REMOVED lines=27> */
.L_x_5289:
[----:B------:R-:W-:Y:S05]  /*4fc0*/  BSYNC B0 ;  /* 0x0000000000007941 */ /* 0x000fea0003800000 */
.L_x_5288:
[----:B------:R-:W-:Y:S01]  /*4fd0*/  IMAD.MOV.U32 R0, RZ, RZ, c[0x0][0x2c4] ;  /* 0x0000b100ff007624 */ /* 0x000fe200078e00ff */
[----:B------:R-:W-:Y:S01]  /*4fe0*/  ULDC UR4, c[0x0][0x324] ;  /* 0x0000c90000047ab9 */ /* 0x000fe20000000800 */
[----:B-1----:R-:W-:Y:S01]  /*4ff0*/  IADD3 R2, R227, 0x1, -R100 ;  /* 0x00000001e3027810 */ /* 0x002fe20007ffe864 */
        /* <DEDUP_REMOVED lines=13> */
.L_x_5440:
        /* <DEDUP_REMOVED lines=17> */
.L_x_5295:
[----:B------:R-:W-:-:S04]  /*51e0*/  MOV R5, 0x1 ;  /* 0x0000000100057802 */ /* 0x000fc80000000f00 */
[----:B------:R-:W-:-:S13]  /*51f0*/  ISETP.NE.AND P0, PT, R5, c[0x0][0x32c], PT ;  /* 0x0000cb0005007a0c */ /* 0x000fda0003f05270 */
[----:B------:R-:W-:-:S05]  /*5200*/  @P0 IMAD.HI.U32 R5, R3, c[0x0][0x330], RZ ;  /* 0x0000cc0003050a27 */ /* 0x000fca00078e00ff */
[----:B------:R-:W-:Y:S02]  /*5210*/  @P0 SHF.R.U32.HI R3, RZ, c[0x0][0x334], R5 ;  /* 0x0000cd00ff030a19 */ /* 0x000fe40000011605 */
.L_x_5296:
[----:B------:R-:W-:Y:S05]  /*5220*/  BSYNC B0 ;  /* 0x0000000000007941 */ /* 0x000fea0003800000 */
.L_x_5294:
[----:B------:R-:W-:-:S04]  /*5230*/  IMAD R3, R3, c[0x0][0x32c], -R100 ;  /* 0x0000cb0003037a24 */ /* 0x000fc800078e0a64 */
[----:B------:R-:W-:-:S05]  /*5240*/  IMAD.IADD R3, R3, 0x1, -R231 ;  /* 0x0000000103037824 */ /* 0x000fca00078e0ae7 */
[----:B------:R-:W-:Y:S02]  /*5250*/  IADD3 R5, R3, c[0x0][0x32c], RZ ;  /* 0x0000cb0003057a10 */ /* 0x000fe40007ffe0ff */
[----:B------:R-:W-:Y:S02]  /*5260*/  IMNMX R0, R0, R3, !PT ;  /* 0x0000000300007217 */ /* 0x000fe40007800200 */
[----:B------:R-:W-:Y:S02]  /*5270*/  IMNMX R2, R2, R5, PT ;  /* 0x0000000502027217 */ /* 0x000fe40003800200 */
.L_x_5293:
        /* <DEDUP_REMOVED lines=51> */
.L_x_5441:
        /* <DEDUP_REMOVED lines=17> */
.L_x_5300:
[----:B-12---:R-:W-:-:S04]  /*56c0*/  MOV R4, 0x1 ;  /* 0x0000000100047802 */ /* 0x006fc80000000f00 */
[----:B------:R-:W-:-:S13]  /*56d0*/  ISETP.NE.AND P0, PT, R4, c[0x0][0x32c], PT ;  /* 0x0000cb0004007a0c */ /* 0x000fda0003f05270 */
[----:B------:R-:W-:-:S05]  /*56e0*/  @P0 IMAD.HI.U32 R4, R3, c[0x0][0x330], RZ ;  /* 0x0000cc0003040a27 */ /* 0x000fca00078e00ff */
[----:B------:R-:W-:Y:S02]  /*56f0*/  @P0 SHF.R.U32.HI R3, RZ, c[0x0][0x334], R4 ;  /* 0x0000cd00ff030a19 */ /* 0x000fe40000011604 */
.L_x_5301:
[----:B------:R-:W-:Y:S05]  /*5700*/  BSYNC B0 ;  /* 0x0000000000007941 */ /* 0x000fea0003800000 */
.L_x_5299:
[----:B------:R-:W-:-:S04]  /*5710*/  IMAD R3, R3, c[0x0][0x32c], -R100 ;  /* 0x0000cb0003037a24 */ /* 0x000fc800078e0a64 */
[----:B------:R-:W-:-:S05]  /*5720*/  IMAD.IADD R3, R3, 0x1, -R231 ;  /* 0x0000000103037824 */ /* 0x000fca00078e0ae7 */
[----:B------:R-:W-:Y:S02]  /*5730*/  IADD3 R4, R3, c[0x0][0x32c], RZ ;  /* 0x0000cb0003047a10 */ /* 0x000fe40007ffe0ff */
[----:B------:R-:W-:Y:S02]  /*5740*/  IMNMX R0, R0, R3, !PT ;  /* 0x0000000300007217 */ /* 0x000fe40007800200 */
[----:B------:R-:W-:Y:S02]  /*5750*/  IMNMX R2, R2, R4, PT ;  /* 0x0000000402027217 */ /* 0x000fe40003800200 */
.L_x_5298:
        /* <DEDUP_REMOVED lines=16> */
[C---:B------:R-:W-:Y:S02]  /*5860*/  ISETP.LT.OR P0, PT, R2.reuse, 0x19, P0 ;  /* 0x000000190200780c */ /* 0x040fe40000701670 */
[----:B------:R-:W-:Y:S02]  /*5870*/  ISETP.LT.OR P2, PT, R2, 0x1, P2 ;  /* 0x000000010200780c */ /* 0x000fe40001741670 */
[----:B------:R-:W-:Y:S02]  /*5880*/  FMNMX.FTZ R3, R11, R3, !PT ;  /* 0x000000030b037209 */ /* 0x000fe40007810000 */
[----:B------:R-:W-:Y:S02]  /*5890*/  FSEL R6, R42, -INF , !P2 ;  /* 0xff8000002a067808 */ /* 0x000fe40005000000 */
[----:B------:R-:W-:Y:S02]  /*58a0*/  ISETP.LT.OR P3, PT, R2, 0x11, P3 ;  /* 0x000000110200780c */ /* 0x000fe40001f61670 */
[----:B-12---:R-:W-:-:S02]  /*58b0*/  FMNMX.FTZ R4, R6, R7, !PT ;  /* 0x0000000706047209 */ /* 0x006fc40007810000 */
[----:B------:R-:W-:Y:S02]  /*58c0*/  FSEL R24, R54, -INF , !P0 ;  /* 0xff80000036187808 */ /* 0x000fe40004000000 */
[----:B------:R-:W-:Y:S02]  /*58d0*/  FMNMX.FTZ R4, R12, R4, !PT ;  /* 0x000000040c047209 */ /* 0x000fe40007810000 */
[----:B------:R-:W-:Y:S02]  /*58e0*/  ISETP.GT.AND P0, PT, R0, 0x19, P1 ;  /* 0x000000190000780c */ /* 0x000fe40000f04270 */
[----:B------:R-:W-:Y:S02]  /*58f0*/  FMNMX.FTZ R3, R15, R3, !PT ;  /* 0x000000030f037209 */ /* 0x000fe40007810000 */
[----:B------:R-:W-:Y:S02]  /*5900*/  FSEL R14, R34, -INF , !P3 ;  /* 0xff800000220e7808 */ /* 0x000fe40005800000 */
[----:B------:R-:W-:-:S02]  /*5910*/  FMNMX.FTZ R4, R13, R4, !PT ;  /* 0x000000040d047209 */ /* 0x000fc40007810000 */
[----:B------:R-:W-:Y:S02]  /*5920*/  ISETP.LT.OR P0, PT, R2, 0x1a, P0 ;  /* 0x0000001a0200780c */ /* 0x000fe40000701670 */
[----:B------:R-:W-:Y:S02]  /*5930*/  FMNMX.FTZ R3, R16, R3, !PT ;  /* 0x0000000310037209 */ /* 0x000fe40007810000 */
[----:B------:R-:W-:Y:S02]  /*5940*/  FMNMX.FTZ R4, R14, R4, !PT ;  /* 0x000000040e047209 */ /* 0x000fe40007810000 */
[----:B------:R-:W-:Y:S02]  /*5950*/  FSEL R25, R55, -INF , !P0 ;  /* 0xff80000037197808 */ /* 0x000fe40004000000 */
[C---:B------:R-:W-:Y:S02]  /*5960*/  ISETP.GT.AND P2, PT, R0.reuse, 0x20, P1 ;  /* 0x000000200000780c */ /* 0x040fe40000f44270 */
[----:B------:R-:W-:-:S02]  /*5970*/  ISETP.GT.AND P0, PT, R0, 0x21, P1 ;  /* 0x000000210000780c */ /* 0x000fc40000f04270 */
[----:B------:R-:W-:Y:S02]  /*5980*/  FMNMX.FTZ R3, R18, R3, !PT ;  /* 0x0000000312037209 */ /* 0x000fe40007810000 */
[----:B------:R-:W-:Y:S02]  /*5990*/  FMNMX.FTZ R4, R17, R4, !PT ;  /* 0x0000000411047209 */ /* 0x000fe40007810000 */
[C---:B------:R-:W-:Y:S02]  /*59a0*/  ISETP.LT.OR P2, PT, R2.reuse, 0x21, P2 ;  /* 0x000000210200780c */ /* 0x040fe40001741670 */
[----:B------:R-:W-:Y:S02]  /*59b0*/  ISETP.LT.OR P0, PT, R2, 0x22, P0 ;  /* 0x000000220200780c */ /* 0x000fe40000701670 */
[----:B------:R-:W-:Y:S02]  /*59c0*/  FMNMX.FTZ R3, R19, R3, !PT ;  /* 0x0000000313037209 */ /* 0x000fe40007810000 */
[----:B------:R-:W-:-:S02]  /*59d0*/  FMNMX.FTZ R4, R24, R4, !PT ;  /* 0x0000000418047209 */ /* 0x000fc40007810000 */
[----:B------:R-:W-:Y:S02]  /*59e0*/  FSEL R91, R30, -INF , !P2 ;  /* 0xff8000001e5b7808 */ /* 0x000fe40005000000 */
[----:B------:R-:W-:Y:S02]  /*59f0*/  FSEL R90, R31, -INF , !P0 ;  /* 0xff8000001f5a7808 */ /* 0x000fe40004000000 */
[C---:B------:R-:W-:Y:S02]  /*5a00*/  ISETP.GT.AND P2, PT, R0.reuse, 0x28, P1 ;  /* 0x000000280000780c */ /* 0x040fe40000f44270 */
[----:B------:R-:W-:Y:S02]  /*5a10*/  ISETP.GT.AND P0, PT, R0, 0x29, P1 ;  /* 0x000000290000780c */ /* 0x000fe40000f04270 */
[----:B------:R-:W-:Y:S02]  /*5a20*/  FMNMX.FTZ R3, R20, R3, !PT ;  /* 0x0000000314037209 */ /* 0x000fe40007810000 */
[----:B------:R-:W-:-:S02]  /*5a30*/  FMNMX.FTZ R4, R25, R4, !PT ;  /* 0x0000000419047209 */ /* 0x000fc40007810000 */
[C---:B------:R-:W-:Y:S02]  /*5a40*/  ISETP.LT.OR P3, PT, R2.reuse, 0x29, P2 ;  /* 0x000000290200780c */ /* 0x040fe40001761670 */
[----:B------:R-:W-:Y:S02]  /*5a50*/  ISETP.LT.OR P2, PT, R2, 0x2a, P0 ;  /* 0x0000002a0200780c */ /* 0x000fe40000741670 */
[----:B------:R-:W-:Y:S02]  /*5a60*/  FMNMX.FTZ R3, R99, R3, !PT ;  /* 0x0000000363037209 */ /* 0x000fe40007810000 */
[----:B------:R-:W-:Y:S02]  /*5a70*/  ISETP.GT.AND P0, PT, R0, 0x30, P1 ;  /* 0x000000300000780c */ /* 0x000fe40000f04270 */
[----:B------:R-:W-:Y:S02]  /*5a80*/  FMNMX.FTZ R4, R91, R4, !PT ;  /* 0x000000045b047209 */ /* 0x000fe40007810000 */
[----:B------:R-:W-:-:S02]  /*5a90*/  FSEL R88, R51, -INF , !P2 ;  /* 0xff80000033587808 */ /* 0x000fc40005000000 */
[----:B------:R-:W-:Y:S02]  /*5aa0*/  FMNMX.FTZ R3, R98, R3, !PT ;  /* 0x0000000362037209 */ /* 0x000fe40007810000 */
[----:B------:R-:W-:Y:S02]  /*5ab0*/  FSEL R89, R50, -INF , !P3 ;  /* 0xff80000032597808 */ /* 0x000fe40005800000 */
[----:B------:R-:W-:Y:S02]  /*5ac0*/  ISETP.LT.OR P2, PT, R2, 0x31, P0 ;  /* 0x000000310200780c */ /* 0x000fe40000741670 */
[----:B------:R-:W-:Y:S02]  /*5ad0*/  FMNMX.FTZ R4, R90, R4, !PT ;  /* 0x000000045a047209 */ /* 0x000fe40007810000 */
[----:B------:R-:W-:Y:S02]  /*5ae0*/  ISETP.GT.AND P0, PT, R0, 0x31, P1 ;  /* 0x000000310000780c */ /* 0x000fe40000f04270 */
[----:B------:R-:W-:-:S02]  /*5af0*/  FMNMX.FTZ R3, R97, R3, !PT ;  /* 0x0000000361037209 */ /* 0x000fc40007810000 */
[----:B------:R-:W-:Y:S02]  /*5b00*/  FSEL R87, R26, -INF , !P2 ;  /* 0xff8000001a577808 */ /* 0x000fe40005000000 */
[----:B------:R-:W-:Y:S02]  /*5b10*/  FMNMX.FTZ R4, R89, R4, !PT ;  /* 0x0000000459047209 */ /* 0x000fe40007810000 */
[----:B------:R-:W-:Y:S02]  /*5b20*/  ISETP.LT.OR P2, PT, R2, 0x32, P0 ;  /* 0x000000320200780c */ /* 0x000fe40000741670 */
[C---:B------:R-:W-:Y:S02]  /*5b30*/  ISETP.GT.AND P3, PT, R0.reuse, 0x38, P1 ;  /* 0x000000380000780c */ /* 0x040fe40000f64270 */
[----:B------:R-:W-:Y:S02]  /*5b40*/  ISETP.GT.AND P0, PT, R0, 0x39, P1 ;  /* 0x000000390000780c */ /* 0x000fe40000f04270 */
[----:B------:R-:W-:-:S02]  /*5b50*/  FMNMX.FTZ R0, R96, R3, !PT ;  /* 0x0000000360007209 */ /* 0x000fc40007810000 */
[----:B------:R-:W-:Y:S02]  /*5b60*/  FMNMX.FTZ R3, R88, R4, !PT ;  /* 0x0000000458037209 */ /* 0x000fe40007810000 */
[----:B------:R-:W-:Y:S02]  /*5b70*/  FSEL R86, R27, -INF , !P2 ;  /* 0xff8000001b567808 */ /* 0x000fe40005000000 */
[C---:B------:R-:W-:Y:S02]  /*5b80*/  ISETP.LT.OR P1, PT, R2.reuse, 0x39, P3 ;  /* 0x000000390200780c */ /* 0x040fe40001f21670 */
        /* <DEDUP_REMOVED lines=13> */
.L_x_5442:
[----:B-12---:R-:W-:Y:S01]  /*5c60*/  FMNMX.FTZ R4, R4, R0, !PT ;  /* 0x0000000004047209 */ /* 0x006fe20007810000 */
[----:B------:R-:W-:Y:S05]  /*5c70*/  BRA.DIV ~URZ, `(.L_x_5303) ;  /* 0x000141e27f007947 */ /* 0x000fea000b800000 */
[----:B------:R-:W1:Y:S04]  /*5c80*/  SHFL.BFLY PT, R0, R5, 0x2, 0x1f ;  /* 0x0c401f0005007f89 */ /* 0x000e6800000e0000 */
[----:B------:R-:W2:Y:S01]  /*5c90*/  SHFL.BFLY PT, R2, R4, 0x1, 0x1f ;  /* 0x0c201f0004027f89 */ /* 0x000ea200000e0000 */
[----:B-1----:R-:W-:Y:S02]  /*5ca0*/  FMNMX.FTZ R5, R5, R0, !PT ;  /* 0x0000000005057209 */ /* 0x002fe40007810000 */
[----:B--2---:R-:W-:-:S03]  /*5cb0*/  FMNMX.FTZ R133, R4, R2, !PT ;  /* 0x0000000204857209 */ /* 0x004fc60007810000 */
[----:B------:R1:W2:Y:S04]  /*5cc0*/  SHFL.BFLY PT, R3, R5, 0x1, 0x1f ;  /* 0x0c201f0005037f89 */ /* 0x0002a800000e0000 */
.L_x_5443:
        /* <DEDUP_REMOVED lines=337> */
.L_x_5306:
[----:B------:R-:W-:-:S04]  /*71e0*/  MOV R2, 0x1 ;  /* 0x0000000100027802 */ /* 0x000fc80000000f00 */
[----:B------:R-:W-:-:S13]  /*71f0*/  ISETP.NE.AND P0, PT, R2, c[0x0][0x32c], PT ;  /* 0x0000cb0002007a0c */ /* 0x000fda0003f05270 */
[----:B------:R-:W-:-:S05]  /*7200*/  @P0 IMAD.HI.U32 R2, R3, c[0x0][0x330], RZ ;  /* 0x0000cc0003020a27 */ /* 0x000fca00078e00ff */
[----:B------:R-:W-:Y:S02]  /*7210*/  @P0 SHF.R.U32.HI R3, RZ, c[0x0][0x334], R2 ;  /* 0x0000cd00ff030a19 */ /* 0x000fe40000011602 */
.L_x_5307:
[----:B------:R-:W-:Y:S05]  /*7220*/  BSYNC B0 ;  /* 0x0000000000007941 */ /* 0x000fea0003800000 */
.L_x_5305:
[----:B------:R-:W-:-:S05]  /*7230*/  MOV R2, c[0x0][0x32c] ;  /* 0x0000cb0000027a02 */ /* 0x000fca0000000f00 */
[----:B------:R-:W-:-:S05]  /*7240*/  IMAD R3, R3, R2, c[0x0][0x32c] ;  /* 0x0000cb0003037624 */ /* 0x000fca00078e0202 */
[----:B------:R-:W-:-:S04]  /*7250*/  IMNMX R0, R0, R3, PT ;  /* 0x0000000300007217 */ /* 0x000fc80003800200 */
.L_x_5304:
        /* <DEDUP_REMOVED lines=8> */
.L_x_5329:
        /* <DEDUP_REMOVED lines=17> */
[C---:B------:R-:W-:Y:S01]  /*73f0*/  IMAD.WIDE.U32 R2, R219.reuse, c[0x0][0x208], RZ ;  /* 0x00008200db027a25 */ /* 0x040fe200078e00ff */
        /* <DEDUP_REMOVED lines=25> */
.L_x_5444:
        /* <DEDUP_REMOVED lines=26> */
.L_x_5445:
        /* <DEDUP_REMOVED lines=27> */
.L_x_5310:
[----:B------:R-:W-:Y:S05]  /*78e0*/  BSYNC B0 ;  /* 0x0000000000007941 */ /* 0x000fea0003800000 */
.L_x_5309:
        /* <DEDUP_REMOVED lines=194> */
[----:B------:R-:W-:Y:S05]  /*8510*/  DEPBAR.LE SB0, 0x0 ;  /* 0x000080000000791a */ /* 0x000fea0000000000 */
[----:B------:R-:W-:Y:S01]  /*8520*/  BAR.SYNC.DEFER_BLOCKING 0x0 ;  /* 0x0000000000007b1d */ /* 0x000fe20000010000 */
[C---:B-1----:R-:W-:Y:S08]  /*8530*/  HMMA.16816.F32 R4, R172.reuse, R176, R4 ;  /* 0x000000b0ac04723c */ /* 0x042ff00000001804 */
[C---:B------:R-:W-:Y:S08]  /*8540*/  HMMA.16816.F32 R8, R172.reuse, R178, R8 ;  /* 0x000000b2ac08723c */ /* 0x040ff00000001808 */
[C---:B------:R-:W-:Y:S08]  /*8550*/  HMMA.16816.F32 R12, R172.reuse, R180, R12 ;  /* 0x000000b4ac0c723c */ /* 0x040ff0000000180c */
[C---:B------:R-:W-:Y:S08]  /*8560*/  HMMA.16816.F32 R16, R172.reuse, R182, R16 ;  /* 0x000000b6ac10723c */ /* 0x040ff00000001810 */
[C---:B--2---:R-:W-:Y:S08]  /*8570*/  HMMA.16816.F32 R20, R172.reuse, R168, R20 ;  /* 0x000000a8ac14723c */ /* 0x044ff00000001814 */
[C---:B------:R-:W-:Y:S08]  /*8580*/  HMMA.16816.F32 R24, R172.reuse, R170, R24 ;  /* 0x000000aaac18723c */ /* 0x040ff00000001818 */
[C---:B---3--:R-:W-:Y:S08]  /*8590*/  HMMA.16816.F32 R28, R172.reuse, R184, R28 ;  /* 0x000000b8ac1c723c */ /* 0x048ff0000000181c */
[----:B------:R-:W-:Y:S01]  /*85a0*/  HMMA.16816.F32 R32, R172, R186, R32 ;  /* 0x000000baac20723c */ /* 0x000fe20000001820 */
[----:B------:R-:W-:Y:S07]  /*85b0*/  @!UPT UIADD3 URZ, URZ, URZ, URZ ;  /* 0x0000003f3f3ff290 */ /* 0x000fee000fffe03f */
[----:B------:R-:W-:-:S11]  /*85c0*/  @!P0 BRA `(.L_x_5314) ;  /* 0x000005f000008947 */ /* 0x000fd60003800000 */
[----:B------:R-:W-:Y:S01]  /*85d0*/  SHF.R.S32.HI R168, RZ, 0x1f, R223 ;  /* 0x0000001fffa87819 */ /* 0x000fe200000114df */
[----:B------:R-:W-:Y:S01]  /*85e0*/  IMAD.MOV.U32 R0, RZ, RZ, c[0x0][0x2b8] ;  /* 0x0000ae00ff007624 */ /* 0x000fe200078e00ff */
[----:B------:R-:W-:Y:S01]  /*85f0*/  SHF.R.S32.HI R192, RZ, 0x1f, R225 ;  /* 0x0000001fffc07819 */ /* 0x000fe200000114e1 */
[----:B------:R-:W-:Y:S01]  /*8600*/  IMAD R2, R216, 0x40, R232 ;  /* 0x00000040d8027824 */ /* 0x000fe200078e02e8 */
[----:B------:R-:W-:Y:S01]  /*8610*/  SHF.R.S32.HI R169, RZ, 0x1f, R224 ;  /* 0x0000001fffa97819 */ /* 0x000fe200000114e0 */
[----:B------:R-:W-:Y:S01]  /*8620*/  IMAD.MOV.U32 R217, RZ, RZ, RZ ;  /* 0x000000ffffd97224 */ /* 0x000fe200078e00ff */
[----:B------:R-:W-:Y:S01]  /*8630*/  ISETP.NE.AND P1, PT, R0, 0x1, PT ;  /* 0x000000010000780c */ /* 0x000fe20003f25270 */
[----:B------:R-:W-:Y:S01]  /*8640*/  IMAD.SHL.U32 R180, R225, 0x2, RZ ;  /* 0x00000002e1b47824 */ /* 0x000fe200078e00ff */
[----:B------:R-:W-:Y:S01]  /*8650*/  IADD3 R2, R2, -0x40, R229 ;  /* 0xffffffc002027810 */ /* 0x000fe20007ffe0e5 */
[C---:B------:R-:W-:Y:S01]  /*8660*/  IMAD.SHL.U32 R179, R223.reuse, 0x2, RZ ;  /* 0x00000002dfb37824 */ /* 0x040fe200078e00ff */
[----:B------:R-:W-:Y:S01]  /*8670*/  SHF.L.U64.HI R175, R223, 0x1, R168 ;  /* 0x00000001dfaf7819 */ /* 0x000fe200000102a8 */
[----:B------:R-:W-:Y:S01]  /*8680*/  IMAD.SHL.U32 R178, R224, 0x2, RZ ;  /* 0x00000002e0b27824 */ /* 0x000fe200078e00ff */
[----:B------:R-:W-:Y:S01]  /*8690*/  SHF.R.S32.HI R168, RZ, 0x1f, R218 ;  /* 0x0000001fffa87819 */ /* 0x000fe200000114da */
[----:B------:R-:W-:Y:S01]  /*86a0*/  IMAD.MOV.U32 R0, RZ, RZ, R2 ;  /* 0x000000ffff007224 */ /* 0x000fe200078e0002 */
        /* <DEDUP_REMOVED lines=28> */
.L_x_5446:
        /* <DEDUP_REMOVED lines=26> */
.L_x_5447:
        /* <DEDUP_REMOVED lines=27> */
.L_x_5314:
[----:B------:R-:W-:Y:S05]  /*8bc0*/  BSYNC B0 ;  /* 0x0000000000007941 */ /* 0x000fea0003800000 */
.L_x_5313:
[----:B------:R-:W-:Y:S01]  /*8bd0*/  IMAD.MOV.U32 R0, RZ, RZ, c[0x0][0x2c4] ;  /* 0x0000b100ff007624 */ /* 0x000fe200078e00ff */
        /* <DEDUP_REMOVED lines=15> */
.L_x_5448:
        /* <DEDUP_REMOVED lines=19> */
.L_x_5320:
[----:B------:R-:W-:Y:S04]  /*8e00*/  MOV R170, 0x1 ;  /* 0x0000000100aa7802 */ /* 0x000fe80000000f00 */
[----:B------:R-:W-:Y:S11]  /*8e10*/  ISETP.NE.AND P0, PT, R170, c[0x0][0x32c], PT ;  /* 0x0000cb00aa007a0c */ /* 0x000ff60003f05270 */
[----:B------:R-:W-:Y:S02]  /*8e20*/  @!UPT UIADD3 URZ, URZ, URZ, URZ ;  /* 0x0000003f3f3ff290 */ /* 0x000fe4000fffe03f */
[----:B------:R-:W-:Y:S05]  /*8e30*/  @P0 IMAD.HI.U32 R170, R3, c[0x0][0x330], RZ ;  /* 0x0000cc0003aa0a27 */ /* 0x000fea00078e00ff */
[----:B------:R-:W-:Y:S02]  /*8e40*/  @P0 SHF.R.U32.HI R3, RZ, c[0x0][0x334], R170 ;  /* 0x0000cd00ff030a19 */ /* 0x000fe400000116aa */
.L_x_5321:
[----:B------:R-:W-:Y:S05]  /*8e50*/  BSYNC B0 ;  /* 0x0000000000007941 */ /* 0x000fea0003800000 */
.L_x_5319:
[----:B------:R-:W-:Y:S04]  /*8e60*/  IMAD R3, R3, c[0x0][0x32c], -R133 ;  /* 0x0000cb0003037a24 */ /* 0x000fe800078e0a85 */
[----:B------:R-:W-:Y:S05]  /*8e70*/  IMAD.IADD R3, R3, 0x1, -R231 ;  /* 0x0000000103037824 */ /* 0x000fea00078e0ae7 */
[----:B------:R-:W-:Y:S02]  /*8e80*/  IMNMX R0, R0, R3, !PT ;  /* 0x0000000300007217 */ /* 0x000fe40007800200 */
[----:B------:R-:W-:Y:S04]  /*8e90*/  IADD3 R3, R3, c[0x0][0x32c], RZ ;  /* 0x0000cb0003037a10 */ /* 0x000fe80007ffe0ff */
[----:B------:R-:W-:Y:S02]  /*8ea0*/  IMNMX R2, R2, R3, PT ;  /* 0x0000000302027217 */ /* 0x000fe40003800200 */
.L_x_5318:
        /* <DEDUP_REMOVED lines=51> */
.L_x_5449:
        /* <DEDUP_REMOVED lines=19> */
.L_x_5325:
[----:B------:R-:W-:Y:S04]  /*9310*/  MOV R4, 0x1 ;  /* 0x0000000100047802 */ /* 0x000fe80000000f00 */
[----:B------:R-:W-:Y:S11]  /*9320*/  ISETP.NE.AND P0, PT, R4, c[0x0][0x32c], PT ;  /* 0x0000cb0004007a0c */ /* 0x000ff60003f05270 */
[----:B------:R-:W-:Y:S02]  /*9330*/  @!UPT UIADD3 URZ, URZ, URZ, URZ ;  /* 0x0000003f3f3ff290 */ /* 0x000fe4000fffe03f */
[----:B------:R-:W-:Y:S05]  /*9340*/  @P0 IMAD.HI.U32 R4, R3, c[0x0][0x330], RZ ;  /* 0x0000cc0003040a27 */ /* 0x000fea00078e00ff */
[----:B------:R-:W-:Y:S02]  /*9350*/  @P0 SHF.R.U32.HI R3, RZ, c[0x0][0x334], R4 ;  /* 0x0000cd00ff030a19 */ /* 0x000fe40000011604 */
.L_x_5326:
[----:B------:R-:W-:Y:S05]  /*9360*/  BSYNC B0 ;  /* 0x0000000000007941 */ /* 0x000fea0003800000 */
.L_x_5324:
[----:B------:R-:W-:Y:S04]  /*9370*/  IMAD R133, R3, c[0x0][0x32c], -R133 ;  /* 0x0000cb0003857a24 */ /* 0x000fe800078e0a85 */
[----:B------:R-:W-:Y:S05]  /*9380*/  IMAD.IADD R3, R133, 0x1, -R231 ;  /* 0x0000000185037824 */ /* 0x000fea00078e0ae7 */
[----:B------:R-:W-:Y:S02]  /*9390*/  IMNMX R0, R0, R3, !PT ;  /* 0x0000000300007217 */ /* 0x000fe40007800200 */
[----:B------:R-:W-:Y:S04]  /*93a0*/  IADD3 R3, R3, c[0x0][0x32c], RZ ;  /* 0x0000cb0003037a10 */ /* 0x000fe80007ffe0ff */
[----:B------:R-:W-:Y:S02]  /*93b0*/  IMNMX R2, R2, R3, PT ;  /* 0x0000000302027217 */ /* 0x000fe40003800200 */
.L_x_5323:
        /* <DEDUP_REMOVED lines=82> */
.L_x_5450:
[----:B-12---:R-:W-:Y:S01]  /*98e0*/  FMNMX.FTZ R132, R132, R0, !PT ;  /* 0x0000000084847209 */ /* 0x006fe20007810000 */
[----:B------:R-:W-:-:S05]  /*98f0*/  BRA.DIV ~URZ, `(.L_x_5328) ;  /* 0x00010d827f007947 */ /* 0x000fca000b800000 */
[----:B------:R-:W1:Y:S02]  /*9900*/  SHFL.BFLY PT, R0, R132, 0x1, 0x1f ;  /* 0x0c201f0084007f89 */ /* 0x000e6400000e0000 */
[----:B-1----:R-:W-:Y:S02]  /*9910*/  FMNMX.FTZ R133, R132, R0, !PT ;  /* 0x0000000084857209 */ /* 0x002fe40007810000 */
[----:B------:R-:W1:Y:S02]  /*9920*/  SHFL.BFLY PT, R0, R4, 0x2, 0x1f ;  /* 0x0c401f0004007f89 */ /* 0x000e6400000e0000 */
[----:B-1----:R-:W-:Y:S05]  /*9930*/  FMNMX.FTZ R132, R4, R0, !PT ;  /* 0x0000000004847209 */ /* 0x002fea0007810000 */
[----:B------:R1:W2:Y:S02]  /*9940*/  SHFL.BFLY PT, R0, R132, 0x1, 0x1f ;  /* 0x0c201f0084007f89 */ /* 0x0002a400000e0000 */
.L_x_5451:
        /* <DEDUP_REMOVED lines=41> */
[----:B------:R-:W-:Y:S01]  /*9be0*/  MUFU.EX2 R135, R178 ;  /* 0x000000b200877308 */ /* 0x000fe20000000800 */
[----:B------:R-:W-:Y:S01]  /*9bf0*/  FMUL.FTZ R2, R2, c[0x0][0x2d0] ;  /* 0x0000b40002027a20 */ /* 0x000fe20000410000 */
[----:B------:R-:W-:Y:S01]  /*9c00*/  ISETP.GT.AND P0, PT, R216, R212, PT ;  /* 0x000000d4d800720c */ /* 0x000fe20003f04270 */
[--C-:B------:R-:W-:Y:S01]  /*9c10*/  FFMA.FTZ R16, R16, c[0x0][0x2d0], -R4.reuse ;  /* 0x0000b40010107a23 */ /* 0x100fe20000010804 */
[----:B------:R-:W-:Y:S01]  /*9c20*/  IADD3 R216, R216, -0x1, RZ ;  /* 0xffffffffd8d87810 */ /* 0x000fe20007ffe0ff */
[--C-:B------:R-:W-:Y:S02]  /*9c30*/  FFMA.FTZ R190, R7, c[0x0][0x2d0], -R4.reuse ;  /* 0x0000b40007be7a23 */ /* 0x100fe40000010804 */
[--C-:B------:R-:W-:Y:S02]  /*9c40*/  FFMA.FTZ R18, R24, c[0x0][0x2d0], -R4.reuse ;  /* 0x0000b40018127a23 */ /* 0x100fe40000010804 */
[--C-:B-1----:R-:W-:Y:S01]  /*9c50*/  FFMA.FTZ R132, R21, c[0x0][0x2d0], -R4.reuse ;  /* 0x0000b40015847a23 */ /* 0x102fe20000010804 */
[----:B------:R-:W1:Y:S01]  /*9c60*/  MUFU.EX2 R2, R2 ;  /* 0x0000000200027308 */ /* 0x000e620000000800 */
[--C-:B------:R-:W-:Y:S02]  /*9c70*/  FFMA.FTZ R134, R20, c[0x0][0x2d0], -R4.reuse ;  /* 0x0000b40014867a23 */ /* 0x100fe40000010804 */
[--C-:B------:R-:W-:Y:S02]  /*9c80*/  FFMA.FTZ R182, R12, c[0x0][0x2d0], -R4.reuse ;  /* 0x0000b4000cb67a23 */ /* 0x100fe40000010804 */
[----:B------:R-:W-:Y:S02]  /*9c90*/  FMUL.FTZ R12, R0, R156 ;  /* 0x0000009c000c7220 */ /* 0x000fe40000410000 */
[--C-:B------:R-:W-:Y:S02]  /*9ca0*/  FFMA.FTZ R191, R6, c[0x0][0x2d0], -R4.reuse ;  /* 0x0000b40006bf7a23 */ /* 0x100fe40000010804 */
[--C-:B------:R-:W-:Y:S01]  /*9cb0*/  FFMA.FTZ R174, R17, c[0x0][0x2d0], -R4.reuse ;  /* 0x0000b40011ae7a23 */ /* 0x100fe20000010804 */
[----:B------:R2:W3:Y:S01]  /*9cc0*/  MUFU.EX2 R7, R16 ;  /* 0x0000001000077308 */ /* 0x0004e20000000800 */
[--C-:B------:R-:W-:Y:S02]  /*9cd0*/  FFMA.FTZ R181, R11, c[0x0][0x2d0], -R4.reuse ;  /* 0x0000b4000bb57a23 */ /* 0x100fe40000010804 */
[--C-:B------:R-:W-:Y:S02]  /*9ce0*/  FFMA.FTZ R183, R10, c[0x0][0x2d0], -R4.reuse ;  /* 0x0000b4000ab77a23 */ /* 0x100fe40000010804 */
[--C-:B------:R-:W-:Y:S02]  /*9cf0*/  FFMA.FTZ R184, R9, c[0x0][0x2d0], -R4.reuse ;  /* 0x0000b40009b87a23 */ /* 0x100fe40000010804 */
[--C-:B------:R-:W-:Y:S02]  /*9d00*/  FFMA.FTZ R189, R8, c[0x0][0x2d0], -R4.reuse ;  /* 0x0000b40008bd7a23 */ /* 0x100fe40000010804 */
[--C-:B------:R-:W-:Y:S01]  /*9d10*/  FFMA.FTZ R173, R15, c[0x0][0x2d0], -R4.reuse ;  /* 0x0000b4000fad7a23 */ /* 0x100fe20000010804 */
[----:B------:R-:W4:Y:S01]  /*9d20*/  MUFU.EX2 R6, R18 ;  /* 0x0000001200067308 */ /* 0x000f220000000800 */
[--C-:B------:R-:W-:Y:S02]  /*9d30*/  FFMA.FTZ R175, R14, c[0x0][0x2d0], -R4.reuse ;  /* 0x0000b4000eaf7a23 */ /* 0x100fe40000010804 */
[--C-:B------:R-:W-:Y:S02]  /*9d40*/  FFMA.FTZ R176, R13, c[0x0][0x2d0], -R4.reuse ;  /* 0x0000b4000db07a23 */ /* 0x100fe40000010804 */
[C---:B-1----:R-:W-:Y:S02]  /*9d50*/  FMUL.FTZ R34, R2.reuse, R138 ;  /* 0x0000008a02227220 */ /* 0x042fe40000410000 */
[----:B------:R-:W-:Y:S02]  /*9d60*/  FMUL.FTZ R35, R2, R139 ;  /* 0x0000008b02237220 */ /* 0x000fe40000410000 */
[----:B------:R-:W1:Y:S01]  /*9d70*/  LDSM.16.MT88.4 R136, [R204] ;  /* 0x00000000cc88783b */ /* 0x000e620000004200 */
[----:B------:R-:W-:Y:S01]  /*9d80*/  MUFU.EX2 R156, R134 ;  /* 0x00000086009c7308 */ /* 0x000fe20000000800 */
[----:B------:R-:W-:Y:S02]  /*9d90*/  FFMA.FTZ R195, R5, c[0x0][0x2d0], -R4 ;  /* 0x0000b40005c37a23 */ /* 0x000fe40000010804 */
[----:B------:R-:W-:Y:S02]  /*9da0*/  FADD.FTZ R4, R22, R19 ;  /* 0x0000001316047221 */ /* 0x000fe40000010000 */
[----:B--2---:R-:W-:Y:S02]  /*9db0*/  FMUL.FTZ R16, R0, R152 ;  /* 0x0000009800107220 */ /* 0x004fe40000410000 */
[----:B---3--:R-:W-:Y:S02]  /*9dc0*/  FFMA.FTZ R5, R2, R220, R7 ;  /* 0x000000dc02057223 */ /* 0x008fe40000010007 */
[----:B------:R-:W-:Y:S01]  /*9dd0*/  FADD.FTZ R172, R23, R4 ;  /* 0x0000000417ac7221 */ /* 0x000fe20000010000 */
[----:B------:R-:W2:Y:S01]  /*9de0*/  MUFU.EX2 R152, R132 ;  /* 0x0000008400987308 */ /* 0x000ea20000000800 */
[C---:B------:R-:W-:Y:S02]  /*9df0*/  FMUL.FTZ R4, R0.reuse, R164 ;  /* 0x000000a400047220 */ /* 0x040fe40000410000 */
[----:B------:R-:W-:Y:S01]  /*9e00*/  FMUL.FTZ R8, R0, R160 ;  /* 0x000000a000087220 */ /* 0x000fe20000410000 */
[C---:B----4-:R-:W-:Y:S01]  /*9e10*/  F2FP.PACK_AB R169, R6.reuse, R7 ;  /* 0x0000000706a9723e */ /* 0x050fe200000000ff */
[----:B------:R-:W-:Y:S02]  /*9e20*/  FADD.FTZ R197, R6, R5 ;  /* 0x0000000506c57221 */ /* 0x000fe40000010000 */
[----:B------:R-:W-:Y:S02]  /*9e30*/  FMUL.FTZ R5, R0, R165 ;  /* 0x000000a500057220 */ /* 0x000fe40000410000 */
[C---:B------:R-:W-:Y:S01]  /*9e40*/  FMUL.FTZ R6, R2.reuse, R166 ;  /* 0x000000a602067220 */ /* 0x040fe20000410000 */
[----:B------:R-:W-:Y:S01]  /*9e50*/  MUFU.EX2 R178, R182 ;  /* 0x000000b600b27308 */ /* 0x000fe20000000800 */
[----:B------:R-:W-:Y:S02]  /*9e60*/  FMUL.FTZ R7, R2, R167 ;  /* 0x000000a702077220 */ /* 0x000fe40000410000 */
[----:B------:R-:W-:Y:S02]  /*9e70*/  FMUL.FTZ R9, R0, R161 ;  /* 0x000000a100097220 */ /* 0x000fe40000410000 */
[C---:B------:R-:W-:Y:S02]  /*9e80*/  FMUL.FTZ R10, R2.reuse, R162 ;  /* 0x000000a2020a7220 */ /* 0x040fe40000410000 */
[----:B------:R-:W-:Y:S02]  /*9e90*/  FMUL.FTZ R11, R2, R163 ;  /* 0x000000a3020b7220 */ /* 0x000fe40000410000 */
[----:B------:R-:W-:Y:S01]  /*9ea0*/  FMUL.FTZ R13, R0, R157 ;  /* 0x0000009d000d7220 */ /* 0x000fe20000410000 */
[----:B------:R-:W-:Y:S01]  /*9eb0*/  LDSM.16.MT88.4 R160, [R204+0x1800] ;  /* 0x00180000cca0783b */ /* 0x000fe20000004200 */
[C---:B------:R-:W-:Y:S01]  /*9ec0*/  FMUL.FTZ R14, R2.reuse, R158 ;  /* 0x0000009e020e7220 */ /* 0x040fe20000410000 */
[----:B------:R-:W3:Y:S01]  /*9ed0*/  MUFU.EX2 R132, R180 ;  /* 0x000000b400847308 */ /* 0x000ee20000000800 */
        /* <DEDUP_REMOVED lines=14> */
[----:B------:R-:W-:Y:S01]  /*9fc0*/  FMUL.FTZ R24, R0, R144 ;  /* 0x0000009000187220 */ /* 0x000fe20000410000 */
[----:B------:R-:W-:Y:S03]  /*9fd0*/  LDSM.16.MT88.4 R148, [R207+0x1000] ;  /* 0x00100000cf94783b */ /* 0x000fe60000004200 */
[C---:B------:R-:W-:Y:S01]  /*9fe0*/  FMUL.FTZ R26, R2.reuse, R146 ;  /* 0x00000092021a7220 */ /* 0x040fe20000410000 */
[----:B------:R-:W-:Y:S01]  /*9ff0*/  MUFU.EX2 R199, R174 ;  /* 0x000000ae00c77308 */ /* 0x000fe20000000800 */
[----:B------:R-:W-:Y:S02]  /*a000*/  FMUL.FTZ R27, R2, R147 ;  /* 0x00000093021b7220 */ /* 0x000fe40000410000 */
[C---:B------:R-:W-:Y:S01]  /*a010*/  FMUL.FTZ R28, R0.reuse, R140 ;  /* 0x0000008c001c7220 */ /* 0x040fe20000410000 */
[----:B------:R-:W-:Y:S01]  /*a020*/  LDSM.16.MT88.4 R144, [R205+0x800] ;  /* 0x00080000cd90783b */ /* 0x000fe20000004200 */
        /* <DEDUP_REMOVED lines=113> */
[----:B------:R-:W2:Y:S01]  /*a740*/  MUFU.EX2 R2, R179 ;  /* 0x000000b300027308 */ /* 0x000ea20000000800 */
[C---:B-1----:R-:W-:Y:S03]  /*a750*/  HMMA.16816.F32 R44, R168.reuse, R136, R44 ;  /* 0x00000088a82c723c */ /* 0x042fe6000000182c */
[C---:B------:R-:W-:Y:S02]  /*a760*/  FMUL.FTZ R124, R0.reuse, R124 ;  /* 0x0000007c007c7220 */ /* 0x040fe40000410000 */
[C---:B------:R-:W-:Y:S02]  /*a770*/  FMUL.FTZ R125, R0.reuse, R125 ;  /* 0x0000007d007d7220 */ /* 0x040fe40000410000 */
[C---:B------:R-:W-:Y:S01]  /*a780*/  FMUL.FTZ R128, R0.reuse, R128 ;  /* 0x0000008000807220 */ /* 0x040fe20000410000 */
[C---:B------:R-:W-:Y:S01]  /*a790*/  HMMA.16816.F32 R48, R168.reuse, R138, R48 ;  /* 0x0000008aa830723c */ /* 0x040fe20000001830 */
[----:B------:R-:W1:Y:S01]  /*a7a0*/  LDSM.16.MT88.4 R136, [R207+0x2000] ;  /* 0x00200000cf88783b */ /* 0x000e620000004200 */
[----:B------:R-:W4:Y:S02]  /*a7b0*/  MUFU.EX2 R179, R176 ;  /* 0x000000b000b37308 */ /* 0x000f240000000800 */
[----:B------:R-:W-:Y:S02]  /*a7c0*/  FMUL.FTZ R129, R0, R129 ;  /* 0x0000008100817220 */ /* 0x000fe40000410000 */
[----:B---3--:R-:W-:Y:S06]  /*a7d0*/  FADD.FTZ R0, R132, R172 ;  /* 0x000000ac84007221 */ /* 0x008fec0000010000 */
[----:B------:R-:W-:Y:S01]  /*a7e0*/  MUFU.EX2 R176, R183 ;  /* 0x000000b700b07308 */ /* 0x000fe20000000800 */
[----:B--2---:R-:W-:Y:S04]  /*a7f0*/  FADD.FTZ R0, R2, R0 ;  /* 0x0000000002007221 */ /* 0x004fe80000010000 */
[----:B------:R-:W-:Y:S05]  /*a800*/  FADD.FTZ R0, R135, R0 ;  /* 0x0000000087007221 */ /* 0x000fea0000010000 */
        /* <DEDUP_REMOVED lines=35> */
[----:B----4-:R-:W-:Y:S02]  /*aa40*/  F2FP.PACK_AB R139, R179, R180 ;  /* 0x000000b4b38b723e */ /* 0x010fe400000000ff */
[----:B------:R-:W2:Y:S01]  /*aa50*/  MUFU.EX2 R2, R187 ;  /* 0x000000bb00027308 */ /* 0x000ea20000000800 */
[----:B------:R-:W-:Y:S04]  /*aa60*/  F2FP.PACK_AB R169, R173, R174 ;  /* 0x000000aeada9723e */ /* 0x000fe800000000ff */
[C---:B------:R-:W-:Y:S05]  /*aa70*/  HMMA.16816.F32 R4, R136.reuse, R140, R4 ;  /* 0x0000008c8804723c */ /* 0x040fea0000001804 */
[----:B------:R-:W3:Y:S03]  /*aa80*/  MUFU.EX2 R135, R186 ;  /* 0x000000ba00877308 */ /* 0x000ee60000000800 */
[C---:B------:R-:W-:Y:S01]  /*aa90*/  HMMA.16816.F32 R8, R136.reuse, R142, R8 ;  /* 0x0000008e8808723c */ /* 0x040fe20000001808 */
[----:B------:R-:W4:Y:S03]  /*aaa0*/  LDSM.16.MT88.4 R140, [R207+0x800] ;  /* 0x00080000cf8c783b */ /* 0x000f260000004200 */
[----:B-1----:R-:W-:Y:S03]  /*aab0*/  FADD.FTZ R0, R132, R0 ;  /* 0x0000000084007221 */ /* 0x002fe60000010000 */
[----:B------:R-:W1:Y:S01]  /*aac0*/  MUFU.EX2 R134, R185 ;  /* 0x000000b900867308 */ /* 0x000e620000000800 */
[C---:B------:R-:W-:Y:S04]  /*aad0*/  HMMA.16816.F32 R12, R136.reuse, R144, R12 ;  /* 0x00000090880c723c */ /* 0x040fe8000000180c */
[----:B--2---:R-:W-:Y:S04]  /*aae0*/  FADD.FTZ R0, R2, R0 ;  /* 0x0000000002007221 */ /* 0x004fe80000010000 */
[C---:B------:R-:W-:Y:S01]  /*aaf0*/  HMMA.16816.F32 R16, R136.reuse, R146, R16 ;  /* 0x000000928810723c */ /* 0x040fe20000001810 */
[----:B------:R-:W2:Y:S03]  /*ab00*/  LDSM.16.MT88.4 R144, [R206+0x800] ;  /* 0x00080000ce90783b */ /* 0x000ea60000004200 */
[----:B---3--:R-:W-:Y:S04]  /*ab10*/  FADD.FTZ R0, R135, R0 ;  /* 0x0000000087007221 */ /* 0x008fe80000010000 */
[----:B-1----:R-:W-:Y:S01]  /*ab20*/  FADD.FTZ R0, R134, R0 ;  /* 0x0000000086007221 */ /* 0x002fe20000010000 */
        /* <DEDUP_REMOVED lines=47> */
[----:B------:R-:W3:Y:S01]  /*ae20*/  MUFU.EX2 R132, R192 ;  /* 0x000000c000847308 */ /* 0x000ee20000000800 */
[C---:B-1----:R-:W-:Y:S09]  /*ae30*/  HMMA.16816.F32 R4, R136.reuse, R140, R4 ;  /* 0x0000008c8804723c */ /* 0x042ff20000001804 */
[----:B------:R-:W1:Y:S01]  /*ae40*/  MUFU.EX2 R135, R196 ;  /* 0x000000c400877308 */ /* 0x000e620000000800 */
[C---:B------:R-:W-:Y:S01]  /*ae50*/  HMMA.16816.F32 R8, R136.reuse, R142, R8 ;  /* 0x0000008e8808723c */ /* 0x040fe20000001808 */
[----:B------:R-:W4:Y:S08]  /*ae60*/  LDSM.16.MT88.4 R140, [R206+0x1000] ;  /* 0x00100000ce8c783b */ /* 0x000f300000004200 */
[----:B------:R-:W5:Y:S01]  /*ae70*/  MUFU.EX2 R134, R194 ;  /* 0x000000c200867308 */ /* 0x000f620000000800 */
[C---:B--2---:R-:W-:Y:S03]  /*ae80*/  HMMA.16816.F32 R12, R136.reuse, R144, R12 ;  /* 0x00000090880c723c */ /* 0x044fe6000000180c */
[----:B---3--:R-:W-:Y:S01]  /*ae90*/  F2FP.PACK_AB R168, R2, R132 ;  /* 0x0000008402a8723e */ /* 0x008fe200000000ff */
[----:B------:R-:W-:Y:S04]  /*aea0*/  FADD.FTZ R0, R132, R0 ;  /* 0x0000000084007221 */ /* 0x000fe80000010000 */
[C---:B------:R-:W-:Y:S01]  /*aeb0*/  HMMA.16816.F32 R16, R136.reuse, R146, R16 ;  /* 0x000000928810723c */ /* 0x040fe20000001810 */
[----:B------:R-:W2:Y:S01]  /*aec0*/  LDSM.16.MT88.4 R144, [R204+0x3000] ;  /* 0x00300000cc90783b */ /* 0x000ea20000004200 */
[----:B------:R-:W3:Y:S02]  /*aed0*/  MUFU.EX2 R132, R195 ;  /* 0x000000c300847308 */ /* 0x000ee40000000800 */
[----:B------:R-:W-:Y:S02]  /*aee0*/  FADD.FTZ R0, R2, R0 ;  /* 0x0000000002007221 */ /* 0x000fe40000010000 */
[----:B------:R-:W-:Y:S02]  /*aef0*/  FADD.FTZ R2, R152, R197 ;  /* 0x000000c598027221 */ /* 0x000fe40000010000 */
[C---:B------:R-:W-:Y:S01]  /*af00*/  HMMA.16816.F32 R20, R136.reuse, R148, R20 ;  /* 0x000000948814723c */ /* 0x040fe20000001814 */
[----:B------:R-:W-:Y:S03]  /*af10*/  LDSM.16.MT88.4 R152, [R205+0x1800] ;  /* 0x00180000cd98783b */ /* 0x000fe60000004200 */
[----:B-1----:R-:W-:Y:S01]  /*af20*/  FADD.FTZ R0, R135, R0 ;  /* 0x0000000087007221 */ /* 0x002fe20000010000 */
[C---:B-----5:R-:W-:Y:S03]  /*af30*/  F2FP.PACK_AB R170, R134.reuse, R135 ;  /* 0x0000008786aa723e */ /* 0x060fe600000000ff */
[C---:B------:R-:W-:Y:S01]  /*af40*/  HMMA.16816.F32 R24, R136.reuse, R150, R24 ;  /* 0x000000968818723c */ /* 0x040fe20000001818 */
[----:B------:R-:W1:Y:S03]  /*af50*/  LDSM.16.MT88.4 R148, [R205+0x3000] ;  /* 0x00300000cd94783b */ /* 0x000e660000004200 */
[----:B------:R-:W-:Y:S01]  /*af60*/  FADD.FTZ R222, R134, R0 ;  /* 0x0000000086de7221 */ /* 0x000fe20000010000 */
[----:B------:R-:W-:Y:S01]  /*af70*/  MOV R134, R133 ;  /* 0x0000008500867202 */ /* 0x000fe20000000f00 */
[----:B------:R-:W-:Y:S01]  /*af80*/  FADD.FTZ R0, R156, R2 ;  /* 0x000000029c007221 */ /* 0x000fe20000010000 */
[-C--:B------:R-:W-:Y:S01]  /*af90*/  MOV R135, R3.reuse ;  /* 0x0000000300877202 */ /* 0x080fe20000000f00 */
[C---:B----4-:R-:W-:Y:S04]  /*afa0*/  HMMA.16816.F32 R28, R136.reuse, R140, R28 ;  /* 0x0000008c881c723c */ /* 0x050fe8000000181c */
[----:B---3--:R-:W-:Y:S01]  /*afb0*/  F2FP.PACK_AB R171, R132, R172 ;  /* 0x000000ac84ab723e */ /* 0x008fe200000000ff */
[----:B------:R-:W-:Y:S03]  /*afc0*/  FADD.FTZ R0, R199, R0 ;  /* 0x00000000c7007221 */ /* 0x000fe60000010000 */
[C---:B------:R-:W-:Y:S01]  /*afd0*/  HMMA.16816.F32 R32, R136.reuse, R142, R32 ;  /* 0x0000008e8820723c */ /* 0x040fe20000001820 */
[----:B------:R-:W3:Y:S03]  /*afe0*/  LDSM.16.MT88.4 R140, [R207+0x3000] ;  /* 0x00300000cf8c783b */ /* 0x000ee60000004200 */
[----:B------:R-:W-:Y:S04]  /*aff0*/  FADD.FTZ R0, R198, R0 ;  /* 0x00000000c6007221 */ /* 0x000fe80000010000 */
[C---:B--2---:R-:W-:Y:S04]  /*b000*/  HMMA.16816.F32 R36, R136.reuse, R144, R36 ;  /* 0x000000908824723c */ /* 0x044fe80000001824 */
[----:B------:R-:W-:Y:S04]  /*b010*/  FADD.FTZ R0, R180, R0 ;  /* 0x00000000b4007221 */ /* 0x000fe80000010000 */
        /* <DEDUP_REMOVED lines=89> */
.L_x_5308:
        /* <DEDUP_REMOVED lines=21> */
.L_x_5332:
[----:B------:R-:W-:-:S04]  /*b700*/  MOV R3, 0x1 ;  /* 0x0000000100037802 */ /* 0x000fc80000000f00 */
[----:B------:R-:W-:-:S13]  /*b710*/  ISETP.NE.AND P0, PT, R3, c[0x0][0x32c], PT ;  /* 0x0000cb0003007a0c */ /* 0x000fda0003f05270 */
[----:B------:R-:W-:-:S05]  /*b720*/  @P0 IMAD.HI.U32 R3, R0, c[0x0][0x330], RZ ;  /* 0x0000cc0000030a27 */ /* 0x000fca00078e00ff */
[----:B------:R-:W-:Y:S02]  /*b730*/  @P0 SHF.R.U32.HI R0, RZ, c[0x0][0x334], R3 ;  /* 0x0000cd00ff000a19 */ /* 0x000fe40000011603 */
.L_x_5333:
[----:B------:R-:W-:Y:S05]  /*b740*/  BSYNC B0 ;  /* 0x0000000000007941 */ /* 0x000fea0003800000 */
.L_x_5331:
[----:B------:R-:W-:-:S05]  /*b750*/  IMAD R0, R0, c[0x0][0x32c], RZ ;  /* 0x0000cb0000007a24 */ /* 0x000fca00078e02ff */
[----:B------:R-:W-:-:S04]  /*b760*/  IMNMX R2, R2, R0, !PT ;  /* 0x0000000002027217 */ /* 0x000fc80007800200 */
.L_x_5330:
        /* <DEDUP_REMOVED lines=9> */
.L_x_5345:
        /* <DEDUP_REMOVED lines=43> */
.L_x_5452:
        /* <DEDUP_REMOVED lines=26> */
.L_x_5453:
        /* <DEDUP_REMOVED lines=27> */
.L_x_5336:
[----:B------:R-:W-:Y:S05]  /*be00*/  BSYNC B0 ;  /* 0x0000000000007941 */ /* 0x000fea0003800000 */
.L_x_5335:
        /* <DEDUP_REMOVED lines=248> */
.L_x_5454:
        /* <DEDUP_REMOVED lines=26> */
.L_x_5455:
        /* <DEDUP_REMOVED lines=27> */
.L_x_5340:
[----:B------:R-:W-:Y:S05]  /*d0e0*/  BSYNC B0 ;  /* 0x0000000000007941 */ /* 0x000fea0003800000 */
.L_x_5339:
        /* <DEDUP_REMOVED lines=35> */
.L_x_5456:
[----:B-12---:R-:W-:Y:S01]  /*d320*/  FMNMX.FTZ R132, R132, R0, !PT ;  /* 0x0000000084847209 */ /* 0x006fe20007810000 */
[----:B------:R-:W-:-:S05]  /*d330*/  BRA.DIV ~URZ, `(.L_x_5344) ;  /* 0x0000da527f007947 */ /* 0x000fca000b800000 */
[----:B------:R-:W1:Y:S02]  /*d340*/  SHFL.BFLY PT, R0, R132, 0x1, 0x1f ;  /* 0x0c201f0084007f89 */ /* 0x000e6400000e0000 */
[----:B-1----:R-:W-:Y:S02]  /*d350*/  FMNMX.FTZ R133, R132, R0, !PT ;  /* 0x0000000084857209 */ /* 0x002fe40007810000 */
[----:B------:R-:W1:Y:S02]  /*d360*/  SHFL.BFLY PT, R0, R168, 0x2, 0x1f ;  /* 0x0c401f00a8007f89 */ /* 0x000e6400000e0000 */
[----:B-1----:R-:W-:Y:S05]  /*d370*/  FMNMX.FTZ R132, R168, R0, !PT ;  /* 0x00000000a8847209 */ /* 0x002fea0007810000 */
[----:B------:R1:W2:Y:S02]  /*d380*/  SHFL.BFLY PT, R0, R132, 0x1, 0x1f ;  /* 0x0c201f0084007f89 */ /* 0x0002a400000e0000 */
.L_x_5457:
[----:B--2---:R-:W-:Y:S01]  /*d390*/  FMNMX.FTZ R3, R0, R132, !PT ;  /* 0x0000008400037209 */ /* 0x004fe20007810000 */
[C---:B-1----:R-:W-:Y:S01]  /*d3a0*/  FMUL.FTZ R132, R133.reuse, c[0x0][0x2d0] ;  /* 0x0000b40085847a20 */ /* 0x042fe20000410000 */
[----:B------:R-:W-:Y:S01]  /*d3b0*/  WARPSYNC 0xffffffff ;  /* 0xffffffff00007948 */ /* 0x000fe20003800000 */
[----:B------:R-:W-:Y:S01]  /*d3c0*/  FADD.FTZ R0, -R133, R134 ;  /* 0x0000008685007221 */ /* 0x000fe20000010100 */
[----:B------:R-:W-:Y:S01]  /*d3d0*/  ISETP.GT.AND P0, PT, R216, R198, PT ;  /* 0x000000c6d800720c */ /* 0x000fe20003f04270 */
[--C-:B------:R-:W-:Y:S01]  /*d3e0*/  FFMA.FTZ R134, R4, c[0x0][0x2d0], -R132.reuse ;  /* 0x0000b40004867a23 */ /* 0x100fe20000010884 */
[----:B------:R-:W-:Y:S01]  /*d3f0*/  IADD3 R216, R216, -0x1, RZ ;  /* 0xffffffffd8d87810 */ /* 0x000fe20007ffe0ff */
        /* <DEDUP_REMOVED lines=441> */
.L_x_5334:
[----:B------:R-:W-:-:S13]  /*ef90*/  ISETP.GE.AND P0, PT, R216, R226, PT ;  /* 0x000000e2d800720c */ /* 0x000fda0003f06270 */
[----:B------:R-:W-:Y:S05]  /*efa0*/  @!P0 BRA `(.L_x_5346) ;  /* 0x0000426000008947 */ /* 0x000fea0003800000 */
[----:B------:R-:W-:Y:S02]  /*efb0*/  MOV R135, R16 ;  /* 0x0000001000877202 */ /* 0x000fe40000000f00 */
[----:B------:R-:W-:Y:S02]  /*efc0*/  MOV R134, R133 ;  /* 0x0000008500867202 */ /* 0x000fe40000000f00 */
.L_x_5364:
        /* <DEDUP_REMOVED lines=15> */
[C---:B------:R-:W-:Y:S01]  /*f0c0*/  IADD3 R213, R200.reuse, 0x7800, RZ ;  /* 0x00007800c8d57810 */ /* 0x040fe20007ffe0ff */
        /* <DEDUP_REMOVED lines=14> */
[----:B------:R-:W-:Y:S01]  /*f1b0*/  LEA R13, P0, R0, c[0x0][0x1f8], 0x1 ;  /* 0x00007e00000d7a11 */ /* 0x000fe200078008ff */
        /* <DEDUP_REMOVED lines=21> */
.L_x_5458:
[----:B------:R-:W5:Y:S01]  /*f310*/  SHFL.IDX PT, R5, R13, RZ, 0x181f ;  /* 0x00181fff0d057589 */ /* 0x000f6200000e0000 */
[----:B------:R-:W-:Y:S01]  /*f320*/  ISETP.GE.AND P1, PT, R218, c[0x0][0x1d4], PT ;  /* 0x00007500da007a0c */ /* 0x000fe20003f26270 */
[----:B------:R-:W-:Y:S01]  /*f330*/  BSSY B0, `(.L_x_5348) ;  /* 0x000014f000007945 */ /* 0x000fe20003800000 */
[----:B------:R-:W-:Y:S02]  /*f340*/  ISETP.GE.AND P5, PT, R224, c[0x0][0x1d4], PT ;  /* 0x00007500e0007a0c */ /* 0x000fe40003fa6270 */
[----:B------:R4:W3:Y:S01]  /*f350*/  SHFL.IDX PT, R3, R13, 0x1, 0x181f ;  /* 0x00381f000d037f89 */ /* 0x0008e200000e0000 */
[----:B------:R-:W-:Y:S02]  /*f360*/  SEL R214, RZ, 0x10, P1 ;  /* 0x00000010ffd67807 */ /* 0x000fe40000800000 */
[----:B------:R-:W-:Y:S02]  /*f370*/  ISETP.GE.AND P4, PT, R223, c[0x0][0x1d4], PT ;  /* 0x00007500df007a0c */ /* 0x000fe40003f86270 */
[----:B----4-:R-:W4:Y:S01]  /*f380*/  SHFL.IDX PT, R4, R4, 0x1, 0x181f ;  /* 0x00381f0004047f89 */ /* 0x010f2200000e0000 */
[----:B------:R-:W-:Y:S02]  /*f390*/  ISETP.GE.AND P3, PT, R225, c[0x0][0x1d4], PT ;  /* 0x00007500e1007a0c */ /* 0x000fe40003f66270 */
[C---:B-----5:R-:W-:Y:S05]  /*f3a0*/  IADD3 R6, P0, R5.reuse, R22, RZ ;  /* 0x0000001605067210 */ /* 0x060fea0007f1e0ff */
[C---:B---3--:R-:W-:Y:S05]  /*f3b0*/  IMAD.X R7, R2.reuse, 0x1, R14, P0 ;  /* 0x0000000102077824 */ /* 0x048fea00000e060e */
[----:B------:R3:W-:Y:S02]  /*f3c0*/  LDGSTS.E.BYPASS.LTC128B.128 [R215+0x100], [R6.64], !P1 ;  /* 0x0010000006d77fae */ /* 0x0007e4000c901d46 */
[C---:B---3--:R-:W-:Y:S05]  /*f3d0*/  IADD3 R6, P0, R5.reuse, R20, RZ ;  /* 0x0000001405067210 */ /* 0x048fea0007f1e0ff */
[C---:B------:R-:W-:Y:S01]  /*f3e0*/  IMAD.X R7, R2.reuse, 0x1, R15, P0 ;  /* 0x0000000102077824 */ /* 0x040fe200000e060f */
[C---:B------:R-:W-:Y:S04]  /*f3f0*/  IADD3 R12, P0, R5.reuse, R30, RZ ;  /* 0x0000001e050c7210 */ /* 0x040fe80007f1e0ff */
[----:B------:R3:W-:Y:S01]  /*f400*/  LDGSTS.E.BYPASS.LTC128B.128 [R215+0x2100], [R6.64], !P5 ;  /* 0x0210000006d77fae */ /* 0x0007e2000e901d46 */
[----:B------:R-:W-:Y:S05]  /*f410*/  IMAD.X R13, R2, 0x1, R28, P0 ;  /* 0x00000001020d7824 */ /* 0x000fea00000e061c */
[----:B------:R5:W-:Y:S01]  /*f420*/  LDGSTS.E.BYPASS.LTC128B.128 [R215+0x4100], [R12.64], !P4 ;  /* 0x041000000cd77fae */ /* 0x000be2000e101d46 */
[----:B---3--:R-:W-:Y:S04]  /*f430*/  IADD3 R6, -R214, 0x10, RZ ;  /* 0x00000010d6067810 */ /* 0x008fe80007ffe1ff */
[----:B------:R-:W-:Y:S04]  /*f440*/  LOP3.LUT R6, R6, 0xf, RZ, 0xc0, !PT ;  /* 0x0000000f06067812 */ /* 0x000fe800078ec0ff */
[----:B------:R-:W-:Y:S04]  /*f450*/  IADD3 R22, P1, P0, R6, R3, R22 ;  /* 0x0000000306167210 */ /* 0x000fe8000783e016 */
[-C--:B----4-:R-:W-:Y:S02]  /*f460*/  IADD3.X R23, RZ, R4.reuse, R14, P1, P0 ;  /* 0x00000004ff177210 */ /* 0x090fe40000fe040e */
[----:B------:R-:W-:Y:S02]  /*f470*/  IADD3 R6, P0, R5, R31, RZ ;  /* 0x0000001f05067210 */ /* 0x000fe40007f1e0ff */
[----:B------:R-:W-:Y:S03]  /*f480*/  SEL R5, RZ, 0x10, P4 ;  /* 0x00000010ff057807 */ /* 0x000fe60002000000 */
[----:B------:R-:W-:Y:S05]  /*f490*/  IMAD.X R7, R2, 0x1, R29, P0 ;  /* 0x0000000102077824 */ /* 0x000fea00000e061d */
        /* <DEDUP_REMOVED lines=28> */
[----:B------:R-:W-:Y:S04]  /*f660*/  ISETP.GT.AND P0, PT, R216, R226, PT ;  /* 0x000000e2d800720c */ /* 0x000fe80003f04270 */
        /* <DEDUP_REMOVED lines=19> */
[----:B------:R-:W3:Y:S05]  /*f7a0*/  LDSM.16.M88.4 R172, [R203+0x1000] ;  /* 0x00100000cbac783b */ /* 0x000eea0000000200 */
[----:B------:R-:W-:Y:S02]  /*f7b0*/  LDSM.16.M88.4 R188, [R133] ;  /* 0x0000000085bc783b */ /* 0x000fe40000000200 */
[C---:B-1----:R-:W-:Y:S08]  /*f7c0*/  HMMA.16816.F32 R4, R168.reuse, R176, R4 ;  /* 0x000000b0a804723c */ /* 0x042ff00000001804 */
[C---:B------:R-:W-:Y:S01]  /*f7d0*/  HMMA.16816.F32 R8, R168.reuse, R178, R8 ;  /* 0x000000b2a808723c */ /* 0x040fe20000001808 */
[----:B------:R-:W-:Y:S07]  /*f7e0*/  LDSM.16.M88.4 R176, [R210] ;  /* 0x00000000d2b0783b */ /* 0x000fee0000000200 */
[C---:B--2---:R-:W-:Y:S08]  /*f7f0*/  HMMA.16816.F32 R12, R168.reuse, R180, R12 ;  /* 0x000000b4a80c723c */ /* 0x044ff0000000180c */
[C---:B------:R-:W-:Y:S01]  /*f800*/  HMMA.16816.F32 R16, R168.reuse, R182, R16 ;  /* 0x000000b6a810723c */ /* 0x040fe20000001810 */
[----:B------:R-:W1:Y:S07]  /*f810*/  LDSM.16.M88.4 R180, [R202+-0x6000] ;  /* 0xffa00000cab4783b */ /* 0x000e6e0000000200 */
[C---:B---3--:R-:W-:Y:S08]  /*f820*/  HMMA.16816.F32 R20, R168.reuse, R172, R20 ;  /* 0x000000aca814723c */ /* 0x048ff00000001814 */
[C---:B------:R-:W-:Y:S01]  /*f830*/  HMMA.16816.F32 R24, R168.reuse, R174, R24 ;  /* 0x000000aea818723c */ /* 0x040fe20000001818 */
[----:B------:R-:W2:Y:S07]  /*f840*/  LDSM.16.M88.4 R172, [R202+-0x5800] ;  /* 0xffa80000caac783b */ /* 0x000eae0000000200 */
[C---:B------:R-:W-:Y:S08]  /*f850*/  HMMA.16816.F32 R28, R168.reuse, R184, R28 ;  /* 0x000000b8a81c723c */ /* 0x040ff0000000181c */
[----:B------:R-:W-:Y:S01]  /*f860*/  HMMA.16816.F32 R32, R168, R186, R32 ;  /* 0x000000baa820723c */ /* 0x000fe20000001820 */
[----:B------:R-:W3:Y:S05]  /*f870*/  LDSM.16.M88.4 R168, [R202+-0x5000] ;  /* 0xffb00000caa8783b */ /* 0x000eea0000000200 */
[----:B------:R-:W-:Y:S02]  /*f880*/  LDSM.16.M88.4 R184, [R201+0x2000] ;  /* 0x00200000c9b8783b */ /* 0x000fe40000000200 */
[C---:B-1----:R-:W-:Y:S08]  /*f890*/  HMMA.16816.F32 R4, R176.reuse, R180, R4 ;  /* 0x000000b4b004723c */ /* 0x042ff00000001804 */
[C---:B------:R-:W-:Y:S01]  /*f8a0*/  HMMA.16816.F32 R8, R176.reuse, R182, R8 ;  /* 0x000000b6b008723c */ /* 0x040fe20000001808 */
[----:B------:R-:W1:Y:S07]  /*f8b0*/  LDSM.16.M88.4 R180, [R202+-0x4800] ;  /* 0xffb80000cab4783b */ /* 0x000e6e0000000200 */
[C---:B--2---:R-:W-:Y:S08]  /*f8c0*/  HMMA.16816.F32 R12, R176.reuse, R172, R12 ;  /* 0x000000acb00c723c */ /* 0x044ff0000000180c */
[C---:B------:R-:W-:Y:S01]  /*f8d0*/  HMMA.16816.F32 R16, R176.reuse, R174, R16 ;  /* 0x000000aeb010723c */ /* 0x040fe20000001810 */
[----:B------:R-:W2:Y:S07]  /*f8e0*/  LDSM.16.M88.4 R172, [R208+0x4000] ;  /* 0x00400000d0ac783b */ /* 0x000eae0000000200 */
[C---:B---3--:R-:W-:Y:S08]  /*f8f0*/  HMMA.16816.F32 R20, R176.reuse, R168, R20 ;  /* 0x000000a8b014723c */ /* 0x048ff00000001814 */
[C---:B------:R-:W-:Y:S01]  /*f900*/  HMMA.16816.F32 R24, R176.reuse, R170, R24 ;  /* 0x000000aab018723c */ /* 0x040fe20000001818 */
[----:B------:R-:W3:Y:S07]  /*f910*/  LDSM.16.M88.4 R168, [R201+0x2800] ;  /* 0x00280000c9a8783b */ /* 0x000eee0000000200 */
[C---:B-1----:R-:W-:Y:S08]  /*f920*/  HMMA.16816.F32 R28, R176.reuse, R180, R28 ;  /* 0x000000b4b01c723c */ /* 0x042ff0000000181c */
[----:B------:R-:W-:Y:S01]  /*f930*/  HMMA.16816.F32 R32, R176, R182, R32 ;  /* 0x000000b6b020723c */ /* 0x000fe20000001820 */
[----:B------:R-:W1:Y:S05]  /*f940*/  LDSM.16.M88.4 R176, [R201+0x3000] ;  /* 0x00300000c9b0783b */ /* 0x000e6a0000000200 */
[----:B------:R-:W4:Y:S02]  /*f950*/  LDSM.16.M88.4 R180, [R201+0x3800] ;  /* 0x00380000c9b4783b */ /* 0x000f240000000200 */
[C---:B--2---:R-:W-:Y:S08]  /*f960*/  HMMA.16816.F32 R4, R172.reuse, R184, R4 ;  /* 0x000000b8ac04723c */ /* 0x044ff00000001804 */
[C---:B------:R-:W-:Y:S01]  /*f970*/  HMMA.16816.F32 R8, R172.reuse, R186, R8 ;  /* 0x000000baac08723c */ /* 0x040fe20000001808 */
[----:B------:R-:W-:Y:S07]  /*f980*/  LDSM.16.M88.4 R184, [R0] ;  /* 0x0000000000b8783b */ /* 0x000fee0000000200 */
[C---:B---3--:R-:W-:Y:S08]  /*f990*/  HMMA.16816.F32 R12, R172.reuse, R168, R12 ;  /* 0x000000a8ac0c723c */ /* 0x048ff0000000180c */
[C---:B------:R-:W-:Y:S01]  /*f9a0*/  HMMA.16816.F32 R16, R172.reuse, R170, R16 ;  /* 0x000000aaac10723c */ /* 0x040fe20000001810 */
[----:B------:R-:W2:Y:S07]  /*f9b0*/  LDSM.16.M88.4 R168, [R209+0x4000] ;  /* 0x00400000d1a8783b */ /* 0x000eae0000000200 */
[C---:B-1----:R-:W-:Y:S08]  /*f9c0*/  HMMA.16816.F32 R20, R172.reuse, R176, R20 ;  /* 0x000000b0ac14723c */ /* 0x042ff00000001814 */
[C---:B------:R-:W-:Y:S01]  /*f9d0*/  HMMA.16816.F32 R24, R172.reuse, R178, R24 ;  /* 0x000000b2ac18723c */ /* 0x040fe20000001818 */
[----:B------:R-:W1:Y:S07]  /*f9e0*/  LDSM.16.M88.4 R176, [R132] ;  /* 0x0000000084b0783b */ /* 0x000e6e0000000200 */
[C---:B----4-:R-:W-:Y:S08]  /*f9f0*/  HMMA.16816.F32 R28, R172.reuse, R180, R28 ;  /* 0x000000b4ac1c723c */ /* 0x050ff0000000181c */
[----:B------:R-:W-:Y:S01]  /*fa00*/  HMMA.16816.F32 R32, R172, R182, R32 ;  /* 0x000000b6ac20723c */ /* 0x000fe20000001820 */
[----:B------:R-:W3:Y:S05]  /*fa10*/  LDSM.16.M88.4 R172, [R192] ;  /* 0x00000000c0ac783b */ /* 0x000eea0000000200 */
[----:B------:R-:W-:Y:S02]  /*fa20*/  LDSM.16.M88.4 R180, [R211+0x4000] ;  /* 0x00400000d3b4783b */ /* 0x000fe40000000200 */
        /* <DEDUP_REMOVED lines=8> */
[----:B------:R-:W-:Y:S07]  /*fab0*/  LDSM.16.M88.4 R188, [R202+-0x4000] ;  /* 0xffc00000cabc783b */ /* 0x000fee0000000200 */
[C---:B---3--:R-:W-:Y:S08]  /*fac0*/  HMMA.16816.F32 R28, R168.reuse, R172, R28 ;  /* 0x000000aca81c723c */ /* 0x048ff0000000181c */
[----:B------:R-:W-:Y:S01]  /*fad0*/  HMMA.16816.F32 R32, R168, R174, R32 ;  /* 0x000000aea820723c */ /* 0x000fe20000001820 */
[----:B------:R-:W3:Y:S05]  /*fae0*/  LDSM.16.M88.4 R168, [R203+0x3000] ;  /* 0x00300000cba8783b */ /* 0x000eea0000000200 */
[----:B------:R-:W4:Y:S02]  /*faf0*/  LDSM.16.M88.4 R172, [R203+0x3800] ;  /* 0x00380000cbac783b */ /* 0x000f240000000200 */
[C---:B--2---:R-:W-:Y:S08]  /*fb00*/  HMMA.16816.F32 R4, R180.reuse, R184, R4 ;  /* 0x000000b8b404723c */ /* 0x044ff00000001804 */
[C---:B------:R-:W-:Y:S01]  /*fb10*/  HMMA.16816.F32 R8, R180.reuse, R186, R8 ;  /* 0x000000bab408723c */ /* 0x040fe20000001808 */
[----:B------:R-:W2:Y:S07]  /*fb20*/  LDSM.16.M88.4 R184, [R210+0x4000] ;  /* 0x00400000d2b8783b */ /* 0x000eae0000000200 */
[C---:B-1----:R-:W-:Y:S08]  /*fb30*/  HMMA.16816.F32 R12, R180.reuse, R176, R12 ;  /* 0x000000b0b40c723c */ /* 0x042ff0000000180c */
[C---:B------:R-:W-:Y:S01]  /*fb40*/  HMMA.16816.F32 R16, R180.reuse, R178, R16 ;  /* 0x000000b2b410723c */ /* 0x040fe20000001810 */
[----:B------:R-:W-:Y:S07]  /*fb50*/  LDSM.16.M88.4 R176, [R202+-0x2800] ;  /* 0xffd80000cab0783b */ /* 0x000fee0000000200 */
[C---:B---3--:R-:W-:Y:S08]  /*fb60*/  HMMA.16816.F32 R20, R180.reuse, R168, R20 ;  /* 0x000000a8b414723c */ /* 0x048ff00000001814 */
[C---:B------:R-:W-:Y:S01]  /*fb70*/  HMMA.16816.F32 R24, R180.reuse, R170, R24 ;  /* 0x000000aab418723c */ /* 0x040fe20000001818 */
[----:B------:R-:W1:Y:S07]  /*fb80*/  LDSM.16.M88.4 R168, [R202+-0x3800] ;  /* 0xffc80000caa8783b */ /* 0x000e6e0000000200 */
[C---:B----4-:R-:W-:Y:S08]  /*fb90*/  HMMA.16816.F32 R28, R180.reuse, R172, R28 ;  /* 0x000000acb41c723c */ /* 0x050ff0000000181c */
[----:B------:R-:W-:Y:S01]  /*fba0*/  HMMA.16816.F32 R32, R180, R174, R32 ;  /* 0x000000aeb420723c */ /* 0x000fe20000001820 */
[----:B------:R-:W3:Y:S05]  /*fbb0*/  LDSM.16.M88.4 R172, [R202+-0x3000] ;  /* 0xffd00000caac783b */ /* 0x000eea0000000200 */
[----:B------:R-:W-:Y:S02]  /*fbc0*/  LDSM.16.M88.4 R180, [R208+0x8000] ;  /* 0x00800000d0b4783b */ /* 0x000fe40000000200 */
        /* <DEDUP_REMOVED lines=11> */
[----:B------:R-:W4:Y:S05]  /*fc80*/  LDSM.16.M88.4 R176, [R201+0x5800] ;  /* 0x00580000c9b0783b */ /* 0x000f2a0000000200 */
[----:B------:R-:W-:Y:S02]  /*fc90*/  LDSM.16.M88.4 R184, [R209+0x8000] ;  /* 0x00800000d1b8783b */ /* 0x000fe40000000200 */
[C---:B--2---:R-:W-:Y:S08]  /*fca0*/  HMMA.16816.F32 R4, R180.reuse, R188, R4 ;  /* 0x000000bcb404723c */ /* 0x044ff00000001804 */
[C---:B------:R-:W-:Y:S01]  /*fcb0*/  HMMA.16816.F32 R8, R180.reuse, R190, R8 ;  /* 0x000000beb408723c */ /* 0x040fe20000001808 */
[----:B------:R-:W2:Y:S05]  /*fcc0*/  LDSM.16.M88.4 R188, [R193] ;  /* 0x00000000c1bc783b */ /* 0x000eaa0000000200 */
[----:B------:R-:W5:Y:S02]  /*fcd0*/  LDSM.16.M88.4 R192, [R194] ;  /* 0x00000000c2c0783b */ /* 0x000f640000000200 */
[C---:B-1----:R-:W-:Y:S08]  /*fce0*/  HMMA.16816.F32 R12, R180.reuse, R168, R12 ;  /* 0x000000a8b40c723c */ /* 0x042ff0000000180c */
[C---:B------:R-:W-:Y:S01]  /*fcf0*/  HMMA.16816.F32 R16, R180.reuse, R170, R16 ;  /* 0x000000aab410723c */ /* 0x040fe20000001810 */
[----:B------:R-:W1:Y:S07]  /*fd00*/  LDSM.16.M88.4 R168, [R196] ;  /* 0x00000000c4a8783b */ /* 0x000e6e0000000200 */
[C---:B---3--:R-:W-:Y:S08]  /*fd10*/  HMMA.16816.F32 R20, R180.reuse, R172, R20 ;  /* 0x000000acb414723c */ /* 0x048ff00000001814 */
[C---:B------:R-:W-:Y:S01]  /*fd20*/  HMMA.16816.F32 R24, R180.reuse, R174, R24 ;  /* 0x000000aeb418723c */ /* 0x040fe20000001818 */
[----:B------:R-:W3:Y:S07]  /*fd30*/  LDSM.16.M88.4 R172, [R197] ;  /* 0x00000000c5ac783b */ /* 0x000eee0000000200 */
[C---:B----4-:R-:W-:Y:S08]  /*fd40*/  HMMA.16816.F32 R28, R180.reuse, R176, R28 ;  /* 0x000000b0b41c723c */ /* 0x050ff0000000181c */
[----:B------:R-:W-:Y:S01]  /*fd50*/  HMMA.16816.F32 R32, R180, R178, R32 ;  /* 0x000000b2b420723c */ /* 0x000fe20000001820 */
[----:B------:R-:W-:Y:S05]  /*fd60*/  LDSM.16.M88.4 R176, [R211+0x8000] ;  /* 0x00800000d3b0783b */ /* 0x000fea0000000200 */
[----:B------:R-:W4:Y:S02]  /*fd70*/  LDSM.16.M88.4 R180, [R203+0x4000] ;  /* 0x00400000cbb4783b */ /* 0x000f240000000200 */
[C---:B--2---:R-:W-:Y:S08]  /*fd80*/  HMMA.16816.F32 R4, R184.reuse, R188, R4 ;  /* 0x000000bcb804723c */ /* 0x044ff00000001804 */
[C---:B------:R-:W-:Y:S01]  /*fd90*/  HMMA.16816.F32 R8, R184.reuse, R190, R8 ;  /* 0x000000beb808723c */ /* 0x040fe20000001808 */
[----:B------:R-:W2:Y:S07]  /*fda0*/  LDSM.16.M88.4 R188, [R203+0x4800] ;  /* 0x00480000cbbc783b */ /* 0x000eae0000000200 */
        /* <DEDUP_REMOVED lines=8> */
[----:B------:R-:W-:Y:S05]  /*fe30*/  LDSM.16.M88.4 R172, [R210+0x8000] ;  /* 0x00800000d2ac783b */ /* 0x000fea0000000200 */
[----:B------:R-:W-:Y:S02]  /*fe40*/  LDSM.16.M88.4 R184, [R202+-0x1800] ;  /* 0xffe80000cab8783b */ /* 0x000fe40000000200 */
[C---:B----4-:R-:W-:Y:S08]  /*fe50*/  HMMA.16816.F32 R4, R176.reuse, R180, R4 ;  /* 0x000000b4b004723c */ /* 0x050ff00000001804 */
[C---:B------:R-:W-:Y:S01]  /*fe60*/  HMMA.16816.F32 R8, R176.reuse, R182, R8 ;  /* 0x000000b6b008723c */ /* 0x040fe20000001808 */
[----:B------:R-:W3:Y:S07]  /*fe70*/  LDSM.16.M88.4 R180, [R202+-0x2000] ;  /* 0xffe00000cab4783b */ /* 0x000eee0000000200 */
[C---:B--2---:R-:W-:Y:S08]  /*fe80*/  HMMA.16816.F32 R12, R176.reuse, R188, R12 ;  /* 0x000000bcb00c723c */ /* 0x044ff0000000180c */
[C---:B------:R-:W-:Y:S01]  /*fe90*/  HMMA.16816.F32 R16, R176.reuse, R190, R16 ;  /* 0x000000beb010723c */ /* 0x040fe20000001810 */
[----:B------:R-:W2:Y:S07]  /*fea0*/  LDSM.16.M88.4 R188, [R202+-0x1000] ;  /* 0xfff00000cabc783b */ /* 0x000eae0000000200 */
[C---:B-----5:R-:W-:Y:S08]  /*feb0*/  HMMA.16816.F32 R20, R176.reuse, R192, R20 ;  /* 0x000000c0b014723c */ /* 0x060ff00000001814 */
[C---:B------:R-:W-:Y:S01]  /*fec0*/  HMMA.16816.F32 R24, R176.reuse, R194, R24 ;  /* 0x000000c2b018723c */ /* 0x040fe20000001818 */
[----:B------:R-:W4:Y:S07]  /*fed0*/  LDSM.16.M88.4 R192, [R202+-0x800] ;  /* 0xfff80000cac0783b */ /* 0x000f2e0000000200 */
[C---:B-1----:R-:W-:Y:S08]  /*fee0*/  HMMA.16816.F32 R28, R176.reuse, R168, R28 ;  /* 0x000000a8b01c723c */ /* 0x042ff0000000181c */
[----:B------:R-:W-:Y:S01]  /*fef0*/  HMMA.16816.F32 R32, R176, R170, R32 ;  /* 0x000000aab020723c */ /* 0x000fe20000001820 */
[----:B------:R-:W-:Y:S05]  /*ff00*/  LDSM.16.M88.4 R168, [R208+0xc000] ;  /* 0x00c00000d0a8783b */ /* 0x000fea0000000200 */
[----:B------:R-:W1:Y:S02]  /*ff10*/  LDSM.16.M88.4 R176, [R201+0x6000] ;  /* 0x00600000c9b0783b */ /* 0x000e640000000200 */
[C---:B---3--:R-:W-:Y:S08]  /*ff20*/  HMMA.16816.F32 R4, R172.reuse, R180, R4 ;  /* 0x000000b4ac04723c */ /* 0x048ff00000001804 */
[C---:B------:R-:W-:Y:S01]  /*ff30*/  HMMA.16816.F32 R8, R172.reuse, R182, R8 ;  /* 0x000000b6ac08723c */ /* 0x040fe20000001808 */
[----:B------:R-:W3:Y:S07]  /*ff40*/  LDSM.16.M88.4 R180, [R201+0x6800] ;  /* 0x00680000c9b4783b */ /* 0x000eee0000000200 */
        /* <DEDUP_REMOVED lines=8> */
[----:B------:R-:W-:Y:S05]  /*ffd0*/  LDSM.16.M88.4 R192, [R198] ;  /* 0x00000000c6c0783b */ /* 0x000fea0000000200 */
[----:B------:R-:W4:Y:S02]  /*ffe0*/  LDSM.16.M88.4 R172, [R209+0xc000] ;  /* 0x00c00000d1ac783b */ /* 0x000f240000000200 */
[C---:B-1----:R-:W-:Y:S03]  /*fff0*/  HMMA.16816.F32 R4, R168.reuse, R176, R4 ;  /* 0x000000b0a804723c */ /* 0x042fe60000001804 */
[----:B------:R-:W1:Y:S05]  /*10000*/  LDSM.16.M88.4 R196, [R199] ;  /* 0x00000000c7c4783b */ /* 0x000e6a0000000200 */
[C---:B------:R-:W-:Y:S01]  /*10010*/  HMMA.16816.F32 R8, R168.reuse, R178, R8 ;  /* 0x000000b2a808723c */ /* 0x040fe20000001808 */
[----:B------:R-:W1:Y:S07]  /*10020*/  LDSM.16.M88.4 R176, [R212] ;  /* 0x00000000d4b0783b */ /* 0x000e6e0000000200 */
[C---:B---3--:R-:W-:Y:S08]  /*10030*/  HMMA.16816.F32 R12, R168.reuse, R180, R12 ;  /* 0x000000b4a80c723c */ /* 0x048ff0000000180c */
[C---:B------:R-:W-:Y:S01]  /*10040*/  HMMA.16816.F32 R16, R168.reuse, R182, R16 ;  /* 0x000000b6a810723c */ /* 0x040fe20000001810 */
[----:B------:R-:W-:Y:S07]  /*10050*/  LDSM.16.M88.4 R180, [R211+0xc000] ;  /* 0x00c00000d3b4783b */ /* 0x000fee0000000200 */
[C---:B-----5:R-:W-:Y:S08]  /*10060*/  HMMA.16816.F32 R20, R168.reuse, R184, R20 ;  /* 0x000000b8a814723c */ /* 0x060ff00000001814 */
[C---:B------:R-:W-:Y:S01]  /*10070*/  HMMA.16816.F32 R24, R168.reuse, R186, R24 ;  /* 0x000000baa818723c */ /* 0x040fe20000001818 */
[----:B------:R-:W-:Y:S07]  /*10080*/  LDSM.16.M88.4 R184, [R203+0x6000] ;  /* 0x00600000cbb8783b */ /* 0x000fee0000000200 */
[C---:B--2---:R-:W-:Y:S08]  /*10090*/  HMMA.16816.F32 R28, R168.reuse, R188, R28 ;  /* 0x000000bca81c723c */ /* 0x044ff0000000181c */
[----:B------:R-:W-:Y:S01]  /*100a0*/  HMMA.16816.F32 R32, R168, R190, R32 ;  /* 0x000000bea820723c */ /* 0x000fe20000001820 */
[----:B------:R-:W2:Y:S05]  /*100b0*/  LDSM.16.M88.4 R168, [R213] ;  /* 0x00000000d5a8783b */ /* 0x000eaa0000000200 */
[----:B------:R-:W3:Y:S02]  /*100c0*/  LDSM.16.M88.4 R188, [R203+0x6800] ;  /* 0x00680000cbbc783b */ /* 0x000ee40000000200 */
[C---:B----4-:R-:W-:Y:S08]  /*100d0*/  HMMA.16816.F32 R4, R172.reuse, R192, R4 ;  /* 0x000000c0ac04723c */ /* 0x050ff00000001804 */
[C---:B------:R-:W-:Y:S01]  /*100e0*/  HMMA.16816.F32 R8, R172.reuse, R194, R8 ;  /* 0x000000c2ac08723c */ /* 0x040fe20000001808 */
[----:B------:R-:W4:Y:S07]  /*100f0*/  LDSM.16.M88.4 R192, [R203+0x7000] ;  /* 0x00700000cbc0783b */ /* 0x000f2e0000000200 */
        /* <DEDUP_REMOVED lines=8> */
[----:B------:R-:W-:Y:S05]  /*10180*/  LDSM.16.M88.4 R168, [R210+0xc000] ;  /* 0x00c00000d2a8783b */ /* 0x000fea0000000200 */
[----:B------:R-:W2:Y:S02]  /*10190*/  LDSM.16.M88.4 R172, [R202] ;  /* 0x00000000caac783b */ /* 0x000ea40000000200 */
[C---:B------:R-:W-:Y:S08]  /*101a0*/  HMMA.16816.F32 R4, R180.reuse, R184, R4 ;  /* 0x000000b8b404723c */ /* 0x040ff00000001804 */
[C---:B------:R-:W-:Y:S01]  /*101b0*/  HMMA.16816.F32 R8, R180.reuse, R186, R8 ;  /* 0x000000bab408723c */ /* 0x040fe20000001808 */
[----:B------:R-:W5:Y:S07]  /*101c0*/  LDSM.16.M88.4 R184, [R202+0x1000] ;  /* 0x00100000cab8783b */ /* 0x000f6e0000000200 */
[C---:B---3--:R-:W-:Y:S08]  /*101d0*/  HMMA.16816.F32 R12, R180.reuse, R188, R12 ;  /* 0x000000bcb40c723c */ /* 0x048ff0000000180c */
[C---:B------:R-:W-:Y:S01]  /*101e0*/  HMMA.16816.F32 R16, R180.reuse, R190, R16 ;  /* 0x000000beb410723c */ /* 0x040fe20000001810 */
[----:B------:R-:W3:Y:S01]  /*101f0*/  LDSM.16.M88.4 R188, [R202+0x1800] ;  /* 0x00180000cabc783b */ /* 0x000ee20000000200 */
[----:B------:R-:W-:Y:S04]  /*10200*/  DEPBAR.LE SB0, 0x0 ;  /* 0x000080000000791a */ /* 0x000fe80000000000 */
[----:B------:R-:W-:Y:S02]  /*10210*/  BAR.SYNC.DEFER_BLOCKING 0x0 ;  /* 0x0000000000007b1d */ /* 0x000fe40000010000 */
[C---:B----4-:R-:W-:Y:S08]  /*10220*/  HMMA.16816.F32 R20, R180.reuse, R192, R20 ;  /* 0x000000c0b414723c */ /* 0x050ff00000001814 */
[C---:B------:R-:W-:Y:S08]  /*10230*/  HMMA.16816.F32 R24, R180.reuse, R194, R24 ;  /* 0x000000c2b418723c */ /* 0x040ff00000001818 */
[C---:B-1----:R-:W-:Y:S08]  /*10240*/  HMMA.16816.F32 R28, R180.reuse, R196, R28 ;  /* 0x000000c4b41c723c */ /* 0x042ff0000000181c */
[----:B------:R-:W-:Y:S08]  /*10250*/  HMMA.16816.F32 R32, R180, R198, R32 ;  /* 0x000000c6b420723c */ /* 0x000ff00000001820 */
[C---:B--2---:R-:W-:Y:S08]  /*10260*/  HMMA.16816.F32 R4, R168.reuse, R172, R4 ;  /* 0x000000aca804723c */ /* 0x044ff00000001804 */
[C---:B------:R-:W-:Y:S08]  /*10270*/  HMMA.16816.F32 R8, R168.reuse, R174, R8 ;  /* 0x000000aea808723c */ /* 0x040ff00000001808 */
[C---:B------:R-:W-:Y:S08]  /*10280*/  HMMA.16816.F32 R12, R168.reuse, R176, R12 ;  /* 0x000000b0a80c723c */ /* 0x040ff0000000180c */
[C---:B------:R-:W-:Y:S08]  /*10290*/  HMMA.16816.F32 R16, R168.reuse, R178, R16 ;  /* 0x000000b2a810723c */ /* 0x040ff00000001810 */
[C---:B-----5:R-:W-:Y:S08]  /*102a0*/  HMMA.16816.F32 R20, R168.reuse, R184, R20 ;  /* 0x000000b8a814723c */ /* 0x060ff00000001814 */
        /* <DEDUP_REMOVED lines=47> */
.L_x_5459:
[----:B------:R-:W-:-:S05]  /*105a0*/  BRA.DIV ~URZ, `(.L_x_5351) ;  /* 0x0000a9927f007947 */ /* 0x000fca000b800000 */
[----:B------:R-:W3:Y:S01]  /*105b0*/  SHFL.IDX PT, R0, R170, RZ, 0x181f ;  /* 0x00181fffaa007589 */ /* 0x000ee200000e0000 */
[----:B------:R-:W-:Y:S04]  /*105c0*/  IADD3 R2, -R214, 0x10, RZ ;  /* 0x00000010d6027810 */ /* 0x000fe80007ffe1ff */
[----:B------:R-:W-:Y:S04]  /*105d0*/  LOP3.LUT R2, R2, 0xf, RZ, 0xc0, !PT ;  /* 0x0000000f02027812 */ /* 0x000fe800078ec0ff */
[----:B---3--:R-:W-:Y:S04]  /*105e0*/  IADD3 R168, P1, P0, R2, R0, R175 ;  /* 0x0000000002a87210 */ /* 0x008fe8000783e0af */
[----:B--2---:R-:W-:Y:S02]  /*105f0*/  IADD3.X R169, RZ, R132, R171, P1, P0 ;  /* 0x00000084ffa97210 */ /* 0x004fe40000fe04ab */
        /* <DEDUP_REMOVED lines=8> */
[----:B---3--:R-:W-:Y:S05]  /*10680*/  IADD3 R2, P0, R0, R177, RZ ;  /* 0x000000b100027210 */ /* 0x008fea0007f1e0ff */
[----:B------:R-:W-:Y:S05]  /*10690*/  IMAD.X R3, R132, 0x1, R173, P0 ;  /* 0x0000000184037824 */ /* 0x000fea00000e06ad */
[----:B------:R3:W-:Y:S02]  /*106a0*/  LDGSTS.E.BYPASS.LTC128B.128 [R215+0xc100], [R2.64], !P4 ;  /* 0x0c10000002d77fae */ /* 0x0007e4000e101d46 */
[----:B---3--:R-:W-:Y:S02]  /*106b0*/  IADD3 R2, P0, R0, R178, RZ ;  /* 0x000000b200027210 */ /* 0x008fe40007f1e0ff */
[----:B------:R2:W3:Y:S03]  /*106c0*/  SHFL.IDX PT, R0, R170, 0x1, 0x181f ;  /* 0x00381f00aa007f89 */ /* 0x0004e600000e0000 */
[----:B------:R-:W-:Y:S02]  /*106d0*/  IMAD.X R3, R132, 0x1, R174, P0 ;  /* 0x0000000184037824 */ /* 0x000fe400000e06ae */
[----:B------:R2:W4:Y:S04]  /*106e0*/  SHFL.IDX PT, R132, R133, 0x1, 0x181f ;  /* 0x00381f0085847f89 */ /* 0x00052800000e0000 */
[----:B------:R2:W-:Y:S02]  /*106f0*/  LDGSTS.E.BYPASS.LTC128B.128 [R215+0xe100], [R2.64], !P3 ;  /* 0x0e10000002d77fae */ /* 0x0005e4000d901d46 */
.L_x_5460:
[C---:B--2---:R-:W-:Y:S02]  /*10700*/  IADD3 R2, -R214.reuse, 0x10, RZ ;  /* 0x00000010d6027810 */ /* 0x044fe40007ffe1ff */
[----:B------:R-:W-:Y:S02]  /*10710*/  ISETP.NE.U32.AND P0, PT, R214, RZ, PT ;  /* 0x000000ffd600720c */ /* 0x000fe40003f05070 */
[----:B------:R-:W-:Y:S04]  /*10720*/  LOP3.LUT R2, R2, 0xf, RZ, 0xc0, !PT ;  /* 0x0000000f02027812 */ /* 0x000fe800078ec0ff */
[----:B---3--:R-:W-:Y:S04]  /*10730*/  IADD3 R2, P2, P1, R2, R0, R175 ;  /* 0x0000000002027210 */ /* 0x008fe8000795e0af */
[----:B----4-:R-:W-:Y:S05]  /*10740*/  IADD3.X R3, RZ, R132, R171, P2, P1 ;  /* 0x00000084ff037210 */ /* 0x010fea00017e24ab */
        /* <DEDUP_REMOVED lines=13> */
.L_x_5349:
[----:B------:R-:W-:Y:S05]  /*10820*/  BSYNC B0 ;  /* 0x0000000000007941 */ /* 0x000fea0003800000 */
.L_x_5348:
[----:B---3--:R-:W-:Y:S01]  /*10830*/  LOP3.LUT R168, RZ, c[0x0][0x324], RZ, 0x33, !PT ;  /* 0x0000c900ffa87a12 */ /* 0x008fe200078e33ff */
[----:B------:R-:W-:Y:S01]  /*10840*/  IMAD.MOV.U32 R0, RZ, RZ, c[0x0][0x2c4] ;  /* 0x0000b100ff007624 */ /* 0x000fe200078e00ff */
[----:B------:R-:W0:Y:S01]  /*10850*/  LDGDEPBAR ;  /* 0x00000000000079af */ /* 0x000e220000000000 */
[----:B------:R-:W-:Y:S02]  /*10860*/  IMAD.IADD R132, R243, 0x1, R242 ;  /* 0x00000001f3847824 */ /* 0x000fe400078e02f2 */
[----:B-1----:R-:W-:Y:S01]  /*10870*/  IMAD.SHL.U32 R133, R216, 0x40, RZ ;  /* 0x00000040d8857824 */ /* 0x002fe200078e00ff */
        /* <DEDUP_REMOVED lines=8> */
[----:B------:R1:W2:Y:S02]  /*10900*/  SHFL.IDX PT, R3, R132, RZ, 0x1c1f ;  /* 0x001c1fff84037589 */ /* 0x0002a400000e0000 */
.L_x_5461:
[----:B------:R-:W-:Y:S02]  /*10910*/  IMAD.MOV.U32 R2, RZ, RZ, c[0x0][0x32c] ;  /* 0x0000cb00ff027624 */ /* 0x000fe400078e00ff */
[----:B------:R-:W-:Y:S03]  /*10920*/  IMAD.IADD R168, R168, 0x1, R0 ;  /* 0x00000001a8a87824 */ /* 0x000fe600078e0200 */
[----:B------:R-:W-:Y:S02]  /*10930*/  ISETP.GE.AND P0, PT, R2, 0x1, PT ;  /* 0x000000010200780c */ /* 0x000fe40003f06270 */
[-C--:B--2---:R-:W-:Y:S02]  /*10940*/  IADD3 R2, R169, R3.reuse, RZ ;  /* 0x00000003a9027210 */ /* 0x084fe40007ffe0ff */
        /* <DEDUP_REMOVED lines=15> */
.L_x_5355:
[----:B------:R-:W-:Y:S04]  /*10a40*/  MOV R170, 0x1 ;  /* 0x0000000100aa7802 */ /* 0x000fe80000000f00 */
[----:B------:R-:W-:Y:S11]  /*10a50*/  ISETP.NE.AND P0, PT, R170, c[0x0][0x32c], PT ;  /* 0x0000cb00aa007a0c */ /* 0x000ff60003f05270 */
[----:B------:R-:W-:Y:S02]  /*10a60*/  @!UPT UIADD3 URZ, URZ, URZ, URZ ;  /* 0x0000003f3f3ff290 */ /* 0x000fe4000fffe03f */
[----:B------:R-:W-:Y:S05]  /*10a70*/  @P0 IMAD.HI.U32 R170, R3, c[0x0][0x330], RZ ;  /* 0x0000cc0003aa0a27 */ /* 0x000fea00078e00ff */
[----:B------:R-:W-:Y:S02]  /*10a80*/  @P0 SHF.R.U32.HI R3, RZ, c[0x0][0x334], R170 ;  /* 0x0000cd00ff030a19 */ /* 0x000fe400000116aa */
.L_x_5356:
[----:B------:R-:W-:Y:S05]  /*10a90*/  BSYNC B0 ;  /* 0x0000000000007941 */ /* 0x000fea0003800000 */
.L_x_5354:
[----:B------:R-:W-:Y:S04]  /*10aa0*/  IMAD R3, R3, c[0x0][0x32c], -R133 ;  /* 0x0000cb0003037a24 */ /* 0x000fe800078e0a85 */
[----:B------:R-:W-:Y:S05]  /*10ab0*/  IMAD.IADD R3, R3, 0x1, -R231 ;  /* 0x0000000103037824 */ /* 0x000fea00078e0ae7 */
[----:B------:R-:W-:Y:S02]  /*10ac0*/  IMNMX R0, R0, R3, !PT ;  /* 0x0000000300007217 */ /* 0x000fe40007800200 */
[----:B------:R-:W-:Y:S04]  /*10ad0*/  IADD3 R3, R3, c[0x0][0x32c], RZ ;  /* 0x0000cb0003037a10 */ /* 0x000fe80007ffe0ff */
[----:B------:R-:W-:Y:S02]  /*10ae0*/  IMNMX R2, R2, R3, PT ;  /* 0x0000000302027217 */ /* 0x000fe40003800200 */
.L_x_5353:
        /* <DEDUP_REMOVED lines=51> */
.L_x_5462:
        /* <DEDUP_REMOVED lines=19> */
.L_x_5360:
[----:B------:R-:W-:Y:S04]  /*10f50*/  MOV R4, 0x1 ;  /* 0x0000000100047802 */ /* 0x000fe80000000f00 */
[----:B------:R-:W-:Y:S11]  /*10f60*/  ISETP.NE.AND P0, PT, R4, c[0x0][0x32c], PT ;  /* 0x0000cb0004007a0c */ /* 0x000ff60003f05270 */
[----:B------:R-:W-:Y:S02]  /*10f70*/  @!UPT UIADD3 URZ, URZ, URZ, URZ ;  /* 0x0000003f3f3ff290 */ /* 0x000fe4000fffe03f */
[----:B------:R-:W-:Y:S05]  /*10f80*/  @P0 IMAD.HI.U32 R4, R3, c[0x0][0x330], RZ ;  /* 0x0000cc0003040a27 */ /* 0x000fea00078e00ff */
[----:B------:R-:W-:Y:S02]  /*10f90*/  @P0 SHF.R.U32.HI R3, RZ, c[0x0][0x334], R4 ;  /* 0x0000cd00ff030a19 */ /* 0x000fe40000011604 */
.L_x_5361:
[----:B------:R-:W-:Y:S05]  /*10fa0*/  BSYNC B0 ;  /* 0x0000000000007941 */ /* 0x000fea0003800000 */
.L_x_5359:
[----:B------:R-:W-:Y:S04]  /*10fb0*/  IMAD R133, R3, c[0x0][0x32c], -R133 ;  /* 0x0000cb0003857a24 */ /* 0x000fe800078e0a85 */
[----:B------:R-:W-:Y:S05]  /*10fc0*/  IMAD.IADD R3, R133, 0x1, -R231 ;  /* 0x0000000185037824 */ /* 0x000fea00078e0ae7 */
[----:B------:R-:W-:Y:S02]  /*10fd0*/  IMNMX R0, R0, R3, !PT ;  /* 0x0000000300007217 */ /* 0x000fe40007800200 */
[----:B------:R-:W-:Y:S04]  /*10fe0*/  IADD3 R3, R3, c[0x0][0x32c], RZ ;  /* 0x0000cb0003037a10 */ /* 0x000fe80007ffe0ff */
[----:B------:R-:W-:Y:S02]  /*10ff0*/  IMNMX R2, R2, R3, PT ;  /* 0x0000000302027217 */ /* 0x000fe40003800200 */
.L_x_5358:
        /* <DEDUP_REMOVED lines=82> */
.L_x_5463:
[----:B-12---:R-:W-:Y:S01]  /*11520*/  FMNMX.FTZ R132, R132, R0, !PT ;  /* 0x0000000084847209 */ /* 0x006fe20007810000 */
[----:B------:R-:W-:-:S05]  /*11530*/  BRA.DIV ~URZ, `(.L_x_5363) ;  /* 0x00009d727f007947 */ /* 0x000fca000b800000 */
[----:B------:R-:W1:Y:S02]  /*11540*/  SHFL.BFLY PT, R0, R132, 0x1, 0x1f ;  /* 0x0c201f0084007f89 */ /* 0x000e6400000e0000 */
[----:B-1----:R-:W-:Y:S02]  /*11550*/  FMNMX.FTZ R133, R132, R0, !PT ;  /* 0x0000000084857209 */ /* 0x002fe40007810000 */
[----:B------:R-:W1:Y:S02]  /*11560*/  SHFL.BFLY PT, R0, R4, 0x2, 0x1f ;  /* 0x0c401f0004007f89 */ /* 0x000e6400000e0000 */
[----:B-1----:R-:W-:Y:S05]  /*11570*/  FMNMX.FTZ R4, R4, R0, !PT ;  /* 0x0000000004047209 */ /* 0x002fea0007810000 */
[----:B------:R1:W2:Y:S02]  /*11580*/  SHFL.BFLY PT, R0, R4, 0x1, 0x1f ;  /* 0x0c201f0004007f89 */ /* 0x0002a400000e0000 */
.L_x_5464:
        /* <DEDUP_REMOVED lines=44> */
[--C-:B------:R-:W-:Y:S02]  /*11850*/  FFMA.FTZ R16, R16, c[0x0][0x2d0], -R4.reuse ;  /* 0x0000b40010107a23 */ /* 0x100fe40000010804 */
[--C-:B------:R-:W-:Y:S02]  /*11860*/  FFMA.FTZ R190, R7, c[0x0][0x2d0], -R4.reuse ;  /* 0x0000b40007be7a23 */ /* 0x100fe40000010804 */
[--C-:B------:R-:W-:Y:S02]  /*11870*/  FFMA.FTZ R18, R24, c[0x0][0x2d0], -R4.reuse ;  /* 0x0000b40018127a23 */ /* 0x100fe40000010804 */
[--C-:B------:R-:W-:Y:S01]  /*11880*/  FFMA.FTZ R132, R21, c[0x0][0x2d0], -R4.reuse ;  /* 0x0000b40015847a23 */ /* 0x100fe20000010804 */
        /* <DEDUP_REMOVED lines=332> */
[----:B------:R-:W-:Y:S01]  /*12d50*/  FADD.FTZ R2, R172, R0 ;  /* 0x00000000ac027221 */ /* 0x000fe20000010000 */
[----:B------:R-:W-:Y:S03]  /*12d60*/  IADD3 R0, R216, -0x1, RZ ;  /* 0xffffffffd8007810 */ /* 0x000fe60007ffe0ff */
[C---:B------:R-:W-:Y:S01]  /*12d70*/  HMMA.16816.F32 R64, R136.reuse, R146, R64 ;  /* 0x000000928840723c */ /* 0x040fe20000001840 */
[----:B------:R-:W2:Y:S03]  /*12d80*/  LDSM.16.MT88.4 R144, [R207+0x5000] ;  /* 0x00500000cf90783b */ /* 0x000ea60000004200 */
[----:B------:R-:W-:Y:S01]  /*12d90*/  FADD.FTZ R220, R132, R2 ;  /* 0x0000000284dc7221 */ /* 0x000fe20000010000 */
[----:B------:R-:W-:Y:S03]  /*12da0*/  MOV R216, R0 ;  /* 0x0000000000d87202 */ /* 0x000fe60000000f00 */
        /* <DEDUP_REMOVED lines=70> */
.L_x_5346:
[----:B------:R-:W-:Y:S05]  /*13210*/  BRA.DIV ~URZ, `(.L_x_5365) ;  /* 0x000081727f007947 */ /* 0x000fea000b800000 */
[----:B------:R1:W2:Y:S02]  /*13220*/  SHFL.BFLY PT, R0, R222, 0x2, 0x1f ;  /* 0x0c401f00de007f89 */ /* 0x0002a400000e0000 */
.L_x_5465:
[----:B--2---:R-:W-:Y:S01]  /*13230*/  FADD.FTZ R4, R0, R222 ;  /* 0x000000de00047221 */ /* 0x004fe20000010000 */
[----:B------:R-:W-:Y:S05]  /*13240*/  BRA.DIV ~URZ, `(.L_x_5366) ;  /* 0x000081927f007947 */ /* 0x000fea000b800000 */
[----:B------:R-:W2:Y:S02]  /*13250*/  SHFL.BFLY PT, R0, R220, 0x2, 0x1f ;  /* 0x0c401f00dc007f89 */ /* 0x000ea400000e0000 */
[----:B--2---:R-:W-:-:S02]  /*13260*/  FADD.FTZ R5, R0, R220 ;  /* 0x000000dc00057221 */ /* 0x004fc40000010000 */
[----:B------:R-:W2:Y:S04]  /*13270*/  SHFL.BFLY PT, R0, R4, 0x1, 0x1f ;  /* 0x0c201f0004007f89 */ /* 0x000ea800000e0000 */
[----:B------:R3:W4:Y:S01]  /*13280*/  SHFL.BFLY PT, R3, R5, 0x1, 0x1f ;  /* 0x0c201f0005037f89 */ /* 0x00072200000e0000 */
[----:B--2---:R-:W-:-:S05]  /*13290*/  FADD.FTZ R4, R4, R0 ;  /* 0x0000000004047221 */ /* 0x004fca0000010000 */
.L_x_5466:
        /* <DEDUP_REMOVED lines=148> */
.L_x_5275:
        /* <DEDUP_REMOVED lines=17> */
.L_x_5368:
[----:B------:R-:W-:Y:S05]  /*13cf0*/  BSYNC B0 ;  /* 0x0000000000007941 */ /* 0x000fea0003800000 */
.L_x_5367:
[----:B------:R-:W-:Y:S01]  /*13d00*/  PRMT R0, R0, 0x9910, RZ ;  /* 0x0000991000007816 */ /* 0x000fe200000000ff */
[----:B------:R-:W-:Y:S01]  /*13d10*/  BSSY B1, `(.L_x_5369) ;  /* 0x000045e000017945 */ /* 0x000fe20003800000 */
[----:B------:R-:W-:Y:S02]  /*13d20*/  IMAD.MOV.U32 R110, RZ, RZ, R248 ;  /* 0x000000ffff6e7224 */ /* 0x000fe400078e00f8 */
        /* <DEDUP_REMOVED lines=23> */
[----:B----4-:R1:W-:Y:S04]  /*13ea0*/  STS [R9], R2 ;  /* 0x0000000209007388 */ /* 0x0103e80000000800 */
[----:B------:R2:W-:Y:S01]  /*13eb0*/  STS [R9+0x400], R0 ;  /* 0x0004000009007388 */ /* 0x0005e20000000800 */
[----:B-1----:R-:W-:Y:S02]  /*13ec0*/  F2FP.PACK_AB R2, R27, R26 ;  /* 0x0000001a1b02723e */ /* 0x002fe400000000ff */
[----:B--2---:R-:W-:-:S03]  /*13ed0*/  F2FP.PACK_AB R0, R117, R116 ;  /* 0x000000747500723e */ /* 0x004fc600000000ff */
[----:B---3--:R1:W-:Y:S04]  /*13ee0*/  STS [R8], R2 ;  /* 0x0000000208007388 */ /* 0x0083e80000000800 */
        /* <DEDUP_REMOVED lines=131> */
.L_x_5371:
        /* <DEDUP_REMOVED lines=119> */
.L_x_5467:
[----:B------:R-:W-:Y:S05]  /*14e90*/  BRA.DIV ~URZ, `(.L_x_5374) ;  /* 0x000066b27f007947 */ /* 0x000fea000b800000 */
[----:B------:R4:W2:Y:S02]  /*14ea0*/  SHFL.IDX PT, R0, R14, RZ, 0x181f ;  /* 0x00181fff0e007589 */ /* 0x0008a400000e0000 */
.L_x_5468:
        /* <DEDUP_REMOVED lines=24> */
.L_x_5376:
[----:B------:R-:W-:Y:S05]  /*15030*/  BSYNC B0 ;  /* 0x0000000000007941 */ /* 0x000fea0003800000 */
.L_x_5375:
[----:B------:R-:W-:Y:S05]  /*15040*/  BRA.DIV ~URZ, `(.L_x_5377) ;  /* 0x000065727f007947 */ /* 0x000fea000b800000 */
[----:B---3--:R3:W4:Y:S04]  /*15050*/  SHFL.IDX PT, R4, R5, 0x1, 0x181f ;  /* 0x00381f0005047f89 */ /* 0x00872800000e0000 */
[----:B--2---:R3:W2:Y:S02]  /*15060*/  SHFL.IDX PT, R0, R14, 0x1, 0x181f ;  /* 0x00381f000e007f89 */ /* 0x0046a400000e0000 */
.L_x_5469:
        /* <DEDUP_REMOVED lines=24> */
.L_x_5379:
[----:B------:R-:W-:Y:S05]  /*151f0*/  BSYNC B0 ;  /* 0x0000000000007941 */ /* 0x000fea0003800000 */
.L_x_5378:
[----:B------:R-:W-:Y:S05]  /*15200*/  BRA.DIV ~URZ, `(.L_x_5380) ;  /* 0x000064827f007947 */ /* 0x000fea000b800000 */
[----:B----4-:R4:W3:Y:S02]  /*15210*/  SHFL.IDX PT, R4, R5, 0x2, 0x181f ;  /* 0x00581f0005047f89 */ /* 0x0108e400000e0000 */
.L_x_5470:
[----:B------:R-:W-:Y:S05]  /*15220*/  BRA.DIV ~URZ, `(.L_x_5381) ;  /* 0x000064d27f007947 */ /* 0x000fea000b800000 */
[----:B--2---:R2:W4:Y:S02]  /*15230*/  SHFL.IDX PT, R0, R14, 0x2, 0x181f ;  /* 0x00581f000e007f89 */ /* 0x00452400000e0000 */
.L_x_5471:
        /* <DEDUP_REMOVED lines=24> */
.L_x_5383:
[----:B------:R-:W-:Y:S05]  /*153c0*/  BSYNC B0 ;  /* 0x0000000000007941 */ /* 0x000fea0003800000 */
.L_x_5382:
[----:B------:R-:W-:Y:S05]  /*153d0*/  BRA.DIV ~URZ, `(.L_x_5384) ;  /* 0x000063927f007947 */ /* 0x000fea000b800000 */
[----:B---3--:R3:W1:Y:S04]  /*153e0*/  SHFL.IDX PT, R4, R5, 0x3, 0x181f ;  /* 0x00781f0005047f89 */ /* 0x00866800000e0000 */
[----:B----4-:R3:W4:Y:S02]  /*153f0*/  SHFL.IDX PT, R0, R14, 0x3, 0x181f ;  /* 0x00781f000e007f89 */ /* 0x01072400000e0000 */
.L_x_5472:
        /* <DEDUP_REMOVED lines=25> */
.L_x_5372:
        /* <DEDUP_REMOVED lines=33> */
.L_x_5473:
[----:B------:R-:W-:Y:S05]  /*157a0*/  BRA.DIV ~URZ, `(.L_x_5387) ;  /* 0x000061027f007947 */ /* 0x000fea000b800000 */
[----:B------:R3:W4:Y:S02]  /*157b0*/  SHFL.IDX PT, R0, R12, RZ, 0x1c1f ;  /* 0x001c1fff0c007589 */ /* 0x00072400000e0000 */
.L_x_5474:
        /* <DEDUP_REMOVED lines=224> */
.L_x_5389:
[----:B------:R-:W-:Y:S05]  /*165c0*/  BSYNC B0 ;  /* 0x0000000000007941 */ /* 0x000fea0003800000 */
.L_x_5388:
[----:B------:R-:W-:Y:S05]  /*165d0*/  BRA.DIV ~URZ, `(.L_x_5390) ;  /* 0x000053427f007947 */ /* 0x000fea000b800000 */
[----:B--2---:R2:W1:Y:S04]  /*165e0*/  SHFL.IDX PT, R4, R5, 0x1, 0x1c1f ;  /* 0x003c1f0005047f89 */ /* 0x00446800000e0000 */
[----:B----4-:R2:W4:Y:S02]  /*165f0*/  SHFL.IDX PT, R0, R12, 0x1, 0x1c1f ;  /* 0x003c1f000c007f89 */ /* 0x01052400000e0000 */
.L_x_5475:
        /* <DEDUP_REMOVED lines=242> */
.L_x_5370:
        /* <DEDUP_REMOVED lines=8> */
[----:B---3--:R-:W-:Y:S02]  /*175a0*/  @P0 IMAD.WIDE R4, R251, R4, c[0x0][0x508] ;  /* 0x00014200fb040625 */ /* 0x008fe400078e0204 */
        /* <DEDUP_REMOVED lines=9> */
.L_x_5391:
        /* <DEDUP_REMOVED lines=57> */
.L_x_5393:
[----:B------:R-:W-:Y:S05]  /*179d0*/  BSYNC B0 ;  /* 0x0000000000007941 */ /* 0x000fea0003800000 */
.L_x_5392:
        /* <DEDUP_REMOVED lines=34> */
.L_x_5476:
[----:B------:R-:W-:Y:S05]  /*17c00*/  BRA.DIV ~URZ, `(.L_x_5395) ;  /* 0x00003e527f007947 */ /* 0x000fea000b800000 */
[----:B------:R3:W4:Y:S02]  /*17c10*/  SHFL.IDX PT, R0, R14, RZ, 0x181f ;  /* 0x00181fff0e007589 */ /* 0x00072400000e0000 */
.L_x_5477:
        /* <DEDUP_REMOVED lines=25> */
.L_x_5397:
[----:B------:R-:W-:Y:S05]  /*17db0*/  BSYNC B0 ;  /* 0x0000000000007941 */ /* 0x000fea0003800000 */
.L_x_5396:
[----:B------:R-:W-:Y:S05]  /*17dc0*/  BRA.DIV ~URZ, `(.L_x_5398) ;  /* 0x00003d027f007947 */ /* 0x000fea000b800000 */
[----:B--2---:R2:W1:Y:S04]  /*17dd0*/  SHFL.IDX PT, R4, R5, 0x1, 0x181f ;  /* 0x00381f0005047f89 */ /* 0x00446800000e0000 */
[----:B----4-:R2:W4:Y:S02]  /*17de0*/  SHFL.IDX PT, R0, R14, 0x1, 0x181f ;  /* 0x00381f000e007f89 */ /* 0x01052400000e0000 */
.L_x_5478:
        /* <DEDUP_REMOVED lines=24> */
.L_x_5400:
[----:B------:R-:W-:Y:S05]  /*17f70*/  BSYNC B0 ;  /* 0x0000000000007941 */ /* 0x000fea0003800000 */
.L_x_5399:
[----:B------:R-:W-:Y:S05]  /*17f80*/  BRA.DIV ~URZ, `(.L_x_5401) ;  /* 0x00003c127f007947 */ /* 0x000fea000b800000 */
[----:B-1----:R1:W2:Y:S02]  /*17f90*/  SHFL.IDX PT, R4, R5, 0x2, 0x181f ;  /* 0x00581f0005047f89 */ /* 0x0022a400000e0000 */
.L_x_5479:
[----:B------:R-:W-:Y:S05]  /*17fa0*/  BRA.DIV ~URZ, `(.L_x_5402) ;  /* 0x00003c627f007947 */ /* 0x000fea000b800000 */
[----:B----4-:R4:W1:Y:S02]  /*17fb0*/  SHFL.IDX PT, R0, R14, 0x2, 0x181f ;  /* 0x00581f000e007f89 */ /* 0x01086400000e0000 */
.L_x_5480:
        /* <DEDUP_REMOVED lines=24> */
.L_x_5404:
[----:B------:R-:W-:Y:S05]  /*18140*/  BSYNC B0 ;  /* 0x0000000000007941 */ /* 0x000fea0003800000 */
.L_x_5403:
[----:B------:R-:W-:Y:S05]  /*18150*/  BRA.DIV ~URZ, `(.L_x_5405) ;  /* 0x00003b227f007947 */ /* 0x000fea000b800000 */
[----:B--2---:R2:W3:Y:S04]  /*18160*/  SHFL.IDX PT, R4, R5, 0x3, 0x181f ;  /* 0x00781f0005047f89 */ /* 0x0044e800000e0000 */
[----:B-1----:R2:W1:Y:S02]  /*18170*/  SHFL.IDX PT, R0, R14, 0x3, 0x181f ;  /* 0x00781f000e007f89 */ /* 0x00246400000e0000 */
.L_x_5481:
        /* <DEDUP_REMOVED lines=23> */
.L_x_5385:
[----:B------:R-:W-:Y:S05]  /*182f0*/  BSYNC B1 ;  /* 0x0000000000017941 */ /* 0x000fea0003800000 */
.L_x_5369:
        /* <DEDUP_REMOVED lines=13> */
.L_x_5482:
[----:B------:R-:W-:Y:S05]  /*183d0*/  BRA.DIV ~URZ, `(.L_x_5408) ;  /* 0x000039e27f007947 */ /* 0x000fea000b800000 */
[----:B------:R4:W2:Y:S02]  /*183e0*/  SHFL.IDX PT, R8, R110, 0x1, 0x1f ;  /* 0x00201f006e087f89 */ /* 0x0008a400000e0000 */
.L_x_5483:
        /* <DEDUP_REMOVED lines=18> */
.L_x_5484:
        /* <DEDUP_REMOVED lines=16> */
.L_x_5485:
[----:B----4-:R-:W-:Y:S01]  /*18610*/  IMAD R0, R0, c[0x0][0x538], RZ ;  /* 0x00014e0000007a24 */ /* 0x010fe200078e02ff */
[----:B------:R-:W-:Y:S04]  /*18620*/  BSSY B1, `(.L_x_5411) ;  /* 0x00000c5000017945 */ /* 0x000fe80003800000 */
[----:B--2---:R-:W-:-:S04]  /*18630*/  IADD3 R8, R0, R8, RZ ;  /* 0x0000000800087210 */ /* 0x004fc80007ffe0ff */
[----:B---3--:R-:W-:-:S13]  /*18640*/  ISETP.GT.AND P0, PT, R8, R9, PT ;  /* 0x000000090800720c */ /* 0x008fda0003f04270 */
[----:B------:R-:W-:Y:S05]  /*18650*/  @P0 BRA `(.L_x_5412) ;  /* 0x0000024000000947 */ /* 0x000fea0003800000 */
.L_x_5416:
        /* <DEDUP_REMOVED lines=16> */
.L_x_5486:
        /* <DEDUP_REMOVED lines=16> */
.L_x_5487:
[----:B--2---:R-:W-:-:S05]  /*18860*/  IMAD R0, R0, c[0x0][0x538], RZ ;  /* 0x00014e0000007a24 */ /* 0x004fca00078e02ff */
[----:B------:R-:W-:-:S04]  /*18870*/  IADD3 R8, R0, R8, RZ ;  /* 0x0000000800087210 */ /* 0x000fc80007ffe0ff */
[----:B------:R-:W-:-:S13]  /*18880*/  ISETP.GT.AND P0, PT, R8, R9, PT ;  /* 0x000000090800720c */ /* 0x000fda0003f04270 */
[----:B-1----:R-:W-:Y:S05]  /*18890*/  @!P0 BRA `(.L_x_5416) ;  /* 0xfffffdc000008947 */ /* 0x002fea000383ffff */
.L_x_5412:
[----:B------:R-:W-:-:S05]  /*188a0*/  IADD3 R8, -R0, R8, RZ ;  /* 0x0000000800087210 */ /* 0x000fca0007ffe1ff */
[----:B------:R-:W-:-:S05]  /*188b0*/  IMAD R0, R4, c[0x0][0x538], R8 ;  /* 0x00014e0004007a24 */ /* 0x000fca00078e0208 */
[----:B------:R-:W-:Y:S01]  /*188c0*/  ISETP.GT.AND P0, PT, R0, R9, PT ;  /* 0x000000090000720c */ /* 0x000fe20003f04270 */
[----:B------:R-:W-:-:S12]  /*188d0*/  BRA.DIV ~URZ, `(.L_x_5417) ;  /* 0x000039427f007947 */ /* 0x000fd8000b800000 */
[----:B------:R-:W-:-:S04]  /*188e0*/  VOTE.ANY R5, PT, !P0 ;  /* 0x0000000000057806 */ /* 0x000fc800040e0100 */
.L_x_5488:
[----:B------:R-:W2:Y:S02]  /*188f0*/  POPC R0, R5 ;  /* 0x0000000500007309 */ /* 0x000ea40000000000 */
[----:B--2---:R-:W-:Y:S01]  /*18900*/  IADD3 R251, R0, R251, RZ ;  /* 0x000000fb00fb7210 */ /* 0x004fe20007ffe0ff */
[----:B------:R-:W-:Y:S05]  /*18910*/  BRA.DIV ~URZ, `(.L_x_5418) ;  /* 0x000039527f007947 */ /* 0x000fea000b800000 */
[----:B------:R2:W3:Y:S04]  /*18920*/  SHFL.IDX PT, R10, R6, R0, 0x1f ;  /* 0x00001f00060a7589 */ /* 0x0004e800000e0000 */
[----:B------:R2:W4:Y:S02]  /*18930*/  SHFL.IDX PT, R7, R7, R0, 0x1f ;  /* 0x00001f0007077589 */ /* 0x00052400000e0000 */
.L_x_5489:
[----:B------:R-:W-:Y:S01]  /*18940*/  ISETP.NE.AND P0, PT, R5, RZ, PT ;  /* 0x000000ff0500720c */ /* 0x000fe20003f05270 */
[----:B------:R-:W-:-:S12]  /*18950*/  BSSY B0, `(.L_x_5419) ;  /* 0x0000005000007945 */ /* 0x000fd80003800000 */
[----:B------:R-:W-:Y:S05]  /*18960*/  @!P0 BRA `(.L_x_5420) ;  /* 0x0000003000008947 */ /* 0x000fea0003800000 */
[----:B--2---:R-:W-:Y:S01]  /*18970*/  IADD3 R0, R0, -0x1, RZ ;  /* 0xffffffff00007810 */ /* 0x004fe20007ffe0ff */
[----:B------:R-:W-:Y:S05]  /*18980*/  BRA.DIV ~URZ, `(.L_x_5421) ;  /* 0x000039b27f007947 */ /* 0x000fea000b800000 */
[----:B------:R2:W1:Y:S02]  /*18990*/  SHFL.IDX PT, R11, R4, R0, 0x1f ;  /* 0x00001f00040b7589 */ /* 0x00046400000e0000 */
.L_x_5420:
[----:B------:R-:W-:Y:S05]  /*189a0*/  BSYNC B0 ;  /* 0x0000000000007941 */ /* 0x000fea0003800000 */
.L_x_5419:
        /* <DEDUP_REMOVED lines=66> */
.L_x_5423:
        /* <DEDUP_REMOVED lines=66> */
.L_x_5424:
[----:B------:R-:W-:Y:S05]  /*191f0*/  BSYNC B0 ;  /* 0x0000000000007941 */ /* 0x000fea0003800000 */
.L_x_5422:
[----:B------:R-:W-:-:S04]  /*19200*/  LOP3.LUT R0, RZ, R0, RZ, 0x33, !PT ;  /* 0x00000000ff007212 */ /* 0x000fc800078e33ff */
[----:B------:R-:W-:Y:S01]  /*19210*/  IADD3 R249, R0, R10, RZ ;  /* 0x0000000a00f97210 */ /* 0x000fe20007ffe0ff */
[----:B------:R-:W-:Y:S05]  /*19220*/  BRA `(.L_x_5425) ;  /* 0x0000004000007947 */ /* 0x000fea0003800000 */
.L_x_5413:
[----:B------:R-:W-:Y:S01]  /*19230*/  IMAD.MOV.U32 R248, RZ, RZ, R9 ;  /* 0x000000fffff87224 */ /* 0x000fe200078e0009 */
[----:B------:R-:W-:Y:S01]  /*19240*/  MOV R250, RZ ;  /* 0x000000ff00fa7202 */ /* 0x000fe20000000f00 */
[----:B------:R-:W-:Y:S01]  /*19250*/  IMAD.MOV.U32 R249, RZ, RZ, RZ ;  /* 0x000000fffff97224 */ /* 0x000fe200078e00ff */
[----:B------:R-:W-:Y:S02]  /*19260*/  MOV R251, c[0x0][0x53c] ;  /* 0x00014f0000fb7a02 */ /* 0x000fe40000000f00 */
.L_x_5425:
[----:B------:R-:W-:Y:S05]  /*19270*/  BSYNC B1 ;  /* 0x0000000000017941 */ /* 0x000fea0003800000 */
.L_x_5411:
[----:B------:R-:W-:Y:S01]  /*19280*/  WARPSYNC 0xffffffff ;  /* 0xffffffff00007948 */ /* 0x000fe20003800000 */
[----:B------:R-:W-:Y:S01]  /*19290*/  BAR.SYNC.DEFER_BLOCKING 0x4, 0x100 ;  /* 0x0104000000007b1d */ /* 0x000fe20000010000 */
[----:B------:R-:W-:-:S13]  /*192a0*/  ISETP.NE.AND P0, PT, R12, RZ, PT ;  /* 0x000000ff0c00720c */ /* 0x000fda0003f05270 */
[----:B------:R2:W-:Y:S04]  /*192b0*/  @!P0 STS.128 [0x20100], R248 ;  /* 0x020100f8ff008388 */ /* 0x0005e80000000c00 */
[----:B------:R-:W-:Y:S06]  /*192c0*/  BAR.ARV 0x5, 0x100 ;  /* 0x0144000000007b1d */ /* 0x000fec0000002000 */
.L_x_5406:
[----:B-1----:R-:W-:-:S13]  /*192d0*/  ISETP.GE.AND P0, PT, R251, c[0x0][0x53c], PT ;  /* 0x00014f00fb007a0c */ /* 0x002fda0003f06270 */
[----:B--23--:R-:W-:Y:S01]  /*192e0*/  @P0 CALL.REL.NOINC `(.L_x_5426) ;  /* 0x0000001000000944 */ /* 0x00cfe20003c00000 */
[----:B------:R-:W-:Y:S05]  /*192f0*/  BRA `(.L_x_5427) ;  /* 0xfffe88b000007947 */ /* 0x000fea000383ffff */
.L_x_5426:
[----:B------:R-:W-:Y:S05]  /*19300*/  EXIT ;  /* 0x000000000000794d */ /* 0x000fea0003800000 */
.L_x_5250:
[----:B------:R-:W-:Y:S01]  /*19310*/  IMAD.MOV.U32 R0, RZ, RZ, R5 ;  /* 0x000000ffff007224 */ /* 0x000fe200078e0005 */
[----:B------:R-:W-:Y:S02]  /*19320*/  MOV R3, 0x1 ;  /* 0x0000000100037802 */ /* 0x000fe40000000f00 */
[----:B------:R-:W-:Y:S02]  /*19330*/  MOV R2, 0x19350 ;  /* 0x0001935000027802 */ /* 0x000fe40000000f00 */
[----:B--2---:R-:W-:Y:S05]  /*19340*/  CALL.REL.NOINC `($__internal_90_$__cuda_sm70_shflsync_up_p) ;  /* 0x0000312000007944 */ /* 0x004fea0003c00000 */
[----:B------:R-:W-:Y:S01]  /*19350*/  MOV R0, R4 ;  /* 0x0000000400007202 */ /* 0x000fe20000000f00 */
[----:B------:R-:W-:Y:S05]  /*19360*/  BRA `(.L_x_5428) ;  /* 0xfffe70d000007947 */ /* 0x000fea000383ffff */
.L_x_5251:
[----:B------:R-:W-:Y:S01]  /*19370*/  IMAD.MOV.U32 R0, RZ, RZ, R5 ;  /* 0x000000ffff007224 */ /* 0x000fe200078e0005 */
[----:B------:R-:W-:Y:S02]  /*19380*/  MOV R3, 0x2 ;  /* 0x0000000200037802 */ /* 0x000fe40000000f00 */
[----:B------:R-:W-:Y:S02]  /*19390*/  MOV R2, 0x193b0 ;  /* 0x000193b000027802 */ /* 0x000fe40000000f00 */
[----:B--2---:R-:W-:Y:S05]  /*193a0*/  CALL.REL.NOINC `($__internal_90_$__cuda_sm70_shflsync_up_p) ;  /* 0x000030c000007944 */ /* 0x004fea0003c00000 */
[----:B------:R-:W-:Y:S01]  /*193b0*/  SEL R4, R4, RZ, P4 ;  /* 0x000000ff04047207 */ /* 0x000fe20002000000 */
[----:B------:R-:W-:Y:S01]  /*193c0*/  IMAD.MOV.U32 R3, RZ, RZ, 0x4 ;  /* 0x00000004ff037424 */ /* 0x000fe200078e00ff */
[----:B------:R-:W-:-:S03]  /*193d0*/  MOV R2, 0x19400 ;  /* 0x0001940000027802 */ /* 0x000fc60000000f00 */
[----:B------:R-:W-:Y:S02]  /*193e0*/  IMAD.IADD R0, R5, 0x1, R4 ;  /* 0x0000000105007824 */ /* 0x000fe400078e0204 */
[----:B------:R-:W-:Y:S05]  /*193f0*/  CALL.REL.NOINC `($__internal_90_$__cuda_sm70_shflsync_up_p) ;  /* 0x0000307000007944 */ /* 0x000fea0003c00000 */
        /* <DEDUP_REMOVED lines=12> */
[----:B------:R-:W-:Y:S02]  /*194c0*/  MOV R221, 0x1f ;  /* 0x0000001f00dd7802 */ /* 0x000fe40000000f00 */
[----:B------:R-:W-:Y:S01]  /*194d0*/  MOV R3, 0x19510 ;  /* 0x0001951000037802 */ /* 0x000fe20000000f00 */
[----:B------:R-:W-:-:S04]  /*194e0*/  IMAD.IADD R4, R0, 0x1, R4 ;  /* 0x0000000100047824 */ /* 0x000fc800078e0204 */
[----:B------:R-:W-:Y:S02]  /*194f0*/  IMAD.MOV.U32 R195, RZ, RZ, R4 ;  /* 0x000000ffffc37224 */ /* 0x000fe400078e0004 */
[----:B------:R-:W-:Y:S05]  /*19500*/  CALL.REL.NOINC `($__internal_89_$__cuda_sm70_shflsync_idx_p) ;  /* 0x00002f0000007944 */ /* 0x000fea0003c00000 */
[----:B------:R-:W-:Y:S01]  /*19510*/  MOV R0, R195 ;  /* 0x000000c300007202 */ /* 0x000fe20000000f00 */
[----:B------:R-:W-:Y:S05]  /*19520*/  BRA `(.L_x_5429) ;  /* 0xfffe701000007947 */ /* 0x000fea000383ffff */
.L_x_5253:
[----:B------:R-:W-:Y:S02]  /*19530*/  SEL R0, RZ, 0x1, P0 ;  /* 0x00000001ff007807 */ /* 0x000fe40000000000 */
[----:B------:R-:W-:Y:S02]  /*19540*/  MOV R2, 0x19560 ;  /* 0x0001956000027802 */ /* 0x000fe40000000f00 */
[----:B--2---:R-:W-:Y:S05]  /*19550*/  CALL.REL.NOINC `($__internal_91_$__cuda_sm70_votesync_ballot) ;  /* 0x00002f7000007944 */ /* 0x004fea0003c00000 */
[----:B------:R-:W-:Y:S01]  /*19560*/  MOV R6, R0 ;  /* 0x0000000000067202 */ /* 0x000fe20000000f00 */
[----:B------:R-:W-:Y:S05]  /*19570*/  BRA `(.L_x_5430) ;  /* 0xfffe705000007947 */ /* 0x000fea000383ffff */
.L_x_5254:
[----:B------:R-:W-:Y:S01]  /*19580*/  IMAD.MOV.U32 R195, RZ, RZ, R9 ;  /* 0x000000ffffc37224 */ /* 0x000fe200078e0009 */
[----:B------:R-:W-:Y:S01]  /*19590*/  MOV R2, R0 ;  /* 0x0000000000027202 */ /* 0x000fe20000000f00 */
[----:B------:R-:W-:Y:S01]  /*195a0*/  IMAD.MOV.U32 R221, RZ, RZ, 0x1f ;  /* 0x0000001fffdd7424 */ /* 0x000fe200078e00ff */
[----:B------:R-:W-:Y:S02]  /*195b0*/  MOV R3, 0x195d0 ;  /* 0x000195d000037802 */ /* 0x000fe40000000f00 */
[----:B------:R-:W-:Y:S05]  /*195c0*/  CALL.REL.NOINC `($__internal_89_$__cuda_sm70_shflsync_idx_p) ;  /* 0x00002e4000007944 */ /* 0x000fea0003c00000 */
[----:B------:R-:W-:Y:S01]  /*195d0*/  IMAD.MOV.U32 R12, RZ, RZ, R195 ;  /* 0x000000ffff0c7224 */ /* 0x000fe200078e00c3 */
[----:B------:R-:W-:Y:S01]  /*195e0*/  MOV R195, R8 ;  /* 0x0000000800c37202 */ /* 0x000fe20000000f00 */
[----:B------:R-:W-:Y:S01]  /*195f0*/  IMAD.MOV.U32 R5, RZ, RZ, RZ ;  /* 0x000000ffff057224 */ /* 0x000fe200078e00ff */
[----:B------:R-:W-:Y:S01]  /*19600*/  MOV R2, R0 ;  /* 0x0000000000027202 */ /* 0x000fe20000000f00 */
[----:B------:R-:W-:Y:S01]  /*19610*/  IMAD.MOV.U32 R221, RZ, RZ, 0x1f ;  /* 0x0000001fffdd7424 */ /* 0x000fe200078e00ff */
[----:B------:R-:W-:-:S02]  /*19620*/  MOV R3, 0x19640 ;  /* 0x0001964000037802 */ /* 0x000fc40000000f00 */
[----:B------:R-:W-:Y:S05]  /*19630*/  CALL.REL.NOINC `($__internal_89_$__cuda_sm70_shflsync_idx_p) ;  /* 0x00002dd000007944 */ /* 0x000fea0003c00000 */
[----:B------:R-:W-:Y:S01]  /*19640*/  MOV R9, R195 ;  /* 0x000000c300097202 */ /* 0x000fe20000000f00 */
[----:B------:R-:W-:Y:S05]  /*19650*/  BRA `(.L_x_5431) ;  /* 0xfffe6fd000007947 */ /* 0x000fea000383ffff */
.L_x_5257:
[----:B------:R-:W-:Y:S01]  /*19660*/  IMAD.MOV.U32 R195, RZ, RZ, R4 ;  /* 0x000000ffffc37224 */ /* 0x000fe200078e0004 */
[----:B------:R-:W-:Y:S01]  /*19670*/  MOV R2, R0 ;  /* 0x0000000000027202 */ /* 0x000fe20000000f00 */
[----:B------:R-:W-:Y:S01]  /*19680*/  IMAD.MOV.U32 R221, RZ, RZ, 0x1f ;  /* 0x0000001fffdd7424 */ /* 0x000fe200078e00ff */
[----:B------:R-:W-:-:S02]  /*19690*/  MOV R3, 0x196b0 ;  /* 0x000196b000037802 */ /* 0x000fc40000000f00 */
[----:B--23--:R-:W-:Y:S05]  /*196a0*/  CALL.REL.NOINC `($__internal_89_$__cuda_sm70_shflsync_idx_p) ;  /* 0x00002d6000007944 */ /* 0x00cfea0003c00000 */
[----:B------:R-:W-:Y:S01]  /*196b0*/  MOV R5, R195 ;  /* 0x000000c300057202 */ /* 0x000fe20000000f00 */
[----:B------:R-:W-:Y:S05]  /*196c0*/  BRA `(.L_x_5256) ;  /* 0xfffe6fc000007947 */ /* 0x000fea000383ffff */
.L_x_5276:
[----:B------:R-:W-:Y:S01]  /*196d0*/  IMAD.MOV.U32 R195, RZ, RZ, R5 ;  /* 0x000000ffffc37224 */ /* 0x000fe200078e0005 */
[----:B------:R-:W-:Y:S01]  /*196e0*/  MOV R2, RZ ;  /* 0x000000ff00027202 */ /* 0x000fe20000000f00 */
[----:B------:R-:W-:Y:S01]  /*196f0*/  IMAD.MOV.U32 R221, RZ, RZ, 0x181f ;  /* 0x0000181fffdd7424 */ /* 0x000fe200078e00ff */
[----:B------:R-:W-:-:S02]  /*19700*/  MOV R3, 0x19720 ;  /* 0x0001972000037802 */ /* 0x000fc40000000f00 */
[----:B-----5:R-:W-:Y:S05]  /*19710*/  CALL.REL.NOINC `($__internal_89_$__cuda_sm70_shflsync_idx_p) ;  /* 0x00002cf000007944 */ /* 0x020fea0003c00000 */
[----:B------:R-:W-:Y:S01]  /*19720*/  MOV R4, R195 ;  /* 0x000000c300047202 */ /* 0x000fe20000000f00 */
[----:B------:R-:W-:Y:S05]  /*19730*/  BRA `(.L_x_5432) ;  /* 0xfffe951000007947 */ /* 0x000fea000383ffff */
.L_x_5277:
[----:B------:R-:W-:Y:S01]  /*19740*/  IMAD.MOV.U32 R195, RZ, RZ, R14 ;  /* 0x000000ffffc37224 */ /* 0x000fe200078e000e */
[----:B------:R-:W-:Y:S01]  /*19750*/  MOV R2, RZ ;  /* 0x000000ff00027202 */ /* 0x000fe20000000f00 */
[----:B------:R-:W-:Y:S01]  /*19760*/  IMAD.MOV.U32 R221, RZ, RZ, 0x181f ;  /* 0x0000181fffdd7424 */ /* 0x000fe200078e00ff */
[----:B------:R-:W-:-:S02]  /*19770*/  MOV R3, 0x19790 ;  /* 0x0001979000037802 */ /* 0x000fc40000000f00 */
[----:B-12--5:R-:W-:Y:S05]  /*19780*/  CALL.REL.NOINC `($__internal_89_$__cuda_sm70_shflsync_idx_p) ;  /* 0x00002c8000007944 */ /* 0x026fea0003c00000 */
[----:B------:R-:W-:Y:S01]  /*19790*/  MOV R0, R195 ;  /* 0x000000c300007202 */ /* 0x000fe20000000f00 */
[----:B------:R-:W-:Y:S05]  /*197a0*/  BRA `(.L_x_5433) ;  /* 0xfffe94c000007947 */ /* 0x000fea000383ffff */
.L_x_5280:
[----:B------:R-:W-:Y:S01]  /*197b0*/  IMAD.MOV.U32 R195, RZ, RZ, R5 ;  /* 0x000000ffffc37224 */ /* 0x000fe200078e0005 */
[----:B--2---:R-:W-:Y:S01]  /*197c0*/  MOV R2, 0x1 ;  /* 0x0000000100027802 */ /* 0x004fe20000000f00 */
[----:B------:R-:W-:Y:S01]  /*197d0*/  IMAD.MOV.U32 R221, RZ, RZ, 0x181f ;  /* 0x0000181fffdd7424 */ /* 0x000fe200078e00ff */
[----:B------:R-:W-:-:S02]  /*197e0*/  MOV R3, 0x19800 ;  /* 0x0001980000037802 */ /* 0x000fc40000000f00 */
[----:B-1-345:R-:W-:Y:S05]  /*197f0*/  CALL.REL.NOINC `($__internal_89_$__cuda_sm70_shflsync_idx_p) ;  /* 0x00002c1000007944 */ /* 0x03afea0003c00000 */
[----:B------:R-:W-:Y:S01]  /*19800*/  IMAD.MOV.U32 R4, RZ, RZ, R195 ;  /* 0x000000ffff047224 */ /* 0x000fe200078e00c3 */
[----:B------:R-:W-:Y:S01]  /*19810*/  MOV R2, 0x1 ;  /* 0x0000000100027802 */ /* 0x000fe20000000f00 */
[----:B------:R-:W-:Y:S01]  /*19820*/  IMAD.MOV.U32 R195, RZ, RZ, R14 ;  /* 0x000000ffffc37224 */ /* 0x000fe200078e000e */
[----:B------:R-:W-:-:S02]  /*19830*/  MOV R221, 0x181f ;  /* 0x0000181f00dd7802 */ /* 0x000fc40000000f00 */
[----:B------:R-:W-:Y:S02]  /*19840*/  MOV R3, 0x19860 ;  /* 0x0001986000037802 */ /* 0x000fe40000000f00 */
[----:B------:R-:W-:Y:S05]  /*19850*/  CALL.REL.NOINC `($__internal_89_$__cuda_sm70_shflsync_idx_p) ;  /* 0x00002bb000007944 */ /* 0x000fea0003c00000 */
[----:B------:R-:W-:Y:S01]  /*19860*/  MOV R0, R195 ;  /* 0x000000c300007202 */ /* 0x000fe20000000f00 */
[----:B------:R-:W-:Y:S05]  /*19870*/  BRA `(.L_x_5434) ;  /* 0xfffe95b000007947 */ /* 0x000fea000383ffff */
.L_x_5283:
[----:B------:R-:W-:Y:S01]  /*19880*/  IMAD.MOV.U32 R195, RZ, RZ, R5 ;  /* 0x000000ffffc37224 */ /* 0x000fe200078e0005 */
[----:B-1----:R-:W-:Y:S01]  /*19890*/  MOV R2, 0x2 ;  /* 0x0000000200027802 */ /* 0x002fe20000000f00 */
[----:B------:R-:W-:Y:S01]  /*198a0*/  IMAD.MOV.U32 R221, RZ, RZ, 0x181f ;  /* 0x0000181fffdd7424 */ /* 0x000fe200078e00ff */
[----:B------:R-:W-:Y:S02]  /*198b0*/  MOV R3, 0x198d0 ;  /* 0x000198d000037802 */ /* 0x000fe40000000f00 */
[----:B--2345:R-:W-:Y:S05]  /*198c0*/  CALL.REL.NOINC `($__internal_89_$__cuda_sm70_shflsync_idx_p) ;  /* 0x00002b4000007944 */ /* 0x03cfea0003c00000 */
[----:B------:R-:W-:Y:S01]  /*198d0*/  MOV R4, R195 ;  /* 0x000000c300047202 */ /* 0x000fe20000000f00 */
[----:B------:R-:W-:Y:S05]  /*198e0*/  BRA `(.L_x_5435) ;  /* 0xfffe96e000007947 */ /* 0x000fea000383ffff */
.L_x_5284:
[----:B------:R-:W-:Y:S01]  /*198f0*/  IMAD.MOV.U32 R195, RZ, RZ, R14 ;  /* 0x000000ffffc37224 */ /* 0x000fe200078e000e */
[----:B------:R-:W-:Y:S01]  /*19900*/  MOV R2, 0x2 ;  /* 0x0000000200027802 */ /* 0x000fe20000000f00 */
[----:B------:R-:W-:Y:S01]  /*19910*/  IMAD.MOV.U32 R221, RZ, RZ, 0x181f ;  /* 0x0000181fffdd7424 */ /* 0x000fe200078e00ff */
[----:B------:R-:W-:Y:S02]  /*19920*/  MOV R3, 0x19940 ;  /* 0x0001994000037802 */ /* 0x000fe40000000f00 */
[----:B-12345:R-:W-:Y:S05]  /*19930*/  CALL.REL.NOINC `($__internal_89_$__cuda_sm70_shflsync_idx_p) ;  /* 0x00002ad000007944 */ /* 0x03efea0003c00000 */
[----:B------:R-:W-:Y:S01]  /*19940*/  MOV R0, R195 ;  /* 0x000000c300007202 */ /* 0x000fe20000000f00 */
[----:B------:R-:W-:Y:S05]  /*19950*/  BRA `(.L_x_5436) ;  /* 0xfffe969000007947 */ /* 0x000fea000383ffff */
.L_x_5287:
[----:B------:R-:W-:Y:S01]  /*19960*/  IMAD.MOV.U32 R195, RZ, RZ, R5 ;  /* 0x000000ffffc37224 */ /* 0x000fe200078e0005 */
[----:B-1----:R-:W-:Y:S01]  /*19970*/  MOV R2, 0x3 ;  /* 0x0000000300027802 */ /* 0x002fe20000000f00 */
[----:B------:R-:W-:Y:S01]  /*19980*/  IMAD.MOV.U32 R221, RZ, RZ, 0x181f ;  /* 0x0000181fffdd7424 */ /* 0x000fe200078e00ff */
[----:B------:R-:W-:-:S02]  /*19990*/  MOV R3, 0x199b0 ;  /* 0x000199b000037802 */ /* 0x000fc40000000f00 */
[----:B--2345:R-:W-:Y:S05]  /*199a0*/  CALL.REL.NOINC `($__internal_89_$__cuda_sm70_shflsync_idx_p) ;  /* 0x00002a6000007944 */ /* 0x03cfea0003c00000 */
        /* <DEDUP_REMOVED lines=8> */
.L_x_5290:
[----:B------:R-:W-:Y:S01]  /*19a30*/  IMAD.MOV.U32 R195, RZ, RZ, R5 ;  /* 0x000000ffffc37224 */ /* 0x000fe200078e0005 */
[----:B------:R-:W-:Y:S01]  /*19a40*/  MOV R2, RZ ;  /* 0x000000ff00027202 */ /* 0x000fe20000000f00 */
[----:B------:R-:W-:Y:S01]  /*19a50*/  IMAD.MOV.U32 R221, RZ, RZ, 0x181f ;  /* 0x0000181fffdd7424 */ /* 0x000fe200078e00ff */
[----:B------:R-:W-:Y:S02]  /*19a60*/  MOV R3, 0x19a80 ;  /* 0x00019a8000037802 */ /* 0x000fe40000000f00 */
[----:B------:R-:W-:Y:S05]  /*19a70*/  CALL.REL.NOINC `($__internal_89_$__cuda_sm70_shflsync_idx_p) ;  /* 0x0000299000007944 */ /* 0x000fea0003c00000 */
[----:B------:R-:W-:Y:S01]  /*19a80*/  MOV R4, R195 ;  /* 0x000000c300047202 */ /* 0x000fe20000000f00 */
[----:B------:R-:W-:Y:S05]  /*19a90*/  BRA `(.L_x_5438) ;  /* 0xfffeb1d000007947 */ /* 0x000fea000383ffff */
.L_x_5291:
[----:B------:R-:W-:Y:S01]  /*19aa0*/  IMAD.MOV.U32 R195, RZ, RZ, R10 ;  /* 0x000000ffffc37224 */ /* 0x000fe200078e000a */
[----:B------:R-:W-:Y:S01]  /*19ab0*/  MOV R2, RZ ;  /* 0x000000ff00027202 */ /* 0x000fe20000000f00 */
[----:B------:R-:W-:Y:S01]  /*19ac0*/  IMAD.MOV.U32 R221, RZ, RZ, 0x181f ;  /* 0x0000181fffdd7424 */ /* 0x000fe200078e00ff */
[----:B------:R-:W-:Y:S02]  /*19ad0*/  MOV R3, 0x19af0 ;  /* 0x00019af000037802 */ /* 0x000fe40000000f00 */
[----:B-12---:R-:W-:Y:S05]  /*19ae0*/  CALL.REL.NOINC `($__internal_89_$__cuda_sm70_shflsync_idx_p) ;  /* 0x0000292000007944 */ /* 0x006fea0003c00000 */
        /* <DEDUP_REMOVED lines=27> */
[----:B--2---:R-:W-:Y:S05]  /*19ca0*/  CALL.REL.NOINC `($__internal_89_$__cuda_sm70_shflsync_idx_p) ;  /* 0x0000276000007944 */ /* 0x004fea0003c00000 */
[----:B------:R-:W-:Y:S01]  /*19cb0*/  IMAD.MOV.U32 R4, RZ, RZ, R195 ;  /* 0x000000ffff047224 */ /* 0x000fe200078e00c3 */
[----:B------:R-:W-:Y:S01]  /*19cc0*/  MOV R2, 0x1 ;  /* 0x0000000100027802 */ /* 0x000fe20000000f00 */
[----:B------:R-:W-:Y:S01]  /*19cd0*/  IMAD.MOV.U32 R195, RZ, RZ, R10 ;  /* 0x000000ffffc37224 */ /* 0x000fe200078e000a */
[----:B------:R-:W-:Y:S02]  /*19ce0*/  MOV R221, 0x181f ;  /* 0x0000181f00dd7802 */ /* 0x000fe40000000f00 */
[----:B------:R-:W-:Y:S02]  /*19cf0*/  MOV R3, 0x19d10 ;  /* 0x00019d1000037802 */ /* 0x000fe40000000f00 */
[----:B------:R-:W-:Y:S05]  /*19d00*/  CALL.REL.NOINC `($__internal_89_$__cuda_sm70_shflsync_idx_p) ;  /* 0x0000270000007944 */ /* 0x000fea0003c00000 */
[----:B------:R-:W-:Y:S01]  /*19d10*/  MOV R0, R195 ;  /* 0x000000c300007202 */ /* 0x000fe20000000f00 */
[----:B------:R-:W-:Y:S05]  /*19d20*/  BRA `(.L_x_5439) ;  /* 0xfffeb0e000007947 */ /* 0x000fea000383ffff */
.L_x_5292:
[----:B------:R-:W-:Y:S01]  /*19d30*/  IMAD.MOV.U32 R195, RZ, RZ, R4 ;  /* 0x000000ffffc37224 */ /* 0x000fe200078e0004 */
[----:B------:R-:W-:Y:S01]  /*19d40*/  MOV R2, RZ ;  /* 0x000000ff00027202 */ /* 0x000fe20000000f00 */
[----:B------:R-:W-:Y:S01]  /*19d50*/  IMAD.MOV.U32 R221, RZ, RZ, 0x1c1f ;  /* 0x00001c1fffdd7424 */ /* 0x000fe200078e00ff */
[----:B------:R-:W-:-:S02]  /*19d60*/  MOV R3, 0x19d80 ;  /* 0x00019d8000037802 */ /* 0x000fc40000000f00 */
[----:B------:R-:W-:Y:S05]  /*19d70*/  CALL.REL.NOINC `($__internal_89_$__cuda_sm70_shflsync_idx_p) ;  /* 0x0000269000007944 */ /* 0x000fea0003c00000 */
[----:B------:R-:W-:Y:S01]  /*19d80*/  MOV R3, R195 ;  /* 0x000000c300037202 */ /* 0x000fe20000000f00 */
[----:B------:R-:W-:Y:S05]  /*19d90*/  BRA `(.L_x_5440) ;  /* 0xfffeb33000007947 */ /* 0x000fea000383ffff */
.L_x_5297:
[----:B------:R-:W-:Y:S01]  /*19da0*/  IMAD.MOV.U32 R195, RZ, RZ, R4 ;  /* 0x000000ffffc37224 */ /* 0x000fe200078e0004 */
[----:B------:R-:W-:Y:S01]  /*19db0*/  MOV R2, 0x1 ;  /* 0x0000000100027802 */ /* 0x000fe20000000f00 */
[----:B------:R-:W-:Y:S01]  /*19dc0*/  IMAD.MOV.U32 R221, RZ, RZ, 0x1c1f ;  /* 0x00001c1fffdd7424 */ /* 0x000fe200078e00ff */
[----:B------:R-:W-:-:S02]  /*19dd0*/  MOV R3, 0x19df0 ;  /* 0x00019df000037802 */ /* 0x000fc40000000f00 */
[----:B-1----:R-:W-:Y:S05]  /*19de0*/  CALL.REL.NOINC `($__internal_89_$__cuda_sm70_shflsync_idx_p) ;  /* 0x0000262000007944 */ /* 0x002fea0003c00000 */
[----:B------:R-:W-:Y:S01]  /*19df0*/  MOV R3, R195 ;  /* 0x000000c300037202 */ /* 0x000fe20000000f00 */
[----:B------:R-:W-:Y:S05]  /*19e00*/  BRA `(.L_x_5441) ;  /* 0xfffeb7a000007947 */ /* 0x000fea000383ffff */
.L_x_5302:
[----:B------:R-:W-:Y:S01]  /*19e10*/  IMAD.MOV.U32 R132, RZ, RZ, R4 ;  /* 0x000000ffff847224 */ /* 0x000fe200078e0004 */
[----:B------:R-:W-:-:S02]  /*19e20*/  MOV R0, 0x2 ;  /* 0x0000000200007802 */ /* 0x000fc40000000f00 */
[----:B------:R-:W-:Y:S02]  /*19e30*/  MOV R2, 0x19e50 ;  /* 0x00019e5000027802 */ /* 0x000fe40000000f00 */
[----:B------:R-:W-:Y:S05]  /*19e40*/  CALL.REL.NOINC `($__internal_88_$__cuda_sm70_shflsync_bfly_p) ;  /* 0x0000256000007944 */ /* 0x000fea0003c00000 */
[----:B------:R-:W-:Y:S05]  /*19e50*/  BRA `(.L_x_5442) ;  /* 0xfffebe0000007947 */ /* 0x000fea000383ffff */
.L_x_5303:
[----:B------:R-:W-:Y:S01]  /*19e60*/  IMAD.MOV.U32 R132, RZ, RZ, R4 ;  /* 0x000000ffff847224 */ /* 0x000fe200078e0004 */
[----:B------:R-:W-:Y:S02]  /*19e70*/  MOV R0, 0x1 ;  /* 0x0000000100007802 */ /* 0x000fe40000000f00 */
[----:B------:R-:W-:Y:S02]  /*19e80*/  MOV R2, 0x19ea0 ;  /* 0x00019ea000027802 */ /* 0x000fe40000000f00 */
[----:B------:R-:W-:Y:S05]  /*19e90*/  CALL.REL.NOINC `($__internal_88_$__cuda_sm70_shflsync_bfly_p) ;  /* 0x0000251000007944 */ /* 0x000fea0003c00000 */
[----:B------:R-:W-:Y:S01]  /*19ea0*/  FMNMX.FTZ R133, R4, R0, !PT ;  /* 0x0000000004857209 */ /* 0x000fe20007810000 */
[----:B------:R-:W-:Y:S01]  /*19eb0*/  IMAD.MOV.U32 R132, RZ, RZ, R5 ;  /* 0x000000ffff847224 */ /* 0x000fe200078e0005 */
[----:B------:R-:W-:Y:S01]  /*19ec0*/  MOV R2, 0x19ef0 ;  /* 0x00019ef000027802 */ /* 0x000fe20000000f00 */
[----:B------:R-:W-:Y:S02]  /*19ed0*/  IMAD.MOV.U32 R0, RZ, RZ, 0x2 ;  /* 0x00000002ff007424 */ /* 0x000fe400078e00ff */
[----:B------:R-:W-:Y:S05]  /*19ee0*/  CALL.REL.NOINC `($__internal_88_$__cuda_sm70_shflsync_bfly_p) ;  /* 0x000024c000007944 */ /* 0x000fea0003c00000 */
[----:B------:R-:W-:Y:S01]  /*19ef0*/  FMNMX.FTZ R5, R5, R0, !PT ;  /* 0x0000000005057209 */ /* 0x000fe20007810000 */
[----:B------:R-:W-:Y:S01]  /*19f00*/  IMAD.MOV.U32 R0, RZ, RZ, 0x1 ;  /* 0x00000001ff007424 */ /* 0x000fe200078e00ff */
[----:B------:R-:W-:-:S03]  /*19f10*/  MOV R2, 0x19f40 ;  /* 0x00019f4000027802 */ /* 0x000fc60000000f00 */
[----:B------:R-:W-:Y:S02]  /*19f20*/  IMAD.MOV.U32 R132, RZ, RZ, R5 ;  /* 0x000000ffff847224 */ /* 0x000fe400078e0005 */
[----:B------:R-:W-:Y:S05]  /*19f30*/  CALL.REL.NOINC `($__internal_88_$__cuda_sm70_shflsync_bfly_p) ;  /* 0x0000247000007944 */ /* 0x000fea0003c00000 */
[----:B------:R-:W-:Y:S01]  /*19f40*/  MOV R3, R0 ;  /* 0x0000000000037202 */ /* 0x000fe20000000f00 */
[----:B------:R-:W-:Y:S05]  /*19f50*/  BRA `(.L_x_5443) ;  /* 0xfffebd7000007947 */ /* 0x000fea000383ffff */
.L_x_5311:
[----:B------:R-:W-:Y:S01]  /*19f60*/  MOV R2, RZ ;  /* 0x000000ff00027202 */ /* 0x000fe20000000f00 */
[----:B------:R-:W-:Y:S01]  /*19f70*/  IMAD.MOV.U32 R195, RZ, RZ, R5 ;  /* 0x000000ffffc37224 */ /* 0x000fe200078e0005 */
[----:B------:R-:W-:Y:S01]  /*19f80*/  MOV R3, 0x19fb0 ;  /* 0x00019fb000037802 */ /* 0x000fe20000000f00 */
[----:B------:R-:W-:Y:S02]  /*19f90*/  IMAD.MOV.U32 R221, RZ, RZ, 0x181f ;  /* 0x0000181fffdd7424 */ /* 0x000fe400078e00ff */
[----:B-1234-:R-:W-:Y:S05]  /*19fa0*/  CALL.REL.NOINC `($__internal_89_$__cuda_sm70_shflsync_idx_p) ;  /* 0x0000246000007944 */ /* 0x01efea0003c00000 */
[----:B------:R-:W-:Y:S01]  /*19fb0*/  MOV R4, R195 ;  /* 0x000000c300047202 */ /* 0x000fe20000000f00 */
[----:B------:R-:W-:-:S05]  /*19fc0*/  BRA `(.L_x_5444) ;  /* 0xfffed5c000007947 */ /* 0x000fca000383ffff */
.L_x_5312:
[----:B------:R-:W-:Y:S01]  /*19fd0*/  MOV R2, RZ ;  /* 0x000000ff00027202 */ /* 0x000fe20000000f00 */
[----:B------:R-:W-:Y:S01]  /*19fe0*/  IMAD.MOV.U32 R195, RZ, RZ, R20 ;  /* 0x000000ffffc37224 */ /* 0x000fe200078e0014 */
[----:B------:R-:W-:Y:S01]  /*19ff0*/  MOV R3, 0x1a020 ;  /* 0x0001a02000037802 */ /* 0x000fe20000000f00 */
[----:B------:R-:W-:Y:S02]  /*1a000*/  IMAD.MOV.U32 R221, RZ, RZ, 0x181f ;  /* 0x0000181fffdd7424 */ /* 0x000fe400078e00ff */
[----:B-1234-:R-:W-:Y:S05]  /*1a010*/  CALL.REL.NOINC `($__internal_89_$__cuda_sm70_shflsync_idx_p) ;  /* 0x000023f000007944 */ /* 0x01efea0003c00000 */
        /* <DEDUP_REMOVED lines=27> */
[----:B-1----:R-:W-:Y:S05]  /*1a1d0*/  CALL.REL.NOINC `($__internal_89_$__cuda_sm70_shflsync_idx_p) ;  /* 0x0000223000007944 */ /* 0x002fea0003c00000 */
[----:B------:R-:W-:Y:S01]  /*1a1e0*/  MOV R2, 0x1 ;  /* 0x0000000100027802 */ /* 0x000fe20000000f00 */
[----:B------:R-:W-:Y:S01]  /*1a1f0*/  IMAD.MOV.U32 R4, RZ, RZ, R195 ;  /* 0x000000ffff047224 */ /* 0x000fe200078e00c3 */
[----:B------:R-:W-:Y:S01]  /*1a200*/  MOV R221, 0x181f ;  /* 0x0000181f00dd7802 */ /* 0x000fe20000000f00 */
[----:B------:R-:W-:Y:S01]  /*1a210*/  IMAD.MOV.U32 R195, RZ, RZ, R20 ;  /* 0x000000ffffc37224 */ /* 0x000fe200078e0014 */
[----:B------:R-:W-:Y:S02]  /*1a220*/  MOV R3, 0x1a240 ;  /* 0x0001a24000037802 */ /* 0x000fe40000000f00 */
[----:B------:R-:W-:Y:S05]  /*1a230*/  CALL.REL.NOINC `($__internal_89_$__cuda_sm70_shflsync_idx_p) ;  /* 0x000021d000007944 */ /* 0x000fea0003c00000 */
[----:B------:R-:W-:Y:S01]  /*1a240*/  MOV R0, R195 ;  /* 0x000000c300007202 */ /* 0x000fe20000000f00 */
[----:B------:R-:W-:-:S05]  /*1a250*/  BRA `(.L_x_5445) ;  /* 0xfffed4d000007947 */ /* 0x000fca000383ffff */
.L_x_5315:
[----:B------:R-:W-:Y:S01]  /*1a260*/  MOV R2, RZ ;  /* 0x000000ff00027202 */ /* 0x000fe20000000f00 */
[----:B------:R-:W-:Y:S01]  /*1a270*/  IMAD.MOV.U32 R195, RZ, RZ, R133 ;  /* 0x000000ffffc37224 */ /* 0x000fe200078e0085 */
[----:B------:R-:W-:Y:S01]  /*1a280*/  MOV R3, 0x1a2b0 ;  /* 0x0001a2b000037802 */ /* 0x000fe20000000f00 */
[----:B------:R-:W-:Y:S02]  /*1a290*/  IMAD.MOV.U32 R221, RZ, RZ, 0x181f ;  /* 0x0000181fffdd7424 */ /* 0x000fe400078e00ff */
[----:B------:R-:W-:Y:S05]  /*1a2a0*/  CALL.REL.NOINC `($__internal_89_$__cuda_sm70_shflsync_idx_p) ;  /* 0x0000216000007944 */ /* 0x000fea0003c00000 */
[----:B------:R-:W-:Y:S01]  /*1a2b0*/  MOV R132, R195 ;  /* 0x000000c300847202 */ /* 0x000fe20000000f00 */
[----:B------:R-:W-:-:S05]  /*1a2c0*/  BRA `(.L_x_5446) ;  /* 0xfffee5a000007947 */ /* 0x000fca000383ffff */
.L_x_5316:
[----:B------:R-:W-:Y:S01]  /*1a2d0*/  MOV R2, RZ ;  /* 0x000000ff00027202 */ /* 0x000fe20000000f00 */
[----:B------:R-:W-:Y:S01]  /*1a2e0*/  IMAD.MOV.U32 R195, RZ, RZ, R170 ;  /* 0x000000ffffc37224 */ /* 0x000fe200078e00aa */
[----:B------:R-:W-:Y:S01]  /*1a2f0*/  MOV R3, 0x1a320 ;  /* 0x0001a32000037802 */ /* 0x000fe20000000f00 */
[----:B------:R-:W-:Y:S02]  /*1a300*/  IMAD.MOV.U32 R221, RZ, RZ, 0x181f ;  /* 0x0000181fffdd7424 */ /* 0x000fe400078e00ff */
[----:B-12---:R-:W-:Y:S05]  /*1a310*/  CALL.REL.NOINC `($__internal_89_$__cuda_sm70_shflsync_idx_p) ;  /* 0x000020f000007944 */ /* 0x006fea0003c00000 */
        /* <DEDUP_REMOVED lines=27> */
[----:B------:R-:W-:Y:S05]  /*1a4d0*/  CALL.REL.NOINC `($__internal_89_$__cuda_sm70_shflsync_idx_p) ;  /* 0x00001f3000007944 */ /* 0x000fea0003c00000 */
        /* <DEDUP_REMOVED lines=8> */
.L_x_5317:
[----:B------:R-:W-:Y:S01]  /*1a560*/  MOV R2, RZ ;  /* 0x000000ff00027202 */ /* 0x000fe20000000f00 */
[----:B------:R-:W-:Y:S01]  /*1a570*/  IMAD.MOV.U32 R195, RZ, RZ, R132 ;  /* 0x000000ffffc37224 */ /* 0x000fe200078e0084 */
[----:B------:R-:W-:Y:S01]  /*1a580*/  MOV R3, 0x1a5b0 ;  /* 0x0001a5b000037802 */ /* 0x000fe20000000f00 */
[----:B------:R-:W-:Y:S02]  /*1a590*/  IMAD.MOV.U32 R221, RZ, RZ, 0x1c1f ;  /* 0x00001c1fffdd7424 */ /* 0x000fe400078e00ff */
[----:B------:R-:W-:Y:S05]  /*1a5a0*/  CALL.REL.NOINC `($__internal_89_$__cuda_sm70_shflsync_idx_p) ;  /* 0x00001e6000007944 */ /* 0x000fea0003c00000 */
[----:B------:R-:W-:Y:S01]  /*1a5b0*/  MOV R3, R195 ;  /* 0x000000c300037202 */ /* 0x000fe20000000f00 */
[----:B------:R-:W-:-:S05]  /*1a5c0*/  BRA `(.L_x_5448) ;  /* 0xfffee70000007947 */ /* 0x000fca000383ffff */
.L_x_5322:
[----:B------:R-:W-:Y:S01]  /*1a5d0*/  MOV R2, 0x1 ;  /* 0x0000000100027802 */ /* 0x000fe20000000f00 */
[----:B------:R-:W-:Y:S01]  /*1a5e0*/  IMAD.MOV.U32 R195, RZ, RZ, R132 ;  /* 0x000000ffffc37224 */ /* 0x000fe200078e0084 */
[----:B------:R-:W-:Y:S01]  /*1a5f0*/  MOV R3, 0x1a620 ;  /* 0x0001a62000037802 */ /* 0x000fe20000000f00 */
[----:B------:R-:W-:Y:S02]  /*1a600*/  IMAD.MOV.U32 R221, RZ, RZ, 0x1c1f ;  /* 0x00001c1fffdd7424 */ /* 0x000fe400078e00ff */
[----:B-1----:R-:W-:Y:S05]  /*1a610*/  CALL.REL.NOINC `($__internal_89_$__cuda_sm70_shflsync_idx_p) ;  /* 0x00001df000007944 */ /* 0x002fea0003c00000 */
[----:B------:R-:W-:Y:S01]  /*1a620*/  MOV R3, R195 ;  /* 0x000000c300037202 */ /* 0x000fe20000000f00 */
[----:B------:R-:W-:-:S05]  /*1a630*/  BRA `(.L_x_5449) ;  /* 0xfffeeba000007947 */ /* 0x000fca000383ffff */
.L_x_5327:
[----:B------:R-:W-:Y:S02]  /*1a640*/  MOV R0, 0x2 ;  /* 0x0000000200007802 */ /* 0x000fe40000000f00 */
[----:B------:R-:W-:Y:S02]  /*1a650*/  MOV R2, 0x1a670 ;  /* 0x0001a67000027802 */ /* 0x000fe40000000f00 */
[----:B------:R-:W-:Y:S05]  /*1a660*/  CALL.REL.NOINC `($__internal_88_$__cuda_sm70_shflsync_bfly_p) ;  /* 0x00001d4000007944 */ /* 0x000fea0003c00000 */
[----:B------:R-:W-:-:S05]  /*1a670*/  BRA `(.L_x_5450) ;  /* 0xfffef26000007947 */ /* 0x000fca000383ffff */
.L_x_5328:
        /* <DEDUP_REMOVED lines=10> */
[----:B------:R-:W-:Y:S02]  /*1a720*/  MOV R2, 0x1a740 ;  /* 0x0001a74000027802 */ /* 0x000fe40000000f00 */
[----:B------:R-:W-:Y:S05]  /*1a730*/  CALL.REL.NOINC `($__internal_88_$__cuda_sm70_shflsync_bfly_p) ;  /* 0x00001c7000007944 */ /* 0x000fea0003c00000 */
[----:B------:R-:W-:-:S05]  /*1a740*/  BRA `(.L_x_5451) ;  /* 0xfffef20000007947 */ /* 0x000fca000383ffff */
.L_x_5337:
[----:B------:R-:W-:Y:S01]  /*1a750*/  MOV R2, RZ ;  /* 0x000000ff00027202 */ /* 0x000fe20000000f00 */
[----:B------:R-:W-:Y:S01]  /*1a760*/  IMAD.MOV.U32 R195, RZ, RZ, R5 ;  /* 0x000000ffffc37224 */ /* 0x000fe200078e0005 */
[----:B------:R-:W-:Y:S01]  /*1a770*/  MOV R3, 0x1a7a0 ;  /* 0x0001a7a000037802 */ /* 0x000fe20000000f00 */
[----:B------:R-:W-:Y:S02]  /*1a780*/  IMAD.MOV.U32 R221, RZ, RZ, 0x181f ;  /* 0x0000181fffdd7424 */ /* 0x000fe400078e00ff */
[----:B-1234-:R-:W-:Y:S05]  /*1a790*/  CALL.REL.NOINC `($__internal_89_$__cuda_sm70_shflsync_idx_p) ;  /* 0x00001c7000007944 */ /* 0x01efea0003c00000 */
[----:B------:R-:W-:Y:S01]  /*1a7a0*/  MOV R4, R195 ;  /* 0x000000c300047202 */ /* 0x000fe20000000f00 */
[----:B------:R-:W-:-:S05]  /*1a7b0*/  BRA `(.L_x_5452) ;  /* 0xffff12f000007947 */ /* 0x000fca000383ffff */
.L_x_5338:
        /* <DEDUP_REMOVED lines=41> */
.L_x_5341:
[----:B------:R-:W-:Y:S01]  /*1aa50*/  MOV R2, RZ ;  /* 0x000000ff00027202 */ /* 0x000fe20000000f00 */
[----:B------:R-:W-:Y:S01]  /*1aa60*/  IMAD.MOV.U32 R195, RZ, RZ, R133 ;  /* 0x000000ffffc37224 */ /* 0x000fe200078e0085 */
[----:B------:R-:W-:Y:S01]  /*1aa70*/  MOV R3, 0x1aaa0 ;  /* 0x0001aaa000037802 */ /* 0x000fe20000000f00 */
[----:B------:R-:W-:Y:S02]  /*1aa80*/  IMAD.MOV.U32 R221, RZ, RZ, 0x181f ;  /* 0x0000181fffdd7424 */ /* 0x000fe400078e00ff */
[----:B------:R-:W-:Y:S05]  /*1aa90*/  CALL.REL.NOINC `($__internal_89_$__cuda_sm70_shflsync_idx_p) ;  /* 0x0000197000007944 */ /* 0x000fea0003c00000 */
[----:B------:R-:W-:Y:S01]  /*1aaa0*/  MOV R132, R195 ;  /* 0x000000c300847202 */ /* 0x000fe20000000f00 */
[----:B------:R-:W-:-:S05]  /*1aab0*/  BRA `(.L_x_5454) ;  /* 0xffff22d000007947 */ /* 0x000fca000383ffff */
.L_x_5342:
        /* <DEDUP_REMOVED lines=41> */
.L_x_5343:
[----:B------:R-:W-:Y:S02]  /*1ad50*/  MOV R0, 0x2 ;  /* 0x0000000200007802 */ /* 0x000fe40000000f00 */
[----:B------:R-:W-:Y:S02]  /*1ad60*/  MOV R2, 0x1ad80 ;  /* 0x0001ad8000027802 */ /* 0x000fe40000000f00 */
[----:B------:R-:W-:Y:S05]  /*1ad70*/  CALL.REL.NOINC `($__internal_88_$__cuda_sm70_shflsync_bfly_p) ;  /* 0x0000163000007944 */ /* 0x000fea0003c00000 */
[----:B------:R-:W-:-:S05]  /*1ad80*/  BRA `(.L_x_5456) ;  /* 0xffff259000007947 */ /* 0x000fca000383ffff */
.L_x_5344:
        /* <DEDUP_REMOVED lines=13> */
.L_x_5347:
[----:B------:R-:W-:Y:S01]  /*1ae60*/  MOV R2, RZ ;  /* 0x000000ff00027202 */ /* 0x000fe20000000f00 */
[----:B------:R-:W-:Y:S01]  /*1ae70*/  IMAD.MOV.U32 R195, RZ, RZ, R4 ;  /* 0x000000ffffc37224 */ /* 0x000fe200078e0004 */
[----:B------:R-:W-:Y:S01]  /*1ae80*/  MOV R3, 0x1aeb0 ;  /* 0x0001aeb000037802 */ /* 0x000fe20000000f00 */
[----:B------:R-:W-:Y:S02]  /*1ae90*/  IMAD.MOV.U32 R221, RZ, RZ, 0x181f ;  /* 0x0000181fffdd7424 */ /* 0x000fe400078e00ff */
[----:B-1234-:R-:W-:Y:S05]  /*1aea0*/  CALL.REL.NOINC `($__internal_89_$__cuda_sm70_shflsync_idx_p) ;  /* 0x0000156000007944 */ /* 0x01efea0003c00000 */
[----:B------:R-:W-:Y:S01]  /*1aeb0*/  MOV R2, R195 ;  /* 0x000000c300027202 */ /* 0x000fe20000000f00 */
[----:B------:R-:W-:-:S05]  /*1aec0*/  BRA `(.L_x_5458) ;  /* 0xffff444000007947 */ /* 0x000fca000383ffff */
.L_x_5350:
[----:B------:R-:W-:Y:S01]  /*1aed0*/  MOV R2, RZ ;  /* 0x000000ff00027202 */ /* 0x000fe20000000f00 */
[----:B------:R-:W-:Y:S01]  /*1aee0*/  IMAD.MOV.U32 R195, RZ, RZ, R133 ;  /* 0x000000ffffc37224 */ /* 0x000fe200078e0085 */
[----:B------:R-:W-:Y:S01]  /*1aef0*/  MOV R3, 0x1af20 ;  /* 0x0001af2000037802 */ /* 0x000fe20000000f00 */
[----:B------:R-:W-:Y:S02]  /*1af00*/  IMAD.MOV.U32 R221, RZ, RZ, 0x181f ;  /* 0x0000181fffdd7424 */ /* 0x000fe400078e00ff */
[----:B------:R-:W-:Y:S05]  /*1af10*/  CALL.REL.NOINC `($__internal_89_$__cuda_sm70_shflsync_idx_p) ;  /* 0x000014f000007944 */ /* 0x000fea0003c00000 */
[----:B------:R-:W-:Y:S01]  /*1af20*/  MOV R132, R195 ;  /* 0x000000c300847202 */ /* 0x000fe20000000f00 */
[----:B------:R-:W-:-:S05]  /*1af30*/  BRA `(.L_x_5459) ;  /* 0xffff566000007947 */ /* 0x000fca000383ffff */
.L_x_5351:
[----:B------:R-:W-:Y:S01]  /*1af40*/  MOV R2, RZ ;  /* 0x000000ff00027202 */ /* 0x000fe20000000f00 */
[----:B------:R-:W-:Y:S01]  /*1af50*/  IMAD.MOV.U32 R195, RZ, RZ, R170 ;  /* 0x000000ffffc37224 */ /* 0x000fe200078e00aa */
[----:B------:R-:W-:Y:S01]  /*1af60*/  MOV R3, 0x1af90 ;  /* 0x0001af9000037802 */ /* 0x000fe20000000f00 */
[----:B------:R-:W-:Y:S02]  /*1af70*/  IMAD.MOV.U32 R221, RZ, RZ, 0x181f ;  /* 0x0000181fffdd7424 */ /* 0x000fe400078e00ff */
[----:B-12---:R-:W-:Y:S05]  /*1af80*/  CALL.REL.NOINC `($__internal_89_$__cuda_sm70_shflsync_idx_p) ;  /* 0x0000148000007944 */ /* 0x006fea0003c00000 */
[----:B------:R-:W-:Y:S01]  /*1af90*/  IADD3 R2, -R214, 0x10, RZ ;  /* 0x00000010d6027810 */ /* 0x000fe20007ffe1ff */
        /* <DEDUP_REMOVED lines=22> */
[----:B--2---:R-:W-:Y:S05]  /*1b100*/  CALL.REL.NOINC `($__internal_89_$__cuda_sm70_shflsync_idx_p) ;  /* 0x0000130000007944 */ /* 0x004fea0003c00000 */
        /* <DEDUP_REMOVED lines=8> */
.L_x_5352:
[----:B------:R-:W-:Y:S01]  /*1b190*/  MOV R2, RZ ;  /* 0x000000ff00027202 */ /* 0x000fe20000000f00 */
[----:B------:R-:W-:Y:S01]  /*1b1a0*/  IMAD.MOV.U32 R195, RZ, RZ, R132 ;  /* 0x000000ffffc37224 */ /* 0x000fe200078e0084 */
[----:B------:R-:W-:Y:S01]  /*1b1b0*/  MOV R3, 0x1b1e0 ;  /* 0x0001b1e000037802 */ /* 0x000fe20000000f00 */
[----:B------:R-:W-:Y:S02]  /*1b1c0*/  IMAD.MOV.U32 R221, RZ, RZ, 0x1c1f ;  /* 0x00001c1fffdd7424 */ /* 0x000fe400078e00ff */
[----:B------:R-:W-:Y:S05]  /*1b1d0*/  CALL.REL.NOINC `($__internal_89_$__cuda_sm70_shflsync_idx_p) ;  /* 0x0000123000007944 */ /* 0x000fea0003c00000 */
[----:B------:R-:W-:Y:S01]  /*1b1e0*/  MOV R3, R195 ;  /* 0x000000c300037202 */ /* 0x000fe20000000f00 */
[----:B------:R-:W-:-:S05]  /*1b1f0*/  BRA `(.L_x_5461) ;  /* 0xffff571000007947 */ /* 0x000fca000383ffff */
.L_x_5357:
[----:B------:R-:W-:Y:S01]  /*1b200*/  MOV R2, 0x1 ;  /* 0x0000000100027802 */ /* 0x000fe20000000f00 */
[----:B------:R-:W-:Y:S01]  /*1b210*/  IMAD.MOV.U32 R195, RZ, RZ, R132 ;  /* 0x000000ffffc37224 */ /* 0x000fe200078e0084 */
[----:B------:R-:W-:Y:S01]  /*1b220*/  MOV R3, 0x1b250 ;  /* 0x0001b25000037802 */ /* 0x000fe20000000f00 */
[----:B------:R-:W-:Y:S02]  /*1b230*/  IMAD.MOV.U32 R221, RZ, RZ, 0x1c1f ;  /* 0x00001c1fffdd7424 */ /* 0x000fe400078e00ff */
[----:B-1----:R-:W-:Y:S05]  /*1b240*/  CALL.REL.NOINC `($__internal_89_$__cuda_sm70_shflsync_idx_p) ;  /* 0x000011c000007944 */ /* 0x002fea0003c00000 */
[----:B------:R-:W-:Y:S01]  /*1b250*/  MOV R3, R195 ;  /* 0x000000c300037202 */ /* 0x000fe20000000f00 */
[----:B------:R-:W-:-:S05]  /*1b260*/  BRA `(.L_x_5462) ;  /* 0xffff5bb000007947 */ /* 0x000fca000383ffff */
.L_x_5362:
[----:B------:R-:W-:Y:S02]  /*1b270*/  MOV R0, 0x2 ;  /* 0x0000000200007802 */ /* 0x000fe40000000f00 */
[----:B------:R-:W-:Y:S02]  /*1b280*/  MOV R2, 0x1b2a0 ;  /* 0x0001b2a000027802 */ /* 0x000fe40000000f00 */
[----:B------:R-:W-:Y:S05]  /*1b290*/  CALL.REL.NOINC `($__internal_88_$__cuda_sm70_shflsync_bfly_p) ;  /* 0x0000111000007944 */ /* 0x000fea0003c00000 */
[----:B------:R-:W-:-:S05]  /*1b2a0*/  BRA `(.L_x_5463) ;  /* 0xffff627000007947 */ /* 0x000fca000383ffff */
.L_x_5363:
        /* <DEDUP_REMOVED lines=10> */
[----:B------:R-:W-:Y:S03]  /*1b350*/  MOV R2, 0x1b380 ;  /* 0x0001b38000027802 */ /* 0x000fe60000000f00 */
[----:B------:R-:W-:Y:S02]  /*1b360*/  IMAD.MOV.U32 R132, RZ, RZ, R4 ;  /* 0x000000ffff847224 */ /* 0x000fe400078e0004 */
[----:B------:R-:W-:Y:S05]  /*1b370*/  CALL.REL.NOINC `($__internal_88_$__cuda_sm70_shflsync_bfly_p) ;  /* 0x0000103000007944 */ /* 0x000fea0003c00000 */
[----:B------:R-:W-:-:S05]  /*1b380*/  BRA `(.L_x_5464) ;  /* 0xffff620000007947 */ /* 0x000fca000383ffff */
.L_x_5365:
[----:B------:R-:W-:Y:S01]  /*1b390*/  IMAD.MOV.U32 R132, RZ, RZ, R222 ;  /* 0x000000ffff847224 */ /* 0x000fe200078e00de */
[----:B------:R-:W-:-:S02]  /*1b3a0*/  MOV R0, 0x2 ;  /* 0x0000000200007802 */ /* 0x000fc40000000f00 */
[----:B------:R-:W-:Y:S02]  /*1b3b0*/  MOV R2, 0x1b3d0 ;  /* 0x0001b3d000027802 */ /* 0x000fe40000000f00 */
[----:B------:R-:W-:Y:S05]  /*1b3c0*/  CALL.REL.NOINC `($__internal_88_$__cuda_sm70_shflsync_bfly_p) ;  /* 0x00000fe000007944 */ /* 0x000fea0003c00000 */
[----:B------:R-:W-:Y:S05]  /*1b3d0*/  BRA `(.L_x_5465) ;  /* 0xffff7e5000007947 */ /* 0x000fea000383ffff */
.L_x_5366:
[----:B------:R-:W-:Y:S01]  /*1b3e0*/  IMAD.MOV.U32 R132, RZ, RZ, R4 ;  /* 0x000000ffff847224 */ /* 0x000fe200078e0004 */
[----:B------:R-:W-:Y:S02]  /*1b3f0*/  MOV R0, 0x1 ;  /* 0x0000000100007802 */ /* 0x000fe40000000f00 */
[----:B------:R-:W-:Y:S02]  /*1b400*/  MOV R2, 0x1b420 ;  /* 0x0001b42000027802 */ /* 0x000fe40000000f00 */
[----:B-1----:R-:W-:Y:S05]  /*1b410*/  CALL.REL.NOINC `($__internal_88_$__cuda_sm70_shflsync_bfly_p) ;  /* 0x00000f9000007944 */ /* 0x002fea0003c00000 */
[----:B------:R-:W-:Y:S01]  /*1b420*/  FADD.FTZ R4, R4, R0 ;  /* 0x0000000004047221 */ /* 0x000fe20000010000 */
[----:B------:R-:W-:Y:S02]  /*1b430*/  MOV R132, R220 ;  /* 0x000000dc00847202 */ /* 0x000fe40000000f00 */
[----:B------:R-:W-:Y:S02]  /*1b440*/  MOV R0, 0x2 ;  /* 0x0000000200007802 */ /* 0x000fe40000000f00 */
[----:B------:R-:W-:Y:S02]  /*1b450*/  MOV R2, 0x1b470 ;  /* 0x0001b47000027802 */ /* 0x000fe40000000f00 */
[----:B------:R-:W-:Y:S05]  /*1b460*/  CALL.REL.NOINC `($__internal_88_$__cuda_sm70_shflsync_bfly_p) ;  /* 0x00000f4000007944 */ /* 0x000fea0003c00000 */
[----:B------:R-:W-:Y:S01]  /*1b470*/  FADD.FTZ R5, R220, R0 ;  /* 0x00000000dc057221 */ /* 0x000fe20000010000 */
[----:B------:R-:W-:Y:S02]  /*1b480*/  MOV R0, 0x1 ;  /* 0x0000000100007802 */ /* 0x000fe40000000f00 */
[----:B------:R-:W-:-:S02]  /*1b490*/  MOV R2, 0x1b4c0 ;  /* 0x0001b4c000027802 */ /* 0x000fc40000000f00 */
[----:B------:R-:W-:Y:S02]  /*1b4a0*/  MOV R132, R5 ;  /* 0x0000000500847202 */ /* 0x000fe40000000f00 */
[----:B------:R-:W-:Y:S05]  /*1b4b0*/  CALL.REL.NOINC `($__internal_88_$__cuda_sm70_shflsync_bfly_p) ;  /* 0x00000ef000007944 */ /* 0x000fea0003c00000 */
[----:B------:R-:W-:Y:S01]  /*1b4c0*/  MOV R3, R0 ;  /* 0x0000000000037202 */ /* 0x000fe20000000f00 */
[----:B------:R-:W-:Y:S05]  /*1b4d0*/  BRA `(.L_x_5466) ;  /* 0xffff7dc000007947 */ /* 0x000fea000383ffff */
.L_x_5373:
[----:B--234-:R-:W-:Y:S01]  /*1b4e0*/  IMAD.MOV.U32 R195, RZ, RZ, R5 ;  /* 0x000000ffffc37224 */ /* 0x01cfe200078e0005 */
[----:B------:R-:W-:Y:S01]  /*1b4f0*/  MOV R2, RZ ;  /* 0x000000ff00027202 */ /* 0x000fe20000000f00 */
[----:B------:R-:W-:Y:S01]  /*1b500*/  IMAD.MOV.U32 R221, RZ, RZ, 0x181f ;  /* 0x0000181fffdd7424 */ /* 0x000fe200078e00ff */
[----:B------:R-:W-:Y:S02]  /*1b510*/  MOV R3, 0x1b530 ;  /* 0x0001b53000037802 */ /* 0x000fe40000000f00 */
[----:B-1----:R-:W-:Y:S05]  /*1b520*/  CALL.REL.NOINC `($__internal_89_$__cuda_sm70_shflsync_idx_p) ;  /* 0x00000ee000007944 */ /* 0x002fea0003c00000 */
[----:B------:R-:W-:Y:S01]  /*1b530*/  MOV R4, R195 ;  /* 0x000000c300047202 */ /* 0x000fe20000000f00 */
[----:B------:R-:W-:Y:S05]  /*1b540*/  BRA `(.L_x_5467) ;  /* 0xffff994000007947 */ /* 0x000fea000383ffff */
.L_x_5374:
[----:B------:R-:W-:Y:S01]  /*1b550*/  IMAD.MOV.U32 R195, RZ, RZ, R14 ;  /* 0x000000ffffc37224 */ /* 0x000fe200078e000e */
[----:B------:R-:W-:Y:S01]  /*1b560*/  MOV R2, RZ ;  /* 0x000000ff00027202 */ /* 0x000fe20000000f00 */
[----:B------:R-:W-:Y:S01]  /*1b570*/  IMAD.MOV.U32 R221, RZ, RZ, 0x181f ;  /* 0x0000181fffdd7424 */ /* 0x000fe200078e00ff */
[----:B------:R-:W-:Y:S02]  /*1b580*/  MOV R3, 0x1b5a0 ;  /* 0x0001b5a000037802 */ /* 0x000fe40000000f00 */
[----:B-123--:R-:W-:Y:S05]  /*1b590*/  CALL.REL.NOINC `($__internal_89_$__cuda_sm70_shflsync_idx_p) ;  /* 0x00000e7000007944 */ /* 0x00efea0003c00000 */
[----:B------:R-:W-:Y:S01]  /*1b5a0*/  MOV R0, R195 ;  /* 0x000000c300007202 */ /* 0x000fe20000000f00 */
[----:B------:R-:W-:Y:S05]  /*1b5b0*/  BRA `(.L_x_5468) ;  /* 0xffff98f000007947 */ /* 0x000fea000383ffff */
.L_x_5377:
[----:B------:R-:W-:Y:S01]  /*1b5c0*/  IMAD.MOV.U32 R195, RZ, RZ, R5 ;  /* 0x000000ffffc37224 */ /* 0x000fe200078e0005 */
[----:B--2---:R-:W-:Y:S01]  /*1b5d0*/  MOV R2, 0x1 ;  /* 0x0000000100027802 */ /* 0x004fe20000000f00 */
[----:B------:R-:W-:Y:S01]  /*1b5e0*/  IMAD.MOV.U32 R221, RZ, RZ, 0x181f ;  /* 0x0000181fffdd7424 */ /* 0x000fe200078e00ff */
[----:B------:R-:W-:-:S02]  /*1b5f0*/  MOV R3, 0x1b610 ;  /* 0x0001b61000037802 */ /* 0x000fc40000000f00 */
[----:B-1-34-:R-:W-:Y:S05]  /*1b600*/  CALL.REL.NOINC `($__internal_89_$__cuda_sm70_shflsync_idx_p) ;  /* 0x00000e0000007944 */ /* 0x01afea0003c00000 */
        /* <DEDUP_REMOVED lines=8> */
.L_x_5380:
[----:B------:R-:W-:Y:S01]  /*1b690*/  IMAD.MOV.U32 R195, RZ, RZ, R5 ;  /* 0x000000ffffc37224 */ /* 0x000fe200078e0005 */
[----:B-1----:R-:W-:Y:S01]  /*1b6a0*/  MOV R2, 0x2 ;  /* 0x0000000200027802 */ /* 0x002fe20000000f00 */
[----:B------:R-:W-:Y:S01]  /*1b6b0*/  IMAD.MOV.U32 R221, RZ, RZ, 0x181f ;  /* 0x0000181fffdd7424 */ /* 0x000fe200078e00ff */
[----:B------:R-:W-:Y:S02]  /*1b6c0*/  MOV R3, 0x1b6e0 ;  /* 0x0001b6e000037802 */ /* 0x000fe40000000f00 */
[----:B--234-:R-:W-:Y:S05]  /*1b6d0*/  CALL.REL.NOINC `($__internal_89_$__cuda_sm70_shflsync_idx_p) ;  /* 0x00000d3000007944 */ /* 0x01cfea0003c00000 */
[----:B------:R-:W-:Y:S01]  /*1b6e0*/  MOV R4, R195 ;  /* 0x000000c300047202 */ /* 0x000fe20000000f00 */
[----:B------:R-:W-:Y:S05]  /*1b6f0*/  BRA `(.L_x_5470) ;  /* 0xffff9b2000007947 */ /* 0x000fea000383ffff */
.L_x_5381:
[----:B------:R-:W-:Y:S01]  /*1b700*/  IMAD.MOV.U32 R195, RZ, RZ, R14 ;  /* 0x000000ffffc37224 */ /* 0x000fe200078e000e */
[----:B-1----:R-:W-:Y:S01]  /*1b710*/  MOV R2, 0x2 ;  /* 0x0000000200027802 */ /* 0x002fe20000000f00 */
[----:B------:R-:W-:Y:S01]  /*1b720*/  IMAD.MOV.U32 R221, RZ, RZ, 0x181f ;  /* 0x0000181fffdd7424 */ /* 0x000fe200078e00ff */
[----:B------:R-:W-:Y:S02]  /*1b730*/  MOV R3, 0x1b750 ;  /* 0x0001b75000037802 */ /* 0x000fe40000000f00 */
[----:B--234-:R-:W-:Y:S05]  /*1b740*/  CALL.REL.NOINC `($__internal_89_$__cuda_sm70_shflsync_idx_p) ;  /* 0x00000cc000007944 */ /* 0x01cfea0003c00000 */
[----:B------:R-:W-:Y:S01]  /*1b750*/  MOV R0, R195 ;  /* 0x000000c300007202 */ /* 0x000fe20000000f00 */
[----:B------:R-:W-:Y:S05]  /*1b760*/  BRA `(.L_x_5471) ;  /* 0xffff9ad000007947 */ /* 0x000fea000383ffff */
.L_x_5384:
[----:B------:R-:W-:Y:S01]  /*1b770*/  IMAD.MOV.U32 R195, RZ, RZ, R5 ;  /* 0x000000ffffc37224 */ /* 0x000fe200078e0005 */
[----:B-1----:R-:W-:Y:S01]  /*1b780*/  MOV R2, 0x3 ;  /* 0x0000000300027802 */ /* 0x002fe20000000f00 */
[----:B------:R-:W-:Y:S01]  /*1b790*/  IMAD.MOV.U32 R221, RZ, RZ, 0x181f ;  /* 0x0000181fffdd7424 */ /* 0x000fe200078e00ff */
[----:B------:R-:W-:-:S02]  /*1b7a0*/  MOV R3, 0x1b7c0 ;  /* 0x0001b7c000037802 */ /* 0x000fc40000000f00 */
[----:B--234-:R-:W-:Y:S05]  /*1b7b0*/  CALL.REL.NOINC `($__internal_89_$__cuda_sm70_shflsync_idx_p) ;  /* 0x00000c5000007944 */ /* 0x01cfea0003c00000 */
        /* <DEDUP_REMOVED lines=8> */
.L_x_5386:
[----:B------:R-:W-:Y:S01]  /*1b840*/  IMAD.MOV.U32 R195, RZ, RZ, R5 ;  /* 0x000000ffffc37224 */ /* 0x000fe200078e0005 */
[----:B------:R-:W-:Y:S01]  /*1b850*/  MOV R2, RZ ;  /* 0x000000ff00027202 */ /* 0x000fe20000000f00 */
[----:B------:R-:W-:Y:S01]  /*1b860*/  IMAD.MOV.U32 R221, RZ, RZ, 0x1c1f ;  /* 0x00001c1fffdd7424 */ /* 0x000fe200078e00ff */
[----:B------:R-:W-:Y:S02]  /*1b870*/  MOV R3, 0x1b890 ;  /* 0x0001b89000037802 */ /* 0x000fe40000000f00 */
[----:B------:R-:W-:Y:S05]  /*1b880*/  CALL.REL.NOINC `($__internal_89_$__cuda_sm70_shflsync_idx_p) ;  /* 0x00000b8000007944 */ /* 0x000fea0003c00000 */
[----:B------:R-:W-:Y:S01]  /*1b890*/  MOV R4, R195 ;  /* 0x000000c300047202 */ /* 0x000fe20000000f00 */
[----:B------:R-:W-:Y:S05]  /*1b8a0*/  BRA `(.L_x_5473) ;  /* 0xffff9ef000007947 */ /* 0x000fea000383ffff */
.L_x_5387:
[----:B------:R-:W-:Y:S01]  /*1b8b0*/  IMAD.MOV.U32 R195, RZ, RZ, R12 ;  /* 0x000000ffffc37224 */ /* 0x000fe200078e000c */
[----:B------:R-:W-:Y:S01]  /*1b8c0*/  MOV R2, RZ ;  /* 0x000000ff00027202 */ /* 0x000fe20000000f00 */
[----:B------:R-:W-:Y:S01]  /*1b8d0*/  IMAD.MOV.U32 R221, RZ, RZ, 0x1c1f ;  /* 0x00001c1fffdd7424 */ /* 0x000fe200078e00ff */
[----:B------:R-:W-:Y:S02]  /*1b8e0*/  MOV R3, 0x1b900 ;  /* 0x0001b90000037802 */ /* 0x000fe40000000f00 */
[----:B-12---:R-:W-:Y:S05]  /*1b8f0*/  CALL.REL.NOINC `($__internal_89_$__cuda_sm70_shflsync_idx_p) ;  /* 0x00000b1000007944 */ /* 0x006fea0003c00000 */
[----:B------:R-:W-:Y:S01]  /*1b900*/  MOV R0, R195 ;  /* 0x000000c300007202 */ /* 0x000fe20000000f00 */
[----:B------:R-:W-:Y:S05]  /*1b910*/  BRA `(.L_x_5474) ;  /* 0xffff9ea000007947 */ /* 0x000fea000383ffff */
.L_x_5390:
        /* <DEDUP_REMOVED lines=13> */
.L_x_5394:
[----:B------:R-:W-:Y:S01]  /*1b9f0*/  IMAD.MOV.U32 R195, RZ, RZ, R5 ;  /* 0x000000ffffc37224 */ /* 0x000fe200078e0005 */
[----:B------:R-:W-:Y:S01]  /*1ba00*/  MOV R2, RZ ;  /* 0x000000ff00027202 */ /* 0x000fe20000000f00 */
[----:B------:R-:W-:Y:S01]  /*1ba10*/  IMAD.MOV.U32 R221, RZ, RZ, 0x181f ;  /* 0x0000181fffdd7424 */ /* 0x000fe200078e00ff */
[----:B------:R-:W-:Y:S02]  /*1ba20*/  MOV R3, 0x1ba40 ;  /* 0x0001ba4000037802 */ /* 0x000fe40000000f00 */
[----:B------:R-:W-:Y:S05]  /*1ba30*/  CALL.REL.NOINC `($__internal_89_$__cuda_sm70_shflsync_idx_p) ;  /* 0x000009d000007944 */ /* 0x000fea0003c00000 */
[----:B------:R-:W-:Y:S01]  /*1ba40*/  MOV R4, R195 ;  /* 0x000000c300047202 */ /* 0x000fe20000000f00 */
[----:B------:R-:W-:Y:S05]  /*1ba50*/  BRA `(.L_x_5476) ;  /* 0xffffc1a000007947 */ /* 0x000fea000383ffff */
.L_x_5395:
[----:B------:R-:W-:Y:S01]  /*1ba60*/  IMAD.MOV.U32 R195, RZ, RZ, R14 ;  /* 0x000000ffffc37224 */ /* 0x000fe200078e000e */
[----:B------:R-:W-:Y:S01]  /*1ba70*/  MOV R2, RZ ;  /* 0x000000ff00027202 */ /* 0x000fe20000000f00 */
[----:B------:R-:W-:Y:S01]  /*1ba80*/  IMAD.MOV.U32 R221, RZ, RZ, 0x181f ;  /* 0x0000181fffdd7424 */ /* 0x000fe200078e00ff */
[----:B------:R-:W-:Y:S02]  /*1ba90*/  MOV R3, 0x1bab0 ;  /* 0x0001bab000037802 */ /* 0x000fe40000000f00 */
[----:B-12---:R-:W-:Y:S05]  /*1baa0*/  CALL.REL.NOINC `($__internal_89_$__cuda_sm70_shflsync_idx_p) ;  /* 0x0000096000007944 */ /* 0x006fea0003c00000 */
[----:B------:R-:W-:Y:S01]  /*1bab0*/  MOV R0, R195 ;  /* 0x000000c300007202 */ /* 0x000fe20000000f00 */
[----:B------:R-:W-:Y:S05]  /*1bac0*/  BRA `(.L_x_5477) ;  /* 0xffffc15000007947 */ /* 0x000fea000383ffff */
.L_x_5398:
        /* <DEDUP_REMOVED lines=13> */
.L_x_5401:
[----:B------:R-:W-:Y:S01]  /*1bba0*/  IMAD.MOV.U32 R195, RZ, RZ, R5 ;  /* 0x000000ffffc37224 */ /* 0x000fe200078e0005 */
[----:B-1----:R-:W-:Y:S01]  /*1bbb0*/  MOV R2, 0x2 ;  /* 0x0000000200027802 */ /* 0x002fe20000000f00 */
[----:B------:R-:W-:Y:S01]  /*1bbc0*/  IMAD.MOV.U32 R221, RZ, RZ, 0x181f ;  /* 0x0000181fffdd7424 */ /* 0x000fe200078e00ff */
[----:B------:R-:W-:Y:S02]  /*1bbd0*/  MOV R3, 0x1bbf0 ;  /* 0x0001bbf000037802 */ /* 0x000fe40000000f00 */
[----:B--234-:R-:W-:Y:S05]  /*1bbe0*/  CALL.REL.NOINC `($__internal_89_$__cuda_sm70_shflsync_idx_p) ;  /* 0x0000082000007944 */ /* 0x01cfea0003c00000 */
[----:B------:R-:W-:Y:S01]  /*1bbf0*/  MOV R4, R195 ;  /* 0x000000c300047202 */ /* 0x000fe20000000f00 */
[----:B------:R-:W-:Y:S05]  /*1bc00*/  BRA `(.L_x_5479) ;  /* 0xffffc39000007947 */ /* 0x000fea000383ffff */
.L_x_5402:
[----:B------:R-:W-:Y:S01]  /*1bc10*/  IMAD.MOV.U32 R195, RZ, RZ, R14 ;  /* 0x000000ffffc37224 */ /* 0x000fe200078e000e */
[----:B------:R-:W-:Y:S01]  /*1bc20*/  MOV R2, 0x2 ;  /* 0x0000000200027802 */ /* 0x000fe20000000f00 */
[----:B------:R-:W-:Y:S01]  /*1bc30*/  IMAD.MOV.U32 R221, RZ, RZ, 0x181f ;  /* 0x0000181fffdd7424 */ /* 0x000fe200078e00ff */
[----:B------:R-:W-:Y:S02]  /*1bc40*/  MOV R3, 0x1bc60 ;  /* 0x0001bc6000037802 */ /* 0x000fe40000000f00 */
[----:B-1234-:R-:W-:Y:S05]  /*1bc50*/  CALL.REL.NOINC `($__internal_89_$__cuda_sm70_shflsync_idx_p) ;  /* 0x000007b000007944 */ /* 0x01efea0003c00000 */
[----:B------:R-:W-:Y:S01]  /*1bc60*/  MOV R0, R195 ;  /* 0x000000c300007202 */ /* 0x000fe20000000f00 */
[----:B------:R-:W-:Y:S05]  /*1bc70*/  BRA `(.L_x_5480) ;  /* 0xffffc34000007947 */ /* 0x000fea000383ffff */
.L_x_5405:
        /* <DEDUP_REMOVED lines=13> */
.L_x_5407:
[----:B------:R-:W-:Y:S01]  /*1bd50*/  IMAD.MOV.U32 R195, RZ, RZ, R110 ;  /* 0x000000ffffc37224 */ /* 0x000fe200078e006e */
[----:B------:R-:W-:Y:S01]  /*1bd60*/  MOV R2, RZ ;  /* 0x000000ff00027202 */ /* 0x000fe20000000f00 */
[----:B------:R-:W-:Y:S01]  /*1bd70*/  IMAD.MOV.U32 R221, RZ, RZ, 0x1f ;  /* 0x0000001fffdd7424 */ /* 0x000fe200078e00ff */
[----:B------:R-:W-:Y:S02]  /*1bd80*/  MOV R3, 0x1bda0 ;  /* 0x0001bda000037802 */ /* 0x000fe40000000f00 */
[----:B-1----:R-:W-:Y:S05]  /*1bd90*/  CALL.REL.NOINC `($__internal_89_$__cuda_sm70_shflsync_idx_p) ;  /* 0x0000067000007944 */ /* 0x002fea0003c00000 */
[----:B------:R-:W-:Y:S01]  /*1bda0*/  MOV R9, R195 ;  /* 0x000000c300097202 */ /* 0x000fe20000000f00 */
[----:B------:R-:W-:Y:S05]  /*1bdb0*/  BRA `(.L_x_5482) ;  /* 0xffffc61000007947 */ /* 0x000fea000383ffff */
.L_x_5408:
[----:B------:R-:W-:Y:S01]  /*1bdc0*/  IMAD.MOV.U32 R195, RZ, RZ, R110 ;  /* 0x000000ffffc37224 */ /* 0x000fe200078e006e */
[----:B------:R-:W-:Y:S01]  /*1bdd0*/  MOV R2, 0x1 ;  /* 0x0000000100027802 */ /* 0x000fe20000000f00 */
[----:B------:R-:W-:Y:S01]  /*1bde0*/  IMAD.MOV.U32 R221, RZ, RZ, 0x1f ;  /* 0x0000001fffdd7424 */ /* 0x000fe200078e00ff */
[----:B------:R-:W-:Y:S02]  /*1bdf0*/  MOV R3, 0x1be10 ;  /* 0x0001be1000037802 */ /* 0x000fe40000000f00 */
[----:B-123--:R-:W-:Y:S05]  /*1be00*/  CALL.REL.NOINC `($__internal_89_$__cuda_sm70_shflsync_idx_p) ;  /* 0x0000060000007944 */ /* 0x00efea0003c00000 */
[----:B------:R-:W-:Y:S01]  /*1be10*/  MOV R8, R195 ;  /* 0x000000c300087202 */ /* 0x000fe20000000f00 */
[----:B------:R-:W-:Y:S05]  /*1be20*/  BRA `(.L_x_5483) ;  /* 0xffffc5c000007947 */ /* 0x000fea000383ffff */
.L_x_5409:
[----:B------:R-:W-:Y:S02]  /*1be30*/  MOV R3, 0x1 ;  /* 0x0000000100037802 */ /* 0x000fe40000000f00 */
[----:B------:R-:W-:-:S02]  /*1be40*/  MOV R2, 0x1be60 ;  /* 0x0001be6000027802 */ /* 0x000fc40000000f00 */
[----:B--234-:R-:W-:Y:S05]  /*1be50*/  CALL.REL.NOINC `($__internal_90_$__cuda_sm70_shflsync_up_p) ;  /* 0x0000061000007944 */ /* 0x01cfea0003c00000 */
[----:B------:R-:W-:Y:S05]  /*1be60*/  BRA `(.L_x_5484) ;  /* 0xffffc6a000007947 */ /* 0x000fea000383ffff */
.L_x_5410:
[----:B------:R-:W-:Y:S02]  /*1be70*/  MOV R3, 0x2 ;  /* 0x0000000200037802 */ /* 0x000fe40000000f00 */
[----:B------:R-:W-:-:S02]  /*1be80*/  MOV R2, 0x1bea0 ;  /* 0x0001bea000027802 */ /* 0x000fc40000000f00 */
[----:B--23--:R-:W-:Y:S05]  /*1be90*/  CALL.REL.NOINC `($__internal_90_$__cuda_sm70_shflsync_up_p) ;  /* 0x000005d000007944 */ /* 0x00cfea0003c00000 */
        /* <DEDUP_REMOVED lines=24> */
.L_x_5414:
[----:B------:R-:W-:Y:S02]  /*1c020*/  MOV R3, 0x1 ;  /* 0x0000000100037802 */ /* 0x000fe40000000f00 */
[----:B------:R-:W-:Y:S02]  /*1c030*/  MOV R2, 0x1c050 ;  /* 0x0001c05000027802 */ /* 0x000fe40000000f00 */
[----:B------:R-:W-:Y:S05]  /*1c040*/  CALL.REL.NOINC `($__internal_90_$__cuda_sm70_shflsync_up_p) ;  /* 0x0000042000007944 */ /* 0x000fea0003c00000 */
[----:B------:R-:W-:Y:S01]  /*1c050*/  MOV R2, R4 ;  /* 0x0000000400027202 */ /* 0x000fe20000000f00 */
[----:B------:R-:W-:Y:S05]  /*1c060*/  BRA `(.L_x_5486) ;  /* 0xffffc6f000007947 */ /* 0x000fea000383ffff */
.L_x_5415:
[----:B------:R-:W-:Y:S02]  /*1c070*/  MOV R3, 0x2 ;  /* 0x0000000200037802 */ /* 0x000fe40000000f00 */
[----:B------:R-:W-:Y:S02]  /*1c080*/  MOV R2, 0x1c0a0 ;  /* 0x0001c0a000027802 */ /* 0x000fe40000000f00 */
        /* <DEDUP_REMOVED lines=25> */
.L_x_5417:
[----:B------:R-:W-:Y:S02]  /*1c220*/  SEL R0, RZ, 0x1, P0 ;  /* 0x00000001ff007807 */ /* 0x000fe40000000000 */
[----:B------:R-:W-:Y:S02]  /*1c230*/  MOV R2, 0x1c250 ;  /* 0x0001c25000027802 */ /* 0x000fe40000000f00 */
[----:B-1----:R-:W-:Y:S05]  /*1c240*/  CALL.REL.NOINC `($__internal_91_$__cuda_sm70_votesync_ballot) ;  /* 0x0000028000007944 */ /* 0x002fea0003c00000 */
[----:B------:R-:W-:Y:S01]  /*1c250*/  MOV R5, R0 ;  /* 0x0000000000057202 */ /* 0x000fe20000000f00 */
[----:B------:R-:W-:Y:S05]  /*1c260*/  BRA `(.L_x_5488) ;  /* 0xffffc68000007947 */ /* 0x000fea000383ffff */
.L_x_5418:
[----:B------:R-:W-:Y:S01]  /*1c270*/  IMAD.MOV.U32 R195, RZ, RZ, R6 ;  /* 0x000000ffffc37224 */ /* 0x000fe200078e0006 */
[----:B------:R-:W-:Y:S01]  /*1c280*/  MOV R2, R0 ;  /* 0x0000000000027202 */ /* 0x000fe20000000f00 */
[----:B------:R-:W-:Y:S01]  /*1c290*/  IMAD.MOV.U32 R221, RZ, RZ, 0x1f ;  /* 0x0000001fffdd7424 */ /* 0x000fe200078e00ff */
[----:B------:R-:W-:Y:S02]  /*1c2a0*/  MOV R3, 0x1c2c0 ;  /* 0x0001c2c000037802 */ /* 0x000fe40000000f00 */
[----:B-1----:R-:W-:Y:S05]  /*1c2b0*/  CALL.REL.NOINC `($__internal_89_$__cuda_sm70_shflsync_idx_p) ;  /* 0x0000015000007944 */ /* 0x002fea0003c00000 */
[----:B------:R-:W-:Y:S01]  /*1c2c0*/  IMAD.MOV.U32 R10, RZ, RZ, R195 ;  /* 0x000000ffff0a7224 */ /* 0x000fe200078e00c3 */
[----:B------:R-:W-:Y:S01]  /*1c2d0*/  MOV R2, R0 ;  /* 0x0000000000027202 */ /* 0x000fe20000000f00 */
[----:B------:R-:W-:Y:S01]  /*1c2e0*/  IMAD.MOV.U32 R195, RZ, RZ, R7 ;  /* 0x000000ffffc37224 */ /* 0x000fe200078e0007 */
[----:B------:R-:W-:-:S02]  /*1c2f0*/  MOV R221, 0x1f ;  /* 0x0000001f00dd7802 */ /* 0x000fc40000000f00 */
[----:B------:R-:W-:Y:S02]  /*1c300*/  MOV R3, 0x1c320 ;  /* 0x0001c32000037802 */ /* 0x000fe40000000f00 */
[----:B------:R-:W-:Y:S05]  /*1c310*/  CALL.REL.NOINC `($__internal_89_$__cuda_sm70_shflsync_idx_p) ;  /* 0x000000f000007944 */ /* 0x000fea0003c00000 */
[----:B------:R-:W-:Y:S01]  /*1c320*/  MOV R7, R195 ;  /* 0x000000c300077202 */ /* 0x000fe20000000f00 */
[----:B------:R-:W-:Y:S05]  /*1c330*/  BRA `(.L_x_5489) ;  /* 0xffffc60000007947 */ /* 0x000fea000383ffff */
.L_x_5421:
[----:B------:R-:W-:Y:S01]  /*1c340*/  IMAD.MOV.U32 R195, RZ, RZ, R4 ;  /* 0x000000ffffc37224 */ /* 0x000fe200078e0004 */
[----:B------:R-:W-:Y:S01]  /*1c350*/  MOV R2, R0 ;  /* 0x0000000000027202 */ /* 0x000fe20000000f00 */
[----:B------:R-:W-:Y:S01]  /*1c360*/  IMAD.MOV.U32 R221, RZ, RZ, 0x1f ;  /* 0x0000001fffdd7424 */ /* 0x000fe200078e00ff */
[----:B------:R-:W-:Y:S02]  /*1c370*/  MOV R3, 0x1c390 ;  /* 0x0001c39000037802 */ /* 0x000fe40000000f00 */
[----:B-1-34-:R-:W-:Y:S05]  /*1c380*/  CALL.REL.NOINC `($__internal_89_$__cuda_sm70_shflsync_idx_p) ;  /* 0x0000008000007944 */ /* 0x01afea0003c00000 */
[----:B------:R-:W-:Y:S01]  /*1c390*/  MOV R11, R195 ;  /* 0x000000c3000b7202 */ /* 0x000fe20000000f00 */
[----:B------:R-:W-:Y:S05]  /*1c3a0*/  BRA `(.L_x_5420) ;  /* 0xffffc5f000007947 */ /* 0x000fea000383ffff */
        .weak           $__internal_88_$__cuda_sm70_shflsync_bfly_p
        .type           $__internal_88_$__cuda_sm70_shflsync_bfly_p,@function
        .size           $__internal_88_$__cuda_sm70_shflsync_bfly_p,($__internal_89_$__cuda_sm70_shflsync_idx_p - $__internal_88_$__cuda_sm70_shflsync_bfly_p)
$__internal_88_$__cuda_sm70_shflsync_bfly_p:
[----:B------:R-:W-:Y:S02]  /*1c3b0*/  MOV R169, 0xffffffff ;  /* 0xffffffff00a97802 */ /* 0x000fe40000000f00 */
[----:B------:R-:W-:Y:S02]  /*1c3c0*/  MOV R3, 0x1f ;  /* 0x0000001f00037802 */ /* 0x000fe40000000f00 */
[----:B------:R-:W-:Y:S04]  /*1c3d0*/  WARPSYNC R169 ;  /* 0x000000a900007348 */ /* 0x000fe80003800000 */
[----:B------:R1:W2:Y:S02]  /*1c3e0*/  SHFL.BFLY PT, R0, R132, R0, R3 ;  /* 0x0c00000084007389 */ /* 0x0002a400000e0003 */
[----:B-1----:R-:W-:-:S04]  /*1c3f0*/  MOV R3, 0x0 ;  /* 0x0000000000037802 */ /* 0x002fc80000000f00 */
[----:B--2---:R-:W-:Y:S05]  /*1c400*/  RET.REL.NODEC R2 `(_ZN7cutlass13device_kernelIN5flash19enable_sm80_to_sm89INS1_16FlashAttnFwdSm80INS1_25CollectiveMainloopFwdSm80ILi8ELi1ELb0EN4cute5tupleIJNS5_1CILi128EEENS7_ILi64EEENS7_ILi256EEEEEELi256ENS_6half_tEfNS_4arch4Sm80ELb0ELb1ELb0ELb1ELb1ELb0ELb1ELb1EEENS1_21CollectiveEpilogueFwdINS6_IJS8_SA_S9_EEENS6_IJNS7_ILi1EEESI_SI_EEESC_SE_Li256ELb1ELb1ELb1ELb0EEENS1_36VarlenDynamicPersistentTileSchedulerILi128ELi64ELi256ELi256ELb1ELb1ELb0ELb1ELb0ELb1EEEEEEEEEvNT_6ParamsE) ;  /* 0xfffe3bf002007950 */ /* 0x004fea0003c3ffff */
        .weak           $__internal_89_$__cuda_sm70_shflsync_idx_p
        .type           $__internal_89_$__cuda_sm70_shflsync_idx_p,@function
        .size           $__internal_89_$__cuda_sm70_shflsync_idx_p,($__internal_90_$__cuda_sm70_shflsync_up_p - $__internal_89_$__cuda_sm70_shflsync_idx_p)
$__internal_89_$__cuda_sm70_shflsync_idx_p:
[----:B------:R-:W-:-:S04]  /*1c410*/  MOV R244, 0xffffffff ;  /* 0xffffffff00f47802 */ /* 0x000fc80000000f00 */
[----:B------:R-:W-:Y:S04]  /*1c420*/  WARPSYNC R244 ;  /* 0x000000f400007348 */ /* 0x000fe80003800000 */
[----:B------:R1:W2:Y:S02]  /*1c430*/  SHFL.IDX PT, R195, R195, R2, R221 ;  /* 0x00000002c3c37389 */ /* 0x0002a400000e00dd */
[----:B-1----:R-:W-:Y:S02]  /*1c440*/  MOV R2, R3 ;  /* 0x0000000300027202 */ /* 0x002fe40000000f00 */
[----:B------:R-:W-:-:S04]  /*1c450*/  MOV R3, 0x0 ;  /* 0x0000000000037802 */ /* 0x000fc80000000f00 */
[----:B--2---:R-:W-:Y:S05]  /*1c460*/  RET.REL.NODEC R2 `(_ZN7cutlass13device_kernelIN5flash19enable_sm80_to_sm89INS1_16FlashAttnFwdSm80INS1_25CollectiveMainloopFwdSm80ILi8ELi1ELb0EN4cute5tupleIJNS5_1CILi128EEENS7_ILi64EEENS7_ILi256EEEEEELi256ENS_6half_tEfNS_4arch4Sm80ELb0ELb1ELb0ELb1ELb1ELb0ELb1ELb1EEENS1_21CollectiveEpilogueFwdINS6_IJS8_SA_S9_EEENS6_IJNS7_ILi1EEESI_SI_EEESC_SE_Li256ELb1ELb1ELb1ELb0EEENS1_36VarlenDynamicPersistentTileSchedulerILi128ELi64ELi256ELi256ELb1ELb1ELb0ELb1ELb0ELb1EEEEEEEEEvNT_6ParamsE) ;  /* 0xfffe3b9002007950 */ /* 0x004fea0003c3ffff */
        .weak           $__internal_90_$__cuda_sm70_shflsync_up_p
        .type           $__internal_90_$__cuda_sm70_shflsync_up_p,@function
        .size           $__internal_90_$__cuda_sm70_shflsync_up_p,($__internal_91_$__cuda_sm70_votesync_ballot - $__internal_90_$__cuda_sm70_shflsync_up_p)
$__internal_90_$__cuda_sm70_shflsync_up_p:
[----:B------:R-:W-:Y:S02]  /*1c470*/  MOV R4, RZ ;  /* 0x000000ff00047202 */ /* 0x000fe40000000f00 */
[----:B------:R-:W-:-:S04]  /*1c480*/  MOV R10, 0xffffffff ;  /* 0xffffffff000a7802 */ /* 0x000fc80000000f00 */
[----:B------:R-:W-:Y:S04]  /*1c490*/  WARPSYNC R10 ;  /* 0x0000000a00007348 */ /* 0x000fe80003800000 */
[----:B------:R1:W2:Y:S02]  /*1c4a0*/  SHFL.UP PT, R4, R0, R3, R4 ;  /* 0x0400000300047389 */ /* 0x0002a400000e0004 */
[----:B-1----:R-:W-:-:S04]  /*1c4b0*/  MOV R3, 0x0 ;  /* 0x0000000000037802 */ /* 0x002fc80000000f00 */
[----:B--2---:R-:W-:Y:S05]  /*1c4c0*/  RET.REL.NODEC R2 `(_ZN7cutlass13device_kernelIN5flash19enable_sm80_to_sm89INS1_16FlashAttnFwdSm80INS1_25CollectiveMainloopFwdSm80ILi8ELi1ELb0EN4cute5tupleIJNS5_1CILi128EEENS7_ILi64EEENS7_ILi256EEEEEELi256ENS_6half_tEfNS_4arch4Sm80ELb0ELb1ELb0ELb1ELb1ELb0ELb1ELb1EEENS1_21CollectiveEpilogueFwdINS6_IJS8_SA_S9_EEENS6_IJNS7_ILi1EEESI_SI_EEESC_SE_Li256ELb1ELb1ELb1ELb0EEENS1_36VarlenDynamicPersistentTileSchedulerILi128ELi64ELi256ELi256ELb1ELb1ELb0ELb1ELb0ELb1EEEEEEEEEvNT_6ParamsE) ;  /* 0xfffe3b3002007950 */ /* 0x004fea0003c3ffff */
        .weak           $__internal_91_$__cuda_sm70_votesync_ballot
        .type           $__internal_91_$__cuda_sm70_votesync_ballot,@function
        .size           $__internal_91_$__cuda_sm70_votesync_ballot,(.L_x_6576 - $__internal_91_$__cuda_sm70_votesync_ballot)
$__internal_91_$__cuda_sm70_votesync_ballot:
[----:B------:R-:W-:Y:S01]  /*1c4d0*/  ISETP.NE.U32.AND P0, PT, R0, 0x1, PT ;  /* 0x000000010000780c */ /* 0x000fe20003f05070 */
[----:B------:R-:W-:-:S04]  /*1c4e0*/  IMAD.MOV.U32 R3, RZ, RZ, -0x1 ;  /* 0xffffffffff037424 */ /* 0x000fc800078e00ff */
[----:B------:R-:W-:Y:S08]  /*1c4f0*/  WARPSYNC R3 ;  /* 0x0000000300007348 */ /* 0x000ff00003800000 */
[----:B------:R-:W-:-:S04]  /*1c500*/  VOTE.ANY R0, PT, !P0 ;  /* 0x0000000000007806 */ /* 0x000fc800040e0100 */
[----:B------:R-:W-:Y:S01]  /*1c510*/  LOP3.LUT R0, R0, R3, RZ, 0xc0, !PT ;  /* 0x0000000300007212 */ /* 0x000fe200078ec0ff */
[----:B------:R-:W-:-:S04]  /*1c520*/  IMAD.MOV.U32 R3, RZ, RZ, 0x0 ;  /* 0x00000000ff037424 */ /* 0x000fc800078e00ff */
[----:B------:R-:W-:Y:S05]  /*1c530*/  RET.REL.NODEC R2 `(_ZN7cutlass13device_kernelIN5flash19enable_sm80_to_sm89INS1_16FlashAttnFwdSm80INS1_25CollectiveMainloopFwdSm80ILi8ELi1ELb0EN4cute5tupleIJNS5_1CILi128EEENS7_ILi64EEENS7_ILi256EEEEEELi256ENS_6half_tEfNS_4arch4Sm80ELb0ELb1ELb0ELb1ELb1ELb0ELb1ELb1EEENS1_21CollectiveEpilogueFwdINS6_IJS8_SA_S9_EEENS6_IJNS7_ILi1EEESI_SI_EEESC_SE_Li256ELb1ELb1ELb1ELb0EEENS1_36VarlenDynamicPersistentTileSchedulerILi128ELi64ELi256ELi256ELb1ELb1ELb0ELb1ELb0ELb1EEEEEEEEEvNT_6ParamsE) ;  /* 0xfffe3ac002007950 */ /* 0x000fea0003c3ffff */
.L_x_5490:
        /* <DEDUP_REMOVED lines=12> */
.L_x_6576:


//--------------------- .text._ZN7cutlass13device_kernelIN5flash19enable_sm80_to_sm89INS1_16FlashAttnFwdSm80INS1_25CollectiveMainloopFwdSm80ILi8ELi1ELb0EN4cute5tupleIJNS5_1CILi128EEENS7_ILi48EEENS7_ILi256EEEEEELi256ENS_6half_tEfNS_4arch4Sm80ELb0ELb1ELb0ELb1ELb1ELb1ELb1ELb1EEENS1_21CollectiveEpilogueFwdINS6_IJS8_SA_S9_EEENS6_IJNS7_ILi1EEESI_SI_EEESC_SE_Li256ELb1ELb1ELb1ELb0EEENS1_36VarlenDynamicPersistentTileSchedulerILi128ELi48ELi256ELi256ELb1ELb1ELb0ELb1ELb0ELb1EEEEEEEEEvNT_6ParamsE --------------------------
	.section	.text._ZN7cutlass13device_kernelIN5flash19enable_sm80_to_sm89INS1_16FlashAttnFwdSm80INS1_25CollectiveMainloopFwdSm80ILi8ELi1ELb0EN4cute5tupleIJNS5_1CILi128EEENS7_ILi48EEENS7_ILi256EEEEEELi256ENS_6half_tEfNS_4arch4Sm80ELb0ELb1ELb0ELb1ELb1ELb1ELb1ELb1EEENS1_21CollectiveEpilogueFwdINS6_IJS8_SA_S9_EEENS6_IJNS7_ILi1EEESI_SI_EEESC_SE_Li256ELb1ELb1ELb1ELb0EEENS1_36VarlenDynamicPersistentTileSchedulerILi128ELi48ELi256ELi256ELb1ELb1ELb0ELb1ELb0ELb1EEEEEEEEEvNT_6ParamsE,"ax",@progbits
	.sectioninfo	@"SHI_REGISTERS=255"
	.align	128
.text._ZN7cutlass13device_kernelIN5flash19enable_sm80_to_sm89INS1_16FlashAttnFwdSm80INS1_25CollectiveMainloopFwdSm80ILi8ELi1ELb0EN4cute5tupleIJNS5_1CILi128EEENS7_ILi48EEENS7_ILi256EEEEEELi256ENS_6half_tEfNS_4arch4Sm80ELb0ELb1ELb0ELb1ELb1ELb1ELb1ELb1EEENS1_21CollectiveEpilogueFwdINS6_IJS8_SA_S9_EEENS6_IJNS7_ILi1EEESI_SI_EEESC_SE_Li256ELb1ELb1ELb1ELb0EEENS1_36VarlenDynamicPersistentTileSchedulerILi128ELi48ELi256ELi256ELb1ELb1ELb0ELb1ELb0ELb1EEEEEEEEEvNT_6ParamsE:
        .type           _ZN7cutlass13device_kernelIN5flash19enable_sm80_to_sm89INS1_16FlashAttnFwdSm80INS1_25CollectiveMainloopFwdSm80ILi8ELi1ELb0EN4cute5tupleIJNS5_1CILi128EEENS7_ILi48EEENS7_ILi256EEEEEELi256ENS_6half_tEfNS_4arch4Sm80ELb0ELb1ELb0ELb1ELb1ELb1ELb1ELb1EEENS1_21CollectiveEpilogueFwdINS6_IJS8_SA_S9_EEENS6_IJNS7_ILi1EEESI_SI_EEESC_SE_Li256ELb1ELb1ELb1ELb0EEENS1_36VarlenDynamicPersistentTileSchedulerILi128ELi48ELi256ELi256ELb1ELb1ELb0ELb1ELb0ELb1EEEEEEEEEvNT_6ParamsE,@function
        .size           _ZN7cutlass13device_kernelIN5flash19enable_sm80_to_sm89INS1_16FlashAttnFwdSm80INS1_25CollectiveMainloopFwdSm80ILi8ELi1ELb0EN4cute5tupleIJNS5_1CILi128EEENS7_ILi48EEENS7_ILi256EEEEEELi256ENS_6half_tEfNS_4arch4Sm80ELb0ELb1ELb0ELb1ELb1ELb1ELb1ELb1EEENS1_21CollectiveEpilogueFwdINS6_IJS8_SA_S9_EEENS6_IJNS7_ILi1EEESI_SI_EEESC_SE_Li256ELb1ELb1ELb1ELb0EEENS1_36VarlenDynamicPersistentTileSchedulerILi128ELi48ELi256ELi256ELb1ELb1ELb0ELb1ELb0ELb1EEEEEEEEEvNT_6ParamsE,(.L_x_6581 - _ZN7cutlass13device_kernelIN5flash19enable_sm80_to_sm89INS1_16FlashAttnFwdSm80INS1_25CollectiveMainloopFwdSm80ILi8ELi1ELb0EN4cute5tupleIJNS5_1CILi128EEENS7_ILi48EEENS7_ILi256EEEEEELi256ENS_6half_tEfNS_4arch4Sm80ELb0ELb1ELb0ELb1ELb1ELb1ELb1ELb1EEENS1_21CollectiveEpilogueFwdINS6_IJS8_SA_S9_EEENS6_IJNS7_ILi1EEESI_SI_EEESC_SE_Li256ELb1ELb1ELb1ELb0EEENS1_36VarlenDynamicPersistentTileSchedulerILi128ELi48ELi256ELi256ELb1ELb1ELb0ELb1ELb0ELb1EEEEEEEEEvNT_6ParamsE)
        .other          _ZN7cutlass13device_kernelIN5flash19enable_sm80_to_sm89INS1_16FlashAttnFwdSm80INS1_25CollectiveMainloopFwdSm80ILi8ELi1ELb0EN4cute5tupleIJNS5_1CILi128EEENS7_ILi48EEENS7_ILi256EEEEEELi256ENS_6half_tEfNS_4arch4Sm80ELb0ELb1ELb0ELb1ELb1ELb1ELb1ELb1EEENS1_21CollectiveEpilogueFwdINS6_IJS8_SA_S9_EEENS6_IJNS7_ILi1EEESI_SI_EEESC_SE_Li256ELb1ELb1ELb1ELb0EEENS1_36VarlenDynamicPersistentTileSchedulerILi128ELi48ELi256ELi256ELb1ELb1ELb0ELb1ELb0ELb1EEEEEEEEEvNT_6ParamsE,@"STO_CUDA_ENTRY STV_DEFAULT"
_ZN7cutlass13device_kernelIN5flash19enable_sm80_to_sm89INS1_16FlashAttnFwdSm80INS1_25CollectiveMainloopFwdSm80ILi8ELi1ELb0EN4cute5tupleIJNS5_1CILi128EEENS7_ILi48EEENS7_ILi256EEEEEELi256ENS_6half_tEfNS_4arch4Sm80ELb0ELb1ELb0ELb1ELb1ELb1ELb1ELb1EEENS1_21CollectiveEpilogueFwdINS6_IJS8_SA_S9_EEENS6_IJNS7_ILi1EEESI_SI_EEESC_SE_Li256ELb1ELb1ELb1ELb0EEENS1_36VarlenDynamicPersistentTileSchedulerILi128ELi48ELi256ELi256ELb1ELb1ELb0ELb1ELb0ELb1EEEEEEEEEvNT_6ParamsE:
        /* <DEDUP_REMOVED lines=60> */
.L_x_5496:
        /* <DEDUP_REMOVED lines=18> */
.L_x_5740:
        /* <DEDUP_REMOVED lines=16> */
.L_x_5741:
[----:B--2---:R-:W-:-:S05]  /*05e0*/  IMAD R0, R0, c[0x0][0x538], RZ ;  /* 0x00014e0000007a24 */ /* 0x004fca00078e02ff */
[----:B------:R-:W-:-:S04]  /*05f0*/  IADD3 R7, R0, R7, RZ ;  /* 0x0000000700077210 */ /* 0x000fc80007ffe0ff */
[----:B------:R-:W-:-:S13]  /*0600*/  ISETP.GT.AND P0, PT, R7, UR5, PT ;  /* 0x0000000507007c0c */ /* 0x000fda000bf04270 */
[----:B-1----:R-:W-:Y:S05]  /*0610*/  @!P0 BRA `(.L_x_5496) ;  /* 0xfffffda000008947 */ /* 0x002fea000383ffff */
.L_x_5492:
[----:B------:R-:W-:-:S05]  /*0620*/  IADD3 R10, -R0, R7, RZ ;  /* 0x00000007000a7210 */ /* 0x000fca0007ffe1ff */
[----:B------:R-:W-:-:S05]  /*0630*/  IMAD R0, R4, c[0x0][0x538], R10 ;  /* 0x00014e0004007a24 */ /* 0x000fca00078e020a */
[----:B------:R-:W-:Y:S01]  /*0640*/  ISETP.GT.AND P0, PT, R0, UR5, PT ;  /* 0x0000000500007c0c */ /* 0x000fe2000bf04270 */
[----:B------:R-:W-:-:S12]  /*0650*/  BRA.DIV ~URZ, `(.L_x_5497) ;  /* 0x0001f0e27f007947 */ /* 0x000fd8000b800000 */
[----:B------:R-:W-:-:S04]  /*0660*/  VOTE.ANY R7, PT, !P0 ;  /* 0x0000000000077806 */ /* 0x000fc800040e0100 */
.L_x_5742:
[----:B------:R-:W1:Y:S02]  /*0670*/  POPC R0, R7 ;  /* 0x0000000700007309 */ /* 0x000e640000000000 */
[----:B-1----:R-:W-:-:S05]  /*0680*/  IADD3 R2, R0, R6, RZ ;  /* 0x0000000600027210 */ /* 0x002fca0007ffe0ff */
[----:B------:R1:W-:Y:S01]  /*0690*/  STL [R1+0xac], R2 ;  /* 0x0000ac0201007387 */ /* 0x0003e20000100800 */
[----:B------:R-:W-:Y:S05]  /*06a0*/  BRA.DIV ~URZ, `(.L_x_5498) ;  /* 0x0001f0e27f007947 */ /* 0x000fea000b800000 */
[----:B------:R2:W3:Y:S01]  /*06b0*/  SHFL.IDX PT, R12, R9, R0, 0x1f ;  /* 0x00001f00090c7589 */ /* 0x0004e200000e0000 */
[----:B------:R-:W-:-:S03]  /*06c0*/  MOV R5, RZ ;  /* 0x000000ff00057202 */ /* 0x000fc60000000f00 */
[----:B------:R2:W4:Y:S04]  /*06d0*/  SHFL.IDX PT, R9, R8, R0, 0x1f ;  /* 0x00001f0008097589 */ /* 0x00052800000e0000 */
.L_x_5743:
[----:B------:R-:W-:Y:S01]  /*06e0*/  ISETP.NE.AND P0, PT, R7, RZ, PT ;  /* 0x000000ff0700720c */ /* 0x000fe20003f05270 */
[----:B------:R-:W-:-:S12]  /*06f0*/  BSSY B0, `(.L_x_5499) ;  /* 0x0000005000007945 */ /* 0x000fd80003800000 */
[----:B------:R-:W-:Y:S05]  /*0700*/  @!P0 BRA `(.L_x_5500) ;  /* 0x0000003000008947 */ /* 0x000fea0003800000 */
[----:B--2---:R-:W-:Y:S01]  /*0710*/  IADD3 R0, R0, -0x1, RZ ;  /* 0xffffffff00007810 */ /* 0x004fe20007ffe0ff */
[----:B------:R-:W-:Y:S05]  /*0720*/  BRA.DIV ~URZ, `(.L_x_5501) ;  /* 0x0001f1427f007947 */ /* 0x000fea000b800000 */
[----:B------:R2:W1:Y:S02]  /*0730*/  SHFL.IDX PT, R5, R4, R0, 0x1f ;  /* 0x00001f0004057589 */ /* 0x00046400000e0000 */
.L_x_5500:
[----:B------:R-:W-:Y:S05]  /*0740*/  BSYNC B0 ;  /* 0x0000000000007941 */ /* 0x000fea0003800000 */
.L_x_5499:
        /* <DEDUP_REMOVED lines=69> */
.L_x_5503:
        /* <DEDUP_REMOVED lines=70> */
.L_x_5504:
[----:B------:R-:W-:Y:S05]  /*1000*/  BSYNC B0 ;  /* 0x0000000000007941 */ /* 0x000fea0003800000 */
.L_x_5502:
[----:B------:R-:W-:-:S04]  /*1010*/  LOP3.LUT R0, RZ, R0, RZ, 0x33, !PT ;  /* 0x00000000ff007212 */ /* 0x000fc800078e33ff */
[----:B------:R-:W-:-:S05]  /*1020*/  IADD3 R0, R0, R12, RZ ;  /* 0x0000000c00007210 */ /* 0x000fca0007ffe0ff */
[----:B------:R2:W-:Y:S01]  /*1030*/  STL [R1+0x15c], R0 ;  /* 0x00015c0001007387 */ /* 0x0005e20000100800 */
[----:B------:R-:W-:Y:S05]  /*1040*/  BRA `(.L_x_5505) ;  /* 0x0000004000007947 */ /* 0x000fea0003800000 */
.L_x_5493:
[----:B------:R-:W-:Y:S01]  /*1050*/  MOV R0, UR5 ;  /* 0x0000000500007c02 */ /* 0x000fe20008000f00 */
[----:B------:R2:W-:Y:S04]  /*1060*/  STL [R1+0x15c], RZ ;  /* 0x00015cff01007387 */ /* 0x0005e80000100800 */
[----:B------:R2:W-:Y:S04]  /*1070*/  STL [R1+0xd4], R0 ;  /* 0x0000d40001007387 */ /* 0x0005e80000100800 */
[----:B------:R2:W-:Y:S02]  /*1080*/  STL [R1+0xa8], RZ ;  /* 0x0000a8ff01007387 */ /* 0x0005e40000100800 */
.L_x_5505:
        /* <DEDUP_REMOVED lines=12> */
.L_x_5491:
        /* <DEDUP_REMOVED lines=57> */
[C---:B------:R-:W-:Y:S01]  /*14e0*/  IMAD.SHL.U32 R140, R146.reuse, 0x8, RZ ;  /* 0x00000008928c7824 */ /* 0x040fe200078e00ff */
        /* <DEDUP_REMOVED lines=210> */
.L_x_5739:
        /* <DEDUP_REMOVED lines=51> */
.L_x_5506:
[----:B-----5:R1:W-:Y:S01]  /*2540*/  STL [R1+0x58], R19 ;  /* 0x0000581301007387 */ /* 0x0203e20000100800 */
[----:B------:R-:W-:-:S04]  /*2550*/  ISETP.NE.U32.AND P0, PT, RZ, c[0x0][0x368], PT ;  /* 0x0000da00ff007a0c */ /* 0x000fc80003f05070 */
[----:B------:R-:W-:-:S13]  /*2560*/  ISETP.NE.AND.EX P0, PT, RZ, c[0x0][0x36c], PT, P0 ;  /* 0x0000db00ff007a0c */ /* 0x000fda0003f05300 */
[----:B------:R-:W-:Y:S05]  /*2570*/  @!P0 BRA `(.L_x_5507) ;  /* 0x0000003000008947 */ /* 0x000fea0003800000 */
[----:B------:R-:W-:-:S05]  /*2580*/  IMAD.WIDE R8, R24, R23, c[0x0][0x368] ;  /* 0x0000da0018087625 */ /* 0x000fca00078e0217 */
[----:B------:R2:W5:Y:S01]  /*2590*/  LDG.E R18, [R8.64] ;  /* 0x0000000a08127981 */ /* 0x000562000c1e1900 */
[----:B------:R-:W-:Y:S05]  /*25a0*/  BRA `(.L_x_5508) ;  /* 0x0000004000007947 */ /* 0x000fea0003800000 */
.L_x_5507:
[----:B------:R-:W-:Y:S05]  /*25b0*/  @!P3 BRA `(.L_x_5508) ;  /* 0x000000300000b947 */ /* 0x000fea0003800000 */
[----:B------:R2:W3:Y:S04]  /*25c0*/  LDG.E R5, [R8.64] ;  /* 0x0000000a08057981 */ /* 0x0004e8000c1e1900 */
[----:B--2---:R-:W3:Y:S02]  /*25d0*/  LDG.E R8, [R8.64+0x4] ;  /* 0x0000040a08087981 */ /* 0x004ee4000c1e1900 */
[----:B---3--:R-:W-:Y:S02]  /*25e0*/  IADD3 R18, -R5, R8, RZ ;  /* 0x0000000805127210 */ /* 0x008fe40007ffe1ff */
.L_x_5508:
        /* <DEDUP_REMOVED lines=41> */
.L_x_5511:
[----:B------:R-:W-:-:S13]  /*2880*/  ISETP.NE.AND P0, PT, R8, 0x1, PT ;  /* 0x000000010800780c */ /* 0x000fda0003f05270 */
[----:B------:R-:W-:-:S05]  /*2890*/  @P0 IMAD.HI.U32 R3, R0, c[0x0][0x330], RZ ;  /* 0x0000cc0000030a27 */ /* 0x000fca00078e00ff */
[----:B------:R-:W-:Y:S02]  /*28a0*/  @P0 SHF.R.U32.HI R0, RZ, c[0x0][0x334], R3 ;  /* 0x0000cd00ff000a19 */ /* 0x000fe40000011603 */
.L_x_5512:
[----:B------:R-:W-:Y:S05]  /*28b0*/  BSYNC B0 ;  /* 0x0000000000007941 */ /* 0x000fea0003800000 */
.L_x_5510:
[----:B------:R-:W-:-:S05]  /*28c0*/  IMAD R0, R0, R8, c[0x0][0x32c] ;  /* 0x0000cb0000007624 */ /* 0x000fca00078e0208 */
[----:B------:R-:W-:-:S04]  /*28d0*/  IMNMX R2, R2, R0, PT ;  /* 0x0000000002027217 */ /* 0x000fc80003800200 */
.L_x_5509:
        /* <DEDUP_REMOVED lines=20> */
.L_x_5515:
[----:B------:R-:W-:-:S13]  /*2a20*/  ISETP.NE.AND P0, PT, R8, 0x1, PT ;  /* 0x000000010800780c */ /* 0x000fda0003f05270 */
[----:B------:R-:W-:-:S05]  /*2a30*/  @P0 IMAD.HI.U32 R3, R0, c[0x0][0x330], RZ ;  /* 0x0000cc0000030a27 */ /* 0x000fca00078e00ff */
[----:B------:R-:W-:Y:S02]  /*2a40*/  @P0 SHF.R.U32.HI R0, RZ, c[0x0][0x334], R3 ;  /* 0x0000cd00ff000a19 */ /* 0x000fe40000011603 */
.L_x_5516:
[----:B------:R-:W-:Y:S05]  /*2a50*/  BSYNC B0 ;  /* 0x0000000000007941 */ /* 0x000fea0003800000 */
.L_x_5514:
[----:B------:R-:W-:-:S05]  /*2a60*/  IMAD R0, R0, c[0x0][0x32c], RZ ;  /* 0x0000cb0000007a24 */ /* 0x000fca00078e02ff */
[----:B------:R-:W-:-:S05]  /*2a70*/  IMNMX R2, R2, R0, !PT ;  /* 0x0000000002027217 */ /* 0x000fca0007800200 */
.L_x_5513:
        /* <DEDUP_REMOVED lines=43> */
.L_x_5518:
[----:B------:R-:W-:Y:S05]  /*2d30*/  BSYNC B0 ;  /* 0x0000000000007941 */ /* 0x000fea0003800000 */
.L_x_5517:
        /* <DEDUP_REMOVED lines=204> */
.L_x_5560:
        /* <DEDUP_REMOVED lines=98> */
.L_x_5524:
[----:B------:R-:W-:Y:S05]  /*4020*/  BSYNC B0 ;  /* 0x0000000000007941 */ /* 0x000fea0003800000 */
.L_x_5523:
        /* <DEDUP_REMOVED lines=71> */
.L_x_5526:
[----:B------:R-:W-:Y:S05]  /*44a0*/  BSYNC B0 ;  /* 0x0000000000007941 */ /* 0x000fea0003800000 */
.L_x_5525:
        /* <DEDUP_REMOVED lines=88> */
.L_x_5530:
[----:B------:R-:W-:Y:S05]  /*4a30*/  BSYNC B0 ;  /* 0x0000000000007941 */ /* 0x000fea0003800000 */
.L_x_5529:
        /* <DEDUP_REMOVED lines=59> */
.L_x_5532:
[----:B------:R-:W-:Y:S05]  /*4df0*/  BSYNC B0 ;  /* 0x0000000000007941 */ /* 0x000fea0003800000 */
.L_x_5531:
        /* <DEDUP_REMOVED lines=59> */
.L_x_5534:
[----:B------:R-:W-:Y:S05]  /*51b0*/  BSYNC B0 ;  /* 0x0000000000007941 */ /* 0x000fea0003800000 */
.L_x_5533:
        /* <DEDUP_REMOVED lines=58> */
.L_x_5528:
[----:B-123--:R-:W-:Y:S05]  /*5560*/  BSYNC B1 ;  /* 0x0000000000017941 */ /* 0x00efea0003800000 */
.L_x_5527:
        /* <DEDUP_REMOVED lines=61> */
.L_x_5537:
[----:B------:R-:W-:Y:S05]  /*5940*/  BSYNC B0 ;  /* 0x0000000000007941 */ /* 0x000fea0003800000 */
.L_x_5536:
        /* <DEDUP_REMOVED lines=59> */
.L_x_5539:
[----:B------:R-:W-:Y:S05]  /*5d00*/  BSYNC B0 ;  /* 0x0000000000007941 */ /* 0x000fea0003800000 */
.L_x_5538:
        /* <DEDUP_REMOVED lines=59> */
.L_x_5541:
[----:B------:R-:W-:Y:S05]  /*60c0*/  BSYNC B0 ;  /* 0x0000000000007941 */ /* 0x000fea0003800000 */
.L_x_5540:
        /* <DEDUP_REMOVED lines=59> */
.L_x_5522:
        /* <DEDUP_REMOVED lines=36> */
.L_x_5543:
[----:B------:R-:W-:Y:S05]  /*66c0*/  BSYNC B0 ;  /* 0x0000000000007941 */ /* 0x000fea0003800000 */
.L_x_5542:
        /* <DEDUP_REMOVED lines=64> */
.L_x_5545:
[----:B------:R-:W-:Y:S05]  /*6ad0*/  BSYNC B0 ;  /* 0x0000000000007941 */ /* 0x000fea0003800000 */
.L_x_5544:
        /* <DEDUP_REMOVED lines=159> */
.L_x_5549:
[----:B------:R-:W-:Y:S05]  /*74d0*/  BSYNC B0 ;  /* 0x0000000000007941 */ /* 0x000fea0003800000 */
.L_x_5548:
        /* <DEDUP_REMOVED lines=121> */
.L_x_5547:
[----:B-123--:R-:W-:Y:S05]  /*7c70*/  BSYNC B1 ;  /* 0x0000000000017941 */ /* 0x00efea0003800000 */
.L_x_5546:
        /* <DEDUP_REMOVED lines=127> */
.L_x_5551:
[----:B------:R-:W-:Y:S05]  /*8470*/  BSYNC B0 ;  /* 0x0000000000007941 */ /* 0x000fea0003800000 */
.L_x_5550:
        /* <DEDUP_REMOVED lines=125> */
.L_x_5521:
        /* <DEDUP_REMOVED lines=30> */
.L_x_5553:
[----:B-12---:R-:W-:Y:S05]  /*8e30*/  BSYNC B0 ;  /* 0x0000000000007941 */ /* 0x006fea0003800000 */
.L_x_5552:
        /* <DEDUP_REMOVED lines=25> */
.L_x_5535:
[----:B------:R-:W-:Y:S05]  /*8fd0*/  BSYNC B2 ;  /* 0x0000000000027941 */ /* 0x000fea0003800000 */
.L_x_5520:
        /* <DEDUP_REMOVED lines=80> */
.L_x_5555:
[----:B------:R-:W-:Y:S05]  /*94e0*/  BSYNC B0 ;  /* 0x0000000000007941 */ /* 0x000fea0003800000 */
.L_x_5554:
        /* <DEDUP_REMOVED lines=25> */
.L_x_5557:
[----:B------:R-:W-:Y:S05]  /*9680*/  BSYNC B0 ;  /* 0x0000000000007941 */ /* 0x000fea0003800000 */
.L_x_5556:
        /* <DEDUP_REMOVED lines=44> */
.L_x_5559:
[----:B------:R-:W-:Y:S05]  /*9950*/  BSYNC B0 ;  /* 0x0000000000007941 */ /* 0x000fea0003800000 */
.L_x_5558:
        /* <DEDUP_REMOVED lines=11> */
.L_x_5519:
        /* <DEDUP_REMOVED lines=28> */
.L_x_5563:
[----:B------:R-:W-:-:S13]  /*9bd0*/  ISETP.NE.AND P0, PT, R4, 0x1, PT ;  /* 0x000000010400780c */ /* 0x000fda0003f05270 */
[----:B------:R-:W-:-:S05]  /*9be0*/  @P0 IMAD.HI.U32 R3, R0, c[0x0][0x330], RZ ;  /* 0x0000cc0000030a27 */ /* 0x000fca00078e00ff */
[----:B------:R-:W-:Y:S02]  /*9bf0*/  @P0 SHF.R.U32.HI R0, RZ, c[0x0][0x334], R3 ;  /* 0x0000cd00ff000a19 */ /* 0x000fe40000011603 */
.L_x_5564:
[----:B------:R-:W-:Y:S05]  /*9c00*/  BSYNC B0 ;  /* 0x0000000000007941 */ /* 0x000fea0003800000 */
.L_x_5562:
[----:B------:R-:W-:-:S05]  /*9c10*/  IMAD R0, R0, R4, c[0x0][0x32c] ;  /* 0x0000cb0000007624 */ /* 0x000fca00078e0204 */
[----:B------:R-:W-:-:S04]  /*9c20*/  IMNMX R2, R2, R0, PT ;  /* 0x0000000002027217 */ /* 0x000fc80003800200 */
.L_x_5561:
        /* <DEDUP_REMOVED lines=20> */
.L_x_5567:
[----:B------:R-:W-:-:S13]  /*9d70*/  ISETP.NE.AND P0, PT, R4, 0x1, PT ;  /* 0x000000010400780c */ /* 0x000fda0003f05270 */
[----:B------:R-:W-:-:S05]  /*9d80*/  @P0 IMAD.HI.U32 R3, R0, c[0x0][0x330], RZ ;  /* 0x0000cc0000030a27 */ /* 0x000fca00078e00ff */
[----:B------:R-:W-:Y:S02]  /*9d90*/  @P0 SHF.R.U32.HI R0, RZ, c[0x0][0x334], R3 ;  /* 0x0000cd00ff000a19 */ /* 0x000fe40000011603 */
.L_x_5568:
[----:B------:R-:W-:Y:S05]  /*9da0*/  BSYNC B0 ;  /* 0x0000000000007941 */ /* 0x000fea0003800000 */
.L_x_5566:
[----:B------:R-:W-:-:S05]  /*9db0*/  IMAD R0, R0, c[0x0][0x32c], RZ ;  /* 0x0000cb0000007a24 */ /* 0x000fca00078e02ff */
[----:B------:R-:W-:-:S05]  /*9dc0*/  IMNMX R2, R2, R0, !PT ;  /* 0x0000000002027217 */ /* 0x000fca0007800200 */
.L_x_5565:
        /* <DEDUP_REMOVED lines=40> */
.L_x_5570:
[----:B------:R-:W-:Y:S05]  /*a050*/  BSYNC B0 ;  /* 0x0000000000007941 */ /* 0x000fea0003800000 */
.L_x_5569:
        /* <DEDUP_REMOVED lines=139> */
.L_x_5744:
[----:B------:R-:W-:Y:S05]  /*a910*/  BRA.DIV ~URZ, `(.L_x_5573) ;  /* 0x000150327f007947 */ /* 0x000fea000b800000 */
[----:B------:R3:W4:Y:S02]  /*a920*/  SHFL.IDX PT, R0, R17, RZ, 0x181f ;  /* 0x00181fff11007589 */ /* 0x00072400000e0000 */
.L_x_5745:
        /* <DEDUP_REMOVED lines=20> */
.L_x_5575:
[----:B------:R-:W-:Y:S05]  /*aa70*/  BSYNC B0 ;  /* 0x0000000000007941 */ /* 0x000fea0003800000 */
.L_x_5574:
[----:B------:R-:W-:Y:S05]  /*aa80*/  BRA.DIV ~URZ, `(.L_x_5576) ;  /* 0x00014f327f007947 */ /* 0x000fea000b800000 */
[----:B--2---:R2:W1:Y:S04]  /*aa90*/  SHFL.IDX PT, R4, R13, 0x1, 0x181f ;  /* 0x00381f000d047f89 */ /* 0x00446800000e0000 */
[----:B----4-:R2:W4:Y:S02]  /*aaa0*/  SHFL.IDX PT, R0, R17, 0x1, 0x181f ;  /* 0x00381f0011007f89 */ /* 0x01052400000e0000 */
.L_x_5746:
        /* <DEDUP_REMOVED lines=20> */
.L_x_5578:
[----:B------:R-:W-:Y:S05]  /*abf0*/  BSYNC B0 ;  /* 0x0000000000007941 */ /* 0x000fea0003800000 */
.L_x_5577:
[----:B------:R-:W-:Y:S05]  /*ac00*/  BRA.DIV ~URZ, `(.L_x_5579) ;  /* 0x00014e827f007947 */ /* 0x000fea000b800000 */
[----:B-1----:R1:W2:Y:S02]  /*ac10*/  SHFL.IDX PT, R4, R13, 0x2, 0x181f ;  /* 0x00581f000d047f89 */ /* 0x0022a400000e0000 */
.L_x_5747:
[----:B------:R-:W-:Y:S05]  /*ac20*/  BRA.DIV ~URZ, `(.L_x_5580) ;  /* 0x00014ed27f007947 */ /* 0x000fea000b800000 */
[----:B----4-:R4:W1:Y:S02]  /*ac30*/  SHFL.IDX PT, R0, R17, 0x2, 0x181f ;  /* 0x00581f0011007f89 */ /* 0x01086400000e0000 */
.L_x_5748:
        /* <DEDUP_REMOVED lines=20> */
.L_x_5582:
[----:B------:R-:W-:Y:S05]  /*ad80*/  BSYNC B0 ;  /* 0x0000000000007941 */ /* 0x000fea0003800000 */
.L_x_5581:
[----:B------:R-:W-:Y:S05]  /*ad90*/  BRA.DIV ~URZ, `(.L_x_5583) ;  /* 0x00014dd27f007947 */ /* 0x000fea000b800000 */
[----:B--2---:R2:W3:Y:S04]  /*ada0*/  SHFL.IDX PT, R4, R13, 0x3, 0x181f ;  /* 0x00781f000d047f89 */ /* 0x0044e800000e0000 */
[----:B-1----:R2:W1:Y:S02]  /*adb0*/  SHFL.IDX PT, R0, R17, 0x3, 0x181f ;  /* 0x00781f0011007f89 */ /* 0x00246400000e0000 */
.L_x_5749:
        /* <DEDUP_REMOVED lines=165> */
[----:B--2---:R-:W-:Y:S05]  /*b810*/  CALL.REL.NOINC `($_ZN7cutlass13device_kernelIN5flash19enable_sm80_to_sm89INS1_16FlashAttnFwdSm80INS1_25CollectiveMainloopFwdSm80ILi8ELi1ELb0EN4cute5tupleIJNS5_1CILi128EEENS7_ILi48EEENS7_ILi256EEEEEELi256ENS_6half_tEfNS_4arch4Sm80ELb0ELb1ELb0ELb1ELb1ELb1ELb1ELb1EEENS1_21CollectiveEpilogueFwdINS6_IJS8_SA_S9_EEENS6_IJNS7_ILi1EEESI_SI_EEESC_SE_Li256ELb1ELb1ELb1ELb0EEENS1_36VarlenDynamicPersistentTileSchedulerILi128ELi48ELi256ELi256ELb1ELb1ELb0ELb1ELb0ELb1EEEEEEEEEvNT_6ParamsE$_ZZN5flash25CollectiveMainloopFwdSm80ILi8ELi1ELb0EN4cute5tupleIJNS1_1CILi128EEENS3_ILi48EEENS3_ILi256EEEEEELi256EN7cutlass6half_tEfNS8_4arch4Sm80ELb0ELb1ELb0ELb1ELb1ELb1ELb1ELb1EE3mmaINS_16FlashAttnFwdSm80ISC_NS_21CollectiveEpilogueFwdINS2_IJS4_S6_S5_EEENS2_IJNS3_ILi1EEESH_SH_EEES9_SB_Li256ELb1ELb1ELb1ELb0EEENS_36VarlenDynamicPersistentTileSchedulerILi128ELi48ELi256ELi256ELb1ELb1ELb0ELb1ELb0ELb1EEEE13SharedStorageENS1_6TensorINS1_11ArrayEngineIfLm128EEENS1_6LayoutINS2_IJNS2_IJNS3_ILi2EEESS_EEESH_NS3_ILi32EEEEEENS2_IJNS2_IJSH_SS_EEENS3_ILi0EEENS3_ILi4EEEEEEEEEENS_7SoftmaxILi2ELi0EEEEEbRKNSC_6ParamsERT0_RT1_iRKNS_16SeqlenInfoQKNewKILb1ELb1EEENS2_IJiiiiEEERT_ENKUlvE_clEv) ;  /* 0x0001686000007944 */ /* 0x004fea0003c00000 */
[----:B------:R-:W-:Y:S05]  /*b820*/  BSYNC B2 ;  /* 0x0000000000027941 */ /* 0x000fea0003800000 */
.L_x_5584:
        /* <DEDUP_REMOVED lines=16> */
[----:B------:R2:W1:Y:S03]  /*b930*/  LDSM.16.M88.4 R8, [R197] ;  /* 0x00000000c508783b */ /* 0x0004660000000200 */
[----:B------:R-:W-:Y:S01]  /*b940*/  LEA R6, P0, R0, c[0x0][0x1f8], 0x1 ;  /* 0x00007e0000067a11 */ /* 0x000fe200078008ff */
[----:B------:R2:W3:Y:S01]  /*b950*/  LDSM.16.M88.4 R28, [R192] ;  /* 0x00000000c01c783b */ /* 0x0004e20000000200 */
[----:B------:R-:W-:-:S03]  /*b960*/  IADD3.X R2, R252, R3, R4, P1, !PT ;  /* 0x00000003fc027210 */ /* 0x000fc60000ffe404 */
[----:B-----5:R2:W4:Y:S01]  /*b970*/  LDSM.16.M88.4 R36, [R192+0x800] ;  /* 0x00080000c024783b */ /* 0x0205220000000200 */
[----:B------:R-:W-:Y:S02]  /*b980*/  LEA.HI.X R4, R0, c[0x0][0x1fc], R2, 0x1, P0 ;  /* 0x00007f0000047a11 */ /* 0x000fe400000f0c02 */
[----:B------:R-:W-:Y:S01]  /*b990*/  IADD3 R0, -R241, R133, RZ ;  /* 0x00000085f1007210 */ /* 0x000fe20007ffe1ff */
[----:B------:R2:W1:Y:S04]  /*b9a0*/  LDSM.16.M88.4 R44, [R192+0x1000] ;  /* 0x00100000c02c783b */ /* 0x0004680000000200 */
[----:B----4-:R2:W4:Y:S04]  /*b9b0*/  LDSM.16.M88.4 R16, [R198] ;  /* 0x00000000c610783b */ /* 0x0105280000000200 */
[----:B------:R2:W1:Y:S04]  /*b9c0*/  LDSM.16.M88.4 R40, [R201] ;  /* 0x00000000c928783b */ /* 0x0004680000000200 */
[----:B------:R2:W1:Y:S04]  /*b9d0*/  LDSM.16.M88.4 R56, [R201+0x800] ;  /* 0x00080000c938783b */ /* 0x0004680000000200 */
[----:B------:R2:W1:Y:S01]  /*b9e0*/  LDSM.16.M88.4 R64, [R201+0x1000] ;  /* 0x00100000c940783b */ /* 0x0004620000000200 */
[----:B------:R-:W-:Y:S05]  /*b9f0*/  BRA.DIV ~URZ, `(.L_x_5585) ;  /* 0x000142427f007947 */ /* 0x000fea000b800000 */
[----:B------:R2:W4:Y:S02]  /*ba00*/  SHFL.IDX PT, R3, R4, RZ, 0x181f ;  /* 0x00181fff04037589 */ /* 0x00052400000e0000 */
.L_x_5750:
        /* <DEDUP_REMOVED lines=32> */
.L_x_5751:
        /* <DEDUP_REMOVED lines=20> */
.L_x_5587:
[----:B--2---:R-:W-:Y:S05]  /*bd50*/  BSYNC B0 ;  /* 0x0000000000007941 */ /* 0x004fea0003800000 */
.L_x_5586:
[----:B------:R-:W-:Y:S01]  /*bd60*/  IMAD.MOV.U32 R0, RZ, RZ, 0x40 ;  /* 0x00000040ff007424 */ /* 0x000fe200078e00ff */
[----:B------:R-:W-:Y:S01]  /*bd70*/  LOP3.LUT P0, RZ, R146, 0x4, RZ, 0xc0, !PT ;  /* 0x0000000492ff7812 */ /* 0x000fe2000780c0ff */
[----:B------:R-:W0:Y:S01]  /*bd80*/  LDGDEPBAR ;  /* 0x00000000000079af */ /* 0x000e220000000000 */
[----:B------:R-:W-:Y:S01]  /*bd90*/  WARPSYNC 0xffffffff ;  /* 0xffffffff00007948 */ /* 0x000fe20003800000 */
[C---:B-1-3--:R-:W-:Y:S01]  /*bda0*/  HMMA.16816.F32 R32, R8.reuse, R28, RZ ;  /* 0x0000001c0820723c */ /* 0x04afe200000018ff */
[----:B------:R-:W-:Y:S01]  /*bdb0*/  SEL R0, R0, 0xffffffc0, !P0 ;  /* 0xffffffc000007807 */ /* 0x000fe20004000000 */
[----:B------:R-:W-:Y:S01]  /*bdc0*/  BSSY B1, `(.L_x_5589) ;  /* 0x0000107000017945 */ /* 0x000fe20003800000 */
[----:B------:R-:W-:Y:S02]  /*bdd0*/  ISETP.GT.AND P0, PT, R137, R246, PT ;  /* 0x000000f68900720c */ /* 0x000fe40003f04270 */
[C---:B------:R-:W-:Y:S01]  /*bde0*/  IADD3 R210, R201.reuse, 0x4800, RZ ;  /* 0x00004800c9d27810 */ /* 0x040fe20007ffe0ff */
[--C-:B------:R-:W-:Y:S01]  /*bdf0*/  IMAD.IADD R147, R192, 0x1, R0.reuse ;  /* 0x00000001c0937824 */ /* 0x100fe200078e0200 */
[C---:B------:R-:W-:Y:S01]  /*be00*/  IADD3 R209, R201.reuse, 0x5800, RZ ;  /* 0x00005800c9d17810 */ /* 0x040fe20007ffe0ff */
[----:B------:R-:W-:Y:S01]  /*be10*/  HMMA.16816.F32 R28, R8, R30, RZ ;  /* 0x0000001e081c723c */ /* 0x000fe200000018ff */
[C---:B------:R-:W-:Y:S01]  /*be20*/  IMAD.IADD R15, R201.reuse, 0x1, R0 ;  /* 0x00000001c90f7824 */ /* 0x040fe200078e0200 */
[C---:B------:R-:W-:Y:S01]  /*be30*/  IADD3 R208, R201.reuse, 0x5000, RZ ;  /* 0x00005000c9d07810 */ /* 0x040fe20007ffe0ff */
[----:B------:R-:W-:Y:S01]  /*be40*/  LDSM.16.M88.4 R52, [R147] ;  /* 0x000000009334783b */ /* 0x000fe20000000200 */
[----:B------:R-:W-:-:S02]  /*be50*/  IADD3 R207, R201, 0x3000, RZ ;  /* 0x00003000c9cf7810 */ /* 0x000fc40007ffe0ff */
[C---:B------:R-:W-:Y:S01]  /*be60*/  IADD3 R206, R201.reuse, 0x4000, RZ ;  /* 0x00004000c9ce7810 */ /* 0x040fe20007ffe0ff */
[----:B------:R-:W-:Y:S01]  /*be70*/  LDSM.16.M88.4 R60, [R147+0x800] ;  /* 0x00080000933c783b */ /* 0x000fe20000000200 */
[C---:B------:R-:W-:Y:S01]  /*be80*/  HMMA.16816.F32 R24, R8.reuse, R36, RZ ;  /* 0x000000240818723c */ /* 0x040fe200000018ff */
[C---:B------:R-:W-:Y:S02]  /*be90*/  IADD3 R205, R201.reuse, 0x3800, RZ ;  /* 0x00003800c9cd7810 */ /* 0x040fe40007ffe0ff */
[----:B------:R-:W-:Y:S01]  /*bea0*/  LDSM.16.M88.4 R68, [R147+0x1000] ;  /* 0x001000009344783b */ /* 0x000fe20000000200 */
[C---:B------:R-:W-:Y:S02]  /*beb0*/  IADD3 R204, R201.reuse, 0x1800, RZ ;  /* 0x00001800c9cc7810 */ /* 0x040fe40007ffe0ff */
[C---:B------:R-:W-:Y:S01]  /*bec0*/  IADD3 R203, R201.reuse, 0x2800, RZ ;  /* 0x00002800c9cb7810 */ /* 0x040fe20007ffe0ff */
[----:B------:R-:W-:Y:S01]  /*bed0*/  LDSM.16.M88.4 R72, [R15+0x1000] ;  /* 0x001000000f48783b */ /* 0x000fe20000000200 */
[----:B------:R-:W-:Y:S01]  /*bee0*/  HMMA.16816.F32 R20, R8, R38, RZ ;  /* 0x000000260814723c */ /* 0x000fe200000018ff */
[----:B------:R-:W-:-:S07]  /*bef0*/  IADD3 R202, R201, 0x2000, RZ ;  /* 0x00002000c9ca7810 */ /* 0x000fce0007ffe0ff */
        /* <DEDUP_REMOVED lines=22> */
[----:B------:R-:W5:Y:S03]  /*c060*/  LDSM.16.M88.4 R68, [R192+0x2800] ;  /* 0x00280000c044783b */ /* 0x000f660000000200 */
        /* <DEDUP_REMOVED lines=17> */
[C---:B-----5:R-:W-:Y:S08]  /*c180*/  HMMA.16816.F32 R24, R8.reuse, R68, R24 ;  /* 0x000000440818723c */ /* 0x060ff00000001818 */
[----:B------:R-:W-:Y:S01]  /*c190*/  HMMA.16816.F32 R20, R8, R70, R20 ;  /* 0x000000460814723c */ /* 0x000fe20000001814 */
[----:B------:R-:W1:Y:S04]  /*c1a0*/  LDSM.16.M88.4 R8, [R200+0x4000] ;  /* 0x00400000c808783b */ /* 0x000e680000000200 */
[----:B------:R-:W5:Y:S03]  /*c1b0*/  LDSM.16.M88.4 R68, [R147+0x2800] ;  /* 0x002800009344783b */ /* 0x000f660000000200 */
        /* <DEDUP_REMOVED lines=48> */
[----:B------:R-:W5:Y:S03]  /*c4c0*/  LDSM.16.M88.4 R68, [R15+0x4000] ;  /* 0x004000000f44783b */ /* 0x000f660000000200 */
[C---:B-1----:R-:W-:Y:S08]  /*c4d0*/  HMMA.16816.F32 R40, R8.reuse, R44, R40 ;  /* 0x0000002c0828723c */ /* 0x042ff00000001828 */
[C---:B------:R-:W-:Y:S01]  /*c4e0*/  HMMA.16816.F32 R36, R8.reuse, R46, R36 ;  /* 0x0000002e0824723c */ /* 0x040fe20000001824 */
[----:B------:R-:W-:Y:S07]  /*c4f0*/  LDSM.16.M88.4 R44, [R201+0x4800] ;  /* 0x00480000c92c783b */ /* 0x000fee0000000200 */
[C---:B---3--:R-:W-:Y:S08]  /*c500*/  HMMA.16816.F32 R32, R8.reuse, R56, R32 ;  /* 0x000000380820723c */ /* 0x048ff00000001820 */
        /* <DEDUP_REMOVED lines=12> */
[C---:B-----5:R-:W-:Y:S08]  /*c5d0*/  HMMA.16816.F32 R24, R16.reuse, R68, R24 ;  /* 0x000000441018723c */ /* 0x060ff00000001818 */
[----:B------:R-:W-:Y:S01]  /*c5e0*/  HMMA.16816.F32 R16, R16, R70, R20 ;  /* 0x000000461010723c */ /* 0x000fe20000001814 */
[----:B------:R-:W2:Y:S04]  /*c5f0*/  LDSM.16.M88.4 R20, [R198+0xc000] ;  /* 0x00c00000c614783b */ /* 0x000ea80000000200 */
[----:B------:R-:W5:Y:S03]  /*c600*/  LDSM.16.M88.4 R68, [R201+0x5800] ;  /* 0x00580000c944783b */ /* 0x000f660000000200 */
        /* <DEDUP_REMOVED lines=18> */
[----:B------:R-:W2:Y:S01]  /*c730*/  LDSM.16.M88.4 R8, [R199+0xc000] ;  /* 0x00c00000c708783b */ /* 0x000ea20000000200 */
[----:B------:R-:W-:-:S06]  /*c740*/  DEPBAR.LE SB0, 0x0 ;  /* 0x000080000000791a */ /* 0x000fcc0000000000 */
[C---:B-1----:R-:W-:Y:S08]  /*c750*/  HMMA.16816.F32 R40, R16.reuse, R56, R40 ;  /* 0x000000381028723c */ /* 0x042ff00000001828 */
[C---:B------:R-:W-:Y:S08]  /*c760*/  HMMA.16816.F32 R36, R16.reuse, R58, R36 ;  /* 0x0000003a1024723c */ /* 0x040ff00000001824 */
[C---:B------:R-:W-:Y:S08]  /*c770*/  HMMA.16816.F32 R32, R16.reuse, R60, R32 ;  /* 0x0000003c1020723c */ /* 0x040ff00000001820 */
[C---:B------:R-:W-:Y:S08]  /*c780*/  HMMA.16816.F32 R28, R16.reuse, R62, R28 ;  /* 0x0000003e101c723c */ /* 0x040ff0000000181c */
[C---:B---3--:R-:W-:Y:S08]  /*c790*/  HMMA.16816.F32 R24, R16.reuse, R64, R24 ;  /* 0x000000401018723c */ /* 0x048ff00000001818 */
        /* <DEDUP_REMOVED lines=10> */
[----:B------:R-:W2:Y:S04]  /*c840*/  LDL R2, [R1+0x78] ;  /* 0x0000780001027983 */ /* 0x000ea80000100800 */
[----:B------:R-:W3:Y:S04]  /*c850*/  LDL.64 R80, [R1+0x88] ;  /* 0x0000880001507983 */ /* 0x000ee80000100a00 */
[----:B------:R-:W5:Y:S01]  /*c860*/  LDL R4, [R1+0x9c] ;  /* 0x00009c0001047983 */ /* 0x000f620000100800 */
[----:B------:R-:W-:-:S02]  /*c870*/  IMAD.MOV.U32 R0, RZ, RZ, 0x1 ;  /* 0x00000001ff007424 */ /* 0x000fc400078e00ff */
[----:B------:R-:W-:Y:S01]  /*c880*/  IMAD.IADD R3, R251, 0x1, R241 ;  /* 0x00000001fb037824 */ /* 0x000fe200078e02f1 */
[----:B----4-:R-:W4:Y:S02]  /*c890*/  LDL.64 R78, [R1+0x80] ;  /* 0x00008000014e7983 */ /* 0x010f240000100a00 */
        /* <DEDUP_REMOVED lines=9> */
[----:B---3--:R-:W-:-:S04]  /*c930*/  @!P1 IADD3 R3, P0, R0, R80, RZ ;  /* 0x0000005000039210 */ /* 0x008fc80007f1e0ff */
        /* <DEDUP_REMOVED lines=16> */
[----:B----4-:R-:W-:-:S04]  /*ca40*/  IADD3 R0, P0, R78, R2, RZ ;  /* 0x000000024e007210 */ /* 0x010fc80007f1e0ff */
[----:B------:R-:W-:Y:S02]  /*ca50*/  IADD3.X R2, R6, R3, R4, P0, !PT ;  /* 0x0000000306027210 */ /* 0x000fe400007fe404 */
[----:B------:R-:W-:-:S04]  /*ca60*/  LEA R13, P0, R0, c[0x0][0x1c8], 0x1 ;  /* 0x00007200000d7a11 */ /* 0x000fc800078008ff */
[----:B------:R-:W-:Y:S02]  /*ca70*/  LEA.HI.X R6, R0, c[0x0][0x1cc], R2, 0x1, P0 ;  /* 0x0000730000067a11 */ /* 0x000fe400000f0c02 */
[----:B------:R-:W-:Y:S01]  /*ca80*/  ISETP.GE.AND P0, PT, R14, 0x1, PT ;  /* 0x000000010e00780c */ /* 0x000fe20003f06270 */
[----:B------:R-:W-:Y:S10]  /*ca90*/  BRA.DIV ~URZ, `(.L_x_5591) ;  /* 0x000132e27f007947 */ /* 0x000ff4000b800000 */
[----:B------:R1:W2:Y:S02]  /*caa0*/  SHFL.IDX PT, R4, R6, RZ, 0x181f ;  /* 0x00181fff06047589 */ /* 0x0002a400000e0000 */
.L_x_5752:
[----:B------:R-:W-:Y:S05]  /*cab0*/  BRA.DIV ~URZ, `(.L_x_5592) ;  /* 0x000133327f007947 */ /* 0x000fea000b800000 */
[----:B------:R3:W4:Y:S02]  /*cac0*/  SHFL.IDX PT, R0, R13, RZ, 0x181f ;  /* 0x00181fff0d007589 */ /* 0x00072400000e0000 */
.L_x_5753:
[----:B------:R-:W-:Y:S01]  /*cad0*/  BSSY B0, `(.L_x_5593) ;  /* 0x0000019000007945 */ /* 0x000fe20003800000 */
[----:B------:R-:W-:Y:S05]  /*cae0*/  @!P0 BRA `(.L_x_5594) ;  /* 0x0000017000008947 */ /* 0x000fea0003800000 */
[----:B------:R-:W-:Y:S02]  /*caf0*/  SHF.R.S32.HI R2, RZ, 0x1f, R215 ;  /* 0x0000001fff027819 */ /* 0x000fe400000114d7 */
[C---:B----4-:R-:W-:Y:S02]  /*cb00*/  LEA R16, P0, R215.reuse, R0, 0x1 ;  /* 0x00000000d7107211 */ /* 0x050fe400078008ff */
[C---:B------:R-:W-:Y:S02]  /*cb10*/  IADD3 R20, R215.reuse, 0x40, RZ ;  /* 0x00000040d7147810 */ /* 0x040fe40007ffe0ff */
[----:B--2---:R-:W-:-:S02]  /*cb20*/  LEA.HI.X R17, R215, R4, R2, 0x1, P0 ;  /* 0x00000004d7117211 */ /* 0x004fc400000f0c02 */
[C---:B------:R-:W-:Y:S02]  /*cb30*/  LEA R10, P0, R232.reuse, R0, 0x1 ;  /* 0x00000000e80a7211 */ /* 0x040fe400078008ff */
[C---:B------:R-:W-:Y:S02]  /*cb40*/  IADD3 R19, R215.reuse, 0x80, RZ ;  /* 0x00000080d7137810 */ /* 0x040fe40007ffe0ff */
[C---:B------:R-:W-:Y:S02]  /*cb50*/  IADD3 R18, R215.reuse, 0xc0, RZ ;  /* 0x000000c0d7127810 */ /* 0x040fe40007ffe0ff */
[----:B------:R-:W-:Y:S02]  /*cb60*/  ISETP.GE.AND P4, PT, R215, c[0x0][0x1d4], PT ;  /* 0x00007500d7007a0c */ /* 0x000fe40003f86270 */
[----:B------:R-:W-:Y:S02]  /*cb70*/  LEA.HI.X R11, R232, R4, R244, 0x1, P0 ;  /* 0x00000004e80b7211 */ /* 0x000fe400000f0cf4 */
[----:B------:R-:W-:-:S02]  /*cb80*/  ISETP.GE.AND P3, PT, R20, c[0x0][0x1d4], PT ;  /* 0x0000750014007a0c */ /* 0x000fc40003f66270 */
[----:B------:R-:W-:Y:S02]  /*cb90*/  LEA R8, P0, R231, R0, 0x1 ;  /* 0x00000000e7087211 */ /* 0x000fe400078008ff */
        /* <DEDUP_REMOVED lines=12> */
.L_x_5594:
[----:B------:R-:W-:Y:S05]  /*cc60*/  BSYNC B0 ;  /* 0x0000000000007941 */ /* 0x000fea0003800000 */
.L_x_5593:
[----:B------:R-:W-:Y:S05]  /*cc70*/  BRA.DIV ~URZ, `(.L_x_5595) ;  /* 0x000131e27f007947 */ /* 0x000fea000b800000 */
[----:B--2---:R2:W1:Y:S04]  /*cc80*/  SHFL.IDX PT, R4, R6, 0x1, 0x181f ;  /* 0x00381f0006047f89 */ /* 0x00446800000e0000 */
[----:B----4-:R2:W4:Y:S02]  /*cc90*/  SHFL.IDX PT, R0, R13, 0x1, 0x181f ;  /* 0x00381f000d007f89 */ /* 0x01052400000e0000 */
.L_x_5754:
[----:B------:R-:W-:-:S13]  /*cca0*/  ISETP.GE.AND P0, PT, R14, 0x21, PT ;  /* 0x000000210e00780c */ /* 0x000fda0003f06270 */
[----:B------:R-:W-:Y:S05]  /*ccb0*/  @!P0 BRA `(.L_x_5590) ;  /* 0x0000017000008947 */ /* 0x000fea0003800000 */
[----:B------:R-:W-:Y:S02]  /*ccc0*/  SHF.R.S32.HI R2, RZ, 0x1f, R215 ;  /* 0x0000001fff027819 */ /* 0x000fe400000114d7 */
[C---:B----4-:R-:W-:Y:S02]  /*ccd0*/  LEA R16, P0, R215.reuse, R0, 0x1 ;  /* 0x00000000d7107211 */ /* 0x050fe400078008ff */
[C---:B------:R-:W-:Y:S02]  /*cce0*/  IADD3 R18, R215.reuse, 0x40, RZ ;  /* 0x00000040d7127810 */ /* 0x040fe40007ffe0ff */
[C---:B-1----:R-:W-:Y:S02]  /*ccf0*/  LEA.HI.X R17, R215.reuse, R4, R2, 0x1, P0 ;  /* 0x00000004d7117211 */ /* 0x042fe400000f0c02 */
[----:B------:R-:W-:Y:S02]  /*cd00*/  LEA R10, P0, R232, R0, 0x1 ;  /* 0x00000000e80a7211 */ /* 0x000fe400078008ff */
[----:B--23--:R-:W-:-:S02]  /*cd10*/  IADD3 R13, R215, 0x80, RZ ;  /* 0x00000080d70d7810 */ /* 0x00cfc40007ffe0ff */
        /* <DEDUP_REMOVED lines=17> */
.L_x_5590:
[----:B------:R-:W-:Y:S05]  /*ce30*/  BSYNC B1 ;  /* 0x0000000000017941 */ /* 0x000fea0003800000 */
.L_x_5589:
[----:B-1----:R-:W5:Y:S01]  /*ce40*/  LDL R10, [R1+0x4] ;  /* 0x00000400010a7983 */ /* 0x002f620000100800 */
[----:B----4-:R-:W-:Y:S01]  /*ce50*/  SHF.R.S32.HI R0, RZ, 0x1f, R76 ;  /* 0x0000001fff007819 */ /* 0x010fe2000001144c */
[----:B------:R-:W-:Y:S01]  /*ce60*/  IMAD.MOV.U32 R9, RZ, RZ, 0x1 ;  /* 0x00000001ff097424 */ /* 0x000fe200078e00ff */
[----:B------:R-:W-:Y:S01]  /*ce70*/  ULDC UR4, c[0x0][0x324] ;  /* 0x0000c90000047ab9 */ /* 0x000fe20000000800 */
[----:B------:R-:W0:Y:S01]  /*ce80*/  LDGDEPBAR ;  /* 0x00000000000079af */ /* 0x000e220000000000 */
[CC--:B------:R-:W-:Y:S01]  /*ce90*/  LEA.HI R2, R0.reuse, R76.reuse, RZ, 0x5 ;  /* 0x0000004c00027211 */ /* 0x0c0fe200078f28ff */
[----:B------:R-:W-:Y:S01]  /*cea0*/  ULOP3.LUT UR4, URZ, UR4, URZ, 0x33, !UPT ;  /* 0x000000043f047292 */ /* 0x000fe2000f8e333f */
[----:B------:R-:W-:-:S02]  /*ceb0*/  LEA.HI R0, R0, R76, RZ, 0x2 ;  /* 0x0000004c00007211 */ /* 0x000fc400078f10ff */
[----:B--2---:R-:W-:Y:S02]  /*cec0*/  LOP3.LUT R6, R2, 0xffffffe0, RZ, 0xc0, !PT ;  /* 0xffffffe002067812 */ /* 0x004fe400078ec0ff */
[----:B------:R-:W-:Y:S02]  /*ced0*/  LOP3.LUT R3, R0, 0xfffffffc, RZ, 0xc0, !PT ;  /* 0xfffffffc00037812 */ /* 0x000fe400078ec0ff */
[----:B------:R-:W-:Y:S01]  /*cee0*/  SHF.R.S32.HI R4, RZ, 0x5, R2 ;  /* 0x00000005ff047819 */ /* 0x000fe20000011402 */
[C---:B------:R-:W-:Y:S01]  /*cef0*/  IMAD.IADD R0, R76.reuse, 0x1, -R6 ;  /* 0x000000014c007824 */ /* 0x040fe200078e0a06 */
[----:B------:R-:W-:Y:S01]  /*cf00*/  SHF.R.S32.HI R6, RZ, 0x1f, R2 ;  /* 0x0000001fff067819 */ /* 0x000fe20000011402 */
[----:B------:R-:W-:Y:S01]  /*cf10*/  IMAD.IADD R2, R76, 0x1, -R3 ;  /* 0x000000014c027824 */ /* 0x000fe200078e0a03 */
[----:B------:R-:W-:Y:S02]  /*cf20*/  ISETP.NE.AND P0, PT, R9, c[0x0][0x2c4], PT ;  /* 0x0000b10009007a0c */ /* 0x000fe40003f05270 */
[----:B------:R-:W-:-:S02]  /*cf30*/  LEA.HI R8, R6, R4, RZ, 0x3 ;  /* 0x0000000406087211 */ /* 0x000fc400078f18ff */
[----:B------:R-:W-:Y:S02]  /*cf40*/  SHF.R.S32.HI R3, RZ, 0x1f, R0 ;  /* 0x0000001fff037819 */ /* 0x000fe40000011400 */
[----:B------:R-:W-:Y:S02]  /*cf50*/  LOP3.LUT R8, R8, 0xffffff8, RZ, 0xc0, !PT ;  /* 0x0ffffff808087812 */ /* 0x000fe400078ec0ff */
[----:B------:R-:W-:Y:S02]  /*cf60*/  LEA.HI R6, R2, R2, RZ, 0x1 ;  /* 0x0000000202067211 */ /* 0x000fe400078f08ff */
[----:B------:R-:W-:Y:S01]  /*cf70*/  LEA.HI R3, R3, R0, RZ, 0x2 ;  /* 0x0000000003037211 */ /* 0x000fe200078f10ff */
[----:B------:R-:W-:Y:S01]  /*cf80*/  IMAD.IADD R4, R4, 0x1, -R8 ;  /* 0x0000000104047824 */ /* 0x000fe200078e0a08 */
[----:B------:R-:W-:Y:S02]  /*cf90*/  LOP3.LUT R6, R6, 0x1ffffffe, RZ, 0xc0, !PT ;  /* 0x1ffffffe06067812 */ /* 0x000fe400078ec0ff */
[----:B------:R-:W-:Y:S01]  /*cfa0*/  LOP3.LUT R9, R3, 0x7ffffffc, RZ, 0xc0, !PT ;  /* 0x7ffffffc03097812 */ /* 0x000fe200078ec0ff */
[----:B------:R-:W-:Y:S01]  /*cfb0*/  IMAD.SHL.U32 R11, R4, 0x10, RZ ;  /* 0x00000010040b7824 */ /* 0x000fe200078e00ff */
[----:B---3--:R-:W-:Y:S01]  /*cfc0*/  SHF.R.S32.HI R13, RZ, 0x2, R3 ;  /* 0x00000002ff0d7819 */ /* 0x008fe20000011403 */
[----:B------:R-:W-:-:S02]  /*cfd0*/  IMAD.IADD R2, R2, 0x1, -R6 ;  /* 0x0000000102027824 */ /* 0x000fc400078e0a06 */
[----:B------:R-:W-:Y:S01]  /*cfe0*/  IMAD.IADD R3, R0, 0x1, -R9 ;  /* 0x0000000100037824 */ /* 0x000fe200078e0a09 */
[----:B------:R-:W-:Y:S01]  /*cff0*/  STL [R1+0x90], R11 ;  /* 0x0000900b01007387 */ /* 0x000fe20000100800 */
[----:B------:R-:W-:Y:S02]  /*d000*/  IMAD.SHL.U32 R6, R2, 0x8, RZ ;  /* 0x0000000802067824 */ /* 0x000fe400078e00ff */
[----:B------:R-:W-:Y:S01]  /*d010*/  IMAD.IADD R0, R104, 0x1, R5 ;  /* 0x0000000168007824 */ /* 0x000fe200078e0205 */
[----:B------:R-:W-:Y:S01]  /*d020*/  STL [R1+0x94], R13 ;  /* 0x0000940d01007387 */ /* 0x000fe20000100800 */
[----:B------:R-:W-:-:S03]  /*d030*/  IMAD.SHL.U32 R247, R3, 0x2, RZ ;  /* 0x0000000203f77824 */ /* 0x000fc600078e00ff */
[----:B------:R1:W-:Y:S01]  /*d040*/  STL [R1+0x7c], R6 ;  /* 0x00007c0601007387 */ /* 0x0003e20000100800 */
[----:B------:R-:W-:Y:S02]  /*d050*/  IMAD.IADD R9, R0, 0x1, -R247 ;  /* 0x0000000100097824 */ /* 0x000fe400078e0af7 */
[----:B-----5:R-:W-:Y:S02]  /*d060*/  IMAD R2, R10, 0x80, R13 ;  /* 0x000000800a027824 */ /* 0x020fe400078e020d */
[----:B------:R-:W-:-:S03]  /*d070*/  IMAD.IADD R10, R104, 0x1, -R247 ;  /* 0x00000001680a7824 */ /* 0x000fc600078e0af7 */
[----:B------:R-:W-:Y:S02]  /*d080*/  IADD3 R4, R6, R2, R11 ;  /* 0x0000000206047210 */ /* 0x000fe40007ffe00b */
[----:B------:R-:W-:-:S03]  /*d090*/  IADD3 R2, -R247, 0x1, R0 ;  /* 0x00000001f7027810 */ /* 0x000fc60007ffe100 */
[----:B------:R-:W-:-:S04]  /*d0a0*/  @P0 IMAD.HI.U32 R3, R4, c[0x0][0x2c8], RZ ;  /* 0x0000b20004030a27 */ /* 0x000fc800078e00ff */
[----:B------:R-:W-:Y:S01]  /*d0b0*/  IMAD.IADD R2, R2, 0x1, -R240 ;  /* 0x0000000102027824 */ /* 0x000fe200078e0af0 */
[----:B------:R-:W-:-:S04]  /*d0c0*/  @P0 SHF.R.U32.HI R4, RZ, c[0x0][0x2cc], R3 ;  /* 0x0000b300ff040a19 */ /* 0x000fc80000011603 */
[C---:B------:R-:W-:Y:S02]  /*d0d0*/  IADD3 R8, R2.reuse, UR4, RZ ;  /* 0x0000000402087c10 */ /* 0x040fe4000fffe0ff */
[----:B-1----:R-:W-:Y:S01]  /*d0e0*/  IADD3 R6, R2, c[0x0][0x328], RZ ;  /* 0x0000ca0002067a10 */ /* 0x002fe20007ffe0ff */
[----:B------:R-:W-:Y:S05]  /*d0f0*/  BRA.DIV ~URZ, `(.L_x_5596) ;  /* 0x00012e327f007947 */ /* 0x000fea000b800000 */
[----:B------:R1:W2:Y:S02]  /*d100*/  SHFL.IDX PT, R3, R4, RZ, 0x1c1f ;  /* 0x001c1fff04037589 */ /* 0x0002a400000e0000 */
.L_x_5755:
[----:B------:R-:W-:Y:S01]  /*d110*/  IMAD.MOV.U32 R13, RZ, RZ, 0x1 ;  /* 0x00000001ff0d7424 */ /* 0x000fe200078e00ff */
[----:B------:R-:W-:Y:S01]  /*d120*/  LOP3.LUT R213, R213, 0xffffefff, RZ, 0xc0, !PT ;  /* 0xffffefffd5d57812 */ /* 0x000fe200078ec0ff */
[--C-:B--2---:R-:W-:Y:S02]  /*d130*/  IMAD.IADD R2, R6, 0x1, R3.reuse ;  /* 0x0000000106027824 */ /* 0x104fe400078e0203 */
        /* <DEDUP_REMOVED lines=15> */
.L_x_5599:
[----:B------:R-:W-:-:S13]  /*d230*/  ISETP.NE.AND P0, PT, R13, c[0x0][0x32c], PT ;  /* 0x0000cb000d007a0c */ /* 0x000fda0003f05270 */
[----:B------:R-:W-:-:S05]  /*d240*/  @P0 IMAD.HI.U32 R11, R3, c[0x0][0x330], RZ ;  /* 0x0000cc00030b0a27 */ /* 0x000fca00078e00ff */
[----:B------:R-:W-:Y:S02]  /*d250*/  @P0 SHF.R.U32.HI R3, RZ, c[0x0][0x334], R11 ;  /* 0x0000cd00ff030a19 */ /* 0x000fe4000001160b */
.L_x_5600:
[----:B------:R-:W-:Y:S05]  /*d260*/  BSYNC B0 ;  /* 0x0000000000007941 */ /* 0x000fea0003800000 */
.L_x_5598:
[----:B------:R-:W-:-:S05]  /*d270*/  IMAD R3, R3, c[0x0][0x32c], R10 ;  /* 0x0000cb0003037a24 */ /* 0x000fca00078e020a */
[----:B------:R-:W-:Y:S02]  /*d280*/  IADD3 R11, R3, c[0x0][0x32c], RZ ;  /* 0x0000cb00030b7a10 */ /* 0x000fe40007ffe0ff */
[----:B------:R-:W-:Y:S02]  /*d290*/  IMNMX R0, R0, R3, !PT ;  /* 0x0000000300007217 */ /* 0x000fe40007800200 */
[----:B------:R-:W-:Y:S02]  /*d2a0*/  IMNMX R2, R2, R11, PT ;  /* 0x0000000b02027217 */ /* 0x000fe40003800200 */
.L_x_5597:
        /* <DEDUP_REMOVED lines=16> */
[----:B------:R-:W-:Y:S02]  /*d3b0*/  ISETP.GE.AND P2, PT, R104, 0x21, PT ;  /* 0x000000216800780c */ /* 0x000fe40003f46270 */
[----:B------:R-:W-:Y:S02]  /*d3c0*/  FSEL R22, R52, -INF , !P0 ;  /* 0xff80000034167808 */ /* 0x000fe40004000000 */
[----:B------:R-:W-:Y:S02]  /*d3d0*/  ISETP.GT.AND P0, PT, R0, 0x9, !P1 ;  /* 0x000000090000780c */ /* 0x000fe40004f04270 */
[----:B------:R-:W-:Y:S02]  /*d3e0*/  LOP3.LUT R213, R213, 0xfffffffe, RZ, 0xc0, !PT ;  /* 0xfffffffed5d57812 */ /* 0x000fe400078ec0ff */
[----:B------:R-:W-:Y:S02]  /*d3f0*/  ISETP.LT.OR P0, PT, R2, 0xa, P0 ;  /* 0x0000000a0200780c */ /* 0x000fe40000701670 */
[----:B------:R-:W-:-:S02]  /*d400*/  @P1 LOP3.LUT R213, R213, 0x1, RZ, 0xfc, !PT ;  /* 0x00000001d5d51812 */ /* 0x000fc400078efcff */
[----:B------:R-:W-:Y:S02]  /*d410*/  FSEL R23, R53, -INF , !P0 ;  /* 0xff80000035177808 */ /* 0x000fe40004000000 */
[----:B------:R-:W-:Y:S02]  /*d420*/  ISETP.GT.AND P0, PT, R0, 0x10, !P6 ;  /* 0x000000100000780c */ /* 0x000fe40007704270 */
[----:B------:R-:W-:Y:S02]  /*d430*/  ISETP.GE.AND P1, PT, R104, 0x22, PT ;  /* 0x000000226800780c */ /* 0x000fe40003f26270 */
        /* <DEDUP_REMOVED lines=37> */
.L_x_5756:
        /* <DEDUP_REMOVED lines=16> */
.L_x_5604:
[----:B-12---:R-:W-:-:S04]  /*d790*/  MOV R4, 0x1 ;  /* 0x0000000100047802 */ /* 0x006fc80000000f00 */
[----:B------:R-:W-:-:S13]  /*d7a0*/  ISETP.NE.AND P0, PT, R4, c[0x0][0x32c], PT ;  /* 0x0000cb0004007a0c */ /* 0x000fda0003f05270 */
[----:B------:R-:W-:-:S05]  /*d7b0*/  @P0 IMAD.HI.U32 R4, R3, c[0x0][0x330], RZ ;  /* 0x0000cc0003040a27 */ /* 0x000fca00078e00ff */
[----:B------:R-:W-:Y:S02]  /*d7c0*/  @P0 SHF.R.U32.HI R3, RZ, c[0x0][0x334], R4 ;  /* 0x0000cd00ff030a19 */ /* 0x000fe40000011604 */
.L_x_5605:
[----:B------:R-:W-:Y:S05]  /*d7d0*/  BSYNC B0 ;  /* 0x0000000000007941 */ /* 0x000fea0003800000 */
.L_x_5603:
[----:B------:R-:W-:-:S05]  /*d7e0*/  IMAD R3, R3, c[0x0][0x32c], R10 ;  /* 0x0000cb0003037a24 */ /* 0x000fca00078e020a */
[----:B------:R-:W-:Y:S02]  /*d7f0*/  IADD3 R4, R3, c[0x0][0x32c], RZ ;  /* 0x0000cb0003047a10 */ /* 0x000fe40007ffe0ff */
[----:B------:R-:W-:Y:S02]  /*d800*/  IMNMX R0, R0, R3, !PT ;  /* 0x0000000300007217 */ /* 0x000fe40007800200 */
[----:B------:R-:W-:Y:S02]  /*d810*/  IMNMX R2, R2, R4, PT ;  /* 0x0000000402027217 */ /* 0x000fe40003800200 */
.L_x_5602:
        /* <DEDUP_REMOVED lines=14> */
[----:B------:R-:W-:Y:S02]  /*d900*/  ISETP.GT.AND P0, PT, R0, 0x10, !P6 ;  /* 0x000000100000780c */ /* 0x000fe40007704270 */
[----:B------:R-:W-:-:S02]  /*d910*/  LOP3.LUT P6, RZ, R213, 0x10, RZ, 0xc0, !PT ;  /* 0x00000010d5ff7812 */ /* 0x000fc400078cc0ff */
[----:B------:R-:W-:Y:S02]  /*d920*/  ISETP.LT.OR P0, PT, R2, 0x11, P0 ;  /* 0x000000110200780c */ /* 0x000fe40000701670 */
[----:B------:R-:W-:Y:S02]  /*d930*/  FMNMX.FTZ R13, R28, R13, !PT ;  /* 0x0000000d1c0d7209 */ /* 0x000fe40007810000 */
[----:B------:R-:W-:Y:S02]  /*d940*/  FSEL R14, R38, -INF , !P0 ;  /* 0xff800000260e7808 */ /* 0x000fe40004000000 */
[----:B------:R-:W-:Y:S02]  /*d950*/  ISETP.GT.AND P0, PT, R0, 0x11, !P5 ;  /* 0x000000110000780c */ /* 0x000fe40006f04270 */
[----:B------:R-:W-:Y:S02]  /*d960*/  LOP3.LUT P5, RZ, R213, 0x8, RZ, 0xc0, !PT ;  /* 0x00000008d5ff7812 */ /* 0x000fe400078ac0ff */
[----:B------:R-:W-:-:S02]  /*d970*/  ISETP.LT.OR P0, PT, R2, 0x12, P0 ;  /* 0x000000120200780c */ /* 0x000fc40000701670 */
[----:B------:R-:W-:Y:S02]  /*d980*/  FMNMX.FTZ R13, R29, R13, !PT ;  /* 0x0000000d1d0d7209 */ /* 0x000fe40007810000 */
[----:B------:R-:W-:Y:S02]  /*d990*/  FSEL R16, R39, -INF , !P0 ;  /* 0xff80000027107808 */ /* 0x000fe40004000000 */
[----:B------:R-:W-:Y:S02]  /*d9a0*/  ISETP.GT.AND P0, PT, R0, 0x18, !P4 ;  /* 0x000000180000780c */ /* 0x000fe40006704270 */
[----:B------:R-:W-:Y:S02]  /*d9b0*/  LOP3.LUT P4, RZ, R213, 0x4, RZ, 0xc0, !PT ;  /* 0x00000004d5ff7812 */ /* 0x000fe4000788c0ff */
[----:B------:R-:W-:Y:S02]  /*d9c0*/  ISETP.LT.OR P0, PT, R2, 0x19, P0 ;  /* 0x000000190200780c */ /* 0x000fe40000701670 */
[----:B------:R-:W-:-:S02]  /*d9d0*/  FMNMX.FTZ R13, R31, R13, !PT ;  /* 0x0000000d1f0d7209 */ /* 0x000fc40007810000 */
[----:B------:R-:W-:Y:S02]  /*d9e0*/  FSEL R17, R50, -INF , !P0 ;  /* 0xff80000032117808 */ /* 0x000fe40004000000 */
[----:B------:R-:W-:Y:S02]  /*d9f0*/  ISETP.GT.AND P0, PT, R0, 0x19, !P3 ;  /* 0x000000190000780c */ /* 0x000fe40005f04270 */
[----:B------:R-:W-:Y:S02]  /*da00*/  LOP3.LUT P3, RZ, R213, 0x20, RZ, 0xc0, !PT ;  /* 0x00000020d5ff7812 */ /* 0x000fe4000786c0ff */
[----:B------:R-:W-:Y:S02]  /*da10*/  ISETP.LT.OR P0, PT, R2, 0x1a, P0 ;  /* 0x0000001a0200780c */ /* 0x000fe40000701670 */
[----:B------:R-:W-:Y:S02]  /*da20*/  FMNMX.FTZ R13, R33, R13, !PT ;  /* 0x0000000d210d7209 */ /* 0x000fe40007810000 */
[----:B------:R-:W-:-:S02]  /*da30*/  FSEL R19, R51, -INF , !P0 ;  /* 0xff80000033137808 */ /* 0x000fc40004000000 */
[----:B------:R-:W-:Y:S02]  /*da40*/  ISETP.GT.AND P0, PT, R0, 0x20, !P2 ;  /* 0x000000200000780c */ /* 0x000fe40005704270 */
[----:B------:R-:W-:Y:S02]  /*da50*/  FMNMX.FTZ R13, R32, R13, !PT ;  /* 0x0000000d200d7209 */ /* 0x000fe40007810000 */
        /* <DEDUP_REMOVED lines=30> */
.L_x_5757:
[----:B-12---:R-:W-:Y:S01]  /*dc40*/  FMNMX.FTZ R13, R13, R172, !PT ;  /* 0x000000ac0d0d7209 */ /* 0x006fe20007810000 */
[----:B------:R-:W-:Y:S05]  /*dc50*/  BRA.DIV ~URZ, `(.L_x_5607) ;  /* 0x000124027f007947 */ /* 0x000fea000b800000 */
[----:B------:R-:W1:Y:S04]  /*dc60*/  SHFL.BFLY PT, R0, R6, 0x2, 0x1f ;  /* 0x0c401f0006007f89 */ /* 0x000e6800000e0000 */
[----:B------:R-:W2:Y:S01]  /*dc70*/  SHFL.BFLY PT, R2, R13, 0x1, 0x1f ;  /* 0x0c201f000d027f89 */ /* 0x000ea200000e0000 */
[----:B-1----:R-:W-:Y:S02]  /*dc80*/  FMNMX.FTZ R6, R6, R0, !PT ;  /* 0x0000000006067209 */ /* 0x002fe40007810000 */
[----:B--2---:R-:W-:-:S03]  /*dc90*/  FMNMX.FTZ R13, R13, R2, !PT ;  /* 0x000000020d0d7209 */ /* 0x004fc60007810000 */
[----:B------:R1:W2:Y:S04]  /*dca0*/  SHFL.BFLY PT, R172, R6, 0x1, 0x1f ;  /* 0x0c201f0006ac7f89 */ /* 0x0002a800000e0000 */
.L_x_5758:
        /* <DEDUP_REMOVED lines=300> */
.L_x_5610:
[----:B------:R-:W-:-:S13]  /*ef70*/  ISETP.NE.AND P0, PT, R218, c[0x0][0x32c], PT ;  /* 0x0000cb00da007a0c */ /* 0x000fda0003f05270 */
[----:B------:R-:W-:-:S05]  /*ef80*/  @P0 IMAD.HI.U32 R2, R3, c[0x0][0x330], RZ ;  /* 0x0000cc0003020a27 */ /* 0x000fca00078e00ff */
[----:B------:R-:W-:Y:S02]  /*ef90*/  @P0 SHF.R.U32.HI R3, RZ, c[0x0][0x334], R2 ;  /* 0x0000cd00ff030a19 */ /* 0x000fe40000011602 */
.L_x_5611:
[----:B------:R-:W-:Y:S05]  /*efa0*/  BSYNC B0 ;  /* 0x0000000000007941 */ /* 0x000fea0003800000 */
.L_x_5609:
[----:B------:R-:W-:-:S05]  /*efb0*/  MOV R2, c[0x0][0x32c] ;  /* 0x0000cb0000027a02 */ /* 0x000fca0000000f00 */
[----:B------:R-:W-:-:S05]  /*efc0*/  IMAD R3, R3, R2, c[0x0][0x32c] ;  /* 0x0000cb0003037624 */ /* 0x000fca00078e0202 */
[----:B------:R-:W-:-:S05]  /*efd0*/  IMNMX R4, R4, R3, PT ;  /* 0x0000000304047217 */ /* 0x000fca0003800200 */
.L_x_5608:
[----:B------:R-:W-:-:S05]  /*efe0*/  IMAD.HI R4, R4, 0x2aaaaaab, RZ ;  /* 0x2aaaaaab04047827 */ /* 0x000fca00078e02ff */
[----:B------:R-:W-:-:S04]  /*eff0*/  SHF.R.U32.HI R217, RZ, 0x1f, R4 ;  /* 0x0000001fffd97819 */ /* 0x000fc80000011604 */
[----:B------:R-:W-:-:S04]  /*f000*/  LEA.HI.SX32 R217, R4, R217, 0x1d ;  /* 0x000000d904d97211 */ /* 0x000fc800078feaff */
[----:B------:R-:W-:-:S04]  /*f010*/  IMNMX R217, R246, R217, !PT ;  /* 0x000000d9f6d97217 */ /* 0x000fc80007800200 */
[----:B------:R-:W-:-:S13]  /*f020*/  ISETP.GE.AND P0, PT, R225, R217, PT ;  /* 0x000000d9e100720c */ /* 0x000fda0003f06270 */
[----:B------:R-:W-:Y:S05]  /*f030*/  @!P0 BRA `(.L_x_5612) ;  /* 0x00003ac000008947 */ /* 0x000fea0003800000 */
.L_x_5635:
        /* <DEDUP_REMOVED lines=30> */
.L_x_5759:
[----:B------:R-:W-:-:S05]  /*f220*/  BRA.DIV ~URZ, `(.L_x_5616) ;  /* 0x00010f927f007947 */ /* 0x000fca000b800000 */
[----:B------:R4:W3:Y:S02]  /*f230*/  SHFL.IDX PT, R0, R9, RZ, 0x181f ;  /* 0x00181fff09007589 */ /* 0x0008e400000e0000 */
.L_x_5760:
        /* <DEDUP_REMOVED lines=36> */
.L_x_5761:
        /* <DEDUP_REMOVED lines=22> */
.L_x_5614:
[----:B------:R-:W-:Y:S05]  /*f5e0*/  BSYNC B0 ;  /* 0x0000000000007941 */ /* 0x000fea0003800000 */
.L_x_5613:
        /* <DEDUP_REMOVED lines=160> */
[--C-:B------:R-:W-:Y:S01]  /*fff0*/  IMAD.IADD R3, R251, 0x1, R241.reuse ;  /* 0x00000001fb037824 */ /* 0x100fe200078e02f1 */
        /* <DEDUP_REMOVED lines=39> */
.L_x_5762:
[----:B------:R-:W-:-:S05]  /*10270*/  BRA.DIV ~URZ, `(.L_x_5621) ;  /* 0x000100f27f007947 */ /* 0x000fca000b800000 */
[----:B------:R3:W4:Y:S02]  /*10280*/  SHFL.IDX PT, R0, R175, RZ, 0x181f ;  /* 0x00181fffaf007589 */ /* 0x00072400000e0000 */
.L_x_5763:
[C---:B------:R-:W-:Y:S02]  /*10290*/  IADD3 R2, R215.reuse, 0x40, RZ ;  /* 0x00000040d7027810 */ /* 0x040fe40007ffe0ff */
[C---:B------:R-:W-:Y:S02]  /*102a0*/  ISETP.GE.AND P3, PT, R215.reuse, c[0x0][0x1d4], PT ;  /* 0x00007500d7007a0c */ /* 0x040fe40003f66270 */
[----:B------:R-:W-:Y:S02]  /*102b0*/  SHF.R.S32.HI R3, RZ, 0x1f, R215 ;  /* 0x0000001fff037819 */ /* 0x000fe400000114d7 */
[C---:B----4-:R-:W-:Y:S02]  /*102c0*/  @P0 LEA R172, P1, R215.reuse, R0, 0x1 ;  /* 0x00000000d7ac0211 */ /* 0x050fe400078208ff */
[----:B------:R-:W-:Y:S02]  /*102d0*/  ISETP.GE.AND P2, PT, R2, c[0x0][0x1d4], PT ;  /* 0x0000750002007a0c */ /* 0x000fe40003f46270 */
[C---:B--2---:R-:W-:Y:S02]  /*102e0*/  @P0 LEA.HI.X R173, R215.reuse, R4, R3, 0x1, P1 ;  /* 0x00000004d7ad0211 */ /* 0x044fe400008f0c03 */
        /* <DEDUP_REMOVED lines=11> */
[C---:B----4-:R-:W-:Y:S04]  /*103a0*/  @P0 LEA R2, P1, R231.reuse, R0, 0x1 ;  /* 0x00000000e7020211 */ /* 0x050fe800078208ff */
[----:B------:R-:W-:Y:S05]  /*103b0*/  @P0 LEA.HI.X R3, R231, R4, R243, 0x1, P1 ;  /* 0x00000004e7030211 */ /* 0x000fea00008f0cf3 */
[----:B------:R4:W-:Y:S02]  /*103c0*/  @P0 LDGSTS.E.BYPASS.LTC128B.128 [R214+0xd080], [R2.64], !P3 ;  /* 0x0d08000002d60fae */ /* 0x0009e4000d901d4a */
[C---:B----4-:R-:W-:Y:S04]  /*103d0*/  @P0 LEA R2, P1, R230.reuse, R0, 0x1 ;  /* 0x00000000e6020211 */ /* 0x050fe800078208ff */
[----:B------:R-:W-:Y:S05]  /*103e0*/  @P0 LEA.HI.X R3, R230, R4, R242, 0x1, P1 ;  /* 0x00000004e6030211 */ /* 0x000fea00008f0cf2 */
[----:B------:R2:W-:Y:S01]  /*103f0*/  @P0 LDGSTS.E.BYPASS.LTC128B.128 [R214+0xe880], [R2.64], !P2 ;  /* 0x0e88000002d60fae */ /* 0x0005e2000d101d4a */
[----:B------:R-:W-:Y:S01]  /*10400*/  ISETP.GE.AND P0, PT, R14, 0x21, PT ;  /* 0x000000210e00780c */ /* 0x000fe20003f06270 */
[----:B------:R-:W-:-:S06]  /*10410*/  BRA.DIV ~URZ, `(.L_x_5622) ;  /* 0x0000ffc27f007947 */ /* 0x000fcc000b800000 */
[----:B------:R4:W1:Y:S04]  /*10420*/  SHFL.IDX PT, R4, R174, 0x1, 0x181f ;  /* 0x00381f00ae047f89 */ /* 0x00086800000e0000 */
[----:B------:R4:W2:Y:S02]  /*10430*/  SHFL.IDX PT, R0, R175, 0x1, 0x181f ;  /* 0x00381f00af007f89 */ /* 0x0008a400000e0000 */
.L_x_5764:
[C---:B--2---:R-:W-:Y:S02]  /*10440*/  IADD3 R2, R215.reuse, 0x40, RZ ;  /* 0x00000040d7027810 */ /* 0x044fe40007ffe0ff */
[C---:B------:R-:W-:Y:S02]  /*10450*/  ISETP.GE.AND P3, PT, R215.reuse, c[0x0][0x1d4], PT ;  /* 0x00007500d7007a0c */ /* 0x040fe40003f66270 */
[----:B------:R-:W-:Y:S02]  /*10460*/  SHF.R.S32.HI R3, RZ, 0x1f, R215 ;  /* 0x0000001fff037819 */ /* 0x000fe400000114d7 */
[C---:B------:R-:W-:Y:S02]  /*10470*/  @P0 LEA R172, P1, R215.reuse, R0, 0x1 ;  /* 0x00000000d7ac0211 */ /* 0x040fe400078208ff */
[----:B------:R-:W-:Y:S02]  /*10480*/  ISETP.GE.AND P2, PT, R2, c[0x0][0x1d4], PT ;  /* 0x0000750002007a0c */ /* 0x000fe40003f46270 */
[C---:B-1----:R-:W-:Y:S02]  /*10490*/  @P0 LEA.HI.X R173, R215.reuse, R4, R3, 0x1, P1 ;  /* 0x00000004d7ad0211 */ /* 0x042fe400008f0c03 */
[C---:B------:R-:W-:Y:S02]  /*104a0*/  @P0 LEA R2, P1, R232.reuse, R0, 0x1 ;  /* 0x00000000e8020211 */ /* 0x040fe400078208ff */
[C---:B----4-:R-:W-:Y:S01]  /*104b0*/  IADD3 R174, R215.reuse, 0x80, RZ ;  /* 0x00000080d7ae7810 */ /* 0x050fe20007ffe0ff */
        /* <DEDUP_REMOVED lines=9> */
[C---:B--2---:R-:W-:Y:S04]  /*10550*/  @P0 LEA R2, P1, R231.reuse, R0, 0x1 ;  /* 0x00000000e7020211 */ /* 0x044fe800078208ff */
[----:B------:R-:W-:Y:S05]  /*10560*/  @P0 LEA.HI.X R3, R231, R4, R243, 0x1, P1 ;  /* 0x00000004e7030211 */ /* 0x000fea00008f0cf3 */
[----:B------:R2:W-:Y:S02]  /*10570*/  @P0 LDGSTS.E.BYPASS.LTC128B.128 [R214+0xe080], [R2.64], !P3 ;  /* 0x0e08000002d60fae */ /* 0x0005e4000d901d4a */
[C---:B--2---:R-:W-:Y:S04]  /*10580*/  @P0 LEA R2, P1, R230.reuse, R0, 0x1 ;  /* 0x00000000e6020211 */ /* 0x044fe800078208ff */
[----:B------:R-:W-:Y:S05]  /*10590*/  @P0 LEA.HI.X R3, R230, R4, R242, 0x1, P1 ;  /* 0x00000004e6030211 */ /* 0x000fea00008f0cf2 */
[----:B------:R1:W-:Y:S04]  /*105a0*/  @P0 LDGSTS.E.BYPASS.LTC128B.128 [R214+0xf880], [R2.64], !P2 ;  /* 0x0f88000002d60fae */ /* 0x0003e8000d101d4a */
.L_x_5619:
[----:B------:R-:W-:Y:S05]  /*105b0*/  BSYNC B0 ;  /* 0x0000000000007941 */ /* 0x000fea0003800000 */
.L_x_5618:
[----:B------:R-:W2:Y:S01]  /*105c0*/  LDL R0, [R1+0x94] ;  /* 0x0000940001007983 */ /* 0x000ea20000100800 */
[----:B------:R-:W-:Y:S01]  /*105d0*/  IMAD R4, R225, -0x30, RZ ;  /* 0xffffffd0e1047824 */ /* 0x000fe200078e02ff */
[----:B------:R-:W-:Y:S02]  /*105e0*/  ULDC UR4, c[0x0][0x324] ;  /* 0x0000c90000047ab9 */ /* 0x000fe40000000800 */
[----:B------:R-:W2:Y:S01]  /*105f0*/  LDL R14, [R1+0x4] ;  /* 0x00000400010e7983 */ /* 0x000ea20000100800 */
[----:B------:R-:W-:Y:S01]  /*10600*/  ULOP3.LUT UR4, URZ, UR4, URZ, 0x33, !UPT ;  /* 0x000000043f047292 */ /* 0x000fe2000f8e333f */
[----:B------:R-:W-:Y:S02]  /*10610*/  IMAD.IADD R174, R4, 0x1, -R247 ;  /* 0x0000000104ae7824 */ /* 0x000fe400078e0af7 */
[----:B-1----:R-:W4:Y:S04]  /*10620*/  LDL R3, [R1+0x90] ;  /* 0x0000900001037983 */ /* 0x002f280000100800 */
[----:B------:R-:W4:Y:S04]  /*10630*/  LDL R2, [R1+0x7c] ;  /* 0x00007c0001027983 */ /* 0x000f280000100800 */
[----:B------:R-:W0:Y:S01]  /*10640*/  LDGDEPBAR ;  /* 0x00000000000079af */ /* 0x000e220000000000 */
[----:B--2---:R-:W-:Y:S02]  /*10650*/  IMAD R14, R14, 0x80, R0 ;  /* 0x000000800e0e7824 */ /* 0x004fe400078e0200 */
[----:B------:R-:W-:Y:S05]  /*10660*/  IMAD.MOV.U32 R0, RZ, RZ, 0x1 ;  /* 0x00000001ff007424 */ /* 0x000fea00078e00ff */
[----:B------:R-:W-:Y:S02]  /*10670*/  ISETP.NE.AND P0, PT, R0, c[0x0][0x2c4], PT ;  /* 0x0000b10000007a0c */ /* 0x000fe40003f05270 */
[----:B----4-:R-:W-:Y:S11]  /*10680*/  IADD3 R14, R2, R14, R3 ;  /* 0x0000000e020e7210 */ /* 0x010ff60007ffe003 */
[----:B------:R-:W-:Y:S05]  /*10690*/  @P0 IMAD.HI.U32 R0, R14, c[0x0][0x2c8], RZ ;  /* 0x0000b2000e000a27 */ /* 0x000fea00078e00ff */
[----:B------:R-:W-:Y:S02]  /*106a0*/  @P0 SHF.R.U32.HI R14, RZ, c[0x0][0x2cc], R0 ;  /* 0x0000b300ff0e0a19 */ /* 0x000fe40000011600 */
[----:B------:R-:W-:Y:S04]  /*106b0*/  IADD3 R0, -R247, 0x1, R4 ;  /* 0x00000001f7007810 */ /* 0x000fe80007ffe104 */
[----:B------:R-:W-:Y:S04]  /*106c0*/  IADD3 R0, -R240, R0, R5 ;  /* 0x00000000f0007210 */ /* 0x000fe80007ffe105 */
[C---:B------:R-:W-:Y:S02]  /*106d0*/  IADD3 R172, R0.reuse, UR4, RZ ;  /* 0x0000000400ac7c10 */ /* 0x040fe4000fffe0ff */
[----:B------:R-:W-:Y:S01]  /*106e0*/  IADD3 R173, R0, c[0x0][0x328], RZ ;  /* 0x0000ca0000ad7a10 */ /* 0x000fe20007ffe0ff */
[----:B------:R-:W-:-:S05]  /*106f0*/  BRA.DIV ~URZ, `(.L_x_5623) ;  /* 0x0000fdb27f007947 */ /* 0x000fca000b800000 */
[----:B------:R1:W2:Y:S02]  /*10700*/  SHFL.IDX PT, R3, R14, RZ, 0x1c1f ;  /* 0x001c1fff0e037589 */ /* 0x0002a400000e0000 */
.L_x_5765:
[----:B------:R-:W-:Y:S01]  /*10710*/  ISETP.LE.AND P0, PT, R218, c[0x0][0x32c], PT ;  /* 0x0000cb00da007a0c */ /* 0x000fe20003f03270 */
[----:B--2---:R-:W-:Y:S01]  /*10720*/  IMAD.IADD R2, R173, 0x1, R3 ;  /* 0x00000001ad027824 */ /* 0x004fe200078e0203 */
        /* <DEDUP_REMOVED lines=8> */
[----:B---3--:R-:W-:Y:S05]  /*107b0*/  IMAD.MOV.U32 R175, RZ, RZ, 0x1 ;  /* 0x00000001ffaf7424 */ /* 0x008fea00078e00ff */
[----:B------:R-:W-:Y:S11]  /*107c0*/  ISETP.NE.AND P0, PT, R175, c[0x0][0x32c], PT ;  /* 0x0000cb00af007a0c */ /* 0x000ff60003f05270 */
[----:B------:R-:W-:Y:S02]  /*107d0*/  @!UPT UIADD3 URZ, URZ, URZ, URZ ;  /* 0x0000003f3f3ff290 */ /* 0x000fe4000fffe03f */
[----:B------:R-:W-:Y:S05]  /*107e0*/  @P0 IMAD.HI.U32 R175, R3, c[0x0][0x330], RZ ;  /* 0x0000cc0003af0a27 */ /* 0x000fea00078e00ff */
[----:B------:R-:W-:Y:S04]  /*107f0*/  @P0 SHF.R.U32.HI R3, RZ, c[0x0][0x334], R175 ;  /* 0x0000cd00ff030a19 */ /* 0x000fe800000116af */
[----:B------:R-:W-:Y:S01]  /*10800*/  LOP3.LUT R3, RZ, R3, RZ, 0x33, !PT ;  /* 0x00000003ff037212 */ /* 0x000fe200078e33ff */
[----:B------:R-:W-:-:S05]  /*10810*/  BRA `(.L_x_5627) ;  /* 0x0000005000007947 */ /* 0x000fca0003800000 */
.L_x_5626:
[----:B---3--:R-:W-:Y:S04]  /*10820*/  MOV R175, 0x1 ;  /* 0x0000000100af7802 */ /* 0x008fe80000000f00 */
[----:B------:R-:W-:Y:S11]  /*10830*/  ISETP.NE.AND P0, PT, R175, c[0x0][0x32c], PT ;  /* 0x0000cb00af007a0c */ /* 0x000ff60003f05270 */
[----:B------:R-:W-:Y:S02]  /*10840*/  @!UPT UIADD3 URZ, URZ, URZ, URZ ;  /* 0x0000003f3f3ff290 */ /* 0x000fe4000fffe03f */
[----:B------:R-:W-:Y:S05]  /*10850*/  @P0 IMAD.HI.U32 R175, R3, c[0x0][0x330], RZ ;  /* 0x0000cc0003af0a27 */ /* 0x000fea00078e00ff */
[----:B------:R-:W-:Y:S02]  /*10860*/  @P0 SHF.R.U32.HI R3, RZ, c[0x0][0x334], R175 ;  /* 0x0000cd00ff030a19 */ /* 0x000fe400000116af */
.L_x_5627:
[----:B------:R-:W-:Y:S05]  /*10870*/  BSYNC B0 ;  /* 0x0000000000007941 */ /* 0x000fea0003800000 */
.L_x_5625:
[----:B------:R-:W-:Y:S05]  /*10880*/  IMAD R3, R3, c[0x0][0x32c], R174 ;  /* 0x0000cb0003037a24 */ /* 0x000fea00078e02ae */
[----:B------:R-:W-:Y:S02]  /*10890*/  IMNMX R0, R0, R3, !PT ;  /* 0x0000000300007217 */ /* 0x000fe40007800200 */
[----:B------:R-:W-:Y:S04]  /*108a0*/  IADD3 R3, R3, c[0x0][0x32c], RZ ;  /* 0x0000cb0003037a10 */ /* 0x000fe80007ffe0ff */
[----:B------:R-:W-:Y:S02]  /*108b0*/  IMNMX R2, R2, R3, PT ;  /* 0x0000000302027217 */ /* 0x000fe40003800200 */
.L_x_5624:
        /* <DEDUP_REMOVED lines=12> */
[----:B---3--:R-:W-:Y:S02]  /*10980*/  FSEL R175, R9, -INF , !P0 ;  /* 0xff80000009af7808 */ /* 0x008fe40004000000 */
        /* <DEDUP_REMOVED lines=50> */
.L_x_5766:
        /* <DEDUP_REMOVED lines=17> */
.L_x_5631:
[----:B------:R-:W-:Y:S04]  /*10dc0*/  MOV R4, 0x1 ;  /* 0x0000000100047802 */ /* 0x000fe80000000f00 */
[----:B------:R-:W-:Y:S11]  /*10dd0*/  ISETP.NE.AND P0, PT, R4, c[0x0][0x32c], PT ;  /* 0x0000cb0004007a0c */ /* 0x000ff60003f05270 */
[----:B------:R-:W-:Y:S02]  /*10de0*/  @!UPT UIADD3 URZ, URZ, URZ, URZ ;  /* 0x0000003f3f3ff290 */ /* 0x000fe4000fffe03f */
[----:B------:R-:W-:Y:S05]  /*10df0*/  @P0 IMAD.HI.U32 R4, R3, c[0x0][0x330], RZ ;  /* 0x0000cc0003040a27 */ /* 0x000fea00078e00ff */
[----:B------:R-:W-:Y:S02]  /*10e00*/  @P0 SHF.R.U32.HI R3, RZ, c[0x0][0x334], R4 ;  /* 0x0000cd00ff030a19 */ /* 0x000fe40000011604 */
.L_x_5632:
[----:B------:R-:W-:Y:S05]  /*10e10*/  BSYNC B0 ;  /* 0x0000000000007941 */ /* 0x000fea0003800000 */
.L_x_5630:
[----:B------:R-:W-:Y:S05]  /*10e20*/  IMAD R3, R3, c[0x0][0x32c], R174 ;  /* 0x0000cb0003037a24 */ /* 0x000fea00078e02ae */
[----:B------:R-:W-:Y:S02]  /*10e30*/  IMNMX R0, R0, R3, !PT ;  /* 0x0000000300007217 */ /* 0x000fe40007800200 */
[----:B------:R-:W-:Y:S04]  /*10e40*/  IADD3 R3, R3, c[0x0][0x32c], RZ ;  /* 0x0000cb0003037a10 */ /* 0x000fe80007ffe0ff */
[----:B------:R-:W-:Y:S02]  /*10e50*/  IMNMX R2, R2, R3, PT ;  /* 0x0000000302027217 */ /* 0x000fe40003800200 */
.L_x_5629:
[----:B------:R-:W-:Y:S02]  /*10e60*/  ISETP.GT.AND P0, PT, R0, RZ, !P1 ;  /* 0x000000ff0000720c */ /* 0x000fe40004f04270 */
[C---:B------:R-:W-:Y:S02]  /*10e70*/  LOP3.LUT P1, RZ, R213.reuse, 0x1, RZ, 0xc0, !PT ;  /* 0x00000001d5ff7812 */ /* 0x040fe4000782c0ff */
        /* <DEDUP_REMOVED lines=65> */
[----:B------:R3:W4:Y:S02]  /*11290*/  SHFL.BFLY PT, R2, R0, 0x2, 0x1f ;  /* 0x0c401f0000027f89 */ /* 0x00072400000e0000 */
.L_x_5767:
[----:B---34-:R-:W-:Y:S01]  /*112a0*/  FMNMX.FTZ R0, R0, R2, !PT ;  /* 0x0000000200007209 */ /* 0x018fe20007810000 */
[----:B------:R-:W-:-:S05]  /*112b0*/  BRA.DIV ~URZ, `(.L_x_5634) ;  /* 0x0000f3227f007947 */ /* 0x000fca000b800000 */
[----:B------:R-:W3:Y:S02]  /*112c0*/  SHFL.BFLY PT, R4, R0, 0x1, 0x1f ;  /* 0x0c201f0000047f89 */ /* 0x000ee400000e0000 */
[----:B---3--:R-:W-:Y:S02]  /*112d0*/  FMNMX.FTZ R4, R0, R4, !PT ;  /* 0x0000000400047209 */ /* 0x008fe40007810000 */
[----:B------:R-:W3:Y:S02]  /*112e0*/  SHFL.BFLY PT, R0, R8, 0x2, 0x1f ;  /* 0x0c401f0008007f89 */ /* 0x000ee400000e0000 */
[----:B---3--:R-:W-:Y:S05]  /*112f0*/  FMNMX.FTZ R0, R8, R0, !PT ;  /* 0x0000000008007209 */ /* 0x008fea0007810000 */
[----:B------:R3:W4:Y:S02]  /*11300*/  SHFL.BFLY PT, R2, R0, 0x1, 0x1f ;  /* 0x0c201f0000027f89 */ /* 0x00072400000e0000 */
.L_x_5768:
[----:B------:R-:W-:Y:S01]  /*11310*/  FSETP.NEU.FTZ.AND P0, PT, R4, -INF , PT ;  /* 0xff8000000400780b */ /* 0x000fe20003f1d000 */
[----:B------:R-:W-:Y:S01]  /*11320*/  WARPSYNC 0xffffffff ;  /* 0xffffffff00007948 */ /* 0x000fe20003800000 */
[----:B----4-:R-:W-:Y:S01]  /*11330*/  FMNMX.FTZ R3, R2, R0, !PT ;  /* 0x0000000002037209 */ /* 0x010fe20007810000 */
[C---:B------:R-:W-:Y:S01]  /*11340*/  FMUL.FTZ R2, R4.reuse, c[0x0][0x2d0] ;  /* 0x0000b40004027a20 */ /* 0x040fe20000410000 */
[----:B---3--:R-:W-:Y:S04]  /*11350*/  FSEL R0, R4, RZ, P0 ;  /* 0x000000ff04007208 */ /* 0x008fe80000000000 */
        /* <DEDUP_REMOVED lines=20> */
[----:B------:R-:W3:Y:S02]  /*114a0*/  MUFU.EX2 R17, R17 ;  /* 0x0000001100117308 */ /* 0x000ee40000000800 */
[----:B---3--:R-:W-:Y:S01]  /*114b0*/  F2FP.PACK_AB R174, R17, R16 ;  /* 0x0000001011ae723e */ /* 0x008fe200000000ff */
[C---:B------:R-:W-:Y:S02]  /*114c0*/  FFMA.FTZ R2, R0.reuse, R234, R9 ;  /* 0x000000ea00027223 */ /* 0x040fe40000010009 */
[----:B------:R-:W-:Y:S02]  /*114d0*/  FMUL.FTZ R32, R0, R148 ;  /* 0x0000009400207220 */ /* 0x000fe40000410000 */
[----:B------:R-:W-:Y:S01]  /*114e0*/  FADD.FTZ R8, R172, R2 ;  /* 0x00000002ac087221 */ /* 0x000fe20000010000 */
[C---:B------:R-:W-:Y:S01]  /*114f0*/  FSEL R2, R3.reuse, RZ, P0 ;  /* 0x000000ff03027208 */ /* 0x040fe20000000000 */
[----:B------:R-:W-:Y:S01]  /*11500*/  FMUL.FTZ R33, R0, R149 ;  /* 0x0000009500217220 */ /* 0x000fe20000410000 */
[----:B------:R-:W-:Y:S01]  /*11510*/  F2FP.PACK_AB R172, R172, R9 ;  /* 0x00000009acac723e */ /* 0x000fe200000000ff */
        /* <DEDUP_REMOVED lines=8> */
[----:B------:R-:W3:Y:S01]  /*115a0*/  MUFU.EX2 R2, R2 ;  /* 0x0000000200027308 */ /* 0x000ee20000000800 */
[----:B------:R-:W-:Y:S02]  /*115b0*/  FMUL.FTZ R21, R0, R161 ;  /* 0x000000a100157220 */ /* 0x000fe40000410000 */
[--C-:B------:R-:W-:Y:S02]  /*115c0*/  FFMA.FTZ R13, R18, c[0x0][0x2d0], -R6.reuse ;  /* 0x0000b400120d7a23 */ /* 0x100fe40000010806 */
[--C-:B-12---:R-:W-:Y:S02]  /*115d0*/  FFMA.FTZ R14, R19, c[0x0][0x2d0], -R6.reuse ;  /* 0x0000b400130e7a23 */ /* 0x106fe40000010806 */
        /* <DEDUP_REMOVED lines=11> */
[C---:B---3--:R-:W-:Y:S02]  /*11690*/  FMUL.FTZ R34, R2.reuse, R150 ;  /* 0x0000009602227220 */ /* 0x048fe40000410000 */
[----:B------:R-:W-:Y:S02]  /*116a0*/  FFMA.FTZ R6, R35, c[0x0][0x2d0], -R6 ;  /* 0x0000b40023067a23 */ /* 0x000fe40000010806 */
[----:B------:R-:W-:Y:S01]  /*116b0*/  FMUL.FTZ R35, R2, R151 ;  /* 0x0000009702237220 */ /* 0x000fe20000410000 */
[----:B------:R2:W-:Y:S01]  /*116c0*/  MUFU.EX2 R168, R11 ;  /* 0x0000000b00a87308 */ /* 0x0005e20000000800 */
[----:B------:R-:W3:Y:S01]  /*116d0*/  LDSM.16.MT88.4 R148, [R193] ;  /* 0x00000000c194783b */ /* 0x000ee20000004200 */
[C---:B------:R-:W-:Y:S02]  /*116e0*/  FMUL.FTZ R9, R0.reuse, R169 ;  /* 0x000000a900097220 */ /* 0x040fe40000410000 */
[C---:B------:R-:W-:Y:S02]  /*116f0*/  FMUL.FTZ R20, R0.reuse, R160 ;  /* 0x000000a000147220 */ /* 0x040fe40000410000 */
[C---:B------:R-:W-:Y:S02]  /*11700*/  FMUL.FTZ R16, R0.reuse, R164 ;  /* 0x000000a400107220 */ /* 0x040fe40000410000 */
[----:B------:R-:W-:Y:S02]  /*11710*/  FMUL.FTZ R17, R0, R165 ;  /* 0x000000a500117220 */ /* 0x000fe40000410000 */
[----:B------:R4:W5:Y:S01]  /*11720*/  MUFU.EX2 R173, R10 ;  /* 0x0000000a00ad7308 */ /* 0x0009620000000800 */
[C---:B------:R-:W-:Y:S02]  /*11730*/  FMUL.FTZ R18, R2.reuse, R166 ;  /* 0x000000a602127220 */ /* 0x040fe40000410000 */
[----:B------:R-:W-:Y:S01]  /*11740*/  FMUL.FTZ R19, R2, R167 ;  /* 0x000000a702137220 */ /* 0x000fe20000410000 */
[----:B-1----:R-:W-:Y:S01]  /*11750*/  F2FP.PACK_AB R175, R216, R161 ;  /* 0x000000a1d8af723e */ /* 0x002fe200000000ff */
[C---:B------:R-:W-:Y:S01]  /*11760*/  FMUL.FTZ R22, R2.reuse, R162 ;  /* 0x000000a202167220 */ /* 0x040fe20000410000 */
[----:B------:R-:W-:Y:S01]  /*11770*/  LDSM.16.MT88.4 R164, [R193+0x1000] ;  /* 0x00100000c1a4783b */ /* 0x000fe20000004200 */
[----:B------:R-:W-:Y:S02]  /*11780*/  FMUL.FTZ R23, R2, R163 ;  /* 0x000000a302177220 */ /* 0x000fe40000410000 */
[----:B------:R-:W-:Y:S01]  /*11790*/  FMUL.FTZ R25, R0, R157 ;  /* 0x0000009d00197220 */ /* 0x000fe20000410000 */
[----:B------:R-:W1:Y:S01]  /*117a0*/  MUFU.EX2 R13, R184 ;  /* 0x000000b8000d7308 */ /* 0x000e620000000800 */
[C---:B------:R-:W-:Y:S02]  /*117b0*/  FMUL.FTZ R26, R2.reuse, R158 ;  /* 0x0000009e021a7220 */ /* 0x040fe40000410000 */
[C---:B------:R-:W-:Y:S02]  /*117c0*/  FMUL.FTZ R27, R2.reuse, R159 ;  /* 0x0000009f021b7220 */ /* 0x040fe40000410000 */
[----:B--2---:R-:W-:Y:S02]  /*117d0*/  FMUL.FTZ R11, R2, R171 ;  /* 0x000000ab020b7220 */ /* 0x004fe40000410000 */
[C---:B------:R-:W-:Y:S02]  /*117e0*/  FMUL.FTZ R24, R0.reuse, R156 ;  /* 0x0000009c00187220 */ /* 0x040fe40000410000 */
[C---:B------:R-:W-:Y:S01]  /*117f0*/  FMUL.FTZ R28, R0.reuse, R152 ;  /* 0x00000098001c7220 */ /* 0x040fe20000410000 */
[----:B------:R-:W-:Y:S01]  /*11800*/  MUFU.EX2 R156, R182 ;  /* 0x000000b6009c7308 */ /* 0x000fe20000000800 */
[----:B------:R-:W-:Y:S02]  /*11810*/  FMUL.FTZ R29, R0, R153 ;  /* 0x00000099001d7220 */ /* 0x000fe40000410000 */
[C---:B------:R-:W-:Y:S02]  /*11820*/  FMUL.FTZ R30, R2.reuse, R154 ;  /* 0x0000009a021e7220 */ /* 0x040fe40000410000 */
[C---:B----4-:R-:W-:Y:S02]  /*11830*/  FMUL.FTZ R10, R2.reuse, R170 ;  /* 0x000000aa020a7220 */ /* 0x050fe40000410000 */
[----:B-----5:R-:W-:Y:S01]  /*11840*/  FFMA.FTZ R160, R2, R233, R173 ;  /* 0x000000e902a07223 */ /* 0x020fe200000100ad */
[----:B------:R-:W-:Y:S01]  /*11850*/  F2FP.PACK_AB R173, R168, R173 ;  /* 0x000000ada8ad723e */ /* 0x000fe200000000ff */
[----:B------:R-:W-:Y:S01]  /*11860*/  FMUL.FTZ R31, R2, R155 ;  /* 0x0000009b021f7220 */ /* 0x000fe20000410000 */
[----:B------:R-:W-:Y:S01]  /*11870*/  MUFU.EX2 R14, R181 ;  /* 0x000000b5000e7308 */ /* 0x000fe20000000800 */
[----:B------:R-:W-:Y:S01]  /*11880*/  LDSM.16.MT88.4 R152, [R193+0x800] ;  /* 0x00080000c198783b */ /* 0x000fe20000004200 */
[C---:B------:R-:W-:Y:S02]  /*11890*/  FMUL.FTZ R36, R0.reuse, R36 ;  /* 0x0000002400247220 */ /* 0x040fe40000410000 */
[----:B------:R-:W-:Y:S01]  /*118a0*/  FMUL.FTZ R37, R0, R37 ;  /* 0x0000002500257220 */ /* 0x000fe20000410000 */
[C---:B---3--:R-:W-:Y:S05]  /*118b0*/  HMMA.16816.F32 R8, R172.reuse, R148, R8 ;  /* 0x00000094ac08723c */ /* 0x048fea0000001808 */
[C---:B------:R-:W-:Y:S01]  /*118c0*/  FMUL.FTZ R38, R2.reuse, R38 ;  /* 0x0000002602267220 */ /* 0x040fe20000410000 */
[----:B------:R-:W-:Y:S01]  /*118d0*/  MUFU.EX2 R178, R178 ;  /* 0x000000b200b27308 */ /* 0x000fe20000000800 */
[----:B------:R-:W-:Y:S01]  /*118e0*/  FMUL.FTZ R39, R2, R39 ;  /* 0x0000002702277220 */ /* 0x000fe20000410000 */
[C---:B------:R-:W-:Y:S01]  /*118f0*/  HMMA.16816.F32 R16, R172.reuse, R150, R16 ;  /* 0x00000096ac10723c */ /* 0x040fe20000001810 */
[----:B------:R-:W2:Y:S03]  /*11900*/  LDSM.16.MT88.4 R148, [R194] ;  /* 0x00000000c294783b */ /* 0x000ea60000004200 */
[C---:B------:R-:W-:Y:S02]  /*11910*/  FMUL.FTZ R40, R0.reuse, R40 ;  /* 0x0000002800287220 */ /* 0x040fe40000410000 */
[----:B------:R-:W-:Y:S02]  /*11920*/  FMUL.FTZ R41, R0, R41 ;  /* 0x0000002900297220 */ /* 0x000fe40000410000 */
[C---:B------:R-:W-:Y:S01]  /*11930*/  FMUL.FTZ R42, R2.reuse, R42 ;  /* 0x0000002a022a7220 */ /* 0x040fe20000410000 */
[----:B------:R-:W-:Y:S03]  /*11940*/  MUFU.EX2 R181, R176 ;  /* 0x000000b000b57308 */ /* 0x000fe60000000800 */
        /* <DEDUP_REMOVED lines=17> */
[----:B------:R-:W-:Y:S01]  /*11a60*/  FMUL.FTZ R57, R0, R57 ;  /* 0x0000003900397220 */ /* 0x000fe20000410000 */
[C---:B--2---:R-:W-:Y:S03]  /*11a70*/  HMMA.16816.F32 R20, R172.reuse, R148, R20 ;  /* 0x00000094ac14723c */ /* 0x044fe60000001814 */
[C---:B------:R-:W-:Y:S02]  /*11a80*/  FMUL.FTZ R58, R2.reuse, R58 ;  /* 0x0000003a023a7220 */ /* 0x040fe40000410000 */
[----:B------:R-:W-:Y:S02]  /*11a90*/  FMUL.FTZ R59, R2, R59 ;  /* 0x0000003b023b7220 */ /* 0x000fe40000410000 */
[C---:B------:R-:W-:Y:S01]  /*11aa0*/  FMUL.FTZ R60, R0.reuse, R60 ;  /* 0x0000003c003c7220 */ /* 0x040fe20000410000 */
[C---:B------:R-:W-:Y:S01]  /*11ab0*/  HMMA.16816.F32 R24, R172.reuse, R150, R24 ;  /* 0x00000096ac18723c */ /* 0x040fe20000001818 */
[----:B------:R-:W2:Y:S01]  /*11ac0*/  LDSM.16.MT88.4 R148, [R196] ;  /* 0x00000000c494783b */ /* 0x000ea20000004200 */
        /* <DEDUP_REMOVED lines=91> */
[C---:B--2---:R-:W-:Y:S01]  /*12080*/  HMMA.16816.F32 R52, R172.reuse, R148, R52 ;  /* 0x00000094ac34723c */ /* 0x044fe20000001834 */
[----:B------:R-:W1:Y:S07]  /*12090*/  MUFU.EX2 R177, R185 ;  /* 0x000000b900b17308 */ /* 0x000e6e0000000800 */
[C---:B------:R-:W-:Y:S01]  /*120a0*/  HMMA.16816.F32 R56, R172.reuse, R150, R56 ;  /* 0x00000096ac38723c */ /* 0x040fe20000001838 */
[----:B------:R-:W2:Y:S03]  /*120b0*/  LDSM.16.MT88.4 R148, [R196+0x1800] ;  /* 0x00180000c494783b */ /* 0x000ea60000004200 */
[----:B---3--:R-:W-:Y:S04]  /*120c0*/  FADD.FTZ R0, R2, R0 ;  /* 0x0000000002007221 */ /* 0x008fe80000010000 */
[----:B------:R-:W-:Y:S04]  /*120d0*/  FADD.FTZ R0, R156, R0 ;  /* 0x000000009c007221 */ /* 0x000fe80000010000 */
[----:B------:R-:W-:Y:S01]  /*120e0*/  FADD.FTZ R0, R14, R0 ;  /* 0x000000000e007221 */ /* 0x000fe20000010000 */
        /* <DEDUP_REMOVED lines=38> */
[----:B------:R-:W1:Y:S03]  /*12350*/  MUFU.EX2 R13, R189 ;  /* 0x000000bd000d7308 */ /* 0x000e660000000800 */
[----:B--2---:R-:W-:Y:S03]  /*12360*/  FADD.FTZ R0, R2, R0 ;  /* 0x0000000002007221 */ /* 0x004fe60000010000 */
[C---:B------:R-:W-:Y:S01]  /*12370*/  HMMA.16816.F32 R16, R148.reuse, R154, R16 ;  /* 0x0000009a9410723c */ /* 0x040fe20000001810 */
[----:B------:R-:W2:Y:S03]  /*12380*/  LDSM.16.MT88.4 R152, [R196+0x800] ;  /* 0x00080000c498783b */ /* 0x000ea60000004200 */
[----:B------:R-:W5:Y:S01]  /*12390*/  MUFU.EX2 R174, R188 ;  /* 0x000000bc00ae7308 */ /* 0x000f620000000800 */
[C---:B----4-:R-:W-:Y:S01]  /*123a0*/  FADD.FTZ R0, R172.reuse, R0 ;  /* 0x00000000ac007221 */ /* 0x050fe20000010000 */
[----:B------:R-:W-:Y:S01]  /*123b0*/  F2FP.PACK_AB R172, R172, R2 ;  /* 0x00000002acac723e */ /* 0x000fe200000000ff */
[----:B------:R-:W-:Y:S07]  /*123c0*/  FADD.FTZ R2, R168, R160 ;  /* 0x000000a0a8027221 */ /* 0x000fee0000010000 */
[----:B------:R-:W4:Y:S01]  /*123d0*/  MUFU.EX2 R14, R187 ;  /* 0x000000bb000e7308 */ /* 0x000f220000000800 */
[----:B-1----:R-:W-:Y:S01]  /*123e0*/  FADD.FTZ R0, R13, R0 ;  /* 0x000000000d007221 */ /* 0x002fe20000010000 */
[C---:B---3--:R-:W-:Y:S03]  /*123f0*/  HMMA.16816.F32 R20, R148.reuse, R156, R20 ;  /* 0x0000009c9414723c */ /* 0x048fe60000001814 */
        /* <DEDUP_REMOVED lines=8> */
[C---:B--2---:R-:W-:Y:S03]  /*12480*/  HMMA.16816.F32 R28, R148.reuse, R152, R28 ;  /* 0x00000098941c723c */ /* 0x044fe6000000181c */
        /* <DEDUP_REMOVED lines=103> */
.L_x_5612:
        /* <DEDUP_REMOVED lines=23> */
.L_x_5638:
[----:B------:R-:W-:-:S13]  /*12c70*/  ISETP.NE.AND P0, PT, R4, c[0x0][0x32c], PT ;  /* 0x0000cb0004007a0c */ /* 0x000fda0003f05270 */
[----:B------:R-:W-:-:S05]  /*12c80*/  @P0 IMAD.HI.U32 R3, R0, c[0x0][0x330], RZ ;  /* 0x0000cc0000030a27 */ /* 0x000fca00078e00ff */
[----:B------:R-:W-:Y:S02]  /*12c90*/  @P0 SHF.R.U32.HI R0, RZ, c[0x0][0x334], R3 ;  /* 0x0000cd00ff000a19 */ /* 0x000fe40000011603 */
.L_x_5639:
[----:B------:R-:W-:Y:S05]  /*12ca0*/  BSYNC B0 ;  /* 0x0000000000007941 */ /* 0x000fea0003800000 */
.L_x_5637:
[----:B------:R-:W-:-:S05]  /*12cb0*/  IMAD R0, R0, c[0x0][0x32c], RZ ;  /* 0x0000cb0000007a24 */ /* 0x000fca00078e02ff */
[----:B------:R-:W-:-:S04]  /*12cc0*/  IMNMX R2, R2, R0, !PT ;  /* 0x0000000002027217 */ /* 0x000fc80007800200 */
.L_x_5636:
[----:B------:R-:W-:-:S05]  /*12cd0*/  IADD3 R2, R2, 0x2f, RZ ;  /* 0x0000002f02027810 */ /* 0x000fca0007ffe0ff */
[----:B------:R-:W-:-:S05]  /*12ce0*/  IMAD.HI R2, R2, 0x2aaaaaab, RZ ;  /* 0x2aaaaaab02027827 */ /* 0x000fca00078e02ff */
[----:B------:R-:W-:-:S04]  /*12cf0*/  SHF.R.U32.HI R217, RZ, 0x1f, R2 ;  /* 0x0000001fffd97819 */ /* 0x000fc80000011602 */
[----:B------:R-:W-:-:S04]  /*12d00*/  LEA.HI.SX32 R217, R2, R217, 0x1d ;  /* 0x000000d902d97211 */ /* 0x000fc800078feaff */
[----:B------:R-:W-:-:S04]  /*12d10*/  IMNMX R217, R246, R217, !PT ;  /* 0x000000d9f6d97217 */ /* 0x000fc80007800200 */
[----:B------:R-:W-:-:S13]  /*12d20*/  ISETP.GE.AND P0, PT, R225, R217, PT ;  /* 0x000000d9e100720c */ /* 0x000fda0003f06270 */
[----:B------:R-:W-:Y:S05]  /*12d30*/  @!P0 BRA `(.L_x_5640) ;  /* 0x00002ee000008947 */ /* 0x000fea0003800000 */
.L_x_5653:
        /* <DEDUP_REMOVED lines=31> */
.L_x_5769:
[----:B------:R-:W-:-:S05]  /*12f30*/  BRA.DIV ~URZ, `(.L_x_5644) ;  /* 0x0000d7f27f007947 */ /* 0x000fca000b800000 */
[----:B------:R4:W3:Y:S02]  /*12f40*/  SHFL.IDX PT, R0, R10, RZ, 0x181f ;  /* 0x00181fff0a007589 */ /* 0x0008e400000e0000 */
.L_x_5770:
        /* <DEDUP_REMOVED lines=36> */
.L_x_5771:
        /* <DEDUP_REMOVED lines=22> */
.L_x_5642:
[----:B------:R-:W-:Y:S05]  /*132f0*/  BSYNC B0 ;  /* 0x0000000000007941 */ /* 0x000fea0003800000 */
.L_x_5641:
        /* <DEDUP_REMOVED lines=184> */
[----:B------:R1:W2:Y:S04]  /*13e80*/  @!P1 LDG.E R224, [R172.64] ;  /* 0x0000000aace09981 */ /* 0x0002a8000c1e1900 */
[----:B------:R-:W-:Y:S04]  /*13e90*/  IMAD R0, R0, c[0x0][0x1e0], RZ ;  /* 0x0000780000007a24 */ /* 0x000fe800078e02ff */
[----:B------:R-:W-:Y:S04]  /*13ea0*/  IMAD R0, R226, c[0x0][0x1e4], R0 ;  /* 0x00007900e2007a24 */ /* 0x000fe800078e0200 */
[----:B------:R-:W-:Y:S01]  /*13eb0*/  IMAD.IADD R3, R3, 0x1, R0 ;  /* 0x0000000103037824 */ /* 0x000fe200078e0200 */
[----:B-1----:R-:W-:Y:S02]  /*13ec0*/  IADD3 R172, -R241, 0x30, RZ ;  /* 0x00000030f1ac7810 */ /* 0x002fe40007ffe1ff */
[----:B--2---:R-:W-:Y:S01]  /*13ed0*/  SHF.R.S32.HI R0, RZ, 0x1f, R224 ;  /* 0x0000001fff007819 */ /* 0x004fe200000114e0 */
        /* <DEDUP_REMOVED lines=9> */
[----:B------:R1:W2:Y:S02]  /*13f70*/  SHFL.IDX PT, R14, R173, RZ, 0x181f ;  /* 0x00181fffad0e7589 */ /* 0x0002a400000e0000 */
.L_x_5772:
[----:B------:R-:W-:-:S05]  /*13f80*/  BRA.DIV ~URZ, `(.L_x_5649) ;  /* 0x0000c9527f007947 */ /* 0x000fca000b800000 */
[----:B------:R3:W4:Y:S02]  /*13f90*/  SHFL.IDX PT, R0, R176, RZ, 0x181f ;  /* 0x00181fffb0007589 */ /* 0x00072400000e0000 */
.L_x_5773:
[C---:B------:R-:W-:Y:S02]  /*13fa0*/  IADD3 R2, R215.reuse, 0x40, RZ ;  /* 0x00000040d7027810 */ /* 0x040fe40007ffe0ff */
[C---:B------:R-:W-:Y:S02]  /*13fb0*/  ISETP.GE.AND P3, PT, R215.reuse, c[0x0][0x1d4], PT ;  /* 0x00007500d7007a0c */ /* 0x040fe40003f66270 */
[----:B------:R-:W-:Y:S02]  /*13fc0*/  SHF.R.S32.HI R3, RZ, 0x1f, R215 ;  /* 0x0000001fff037819 */ /* 0x000fe400000114d7 */
[C---:B----4-:R-:W-:Y:S02]  /*13fd0*/  @P0 LEA R174, P1, R215.reuse, R0, 0x1 ;  /* 0x00000000d7ae0211 */ /* 0x050fe400078208ff */
[----:B------:R-:W-:Y:S02]  /*13fe0*/  ISETP.GE.AND P2, PT, R2, c[0x0][0x1d4], PT ;  /* 0x0000750002007a0c */ /* 0x000fe40003f46270 */
[C---:B--2---:R-:W-:Y:S02]  /*13ff0*/  @P0 LEA.HI.X R175, R215.reuse, R14, R3, 0x1, P1 ;  /* 0x0000000ed7af0211 */ /* 0x044fe400008f0c03 */
        /* <DEDUP_REMOVED lines=21> */
.L_x_5774:
[C---:B--2---:R-:W-:Y:S02]  /*14150*/  IADD3 R2, R215.reuse, 0x40, RZ ;  /* 0x00000040d7027810 */ /* 0x044fe40007ffe0ff */
[C---:B------:R-:W-:Y:S02]  /*14160*/  ISETP.GE.AND P3, PT, R215.reuse, c[0x0][0x1d4], PT ;  /* 0x00007500d7007a0c */ /* 0x040fe40003f66270 */
[----:B------:R-:W-:Y:S02]  /*14170*/  SHF.R.S32.HI R3, RZ, 0x1f, R215 ;  /* 0x0000001fff037819 */ /* 0x000fe400000114d7 */
[C---:B------:R-:W-:Y:S02]  /*14180*/  @P0 LEA R172, P1, R215.reuse, R0, 0x1 ;  /* 0x00000000d7ac0211 */ /* 0x040fe400078208ff */
[----:B------:R-:W-:Y:S02]  /*14190*/  ISETP.GE.AND P2, PT, R2, c[0x0][0x1d4], PT ;  /* 0x0000750002007a0c */ /* 0x000fe40003f46270 */
[C---:B-1--4-:R-:W-:Y:S02]  /*141a0*/  @P0 LEA.HI.X R173, R215.reuse, R14, R3, 0x1, P1 ;  /* 0x0000000ed7ad0211 */ /* 0x052fe400008f0c03 */
        /* <DEDUP_REMOVED lines=17> */
.L_x_5647:
[----:B------:R-:W-:Y:S05]  /*142c0*/  BSYNC B0 ;  /* 0x0000000000007941 */ /* 0x000fea0003800000 */
.L_x_5646:
        /* <DEDUP_REMOVED lines=27> */
.L_x_5775:
[----:B-12---:R-:W-:Y:S01]  /*14480*/  FMNMX.FTZ R0, R0, R2, !PT ;  /* 0x0000000200007209 */ /* 0x006fe20007810000 */
[----:B------:R-:W-:-:S05]  /*14490*/  BRA.DIV ~URZ, `(.L_x_5652) ;  /* 0x0000c5d27f007947 */ /* 0x000fca000b800000 */
[----:B------:R-:W1:Y:S02]  /*144a0*/  SHFL.BFLY PT, R13, R0, 0x1, 0x1f ;  /* 0x0c201f00000d7f89 */ /* 0x000e6400000e0000 */
[----:B-1----:R-:W-:Y:S02]  /*144b0*/  FMNMX.FTZ R13, R0, R13, !PT ;  /* 0x0000000d000d7209 */ /* 0x002fe40007810000 */
[----:B------:R-:W1:Y:S02]  /*144c0*/  SHFL.BFLY PT, R0, R14, 0x2, 0x1f ;  /* 0x0c401f000e007f89 */ /* 0x000e6400000e0000 */
[----:B-1----:R-:W-:Y:S05]  /*144d0*/  FMNMX.FTZ R0, R14, R0, !PT ;  /* 0x000000000e007209 */ /* 0x002fea0007810000 */
[----:B------:R1:W2:Y:S02]  /*144e0*/  SHFL.BFLY PT, R2, R0, 0x1, 0x1f ;  /* 0x0c201f0000027f89 */ /* 0x0002a400000e0000 */
.L_x_5776:
        /* <DEDUP_REMOVED lines=21> */
[----:B------:R-:W-:Y:S04]  /*14640*/  FMUL.FTZ R4, R3, c[0x0][0x2d0] ;  /* 0x0000b40003047a20 */ /* 0x000fe80000410000 */
        /* <DEDUP_REMOVED lines=12> */
[--C-:B---3--:R-:W-:Y:S02]  /*14710*/  FFMA.FTZ R176, R23, c[0x0][0x2d0], -R4.reuse ;  /* 0x0000b40017b07a23 */ /* 0x108fe40000010804 */
[----:B------:R-:W-:Y:S03]  /*14720*/  FFMA.FTZ R4, R35, c[0x0][0x2d0], -R4 ;  /* 0x0000b40023047a23 */ /* 0x000fe60000010804 */
[----:B------:R-:W-:Y:S10]  /*14730*/  MUFU.EX2 R216, R173 ;  /* 0x000000ad00d87308 */ /* 0x000ff40000000800 */
[----:B------:R-:W-:Y:S10]  /*14740*/  MUFU.EX2 R178, R178 ;  /* 0x000000b200b27308 */ /* 0x000ff40000000800 */
[----:B------:R-:W-:Y:S10]  /*14750*/  MUFU.EX2 R179, R179 ;  /* 0x000000b300b37308 */ /* 0x000ff40000000800 */
[----:B------:R-:W-:Y:S01]  /*14760*/  MUFU.EX2 R4, R4 ;  /* 0x0000000400047308 */ /* 0x000fe20000000800 */
[C---:B-1----:R-:W-:Y:S01]  /*14770*/  FFMA.FTZ R0, R2.reuse, R234, R172 ;  /* 0x000000ea02007223 */ /* 0x042fe200000100ac */
[----:B--2---:R-:W-:Y:S01]  /*14780*/  F2FP.PACK_AB R172, R9, R172 ;  /* 0x000000ac09ac723e */ /* 0x004fe200000000ff */
[C---:B------:R-:W-:Y:S01]  /*14790*/  FMUL.FTZ R32, R2.reuse, R148 ;  /* 0x0000009402207220 */ /* 0x040fe20000410000 */
[----:B----4-:R-:W-:Y:S01]  /*147a0*/  F2FP.PACK_AB R174, R17, R16 ;  /* 0x0000001011ae723e */ /* 0x010fe200000000ff */
[----:B------:R-:W-:Y:S02]  /*147b0*/  FADD.FTZ R8, R9, R0 ;  /* 0x0000000009087221 */ /* 0x000fe40000010000 */
[----:B------:R-:W-:Y:S02]  /*147c0*/  FADD.FTZ R0, -R3, R6 ;  /* 0x0000000603007221 */ /* 0x000fe40000010100 */
[----:B------:R-:W-:Y:S02]  /*147d0*/  FMUL.FTZ R33, R2, R149 ;  /* 0x0000009502217220 */ /* 0x000fe40000410000 */
[----:B------:R-:W-:Y:S02]  /*147e0*/  FMUL.FTZ R0, R0, c[0x0][0x2d0] ;  /* 0x0000b40000007a20 */ /* 0x000fe40000410000 */
[----:B------:R-:W-:Y:S02]  /*147f0*/  FADD.FTZ R6, R16, R8 ;  /* 0x0000000810067221 */ /* 0x000fe40000010000 */
[C---:B------:R-:W-:Y:S02]  /*14800*/  FMUL.FTZ R8, R2.reuse, R168 ;  /* 0x000000a802087220 */ /* 0x040fe40000410000 */
[----:B------:R-:W1:Y:S01]  /*14810*/  MUFU.EX2 R0, R0 ;  /* 0x0000000000007308 */ /* 0x000e620000000800 */
[----:B------:R-:W-:Y:S02]  /*14820*/  FADD.FTZ R184, R17, R6 ;  /* 0x0000000611b87221 */ /* 0x000fe40000010000 */
        /* <DEDUP_REMOVED lines=10> */
[----:B------:R-:W3:Y:S01]  /*148d0*/  MUFU.EX2 R161, R14 ;  /* 0x0000000e00a17308 */ /* 0x000ee20000000800 */
[C---:B------:R-:W-:Y:S02]  /*148e0*/  FMUL.FTZ R36, R2.reuse, R36 ;  /* 0x0000002402247220 */ /* 0x040fe40000410000 */
[----:B------:R-:W-:Y:S02]  /*148f0*/  FMUL.FTZ R37, R2, R37 ;  /* 0x0000002502257220 */ /* 0x000fe40000410000 */
[C---:B-1----:R-:W-:Y:S02]  /*14900*/  FMUL.FTZ R34, R0.reuse, R150 ;  /* 0x0000009600227220 */ /* 0x042fe40000410000 */
[C---:B------:R-:W-:Y:S02]  /*14910*/  FMUL.FTZ R35, R0.reuse, R151 ;  /* 0x0000009700237220 */ /* 0x040fe40000410000 */
[----:B------:R-:W1:Y:S01]  /*14920*/  LDSM.16.MT88.4 R148, [R193] ;  /* 0x00000000c194783b */ /* 0x000e620000004200 */
[----:B------:R-:W4:Y:S01]  /*14930*/  MUFU.EX2 R6, R10 ;  /* 0x0000000a00067308 */ /* 0x000f220000000800 */
[C---:B------:R-:W-:Y:S02]  /*14940*/  FMUL.FTZ R18, R0.reuse, R166 ;  /* 0x000000a600127220 */ /* 0x040fe40000410000 */
[C---:B------:R-:W-:Y:S02]  /*14950*/  FMUL.FTZ R19, R0.reuse, R167 ;  /* 0x000000a700137220 */ /* 0x040fe40000410000 */
[C---:B--2---:R-:W-:Y:S02]  /*14960*/  FMUL.FTZ R11, R0.reuse, R171 ;  /* 0x000000ab000b7220 */ /* 0x044fe40000410000 */
[C---:B------:R-:W-:Y:S01]  /*14970*/  FMUL.FTZ R22, R0.reuse, R162 ;  /* 0x000000a200167220 */ /* 0x040fe20000410000 */
[----:B------:R-:W-:Y:S01]  /*14980*/  LDSM.16.MT88.4 R164, [R193+0x1000] ;  /* 0x00100000c1a4783b */ /* 0x000fe20000004200 */
        /* <DEDUP_REMOVED lines=8> */
[----:B------:R-:W-:Y:S01]  /*14a10*/  LDSM.16.MT88.4 R152, [R193+0x800] ;  /* 0x00080000c198783b */ /* 0x000fe20000004200 */
[----:B------:R-:W-:Y:S01]  /*14a20*/  FMUL.FTZ R39, R0, R39 ;  /* 0x0000002700277220 */ /* 0x000fe20000410000 */
[----:B------:R-:W-:Y:S01]  /*14a30*/  MUFU.EX2 R14, R180 ;  /* 0x000000b4000e7308 */ /* 0x000fe20000000800 */
[----:B------:R-:W-:Y:S01]  /*14a40*/  FMUL.FTZ R40, R2, R40 ;  /* 0x0000002802287220 */ /* 0x000fe20000410000 */
[----:B----4-:R-:W-:Y:S01]  /*14a50*/  F2FP.PACK_AB R173, R168, R6 ;  /* 0x00000006a8ad723e */ /* 0x010fe200000000ff */
[----:B------:R-:W-:Y:S02]  /*14a60*/  FMUL.FTZ R10, R0, R170 ;  /* 0x000000aa000a7220 */ /* 0x000fe40000410000 */
[----:B------:R-:W-:Y:S02]  /*14a70*/  FMUL.FTZ R41, R2, R41 ;  /* 0x0000002902297220 */ /* 0x000fe40000410000 */
[C---:B------:R-:W-:Y:S02]  /*14a80*/  FMUL.FTZ R42, R0.reuse, R42 ;  /* 0x0000002a002a7220 */ /* 0x040fe40000410000 */
[----:B------:R-:W-:Y:S01]  /*14a90*/  FMUL.FTZ R43, R0, R43 ;  /* 0x0000002b002b7220 */ /* 0x000fe20000410000 */
[----:B------:R-:W-:Y:S01]  /*14aa0*/  MUFU.EX2 R180, R177 ;  /* 0x000000b100b47308 */ /* 0x000fe20000000800 */
[C---:B------:R-:W-:Y:S02]  /*14ab0*/  FMUL.FTZ R44, R2.reuse, R44 ;  /* 0x0000002c022c7220 */ /* 0x040fe40000410000 */
[----:B------:R-:W-:Y:S02]  /*14ac0*/  FMUL.FTZ R45, R2, R45 ;  /* 0x0000002d022d7220 */ /* 0x000fe40000410000 */
[C---:B------:R-:W-:Y:S01]  /*14ad0*/  FMUL.FTZ R46, R0.reuse, R46 ;  /* 0x0000002e002e7220 */ /* 0x040fe20000410000 */
[C---:B-1----:R-:W-:Y:S04]  /*14ae0*/  HMMA.16816.F32 R8, R172.reuse, R148, R8 ;  /* 0x00000094ac08723c */ /* 0x042fe80000001808 */
[----:B------:R-:W-:Y:S01]  /*14af0*/  MUFU.EX2 R181, R176 ;  /* 0x000000b000b57308 */ /* 0x000fe20000000800 */
[----:B------:R-:W-:Y:S02]  /*14b00*/  FMUL.FTZ R47, R0, R47 ;  /* 0x0000002f002f7220 */ /* 0x000fe40000410000 */
[C---:B------:R-:W-:Y:S01]  /*14b10*/  FMUL.FTZ R48, R2.reuse, R48 ;  /* 0x0000003002307220 */ /* 0x040fe20000410000 */
[C---:B------:R-:W-:Y:S01]  /*14b20*/  HMMA.16816.F32 R16, R172.reuse, R150, R16 ;  /* 0x00000096ac10723c */ /* 0x040fe20000001810 */
[----:B------:R-:W1:Y:S03]  /*14b30*/  LDSM.16.MT88.4 R148, [R194] ;  /* 0x00000000c294783b */ /* 0x000e660000004200 */
[----:B------:R-:W-:Y:S02]  /*14b40*/  FMUL.FTZ R49, R2, R49 ;  /* 0x0000003102317220 */ /* 0x000fe40000410000 */
[----:B------:R-:W-:Y:S01]  /*14b50*/  MUFU.EX2 R176, R186 ;  /* 0x000000ba00b07308 */ /* 0x000fe20000000800 */
[C---:B------:R-:W-:Y:S02]  /*14b60*/  FMUL.FTZ R50, R0.reuse, R50 ;  /* 0x0000003200327220 */ /* 0x040fe40000410000 */
[----:B------:R-:W-:Y:S03]  /*14b70*/  FMUL.FTZ R51, R0, R51 ;  /* 0x0000003300337220 */ /* 0x000fe60000410000 */
[C---:B------:R-:W-:Y:S02]  /*14b80*/  FMUL.FTZ R52, R2.reuse, R52 ;  /* 0x0000003402347220 */ /* 0x040fe40000410000 */
[----:B------:R-:W-:Y:S02]  /*14b90*/  FMUL.FTZ R53, R2, R53 ;  /* 0x0000003502357220 */ /* 0x000fe40000410000 */
        /* <DEDUP_REMOVED lines=89> */
[----:B------:R-:W-:Y:S01]  /*15130*/  FFMA.FTZ R160, R0, R233, R6 ;  /* 0x000000e900a07223 */ /* 0x000fe20000010006 */
[C---:B------:R-:W-:Y:S01]  /*15140*/  HMMA.16816.F32 R48, R172.reuse, R150, R48 ;  /* 0x00000096ac30723c */ /* 0x040fe20000001830 */
[----:B------:R-:W1:Y:S01]  /*15150*/  LDSM.16.MT88.4 R148, [R194+0x1800] ;  /* 0x00180000c294783b */ /* 0x000e620000004200 */
[----:B------:R-:W2:Y:S02]  /*15160*/  MUFU.EX2 R6, R183 ;  /* 0x000000b700067308 */ /* 0x000ea40000000800 */
[C---:B------:R-:W-:Y:S02]  /*15170*/  FMUL.FTZ R132, R2.reuse, R132 ;  /* 0x0000008402847220 */ /* 0x040fe40000410000 */
[C---:B------:R-:W-:Y:S02]  /*15180*/  FMUL.FTZ R133, R2.reuse, R133 ;  /* 0x0000008502857220 */ /* 0x040fe40000410000 */
[C---:B------:R-:W-:Y:S04]  /*15190*/  FMUL.FTZ R136, R2.reuse, R136 ;  /* 0x0000008802887220 */ /* 0x040fe80000410000 */
[----:B------:R-:W-:Y:S02]  /*151a0*/  FMUL.FTZ R137, R2, R137 ;  /* 0x0000008902897220 */ /* 0x000fe40000410000 */
[----:B------:R-:W3:Y:S01]  /*151b0*/  MUFU.EX2 R2, R182 ;  /* 0x000000b600027308 */ /* 0x000ee20000000800 */
[C---:B------:R-:W-:Y:S02]  /*151c0*/  FMUL.FTZ R134, R0.reuse, R134 ;  /* 0x0000008600867220 */ /* 0x040fe40000410000 */
[C---:B------:R-:W-:Y:S02]  /*151d0*/  FMUL.FTZ R135, R0.reuse, R135 ;  /* 0x0000008700877220 */ /* 0x040fe40000410000 */
[C---:B------:R-:W-:Y:S02]  /*151e0*/  FMUL.FTZ R138, R0.reuse, R138 ;  /* 0x0000008a008a7220 */ /* 0x040fe40000410000 */
[----:B------:R-:W-:Y:S02]  /*151f0*/  FMUL.FTZ R139, R0, R139 ;  /* 0x0000008b008b7220 */ /* 0x000fe40000410000 */
[----:B--2---:R-:W-:Y:S04]  /*15200*/  FADD.FTZ R0, R6, R184 ;  /* 0x000000b806007221 */ /* 0x004fe80000010000 */
[----:B---3--:R-:W-:Y:S01]  /*15210*/  FADD.FTZ R0, R2, R0 ;  /* 0x0000000002007221 */ /* 0x008fe20000010000 */
        /* <DEDUP_REMOVED lines=50> */
[----:B------:R-:W-:Y:S07]  /*15540*/  FADD.FTZ R2, R168, R160 ;  /* 0x000000a0a8027221 */ /* 0x000fee0000010000 */
[----:B------:R-:W3:Y:S01]  /*15550*/  MUFU.EX2 R14, R187 ;  /* 0x000000bb000e7308 */ /* 0x000ee20000000800 */
[----:B----4-:R-:W-:Y:S01]  /*15560*/  FADD.FTZ R0, R6, R0 ;  /* 0x0000000006007221 */ /* 0x010fe20000010000 */
[C---:B--2---:R-:W-:Y:S03]  /*15570*/  HMMA.16816.F32 R20, R148.reuse, R156, R20 ;  /* 0x0000009c9414723c */ /* 0x044fe60000001814 */
[C---:B-----5:R-:W-:Y:S01]  /*15580*/  FADD.FTZ R234, R174.reuse, R0 ;  /* 0x00000000aeea7221 */ /* 0x060fe20000010000 */
[----:B------:R-:W-:Y:S04]  /*15590*/  F2FP.PACK_AB R174, R174, R6 ;  /* 0x00000006aeae723e */ /* 0x000fe800000000ff */
[C---:B------:R-:W-:Y:S01]  /*155a0*/  HMMA.16816.F32 R24, R148.reuse, R158, R24 ;  /* 0x0000009e9418723c */ /* 0x040fe20000001818 */
[----:B------:R-:W2:Y:S03]  /*155b0*/  LDSM.16.MT88.4 R156, [R195+0x800] ;  /* 0x00080000c39c783b */ /* 0x000ea60000004200 */
[----:B------:R-:W-:Y:S01]  /*155c0*/  FADD.FTZ R0, R161, R2 ;  /* 0x00000002a1007221 */ /* 0x000fe20000010000 */
[----:B------:R-:W-:Y:S02]  /*155d0*/  MOV R6, R3 ;  /* 0x0000000300067202 */ /* 0x000fe40000000f00 */
[----:B---3--:R-:W-:Y:S01]  /*155e0*/  F2FP.PACK_AB R175, R4, R14 ;  /* 0x0000000e04af723e */ /* 0x008fe200000000ff */
        /* <DEDUP_REMOVED lines=11> */
[C---:B--2---:R-:W-:Y:S03]  /*156a0*/  HMMA.16816.F32 R36, R148.reuse, R156, R36 ;  /* 0x0000009c9424723c */ /* 0x044fe60000001824 */
[----:B------:R-:W-:Y:S01]  /*156b0*/  FADD.FTZ R233, R4, R0 ;  /* 0x0000000004e97221 */ /* 0x000fe20000010000 */
[----:B------:R-:W-:Y:S04]  /*156c0*/  IADD3 R0, R225, -0x1, RZ ;  /* 0xffffffffe1007810 */ /* 0x000fe80007ffe0ff */
        /* <DEDUP_REMOVED lines=85> */
.L_x_5640:
[----:B------:R-:W-:-:S13]  /*15c20*/  ISETP.GE.AND P0, PT, R225, R246, PT ;  /* 0x000000f6e100720c */ /* 0x000fda0003f06270 */
[----:B------:R-:W-:Y:S05]  /*15c30*/  @!P0 BRA `(.L_x_5654) ;  /* 0x00003aa000008947 */ /* 0x000fea0003800000 */
[----:B------:R-:W-:Y:S01]  /*15c40*/  IMAD.MOV.U32 R14, RZ, RZ, R6 ;  /* 0x000000ffff0e7224 */ /* 0x000fe200078e0006 */
[----:B------:R-:W-:Y:S02]  /*15c50*/  MOV R4, R13 ;  /* 0x0000000d00047202 */ /* 0x000fe40000000f00 */
[----:B------:R-:W-:Y:S02]  /*15c60*/  IADD3 R227, -R241, 0x30, RZ ;  /* 0x00000030f1e37810 */ /* 0x000fe40007ffe1ff */
.L_x_5676:
        /* <DEDUP_REMOVED lines=27> */
.L_x_5777:
        /* <DEDUP_REMOVED lines=38> */
.L_x_5778:
        /* <DEDUP_REMOVED lines=22> */
.L_x_5657:
[----:B------:R-:W-:Y:S05]  /*161e0*/  BSYNC B0 ;  /* 0x0000000000007941 */ /* 0x000fea0003800000 */
.L_x_5656:
        /* <DEDUP_REMOVED lines=163> */
[----:B------:R-:W3:Y:S01]  /*16c20*/  LDL.64 R190, [R1+0x88] ;  /* 0x0000880001be7983 */ /* 0x000ee20000100a00 */
        /* <DEDUP_REMOVED lines=34> */
.L_x_5779:
[----:B------:R-:W-:-:S05]  /*16e50*/  BRA.DIV ~URZ, `(.L_x_5662) ;  /* 0x00009ea27f007947 */ /* 0x000fca000b800000 */
[----:B------:R3:W4:Y:S02]  /*16e60*/  SHFL.IDX PT, R0, R174, RZ, 0x181f ;  /* 0x00181fffae007589 */ /* 0x00072400000e0000 */
.L_x_5780:
        /* <DEDUP_REMOVED lines=26> */
.L_x_5781:
[----:B------:R-:W-:Y:S02]  /*17010*/  ISETP.GE.AND P0, PT, R227, 0x21, PT ;  /* 0x00000021e300780c */ /* 0x000fe40003f06270 */
[C---:B------:R-:W-:Y:S02]  /*17020*/  IADD3 R179, R215.reuse, 0x40, RZ ;  /* 0x00000040d7b37810 */ /* 0x040fe40007ffe0ff */
[C---:B------:R-:W-:Y:S02]  /*17030*/  ISETP.GE.AND P5, PT, R215.reuse, c[0x0][0x1d4], PT ;  /* 0x00007500d7007a0c */ /* 0x040fe40003fa6270 */
[----:B------:R-:W-:Y:S02]  /*17040*/  IADD3 R178, R215, 0x80, RZ ;  /* 0x00000080d7b27810 */ /* 0x000fe40007ffe0ff */
[----:B------:R-:W-:Y:S02]  /*17050*/  ISETP.GE.AND P4, PT, R179, c[0x0][0x1d4], PT ;  /* 0x00007500b3007a0c */ /* 0x000fe40003f86270 */
[----:B------:R-:W-:Y:S02]  /*17060*/  ISETP.GE.AND P3, PT, R178, c[0x0][0x1d4], PT ;  /* 0x00007500b2007a0c */ /* 0x000fe40003f66270 */
[----:B-1--4-:R-:W-:Y:S02]  /*17070*/  IADD3 R13, R215, 0xc0, RZ ;  /* 0x000000c0d70d7810 */ /* 0x012fe40007ffe0ff */
[----:B--2---:R-:W-:Y:S02]  /*17080*/  @P0 IADD3 R176, P1, R0, R239, RZ ;  /* 0x000000ef00b00210 */ /* 0x004fe40007f3e0ff */
[----:B------:R-:W-:Y:S03]  /*17090*/  ISETP.GE.AND P2, PT, R13, c[0x0][0x1d4], PT ;  /* 0x000075000d007a0c */ /* 0x000fe60003f46270 */
[----:B------:R-:W-:Y:S01]  /*170a0*/  @P0 IMAD.X R177, R6, 0x1, R221, P1 ;  /* 0x0000000106b10824 */ /* 0x000fe200008e06dd */
[----:B---3--:R-:W-:Y:S04]  /*170b0*/  @P0 IADD3 R174, P1, R0, R220, RZ ;  /* 0x000000dc00ae0210 */ /* 0x008fe80007f3e0ff */
[----:B------:R-:W-:Y:S01]  /*170c0*/  @!PT LDS RZ, [RZ] ;  /* 0x00000000fffff984 */ /* 0x000fe20000000800 */
[----:B------:R-:W-:Y:S01]  /*170d0*/  @!PT LDS RZ, [RZ] ;  /* 0x00000000fffff984 */ /* 0x000fe20000000800 */
[----:B------:R-:W-:Y:S01]  /*170e0*/  @!PT LDS RZ, [RZ] ;  /* 0x00000000fffff984 */ /* 0x000fe20000000800 */
[----:B------:R1:W-:Y:S01]  /*170f0*/  @P0 LDGSTS.E.BYPASS.LTC128B.128 [R214+0xb080], [R176.64], !P5 ;  /* 0x0b080000b0d60fae */ /* 0x0003e2000e901d4a */
[----:B------:R-:W-:Y:S01]  /*17100*/  @P0 IMAD.X R175, R6, 0x1, R222, P1 ;  /* 0x0000000106af0824 */ /* 0x000fe200008e06de */
[----:B------:R-:W-:Y:S04]  /*17110*/  @P0 IADD3 R172, P1, R0, R217, RZ ;  /* 0x000000d900ac0210 */ /* 0x000fe80007f3e0ff */
[----:B------:R1:W-:Y:S01]  /*17120*/  @P0 LDGSTS.E.BYPASS.LTC128B.128 [R214+0xc880], [R174.64], !P4 ;  /* 0x0c880000aed60fae */ /* 0x0003e2000e101d4a */
[----:B------:R-:W-:Y:S01]  /*17130*/  @P0 IMAD.X R173, R6, 0x1, R219, P1 ;  /* 0x0000000106ad0824 */ /* 0x000fe200008e06db */
[----:B------:R-:W-:Y:S04]  /*17140*/  @P0 IADD3 R2, P1, R0, R216, RZ ;  /* 0x000000d800020210 */ /* 0x000fe80007f3e0ff */
[----:B------:R1:W-:Y:S01]  /*17150*/  @P0 LDGSTS.E.BYPASS.LTC128B.128 [R214+0xe080], [R172.64], !P3 ;  /* 0x0e080000acd60fae */ /* 0x0003e2000d901d4a */
[----:B------:R-:W-:Y:S05]  /*17160*/  @P0 IMAD.X R3, R6, 0x1, R218, P1 ;  /* 0x0000000106030824 */ /* 0x000fea00008e06da */
[----:B------:R1:W-:Y:S03]  /*17170*/  @P0 LDGSTS.E.BYPASS.LTC128B.128 [R214+0xf880], [R2.64], !P2 ;  /* 0x0f88000002d60fae */ /* 0x0003e6000d101d4a */
.L_x_5660:
[----:B------:R-:W-:Y:S05]  /*17180*/  BSYNC B0 ;  /* 0x0000000000007941 */ /* 0x000fea0003800000 */
.L_x_5659:
[----:B------:R-:W2:Y:S01]  /*17190*/  LDL R0, [R1+0x94] ;  /* 0x0000940001007983 */ /* 0x000ea20000100800 */
[----:B------:R-:W-:Y:S01]  /*171a0*/  IMAD R6, R225, -0x30, RZ ;  /* 0xffffffd0e1067824 */ /* 0x000fe200078e02ff */
[----:B------:R-:W-:Y:S02]  /*171b0*/  ULDC UR4, c[0x0][0x324] ;  /* 0x0000c90000047ab9 */ /* 0x000fe40000000800 */
[----:B------:R-:W2:Y:S01]  /*171c0*/  LDL R13, [R1+0x4] ;  /* 0x00000400010d7983 */ /* 0x000ea20000100800 */
[----:B------:R-:W-:Y:S01]  /*171d0*/  ULOP3.LUT UR4, URZ, UR4, URZ, 0x33, !UPT ;  /* 0x000000043f047292 */ /* 0x000fe2000f8e333f */
[----:B-1----:R-:W-:Y:S02]  /*171e0*/  IMAD.IADD R174, R6, 0x1, -R247 ;  /* 0x0000000106ae7824 */ /* 0x002fe400078e0af7 */
[----:B------:R-:W3:Y:S04]  /*171f0*/  LDL R3, [R1+0x90] ;  /* 0x0000900001037983 */ /* 0x000ee80000100800 */
[----:B------:R-:W3:Y:S04]  /*17200*/  LDL R2, [R1+0x7c] ;  /* 0x00007c0001027983 */ /* 0x000ee80000100800 */
[----:B------:R-:W0:Y:S01]  /*17210*/  LDGDEPBAR ;  /* 0x00000000000079af */ /* 0x000e220000000000 */
[----:B--2---:R-:W-:Y:S02]  /*17220*/  IMAD R13, R13, 0x80, R0 ;  /* 0x000000800d0d7824 */ /* 0x004fe400078e0200 */
[----:B------:R-:W-:Y:S05]  /*17230*/  IMAD.MOV.U32 R0, RZ, RZ, 0x1 ;  /* 0x00000001ff007424 */ /* 0x000fea00078e00ff */
[----:B------:R-:W-:Y:S02]  /*17240*/  ISETP.NE.AND P0, PT, R0, c[0x0][0x2c4], PT ;  /* 0x0000b10000007a0c */ /* 0x000fe40003f05270 */
[----:B---3--:R-:W-:Y:S11]  /*17250*/  IADD3 R13, R2, R13, R3 ;  /* 0x0000000d020d7210 */ /* 0x008ff60007ffe003 */
        /* <DEDUP_REMOVED lines=8> */
.L_x_5782:
        /* <DEDUP_REMOVED lines=19> */
.L_x_5667:
[----:B------:R-:W-:Y:S04]  /*17410*/  MOV R175, 0x1 ;  /* 0x0000000100af7802 */ /* 0x000fe80000000f00 */
[----:B------:R-:W-:Y:S11]  /*17420*/  ISETP.NE.AND P0, PT, R175, c[0x0][0x32c], PT ;  /* 0x0000cb00af007a0c */ /* 0x000ff60003f05270 */
[----:B------:R-:W-:Y:S02]  /*17430*/  @!UPT UIADD3 URZ, URZ, URZ, URZ ;  /* 0x0000003f3f3ff290 */ /* 0x000fe4000fffe03f */
[----:B------:R-:W-:Y:S05]  /*17440*/  @P0 IMAD.HI.U32 R175, R3, c[0x0][0x330], RZ ;  /* 0x0000cc0003af0a27 */ /* 0x000fea00078e00ff */
[----:B------:R-:W-:Y:S02]  /*17450*/  @P0 SHF.R.U32.HI R3, RZ, c[0x0][0x334], R175 ;  /* 0x0000cd00ff030a19 */ /* 0x000fe400000116af */
.L_x_5668:
[----:B------:R-:W-:Y:S05]  /*17460*/  BSYNC B0 ;  /* 0x0000000000007941 */ /* 0x000fea0003800000 */
.L_x_5666:
[----:B------:R-:W-:Y:S05]  /*17470*/  IMAD R3, R3, c[0x0][0x32c], R174 ;  /* 0x0000cb0003037a24 */ /* 0x000fea00078e02ae */
[----:B------:R-:W-:Y:S02]  /*17480*/  IMNMX R0, R0, R3, !PT ;  /* 0x0000000300007217 */ /* 0x000fe40007800200 */
[----:B------:R-:W-:Y:S04]  /*17490*/  IADD3 R3, R3, c[0x0][0x32c], RZ ;  /* 0x0000cb0003037a10 */ /* 0x000fe80007ffe0ff */
[----:B------:R-:W-:Y:S02]  /*174a0*/  IMNMX R2, R2, R3, PT ;  /* 0x0000000302027217 */ /* 0x000fe40003800200 */
.L_x_5665:
        /* <DEDUP_REMOVED lines=63> */
.L_x_5783:
        /* <DEDUP_REMOVED lines=19> */
.L_x_5672:
[----:B------:R-:W-:Y:S04]  /*179d0*/  MOV R6, 0x1 ;  /* 0x0000000100067802 */ /* 0x000fe80000000f00 */
[----:B------:R-:W-:Y:S11]  /*179e0*/  ISETP.NE.AND P0, PT, R6, c[0x0][0x32c], PT ;  /* 0x0000cb0006007a0c */ /* 0x000ff60003f05270 */
[----:B------:R-:W-:Y:S02]  /*179f0*/  @!UPT UIADD3 URZ, URZ, URZ, URZ ;  /* 0x0000003f3f3ff290 */ /* 0x000fe4000fffe03f */
[----:B------:R-:W-:Y:S05]  /*17a00*/  @P0 IMAD.HI.U32 R6, R3, c[0x0][0x330], RZ ;  /* 0x0000cc0003060a27 */ /* 0x000fea00078e00ff */
[----:B------:R-:W-:Y:S02]  /*17a10*/  @P0 SHF.R.U32.HI R3, RZ, c[0x0][0x334], R6 ;  /* 0x0000cd00ff030a19 */ /* 0x000fe40000011606 */
.L_x_5673:
[----:B------:R-:W-:Y:S05]  /*17a20*/  BSYNC B0 ;  /* 0x0000000000007941 */ /* 0x000fea0003800000 */
.L_x_5671:
[----:B------:R-:W-:Y:S05]  /*17a30*/  IMAD R3, R3, c[0x0][0x32c], R174 ;  /* 0x0000cb0003037a24 */ /* 0x000fea00078e02ae */
[----:B------:R-:W-:Y:S02]  /*17a40*/  IMNMX R0, R0, R3, !PT ;  /* 0x0000000300007217 */ /* 0x000fe40007800200 */
[----:B------:R-:W-:Y:S04]  /*17a50*/  IADD3 R3, R3, c[0x0][0x32c], RZ ;  /* 0x0000cb0003037a10 */ /* 0x000fe80007ffe0ff */
[----:B------:R-:W-:Y:S02]  /*17a60*/  IMNMX R2, R2, R3, PT ;  /* 0x0000000302027217 */ /* 0x000fe40003800200 */
.L_x_5670:
        /* <DEDUP_REMOVED lines=68> */
.L_x_5784:
[----:B---34-:R-:W-:Y:S01]  /*17eb0*/  FMNMX.FTZ R0, R0, R2, !PT ;  /* 0x0000000200007209 */ /* 0x018fe20007810000 */
[----:B------:R-:W-:-:S05]  /*17ec0*/  BRA.DIV ~URZ, `(.L_x_5675) ;  /* 0x000090a27f007947 */ /* 0x000fca000b800000 */
[----:B-12---:R-:W1:Y:S02]  /*17ed0*/  SHFL.BFLY PT, R13, R0, 0x1, 0x1f ;  /* 0x0c201f00000d7f89 */ /* 0x006e6400000e0000 */
[----:B-1----:R-:W-:Y:S02]  /*17ee0*/  FMNMX.FTZ R13, R0, R13, !PT ;  /* 0x0000000d000d7209 */ /* 0x002fe40007810000 */
[----:B------:R-:W1:Y:S02]  /*17ef0*/  SHFL.BFLY PT, R0, R6, 0x2, 0x1f ;  /* 0x0c401f0006007f89 */ /* 0x000e6400000e0000 */
[----:B-1----:R-:W-:Y:S05]  /*17f00*/  FMNMX.FTZ R0, R6, R0, !PT ;  /* 0x0000000006007209 */ /* 0x002fea0007810000 */
[----:B------:R1:W2:Y:S02]  /*17f10*/  SHFL.BFLY PT, R2, R0, 0x1, 0x1f ;  /* 0x0c201f0000027f89 */ /* 0x0002a400000e0000 */
.L_x_5785:
        /* <DEDUP_REMOVED lines=38> */
[----:B------:R-:W-:Y:S10]  /*18180*/  MUFU.EX2 R175, R10 ;  /* 0x0000000a00af7308 */ /* 0x000ff40000000800 */
        /* <DEDUP_REMOVED lines=10> */
[C---:B------:R-:W-:Y:S01]  /*18230*/  FMUL.FTZ R33, R0.reuse, R149 ;  /* 0x0000009500217220 */ /* 0x040fe20000410000 */
[----:B------:R-:W-:Y:S01]  /*18240*/  ISETP.GT.AND P0, PT, R225, R246, PT ;  /* 0x000000f6e100720c */ /* 0x000fe20003f04270 */
[----:B------:R-:W-:Y:S02]  /*18250*/  FMUL.FTZ R8, R0, R168 ;  /* 0x000000a800087220 */ /* 0x000fe40000410000 */
[----:B------:R-:W-:Y:S01]  /*18260*/  FADD.FTZ R2, -R2, R14 ;  /* 0x0000000e02027221 */ /* 0x000fe20000010100 */
[----:B------:R-:W1:Y:S01]  /*18270*/  MUFU.EX2 R168, R11 ;  /* 0x0000000b00a87308 */ /* 0x000e620000000800 */
[--C-:B------:R-:W-:Y:S02]  /*18280*/  FFMA.FTZ R14, R18, c[0x0][0x2d0], -R4.reuse ;  /* 0x0000b400120e7a23 */ /* 0x100fe40000010804 */
[----:B------:R-:W-:Y:S02]  /*18290*/  FMUL.FTZ R2, R2, c[0x0][0x2d0] ;  /* 0x0000b40002027a20 */ /* 0x000fe40000410000 */
[----:B------:R-:W-:Y:S02]  /*182a0*/  FFMA.FTZ R4, R35, c[0x0][0x2d0], -R4 ;  /* 0x0000b40023047a23 */ /* 0x000fe40000010804 */
[C---:B------:R-:W-:Y:S02]  /*182b0*/  FMUL.FTZ R21, R0.reuse, R161 ;  /* 0x000000a100157220 */ /* 0x040fe40000410000 */
[C---:B------:R-:W-:Y:S01]  /*182c0*/  FMUL.FTZ R9, R0.reuse, R169 ;  /* 0x000000a900097220 */ /* 0x040fe20000410000 */
[----:B------:R-:W2:Y:S01]  /*182d0*/  MUFU.EX2 R2, R2 ;  /* 0x0000000200027308 */ /* 0x000ea20000000800 */
[----:B------:R-:W-:Y:S02]  /*182e0*/  FMUL.FTZ R20, R0, R160 ;  /* 0x000000a000147220 */ /* 0x000fe40000410000 */
[----:B------:R-:W-:Y:S02]  /*182f0*/  FADD.FTZ R6, R16, R6 ;  /* 0x0000000610067221 */ /* 0x000fe40000010000 */
[C---:B------:R-:W-:Y:S02]  /*18300*/  FMUL.FTZ R16, R0.reuse, R164 ;  /* 0x000000a400107220 */ /* 0x040fe40000410000 */
[----:B------:R-:W-:Y:S02]  /*18310*/  FADD.FTZ R177, R17, R6 ;  /* 0x0000000611b17221 */ /* 0x000fe40000010000 */
[C---:B------:R-:W-:Y:S01]  /*18320*/  FMUL.FTZ R17, R0.reuse, R165 ;  /* 0x000000a500117220 */ /* 0x040fe20000410000 */
[----:B------:R-:W3:Y:S01]  /*18330*/  MUFU.EX2 R161, R14 ;  /* 0x0000000e00a17308 */ /* 0x000ee20000000800 */
        /* <DEDUP_REMOVED lines=11> */
[----:B------:R-:W1:Y:S01]  /*183f0*/  LDSM.16.MT88.4 R148, [R193] ;  /* 0x00000000c194783b */ /* 0x000e620000004200 */
[C---:B------:R-:W-:Y:S01]  /*18400*/  FMUL.FTZ R10, R2.reuse, R170 ;  /* 0x000000aa020a7220 */ /* 0x040fe20000410000 */
[----:B------:R-:W2:Y:S01]  /*18410*/  MUFU.EX2 R6, R184 ;  /* 0x000000b800067308 */ /* 0x000ea20000000800 */
[C---:B------:R-:W-:Y:S02]  /*18420*/  FMUL.FTZ R11, R2.reuse, R171 ;  /* 0x000000ab020b7220 */ /* 0x040fe40000410000 */
[----:B------:R-:W-:Y:S01]  /*18430*/  FFMA.FTZ R160, R2, R233, R175 ;  /* 0x000000e902a07223 */ /* 0x000fe200000100af */
[----:B---3--:R-:W-:Y:S01]  /*18440*/  F2FP.PACK_AB R175, R216, R161 ;  /* 0x000000a1d8af723e */ /* 0x008fe200000000ff */
        /* <DEDUP_REMOVED lines=126> */
[----:B------:R-:W3:Y:S02]  /*18c30*/  MUFU.EX2 R2, R183 ;  /* 0x000000b700027308 */ /* 0x000ee40000000800 */
[C---:B------:R-:W-:Y:S02]  /*18c40*/  FMUL.FTZ R132, R0.reuse, R132 ;  /* 0x0000008400847220 */ /* 0x040fe40000410000 */
[C---:B------:R-:W-:Y:S02]  /*18c50*/  FMUL.FTZ R133, R0.reuse, R133 ;  /* 0x0000008500857220 */ /* 0x040fe40000410000 */
[C---:B------:R-:W-:Y:S02]  /*18c60*/  FMUL.FTZ R136, R0.reuse, R136 ;  /* 0x0000008800887220 */ /* 0x040fe40000410000 */
[----:B------:R-:W-:Y:S02]  /*18c70*/  FMUL.FTZ R137, R0, R137 ;  /* 0x0000008900897220 */ /* 0x000fe40000410000 */
[----:B--2---:R-:W-:Y:S02]  /*18c80*/  FADD.FTZ R0, R6, R177 ;  /* 0x000000b106007221 */ /* 0x004fe40000010000 */
[----:B------:R-:W2:Y:S02]  /*18c90*/  MUFU.EX2 R177, R185 ;  /* 0x000000b900b17308 */ /* 0x000ea40000000800 */
[----:B---3--:R-:W-:Y:S04]  /*18ca0*/  FADD.FTZ R0, R2, R0 ;  /* 0x0000000002007221 */ /* 0x008fe80000010000 */
[----:B------:R-:W-:Y:S01]  /*18cb0*/  FADD.FTZ R0, R156, R0 ;  /* 0x000000009c007221 */ /* 0x000fe20000010000 */
[C---:B-1----:R-:W-:Y:S03]  /*18cc0*/  HMMA.16816.F32 R52, R172.reuse, R148, R52 ;  /* 0x00000094ac34723c */ /* 0x042fe60000001834 */
        /* <DEDUP_REMOVED lines=38> */
[----:B------:R-:W-:Y:S02]  /*18f30*/  F2FP.PACK_AB R151, R180, R179 ;  /* 0x000000b3b497723e */ /* 0x000fe400000000ff */
[----:B--2---:R-:W-:Y:S05]  /*18f40*/  F2FP.PACK_AB R173, R177, R176 ;  /* 0x000000b0b1ad723e */ /* 0x004fea00000000ff */
[C---:B------:R-:W-:Y:S02]  /*18f50*/  HMMA.16816.F32 R8, R148.reuse, R152, R8 ;  /* 0x000000989408723c */ /* 0x040fe40000001808 */
[----:B------:R-:W2:Y:S03]  /*18f60*/  MUFU.EX2 R6, R189 ;  /* 0x000000bd00067308 */ /* 0x000ea60000000800 */
        /* <DEDUP_REMOVED lines=8> */
[----:B--2---:R-:W-:Y:S01]  /*18ff0*/  FADD.FTZ R0, R6, R0 ;  /* 0x0000000006007221 */ /* 0x004fe20000010000 */
[C---:B---3--:R-:W-:Y:S03]  /*19000*/  HMMA.16816.F32 R20, R148.reuse, R156, R20 ;  /* 0x0000009c9414723c */ /* 0x048fe60000001814 */
        /* <DEDUP_REMOVED lines=109> */
.L_x_5654:
[----:B------:R-:W-:Y:S05]  /*196e0*/  BRA.DIV ~URZ, `(.L_x_5677) ;  /* 0x000079627f007947 */ /* 0x000fea000b800000 */
[----:B------:R1:W2:Y:S02]  /*196f0*/  SHFL.BFLY PT, R4, R234, 0x2, 0x1f ;  /* 0x0c401f00ea047f89 */ /* 0x0002a400000e0000 */
.L_x_5786:
[----:B--2---:R-:W-:Y:S01]  /*19700*/  FADD.FTZ R4, R4, R234 ;  /* 0x000000ea04047221 */ /* 0x004fe20000010000 */
[----:B------:R-:W-:Y:S05]  /*19710*/  BRA.DIV ~URZ, `(.L_x_5678) ;  /* 0x000079927f007947 */ /* 0x000fea000b800000 */
[----:B------:R-:W2:Y:S02]  /*19720*/  SHFL.BFLY PT, R0, R233, 0x2, 0x1f ;  /* 0x0c401f00e9007f89 */ /* 0x000ea400000e0000 */
[----:B--2---:R-:W-:-:S02]  /*19730*/  FADD.FTZ R233, R0, R233 ;  /* 0x000000e900e97221 */ /* 0x004fc40000010000 */
[----:B------:R-:W2:Y:S04]  /*19740*/  SHFL.BFLY PT, R0, R4, 0x1, 0x1f ;  /* 0x0c201f0004007f89 */ /* 0x000ea800000e0000 */
[----:B------:R3:W4:Y:S01]  /*19750*/  SHFL.BFLY PT, R3, R233, 0x1, 0x1f ;  /* 0x0c201f00e9037f89 */ /* 0x00072200000e0000 */
[----:B--2---:R-:W-:-:S05]  /*19760*/  FADD.FTZ R4, R4, R0 ;  /* 0x0000000004047221 */ /* 0x004fca0000010000 */
.L_x_5787:
        /* <DEDUP_REMOVED lines=148> */
.L_x_5571:
        /* <DEDUP_REMOVED lines=19> */
.L_x_5680:
[----:B--2---:R-:W-:Y:S05]  /*1a1e0*/  BSYNC B0 ;  /* 0x0000000000007941 */ /* 0x004fea0003800000 */
.L_x_5679:
        /* <DEDUP_REMOVED lines=164> */
.L_x_5683:
        /* <DEDUP_REMOVED lines=123> */
.L_x_5788:
[----:B------:R-:W-:Y:S05]  /*1b3e0*/  BRA.DIV ~URZ, `(.L_x_5686) ;  /* 0x00005e327f007947 */ /* 0x000fea000b800000 */
[----:B------:R4:W2:Y:S02]  /*1b3f0*/  SHFL.IDX PT, R0, R16, RZ, 0x181f ;  /* 0x00181fff10007589 */ /* 0x0008a400000e0000 */
.L_x_5789:
        /* <DEDUP_REMOVED lines=20> */
.L_x_5688:
[----:B------:R-:W-:Y:S05]  /*1b540*/  BSYNC B0 ;  /* 0x0000000000007941 */ /* 0x000fea0003800000 */
.L_x_5687:
[----:B------:R-:W-:Y:S05]  /*1b550*/  BRA.DIV ~URZ, `(.L_x_5689) ;  /* 0x00005d327f007947 */ /* 0x000fea000b800000 */
[----:B---3--:R3:W4:Y:S04]  /*1b560*/  SHFL.IDX PT, R4, R6, 0x1, 0x181f ;  /* 0x00381f0006047f89 */ /* 0x00872800000e0000 */
[----:B--2---:R3:W2:Y:S02]  /*1b570*/  SHFL.IDX PT, R0, R16, 0x1, 0x181f ;  /* 0x00381f0010007f89 */ /* 0x0046a400000e0000 */
.L_x_5790:
        /* <DEDUP_REMOVED lines=20> */
.L_x_5691:
[----:B------:R-:W-:Y:S05]  /*1b6c0*/  BSYNC B0 ;  /* 0x0000000000007941 */ /* 0x000fea0003800000 */
.L_x_5690:
[----:B------:R-:W-:Y:S05]  /*1b6d0*/  BRA.DIV ~URZ, `(.L_x_5692) ;  /* 0x00005c827f007947 */ /* 0x000fea000b800000 */
[----:B----4-:R4:W3:Y:S02]  /*1b6e0*/  SHFL.IDX PT, R4, R6, 0x2, 0x181f ;  /* 0x00581f0006047f89 */ /* 0x0108e400000e0000 */
.L_x_5791:
[----:B------:R-:W-:Y:S05]  /*1b6f0*/  BRA.DIV ~URZ, `(.L_x_5693) ;  /* 0x00005cd27f007947 */ /* 0x000fea000b800000 */
[----:B--2---:R2:W4:Y:S02]  /*1b700*/  SHFL.IDX PT, R0, R16, 0x2, 0x181f ;  /* 0x00581f0010007f89 */ /* 0x00452400000e0000 */
.L_x_5792:
        /* <DEDUP_REMOVED lines=20> */
.L_x_5695:
[----:B------:R-:W-:Y:S05]  /*1b850*/  BSYNC B0 ;  /* 0x0000000000007941 */ /* 0x000fea0003800000 */
.L_x_5694:
[----:B------:R-:W-:Y:S05]  /*1b860*/  BRA.DIV ~URZ, `(.L_x_5696) ;  /* 0x00005bd27f007947 */ /* 0x000fea000b800000 */
[----:B---3--:R3:W2:Y:S04]  /*1b870*/  SHFL.IDX PT, R4, R6, 0x3, 0x181f ;  /* 0x00781f0006047f89 */ /* 0x0086a800000e0000 */
[----:B----4-:R3:W4:Y:S02]  /*1b880*/  SHFL.IDX PT, R0, R16, 0x3, 0x181f ;  /* 0x00781f0010007f89 */ /* 0x01072400000e0000 */
.L_x_5793:
        /* <DEDUP_REMOVED lines=21> */
.L_x_5684:
        /* <DEDUP_REMOVED lines=35> */
.L_x_5794:
[----:B------:R-:W-:Y:S05]  /*1bc10*/  BRA.DIV ~URZ, `(.L_x_5699) ;  /* 0x000059627f007947 */ /* 0x000fea000b800000 */
[----:B------:R3:W4:Y:S02]  /*1bc20*/  SHFL.IDX PT, R0, R6, RZ, 0x1c1f ;  /* 0x001c1fff06007589 */ /* 0x00072400000e0000 */
.L_x_5795:
        /* <DEDUP_REMOVED lines=204> */
.L_x_5701:
[----:B------:R-:W-:Y:S05]  /*1c8f0*/  BSYNC B0 ;  /* 0x0000000000007941 */ /* 0x000fea0003800000 */
.L_x_5700:
[----:B------:R-:W-:Y:S05]  /*1c900*/  BRA.DIV ~URZ, `(.L_x_5702) ;  /* 0x00004ce27f007947 */ /* 0x000fea000b800000 */
[----:B--2---:R2:W1:Y:S04]  /*1c910*/  SHFL.IDX PT, R4, R5, 0x1, 0x1c1f ;  /* 0x003c1f0005047f89 */ /* 0x00446800000e0000 */
[----:B----4-:R2:W4:Y:S02]  /*1c920*/  SHFL.IDX PT, R0, R6, 0x1, 0x1c1f ;  /* 0x003c1f0006007f89 */ /* 0x01052400000e0000 */
.L_x_5796:
        /* <DEDUP_REMOVED lines=212> */
.L_x_5682:
        /* <DEDUP_REMOVED lines=20> */
.L_x_5703:
        /* <DEDUP_REMOVED lines=59> */
.L_x_5705:
[----:B------:R-:W-:Y:S05]  /*1db60*/  BSYNC B0 ;  /* 0x0000000000007941 */ /* 0x000fea0003800000 */
.L_x_5704:
        /* <DEDUP_REMOVED lines=37> */
.L_x_5797:
[----:B------:R-:W-:Y:S05]  /*1ddc0*/  BRA.DIV ~URZ, `(.L_x_5707) ;  /* 0x000039627f007947 */ /* 0x000fea000b800000 */
[----:B------:R4:W1:Y:S02]  /*1ddd0*/  SHFL.IDX PT, R0, R16, RZ, 0x181f ;  /* 0x00181fff10007589 */ /* 0x00086400000e0000 */
.L_x_5798:
        /* <DEDUP_REMOVED lines=20> */
.L_x_5709:
[----:B------:R-:W-:Y:S05]  /*1df20*/  BSYNC B0 ;  /* 0x0000000000007941 */ /* 0x000fea0003800000 */
.L_x_5708:
[----:B------:R-:W-:Y:S05]  /*1df30*/  BRA.DIV ~URZ, `(.L_x_5710) ;  /* 0x000038627f007947 */ /* 0x000fea000b800000 */
[----:B--2---:R2:W3:Y:S04]  /*1df40*/  SHFL.IDX PT, R4, R5, 0x1, 0x181f ;  /* 0x00381f0005047f89 */ /* 0x0044e800000e0000 */
[----:B-1----:R2:W1:Y:S02]  /*1df50*/  SHFL.IDX PT, R0, R16, 0x1, 0x181f ;  /* 0x00381f0010007f89 */ /* 0x00246400000e0000 */
.L_x_5799:
        /* <DEDUP_REMOVED lines=20> */
.L_x_5712:
[----:B------:R-:W-:Y:S05]  /*1e0a0*/  BSYNC B0 ;  /* 0x0000000000007941 */ /* 0x000fea0003800000 */
.L_x_5711:
[----:B------:R-:W-:Y:S05]  /*1e0b0*/  BRA.DIV ~URZ, `(.L_x_5713) ;  /* 0x000037b27f007947 */ /* 0x000fea000b800000 */
[----:B---3--:R3:W2:Y:S02]  /*1e0c0*/  SHFL.IDX PT, R4, R5, 0x2, 0x181f ;  /* 0x00581f0005047f89 */ /* 0x0086a400000e0000 */
.L_x_5800:
[----:B------:R-:W-:Y:S05]  /*1e0d0*/  BRA.DIV ~URZ, `(.L_x_5714) ;  /* 0x000038027f007947 */ /* 0x000fea000b800000 */
[----:B-1----:R1:W3:Y:S02]  /*1e0e0*/  SHFL.IDX PT, R0, R16, 0x2, 0x181f ;  /* 0x00581f0010007f89 */ /* 0x0022e400000e0000 */
.L_x_5801:
        /* <DEDUP_REMOVED lines=20> */
.L_x_5716:
[----:B------:R-:W-:Y:S05]  /*1e230*/  BSYNC B0 ;  /* 0x0000000000007941 */ /* 0x000fea0003800000 */
.L_x_5715:
[----:B------:R-:W-:Y:S05]  /*1e240*/  BRA.DIV ~URZ, `(.L_x_5717) ;  /* 0x000037027f007947 */ /* 0x000fea000b800000 */
[----:B--2---:R2:W1:Y:S04]  /*1e250*/  SHFL.IDX PT, R4, R5, 0x3, 0x181f ;  /* 0x00781f0005047f89 */ /* 0x00446800000e0000 */
[----:B---3--:R2:W3:Y:S02]  /*1e260*/  SHFL.IDX PT, R0, R16, 0x3, 0x181f ;  /* 0x00781f0010007f89 */ /* 0x0084e400000e0000 */
.L_x_5802:
        /* <DEDUP_REMOVED lines=19> */
.L_x_5697:
[----:B------:R-:W-:Y:S05]  /*1e3a0*/  BSYNC B1 ;  /* 0x0000000000017941 */ /* 0x000fea0003800000 */
.L_x_5681:
        /* <DEDUP_REMOVED lines=18> */
.L_x_5803:
[----:B------:R-:W-:Y:S05]  /*1e4d0*/  BRA.DIV ~URZ, `(.L_x_5720) ;  /* 0x000035b27f007947 */ /* 0x000fea000b800000 */
[----:B------:R4:W1:Y:S02]  /*1e4e0*/  SHFL.IDX PT, R9, R147, 0x1, 0x1f ;  /* 0x00201f0093097f89 */ /* 0x00086400000e0000 */
.L_x_5804:
        /* <DEDUP_REMOVED lines=19> */
.L_x_5805:
        /* <DEDUP_REMOVED lines=16> */
.L_x_5806:
[----:B----4-:R-:W-:Y:S01]  /*1e720*/  IMAD R0, R0, c[0x0][0x538], RZ ;  /* 0x00014e0000007a24 */ /* 0x010fe200078e02ff */
[----:B------:R-:W-:Y:S04]  /*1e730*/  BSSY B1, `(.L_x_5723) ;  /* 0x00000cc000017945 */ /* 0x000fe80003800000 */
[----:B-1----:R-:W-:-:S04]  /*1e740*/  IADD3 R9, R0, R9, RZ ;  /* 0x0000000900097210 */ /* 0x002fc80007ffe0ff */
[----:B---3--:R-:W-:-:S13]  /*1e750*/  ISETP.GT.AND P0, PT, R9, R10, PT ;  /* 0x0000000a0900720c */ /* 0x008fda0003f04270 */
[----:B------:R-:W-:Y:S05]  /*1e760*/  @P0 BRA `(.L_x_5724) ;  /* 0x0000026000000947 */ /* 0x000fea0003800000 */
.L_x_5728:
        /* <DEDUP_REMOVED lines=18> */
.L_x_5807:
        /* <DEDUP_REMOVED lines=16> */
.L_x_5808:
[----:B--2---:R-:W-:-:S05]  /*1e990*/  IMAD R0, R0, c[0x0][0x538], RZ ;  /* 0x00014e0000007a24 */ /* 0x004fca00078e02ff */
[----:B------:R-:W-:-:S04]  /*1e9a0*/  IADD3 R9, R0, R9, RZ ;  /* 0x0000000900097210 */ /* 0x000fc80007ffe0ff */
[----:B------:R-:W-:-:S13]  /*1e9b0*/  ISETP.GT.AND P0, PT, R9, R10, PT ;  /* 0x0000000a0900720c */ /* 0x000fda0003f04270 */
[----:B-1----:R-:W-:Y:S05]  /*1e9c0*/  @!P0 BRA `(.L_x_5728) ;  /* 0xfffffda000008947 */ /* 0x002fea000383ffff */
.L_x_5724:
[----:B------:R-:W-:-:S05]  /*1e9d0*/  IADD3 R9, -R0, R9, RZ ;  /* 0x0000000900097210 */ /* 0x000fca0007ffe1ff */
[----:B------:R-:W-:-:S05]  /*1e9e0*/  IMAD R0, R4, c[0x0][0x538], R9 ;  /* 0x00014e0004007a24 */ /* 0x000fca00078e0209 */
[----:B------:R-:W-:Y:S01]  /*1e9f0*/  ISETP.GT.AND P0, PT, R0, R10, PT ;  /* 0x0000000a0000720c */ /* 0x000fe20003f04270 */
[----:B------:R-:W-:-:S12]  /*1ea00*/  BRA.DIV ~URZ, `(.L_x_5729) ;  /* 0x000034e27f007947 */ /* 0x000fd8000b800000 */
[----:B------:R-:W-:-:S03]  /*1ea10*/  VOTE.ANY R5, PT, !P0 ;  /* 0x0000000000057806 */ /* 0x000fc600040e0100 */
.L_x_5809:
[----:B------:R-:W3:Y:S01]  /*1ea20*/  LDL.LU R2, [R1+0xac] ;  /* 0x0000ac0001027983 */ /* 0x000ee20000300800 */
[----:B------:R-:W3:Y:S02]  /*1ea30*/  POPC R0, R5 ;  /* 0x0000000500007309 */ /* 0x000ee40000000000 */
[----:B---3--:R-:W-:-:S05]  /*1ea40*/  IADD3 R2, R0, R2, RZ ;  /* 0x0000000200027210 */ /* 0x008fca0007ffe0ff */
[----:B------:R1:W-:Y:S01]  /*1ea50*/  STL [R1+0xac], R2 ;  /* 0x0000ac0201007387 */ /* 0x0003e20000100800 */
[----:B------:R-:W-:Y:S05]  /*1ea60*/  BRA.DIV ~URZ, `(.L_x_5730) ;  /* 0x000034d27f007947 */ /* 0x000fea000b800000 */
[----:B------:R3:W4:Y:S04]  /*1ea70*/  SHFL.IDX PT, R6, R6, R0, 0x1f ;  /* 0x00001f0006067589 */ /* 0x00072800000e0000 */
[----:B------:R3:W1:Y:S02]  /*1ea80*/  SHFL.IDX PT, R8, R8, R0, 0x1f ;  /* 0x00001f0008087589 */ /* 0x00066400000e0000 */
.L_x_5810:
[----:B------:R-:W-:Y:S01]  /*1ea90*/  ISETP.NE.AND P0, PT, R5, RZ, PT ;  /* 0x000000ff0500720c */ /* 0x000fe20003f05270 */
[----:B------:R-:W-:-:S12]  /*1eaa0*/  BSSY B0, `(.L_x_5731) ;  /* 0x0000005000007945 */ /* 0x000fd80003800000 */
[----:B------:R-:W-:Y:S05]  /*1eab0*/  @!P0 BRA `(.L_x_5732) ;  /* 0x0000003000008947 */ /* 0x000fea0003800000 */
[----:B---3--:R-:W-:Y:S01]  /*1eac0*/  IADD3 R0, R0, -0x1, RZ ;  /* 0xffffffff00007810 */ /* 0x008fe20007ffe0ff */
[----:B------:R-:W-:Y:S05]  /*1ead0*/  BRA.DIV ~URZ, `(.L_x_5733) ;  /* 0x000035327f007947 */ /* 0x000fea000b800000 */
[----:B------:R3:W2:Y:S02]  /*1eae0*/  SHFL.IDX PT, R11, R4, R0, 0x1f ;  /* 0x00001f00040b7589 */ /* 0x0006a400000e0000 */
.L_x_5732:
[----:B------:R-:W-:Y:S05]  /*1eaf0*/  BSYNC B0 ;  /* 0x0000000000007941 */ /* 0x000fea0003800000 */
.L_x_5731:
        /* <DEDUP_REMOVED lines=68> */
.L_x_5735:
        /* <DEDUP_REMOVED lines=65> */
.L_x_5736:
[----:B------:R-:W-:Y:S05]  /*1f350*/  BSYNC B0 ;  /* 0x0000000000007941 */ /* 0x000fea0003800000 */
.L_x_5734:
[----:B------:R-:W-:-:S04]  /*1f360*/  LOP3.LUT R2, RZ, R2, RZ, 0x33, !PT ;  /* 0x00000002ff027212 */ /* 0x000fc800078e33ff */
[----:B-1----:R-:W-:-:S05]  /*1f370*/  IADD3 R0, R2, R6, RZ ;  /* 0x0000000602007210 */ /* 0x002fca0007ffe0ff */
[----:B------:R1:W-:Y:S01]  /*1f380*/  STL [R1+0x15c], R0 ;  /* 0x00015c0001007387 */ /* 0x0003e20000100800 */
[----:B------:R-:W-:Y:S05]  /*1f390*/  BRA `(.L_x_5737) ;  /* 0x0000005000007947 */ /* 0x000fea0003800000 */
.L_x_5725:
[----:B------:R-:W-:Y:S01]  /*1f3a0*/  MOV R0, c[0x0][0x53c] ;  /* 0x00014f0000007a02 */ /* 0x000fe20000000f00 */
[----:B------:R1:W-:Y:S04]  /*1f3b0*/  STL [R1+0xd4], R10 ;  /* 0x0000d40a01007387 */ /* 0x0003e80000100800 */
[----:B------:R1:W-:Y:S04]  /*1f3c0*/  STL [R1+0x15c], RZ ;  /* 0x00015cff01007387 */ /* 0x0003e80000100800 */
[----:B------:R1:W-:Y:S04]  /*1f3d0*/  STL [R1+0xa8], RZ ;  /* 0x0000a8ff01007387 */ /* 0x0003e80000100800 */
[----:B------:R1:W-:Y:S02]  /*1f3e0*/  STL [R1+0xac], R0 ;  /* 0x0000ac0001007387 */ /* 0x0003e40000100800 */
.L_x_5737:
[----:B------:R-:W-:Y:S05]  /*1f3f0*/  BSYNC B1 ;  /* 0x0000000000017941 */ /* 0x000fea0003800000 */
.L_x_5723:
        /* <DEDUP_REMOVED lines=13> */
.L_x_5718:
[----:B-1----:R-:W3:Y:S02]  /*1f4d0*/  LDL R0, [R1+0xac] ;  /* 0x0000ac0001007983 */ /* 0x002ee40000100800 */
[----:B---3--:R-:W-:-:S13]  /*1f4e0*/  ISETP.GE.AND P0, PT, R0, c[0x0][0x53c], PT ;  /* 0x00014f0000007a0c */ /* 0x008fda0003f06270 */
[----:B--2---:R-:W-:Y:S01]  /*1f4f0*/  @P0 CALL.REL.NOINC `(.L_x_5738) ;  /* 0x0000001000000944 */ /* 0x004fe20003c00000 */
[----:B------:R-:W-:Y:S05]  /*1f500*/  BRA `(.L_x_5739) ;  /* 0xfffe2d0000007947 */ /* 0x000fea000383ffff */
.L_x_5738:
[----:B------:R-:W-:Y:S05]  /*1f510*/  EXIT ;  /* 0x000000000000794d */ /* 0x000fea0003800000 */
.L_x_5494:
[----:B------:R-:W-:Y:S01]  /*1f520*/  IMAD.MOV.U32 R0, RZ, RZ, R5 ;  /* 0x000000ffff007224 */ /* 0x000fe200078e0005 */
[----:B------:R-:W-:Y:S02]  /*1f530*/  MOV R3, 0x1 ;  /* 0x0000000100037802 */ /* 0x000fe40000000f00 */
[----:B------:R-:W-:Y:S02]  /*1f540*/  MOV R2, 0x1f560 ;  /* 0x0001f56000027802 */ /* 0x000fe40000000f00 */
[----:B------:R-:W-:Y:S05]  /*1f550*/  CALL.REL.NOINC `($__internal_94_$__cuda_sm70_shflsync_up_p) ;  /* 0x0000d1c000007944 */ /* 0x000fea0003c00000 */
[----:B------:R-:W-:Y:S01]  /*1f560*/  MOV R0, R4 ;  /* 0x0000000400007202 */ /* 0x000fe20000000f00 */
[----:B------:R-:W-:Y:S05]  /*1f570*/  BRA `(.L_x_5740) ;  /* 0xfffe0f6000007947 */ /* 0x000fea000383ffff */
.L_x_5495:
[----:B------:R-:W-:Y:S01]  /*1f580*/  IMAD.MOV.U32 R0, RZ, RZ, R5 ;  /* 0x000000ffff007224 */ /* 0x000fe200078e0005 */
[----:B------:R-:W-:Y:S02]  /*1f590*/  MOV R3, 0x2 ;  /* 0x0000000200037802 */ /* 0x000fe40000000f00 */
[----:B------:R-:W-:Y:S02]  /*1f5a0*/  MOV R2, 0x1f5c0 ;  /* 0x0001f5c000027802 */ /* 0x000fe40000000f00 */
[----:B------:R-:W-:Y:S05]  /*1f5b0*/  CALL.REL.NOINC `($__internal_94_$__cuda_sm70_shflsync_up_p) ;  /* 0x0000d16000007944 */ /* 0x000fea0003c00000 */
[----:B------:R-:W-:Y:S01]  /*1f5c0*/  SEL R4, R4, RZ, P4 ;  /* 0x000000ff04047207 */ /* 0x000fe20002000000 */
[----:B------:R-:W-:Y:S01]  /*1f5d0*/  IMAD.MOV.U32 R3, RZ, RZ, 0x4 ;  /* 0x00000004ff037424 */ /* 0x000fe200078e00ff */
[----:B------:R-:W-:-:S03]  /*1f5e0*/  MOV R2, 0x1f610 ;  /* 0x0001f61000027802 */ /* 0x000fc60000000f00 */
[----:B------:R-:W-:Y:S02]  /*1f5f0*/  IMAD.IADD R0, R5, 0x1, R4 ;  /* 0x0000000105007824 */ /* 0x000fe400078e0204 */
        /* <DEDUP_REMOVED lines=13> */
[----:B------:R-:W-:Y:S02]  /*1f6d0*/  MOV R236, 0x1f ;  /* 0x0000001f00ec7802 */ /* 0x000fe40000000f00 */
[----:B------:R-:W-:Y:S01]  /*1f6e0*/  MOV R3, 0x1f720 ;  /* 0x0001f72000037802 */ /* 0x000fe20000000f00 */
[----:B------:R-:W-:-:S04]  /*1f6f0*/  IMAD.IADD R4, R0, 0x1, R4 ;  /* 0x0000000100047824 */ /* 0x000fc800078e0204 */
[----:B------:R-:W-:Y:S02]  /*1f700*/  IMAD.MOV.U32 R235, RZ, RZ, R4 ;  /* 0x000000ffffeb7224 */ /* 0x000fe400078e0004 */
[----:B------:R-:W-:Y:S05]  /*1f710*/  CALL.REL.NOINC `($__internal_93_$__cuda_sm70_shflsync_idx_p) ;  /* 0x0000cfa000007944 */ /* 0x000fea0003c00000 */
[----:B------:R-:W-:Y:S01]  /*1f720*/  MOV R0, R237 ;  /* 0x000000ed00007202 */ /* 0x000fe20000000f00 */
[----:B------:R-:W-:Y:S05]  /*1f730*/  BRA `(.L_x_5741) ;  /* 0xfffe0ea000007947 */ /* 0x000fea000383ffff */
.L_x_5497:
[----:B------:R-:W-:Y:S02]  /*1f740*/  SEL R0, RZ, 0x1, P0 ;  /* 0x00000001ff007807 */ /* 0x000fe40000000000 */
[----:B------:R-:W-:Y:S02]  /*1f750*/  MOV R2, 0x1f770 ;  /* 0x0001f77000027802 */ /* 0x000fe40000000f00 */
[----:B------:R-:W-:Y:S05]  /*1f760*/  CALL.REL.NOINC `($__internal_95_$__cuda_sm70_votesync_ballot) ;  /* 0x0000d01000007944 */ /* 0x000fea0003c00000 */
[----:B------:R-:W-:Y:S01]  /*1f770*/  MOV R7, R0 ;  /* 0x0000000000077202 */ /* 0x000fe20000000f00 */
[----:B------:R-:W-:Y:S05]  /*1f780*/  BRA `(.L_x_5742) ;  /* 0xfffe0ee000007947 */ /* 0x000fea000383ffff */
.L_x_5498:
[----:B------:R-:W-:Y:S01]  /*1f790*/  IMAD.MOV.U32 R235, RZ, RZ, R9 ;  /* 0x000000ffffeb7224 */ /* 0x000fe200078e0009 */
[----:B-1----:R-:W-:Y:S01]  /*1f7a0*/  MOV R2, R0 ;  /* 0x0000000000027202 */ /* 0x002fe20000000f00 */
[----:B------:R-:W-:Y:S01]  /*1f7b0*/  IMAD.MOV.U32 R236, RZ, RZ, 0x1f ;  /* 0x0000001fffec7424 */ /* 0x000fe200078e00ff */
[----:B------:R-:W-:Y:S02]  /*1f7c0*/  MOV R3, 0x1f7e0 ;  /* 0x0001f7e000037802 */ /* 0x000fe40000000f00 */
[----:B------:R-:W-:Y:S05]  /*1f7d0*/  CALL.REL.NOINC `($__internal_93_$__cuda_sm70_shflsync_idx_p) ;  /* 0x0000cee000007944 */ /* 0x000fea0003c00000 */
[----:B------:R-:W-:Y:S01]  /*1f7e0*/  IMAD.MOV.U32 R12, RZ, RZ, R237 ;  /* 0x000000ffff0c7224 */ /* 0x000fe200078e00ed */
[----:B------:R-:W-:Y:S01]  /*1f7f0*/  MOV R235, R8 ;  /* 0x0000000800eb7202 */ /* 0x000fe20000000f00 */
[----:B------:R-:W-:Y:S01]  /*1f800*/  IMAD.MOV.U32 R5, RZ, RZ, RZ ;  /* 0x000000ffff057224 */ /* 0x000fe200078e00ff */
[----:B------:R-:W-:Y:S01]  /*1f810*/  MOV R2, R0 ;  /* 0x0000000000027202 */ /* 0x000fe20000000f00 */
[----:B------:R-:W-:Y:S01]  /*1f820*/  IMAD.MOV.U32 R236, RZ, RZ, 0x1f ;  /* 0x0000001fffec7424 */ /* 0x000fe200078e00ff */
[----:B------:R-:W-:-:S02]  /*1f830*/  MOV R3, 0x1f850 ;  /* 0x0001f85000037802 */ /* 0x000fc40000000f00 */
[----:B------:R-:W-:Y:S05]  /*1f840*/  CALL.REL.NOINC `($__internal_93_$__cuda_sm70_shflsync_idx_p) ;  /* 0x0000ce7000007944 */ /* 0x000fea0003c00000 */
[----:B------:R-:W-:Y:S01]  /*1f850*/  MOV R9, R237 ;  /* 0x000000ed00097202 */ /* 0x000fe20000000f00 */
[----:B------:R-:W-:Y:S05]  /*1f860*/  BRA `(.L_x_5743) ;  /* 0xfffe0e7000007947 */ /* 0x000fea000383ffff */
.L_x_5501:
[----:B------:R-:W-:Y:S01]  /*1f870*/  IMAD.MOV.U32 R235, RZ, RZ, R4 ;  /* 0x000000ffffeb7224 */ /* 0x000fe200078e0004 */
[----:B-1----:R-:W-:Y:S01]  /*1f880*/  MOV R2, R0 ;  /* 0x0000000000027202 */ /* 0x002fe20000000f00 */
[----:B------:R-:W-:Y:S01]  /*1f890*/  IMAD.MOV.U32 R236, RZ, RZ, 0x1f ;  /* 0x0000001fffec7424 */ /* 0x000fe200078e00ff */
[----:B------:R-:W-:-:S02]  /*1f8a0*/  MOV R3, 0x1f8c0 ;  /* 0x0001f8c000037802 */ /* 0x000fc40000000f00 */
[----:B---34-:R-:W-:Y:S05]  /*1f8b0*/  CALL.REL.NOINC `($__internal_93_$__cuda_sm70_shflsync_idx_p) ;  /* 0x0000ce0000007944 */ /* 0x018fea0003c00000 */
[----:B------:R-:W-:Y:S01]  /*1f8c0*/  MOV R5, R237 ;  /* 0x000000ed00057202 */ /* 0x000fe20000000f00 */
[----:B------:R-:W-:Y:S05]  /*1f8d0*/  BRA `(.L_x_5500) ;  /* 0xfffe0e6000007947 */ /* 0x000fea000383ffff */
.L_x_5572:
[----:B-1----:R-:W-:Y:S01]  /*1f8e0*/  IMAD.MOV.U32 R235, RZ, RZ, R13 ;  /* 0x000000ffffeb7224 */ /* 0x002fe200078e000d */
[----:B------:R-:W-:Y:S01]  /*1f8f0*/  MOV R2, RZ ;  /* 0x000000ff00027202 */ /* 0x000fe20000000f00 */
[----:B------:R-:W-:Y:S01]  /*1f900*/  IMAD.MOV.U32 R236, RZ, RZ, 0x181f ;  /* 0x0000181fffec7424 */ /* 0x000fe200078e00ff */
[----:B------:R-:W-:-:S02]  /*1f910*/  MOV R3, 0x1f930 ;  /* 0x0001f93000037802 */ /* 0x000fc40000000f00 */
[----:B-----5:R-:W-:Y:S05]  /*1f920*/  CALL.REL.NOINC `($__internal_93_$__cuda_sm70_shflsync_idx_p) ;  /* 0x0000cd9000007944 */ /* 0x020fea0003c00000 */
[----:B------:R-:W-:Y:S01]  /*1f930*/  MOV R4, R237 ;  /* 0x000000ed00047202 */ /* 0x000fe20000000f00 */
[----:B------:R-:W-:Y:S05]  /*1f940*/  BRA `(.L_x_5744) ;  /* 0xfffeafc000007947 */ /* 0x000fea000383ffff */
.L_x_5573:
[----:B------:R-:W-:Y:S01]  /*1f950*/  IMAD.MOV.U32 R235, RZ, RZ, R17 ;  /* 0x000000ffffeb7224 */ /* 0x000fe200078e0011 */
[----:B------:R-:W-:Y:S01]  /*1f960*/  MOV R2, RZ ;  /* 0x000000ff00027202 */ /* 0x000fe20000000f00 */
[----:B------:R-:W-:Y:S01]  /*1f970*/  IMAD.MOV.U32 R236, RZ, RZ, 0x181f ;  /* 0x0000181fffec7424 */ /* 0x000fe200078e00ff */
[----:B------:R-:W-:-:S02]  /*1f980*/  MOV R3, 0x1f9a0 ;  /* 0x0001f9a000037802 */ /* 0x000fc40000000f00 */
[----:B-12--5:R-:W-:Y:S05]  /*1f990*/  CALL.REL.NOINC `($__internal_93_$__cuda_sm70_shflsync_idx_p) ;  /* 0x0000cd2000007944 */ /* 0x026fea0003c00000 */
[----:B------:R-:W-:Y:S01]  /*1f9a0*/  MOV R0, R237 ;  /* 0x000000ed00007202 */ /* 0x000fe20000000f00 */
[----:B------:R-:W-:Y:S05]  /*1f9b0*/  BRA `(.L_x_5745) ;  /* 0xfffeaf7000007947 */ /* 0x000fea000383ffff */
.L_x_5576:
[----:B------:R-:W-:Y:S01]  /*1f9c0*/  IMAD.MOV.U32 R235, RZ, RZ, R13 ;  /* 0x000000ffffeb7224 */ /* 0x000fe200078e000d */
[----:B--2---:R-:W-:Y:S01]  /*1f9d0*/  MOV R2, 0x1 ;  /* 0x0000000100027802 */ /* 0x004fe20000000f00 */
[----:B------:R-:W-:Y:S01]  /*1f9e0*/  IMAD.MOV.U32 R236, RZ, RZ, 0x181f ;  /* 0x0000181fffec7424 */ /* 0x000fe200078e00ff */
[----:B------:R-:W-:-:S02]  /*1f9f0*/  MOV R3, 0x1fa10 ;  /* 0x0001fa1000037802 */ /* 0x000fc40000000f00 */
[----:B-1-345:R-:W-:Y:S05]  /*1fa00*/  CALL.REL.NOINC `($__internal_93_$__cuda_sm70_shflsync_idx_p) ;  /* 0x0000ccb000007944 */ /* 0x03afea0003c00000 */
[----:B------:R-:W-:Y:S01]  /*1fa10*/  IMAD.MOV.U32 R4, RZ, RZ, R237 ;  /* 0x000000ffff047224 */ /* 0x000fe200078e00ed */
[----:B------:R-:W-:Y:S01]  /*1fa20*/  MOV R2, 0x1 ;  /* 0x0000000100027802 */ /* 0x000fe20000000f00 */
[----:B------:R-:W-:Y:S01]  /*1fa30*/  IMAD.MOV.U32 R235, RZ, RZ, R17 ;  /* 0x000000ffffeb7224 */ /* 0x000fe200078e0011 */
[----:B------:R-:W-:-:S02]  /*1fa40*/  MOV R236, 0x181f ;  /* 0x0000181f00ec7802 */ /* 0x000fc40000000f00 */
[----:B------:R-:W-:Y:S02]  /*1fa50*/  MOV R3, 0x1fa70 ;  /* 0x0001fa7000037802 */ /* 0x000fe40000000f00 */
[----:B------:R-:W-:Y:S05]  /*1fa60*/  CALL.REL.NOINC `($__internal_93_$__cuda_sm70_shflsync_idx_p) ;  /* 0x0000cc5000007944 */ /* 0x000fea0003c00000 */
[----:B------:R-:W-:Y:S01]  /*1fa70*/  MOV R0, R237 ;  /* 0x000000ed00007202 */ /* 0x000fe20000000f00 */
[----:B------:R-:W-:Y:S05]  /*1fa80*/  BRA `(.L_x_5746) ;  /* 0xfffeb02000007947 */ /* 0x000fea000383ffff */
.L_x_5579:
[----:B------:R-:W-:Y:S01]  /*1fa90*/  IMAD.MOV.U32 R235, RZ, RZ, R13 ;  /* 0x000000ffffeb7224 */ /* 0x000fe200078e000d */
[----:B-1----:R-:W-:Y:S01]  /*1faa0*/  MOV R2, 0x2 ;  /* 0x0000000200027802 */ /* 0x002fe20000000f00 */
[----:B------:R-:W-:Y:S01]  /*1fab0*/  IMAD.MOV.U32 R236, RZ, RZ, 0x181f ;  /* 0x0000181fffec7424 */ /* 0x000fe200078e00ff */
[----:B------:R-:W-:Y:S02]  /*1fac0*/  MOV R3, 0x1fae0 ;  /* 0x0001fae000037802 */ /* 0x000fe40000000f00 */
[----:B--2345:R-:W-:Y:S05]  /*1fad0*/  CALL.REL.NOINC `($__internal_93_$__cuda_sm70_shflsync_idx_p) ;  /* 0x0000cbe000007944 */ /* 0x03cfea0003c00000 */
[----:B------:R-:W-:Y:S01]  /*1fae0*/  MOV R4, R237 ;  /* 0x000000ed00047202 */ /* 0x000fe20000000f00 */
[----:B------:R-:W-:Y:S05]  /*1faf0*/  BRA `(.L_x_5747) ;  /* 0xfffeb12000007947 */ /* 0x000fea000383ffff */
.L_x_5580:
[----:B------:R-:W-:Y:S01]  /*1fb00*/  IMAD.MOV.U32 R235, RZ, RZ, R17 ;  /* 0x000000ffffeb7224 */ /* 0x000fe200078e0011 */
[----:B------:R-:W-:Y:S01]  /*1fb10*/  MOV R2, 0x2 ;  /* 0x0000000200027802 */ /* 0x000fe20000000f00 */
[----:B------:R-:W-:Y:S01]  /*1fb20*/  IMAD.MOV.U32 R236, RZ, RZ, 0x181f ;  /* 0x0000181fffec7424 */ /* 0x000fe200078e00ff */
[----:B------:R-:W-:Y:S02]  /*1fb30*/  MOV R3, 0x1fb50 ;  /* 0x0001fb5000037802 */ /* 0x000fe40000000f00 */
[----:B-12345:R-:W-:Y:S05]  /*1fb40*/  CALL.REL.NOINC `($__internal_93_$__cuda_sm70_shflsync_idx_p) ;  /* 0x0000cb7000007944 */ /* 0x03efea0003c00000 */
[----:B------:R-:W-:Y:S01]  /*1fb50*/  MOV R0, R237 ;  /* 0x000000ed00007202 */ /* 0x000fe20000000f00 */
[----:B------:R-:W-:Y:S05]  /*1fb60*/  BRA `(.L_x_5748) ;  /* 0xfffeb0d000007947 */ /* 0x000fea000383ffff */
.L_x_5583:
[----:B------:R-:W-:Y:S01]  /*1fb70*/  IMAD.MOV.U32 R235, RZ, RZ, R13 ;  /* 0x000000ffffeb7224 */ /* 0x000fe200078e000d */
[----:B-1----:R-:W-:Y:S01]  /*1fb80*/  MOV R2, 0x3 ;  /* 0x0000000300027802 */ /* 0x002fe20000000f00 */
[----:B------:R-:W-:Y:S01]  /*1fb90*/  IMAD.MOV.U32 R236, RZ, RZ, 0x181f ;  /* 0x0000181fffec7424 */ /* 0x000fe200078e00ff */
[----:B------:R-:W-:-:S02]  /*1fba0*/  MOV R3, 0x1fbc0 ;  /* 0x0001fbc000037802 */ /* 0x000fc40000000f00 */
[----:B--2345:R-:W-:Y:S05]  /*1fbb0*/  CALL.REL.NOINC `($__internal_93_$__cuda_sm70_shflsync_idx_p) ;  /* 0x0000cb0000007944 */ /* 0x03cfea0003c00000 */
        /* <DEDUP_REMOVED lines=8> */
.L_x_5585:
[----:B------:R-:W-:Y:S01]  /*1fc40*/  IMAD.MOV.U32 R235, RZ, RZ, R4 ;  /* 0x000000ffffeb7224 */ /* 0x000fe200078e0004 */
[----:B------:R-:W-:Y:S01]  /*1fc50*/  MOV R2, RZ ;  /* 0x000000ff00027202 */ /* 0x000fe20000000f00 */
[----:B------:R-:W-:Y:S01]  /*1fc60*/  IMAD.MOV.U32 R236, RZ, RZ, 0x181f ;  /* 0x0000181fffec7424 */ /* 0x000fe200078e00ff */
[----:B------:R-:W-:Y:S02]  /*1fc70*/  MOV R3, 0x1fc90 ;  /* 0x0001fc9000037802 */ /* 0x000fe40000000f00 */
[----:B-1234-:R-:W-:Y:S05]  /*1fc80*/  CALL.REL.NOINC `($__internal_93_$__cuda_sm70_shflsync_idx_p) ;  /* 0x0000ca3000007944 */ /* 0x01efea0003c00000 */
[----:B------:R-:W-:Y:S01]  /*1fc90*/  MOV R3, R237 ;  /* 0x000000ed00037202 */ /* 0x000fe20000000f00 */
[----:B------:R-:W-:Y:S05]  /*1fca0*/  BRA `(.L_x_5750) ;  /* 0xfffebd6000007947 */ /* 0x000fea000383ffff */
.L_x_5588:
[----:B------:R-:W-:Y:S01]  /*1fcb0*/  IMAD.MOV.U32 R235, RZ, RZ, R4 ;  /* 0x000000ffffeb7224 */ /* 0x000fe200078e0004 */
[----:B------:R-:W-:Y:S01]  /*1fcc0*/  MOV R2, 0x1 ;  /* 0x0000000100027802 */ /* 0x000fe20000000f00 */
[----:B------:R-:W-:Y:S01]  /*1fcd0*/  IMAD.MOV.U32 R236, RZ, RZ, 0x181f ;  /* 0x0000181fffec7424 */ /* 0x000fe200078e00ff */
[----:B------:R-:W-:Y:S02]  /*1fce0*/  MOV R3, 0x1fd00 ;  /* 0x0001fd0000037802 */ /* 0x000fe40000000f00 */
[----:B-1-3--:R-:W-:Y:S05]  /*1fcf0*/  CALL.REL.NOINC `($__internal_93_$__cuda_sm70_shflsync_idx_p) ;  /* 0x0000c9c000007944 */ /* 0x00afea0003c00000 */
        /* <DEDUP_REMOVED lines=8> */
.L_x_5591:
[----:B------:R-:W-:Y:S01]  /*1fd80*/  IMAD.MOV.U32 R235, RZ, RZ, R6 ;  /* 0x000000ffffeb7224 */ /* 0x000fe200078e0006 */
[----:B------:R-:W-:Y:S01]  /*1fd90*/  MOV R2, RZ ;  /* 0x000000ff00027202 */ /* 0x000fe20000000f00 */
[----:B------:R-:W-:Y:S01]  /*1fda0*/  IMAD.MOV.U32 R236, RZ, RZ, 0x181f ;  /* 0x0000181fffec7424 */ /* 0x000fe200078e00ff */
[----:B------:R-:W-:Y:S02]  /*1fdb0*/  MOV R3, 0x1fdd0 ;  /* 0x0001fdd000037802 */ /* 0x000fe40000000f00 */
[----:B------:R-:W-:Y:S05]  /*1fdc0*/  CALL.REL.NOINC `($__internal_93_$__cuda_sm70_shflsync_idx_p) ;  /* 0x0000c8f000007944 */ /* 0x000fea0003c00000 */
[----:B------:R-:W-:Y:S01]  /*1fdd0*/  MOV R4, R237 ;  /* 0x000000ed00047202 */ /* 0x000fe20000000f00 */
[----:B------:R-:W-:Y:S05]  /*1fde0*/  BRA `(.L_x_5752) ;  /* 0xfffeccc000007947 */ /* 0x000fea000383ffff */
.L_x_5592:
[----:B------:R-:W-:Y:S01]  /*1fdf0*/  IMAD.MOV.U32 R235, RZ, RZ, R13 ;  /* 0x000000ffffeb7224 */ /* 0x000fe200078e000d */
[----:B------:R-:W-:Y:S01]  /*1fe00*/  MOV R2, RZ ;  /* 0x000000ff00027202 */ /* 0x000fe20000000f00 */
[----:B------:R-:W-:Y:S01]  /*1fe10*/  IMAD.MOV.U32 R236, RZ, RZ, 0x181f ;  /* 0x0000181fffec7424 */ /* 0x000fe200078e00ff */
[----:B------:R-:W-:Y:S02]  /*1fe20*/  MOV R3, 0x1fe40 ;  /* 0x0001fe4000037802 */ /* 0x000fe40000000f00 */
[----:B-12---:R-:W-:Y:S05]  /*1fe30*/  CALL.REL.NOINC `($__internal_93_$__cuda_sm70_shflsync_idx_p) ;  /* 0x0000c88000007944 */ /* 0x006fea0003c00000 */
[----:B------:R-:W-:Y:S01]  /*1fe40*/  MOV R0, R237 ;  /* 0x000000ed00007202 */ /* 0x000fe20000000f00 */
[----:B------:R-:W-:Y:S05]  /*1fe50*/  BRA `(.L_x_5753) ;  /* 0xfffecc7000007947 */ /* 0x000fea000383ffff */
.L_x_5595:
[----:B------:R-:W-:Y:S01]  /*1fe60*/  IMAD.MOV.U32 R235, RZ, RZ, R6 ;  /* 0x000000ffffeb7224 */ /* 0x000fe200078e0006 */
[----:B--2---:R-:W-:Y:S01]  /*1fe70*/  MOV R2, 0x1 ;  /* 0x0000000100027802 */ /* 0x004fe20000000f00 */
[----:B------:R-:W-:Y:S01]  /*1fe80*/  IMAD.MOV.U32 R236, RZ, RZ, 0x181f ;  /* 0x0000181fffec7424 */ /* 0x000fe200078e00ff */
[----:B------:R-:W-:-:S02]  /*1fe90*/  MOV R3, 0x1feb0 ;  /* 0x0001feb000037802 */ /* 0x000fc40000000f00 */
[----:B-1-34-:R-:W-:Y:S05]  /*1fea0*/  CALL.REL.NOINC `($__internal_93_$__cuda_sm70_shflsync_idx_p) ;  /* 0x0000c81000007944 */ /* 0x01afea0003c00000 */
        /* <DEDUP_REMOVED lines=8> */
.L_x_5596:
[----:B------:R-:W-:Y:S01]  /*1ff30*/  IMAD.MOV.U32 R235, RZ, RZ, R4 ;  /* 0x000000ffffeb7224 */ /* 0x000fe200078e0004 */
[----:B------:R-:W-:Y:S01]  /*1ff40*/  MOV R2, RZ ;  /* 0x000000ff00027202 */ /* 0x000fe20000000f00 */
[----:B------:R-:W-:Y:S01]  /*1ff50*/  IMAD.MOV.U32 R236, RZ, RZ, 0x1c1f ;  /* 0x00001c1fffec7424 */ /* 0x000fe200078e00ff */
[----:B------:R-:W-:Y:S02]  /*1ff60*/  MOV R3, 0x1ff80 ;  /* 0x0001ff8000037802 */ /* 0x000fe40000000f00 */
[----:B------:R-:W-:Y:S05]  /*1ff70*/  CALL.REL.NOINC `($__internal_93_$__cuda_sm70_shflsync_idx_p) ;  /* 0x0000c74000007944 */ /* 0x000fea0003c00000 */
[----:B------:R-:W-:Y:S01]  /*1ff80*/  MOV R3, R237 ;  /* 0x000000ed00037202 */ /* 0x000fe20000000f00 */
[----:B------:R-:W-:Y:S05]  /*1ff90*/  BRA `(.L_x_5755) ;  /* 0xfffed17000007947 */ /* 0x000fea000383ffff */
.L_x_5601:
[----:B------:R-:W-:Y:S01]  /*1ffa0*/  IMAD.MOV.U32 R235, RZ, RZ, R4 ;  /* 0x000000ffffeb7224 */ /* 0x000fe200078e0004 */
[----:B------:R-:W-:Y:S01]  /*1ffb0*/  MOV R2, 0x1 ;  /* 0x0000000100027802 */ /* 0x000fe20000000f00 */
[----:B------:R-:W-:Y:S01]  /*1ffc0*/  IMAD.MOV.U32 R236, RZ, RZ, 0x1c1f ;  /* 0x00001c1fffec7424 */ /* 0x000fe200078e00ff */
[----:B------:R-:W-:Y:S02]  /*1ffd0*/  MOV R3, 0x1fff0 ;  /* 0x0001fff000037802 */ /* 0x000fe40000000f00 */
[----:B-1----:R-:W-:Y:S05]  /*1ffe0*/  CALL.REL.NOINC `($__internal_93_$__cuda_sm70_shflsync_idx_p) ;  /* 0x0000c6d000007944 */ /* 0x002fea0003c00000 */
[----:B------:R-:W-:Y:S01]  /*1fff0*/  MOV R3, R237 ;  /* 0x000000ed00037202 */ /* 0x000fe20000000f00 */
[----:B------:R-:W-:Y:S05]  /*20000*/  BRA `(.L_x_5756) ;  /* 0xfffed68000007947 */ /* 0x000fea000383ffff */
.L_x_5606:
[----:B------:R-:W-:Y:S01]  /*20010*/  IMAD.MOV.U32 R0, RZ, RZ, R13 ;  /* 0x000000ffff007224 */ /* 0x000fe200078e000d */
[----:B------:R-:W-:-:S02]  /*20020*/  MOV R3, 0x2 ;  /* 0x0000000200037802 */ /* 0x000fc40000000f00 */
[----:B------:R-:W-:Y:S02]  /*20030*/  MOV R2, 0x20050 ;  /* 0x0002005000027802 */ /* 0x000fe40000000f00 */
[----:B------:R-:W-:Y:S05]  /*20040*/  CALL.REL.NOINC `($__internal_92_$__cuda_sm70_shflsync_bfly_p) ;  /* 0x0000c61000007944 */ /* 0x000fea0003c00000 */
[----:B------:R-:W-:Y:S05]  /*20050*/  BRA `(.L_x_5757) ;  /* 0xfffedbe000007947 */ /* 0x000fea000383ffff */
.L_x_5607:
[----:B------:R-:W-:Y:S01]  /*20060*/  IMAD.MOV.U32 R0, RZ, RZ, R13 ;  /* 0x000000ffff007224 */ /* 0x000fe200078e000d */
[----:B------:R-:W-:Y:S02]  /*20070*/  MOV R3, 0x1 ;  /* 0x0000000100037802 */ /* 0x000fe40000000f00 */
[----:B------:R-:W-:Y:S02]  /*20080*/  MOV R2, 0x200a0 ;  /* 0x000200a000027802 */ /* 0x000fe40000000f00 */
[----:B------:R-:W-:Y:S05]  /*20090*/  CALL.REL.NOINC `($__internal_92_$__cuda_sm70_shflsync_bfly_p) ;  /* 0x0000c5c000007944 */ /* 0x000fea0003c00000 */
[----:B------:R-:W-:Y:S01]  /*200a0*/  FMNMX.FTZ R13, R13, R172, !PT ;  /* 0x000000ac0d0d7209 */ /* 0x000fe20007810000 */
[----:B------:R-:W-:Y:S01]  /*200b0*/  IMAD.MOV.U32 R0, RZ, RZ, R6 ;  /* 0x000000ffff007224 */ /* 0x000fe200078e0006 */
[----:B------:R-:W-:Y:S01]  /*200c0*/  MOV R2, 0x200f0 ;  /* 0x000200f000027802 */ /* 0x000fe20000000f00 */
[----:B------:R-:W-:Y:S02]  /*200d0*/  IMAD.MOV.U32 R3, RZ, RZ, 0x2 ;  /* 0x00000002ff037424 */ /* 0x000fe400078e00ff */
[----:B------:R-:W-:Y:S05]  /*200e0*/  CALL.REL.NOINC `($__internal_92_$__cuda_sm70_shflsync_bfly_p) ;  /* 0x0000c57000007944 */ /* 0x000fea0003c00000 */
[----:B------:R-:W-:Y:S01]  /*200f0*/  FMNMX.FTZ R6, R6, R172, !PT ;  /* 0x000000ac06067209 */ /* 0x000fe20007810000 */
[----:B------:R-:W-:Y:S01]  /*20100*/  IMAD.MOV.U32 R3, RZ, RZ, 0x1 ;  /* 0x00000001ff037424 */ /* 0x000fe200078e00ff */
[----:B------:R-:W-:-:S03]  /*20110*/  MOV R2, 0x20140 ;  /* 0x0002014000027802 */ /* 0x000fc60000000f00 */
[----:B------:R-:W-:Y:S02]  /*20120*/  IMAD.MOV.U32 R0, RZ, RZ, R6 ;  /* 0x000000ffff007224 */ /* 0x000fe400078e0006 */
[----:B------:R-:W-:Y:S05]  /*20130*/  CALL.REL.NOINC `($__internal_92_$__cuda_sm70_shflsync_bfly_p) ;  /* 0x0000c52000007944 */ /* 0x000fea0003c00000 */
[----:B------:R-:W-:Y:S05]  /*20140*/  BRA `(.L_x_5758) ;  /* 0xfffedb6000007947 */ /* 0x000fea000383ffff */
.L_x_5615:
[----:B------:R-:W-:Y:S01]  /*20150*/  MOV R2, RZ ;  /* 0x000000ff00027202 */ /* 0x000fe20000000f00 */
[----:B------:R-:W-:Y:S01]  /*20160*/  IMAD.MOV.U32 R235, RZ, RZ, R8 ;  /* 0x000000ffffeb7224 */ /* 0x000fe200078e0008 */
[----:B------:R-:W-:Y:S01]  /*20170*/  MOV R3, 0x201a0 ;  /* 0x000201a000037802 */ /* 0x000fe20000000f00 */
[----:B------:R-:W-:Y:S02]  /*20180*/  IMAD.MOV.U32 R236, RZ, RZ, 0x181f ;  /* 0x0000181fffec7424 */ /* 0x000fe400078e00ff */
[----:B-1234-:R-:W-:Y:S05]  /*20190*/  CALL.REL.NOINC `($__internal_93_$__cuda_sm70_shflsync_idx_p) ;  /* 0x0000c52000007944 */ /* 0x01efea0003c00000 */
[----:B------:R-:W-:Y:S01]  /*201a0*/  MOV R4, R237 ;  /* 0x000000ed00047202 */ /* 0x000fe20000000f00 */
[----:B------:R-:W-:-:S05]  /*201b0*/  BRA `(.L_x_5759) ;  /* 0xfffef06000007947 */ /* 0x000fca000383ffff */
.L_x_5616:
[----:B------:R-:W-:Y:S01]  /*201c0*/  MOV R2, RZ ;  /* 0x000000ff00027202 */ /* 0x000fe20000000f00 */
[----:B------:R-:W-:Y:S01]  /*201d0*/  IMAD.MOV.U32 R235, RZ, RZ, R9 ;  /* 0x000000ffffeb7224 */ /* 0x000fe200078e0009 */
[----:B------:R-:W-:Y:S01]  /*201e0*/  MOV R3, 0x20210 ;  /* 0x0002021000037802 */ /* 0x000fe20000000f00 */
[----:B------:R-:W-:Y:S02]  /*201f0*/  IMAD.MOV.U32 R236, RZ, RZ, 0x181f ;  /* 0x0000181fffec7424 */ /* 0x000fe400078e00ff */
[----:B-1234-:R-:W-:Y:S05]  /*20200*/  CALL.REL.NOINC `($__internal_93_$__cuda_sm70_shflsync_idx_p) ;  /* 0x0000c4b000007944 */ /* 0x01efea0003c00000 */
[----:B------:R-:W-:Y:S01]  /*20210*/  MOV R0, R237 ;  /* 0x000000ed00007202 */ /* 0x000fe20000000f00 */
[----:B------:R-:W-:-:S05]  /*20220*/  BRA `(.L_x_5760) ;  /* 0xfffef01000007947 */ /* 0x000fca000383ffff */
.L_x_5617:
[----:B---3--:R-:W-:Y:S01]  /*20230*/  MOV R2, 0x1 ;  /* 0x0000000100027802 */ /* 0x008fe20000000f00 */
[----:B------:R-:W-:Y:S01]  /*20240*/  IMAD.MOV.U32 R235, RZ, RZ, R8 ;  /* 0x000000ffffeb7224 */ /* 0x000fe200078e0008 */
[----:B------:R-:W-:Y:S01]  /*20250*/  MOV R3, 0x20280 ;  /* 0x0002028000037802 */ /* 0x000fe20000000f00 */
[----:B------:R-:W-:Y:S02]  /*20260*/  IMAD.MOV.U32 R236, RZ, RZ, 0x181f ;  /* 0x0000181fffec7424 */ /* 0x000fe400078e00ff */
[----:B-12-4-:R-:W-:Y:S05]  /*20270*/  CALL.REL.NOINC `($__internal_93_$__cuda_sm70_shflsync_idx_p) ;  /* 0x0000c44000007944 */ /* 0x016fea0003c00000 */
[----:B------:R-:W-:Y:S01]  /*20280*/  MOV R2, 0x1 ;  /* 0x0000000100027802 */ /* 0x000fe20000000f00 */
[----:B------:R-:W-:Y:S01]  /*20290*/  IMAD.MOV.U32 R4, RZ, RZ, R237 ;  /* 0x000000ffff047224 */ /* 0x000fe200078e00ed */
[----:B------:R-:W-:Y:S01]  /*202a0*/  MOV R236, 0x181f ;  /* 0x0000181f00ec7802 */ /* 0x000fe20000000f00 */
[----:B------:R-:W-:Y:S01]  /*202b0*/  IMAD.MOV.U32 R235, RZ, RZ, R9 ;  /* 0x000000ffffeb7224 */ /* 0x000fe200078e0009 */
[----:B------:R-:W-:Y:S02]  /*202c0*/  MOV R3, 0x202e0 ;  /* 0x000202e000037802 */ /* 0x000fe40000000f00 */
[----:B------:R-:W-:Y:S05]  /*202d0*/  CALL.REL.NOINC `($__internal_93_$__cuda_sm70_shflsync_idx_p) ;  /* 0x0000c3e000007944 */ /* 0x000fea0003c00000 */
[----:B------:R-:W-:Y:S01]  /*202e0*/  MOV R0, R237 ;  /* 0x000000ed00007202 */ /* 0x000fe20000000f00 */
[----:B------:R-:W-:-:S05]  /*202f0*/  BRA `(.L_x_5761) ;  /* 0xfffef18000007947 */ /* 0x000fca000383ffff */
.L_x_5620:
[----:B------:R-:W-:Y:S01]  /*20300*/  MOV R2, RZ ;  /* 0x000000ff00027202 */ /* 0x000fe20000000f00 */
[----:B------:R-:W-:Y:S01]  /*20310*/  IMAD.MOV.U32 R235, RZ, RZ, R174 ;  /* 0x000000ffffeb7224 */ /* 0x000fe200078e00ae */
[----:B------:R-:W-:Y:S01]  /*20320*/  MOV R3, 0x20350 ;  /* 0x0002035000037802 */ /* 0x000fe20000000f00 */
[----:B------:R-:W-:Y:S02]  /*20330*/  IMAD.MOV.U32 R236, RZ, RZ, 0x181f ;  /* 0x0000181fffec7424 */ /* 0x000fe400078e00ff */
[----:B------:R-:W-:Y:S05]  /*20340*/  CALL.REL.NOINC `($__internal_93_$__cuda_sm70_shflsync_idx_p) ;  /* 0x0000c37000007944 */ /* 0x000fea0003c00000 */
[----:B------:R-:W-:Y:S01]  /*20350*/  MOV R4, R237 ;  /* 0x000000ed00047202 */ /* 0x000fe20000000f00 */
[----:B------:R-:W-:-:S05]  /*20360*/  BRA `(.L_x_5762) ;  /* 0xfffeff0000007947 */ /* 0x000fca000383ffff */
.L_x_5621:
[----:B------:R-:W-:Y:S01]  /*20370*/  MOV R2, RZ ;  /* 0x000000ff00027202 */ /* 0x000fe20000000f00 */
[----:B------:R-:W-:Y:S01]  /*20380*/  IMAD.MOV.U32 R235, RZ, RZ, R175 ;  /* 0x000000ffffeb7224 */ /* 0x000fe200078e00af */
[----:B------:R-:W-:Y:S01]  /*20390*/  MOV R3, 0x203c0 ;  /* 0x000203c000037802 */ /* 0x000fe20000000f00 */
[----:B------:R-:W-:Y:S02]  /*203a0*/  IMAD.MOV.U32 R236, RZ, RZ, 0x181f ;  /* 0x0000181fffec7424 */ /* 0x000fe400078e00ff */
[----:B-12---:R-:W-:Y:S05]  /*203b0*/  CALL.REL.NOINC `($__internal_93_$__cuda_sm70_shflsync_idx_p) ;  /* 0x0000c30000007944 */ /* 0x006fea0003c00000 */
[----:B------:R-:W-:Y:S01]  /*203c0*/  MOV R0, R237 ;  /* 0x000000ed00007202 */ /* 0x000fe20000000f00 */
[----:B------:R-:W-:-:S05]  /*203d0*/  BRA `(.L_x_5763) ;  /* 0xfffefeb000007947 */ /* 0x000fca000383ffff */
.L_x_5622:
[----:B--2---:R-:W-:Y:S01]  /*203e0*/  MOV R2, 0x1 ;  /* 0x0000000100027802 */ /* 0x004fe20000000f00 */
[----:B------:R-:W-:Y:S01]  /*203f0*/  IMAD.MOV.U32 R235, RZ, RZ, R174 ;  /* 0x000000ffffeb7224 */ /* 0x000fe200078e00ae */
[----:B------:R-:W-:Y:S01]  /*20400*/  MOV R3, 0x20430 ;  /* 0x0002043000037802 */ /* 0x000fe20000000f00 */
[----:B------:R-:W-:Y:S03]  /*20410*/  IMAD.MOV.U32 R236, RZ, RZ, 0x181f ;  /* 0x0000181fffec7424 */ /* 0x000fe600078e00ff */
[----:B-1-3--:R-:W-:Y:S05]  /*20420*/  CALL.REL.NOINC `($__internal_93_$__cuda_sm70_shflsync_idx_p) ;  /* 0x0000c29000007944 */ /* 0x00afea0003c00000 */
        /* <DEDUP_REMOVED lines=8> */
.L_x_5623:
[----:B------:R-:W-:Y:S01]  /*204b0*/  MOV R2, RZ ;  /* 0x000000ff00027202 */ /* 0x000fe20000000f00 */
[----:B------:R-:W-:Y:S01]  /*204c0*/  IMAD.MOV.U32 R235, RZ, RZ, R14 ;  /* 0x000000ffffeb7224 */ /* 0x000fe200078e000e */
[----:B------:R-:W-:Y:S01]  /*204d0*/  MOV R3, 0x20500 ;  /* 0x0002050000037802 */ /* 0x000fe20000000f00 */
[----:B------:R-:W-:Y:S02]  /*204e0*/  IMAD.MOV.U32 R236, RZ, RZ, 0x1c1f ;  /* 0x00001c1fffec7424 */ /* 0x000fe400078e00ff */
[----:B---3--:R-:W-:Y:S05]  /*204f0*/  CALL.REL.NOINC `($__internal_93_$__cuda_sm70_shflsync_idx_p) ;  /* 0x0000c1c000007944 */ /* 0x008fea0003c00000 */
[----:B------:R-:W-:Y:S01]  /*20500*/  MOV R3, R237 ;  /* 0x000000ed00037202 */ /* 0x000fe20000000f00 */
[----:B------:R-:W-:-:S05]  /*20510*/  BRA `(.L_x_5765) ;  /* 0xffff01f000007947 */ /* 0x000fca000383ffff */
.L_x_5628:
[----:B------:R-:W-:Y:S01]  /*20520*/  MOV R2, 0x1 ;  /* 0x0000000100027802 */ /* 0x000fe20000000f00 */
[----:B------:R-:W-:Y:S01]  /*20530*/  IMAD.MOV.U32 R235, RZ, RZ, R14 ;  /* 0x000000ffffeb7224 */ /* 0x000fe200078e000e */
[----:B------:R-:W-:Y:S01]  /*20540*/  MOV R3, 0x20570 ;  /* 0x0002057000037802 */ /* 0x000fe20000000f00 */
[----:B------:R-:W-:Y:S02]  /*20550*/  IMAD.MOV.U32 R236, RZ, RZ, 0x1c1f ;  /* 0x00001c1fffec7424 */ /* 0x000fe400078e00ff */
[----:B-1----:R-:W-:Y:S05]  /*20560*/  CALL.REL.NOINC `($__internal_93_$__cuda_sm70_shflsync_idx_p) ;  /* 0x0000c15000007944 */ /* 0x002fea0003c00000 */
[----:B------:R-:W-:Y:S01]  /*20570*/  MOV R3, R237 ;  /* 0x000000ed00037202 */ /* 0x000fe20000000f00 */
[----:B------:R-:W-:-:S05]  /*20580*/  BRA `(.L_x_5766) ;  /* 0xffff072000007947 */ /* 0x000fca000383ffff */
.L_x_5633:
[----:B------:R-:W-:Y:S02]  /*20590*/  MOV R3, 0x2 ;  /* 0x0000000200037802 */ /* 0x000fe40000000f00 */
[----:B------:R-:W-:Y:S02]  /*205a0*/  MOV R2, 0x205c0 ;  /* 0x000205c000027802 */ /* 0x000fe40000000f00 */
[----:B-12---:R-:W-:Y:S05]  /*205b0*/  CALL.REL.NOINC `($__internal_92_$__cuda_sm70_shflsync_bfly_p) ;  /* 0x0000c0a000007944 */ /* 0x006fea0003c00000 */
[----:B------:R-:W-:Y:S01]  /*205c0*/  MOV R2, R172 ;  /* 0x000000ac00027202 */ /* 0x000fe20000000f00 */
[----:B------:R-:W-:-:S05]  /*205d0*/  BRA `(.L_x_5767) ;  /* 0xffff0cc000007947 */ /* 0x000fca000383ffff */
.L_x_5634:
[----:B------:R-:W-:Y:S02]  /*205e0*/  MOV R3, 0x1 ;  /* 0x0000000100037802 */ /* 0x000fe40000000f00 */
[----:B------:R-:W-:Y:S02]  /*205f0*/  MOV R2, 0x20610 ;  /* 0x0002061000027802 */ /* 0x000fe40000000f00 */
[----:B-12---:R-:W-:Y:S05]  /*20600*/  CALL.REL.NOINC `($__internal_92_$__cuda_sm70_shflsync_bfly_p) ;  /* 0x0000c05000007944 */ /* 0x006fea0003c00000 */
[----:B------:R-:W-:Y:S01]  /*20610*/  IMAD.MOV.U32 R3, RZ, RZ, 0x2 ;  /* 0x00000002ff037424 */ /* 0x000fe200078e00ff */
[----:B------:R-:W-:Y:S01]  /*20620*/  FMNMX.FTZ R4, R0, R172, !PT ;  /* 0x000000ac00047209 */ /* 0x000fe20007810000 */
[----:B------:R-:W-:Y:S01]  /*20630*/  IMAD.MOV.U32 R0, RZ, RZ, R8 ;  /* 0x000000ffff007224 */ /* 0x000fe200078e0008 */
[----:B------:R-:W-:Y:S02]  /*20640*/  MOV R2, 0x20660 ;  /* 0x0002066000027802 */ /* 0x000fe40000000f00 */
[----:B------:R-:W-:Y:S05]  /*20650*/  CALL.REL.NOINC `($__internal_92_$__cuda_sm70_shflsync_bfly_p) ;  /* 0x0000c00000007944 */ /* 0x000fea0003c00000 */
[----:B------:R-:W-:Y:S01]  /*20660*/  FMNMX.FTZ R0, R8, R172, !PT ;  /* 0x000000ac08007209 */ /* 0x000fe20007810000 */
[----:B------:R-:W-:Y:S01]  /*20670*/  IMAD.MOV.U32 R3, RZ, RZ, 0x1 ;  /* 0x00000001ff037424 */ /* 0x000fe200078e00ff */
[----:B------:R-:W-:Y:S02]  /*20680*/  MOV R2, 0x206a0 ;  /* 0x000206a000027802 */ /* 0x000fe40000000f00 */
[----:B------:R-:W-:Y:S05]  /*20690*/  CALL.REL.NOINC `($__internal_92_$__cuda_sm70_shflsync_bfly_p) ;  /* 0x0000bfc000007944 */ /* 0x000fea0003c00000 */
[----:B------:R-:W-:Y:S01]  /*206a0*/  MOV R2, R172 ;  /* 0x000000ac00027202 */ /* 0x000fe20000000f00 */
[----:B------:R-:W-:-:S05]  /*206b0*/  BRA `(.L_x_5768) ;  /* 0xffff0c5000007947 */ /* 0x000fca000383ffff */
.L_x_5643:
[----:B------:R-:W-:Y:S01]  /*206c0*/  MOV R2, RZ ;  /* 0x000000ff00027202 */ /* 0x000fe20000000f00 */
[----:B------:R-:W-:Y:S01]  /*206d0*/  IMAD.MOV.U32 R235, RZ, RZ, R9 ;  /* 0x000000ffffeb7224 */ /* 0x000fe200078e0009 */
[----:B------:R-:W-:Y:S01]  /*206e0*/  MOV R3, 0x20710 ;  /* 0x0002071000037802 */ /* 0x000fe20000000f00 */
[----:B------:R-:W-:Y:S02]  /*206f0*/  IMAD.MOV.U32 R236, RZ, RZ, 0x181f ;  /* 0x0000181fffec7424 */ /* 0x000fe400078e00ff */
[----:B-1234-:R-:W-:Y:S05]  /*20700*/  CALL.REL.NOINC `($__internal_93_$__cuda_sm70_shflsync_idx_p) ;  /* 0x0000bfb000007944 */ /* 0x01efea0003c00000 */
[----:B------:R-:W-:Y:S01]  /*20710*/  MOV R8, R237 ;  /* 0x000000ed00087202 */ /* 0x000fe20000000f00 */
[----:B------:R-:W-:-:S05]  /*20720*/  BRA `(.L_x_5769) ;  /* 0xffff280000007947 */ /* 0x000fca000383ffff */
.L_x_5644:
[----:B------:R-:W-:Y:S01]  /*20730*/  MOV R2, RZ ;  /* 0x000000ff00027202 */ /* 0x000fe20000000f00 */
[----:B------:R-:W-:Y:S01]  /*20740*/  IMAD.MOV.U32 R235, RZ, RZ, R10 ;  /* 0x000000ffffeb7224 */ /* 0x000fe200078e000a */
[----:B------:R-:W-:Y:S01]  /*20750*/  MOV R3, 0x20780 ;  /* 0x0002078000037802 */ /* 0x000fe20000000f00 */
[----:B------:R-:W-:Y:S02]  /*20760*/  IMAD.MOV.U32 R236, RZ, RZ, 0x181f ;  /* 0x0000181fffec7424 */ /* 0x000fe400078e00ff */
[----:B-1234-:R-:W-:Y:S05]  /*20770*/  CALL.REL.NOINC `($__internal_93_$__cuda_sm70_shflsync_idx_p) ;  /* 0x0000bf4000007944 */ /* 0x01efea0003c00000 */
[----:B------:R-:W-:Y:S01]  /*20780*/  MOV R0, R237 ;  /* 0x000000ed00007202 */ /* 0x000fe20000000f00 */
[----:B------:R-:W-:-:S05]  /*20790*/  BRA `(.L_x_5770) ;  /* 0xffff27b000007947 */ /* 0x000fca000383ffff */
.L_x_5645:
        /* <DEDUP_REMOVED lines=13> */
.L_x_5648:
[----:B------:R-:W-:Y:S01]  /*20870*/  MOV R2, RZ ;  /* 0x000000ff00027202 */ /* 0x000fe20000000f00 */
[----:B------:R-:W-:Y:S01]  /*20880*/  IMAD.MOV.U32 R235, RZ, RZ, R173 ;  /* 0x000000ffffeb7224 */ /* 0x000fe200078e00ad */
[----:B------:R-:W-:Y:S01]  /*20890*/  MOV R3, 0x208c0 ;  /* 0x000208c000037802 */ /* 0x000fe20000000f00 */
[----:B------:R-:W-:Y:S02]  /*208a0*/  IMAD.MOV.U32 R236, RZ, RZ, 0x181f ;  /* 0x0000181fffec7424 */ /* 0x000fe400078e00ff */
[----:B------:R-:W-:Y:S05]  /*208b0*/  CALL.REL.NOINC `($__internal_93_$__cuda_sm70_shflsync_idx_p) ;  /* 0x0000be0000007944 */ /* 0x000fea0003c00000 */
[----:B------:R-:W-:Y:S01]  /*208c0*/  MOV R14, R237 ;  /* 0x000000ed000e7202 */ /* 0x000fe20000000f00 */
[----:B------:R-:W-:-:S05]  /*208d0*/  BRA `(.L_x_5772) ;  /* 0xffff36a000007947 */ /* 0x000fca000383ffff */
.L_x_5649:
[----:B------:R-:W-:Y:S01]  /*208e0*/  MOV R2, RZ ;  /* 0x000000ff00027202 */ /* 0x000fe20000000f00 */
[----:B------:R-:W-:Y:S01]  /*208f0*/  IMAD.MOV.U32 R235, RZ, RZ, R176 ;  /* 0x000000ffffeb7224 */ /* 0x000fe200078e00b0 */
[----:B------:R-:W-:Y:S01]  /*20900*/  MOV R3, 0x20930 ;  /* 0x0002093000037802 */ /* 0x000fe20000000f00 */
[----:B------:R-:W-:Y:S02]  /*20910*/  IMAD.MOV.U32 R236, RZ, RZ, 0x181f ;  /* 0x0000181fffec7424 */ /* 0x000fe400078e00ff */
[----:B-12---:R-:W-:Y:S05]  /*20920*/  CALL.REL.NOINC `($__internal_93_$__cuda_sm70_shflsync_idx_p) ;  /* 0x0000bd9000007944 */ /* 0x006fea0003c00000 */
[----:B------:R-:W-:Y:S01]  /*20930*/  MOV R0, R237 ;  /* 0x000000ed00007202 */ /* 0x000fe20000000f00 */
[----:B------:R-:W-:-:S05]  /*20940*/  BRA `(.L_x_5773) ;  /* 0xffff365000007947 */ /* 0x000fca000383ffff */
.L_x_5650:
        /* <DEDUP_REMOVED lines=13> */
.L_x_5651:
[----:B------:R-:W-:Y:S02]  /*20a20*/  MOV R3, 0x2 ;  /* 0x0000000200037802 */ /* 0x000fe40000000f00 */
[----:B------:R-:W-:Y:S02]  /*20a30*/  MOV R2, 0x20a50 ;  /* 0x00020a5000027802 */ /* 0x000fe40000000f00 */
[----:B---3--:R-:W-:Y:S05]  /*20a40*/  CALL.REL.NOINC `($__internal_92_$__cuda_sm70_shflsync_bfly_p) ;  /* 0x0000bc1000007944 */ /* 0x008fea0003c00000 */
[----:B------:R-:W-:Y:S01]  /*20a50*/  MOV R2, R172 ;  /* 0x000000ac00027202 */ /* 0x000fe20000000f00 */
[----:B------:R-:W-:-:S05]  /*20a60*/  BRA `(.L_x_5775) ;  /* 0xffff3a1000007947 */ /* 0x000fca000383ffff */
.L_x_5652:
[----:B------:R-:W-:Y:S02]  /*20a70*/  MOV R3, 0x1 ;  /* 0x0000000100037802 */ /* 0x000fe40000000f00 */
[----:B------:R-:W-:Y:S02]  /*20a80*/  MOV R2, 0x20aa0 ;  /* 0x00020aa000027802 */ /* 0x000fe40000000f00 */
[----:B---3--:R-:W-:Y:S05]  /*20a90*/  CALL.REL.NOINC `($__internal_92_$__cuda_sm70_shflsync_bfly_p) ;  /* 0x0000bbc000007944 */ /* 0x008fea0003c00000 */
        /* <DEDUP_REMOVED lines=11> */
.L_x_5655:
[----:B-1-34-:R-:W-:Y:S01]  /*20b50*/  MOV R2, RZ ;  /* 0x000000ff00027202 */ /* 0x01afe20000000f00 */
[----:B------:R-:W-:Y:S01]  /*20b60*/  IMAD.MOV.U32 R235, RZ, RZ, R6 ;  /* 0x000000ffffeb7224 */ /* 0x000fe200078e0006 */
[----:B------:R-:W-:Y:S01]  /*20b70*/  MOV R3, 0x20ba0 ;  /* 0x00020ba000037802 */ /* 0x000fe20000000f00 */
[----:B------:R-:W-:Y:S02]  /*20b80*/  IMAD.MOV.U32 R236, RZ, RZ, 0x181f ;  /* 0x0000181fffec7424 */ /* 0x000fe400078e00ff */
[----:B------:R-:W-:Y:S05]  /*20b90*/  CALL.REL.NOINC `($__internal_93_$__cuda_sm70_shflsync_idx_p) ;  /* 0x0000bb2000007944 */ /* 0x000fea0003c00000 */
[----:B------:R-:W-:Y:S01]  /*20ba0*/  MOV R0, R237 ;  /* 0x000000ed00007202 */ /* 0x000fe20000000f00 */
[----:B------:R-:W-:-:S05]  /*20bb0*/  BRA `(.L_x_5777) ;  /* 0xffff526000007947 */ /* 0x000fca000383ffff */
.L_x_5658:
[----:B--2---:R-:W-:Y:S01]  /*20bc0*/  MOV R2, 0x1 ;  /* 0x0000000100027802 */ /* 0x004fe20000000f00 */
[----:B------:R-:W-:Y:S01]  /*20bd0*/  IMAD.MOV.U32 R235, RZ, RZ, R6 ;  /* 0x000000ffffeb7224 */ /* 0x000fe200078e0006 */
[----:B------:R-:W-:Y:S01]  /*20be0*/  MOV R3, 0x20c10 ;  /* 0x00020c1000037802 */ /* 0x000fe20000000f00 */
[----:B------:R-:W-:Y:S02]  /*20bf0*/  IMAD.MOV.U32 R236, RZ, RZ, 0x181f ;  /* 0x0000181fffec7424 */ /* 0x000fe400078e00ff */
[----:B-1----:R-:W-:Y:S05]  /*20c00*/  CALL.REL.NOINC `($__internal_93_$__cuda_sm70_shflsync_idx_p) ;  /* 0x0000bab000007944 */ /* 0x002fea0003c00000 */
        /* <DEDUP_REMOVED lines=8> */
.L_x_5661:
[----:B------:R-:W-:Y:S01]  /*20c90*/  MOV R2, RZ ;  /* 0x000000ff00027202 */ /* 0x000fe20000000f00 */
[----:B------:R-:W-:Y:S01]  /*20ca0*/  IMAD.MOV.U32 R235, RZ, RZ, R13 ;  /* 0x000000ffffeb7224 */ /* 0x000fe200078e000d */
[----:B------:R-:W-:Y:S01]  /*20cb0*/  MOV R3, 0x20ce0 ;  /* 0x00020ce000037802 */ /* 0x000fe20000000f00 */
[----:B------:R-:W-:Y:S02]  /*20cc0*/  IMAD.MOV.U32 R236, RZ, RZ, 0x181f ;  /* 0x0000181fffec7424 */ /* 0x000fe400078e00ff */
[----:B------:R-:W-:Y:S05]  /*20cd0*/  CALL.REL.NOINC `($__internal_93_$__cuda_sm70_shflsync_idx_p) ;  /* 0x0000b9e000007944 */ /* 0x000fea0003c00000 */
[----:B------:R-:W-:Y:S01]  /*20ce0*/  MOV R6, R237 ;  /* 0x000000ed00067202 */ /* 0x000fe20000000f00 */
[----:B------:R-:W-:-:S05]  /*20cf0*/  BRA `(.L_x_5779) ;  /* 0xffff615000007947 */ /* 0x000fca000383ffff */
.L_x_5662:
[----:B------:R-:W-:Y:S01]  /*20d00*/  MOV R2, RZ ;  /* 0x000000ff00027202 */ /* 0x000fe20000000f00 */
[----:B------:R-:W-:Y:S01]  /*20d10*/  IMAD.MOV.U32 R235, RZ, RZ, R174 ;  /* 0x000000ffffeb7224 */ /* 0x000fe200078e00ae */
[----:B------:R-:W-:Y:S01]  /*20d20*/  MOV R3, 0x20d50 ;  /* 0x00020d5000037802 */ /* 0x000fe20000000f00 */
[----:B------:R-:W-:Y:S02]  /*20d30*/  IMAD.MOV.U32 R236, RZ, RZ, 0x181f ;  /* 0x0000181fffec7424 */ /* 0x000fe400078e00ff */
[----:B-12---:R-:W-:Y:S05]  /*20d40*/  CALL.REL.NOINC `($__internal_93_$__cuda_sm70_shflsync_idx_p) ;  /* 0x0000b97000007944 */ /* 0x006fea0003c00000 */
[----:B------:R-:W-:Y:S01]  /*20d50*/  MOV R0, R237 ;  /* 0x000000ed00007202 */ /* 0x000fe20000000f00 */
[----:B------:R-:W-:-:S05]  /*20d60*/  BRA `(.L_x_5780) ;  /* 0xffff610000007947 */ /* 0x000fca000383ffff */
.L_x_5663:
[----:B--2---:R-:W-:Y:S01]  /*20d70*/  MOV R2, 0x1 ;  /* 0x0000000100027802 */ /* 0x004fe20000000f00 */
[----:B------:R-:W-:Y:S01]  /*20d80*/  IMAD.MOV.U32 R235, RZ, RZ, R13 ;  /* 0x000000ffffeb7224 */ /* 0x000fe200078e000d */
[----:B------:R-:W-:Y:S01]  /*20d90*/  MOV R3, 0x20dc0 ;  /* 0x00020dc000037802 */ /* 0x000fe20000000f00 */
[----:B------:R-:W-:Y:S02]  /*20da0*/  IMAD.MOV.U32 R236, RZ, RZ, 0x181f ;  /* 0x0000181fffec7424 */ /* 0x000fe400078e00ff */
        /* <DEDUP_REMOVED lines=9> */
.L_x_5664:
[----:B------:R-:W-:Y:S01]  /*20e40*/  MOV R2, RZ ;  /* 0x000000ff00027202 */ /* 0x000fe20000000f00 */
[----:B------:R-:W-:Y:S01]  /*20e50*/  IMAD.MOV.U32 R235, RZ, RZ, R13 ;  /* 0x000000ffffeb7224 */ /* 0x000fe200078e000d */
[----:B------:R-:W-:Y:S01]  /*20e60*/  MOV R3, 0x20e90 ;  /* 0x00020e9000037802 */ /* 0x000fe20000000f00 */
[----:B------:R-:W-:Y:S02]  /*20e70*/  IMAD.MOV.U32 R236, RZ, RZ, 0x1c1f ;  /* 0x00001c1fffec7424 */ /* 0x000fe400078e00ff */
[----:B------:R-:W-:Y:S05]  /*20e80*/  CALL.REL.NOINC `($__internal_93_$__cuda_sm70_shflsync_idx_p) ;  /* 0x0000b83000007944 */ /* 0x000fea0003c00000 */
[----:B------:R-:W-:Y:S01]  /*20e90*/  MOV R3, R237 ;  /* 0x000000ed00037202 */ /* 0x000fe20000000f00 */
[----:B------:R-:W-:-:S05]  /*20ea0*/  BRA `(.L_x_5782) ;  /* 0xffff643000007947 */ /* 0x000fca000383ffff */
.L_x_5669:
[----:B------:R-:W-:Y:S01]  /*20eb0*/  MOV R2, 0x1 ;  /* 0x0000000100027802 */ /* 0x000fe20000000f00 */
[----:B------:R-:W-:Y:S01]  /*20ec0*/  IMAD.MOV.U32 R235, RZ, RZ, R13 ;  /* 0x000000ffffeb7224 */ /* 0x000fe200078e000d */
[----:B------:R-:W-:Y:S01]  /*20ed0*/  MOV R3, 0x20f00 ;  /* 0x00020f0000037802 */ /* 0x000fe20000000f00 */
[----:B------:R-:W-:Y:S02]  /*20ee0*/  IMAD.MOV.U32 R236, RZ, RZ, 0x1c1f ;  /* 0x00001c1fffec7424 */ /* 0x000fe400078e00ff */
[----:B-1----:R-:W-:Y:S05]  /*20ef0*/  CALL.REL.NOINC `($__internal_93_$__cuda_sm70_shflsync_idx_p) ;  /* 0x0000b7c000007944 */ /* 0x002fea0003c00000 */
[----:B------:R-:W-:Y:S01]  /*20f00*/  MOV R3, R237 ;  /* 0x000000ed00037202 */ /* 0x000fe20000000f00 */
[----:B------:R-:W-:-:S05]  /*20f10*/  BRA `(.L_x_5783) ;  /* 0xffff698000007947 */ /* 0x000fca000383ffff */
.L_x_5674:
[----:B------:R-:W-:Y:S02]  /*20f20*/  MOV R3, 0x2 ;  /* 0x0000000200037802 */ /* 0x000fe40000000f00 */
[----:B------:R-:W-:Y:S02]  /*20f30*/  MOV R2, 0x20f50 ;  /* 0x00020f5000027802 */ /* 0x000fe40000000f00 */
[----:B-12---:R-:W-:Y:S05]  /*20f40*/  CALL.REL.NOINC `($__internal_92_$__cuda_sm70_shflsync_bfly_p) ;  /* 0x0000b71000007944 */ /* 0x006fea0003c00000 */
[----:B------:R-:W-:Y:S01]  /*20f50*/  MOV R2, R172 ;  /* 0x000000ac00027202 */ /* 0x000fe20000000f00 */
[----:B------:R-:W-:-:S05]  /*20f60*/  BRA `(.L_x_5784) ;  /* 0xffff6f4000007947 */ /* 0x000fca000383ffff */
.L_x_5675:
        /* <DEDUP_REMOVED lines=14> */
.L_x_5677:
[----:B------:R-:W-:Y:S01]  /*21050*/  IMAD.MOV.U32 R0, RZ, RZ, R234 ;  /* 0x000000ffff007224 */ /* 0x000fe200078e00ea */
[----:B------:R-:W-:-:S02]  /*21060*/  MOV R3, 0x2 ;  /* 0x0000000200037802 */ /* 0x000fc40000000f00 */
[----:B------:R-:W-:Y:S02]  /*21070*/  MOV R2, 0x21090 ;  /* 0x0002109000027802 */ /* 0x000fe40000000f00 */
[----:B------:R-:W-:Y:S05]  /*21080*/  CALL.REL.NOINC `($__internal_92_$__cuda_sm70_shflsync_bfly_p) ;  /* 0x0000b5d000007944 */ /* 0x000fea0003c00000 */
[----:B------:R-:W-:Y:S01]  /*21090*/  MOV R4, R172 ;  /* 0x000000ac00047202 */ /* 0x000fe20000000f00 */
[----:B------:R-:W-:Y:S05]  /*210a0*/  BRA `(.L_x_5786) ;  /* 0xffff865000007947 */ /* 0x000fea000383ffff */
.L_x_5678:
[----:B------:R-:W-:Y:S01]  /*210b0*/  IMAD.MOV.U32 R0, RZ, RZ, R4 ;  /* 0x000000ffff007224 */ /* 0x000fe200078e0004 */
[----:B------:R-:W-:Y:S02]  /*210c0*/  MOV R3, 0x1 ;  /* 0x0000000100037802 */ /* 0x000fe40000000f00 */
[----:B------:R-:W-:Y:S02]  /*210d0*/  MOV R2, 0x210f0 ;  /* 0x000210f000027802 */ /* 0x000fe40000000f00 */
[----:B-1----:R-:W-:Y:S05]  /*210e0*/  CALL.REL.NOINC `($__internal_92_$__cuda_sm70_shflsync_bfly_p) ;  /* 0x0000b57000007944 */ /* 0x002fea0003c00000 */
[----:B------:R-:W-:Y:S01]  /*210f0*/  FADD.FTZ R4, R4, R172 ;  /* 0x000000ac04047221 */ /* 0x000fe20000010000 */
[----:B------:R-:W-:Y:S02]  /*21100*/  MOV R0, R233 ;  /* 0x000000e900007202 */ /* 0x000fe40000000f00 */
[----:B------:R-:W-:Y:S02]  /*21110*/  MOV R3, 0x2 ;  /* 0x0000000200037802 */ /* 0x000fe40000000f00 */
[----:B------:R-:W-:Y:S02]  /*21120*/  MOV R2, 0x21140 ;  /* 0x0002114000027802 */ /* 0x000fe40000000f00 */
[----:B------:R-:W-:Y:S05]  /*21130*/  CALL.REL.NOINC `($__internal_92_$__cuda_sm70_shflsync_bfly_p) ;  /* 0x0000b52000007944 */ /* 0x000fea0003c00000 */
[----:B------:R-:W-:Y:S01]  /*21140*/  FADD.FTZ R233, R233, R172 ;  /* 0x000000ace9e97221 */ /* 0x000fe20000010000 */
[----:B------:R-:W-:-:S02]  /*21150*/  MOV R3, 0x1 ;  /* 0x0000000100037802 */ /* 0x000fc40000000f00 */
[----:B------:R-:W-:Y:S02]  /*21160*/  MOV R2, 0x21190 ;  /* 0x0002119000027802 */ /* 0x000fe40000000f00 */
[----:B------:R-:W-:Y:S02]  /*21170*/  MOV R0, R233 ;  /* 0x000000e900007202 */ /* 0x000fe40000000f00 */
[----:B------:R-:W-:Y:S05]  /*21180*/  CALL.REL.NOINC `($__internal_92_$__cuda_sm70_shflsync_bfly_p) ;  /* 0x0000b4d000007944 */ /* 0x000fea0003c00000 */
[----:B------:R-:W-:Y:S01]  /*21190*/  MOV R3, R172 ;  /* 0x000000ac00037202 */ /* 0x000fe20000000f00 */
[----:B------:R-:W-:Y:S05]  /*211a0*/  BRA `(.L_x_5787) ;  /* 0xffff85c000007947 */ /* 0x000fea000383ffff */
.L_x_5685:
[----:B--234-:R-:W-:Y:S01]  /*211b0*/  IMAD.MOV.U32 R235, RZ, RZ, R6 ;  /* 0x000000ffffeb7224 */ /* 0x01cfe200078e0006 */
[----:B------:R-:W-:Y:S01]  /*211c0*/  MOV R2, RZ ;  /* 0x000000ff00027202 */ /* 0x000fe20000000f00 */
[----:B------:R-:W-:Y:S01]  /*211d0*/  IMAD.MOV.U32 R236, RZ, RZ, 0x181f ;  /* 0x0000181fffec7424 */ /* 0x000fe200078e00ff */
[----:B------:R-:W-:Y:S02]  /*211e0*/  MOV R3, 0x21200 ;  /* 0x0002120000037802 */ /* 0x000fe40000000f00 */
[----:B-1----:R-:W-:Y:S05]  /*211f0*/  CALL.REL.NOINC `($__internal_93_$__cuda_sm70_shflsync_idx_p) ;  /* 0x0000b4c000007944 */ /* 0x002fea0003c00000 */
[----:B------:R-:W-:Y:S01]  /*21200*/  MOV R4, R237 ;  /* 0x000000ed00047202 */ /* 0x000fe20000000f00 */
[----:B------:R-:W-:Y:S05]  /*21210*/  BRA `(.L_x_5788) ;  /* 0xffffa1c000007947 */ /* 0x000fea000383ffff */
.L_x_5686:
[----:B------:R-:W-:Y:S01]  /*21220*/  IMAD.MOV.U32 R235, RZ, RZ, R16 ;  /* 0x000000ffffeb7224 */ /* 0x000fe200078e0010 */
[----:B------:R-:W-:Y:S01]  /*21230*/  MOV R2, RZ ;  /* 0x000000ff00027202 */ /* 0x000fe20000000f00 */
[----:B------:R-:W-:Y:S01]  /*21240*/  IMAD.MOV.U32 R236, RZ, RZ, 0x181f ;  /* 0x0000181fffec7424 */ /* 0x000fe200078e00ff */
[----:B------:R-:W-:-:S02]  /*21250*/  MOV R3, 0x21270 ;  /* 0x0002127000037802 */ /* 0x000fc40000000f00 */
[----:B-123--:R-:W-:Y:S05]  /*21260*/  CALL.REL.NOINC `($__internal_93_$__cuda_sm70_shflsync_idx_p) ;  /* 0x0000b45000007944 */ /* 0x00efea0003c00000 */
[----:B------:R-:W-:Y:S01]  /*21270*/  MOV R0, R237 ;  /* 0x000000ed00007202 */ /* 0x000fe20000000f00 */
[----:B------:R-:W-:Y:S05]  /*21280*/  BRA `(.L_x_5789) ;  /* 0xffffa17000007947 */ /* 0x000fea000383ffff */
.L_x_5689:
        /* <DEDUP_REMOVED lines=13> */
.L_x_5692:
[----:B------:R-:W-:Y:S01]  /*21360*/  IMAD.MOV.U32 R235, RZ, RZ, R6 ;  /* 0x000000ffffeb7224 */ /* 0x000fe200078e0006 */
[----:B--2---:R-:W-:Y:S01]  /*21370*/  MOV R2, 0x2 ;  /* 0x0000000200027802 */ /* 0x004fe20000000f00 */
[----:B------:R-:W-:Y:S01]  /*21380*/  IMAD.MOV.U32 R236, RZ, RZ, 0x181f ;  /* 0x0000181fffec7424 */ /* 0x000fe200078e00ff */
[----:B------:R-:W-:Y:S02]  /*21390*/  MOV R3, 0x213b0 ;  /* 0x000213b000037802 */ /* 0x000fe40000000f00 */
[----:B-1-34-:R-:W-:Y:S05]  /*213a0*/  CALL.REL.NOINC `($__internal_93_$__cuda_sm70_shflsync_idx_p) ;  /* 0x0000b31000007944 */ /* 0x01afea0003c00000 */
[----:B------:R-:W-:Y:S01]  /*213b0*/  MOV R4, R237 ;  /* 0x000000ed00047202 */ /* 0x000fe20000000f00 */
[----:B------:R-:W-:Y:S05]  /*213c0*/  BRA `(.L_x_5791) ;  /* 0xffffa32000007947 */ /* 0x000fea000383ffff */
.L_x_5693:
[----:B------:R-:W-:Y:S01]  /*213d0*/  IMAD.MOV.U32 R235, RZ, RZ, R16 ;  /* 0x000000ffffeb7224 */ /* 0x000fe200078e0010 */
[----:B--2---:R-:W-:Y:S01]  /*213e0*/  MOV R2, 0x2 ;  /* 0x0000000200027802 */ /* 0x004fe20000000f00 */
[----:B------:R-:W-:Y:S01]  /*213f0*/  IMAD.MOV.U32 R236, RZ, RZ, 0x181f ;  /* 0x0000181fffec7424 */ /* 0x000fe200078e00ff */
[----:B------:R-:W-:Y:S02]  /*21400*/  MOV R3, 0x21420 ;  /* 0x0002142000037802 */ /* 0x000fe40000000f00 */
[----:B-1-34-:R-:W-:Y:S05]  /*21410*/  CALL.REL.NOINC `($__internal_93_$__cuda_sm70_shflsync_idx_p) ;  /* 0x0000b2a000007944 */ /* 0x01afea0003c00000 */
[----:B------:R-:W-:Y:S01]  /*21420*/  MOV R0, R237 ;  /* 0x000000ed00007202 */ /* 0x000fe20000000f00 */
[----:B------:R-:W-:Y:S05]  /*21430*/  BRA `(.L_x_5792) ;  /* 0xffffa2d000007947 */ /* 0x000fea000383ffff */
.L_x_5696:
[----:B------:R-:W-:Y:S01]  /*21440*/  IMAD.MOV.U32 R235, RZ, RZ, R6 ;  /* 0x000000ffffeb7224 */ /* 0x000fe200078e0006 */
[----:B---3--:R-:W-:Y:S01]  /*21450*/  MOV R2, 0x3 ;  /* 0x0000000300027802 */ /* 0x008fe20000000f00 */
        /* <DEDUP_REMOVED lines=11> */
.L_x_5698:
[----:B------:R-:W-:Y:S01]  /*21510*/  IMAD.MOV.U32 R235, RZ, RZ, R5 ;  /* 0x000000ffffeb7224 */ /* 0x000fe200078e0005 */
[----:B------:R-:W-:Y:S01]  /*21520*/  MOV R2, RZ ;  /* 0x000000ff00027202 */ /* 0x000fe20000000f00 */
[----:B------:R-:W-:Y:S01]  /*21530*/  IMAD.MOV.U32 R236, RZ, RZ, 0x1c1f ;  /* 0x00001c1fffec7424 */ /* 0x000fe200078e00ff */
[----:B------:R-:W-:Y:S02]  /*21540*/  MOV R3, 0x21560 ;  /* 0x0002156000037802 */ /* 0x000fe40000000f00 */
[----:B------:R-:W-:Y:S05]  /*21550*/  CALL.REL.NOINC `($__internal_93_$__cuda_sm70_shflsync_idx_p) ;  /* 0x0000b16000007944 */ /* 0x000fea0003c00000 */
[----:B------:R-:W-:Y:S01]  /*21560*/  MOV R4, R237 ;  /* 0x000000ed00047202 */ /* 0x000fe20000000f00 */
[----:B------:R-:W-:Y:S05]  /*21570*/  BRA `(.L_x_5794) ;  /* 0xffffa69000007947 */ /* 0x000fea000383ffff */
.L_x_5699:
[----:B------:R-:W-:Y:S01]  /*21580*/  IMAD.MOV.U32 R235, RZ, RZ, R6 ;  /* 0x000000ffffeb7224 */ /* 0x000fe200078e0006 */
[----:B------:R-:W-:Y:S01]  /*21590*/  MOV R2, RZ ;  /* 0x000000ff00027202 */ /* 0x000fe20000000f00 */
[----:B------:R-:W-:Y:S01]  /*215a0*/  IMAD.MOV.U32 R236, RZ, RZ, 0x1c1f ;  /* 0x00001c1fffec7424 */ /* 0x000fe200078e00ff */
[----:B------:R-:W-:Y:S02]  /*215b0*/  MOV R3, 0x215d0 ;  /* 0x000215d000037802 */ /* 0x000fe40000000f00 */
[----:B-12---:R-:W-:Y:S05]  /*215c0*/  CALL.REL.NOINC `($__internal_93_$__cuda_sm70_shflsync_idx_p) ;  /* 0x0000b0f000007944 */ /* 0x006fea0003c00000 */
[----:B------:R-:W-:Y:S01]  /*215d0*/  MOV R0, R237 ;  /* 0x000000ed00007202 */ /* 0x000fe20000000f00 */
[----:B------:R-:W-:Y:S05]  /*215e0*/  BRA `(.L_x_5795) ;  /* 0xffffa64000007947 */ /* 0x000fea000383ffff */
.L_x_5702:
[----:B------:R-:W-:Y:S01]  /*215f0*/  IMAD.MOV.U32 R235, RZ, RZ, R5 ;  /* 0x000000ffffeb7224 */ /* 0x000fe200078e0005 */
[----:B-1----:R-:W-:Y:S01]  /*21600*/  MOV R2, 0x1 ;  /* 0x0000000100027802 */ /* 0x002fe20000000f00 */
[----:B------:R-:W-:Y:S01]  /*21610*/  IMAD.MOV.U32 R236, RZ, RZ, 0x1c1f ;  /* 0x00001c1fffec7424 */ /* 0x000fe200078e00ff */
[----:B------:R-:W-:-:S02]  /*21620*/  MOV R3, 0x21640 ;  /* 0x0002164000037802 */ /* 0x000fc40000000f00 */
[----:B--234-:R-:W-:Y:S05]  /*21630*/  CALL.REL.NOINC `($__internal_93_$__cuda_sm70_shflsync_idx_p) ;  /* 0x0000b08000007944 */ /* 0x01cfea0003c00000 */
        /* <DEDUP_REMOVED lines=8> */
.L_x_5706:
[----:B------:R-:W-:Y:S01]  /*216c0*/  IMAD.MOV.U32 R235, RZ, RZ, R5 ;  /* 0x000000ffffeb7224 */ /* 0x000fe200078e0005 */
[----:B------:R-:W-:Y:S01]  /*216d0*/  MOV R2, RZ ;  /* 0x000000ff00027202 */ /* 0x000fe20000000f00 */
[----:B------:R-:W-:Y:S01]  /*216e0*/  IMAD.MOV.U32 R236, RZ, RZ, 0x181f ;  /* 0x0000181fffec7424 */ /* 0x000fe200078e00ff */
[----:B------:R-:W-:Y:S02]  /*216f0*/  MOV R3, 0x21710 ;  /* 0x0002171000037802 */ /* 0x000fe40000000f00 */
[----:B---3--:R-:W-:Y:S05]  /*21700*/  CALL.REL.NOINC `($__internal_93_$__cuda_sm70_shflsync_idx_p) ;  /* 0x0000afb000007944 */ /* 0x008fea0003c00000 */
[----:B------:R-:W-:Y:S01]  /*21710*/  MOV R4, R237 ;  /* 0x000000ed00047202 */ /* 0x000fe20000000f00 */
[----:B------:R-:W-:Y:S05]  /*21720*/  BRA `(.L_x_5797) ;  /* 0xffffc69000007947 */ /* 0x000fea000383ffff */
.L_x_5707:
[----:B------:R-:W-:Y:S01]  /*21730*/  IMAD.MOV.U32 R235, RZ, RZ, R16 ;  /* 0x000000ffffeb7224 */ /* 0x000fe200078e0010 */
[----:B------:R-:W-:Y:S01]  /*21740*/  MOV R2, RZ ;  /* 0x000000ff00027202 */ /* 0x000fe20000000f00 */
[----:B------:R-:W-:Y:S01]  /*21750*/  IMAD.MOV.U32 R236, RZ, RZ, 0x181f ;  /* 0x0000181fffec7424 */ /* 0x000fe200078e00ff */
[----:B------:R-:W-:Y:S02]  /*21760*/  MOV R3, 0x21780 ;  /* 0x0002178000037802 */ /* 0x000fe40000000f00 */
[----:B-123--:R-:W-:Y:S05]  /*21770*/  CALL.REL.NOINC `($__internal_93_$__cuda_sm70_shflsync_idx_p) ;  /* 0x0000af4000007944 */ /* 0x00efea0003c00000 */
[----:B------:R-:W-:Y:S01]  /*21780*/  MOV R0, R237 ;  /* 0x000000ed00007202 */ /* 0x000fe20000000f00 */
[----:B------:R-:W-:Y:S05]  /*21790*/  BRA `(.L_x_5798) ;  /* 0xffffc64000007947 */ /* 0x000fea000383ffff */
.L_x_5710:
        /* <DEDUP_REMOVED lines=13> */
.L_x_5713:
[----:B------:R-:W-:Y:S01]  /*21870*/  IMAD.MOV.U32 R235, RZ, RZ, R5 ;  /* 0x000000ffffeb7224 */ /* 0x000fe200078e0005 */
[----:B-1----:R-:W-:Y:S01]  /*21880*/  MOV R2, 0x2 ;  /* 0x0000000200027802 */ /* 0x002fe20000000f00 */
[----:B------:R-:W-:Y:S01]  /*21890*/  IMAD.MOV.U32 R236, RZ, RZ, 0x181f ;  /* 0x0000181fffec7424 */ /* 0x000fe200078e00ff */
[----:B------:R-:W-:Y:S02]  /*218a0*/  MOV R3, 0x218c0 ;  /* 0x000218c000037802 */ /* 0x000fe40000000f00 */
[----:B--234-:R-:W-:Y:S05]  /*218b0*/  CALL.REL.NOINC `($__internal_93_$__cuda_sm70_shflsync_idx_p) ;  /* 0x0000ae0000007944 */ /* 0x01cfea0003c00000 */
[----:B------:R-:W-:Y:S01]  /*218c0*/  MOV R4, R237 ;  /* 0x000000ed00047202 */ /* 0x000fe20000000f00 */
[----:B------:R-:W-:Y:S05]  /*218d0*/  BRA `(.L_x_5800) ;  /* 0xffffc7f000007947 */ /* 0x000fea000383ffff */
.L_x_5714:
[----:B------:R-:W-:Y:S01]  /*218e0*/  IMAD.MOV.U32 R235, RZ, RZ, R16 ;  /* 0x000000ffffeb7224 */ /* 0x000fe200078e0010 */
[----:B-1----:R-:W-:Y:S01]  /*218f0*/  MOV R2, 0x2 ;  /* 0x0000000200027802 */ /* 0x002fe20000000f00 */
[----:B------:R-:W-:Y:S01]  /*21900*/  IMAD.MOV.U32 R236, RZ, RZ, 0x181f ;  /* 0x0000181fffec7424 */ /* 0x000fe200078e00ff */
[----:B------:R-:W-:Y:S02]  /*21910*/  MOV R3, 0x21930 ;  /* 0x0002193000037802 */ /* 0x000fe40000000f00 */
[----:B--234-:R-:W-:Y:S05]  /*21920*/  CALL.REL.NOINC `($__internal_93_$__cuda_sm70_shflsync_idx_p) ;  /* 0x0000ad9000007944 */ /* 0x01cfea0003c00000 */
[----:B------:R-:W-:Y:S01]  /*21930*/  MOV R0, R237 ;  /* 0x000000ed00007202 */ /* 0x000fe20000000f00 */
[----:B------:R-:W-:Y:S05]  /*21940*/  BRA `(.L_x_5801) ;  /* 0xffffc7a000007947 */ /* 0x000fea000383ffff */
.L_x_5717:
        /* <DEDUP_REMOVED lines=13> */
.L_x_5719:
[----:B------:R-:W-:Y:S01]  /*21a20*/  IMAD.MOV.U32 R235, RZ, RZ, R147 ;  /* 0x000000ffffeb7224 */ /* 0x000fe200078e0093 */
[----:B------:R-:W-:Y:S01]  /*21a30*/  MOV R2, RZ ;  /* 0x000000ff00027202 */ /* 0x000fe20000000f00 */
[----:B------:R-:W-:Y:S01]  /*21a40*/  IMAD.MOV.U32 R236, RZ, RZ, 0x1f ;  /* 0x0000001fffec7424 */ /* 0x000fe200078e00ff */
[----:B------:R-:W-:Y:S02]  /*21a50*/  MOV R3, 0x21a70 ;  /* 0x00021a7000037802 */ /* 0x000fe40000000f00 */
[----:B--2---:R-:W-:Y:S05]  /*21a60*/  CALL.REL.NOINC `($__internal_93_$__cuda_sm70_shflsync_idx_p) ;  /* 0x0000ac5000007944 */ /* 0x004fea0003c00000 */
[----:B------:R-:W-:Y:S01]  /*21a70*/  MOV R10, R237 ;  /* 0x000000ed000a7202 */ /* 0x000fe20000000f00 */
[----:B------:R-:W-:Y:S05]  /*21a80*/  BRA `(.L_x_5803) ;  /* 0xffffca4000007947 */ /* 0x000fea000383ffff */
.L_x_5720:
[----:B------:R-:W-:Y:S01]  /*21a90*/  IMAD.MOV.U32 R235, RZ, RZ, R147 ;  /* 0x000000ffffeb7224 */ /* 0x000fe200078e0093 */
[----:B------:R-:W-:Y:S01]  /*21aa0*/  MOV R2, 0x1 ;  /* 0x0000000100027802 */ /* 0x000fe20000000f00 */
[----:B------:R-:W-:Y:S01]  /*21ab0*/  IMAD.MOV.U32 R236, RZ, RZ, 0x1f ;  /* 0x0000001fffec7424 */ /* 0x000fe200078e00ff */
[----:B------:R-:W-:Y:S02]  /*21ac0*/  MOV R3, 0x21ae0 ;  /* 0x00021ae000037802 */ /* 0x000fe40000000f00 */
[----:B-123--:R-:W-:Y:S05]  /*21ad0*/  CALL.REL.NOINC `($__internal_93_$__cuda_sm70_shflsync_idx_p) ;  /* 0x0000abe000007944 */ /* 0x00efea0003c00000 */
[----:B------:R-:W-:Y:S01]  /*21ae0*/  MOV R9, R237 ;  /* 0x000000ed00097202 */ /* 0x000fe20000000f00 */
[----:B------:R-:W-:Y:S05]  /*21af0*/  BRA `(.L_x_5804) ;  /* 0xffffc9f000007947 */ /* 0x000fea000383ffff */
.L_x_5721:
[----:B------:R-:W-:Y:S02]  /*21b00*/  MOV R3, 0x1 ;  /* 0x0000000100037802 */ /* 0x000fe40000000f00 */
[----:B------:R-:W-:-:S02]  /*21b10*/  MOV R2, 0x21b30 ;  /* 0x00021b3000027802 */ /* 0x000fc40000000f00 */
[----:B-1-34-:R-:W-:Y:S05]  /*21b20*/  CALL.REL.NOINC `($__internal_94_$__cuda_sm70_shflsync_up_p) ;  /* 0x0000abf000007944 */ /* 0x01afea0003c00000 */
[----:B------:R-:W-:Y:S05]  /*21b30*/  BRA `(.L_x_5805) ;  /* 0xffffcae000007947 */ /* 0x000fea000383ffff */
.L_x_5722:
[----:B------:R-:W-:Y:S02]  /*21b40*/  MOV R3, 0x2 ;  /* 0x0000000200037802 */ /* 0x000fe40000000f00 */
[----:B------:R-:W-:-:S02]  /*21b50*/  MOV R2, 0x21b70 ;  /* 0x00021b7000027802 */ /* 0x000fc40000000f00 */
[----:B-1-3--:R-:W-:Y:S05]  /*21b60*/  CALL.REL.NOINC `($__internal_94_$__cuda_sm70_shflsync_up_p) ;  /* 0x0000abb000007944 */ /* 0x00afea0003c00000 */
        /* <DEDUP_REMOVED lines=24> */
.L_x_5726:
[----:B------:R-:W-:Y:S02]  /*21cf0*/  MOV R3, 0x1 ;  /* 0x0000000100037802 */ /* 0x000fe40000000f00 */
[----:B------:R-:W-:Y:S02]  /*21d00*/  MOV R2, 0x21d20 ;  /* 0x00021d2000027802 */ /* 0x000fe40000000f00 */
[----:B------:R-:W-:Y:S05]  /*21d10*/  CALL.REL.NOINC `($__internal_94_$__cuda_sm70_shflsync_up_p) ;  /* 0x0000aa0000007944 */ /* 0x000fea0003c00000 */
[----:B------:R-:W-:Y:S01]  /*21d20*/  MOV R2, R4 ;  /* 0x0000000400027202 */ /* 0x000fe20000000f00 */
[----:B------:R-:W-:Y:S05]  /*21d30*/  BRA `(.L_x_5807) ;  /* 0xffffcb5000007947 */ /* 0x000fea000383ffff */
.L_x_5727:
        /* <DEDUP_REMOVED lines=27> */
.L_x_5729:
[----:B------:R-:W-:Y:S02]  /*21ef0*/  SEL R0, RZ, 0x1, P0 ;  /* 0x00000001ff007807 */ /* 0x000fe40000000000 */
[----:B------:R-:W-:Y:S02]  /*21f00*/  MOV R2, 0x21f20 ;  /* 0x00021f2000027802 */ /* 0x000fe40000000f00 */
[----:B--2---:R-:W-:Y:S05]  /*21f10*/  CALL.REL.NOINC `($__internal_95_$__cuda_sm70_votesync_ballot) ;  /* 0x0000a86000007944 */ /* 0x004fea0003c00000 */
[----:B------:R-:W-:Y:S01]  /*21f20*/  MOV R5, R0 ;  /* 0x0000000000057202 */ /* 0x000fe20000000f00 */
[----:B------:R-:W-:Y:S05]  /*21f30*/  BRA `(.L_x_5809) ;  /* 0xffffcae000007947 */ /* 0x000fea000383ffff */
.L_x_5730:
[----:B------:R-:W-:Y:S01]  /*21f40*/  IMAD.MOV.U32 R235, RZ, RZ, R6 ;  /* 0x000000ffffeb7224 */ /* 0x000fe200078e0006 */
[----:B-1----:R-:W-:Y:S01]  /*21f50*/  MOV R2, R0 ;  /* 0x0000000000027202 */ /* 0x002fe20000000f00 */
[----:B------:R-:W-:Y:S01]  /*21f60*/  IMAD.MOV.U32 R236, RZ, RZ, 0x1f ;  /* 0x0000001fffec7424 */ /* 0x000fe200078e00ff */
[----:B------:R-:W-:Y:S02]  /*21f70*/  MOV R3, 0x21f90 ;  /* 0x00021f9000037802 */ /* 0x000fe40000000f00 */
[----:B--2---:R-:W-:Y:S05]  /*21f80*/  CALL.REL.NOINC `($__internal_93_$__cuda_sm70_shflsync_idx_p) ;  /* 0x0000a73000007944 */ /* 0x004fea0003c00000 */
[----:B------:R-:W-:Y:S01]  /*21f90*/  IMAD.MOV.U32 R6, RZ, RZ, R237 ;  /* 0x000000ffff067224 */ /* 0x000fe200078e00ed */
[----:B------:R-:W-:Y:S01]  /*21fa0*/  MOV R2, R0 ;  /* 0x0000000000027202 */ /* 0x000fe20000000f00 */
[----:B------:R-:W-:Y:S01]  /*21fb0*/  IMAD.MOV.U32 R235, RZ, RZ, R8 ;  /* 0x000000ffffeb7224 */ /* 0x000fe200078e0008 */
[----:B------:R-:W-:-:S02]  /*21fc0*/  MOV R236, 0x1f ;  /* 0x0000001f00ec7802 */ /* 0x000fc40000000f00 */
[----:B------:R-:W-:Y:S02]  /*21fd0*/  MOV R3, 0x21ff0 ;  /* 0x00021ff000037802 */ /* 0x000fe40000000f00 */
[----:B------:R-:W-:Y:S05]  /*21fe0*/  CALL.REL.NOINC `($__internal_93_$__cuda_sm70_shflsync_idx_p) ;  /* 0x0000a6d000007944 */ /* 0x000fea0003c00000 */
[----:B------:R-:W-:Y:S01]  /*21ff0*/  MOV R8, R237 ;  /* 0x000000ed00087202 */ /* 0x000fe20000000f00 */
[----:B------:R-:W-:Y:S05]  /*22000*/  BRA `(.L_x_5810) ;  /* 0xffffca8000007947 */ /* 0x000fea000383ffff */
.L_x_5733:
[----:B------:R-:W-:Y:S01]  /*22010*/  IMAD.MOV.U32 R235, RZ, RZ, R4 ;  /* 0x000000ffffeb7224 */ /* 0x000fe200078e0004 */
[----:B-1----:R-:W-:Y:S01]  /*22020*/  MOV R2, R0 ;  /* 0x0000000000027202 */ /* 0x002fe20000000f00 */
[----:B------:R-:W-:Y:S01]  /*22030*/  IMAD.MOV.U32 R236, RZ, RZ, 0x1f ;  /* 0x0000001fffec7424 */ /* 0x000fe200078e00ff */
[----:B------:R-:W-:Y:S02]  /*22040*/  MOV R3, 0x22060 ;  /* 0x0002206000037802 */ /* 0x000fe40000000f00 */
[----:B--2-4-:R-:W-:Y:S05]  /*22050*/  CALL.REL.NOINC `($__internal_93_$__cuda_sm70_shflsync_idx_p) ;  /* 0x0000a66000007944 */ /* 0x014fea0003c00000 */
[----:B------:R-:W-:Y:S01]  /*22060*/  MOV R11, R237 ;  /* 0x000000ed000b7202 */ /* 0x000fe20000000f00 */
[----:B------:R-:W-:Y:S05]  /*22070*/  BRA `(.L_x_5732) ;  /* 0xffffca7000007947 */ /* 0x000fea000383ffff */
        .type           $_ZN7cutlass13device_kernelIN5flash19enable_sm80_to_sm89INS1_16FlashAttnFwdSm80INS1_25CollectiveMainloopFwdSm80ILi8ELi1ELb0EN4cute5tupleIJNS5_1CILi128EEENS7_ILi48EEENS7_ILi256EEEEEELi256ENS_6half_tEfNS_4arch4Sm80ELb0ELb1ELb0ELb1ELb1ELb1ELb1ELb1EEENS1_21CollectiveEpilogueFwdINS6_IJS8_SA_S9_EEENS6_IJNS7_ILi1EEESI_SI_EEESC_SE_Li256ELb1ELb1ELb1ELb0EEENS1_36VarlenDynamicPersistentTileSchedulerILi128ELi48ELi256ELi256ELb1ELb1ELb0ELb1ELb0ELb1EEEEEEEEEvNT_6ParamsE$_ZZN5flash25CollectiveMainloopFwdSm80ILi8ELi1ELb0EN4cute5tupleIJNS1_1CILi128EEENS3_ILi48EEENS3_ILi256EEEEEELi256EN7cutlass6half_tEfNS8_4arch4Sm80ELb0ELb1ELb0ELb1ELb1ELb1ELb1ELb1EE3mmaINS_16FlashAttnFwdSm80ISC_NS_21CollectiveEpilogueFwdINS2_IJS4_S6_S5_EEENS2_IJNS3_ILi1EEESH_SH_EEES9_SB_Li256ELb1ELb1ELb1ELb0EEENS_36VarlenDynamicPersistentTileSchedulerILi128ELi48ELi256ELi256ELb1ELb1ELb0ELb1ELb0ELb1EEEE13SharedStorageENS1_6TensorINS1_11ArrayEngineIfLm128EEENS1_6LayoutINS2_IJNS2_IJNS3_ILi2EEESS_EEESH_NS3_ILi32EEEEEENS2_IJNS2_IJSH_SS_EEENS3_ILi0EEENS3_ILi4EEEEEEEEEENS_7SoftmaxILi2ELi0EEEEEbRKNSC_6ParamsERT0_RT1_iRKNS_16SeqlenInfoQKNewKILb1ELb1EEENS2_IJiiiiEEERT_ENKUlvE_clEv,@function
        .size           $_ZN7cutlass13device_kernelIN5flash19enable_sm80_to_sm89INS1_16FlashAttnFwdSm80INS1_25CollectiveMainloopFwdSm80ILi8ELi1ELb0EN4cute5tupleIJNS5_1CILi128EEENS7_ILi48EEENS7_ILi256EEEEEELi256ENS_6half_tEfNS_4arch4Sm80ELb0ELb1ELb0ELb1ELb1ELb1ELb1ELb1EEENS1_21CollectiveEpilogueFwdINS6_IJS8_SA_S9_EEENS6_IJNS7_ILi1EEESI_SI_EEESC_SE_Li256ELb1ELb1ELb1ELb0EEENS1_36VarlenDynamicPersistentTileSchedulerILi128ELi48ELi256ELi256ELb1ELb1ELb0ELb1ELb0ELb1EEEEEEEEEvNT_6ParamsE$_ZZN5flash25CollectiveMainloopFwdSm80ILi8ELi1ELb0EN4cute5tupleIJNS1_1CILi128EEENS3_ILi48EEENS3_ILi256EEEEEELi256EN7cutlass6half_tEfNS8_4arch4Sm80ELb0ELb1ELb0ELb1ELb1ELb1ELb1ELb1EE3mmaINS_16FlashAttnFwdSm80ISC_NS_21CollectiveEpilogueFwdINS2_IJS4_S6_S5_EEENS2_IJNS3_ILi1EEESH_SH_EEES9_SB_Li256ELb1ELb1ELb1ELb0EEENS_36VarlenDynamicPersistentTileSchedulerILi128ELi48ELi256ELi256ELb1ELb1ELb0ELb1ELb0ELb1EEEE13SharedStorageENS1_6TensorINS1_11ArrayEngineIfLm128EEENS1_6LayoutINS2_IJNS2_IJNS3_ILi2EEESS_EEESH_NS3_ILi32EEEEEENS2_IJNS2_IJSH_SS_EEENS3_ILi0EEENS3_ILi4EEEEEEEEEENS_7SoftmaxILi2ELi0EEEEEbRKNSC_6ParamsERT0_RT1_iRKNS_16SeqlenInfoQKNewKILb1ELb1EEENS2_IJiiiiEEERT_ENKUlvE_clEv,($__internal_92_$__cuda_sm70_shflsync_bfly_p - $_ZN7cutlass13device_kernelIN5flash19enable_sm80_to_sm89INS1_16FlashAttnFwdSm80INS1_25CollectiveMainloopFwdSm80ILi8ELi1ELb0EN4cute5tupleIJNS5_1CILi128EEENS7_ILi48EEENS7_ILi256EEEEEELi256ENS_6half_tEfNS_4arch4Sm80ELb0ELb1ELb0ELb1ELb1ELb1ELb1ELb1EEENS1_21CollectiveEpilogueFwdINS6_IJS8_SA_S9_EEENS6_IJNS7_ILi1EEESI_SI_EEESC_SE_Li256ELb1ELb1ELb1ELb0EEENS1_36VarlenDynamicPersistentTileSchedulerILi128ELi48ELi256ELi256ELb1ELb1ELb0ELb1ELb0ELb1EEEEEEEEEvNT_6ParamsE$_ZZN5flash25CollectiveMainloopFwdSm80ILi8ELi1ELb0EN4cute5tupleIJNS1_1CILi128EEENS3_ILi48EEENS3_ILi256EEEEEELi256EN7cutlass6half_tEfNS8_4arch4Sm80ELb0ELb1ELb0ELb1ELb1ELb1ELb1ELb1EE3mmaINS_16FlashAttnFwdSm80ISC_NS_21CollectiveEpilogueFwdINS2_IJS4_S6_S5_EEENS2_IJNS3_ILi1EEESH_SH_EEES9_SB_Li256ELb1ELb1ELb1ELb0EEENS_36VarlenDynamicPersistentTileSchedulerILi128ELi48ELi256ELi256ELb1ELb1ELb0ELb1ELb0ELb1EEEE13SharedStorageENS1_6TensorINS1_11ArrayEngineIfLm128EEENS1_6LayoutINS2_IJNS2_IJNS3_ILi2EEESS_EEESH_NS3_ILi32EEEEEENS2_IJNS2_IJSH_SS_EEENS3_ILi0EEENS3_ILi4EEEEEEEEEENS_7SoftmaxILi2ELi0EEEEEbRKNSC_6ParamsERT0_RT1_iRKNS_16SeqlenInfoQKNewKILb1ELb1EEENS2_IJiiiiEEERT_ENKUlvE_clEv)
$_ZN7cutlass13device_kernelIN5flash19enable_sm80_to_sm89INS1_16FlashAttnFwdSm80INS1_25CollectiveMainloopFwdSm80ILi8ELi1ELb0EN4cute5tupleIJNS5_1CILi128EEENS7_ILi48EEENS7_ILi256EEEEEELi256ENS_6half_tEfNS_4arch4Sm80ELb0ELb1ELb0ELb1ELb1ELb1ELb1ELb1EEENS1_21CollectiveEpilogueFwdINS6_IJS8_SA_S9_EEENS6_IJNS7_ILi1EEESI_SI_EEESC_SE_Li256ELb1ELb1ELb1ELb0EEENS1_36VarlenDynamicPersistentTileSchedulerILi128ELi48ELi256ELi256ELb1ELb1ELb0ELb1ELb0ELb1EEEEEEEEEvNT_6ParamsE$_ZZN5flash25CollectiveMainloopFwdSm80ILi8ELi1ELb0EN4cute5tupleIJNS1_1CILi128EEENS3_ILi48EEENS3_ILi256EEEEEELi256EN7cutlass6half_tEfNS8_4arch4Sm80ELb0ELb1ELb0ELb1ELb1ELb1ELb1ELb1EE3mmaINS_16FlashAttnFwdSm80ISC_NS_21CollectiveEpilogueFwdINS2_IJS4_S6_S5_EEENS2_IJNS3_ILi1EEESH_SH_EEES9_SB_Li256ELb1ELb1ELb1ELb0EEENS_36VarlenDynamicPersistentTileSchedulerILi128ELi48ELi256ELi256ELb1ELb1ELb0ELb1ELb0ELb1EEEE13SharedStorageENS1_6TensorINS1_11ArrayEngineIfLm128EEENS1_6LayoutINS2_IJNS2_IJNS3_ILi2EEESS_EEESH_NS3_ILi32EEEEEENS2_IJNS2_IJSH_SS_EEENS3_ILi0EEENS3_ILi4EEEEEEEEEENS_7SoftmaxILi2ELi0EEEEEbRKNSC_6ParamsERT0_RT1_iRKNS_16SeqlenInfoQKNewKILb1ELb1EEENS2_IJiiiiEEERT_ENKUlvE_clEv:
        /* <DEDUP_REMOVED lines=9> */
[----:B------:R-:W-:Y:S05]  /*22110*/  RET.REL.NODEC R2 `(_ZN7cutlass13device_kernelIN5flash19enable_sm80_to_sm89INS1_16FlashAttnFwdSm80INS1_25CollectiveMainloopFwdSm80ILi8ELi1ELb0EN4cute5tupleIJNS5_1CILi128EEENS7_ILi48EEENS7_ILi256EEEEEELi256ENS_6half_tEfNS_4arch4Sm80ELb0ELb1ELb0ELb1ELb1ELb1ELb1ELb1EEENS1_21CollectiveEpilogueFwdINS6_IJS8_SA_S9_EEENS6_IJNS7_ILi1EEESI_SI_EEESC_SE_Li256ELb1ELb1ELb1ELb0EEENS1_36VarlenDynamicPersistentTileSchedulerILi128ELi48ELi256ELi256ELb1ELb1ELb0ELb1ELb0ELb1EEEEEEEEEvNT_6ParamsE) ;  /* 0xfffddee002007950 */ /* 0x000fea0003c3ffff */
.L_x_5811:
        /* <DEDUP_REMOVED lines=55> */
.L_x_5887:
[----:B------:R-:W-:Y:S05]  /*22490*/  BRA.DIV ~URZ, `(.L_x_5814) ;  /* 0x000094f27f007947 */ /* 0x000fea000b800000 */
[----:B------:R3:W4:Y:S01]  /*224a0*/  SHFL.IDX PT, R8, R34, RZ, 0x181f ;  /* 0x00181fff22087589 */ /* 0x00072200000e0000 */
[----:B--2---:R-:W-:-:S03]  /*224b0*/  MOV R9, R6 ;  /* 0x0000000600097202 */ /* 0x004fc60000000f00 */
[----:B------:R3:W2:Y:S04]  /*224c0*/  SHFL.IDX PT, R10, R28, RZ, 0x181f ;  /* 0x00181fff1c0a7589 */ /* 0x0006a800000e0000 */
[----:B------:R3:W1:Y:S02]  /*224d0*/  SHFL.IDX PT, R2, R35, RZ, 0x181f ;  /* 0x00181fff23027589 */ /* 0x00066400000e0000 */
.L_x_5888:
        /* <DEDUP_REMOVED lines=54> */
.L_x_5816:
[----:B------:R-:W-:Y:S05]  /*22840*/  BSYNC B0 ;  /* 0x0000000000007941 */ /* 0x000fea0003800000 */
.L_x_5815:
        /* <DEDUP_REMOVED lines=33> */
.L_x_5889:
        /* <DEDUP_REMOVED lines=52> */
.L_x_5819:
[----:B------:R-:W-:Y:S05]  /*22da0*/  BSYNC B0 ;  /* 0x0000000000007941 */ /* 0x000fea0003800000 */
.L_x_5818:
        /* <DEDUP_REMOVED lines=34> */
.L_x_5890:
[----:B------:R-:W-:Y:S05]  /*22fd0*/  BRA.DIV ~URZ, `(.L_x_5821) ;  /* 0x00008d027f007947 */ /* 0x000fea000b800000 */
[----:B------:R4:W1:Y:S01]  /*22fe0*/  SHFL.IDX PT, R8, R34, 0x2, 0x181f ;  /* 0x00581f0022087f89 */ /* 0x00086200000e0000 */
[----:B--23--:R-:W-:-:S03]  /*22ff0*/  MOV R9, R6 ;  /* 0x0000000600097202 */ /* 0x00cfc60000000f00 */
[----:B------:R4:W2:Y:S04]  /*23000*/  SHFL.IDX PT, R10, R28, 0x2, 0x181f ;  /* 0x00581f001c0a7f89 */ /* 0x0008a800000e0000 */
[----:B------:R4:W3:Y:S02]  /*23010*/  SHFL.IDX PT, R2, R35, 0x2, 0x181f ;  /* 0x00581f0023027f89 */ /* 0x0008e400000e0000 */
.L_x_5891:
        /* <DEDUP_REMOVED lines=53> */
.L_x_5823:
[----:B------:R-:W-:Y:S05]  /*23370*/  BSYNC B0 ;  /* 0x0000000000007941 */ /* 0x000fea0003800000 */
.L_x_5822:
        /* <DEDUP_REMOVED lines=39> */
.L_x_5892:
[----:B------:R-:W-:Y:S05]  /*235f0*/  BRA.DIV ~URZ, `(.L_x_5825) ;  /* 0x000088927f007947 */ /* 0x000fea000b800000 */
[----:B------:R3:W1:Y:S04]  /*23600*/  SHFL.IDX PT, R8, R34, 0x3, 0x181f ;  /* 0x00781f0022087f89 */ /* 0x00066800000e0000 */
[----:B------:R3:W4:Y:S04]  /*23610*/  SHFL.IDX PT, R10, R28, 0x3, 0x181f ;  /* 0x00781f001c0a7f89 */ /* 0x00072800000e0000 */
[----:B------:R3:W2:Y:S02]  /*23620*/  SHFL.IDX PT, R2, R35, 0x3, 0x181f ;  /* 0x00781f0023027f89 */ /* 0x0006a400000e0000 */
.L_x_5893:
        /* <DEDUP_REMOVED lines=52> */
.L_x_5827:
[----:B------:R-:W-:Y:S05]  /*23970*/  BSYNC B0 ;  /* 0x0000000000007941 */ /* 0x000fea0003800000 */
.L_x_5826:
        /* <DEDUP_REMOVED lines=104> */
.L_x_5831:
[----:B------:R-:W-:Y:S05]  /*24000*/  BSYNC B0 ;  /* 0x0000000000007941 */ /* 0x000fea0003800000 */
.L_x_5830:
        /* <DEDUP_REMOVED lines=46> */
.L_x_5833:
[----:B------:R-:W-:Y:S05]  /*242f0*/  BSYNC B0 ;  /* 0x0000000000007941 */ /* 0x000fea0003800000 */
.L_x_5832:
        /* <DEDUP_REMOVED lines=46> */
.L_x_5835:
[----:B------:R-:W-:Y:S05]  /*245e0*/  BSYNC B0 ;  /* 0x0000000000007941 */ /* 0x000fea0003800000 */
.L_x_5834:
        /* <DEDUP_REMOVED lines=45> */
.L_x_5829:
[----:B------:R-:W-:Y:S05]  /*248c0*/  BSYNC B1 ;  /* 0x0000000000017941 */ /* 0x000fea0003800000 */
.L_x_5828:
        /* <DEDUP_REMOVED lines=49> */
.L_x_5839:
[----:B------:R-:W-:Y:S05]  /*24be0*/  BSYNC B0 ;  /* 0x0000000000007941 */ /* 0x000fea0003800000 */
.L_x_5838:
        /* <DEDUP_REMOVED lines=46> */
.L_x_5841:
[----:B------:R-:W-:Y:S05]  /*24ed0*/  BSYNC B0 ;  /* 0x0000000000007941 */ /* 0x000fea0003800000 */
.L_x_5840:
        /* <DEDUP_REMOVED lines=46> */
.L_x_5843:
[----:B------:R-:W-:Y:S05]  /*251c0*/  BSYNC B0 ;  /* 0x0000000000007941 */ /* 0x000fea0003800000 */
.L_x_5842:
        /* <DEDUP_REMOVED lines=45> */
.L_x_5837:
[----:B------:R-:W-:Y:S05]  /*254a0*/  BSYNC B1 ;  /* 0x0000000000017941 */ /* 0x000fea0003800000 */
.L_x_5836:
        /* <DEDUP_REMOVED lines=49> */
.L_x_5847:
[----:B------:R-:W-:Y:S05]  /*257c0*/  BSYNC B0 ;  /* 0x0000000000007941 */ /* 0x000fea0003800000 */
.L_x_5846:
        /* <DEDUP_REMOVED lines=46> */
.L_x_5849:
[----:B------:R-:W-:Y:S05]  /*25ab0*/  BSYNC B0 ;  /* 0x0000000000007941 */ /* 0x000fea0003800000 */
.L_x_5848:
        /* <DEDUP_REMOVED lines=46> */
.L_x_5851:
[----:B------:R-:W-:Y:S05]  /*25da0*/  BSYNC B0 ;  /* 0x0000000000007941 */ /* 0x000fea0003800000 */
.L_x_5850:
        /* <DEDUP_REMOVED lines=45> */
.L_x_5845:
[----:B------:R-:W-:Y:S05]  /*26080*/  BSYNC B1 ;  /* 0x0000000000017941 */ /* 0x000fea0003800000 */
.L_x_5844:
[----:B------:R-:W-:Y:S01]  /*26090*/  IADD3 R2, R92, 0x60, RZ ;  /* 0x000000605c027810 */ /* 0x000fe20007ffe0ff */
[----:B------:R-:W-:-:S03]  /*260a0*/  IMAD.MOV.U32 R3, RZ, RZ, 0x0 ;  /* 0x00000000ff037424 */ /* 0x000fc600078e00ff */
[----:B------:R-:W-:Y:S01]  /*260b0*/  ISETP.GE.AND P0, PT, R2, R84, PT ;  /* 0x000000540200720c */ /* 0x000fe20003f06270 */
[----:B------:R-:W-:-:S12]  /*260c0*/  IMAD.MOV.U32 R2, RZ, RZ, R138 ;  /* 0x000000ffff027224 */ /* 0x000fd800078e008a */
[----:B------:R-:W-:Y:S05]  /*260d0*/  @P0 RET.REL.NODEC R2 `(_ZN7cutlass13device_kernelIN5flash19enable_sm80_to_sm89INS1_16FlashAttnFwdSm80INS1_25CollectiveMainloopFwdSm80ILi8ELi1ELb0EN4cute5tupleIJNS5_1CILi128EEENS7_ILi48EEENS7_ILi256EEEEEELi256ENS_6half_tEfNS_4arch4Sm80ELb0ELb1ELb0ELb1ELb1ELb1ELb1ELb1EEENS1_21CollectiveEpilogueFwdINS6_IJS8_SA_S9_EEENS6_IJNS7_ILi1EEESI_SI_EEESC_SE_Li256ELb1ELb1ELb1ELb0EEENS1_36VarlenDynamicPersistentTileSchedulerILi128ELi48ELi256ELi256ELb1ELb1ELb0ELb1ELb0ELb1EEEEEEEEEvNT_6ParamsE) ;  /* 0xfffd9f2002000950 */ /* 0x000fea0003c3ffff */
        /* <DEDUP_REMOVED lines=45> */
.L_x_5853:
[----:B------:R-:W-:Y:S05]  /*263b0*/  BSYNC B0 ;  /* 0x0000000000007941 */ /* 0x000fea0003800000 */
.L_x_5852:
        /* <DEDUP_REMOVED lines=46> */
.L_x_5855:
[----:B------:R-:W-:Y:S05]  /*266a0*/  BSYNC B0 ;  /* 0x0000000000007941 */ /* 0x000fea0003800000 */
.L_x_5854:
        /* <DEDUP_REMOVED lines=46> */
.L_x_5857:
[----:B------:R-:W-:Y:S05]  /*26990*/  BSYNC B0 ;  /* 0x0000000000007941 */ /* 0x000fea0003800000 */
.L_x_5856:
[----:B------:R-:W-:Y:S01]  /*269a0*/  IADD3 R4, R4, 0x60, RZ ;  /* 0x0000006004047810 */ /* 0x000fe20007ffe0ff */
[----:B------:R-:W-:Y:S02]  /*269b0*/  IMAD.MOV.U32 R2, RZ, RZ, R138 ;  /* 0x000000ffff027224 */ /* 0x000fe400078e008a */
[----:B------:R-:W-:Y:S01]  /*269c0*/  IMAD.MOV.U32 R3, RZ, RZ, 0x0 ;  /* 0x00000000ff037424 */ /* 0x000fe200078e00ff */
[----:B------:R-:W-:-:S13]  /*269d0*/  ISETP.GE.AND P0, PT, R4, R0, PT ;  /* 0x000000000400720c */ /* 0x000fda0003f06270 */
[----:B------:R-:W-:Y:S05]  /*269e0*/  @P0 RET.REL.NODEC R2 `(_ZN7cutlass13device_kernelIN5flash19enable_sm80_to_sm89INS1_16FlashAttnFwdSm80INS1_25CollectiveMainloopFwdSm80ILi8ELi1ELb0EN4cute5tupleIJNS5_1CILi128EEENS7_ILi48EEENS7_ILi256EEEEEELi256ENS_6half_tEfNS_4arch4Sm80ELb0ELb1ELb0ELb1ELb1ELb1ELb1ELb1EEENS1_21CollectiveEpilogueFwdINS6_IJS8_SA_S9_EEENS6_IJNS7_ILi1EEESI_SI_EEESC_SE_Li256ELb1ELb1ELb1ELb0EEENS1_36VarlenDynamicPersistentTileSchedulerILi128ELi48ELi256ELi256ELb1ELb1ELb0ELb1ELb0ELb1EEEEEEEEEvNT_6ParamsE) ;  /* 0xfffd961002000950 */ /* 0x000fea0003c3ffff */
        /* <DEDUP_REMOVED lines=44> */
[----:B------:R-:W-:Y:S05]  /*26cb0*/  RET.REL.NODEC R2 `(_ZN7cutlass13device_kernelIN5flash19enable_sm80_to_sm89INS1_16FlashAttnFwdSm80INS1_25CollectiveMainloopFwdSm80ILi8ELi1ELb0EN4cute5tupleIJNS5_1CILi128EEENS7_ILi48EEENS7_ILi256EEEEEELi256ENS_6half_tEfNS_4arch4Sm80ELb0ELb1ELb0ELb1ELb1ELb1ELb1ELb1EEENS1_21CollectiveEpilogueFwdINS6_IJS8_SA_S9_EEENS6_IJNS7_ILi1EEESI_SI_EEESC_SE_Li256ELb1ELb1ELb1ELb0EEENS1_36VarlenDynamicPersistentTileSchedulerILi128ELi48ELi256ELi256ELb1ELb1ELb0ELb1ELb0ELb1EEEEEEEEEvNT_6ParamsE) ;  /* 0xfffd934002007950 */ /* 0x000fea0003c3ffff */
.L_x_5812:
        /* <DEDUP_REMOVED lines=28> */
.L_x_5894:
[----:B------:R-:W-:Y:S05]  /*26e80*/  BRA.DIV ~URZ, `(.L_x_5859) ;  /* 0x000051a27f007947 */ /* 0x000fea000b800000 */
[----:B------:R3:W4:Y:S01]  /*26e90*/  SHFL.IDX PT, R8, R20, RZ, 0x181f ;  /* 0x00181fff14087589 */ /* 0x00072200000e0000 */
[----:B--2---:R-:W-:-:S03]  /*26ea0*/  MOV R9, R4 ;  /* 0x0000000400097202 */ /* 0x004fc60000000f00 */
[----:B------:R3:W2:Y:S04]  /*26eb0*/  SHFL.IDX PT, R6, R16, RZ, 0x181f ;  /* 0x00181fff10067589 */ /* 0x0006a800000e0000 */
[----:B------:R3:W1:Y:S02]  /*26ec0*/  SHFL.IDX PT, R2, R21, RZ, 0x181f ;  /* 0x00181fff15027589 */ /* 0x00066400000e0000 */
.L_x_5895:
        /* <DEDUP_REMOVED lines=36> */
.L_x_5861:
[----:B------:R-:W-:Y:S05]  /*27110*/  BSYNC B0 ;  /* 0x0000000000007941 */ /* 0x000fea0003800000 */
.L_x_5860:
        /* <DEDUP_REMOVED lines=37> */
.L_x_5896:
        /* <DEDUP_REMOVED lines=34> */
.L_x_5864:
[----:B------:R-:W-:Y:S05]  /*27590*/  BSYNC B0 ;  /* 0x0000000000007941 */ /* 0x000fea0003800000 */
.L_x_5863:
        /* <DEDUP_REMOVED lines=32> */
.L_x_5897:
[----:B------:R-:W-:Y:S05]  /*277a0*/  BRA.DIV ~URZ, `(.L_x_5866) ;  /* 0x00004bc27f007947 */ /* 0x000fea000b800000 */
[----:B----4-:R3:W4:Y:S01]  /*277b0*/  SHFL.IDX PT, R8, R20, 0x2, 0x181f ;  /* 0x00581f0014087f89 */ /* 0x01072200000e0000 */
[----:B--2---:R-:W-:-:S03]  /*277c0*/  MOV R9, R4 ;  /* 0x0000000400097202 */ /* 0x004fc60000000f00 */
[----:B------:R3:W2:Y:S04]  /*277d0*/  SHFL.IDX PT, R6, R16, 0x2, 0x181f ;  /* 0x00581f0010067f89 */ /* 0x0006a800000e0000 */
[----:B------:R3:W1:Y:S02]  /*277e0*/  SHFL.IDX PT, R2, R21, 0x2, 0x181f ;  /* 0x00581f0015027f89 */ /* 0x00066400000e0000 */
.L_x_5898:
        /* <DEDUP_REMOVED lines=35> */
.L_x_5868:
[----:B------:R-:W-:Y:S05]  /*27a20*/  BSYNC B0 ;  /* 0x0000000000007941 */ /* 0x000fea0003800000 */
.L_x_5867:
        /* <DEDUP_REMOVED lines=37> */
.L_x_5899:
[----:B------:R-:W-:Y:S05]  /*27c80*/  BRA.DIV ~URZ, `(.L_x_5870) ;  /* 0x000048927f007947 */ /* 0x000fea000b800000 */
[----:B----4-:R4:W1:Y:S01]  /*27c90*/  SHFL.IDX PT, R8, R20, 0x3, 0x181f ;  /* 0x00781f0014087f89 */ /* 0x01086200000e0000 */
[----:B--2---:R-:W-:-:S03]  /*27ca0*/  MOV R9, R4 ;  /* 0x0000000400097202 */ /* 0x004fc60000000f00 */
[----:B------:R4:W2:Y:S04]  /*27cb0*/  SHFL.IDX PT, R6, R16, 0x3, 0x181f ;  /* 0x00781f0010067f89 */ /* 0x0008a800000e0000 */
[----:B------:R4:W3:Y:S02]  /*27cc0*/  SHFL.IDX PT, R2, R21, 0x3, 0x181f ;  /* 0x00781f0015027f89 */ /* 0x0008e400000e0000 */
.L_x_5900:
        /* <DEDUP_REMOVED lines=34> */
.L_x_5872:
[----:B------:R-:W-:Y:S05]  /*27ef0*/  BSYNC B0 ;  /* 0x0000000000007941 */ /* 0x000fea0003800000 */
.L_x_5871:
        /* <DEDUP_REMOVED lines=152> */
.L_x_5876:
[----:B------:R-:W-:Y:S05]  /*28880*/  BSYNC B0 ;  /* 0x0000000000007941 */ /* 0x000fea0003800000 */
.L_x_5875:
        /* <DEDUP_REMOVED lines=108> */
.L_x_5874:
[----:B------:R-:W-:Y:S05]  /*28f50*/  BSYNC B1 ;  /* 0x0000000000017941 */ /* 0x000fea0003800000 */
.L_x_5873:
        /* <DEDUP_REMOVED lines=112> */
.L_x_5880:
[----:B------:R-:W-:Y:S05]  /*29660*/  BSYNC B0 ;  /* 0x0000000000007941 */ /* 0x000fea0003800000 */
.L_x_5879:
        /* <DEDUP_REMOVED lines=107> */
.L_x_5878:
[----:B------:R-:W-:Y:S05]  /*29d20*/  BSYNC B1 ;  /* 0x0000000000017941 */ /* 0x000fea0003800000 */
.L_x_5877:
        /* <DEDUP_REMOVED lines=113> */
.L_x_5884:
[----:B------:R-:W-:Y:S05]  /*2a440*/  BSYNC B0 ;  /* 0x0000000000007941 */ /* 0x000fea0003800000 */
.L_x_5883:
        /* <DEDUP_REMOVED lines=106> */
.L_x_5882:
[----:B------:R-:W-:Y:S05]  /*2aaf0*/  BSYNC B1 ;  /* 0x0000000000017941 */ /* 0x000fea0003800000 */
.L_x_5881:
[----:B------:R-:W-:Y:S01]  /*2ab00*/  IADD3 R4, R92, 0x60, RZ ;  /* 0x000000605c047810 */ /* 0x000fe20007ffe0ff */
[----:B------:R-:W-:-:S02]  /*2ab10*/  IMAD.MOV.U32 R2, RZ, RZ, R138 ;  /* 0x000000ffff027224 */ /* 0x000fc400078e008a */
[----:B------:R-:W-:Y:S01]  /*2ab20*/  IMAD.MOV.U32 R3, RZ, RZ, 0x0 ;  /* 0x00000000ff037424 */ /* 0x000fe200078e00ff */
[----:B------:R-:W-:-:S13]  /*2ab30*/  ISETP.GE.AND P0, PT, R4, R59, PT ;  /* 0x0000003b0400720c */ /* 0x000fda0003f06270 */
[----:B------:R-:W-:Y:S05]  /*2ab40*/  @P0 RET.REL.NODEC R2 `(_ZN7cutlass13device_kernelIN5flash19enable_sm80_to_sm89INS1_16FlashAttnFwdSm80INS1_25CollectiveMainloopFwdSm80ILi8ELi1ELb0EN4cute5tupleIJNS5_1CILi128EEENS7_ILi48EEENS7_ILi256EEEEEELi256ENS_6half_tEfNS_4arch4Sm80ELb0ELb1ELb0ELb1ELb1ELb1ELb1ELb1EEENS1_21CollectiveEpilogueFwdINS6_IJS8_SA_S9_EEENS6_IJNS7_ILi1EEESI_SI_EEESC_SE_Li256ELb1ELb1ELb1ELb0EEENS1_36VarlenDynamicPersistentTileSchedulerILi128ELi48ELi256ELi256ELb1ELb1ELb0ELb1ELb0ELb1EEEEEEEEEvNT_6ParamsE) ;  /* 0xfffd54b002000950 */ /* 0x000fea0003c3ffff */
        /* <DEDUP_REMOVED lines=109> */
.L_x_5886:
[----:B------:R-:W-:Y:S05]  /*2b220*/  BSYNC B0 ;  /* 0x0000000000007941 */ /* 0x000fea0003800000 */
.L_x_5885:
[----:B------:R-:W-:Y:S01]  /*2b230*/  IADD3 R6, R56, 0x40, RZ ;  /* 0x0000004038067810 */ /* 0x000fe20007ffe0ff */
[----:B------:R-:W-:Y:S02]  /*2b240*/  IMAD.MOV.U32 R2, RZ, RZ, R138 ;  /* 0x000000ffff027224 */ /* 0x000fe400078e008a */
[----:B------:R-:W-:Y:S01]  /*2b250*/  IMAD.MOV.U32 R3, RZ, RZ, 0x0 ;  /* 0x00000000ff037424 */ /* 0x000fe200078e00ff */
[----:B------:R-:W-:-:S13]  /*2b260*/  ISETP.GE.AND P0, PT, R6, R0, PT ;  /* 0x000000000600720c */ /* 0x000fda0003f06270 */
[----:B------:R-:W-:Y:S05]  /*2b270*/  @P0 RET.REL.NODEC R2 `(_ZN7cutlass13device_kernelIN5flash19enable_sm80_to_sm89INS1_16FlashAttnFwdSm80INS1_25CollectiveMainloopFwdSm80ILi8ELi1ELb0EN4cute5tupleIJNS5_1CILi128EEENS7_ILi48EEENS7_ILi256EEEEEELi256ENS_6half_tEfNS_4arch4Sm80ELb0ELb1ELb0ELb1ELb1ELb1ELb1ELb1EEENS1_21CollectiveEpilogueFwdINS6_IJS8_SA_S9_EEENS6_IJNS7_ILi1EEESI_SI_EEESC_SE_Li256ELb1ELb1ELb1ELb0EEENS1_36VarlenDynamicPersistentTileSchedulerILi128ELi48ELi256ELi256ELb1ELb1ELb0ELb1ELb0ELb1EEEEEEEEEvNT_6ParamsE) ;  /* 0xfffd4d8002000950 */ /* 0x000fea0003c3ffff */
        /* <DEDUP_REMOVED lines=105> */
[----:B------:R-:W-:Y:S05]  /*2b910*/  RET.REL.NODEC R2 `(_ZN7cutlass13device_kernelIN5flash19enable_sm80_to_sm89INS1_16FlashAttnFwdSm80INS1_25CollectiveMainloopFwdSm80ILi8ELi1ELb0EN4cute5tupleIJNS5_1CILi128EEENS7_ILi48EEENS7_ILi256EEEEEELi256ENS_6half_tEfNS_4arch4Sm80ELb0ELb1ELb0ELb1ELb1ELb1ELb1ELb1EEENS1_21CollectiveEpilogueFwdINS6_IJS8_SA_S9_EEENS6_IJNS7_ILi1EEESI_SI_EEESC_SE_Li256ELb1ELb1ELb1ELb0EEENS1_36VarlenDynamicPersistentTileSchedulerILi128ELi48ELi256ELi256ELb1ELb1ELb0ELb1ELb0ELb1EEEEEEEEEvNT_6ParamsE) ;  /* 0xfffd46e002007950 */ /* 0x000fea0003c3ffff */
.L_x_5813:
[----:B------:R-:W-:Y:S01]  /*2b920*/  IMAD.MOV.U32 R235, RZ, RZ, R29 ;  /* 0x000000ffffeb7224 */ /* 0x000fe200078e001d */
[----:B------:R-:W-:Y:S01]  /*2b930*/  MOV R2, RZ ;  /* 0x000000ff00027202 */ /* 0x000fe20000000f00 */
[----:B------:R-:W-:Y:S01]  /*2b940*/  IMAD.MOV.U32 R236, RZ, RZ, 0x181f ;  /* 0x0000181fffec7424 */ /* 0x000fe200078e00ff */
[----:B------:R-:W-:Y:S02]  /*2b950*/  MOV R3, 0x2b970 ;  /* 0x0002b97000037802 */ /* 0x000fe40000000f00 */
[----:B------:R-:W-:Y:S05]  /*2b960*/  CALL.REL.NOINC `($__internal_93_$__cuda_sm70_shflsync_idx_p) ;  /* 0x00000d5000007944 */ /* 0x000fea0003c00000 */
[----:B------:R-:W-:Y:S01]  /*2b970*/  MOV R6, R237 ;  /* 0x000000ed00067202 */ /* 0x000fe20000000f00 */
[----:B------:R-:W-:Y:S05]  /*2b980*/  BRA `(.L_x_5887) ;  /* 0xffff6b0000007947 */ /* 0x000fea000383ffff */
.L_x_5814:
[----:B------:R-:W-:Y:S01]  /*2b990*/  IMAD.MOV.U32 R235, RZ, RZ, R34 ;  /* 0x000000ffffeb7224 */ /* 0x000fe200078e0022 */
[----:B------:R-:W-:Y:S01]  /*2b9a0*/  MOV R2, RZ ;  /* 0x000000ff00027202 */ /* 0x000fe20000000f00 */
[----:B------:R-:W-:Y:S01]  /*2b9b0*/  IMAD.MOV.U32 R236, RZ, RZ, 0x181f ;  /* 0x0000181fffec7424 */ /* 0x000fe200078e00ff */
[----:B------:R-:W-:Y:S02]  /*2b9c0*/  MOV R3, 0x2b9e0 ;  /* 0x0002b9e000037802 */ /* 0x000fe40000000f00 */
[----:B-12---:R-:W-:Y:S05]  /*2b9d0*/  CALL.REL.NOINC `($__internal_93_$__cuda_sm70_shflsync_idx_p) ;  /* 0x00000ce000007944 */ /* 0x006fea0003c00000 */
[----:B------:R-:W-:Y:S01]  /*2b9e0*/  IMAD.MOV.U32 R235, RZ, RZ, R28 ;  /* 0x000000ffffeb7224 */ /* 0x000fe200078e001c */
[----:B------:R-:W-:Y:S01]  /*2b9f0*/  MOV R2, RZ ;  /* 0x000000ff00027202 */ /* 0x000fe20000000f00 */
[----:B------:R-:W-:Y:S01]  /*2ba00*/  IMAD.MOV.U32 R236, RZ, RZ, 0x181f ;  /* 0x0000181fffec7424 */ /* 0x000fe200078e00ff */
[----:B------:R-:W-:Y:S01]  /*2ba10*/  MOV R8, R237 ;  /* 0x000000ed00087202 */ /* 0x000fe20000000f00 */
[----:B------:R-:W-:Y:S01]  /*2ba20*/  IMAD.MOV.U32 R9, RZ, RZ, R6 ;  /* 0x000000ffff097224 */ /* 0x000fe200078e0006 */
[----:B------:R-:W-:-:S02]  /*2ba30*/  MOV R3, 0x2ba50 ;  /* 0x0002ba5000037802 */ /* 0x000fc40000000f00 */
[----:B------:R-:W-:Y:S05]  /*2ba40*/  CALL.REL.NOINC `($__internal_93_$__cuda_sm70_shflsync_idx_p) ;  /* 0x00000c7000007944 */ /* 0x000fea0003c00000 */
[----:B------:R-:W-:Y:S01]  /*2ba50*/  IMAD.MOV.U32 R10, RZ, RZ, R237 ;  /* 0x000000ffff0a7224 */ /* 0x000fe200078e00ed */
[----:B------:R-:W-:Y:S01]  /*2ba60*/  MOV R2, RZ ;  /* 0x000000ff00027202 */ /* 0x000fe20000000f00 */
[----:B------:R-:W-:Y:S01]  /*2ba70*/  IMAD.MOV.U32 R235, RZ, RZ, R35 ;  /* 0x000000ffffeb7224 */ /* 0x000fe200078e0023 */
[----:B------:R-:W-:-:S02]  /*2ba80*/  MOV R236, 0x181f ;  /* 0x0000181f00ec7802 */ /* 0x000fc40000000f00 */
[----:B------:R-:W-:Y:S02]  /*2ba90*/  MOV R3, 0x2bab0 ;  /* 0x0002bab000037802 */ /* 0x000fe40000000f00 */
[----:B------:R-:W-:Y:S05]  /*2baa0*/  CALL.REL.NOINC `($__internal_93_$__cuda_sm70_shflsync_idx_p) ;  /* 0x00000c1000007944 */ /* 0x000fea0003c00000 */
[----:B------:R-:W-:Y:S01]  /*2bab0*/  MOV R2, R237 ;  /* 0x000000ed00027202 */ /* 0x000fe20000000f00 */
[----:B------:R-:W-:Y:S05]  /*2bac0*/  BRA `(.L_x_5888) ;  /* 0xffff6a1000007947 */ /* 0x000fea000383ffff */
.L_x_5817:
[----:B------:R-:W-:Y:S01]  /*2bad0*/  IMAD.MOV.U32 R235, RZ, RZ, R29 ;  /* 0x000000ffffeb7224 */ /* 0x000fe200078e001d */
[----:B------:R-:W-:Y:S01]  /*2bae0*/  MOV R2, 0x1 ;  /* 0x0000000100027802 */ /* 0x000fe20000000f00 */
[----:B------:R-:W-:Y:S01]  /*2baf0*/  IMAD.MOV.U32 R236, RZ, RZ, 0x181f ;  /* 0x0000181fffec7424 */ /* 0x000fe200078e00ff */
[----:B------:R-:W-:Y:S02]  /*2bb00*/  MOV R3, 0x2bb20 ;  /* 0x0002bb2000037802 */ /* 0x000fe40000000f00 */
[----:B---3--:R-:W-:Y:S05]  /*2bb10*/  CALL.REL.NOINC `($__internal_93_$__cuda_sm70_shflsync_idx_p) ;  /* 0x00000ba000007944 */ /* 0x008fea0003c00000 */
[----:B------:R-:W-:Y:S01]  /*2bb20*/  IMAD.MOV.U32 R6, RZ, RZ, R237 ;  /* 0x000000ffff067224 */ /* 0x000fe200078e00ed */
[----:B------:R-:W-:Y:S01]  /*2bb30*/  MOV R2, 0x1 ;  /* 0x0000000100027802 */ /* 0x000fe20000000f00 */
[----:B------:R-:W-:Y:S01]  /*2bb40*/  IMAD.MOV.U32 R235, RZ, RZ, R34 ;  /* 0x000000ffffeb7224 */ /* 0x000fe200078e0022 */
[----:B------:R-:W-:Y:S02]  /*2bb50*/  MOV R236, 0x181f ;  /* 0x0000181f00ec7802 */ /* 0x000fe40000000f00 */
[----:B------:R-:W-:Y:S02]  /*2bb60*/  MOV R3, 0x2bb80 ;  /* 0x0002bb8000037802 */ /* 0x000fe40000000f00 */
[----:B------:R-:W-:Y:S05]  /*2bb70*/  CALL.REL.NOINC `($__internal_93_$__cuda_sm70_shflsync_idx_p) ;  /* 0x00000b4000007944 */ /* 0x000fea0003c00000 */
[----:B------:R-:W-:Y:S01]  /*2bb80*/  IMAD.MOV.U32 R235, RZ, RZ, R28 ;  /* 0x000000ffffeb7224 */ /* 0x000fe200078e001c */
[----:B------:R-:W-:Y:S01]  /*2bb90*/  MOV R2, 0x1 ;  /* 0x0000000100027802 */ /* 0x000fe20000000f00 */
[----:B------:R-:W-:Y:S01]  /*2bba0*/  IMAD.MOV.U32 R236, RZ, RZ, 0x181f ;  /* 0x0000181fffec7424 */ /* 0x000fe200078e00ff */
[----:B------:R-:W-:Y:S01]  /*2bbb0*/  MOV R8, R237 ;  /* 0x000000ed00087202 */ /* 0x000fe20000000f00 */
[----:B------:R-:W-:Y:S01]  /*2bbc0*/  IMAD.MOV.U32 R9, RZ, RZ, R6 ;  /* 0x000000ffff097224 */ /* 0x000fe200078e0006 */
[----:B------:R-:W-:-:S02]  /*2bbd0*/  MOV R3, 0x2bbf0 ;  /* 0x0002bbf000037802 */ /* 0x000fc40000000f00 */
[----:B------:R-:W-:Y:S05]  /*2bbe0*/  CALL.REL.NOINC `($__internal_93_$__cuda_sm70_shflsync_idx_p) ;  /* 0x00000ad000007944 */ /* 0x000fea0003c00000 */
        /* <DEDUP_REMOVED lines=8> */
.L_x_5820:
[----:B------:R-:W-:Y:S01]  /*2bc70*/  IMAD.MOV.U32 R235, RZ, RZ, R29 ;  /* 0x000000ffffeb7224 */ /* 0x000fe200078e001d */
[----:B------:R-:W-:Y:S01]  /*2bc80*/  MOV R2, 0x2 ;  /* 0x0000000200027802 */ /* 0x000fe20000000f00 */
[----:B------:R-:W-:Y:S01]  /*2bc90*/  IMAD.MOV.U32 R236, RZ, RZ, 0x181f ;  /* 0x0000181fffec7424 */ /* 0x000fe200078e00ff */
[----:B------:R-:W-:Y:S02]  /*2bca0*/  MOV R3, 0x2bcc0 ;  /* 0x0002bcc000037802 */ /* 0x000fe40000000f00 */
[----:B--2---:R-:W-:Y:S05]  /*2bcb0*/  CALL.REL.NOINC `($__internal_93_$__cuda_sm70_shflsync_idx_p) ;  /* 0x00000a0000007944 */ /* 0x004fea0003c00000 */
[----:B------:R-:W-:Y:S01]  /*2bcc0*/  MOV R6, R237 ;  /* 0x000000ed00067202 */ /* 0x000fe20000000f00 */
[----:B------:R-:W-:Y:S05]  /*2bcd0*/  BRA `(.L_x_5890) ;  /* 0xffff72f000007947 */ /* 0x000fea000383ffff */
.L_x_5821:
[----:B------:R-:W-:Y:S01]  /*2bce0*/  IMAD.MOV.U32 R235, RZ, RZ, R34 ;  /* 0x000000ffffeb7224 */ /* 0x000fe200078e0022 */
[----:B------:R-:W-:Y:S01]  /*2bcf0*/  MOV R2, 0x2 ;  /* 0x0000000200027802 */ /* 0x000fe20000000f00 */
[----:B------:R-:W-:Y:S01]  /*2bd00*/  IMAD.MOV.U32 R236, RZ, RZ, 0x181f ;  /* 0x0000181fffec7424 */ /* 0x000fe200078e00ff */
[----:B------:R-:W-:Y:S02]  /*2bd10*/  MOV R3, 0x2bd30 ;  /* 0x0002bd3000037802 */ /* 0x000fe40000000f00 */
[----:B-123--:R-:W-:Y:S05]  /*2bd20*/  CALL.REL.NOINC `($__internal_93_$__cuda_sm70_shflsync_idx_p) ;  /* 0x0000099000007944 */ /* 0x00efea0003c00000 */
        /* <DEDUP_REMOVED lines=15> */
.L_x_5824:
[----:B------:R-:W-:Y:S01]  /*2be20*/  IMAD.MOV.U32 R235, RZ, RZ, R29 ;  /* 0x000000ffffeb7224 */ /* 0x000fe200078e001d */
[----:B------:R-:W-:Y:S01]  /*2be30*/  MOV R2, 0x3 ;  /* 0x0000000300027802 */ /* 0x000fe20000000f00 */
[----:B------:R-:W-:Y:S01]  /*2be40*/  IMAD.MOV.U32 R236, RZ, RZ, 0x181f ;  /* 0x0000181fffec7424 */ /* 0x000fe200078e00ff */
[----:B------:R-:W-:Y:S02]  /*2be50*/  MOV R3, 0x2be70 ;  /* 0x0002be7000037802 */ /* 0x000fe40000000f00 */
[----:B----4-:R-:W-:Y:S05]  /*2be60*/  CALL.REL.NOINC `($__internal_93_$__cuda_sm70_shflsync_idx_p) ;  /* 0x0000085000007944 */ /* 0x010fea0003c00000 */
[----:B------:R-:W-:Y:S01]  /*2be70*/  MOV R9, R237 ;  /* 0x000000ed00097202 */ /* 0x000fe20000000f00 */
[----:B------:R-:W-:Y:S05]  /*2be80*/  BRA `(.L_x_5892) ;  /* 0xffff776000007947 */ /* 0x000fea000383ffff */
.L_x_5825:
[----:B------:R-:W-:Y:S01]  /*2be90*/  IMAD.MOV.U32 R235, RZ, RZ, R34 ;  /* 0x000000ffffeb7224 */ /* 0x000fe200078e0022 */
[----:B------:R-:W-:Y:S01]  /*2bea0*/  MOV R2, 0x3 ;  /* 0x0000000300027802 */ /* 0x000fe20000000f00 */
[----:B------:R-:W-:Y:S01]  /*2beb0*/  IMAD.MOV.U32 R236, RZ, RZ, 0x181f ;  /* 0x0000181fffec7424 */ /* 0x000fe200078e00ff */
[----:B------:R-:W-:Y:S02]  /*2bec0*/  MOV R3, 0x2bee0 ;  /* 0x0002bee000037802 */ /* 0x000fe40000000f00 */
[----:B-12-4-:R-:W-:Y:S05]  /*2bed0*/  CALL.REL.NOINC `($__internal_93_$__cuda_sm70_shflsync_idx_p) ;  /* 0x000007e000007944 */ /* 0x016fea0003c00000 */
[----:B------:R-:W-:Y:S01]  /*2bee0*/  IMAD.MOV.U32 R235, RZ, RZ, R28 ;  /* 0x000000ffffeb7224 */ /* 0x000fe200078e001c */
[----:B------:R-:W-:Y:S01]  /*2bef0*/  MOV R236, 0x181f ;  /* 0x0000181f00ec7802 */ /* 0x000fe20000000f00 */
[----:B------:R-:W-:Y:S01]  /*2bf00*/  IMAD.MOV.U32 R2, RZ, RZ, 0x3 ;  /* 0x00000003ff027424 */ /* 0x000fe200078e00ff */
[----:B------:R-:W-:-:S02]  /*2bf10*/  MOV R8, R237 ;  /* 0x000000ed00087202 */ /* 0x000fc40000000f00 */
[----:B------:R-:W-:Y:S02]  /*2bf20*/  MOV R3, 0x2bf40 ;  /* 0x0002bf4000037802 */ /* 0x000fe40000000f00 */
[----:B------:R-:W-:Y:S05]  /*2bf30*/  CALL.REL.NOINC `($__internal_93_$__cuda_sm70_shflsync_idx_p) ;  /* 0x0000078000007944 */ /* 0x000fea0003c00000 */
[----:B------:R-:W-:Y:S01]  /*2bf40*/  IMAD.MOV.U32 R10, RZ, RZ, R237 ;  /* 0x000000ffff0a7224 */ /* 0x000fe200078e00ed */
[----:B------:R-:W-:Y:S01]  /*2bf50*/  MOV R2, 0x3 ;  /* 0x0000000300027802 */ /* 0x000fe20000000f00 */
[----:B------:R-:W-:Y:S01]  /*2bf60*/  IMAD.MOV.U32 R235, RZ, RZ, R35 ;  /* 0x000000ffffeb7224 */ /* 0x000fe200078e0023 */
[----:B------:R-:W-:Y:S02]  /*2bf70*/  MOV R236, 0x181f ;  /* 0x0000181f00ec7802 */ /* 0x000fe40000000f00 */
[----:B------:R-:W-:Y:S02]  /*2bf80*/  MOV R3, 0x2bfa0 ;  /* 0x0002bfa000037802 */ /* 0x000fe40000000f00 */
[----:B------:R-:W-:Y:S05]  /*2bf90*/  CALL.REL.NOINC `($__internal_93_$__cuda_sm70_shflsync_idx_p) ;  /* 0x0000072000007944 */ /* 0x000fea0003c00000 */
[----:B------:R-:W-:Y:S01]  /*2bfa0*/  MOV R2, R237 ;  /* 0x000000ed00027202 */ /* 0x000fe20000000f00 */
[----:B------:R-:W-:Y:S05]  /*2bfb0*/  BRA `(.L_x_5893) ;  /* 0xffff767000007947 */ /* 0x000fea000383ffff */
.L_x_5858:
[----:B------:R-:W-:Y:S01]  /*2bfc0*/  IMAD.MOV.U32 R235, RZ, RZ, R18 ;  /* 0x000000ffffeb7224 */ /* 0x000fe200078e0012 */
[----:B------:R-:W-:Y:S01]  /*2bfd0*/  MOV R2, RZ ;  /* 0x000000ff00027202 */ /* 0x000fe20000000f00 */
[----:B------:R-:W-:Y:S01]  /*2bfe0*/  IMAD.MOV.U32 R236, RZ, RZ, 0x181f ;  /* 0x0000181fffec7424 */ /* 0x000fe200078e00ff */
[----:B------:R-:W-:Y:S02]  /*2bff0*/  MOV R3, 0x2c010 ;  /* 0x0002c01000037802 */ /* 0x000fe40000000f00 */
[----:B------:R-:W-:Y:S05]  /*2c000*/  CALL.REL.NOINC `($__internal_93_$__cuda_sm70_shflsync_idx_p) ;  /* 0x000006b000007944 */ /* 0x000fea0003c00000 */
[----:B------:R-:W-:Y:S01]  /*2c010*/  MOV R4, R237 ;  /* 0x000000ed00047202 */ /* 0x000fe20000000f00 */
[----:B------:R-:W-:Y:S05]  /*2c020*/  BRA `(.L_x_5894) ;  /* 0xffffae5000007947 */ /* 0x000fea000383ffff */
.L_x_5859:
[----:B------:R-:W-:Y:S01]  /*2c030*/  IMAD.MOV.U32 R235, RZ, RZ, R20 ;  /* 0x000000ffffeb7224 */ /* 0x000fe200078e0014 */
[----:B------:R-:W-:Y:S01]  /*2c040*/  MOV R2, RZ ;  /* 0x000000ff00027202 */ /* 0x000fe20000000f00 */
[----:B------:R-:W-:Y:S01]  /*2c050*/  IMAD.MOV.U32 R236, RZ, RZ, 0x181f ;  /* 0x0000181fffec7424 */ /* 0x000fe200078e00ff */
[----:B------:R-:W-:-:S02]  /*2c060*/  MOV R3, 0x2c080 ;  /* 0x0002c08000037802 */ /* 0x000fc40000000f00 */
        /* <DEDUP_REMOVED lines=16> */
.L_x_5862:
[----:B------:R-:W-:Y:S01]  /*2c170*/  IMAD.MOV.U32 R235, RZ, RZ, R18 ;  /* 0x000000ffffeb7224 */ /* 0x000fe200078e0012 */
[----:B------:R-:W-:Y:S01]  /*2c180*/  MOV R2, 0x1 ;  /* 0x0000000100027802 */ /* 0x000fe20000000f00 */
[----:B------:R-:W-:Y:S01]  /*2c190*/  IMAD.MOV.U32 R236, RZ, RZ, 0x181f ;  /* 0x0000181fffec7424 */ /* 0x000fe200078e00ff */
[----:B------:R-:W-:Y:S02]  /*2c1a0*/  MOV R3, 0x2c1c0 ;  /* 0x0002c1c000037802 */ /* 0x000fe40000000f00 */
[----:B---34-:R-:W-:Y:S05]  /*2c1b0*/  CALL.REL.NOINC `($__internal_93_$__cuda_sm70_shflsync_idx_p) ;  /* 0x0000050000007944 */ /* 0x018fea0003c00000 */
        /* <DEDUP_REMOVED lines=20> */
.L_x_5865:
[----:B------:R-:W-:Y:S01]  /*2c300*/  IMAD.MOV.U32 R235, RZ, RZ, R18 ;  /* 0x000000ffffeb7224 */ /* 0x000fe200078e0012 */
[----:B------:R-:W-:Y:S01]  /*2c310*/  MOV R2, 0x2 ;  /* 0x0000000200027802 */ /* 0x000fe20000000f00 */
[----:B------:R-:W-:Y:S01]  /*2c320*/  IMAD.MOV.U32 R236, RZ, RZ, 0x181f ;  /* 0x0000181fffec7424 */ /* 0x000fe200078e00ff */
[----:B------:R-:W-:Y:S02]  /*2c330*/  MOV R3, 0x2c350 ;  /* 0x0002c35000037802 */ /* 0x000fe40000000f00 */
[----:B----4-:R-:W-:Y:S05]  /*2c340*/  CALL.REL.NOINC `($__internal_93_$__cuda_sm70_shflsync_idx_p) ;  /* 0x0000037000007944 */ /* 0x010fea0003c00000 */
[----:B------:R-:W-:Y:S01]  /*2c350*/  MOV R4, R237 ;  /* 0x000000ed00047202 */ /* 0x000fe20000000f00 */
[----:B------:R-:W-:Y:S05]  /*2c360*/  BRA `(.L_x_5897) ;  /* 0xffffb43000007947 */ /* 0x000fea000383ffff */
.L_x_5866:
[----:B------:R-:W-:Y:S01]  /*2c370*/  IMAD.MOV.U32 R235, RZ, RZ, R20 ;  /* 0x000000ffffeb7224 */ /* 0x000fe200078e0014 */
[----:B------:R-:W-:Y:S01]  /*2c380*/  MOV R2, 0x2 ;  /* 0x0000000200027802 */ /* 0x000fe20000000f00 */
[----:B------:R-:W-:Y:S01]  /*2c390*/  IMAD.MOV.U32 R236, RZ, RZ, 0x181f ;  /* 0x0000181fffec7424 */ /* 0x000fe200078e00ff */
[----:B------:R-:W-:-:S02]  /*2c3a0*/  MOV R3, 0x2c3c0 ;  /* 0x0002c3c000037802 */ /* 0x000fc40000000f00 */
[----:B-12-4-:R-:W-:Y:S05]  /*2c3b0*/  CALL.REL.NOINC `($__internal_93_$__cuda_sm70_shflsync_idx_p) ;  /* 0x0000030000007944 */ /* 0x016fea0003c00000 */
        /* <DEDUP_REMOVED lines=15> */
.L_x_5869:
[----:B------:R-:W-:Y:S01]  /*2c4b0*/  IMAD.MOV.U32 R235, RZ, RZ, R18 ;  /* 0x000000ffffeb7224 */ /* 0x000fe200078e0012 */
[----:B------:R-:W-:Y:S01]  /*2c4c0*/  MOV R2, 0x3 ;  /* 0x0000000300027802 */ /* 0x000fe20000000f00 */
[----:B------:R-:W-:Y:S01]  /*2c4d0*/  IMAD.MOV.U32 R236, RZ, RZ, 0x181f ;  /* 0x0000181fffec7424 */ /* 0x000fe200078e00ff */
[----:B------:R-:W-:Y:S02]  /*2c4e0*/  MOV R3, 0x2c500 ;  /* 0x0002c50000037802 */ /* 0x000fe40000000f00 */
[----:B---34-:R-:W-:Y:S05]  /*2c4f0*/  CALL.REL.NOINC `($__internal_93_$__cuda_sm70_shflsync_idx_p) ;  /* 0x000001c000007944 */ /* 0x018fea0003c00000 */
[----:B------:R-:W-:Y:S01]  /*2c500*/  MOV R4, R237 ;  /* 0x000000ed00047202 */ /* 0x000fe20000000f00 */
[----:B------:R-:W-:Y:S05]  /*2c510*/  BRA `(.L_x_5899) ;  /* 0xffffb76000007947 */ /* 0x000fea000383ffff */
.L_x_5870:
[----:B------:R-:W-:Y:S01]  /*2c520*/  IMAD.MOV.U32 R235, RZ, RZ, R20 ;  /* 0x000000ffffeb7224 */ /* 0x000fe200078e0014 */
[----:B------:R-:W-:Y:S01]  /*2c530*/  MOV R2, 0x3 ;  /* 0x0000000300027802 */ /* 0x000fe20000000f00 */
[----:B------:R-:W-:Y:S01]  /*2c540*/  IMAD.MOV.U32 R236, RZ, RZ, 0x181f ;  /* 0x0000181fffec7424 */ /* 0x000fe200078e00ff */
[----:B------:R-:W-:Y:S02]  /*2c550*/  MOV R3, 0x2c570 ;  /* 0x0002c57000037802 */ /* 0x000fe40000000f00 */
[----:B-1234-:R-:W-:Y:S05]  /*2c560*/  CALL.REL.NOINC `($__internal_93_$__cuda_sm70_shflsync_idx_p) ;  /* 0x0000015000007944 */ /* 0x01efea0003c00000 */
        /* <DEDUP_REMOVED lines=15> */
        .weak           $__internal_92_$__cuda_sm70_shflsync_bfly_p
        .type           $__internal_92_$__cuda_sm70_shflsync_bfly_p,@function
        .size           $__internal_92_$__cuda_sm70_shflsync_bfly_p,($__internal_93_$__cuda_sm70_shflsync_idx_p - $__internal_92_$__cuda_sm70_shflsync_bfly_p)
$__internal_92_$__cuda_sm70_shflsync_bfly_p:
[----:B------:R-:W-:Y:S02]  /*2c660*/  MOV R172, 0x1f ;  /* 0x0000001f00ac7802 */ /* 0x000fe40000000f00 */
[----:B------:R-:W-:-:S04]  /*2c670*/  MOV R173, 0xffffffff ;  /* 0xffffffff00ad7802 */ /* 0x000fc80000000f00 */
[----:B------:R-:W-:Y:S04]  /*2c680*/  WARPSYNC R173 ;  /* 0x000000ad00007348 */ /* 0x000fe80003800000 */
[----:B------:R1:W2:Y:S02]  /*2c690*/  SHFL.BFLY PT, R172, R0, R3, R172 ;  /* 0x0c00000300ac7389 */ /* 0x0002a400000e00ac */
[----:B-1----:R-:W-:-:S04]  /*2c6a0*/  MOV R3, 0x0 ;  /* 0x0000000000037802 */ /* 0x002fc80000000f00 */
[----:B--2---:R-:W-:Y:S05]  /*2c6b0*/  RET.REL.NODEC R2 `(_ZN7cutlass13device_kernelIN5flash19enable_sm80_to_sm89INS1_16FlashAttnFwdSm80INS1_25CollectiveMainloopFwdSm80ILi8ELi1ELb0EN4cute5tupleIJNS5_1CILi128EEENS7_ILi48EEENS7_ILi256EEEEEELi256ENS_6half_tEfNS_4arch4Sm80ELb0ELb1ELb0ELb1ELb1ELb1ELb1ELb1EEENS1_21CollectiveEpilogueFwdINS6_IJS8_SA_S9_EEENS6_IJNS7_ILi1EEESI_SI_EEESC_SE_Li256ELb1ELb1ELb1ELb0EEENS1_36VarlenDynamicPersistentTileSchedulerILi128ELi48ELi256ELi256ELb1ELb1ELb0ELb1ELb0ELb1EEEEEEEEEvNT_6ParamsE) ;  /* 0xfffd394002007950 */ /* 0x004fea0003c3ffff */
        .weak           $__internal_93_$__cuda_sm70_shflsync_idx_p
        .type           $__internal_93_$__cuda_sm70_shflsync_idx_p,@function
        .size           $__internal_93_$__cuda_sm70_shflsync_idx_p,($__internal_94_$__cuda_sm70_shflsync_up_p - $__internal_93_$__cuda_sm70_shflsync_idx_p)
$__internal_93_$__cuda_sm70_shflsync_idx_p:
[----:B------:R-:W-:-:S04]  /*2c6c0*/  MOV R237, 0xffffffff ;  /* 0xffffffff00ed7802 */ /* 0x000fc80000000f00 */
[----:B------:R-:W-:Y:S04]  /*2c6d0*/  WARPSYNC R237 ;  /* 0x000000ed00007348 */ /* 0x000fe80003800000 */
[----:B------:R1:W2:Y:S02]  /*2c6e0*/  SHFL.IDX PT, R237, R235, R2, R236 ;  /* 0x00000002ebed7389 */ /* 0x0002a400000e00ec */
[----:B-1----:R-:W-:Y:S02]  /*2c6f0*/  MOV R2, R3 ;  /* 0x0000000300027202 */ /* 0x002fe40000000f00 */
[----:B------:R-:W-:-:S04]  /*2c700*/  MOV R3, 0x0 ;  /* 0x0000000000037802 */ /* 0x000fc80000000f00 */
[----:B--2---:R-:W-:Y:S05]  /*2c710*/  RET.REL.NODEC R2 `(_ZN7cutlass13device_kernelIN5flash19enable_sm80_to_sm89INS1_16FlashAttnFwdSm80INS1_25CollectiveMainloopFwdSm80ILi8ELi1ELb0EN4cute5tupleIJNS5_1CILi128EEENS7_ILi48EEENS7_ILi256EEEEEELi256ENS_6half_tEfNS_4arch4Sm80ELb0ELb1ELb0ELb1ELb1ELb1ELb1ELb1EEENS1_21CollectiveEpilogueFwdINS6_IJS8_SA_S9_EEENS6_IJNS7_ILi1EEESI_SI_EEESC_SE_Li256ELb1ELb1ELb1ELb0EEENS1_36VarlenDynamicPersistentTileSchedulerILi128ELi48ELi256ELi256ELb1ELb1ELb0ELb1ELb0ELb1EEEEEEEEEvNT_6ParamsE) ;  /* 0xfffd38e002007950 */ /* 0x004fea0003c3ffff */
        .weak           $__internal_94_$__cuda_sm70_shflsync_up_p
        .type           $__internal_94_$__cuda_sm70_shflsync_up_p,@function
        .size           $__internal_94_$__cuda_sm70_shflsync_up_p,($__internal_95_$__cuda_sm70_votesync_ballot - $__internal_94_$__cuda_sm70_shflsync_up_p)
$__internal_94_$__cuda_sm70_shflsync_up_p:
[----:B------:R-:W-:Y:S02]  /*2c720*/  MOV R4, RZ ;  /* 0x000000ff00047202 */ /* 0x000fe40000000f00 */
[----:B------:R-:W-:-:S04]  /*2c730*/  MOV R15, 0xffffffff ;  /* 0xffffffff000f7802 */ /* 0x000fc80000000f00 */
[----:B------:R-:W-:Y:S04]  /*2c740*/  WARPSYNC R15 ;  /* 0x0000000f00007348 */ /* 0x000fe80003800000 */
[----:B------:R1:W2:Y:S02]  /*2c750*/  SHFL.UP PT, R4, R0, R3, R4 ;  /* 0x0400000300047389 */ /* 0x0002a400000e0004 */
[----:B-1----:R-:W-:-:S04]  /*2c760*/  MOV R3, 0x0 ;  /* 0x0000000000037802 */ /* 0x002fc80000000f00 */
[----:B--2---:R-:W-:Y:S05]  /*2c770*/  RET.REL.NODEC R2 `(_ZN7cutlass13device_kernelIN5flash19enable_sm80_to_sm89INS1_16FlashAttnFwdSm80INS1_25CollectiveMainloopFwdSm80ILi8ELi1ELb0EN4cute5tupleIJNS5_1CILi128EEENS7_ILi48EEENS7_ILi256EEEEEELi256ENS_6half_tEfNS_4arch4Sm80ELb0ELb1ELb0ELb1ELb1ELb1ELb1ELb1EEENS1_21CollectiveEpilogueFwdINS6_IJS8_SA_S9_EEENS6_IJNS7_ILi1EEESI_SI_EEESC_SE_Li256ELb1ELb1ELb1ELb0EEENS1_36VarlenDynamicPersistentTileSchedulerILi128ELi48ELi256ELi256ELb1ELb1ELb0ELb1ELb0ELb1EEEEEEEEEvNT_6ParamsE) ;  /* 0xfffd388002007950 */ /* 0x004fea0003c3ffff */
        .weak           $__internal_95_$__cuda_sm70_votesync_ballot
        .type           $__internal_95_$__cuda_sm70_votesync_ballot,@function
        .size           $__internal_95_$__cuda_sm70_votesync_ballot,(.L_x_6581 - $__internal_95_$__cuda_sm70_votesync_ballot)
$__internal_95_$__cuda_sm70_votesync_ballot:
[----:B------:R-:W-:Y:S01]  /*2c780*/  ISETP.NE.U32.AND P0, PT, R0, 0x1, PT ;  /* 0x000000010000780c */ /* 0x000fe20003f05070 */
[----:B------:R-:W-:-:S04]  /*2c790*/  IMAD.MOV.U32 R3, RZ, RZ, -0x1 ;  /* 0xffffffffff037424 */ /* 0x000fc800078e00ff */
[----:B------:R-:W-:Y:S08]  /*2c7a0*/  WARPSYNC R3 ;  /* 0x0000000300007348 */ /* 0x000ff00003800000 */
[----:B------:R-:W-:-:S04]  /*2c7b0*/  VOTE.ANY R0, PT, !P0 ;  /* 0x0000000000007806 */ /* 0x000fc800040e0100 */
[----:B------:R-:W-:Y:S01]  /*2c7c0*/  LOP3.LUT R0, R0, R3, RZ, 0xc0, !PT ;  /* 0x0000000300007212 */ /* 0x000fe200078ec0ff */
[----:B------:R-:W-:-:S04]  /*2c7d0*/  IMAD.MOV.U32 R3, RZ, RZ, 0x0 ;  /* 0x00000000ff037424 */ /* 0x000fc800078e00ff */
[----:B------:R-:W-:Y:S05]  /*2c7e0*/  RET.REL.NODEC R2 `(_ZN7cutlass13device_kernelIN5flash19enable_sm80_to_sm89INS1_16FlashAttnFwdSm80INS1_25CollectiveMainloopFwdSm80ILi8ELi1ELb0EN4cute5tupleIJNS5_1CILi128EEENS7_ILi48EEENS7_ILi256EEEEEELi256ENS_6half_tEfNS_4arch4Sm80ELb0ELb1ELb0ELb1ELb1ELb1ELb1ELb1EEENS1_21CollectiveEpilogueFwdINS6_IJS8_SA_S9_EEENS6_IJNS7_ILi1EEESI_SI_EEESC_SE_Li256ELb1ELb1ELb1ELb0EEENS1_36VarlenDynamicPersistentTileSchedulerILi128ELi48ELi256ELi256ELb1ELb1ELb0ELb1ELb0ELb1EEEEEEEEEvNT_6ParamsE) ;  /* 0xfffd381002007950 */ /* 0x000fea0003c3ffff */
.L_x_5901:
        /* <DEDUP_REMOVED lines=9> */
.L_x_6581:


//--------------------- .text._ZN7cutlass13device_kernelIN5flash19enable_sm80_to_sm89INS1_16FlashAttnFwdSm80INS1_25CollectiveMainloopFwdSm80ILi8ELi1ELb0EN4cute5tupleIJNS5_1CILi128EEENS7_ILi96EEENS7_ILi256EEEEEELi256ENS_6half_tEfNS_4arch4Sm80ELb1ELb0ELb0ELb0ELb1ELb0ELb1ELb1EEENS1_21CollectiveEpilogueFwdINS6_IJS8_SA_S9_EEENS6_IJNS7_ILi1EEESI_SI_EEESC_SE_Li256ELb0ELb1ELb1ELb0EEENS1_30DynamicPersistentTileSchedulerILi256ELi256ELb1ELb1ELb0EEEEEEEEEvNT_6ParamsE --------------------------
	.section	.text._ZN7cutlass13device_kernelIN5flash19enable_sm80_to_sm89INS1_16FlashAttnFwdSm80INS1_25CollectiveMainloopFwdSm80ILi8ELi1ELb0EN4cute5tupleIJNS5_1CILi128EEENS7_ILi96EEENS7_ILi256EEEEEELi256ENS_6half_tEfNS_4arch4Sm80ELb1ELb0ELb0ELb0ELb1ELb0ELb1ELb1EEENS1_21CollectiveEpilogueFwdINS6_IJS8_SA_S9_EEENS6_IJNS7_ILi1EEESI_SI_EEESC_SE_Li256ELb0ELb1ELb1ELb0EEENS1_30DynamicPersistentTileSchedulerILi256ELi256ELb1ELb1ELb0EEEEEEEEEvNT_6ParamsE,"ax",@progbits
	.sectioninfo	@"SHI_REGISTERS=255"
	.align	128
.text._ZN7cutlass13device_kernelIN5flash19enable_sm80_to_sm89INS1_16FlashAttnFwdSm80INS1_25CollectiveMainloopFwdSm80ILi8ELi1ELb0EN4cute5tupleIJNS5_1CILi128EEENS7_ILi96EEENS7_ILi256EEEEEELi256ENS_6half_tEfNS_4arch4Sm80ELb1ELb0ELb0ELb0ELb1ELb0ELb1ELb1EEENS1_21CollectiveEpilogueFwdINS6_IJS8_SA_S9_EEENS6_IJNS7_ILi1EEESI_SI_EEESC_SE_Li256ELb0ELb1ELb1ELb0EEENS1_30DynamicPersistentTileSchedulerILi256ELi256ELb1ELb1ELb0EEEEEEEEEvNT_6ParamsE:
        .type           _ZN7cutlass13device_kernelIN5flash19enable_sm80_to_sm89INS1_16FlashAttnFwdSm80INS1_25CollectiveMainloopFwdSm80ILi8ELi1ELb0EN4cute5tupleIJNS5_1CILi128EEENS7_ILi96EEENS7_ILi256EEEEEELi256ENS_6half_tEfNS_4arch4Sm80ELb1ELb0ELb0ELb0ELb1ELb0ELb1ELb1EEENS1_21CollectiveEpilogueFwdINS6_IJS8_SA_S9_EEENS6_IJNS7_ILi1EEESI_SI_EEESC_SE_Li256ELb0ELb1ELb1ELb0EEENS1_30DynamicPersistentTileSchedulerILi256ELi256ELb1ELb1ELb0EEEEEEEEEvNT_6ParamsE,@function
        .size           _ZN7cutlass13device_kernelIN5flash19enable_sm80_to_sm89INS1_16FlashAttnFwdSm80INS1_25CollectiveMainloopFwdSm80ILi8ELi1ELb0EN4cute5tupleIJNS5_1CILi128EEENS7_ILi96EEENS7_ILi256EEEEEELi256ENS_6half_tEfNS_4arch4Sm80ELb1ELb0ELb0ELb0ELb1ELb0ELb1ELb1EEENS1_21CollectiveEpilogueFwdINS6_IJS8_SA_S9_EEENS6_IJNS7_ILi1EEESI_SI_EEESC_SE_Li256ELb0ELb1ELb1ELb0EEENS1_30DynamicPersistentTileSchedulerILi256ELi256ELb1ELb1ELb0EEEEEEEEEvNT_6ParamsE,(.L_x_6587 - _ZN7cutlass13device_kernelIN5flash19enable_sm80_to_sm89INS1_16FlashAttnFwdSm80INS1_25CollectiveMainloopFwdSm80ILi8ELi1ELb0EN4cute5tupleIJNS5_1CILi128EEENS7_ILi96EEENS7_ILi256EEEEEELi256ENS_6half_tEfNS_4arch4Sm80ELb1ELb0ELb0ELb0ELb1ELb0ELb1ELb1EEENS1_21CollectiveEpilogueFwdINS6_IJS8_SA_S9_EEENS6_IJNS7_ILi1EEESI_SI_EEESC_SE_Li256ELb0ELb1ELb1ELb0EEENS1_30DynamicPersistentTileSchedulerILi256ELi256ELb1ELb1ELb0EEEEEEEEEvNT_6ParamsE)
        .other          _ZN7cutlass13device_kernelIN5flash19enable_sm80_to_sm89INS1_16FlashAttnFwdSm80INS1_25CollectiveMainloopFwdSm80ILi8ELi1ELb0EN4cute5tupleIJNS5_1CILi128EEENS7_ILi96EEENS7_ILi256EEEEEELi256ENS_6half_tEfNS_4arch4Sm80ELb1ELb0ELb0ELb0ELb1ELb0ELb1ELb1EEENS1_21CollectiveEpilogueFwdINS6_IJS8_SA_S9_EEENS6_IJNS7_ILi1EEESI_SI_EEESC_SE_Li256ELb0ELb1ELb1ELb0EEENS1_30DynamicPersistentTileSchedulerILi256ELi256ELb1ELb1ELb0EEEEEEEEEvNT_6ParamsE,@"STO_CUDA_ENTRY STV_DEFAULT"
_ZN7cutlass13device_kernelIN5flash19enable_sm80_to_sm89INS1_16FlashAttnFwdSm80INS1_25CollectiveMainloopFwdSm80ILi8ELi1ELb0EN4cute5tupleIJNS5_1CILi128EEENS7_ILi96EEENS7_ILi256EEEEEELi256ENS_6half_tEfNS_4arch4Sm80ELb1ELb0ELb0ELb0ELb1ELb0ELb1ELb1EEENS1_21CollectiveEpilogueFwdINS6_IJS8_SA_S9_EEENS6_IJNS7_ILi1EEESI_SI_EEESC_SE_Li256ELb0ELb1ELb1ELb0EEENS1_30DynamicPersistentTileSchedulerILi256ELi256ELb1ELb1ELb0EEEEEEEEEvNT_6ParamsE:
        /* <DEDUP_REMOVED lines=38> */
[----:B------:R-:W-:Y:S01]  /*0260*/  STL [R1], R18 ;  /* 0x0000001201007387 */ /* 0x000fe20000100800 */
        /* <DEDUP_REMOVED lines=54> */
[C---:B------:R-:W-:Y:S01]  /*05d0*/  IADD3 R33, R2.reuse, 0x8, RZ ;  /* 0x0000000802217810 */ /* 0x040fe20007ffe0ff */
[----:B------:R-:W-:Y:S01]  /*05e0*/  IMAD.IADD R224, R223, 0x1, R220 ;  /* 0x00000001dfe07824 */ /* 0x000fe200078e02dc */
[----:B------:R-:W-:Y:S01]  /*05f0*/  IADD3 R32, R2, 0x10, RZ ;  /* 0x0000001002207810 */ /* 0x000fe20007ffe0ff */
        /* <DEDUP_REMOVED lines=140> */
.L_x_5959:
        /* <DEDUP_REMOVED lines=19> */
.L_x_5903:
[----:B------:R-:W-:-:S04]  /*0ff0*/  MOV R0, c[0x0][0x554] ;  /* 0x0001550000007a02 */ /* 0x000fc80000000f00 */
[----:B------:R-:W-:Y:S02]  /*1000*/  ISETP.NE.AND P0, PT, R0, 0x1, PT ;  /* 0x000000010000780c */ /* 0x000fe40003f05270 */
[----:B------:R-:W-:-:S11]  /*1010*/  MOV R0, R2 ;  /* 0x0000000200007202 */ /* 0x000fd60000000f00 */
[----:B------:R-:W-:-:S05]  /*1020*/  @P0 IMAD.HI.U32 R4, R2, c[0x0][0x558], RZ ;  /* 0x0001560002040a27 */ /* 0x000fca00078e00ff */
[----:B------:R-:W-:-:S05]  /*1030*/  @P0 SHF.R.U32.HI R0, RZ, c[0x0][0x55c], R4 ;  /* 0x00015700ff000a19 */ /* 0x000fca0000011604 */
[----:B------:R-:W-:Y:S02]  /*1040*/  IMAD R4, R0, c[0x0][0x554], RZ ;  /* 0x0001550000047a24 */ /* 0x000fe400078e02ff */
.L_x_5904:
[----:B------:R-:W-:Y:S05]  /*1050*/  BSYNC B0 ;  /* 0x0000000000007941 */ /* 0x000fea0003800000 */
.L_x_5902:
[----:B------:R-:W2:Y:S01]  /*1060*/  LDL.LU R6, [R1+0x70] ;  /* 0x0000700001067983 */ /* 0x000ea20000300800 */
[----:B------:R-:W-:Y:S01]  /*1070*/  IMAD.MOV.U32 R5, RZ, RZ, c[0x0][0x548] ;  /* 0x00015200ff057624 */ /* 0x000fe200078e00ff */
[----:B------:R-:W-:Y:S01]  /*1080*/  ISETP.NE.U32.AND P0, PT, RZ, c[0x0][0x370], PT ;  /* 0x0000dc00ff007a0c */ /* 0x000fe20003f05070 */
        /* <DEDUP_REMOVED lines=12> */
[----:B------:R-:W-:Y:S01]  /*1150*/  IMAD.MOV.U32 R4, RZ, RZ, c[0x0][0x2c4] ;  /* 0x0000b100ff047624 */ /* 0x000fe200078e00ff */
[----:B------:R-:W-:Y:S01]  /*1160*/  BSSY B0, `(.L_x_5905) ;  /* 0x0000047000007945 */ /* 0x000fe20003800000 */
[----:B------:R-:W-:-:S03]  /*1170*/  IMAD.MOV.U32 R12, RZ, RZ, R0 ;  /* 0x000000ffff0c7224 */ /* 0x000fc600078e0000 */
        /* <DEDUP_REMOVED lines=9> */
[----:B------:R-:W-:-:S05]  /*1210*/  @P0 SHF.R.U32.HI R12, RZ, c[0x0][0x544], R3 ;  /* 0x00015100ff0c0a19 */ /* 0x000fca0000011603 */
[----:B------:R-:W-:Y:S01]  /*1220*/  IMAD R0, R12, c[0x0][0x53c], R0 ;  /* 0x00014f000c007a24 */ /* 0x000fe200078e0200 */
[----:B------:R-:W-:Y:S04]  /*1230*/  STL [R1+0x6c], R12 ;  /* 0x00006c0c01007387 */ /* 0x000fe80000100800 */
[----:B------:R-:W-:-:S04]  /*1240*/  SHF.L.U32 R17, R0, 0x7, RZ ;  /* 0x0000000700117819 */ /* 0x000fc800000006ff */
[----:B------:R-:W-:Y:S01]  /*1250*/  IADD3 R0, R17, 0x7f, RZ ;  /* 0x0000007f11007810 */ /* 0x000fe20007ffe0ff */
[----:B------:R-:W-:Y:S04]  /*1260*/  STL [R1+0x74], R17 ;  /* 0x0000741101007387 */ /* 0x000fe80000100800 */
[----:B------:R-:W-:-:S05]  /*1270*/  @P3 IMAD.HI.U32 R3, R0, c[0x0][0x2c8], RZ ;  /* 0x0000b20000033a27 */ /* 0x000fca00078e00ff */
[----:B------:R-:W-:Y:S02]  /*1280*/  @P3 SHF.R.U32.HI R0, RZ, c[0x0][0x2cc], R3 ;  /* 0x0000b300ff003a19 */ /* 0x000fe40000011603 */
[----:B--2---:R-:W-:-:S04]  /*1290*/  LOP3.LUT R6, R6, 0xfffffffd, RZ, 0xc0, !PT ;  /* 0xfffffffd06067812 */ /* 0x004fc800078ec0ff */
[----:B------:R-:W-:-:S05]  /*12a0*/  @P3 LOP3.LUT R6, R6, 0x2, RZ, 0xfc, !PT ;  /* 0x0000000206063812 */ /* 0x000fca00078efcff */
[----:B------:R1:W-:Y:S02]  /*12b0*/  STL [R1+0x70], R6 ;  /* 0x0000700601007387 */ /* 0x0003e40000100800 */
[C---:B-1----:R-:W-:Y:S02]  /*12c0*/  IMAD R6, R2.reuse, c[0x0][0x1d0], RZ ;  /* 0x0000740002067a24 */ /* 0x042fe400078e02ff */
[----:B---3--:R1:W-:Y:S01]  /*12d0*/  STL [R1+0x34], R7 ;  /* 0x0000340701007387 */ /* 0x0083e20000100800 */
[----:B------:R-:W-:Y:S02]  /*12e0*/  IMAD R2, R2, c[0x0][0x1d0], R4 ;  /* 0x0000740002027a24 */ /* 0x000fe400078e0204 */
[----:B------:R-:W-:Y:S02]  /*12f0*/  IADD3 R3, R6, 0x5f, RZ ;  /* 0x0000005f06037810 */ /* 0x000fe40007ffe0ff */
[----:B------:R-:W-:-:S03]  /*1300*/  IMAD.IADD R2, R2, 0x1, R0 ;  /* 0x0000000102027824 */ /* 0x000fc600078e0200 */
[----:B------:R-:W-:-:S04]  /*1310*/  IMAD.HI R0, R3, 0x2aaaaaab, RZ ;  /* 0x2aaaaaab03007827 */ /* 0x000fc800078e02ff */
[----:B------:R-:W-:Y:S01]  /*1320*/  IMAD.HI R3, R2, 0x2aaaaaab, RZ ;  /* 0x2aaaaaab02037827 */ /* 0x000fe200078e02ff */
[----:B------:R-:W-:-:S04]  /*1330*/  SHF.R.U32.HI R2, RZ, 0x1f, R0 ;  /* 0x0000001fff027819 */ /* 0x000fc80000011600 */
[----:B------:R-:W-:Y:S02]  /*1340*/  SHF.R.U32.HI R4, RZ, 0x1f, R3 ;  /* 0x0000001fff047819 */ /* 0x000fe40000011603 */
[----:B------:R-:W-:Y:S02]  /*1350*/  LEA.HI.SX32 R0, R0, R2, 0x1c ;  /* 0x0000000200007211 */ /* 0x000fe400078fe2ff */
[----:B------:R-:W-:-:S04]  /*1360*/  LEA.HI.SX32 R2, R3, R4, 0x1c ;  /* 0x0000000403027211 */ /* 0x000fc800078fe2ff */
        /* <DEDUP_REMOVED lines=38> */
.L_x_5906:
[----:B------:R-:W-:Y:S05]  /*15d0*/  BSYNC B0 ;  /* 0x0000000000007941 */ /* 0x000fea0003800000 */
.L_x_5905:
        /* <DEDUP_REMOVED lines=75> */
[----:B------:R-:W3:Y:S01]  /*1a90*/  LDL R12, [R1] ;  /* 0x00000000010c7983 */ /* 0x000ee20000100800 */
        /* <DEDUP_REMOVED lines=51> */
.L_x_5960:
[----:B------:R-:W-:Y:S05]  /*1dd0*/  BRA.DIV ~URZ, `(.L_x_5909) ;  /* 0x00012ae27f007947 */ /* 0x000fea000b800000 */
[----:B------:R4:W1:Y:S02]  /*1de0*/  SHFL.IDX PT, R0, R13, RZ, 0x181f ;  /* 0x00181fff0d007589 */ /* 0x00086400000e0000 */
.L_x_5961:
        /* <DEDUP_REMOVED lines=11> */
[----:B------:R-:W2:Y:S04]  /*1ea0*/  LDL R6, [R1] ;  /* 0x0000000001067983 */ /* 0x000ea80000100800 */
        /* <DEDUP_REMOVED lines=22> */
.L_x_5911:
[----:B------:R-:W-:Y:S05]  /*2010*/  BSYNC B0 ;  /* 0x0000000000007941 */ /* 0x000fea0003800000 */
.L_x_5910:
[----:B------:R-:W-:Y:S05]  /*2020*/  BRA.DIV ~URZ, `(.L_x_5912) ;  /* 0x000128f27f007947 */ /* 0x000fea000b800000 */
[----:B---3--:R2:W3:Y:S04]  /*2030*/  SHFL.IDX PT, R4, R5, 0x1, 0x181f ;  /* 0x00381f0005047f89 */ /* 0x0084e800000e0000 */
[----:B------:R2:W4:Y:S02]  /*2040*/  SHFL.IDX PT, R0, R13, 0x1, 0x181f ;  /* 0x00381f000d007f89 */ /* 0x00052400000e0000 */
.L_x_5962:
[----:B-1----:R-:W-:Y:S01]  /*2050*/  IADD3 R2, R12, 0x20, RZ ;  /* 0x000000200c027810 */ /* 0x002fe20007ffe0ff */
[----:B------:R-:W-:Y:S03]  /*2060*/  BSSY B0, `(.L_x_5913) ;  /* 0x000001a000007945 */ /* 0x000fe60003800000 */
[----:B------:R-:W-:-:S13]  /*2070*/  ISETP.GE.AND P0, PT, R2, R16, PT ;  /* 0x000000100200720c */ /* 0x000fda0003f06270 */
[----:B------:R-:W-:Y:S05]  /*2080*/  @P0 BRA `(.L_x_5914) ;  /* 0x0000017000000947 */ /* 0x000fea0003800000 */
[----:B--2---:R-:W2:Y:S04]  /*2090*/  LDL R6, [R1] ;  /* 0x0000000001067983 */ /* 0x004ea80000100800 */
        /* <DEDUP_REMOVED lines=22> */
.L_x_5914:
[----:B------:R-:W-:Y:S05]  /*2200*/  BSYNC B0 ;  /* 0x0000000000007941 */ /* 0x000fea0003800000 */
.L_x_5913:
[----:B------:R-:W-:Y:S05]  /*2210*/  BRA.DIV ~URZ, `(.L_x_5915) ;  /* 0x000127e27f007947 */ /* 0x000fea000b800000 */
[----:B---3--:R3:W1:Y:S02]  /*2220*/  SHFL.IDX PT, R4, R5, 0x2, 0x181f ;  /* 0x00581f0005047f89 */ /* 0x00866400000e0000 */
.L_x_5963:
[----:B------:R-:W-:Y:S05]  /*2230*/  BRA.DIV ~URZ, `(.L_x_5916) ;  /* 0x000128427f007947 */ /* 0x000fea000b800000 */
[----:B----4-:R4:W2:Y:S02]  /*2240*/  SHFL.IDX PT, R0, R13, 0x2, 0x181f ;  /* 0x00581f000d007f89 */ /* 0x0108a400000e0000 */
.L_x_5964:
[----:B-1----:R-:W-:Y:S01]  /*2250*/  IADD3 R2, R12, 0x40, RZ ;  /* 0x000000400c027810 */ /* 0x002fe20007ffe0ff */
[----:B------:R-:W-:Y:S03]  /*2260*/  BSSY B0, `(.L_x_5917) ;  /* 0x000001a000007945 */ /* 0x000fe60003800000 */
[----:B------:R-:W-:-:S13]  /*2270*/  ISETP.GE.AND P0, PT, R2, R16, PT ;  /* 0x000000100200720c */ /* 0x000fda0003f06270 */
[----:B------:R-:W-:Y:S05]  /*2280*/  @P0 BRA `(.L_x_5918) ;  /* 0x0000017000000947 */ /* 0x000fea0003800000 */
[----:B---3--:R-:W3:Y:S04]  /*2290*/  LDL R6, [R1] ;  /* 0x0000000001067983 */ /* 0x008ee80000100800 */
        /* <DEDUP_REMOVED lines=22> */
.L_x_5918:
[----:B------:R-:W-:Y:S05]  /*2400*/  BSYNC B0 ;  /* 0x0000000000007941 */ /* 0x000fea0003800000 */
.L_x_5917:
[----:B------:R-:W-:Y:S05]  /*2410*/  BRA.DIV ~URZ, `(.L_x_5919) ;  /* 0x000126d27f007947 */ /* 0x000fea000b800000 */
[----:B------:R1:W3:Y:S04]  /*2420*/  SHFL.IDX PT, R4, R5, 0x3, 0x181f ;  /* 0x00781f0005047f89 */ /* 0x0002e800000e0000 */
[----:B--2---:R1:W2:Y:S02]  /*2430*/  SHFL.IDX PT, R0, R13, 0x3, 0x181f ;  /* 0x00781f000d007f89 */ /* 0x0042a400000e0000 */
.L_x_5965:
[----:B----4-:R-:W4:Y:S04]  /*2440*/  LDL R20, [R1] ;  /* 0x0000000001147983 */ /* 0x010f280000100800 */
        /* <DEDUP_REMOVED lines=47> */
[----:B------:R-:W-:Y:S02]  /*2740*/  IMAD.MOV.U32 R13, RZ, RZ, c[0x0][0x2ac] ;  /* 0x0000ab00ff0d7624 */ /* 0x000fe400078e00ff */
[----:B------:R-:W-:Y:S01]  /*2750*/  IMAD R138, R252, R6, -0x60 ;  /* 0xffffffa0fc8a7424 */ /* 0x000fe200078e0206 */
[----:B------:R-:W-:Y:S01]  /*2760*/  ISETP.NE.AND P1, PT, R151, 0x1, PT ;  /* 0x000000019700780c */ /* 0x000fe20003f25270 */
[----:B------:R-:W-:Y:S02]  /*2770*/  IMAD R13, R13, c[0x0][0x1d0], RZ ;  /* 0x000074000d0d7a24 */ /* 0x000fe400078e02ff */
        /* <DEDUP_REMOVED lines=200> */
[----:B------:R-:W-:Y:S01]  /*3400*/  ISETP.LT.OR P1, PT, R26, 0x41, P1 ;  /* 0x000000411a00780c */ /* 0x000fe20000f21670 */
[----:B------:R-:W-:Y:S01]  /*3410*/  HMMA.16816.F32 R44, R8, R40, RZ ;  /* 0x00000028082c723c */ /* 0x000fe200000018ff */
[----:B---3--:R-:W-:-:S05]  /*3420*/  IADD3 R14, P0, R0, R142, RZ ;  /* 0x0000008e000e7210 */ /* 0x008fca0007f1e0ff */
[----:B------:R-:W-:Y:S01]  /*3430*/  IMAD.X R15, R2, 0x1, R134, P0 ;  /* 0x00000001020f7824 */ /* 0x000fe200000e0686 */
[----:B------:R-:W-:Y:S01]  /*3440*/  ISETP.LT.OR P0, PT, R26, 0x41, P5 ;  /* 0x000000411a00780c */ /* 0x000fe20002f01670 */
[C---:B------:R-:W-:Y:S08]  /*3450*/  HMMA.16816.F32 R48, R8.reuse, R42, RZ ;  /* 0x0000002a0830723c */ /* 0x040ff000000018ff */
[C---:B------:R-:W-:Y:S04]  /*3460*/  HMMA.16816.F32 R60, R8.reuse, R36, RZ ;  /* 0x00000024083c723c */ /* 0x040fe800000018ff */
[----:B------:R3:W-:Y:S04]  /*3470*/  LDGSTS.E.BYPASS.LTC128B.128 [R251+0x2100], [R12.64], !P0 ;  /* 0x021000000cfb7fae */ /* 0x0007e8000c101d46 */
[C---:B------:R-:W-:Y:S01]  /*3480*/  HMMA.16816.F32 R64, R8.reuse, R38, RZ ;  /* 0x000000260840723c */ /* 0x040fe200000018ff */
[----:B------:R2:W-:Y:S04]  /*3490*/  LDGSTS.E.BYPASS.LTC128B.128 [R251+0x5100], [R16.64], !P4 ;  /* 0x0510000010fb7fae */ /* 0x0005e8000e101d46 */
[----:B------:R5:W-:Y:S03]  /*34a0*/  LDGSTS.E.BYPASS.LTC128B.128 [R251+0x8100], [R14.64], !P3 ;  /* 0x081000000efb7fae */ /* 0x000be6000d901d46 */
[C---:B------:R-:W-:Y:S08]  /*34b0*/  HMMA.16816.F32 R56, R8.reuse, R32, RZ ;  /* 0x000000200838723c */ /* 0x040ff000000018ff */
[----:B------:R-:W-:Y:S01]  /*34c0*/  HMMA.16816.F32 R40, R8, R34, RZ ;  /* 0x000000220828723c */ /* 0x000fe200000018ff */
[----:B---3--:R-:W-:-:S07]  /*34d0*/  IADD3 R12, P0, R0, R143, RZ ;  /* 0x0000008f000c7210 */ /* 0x008fce0007f1e0ff */
[----:B------:R-:W-:Y:S01]  /*34e0*/  HMMA.16816.F32 R36, R8, R28, RZ ;  /* 0x0000001c0824723c */ /* 0x000fe200000018ff */
[----:B------:R-:W-:Y:S01]  /*34f0*/  SEL R0, R3, 0xffffffc0, !P2 ;  /* 0xffffffc003007807 */ /* 0x000fe20005000000 */
[----:B------:R-:W-:-:S06]  /*3500*/  IMAD.X R13, R2, 0x1, R135, P0 ;  /* 0x00000001020d7824 */ /* 0x000fcc00000e0687 */
[C---:B------:R-:W-:Y:S01]  /*3510*/  HMMA.16816.F32 R32, R8.reuse, R30, RZ ;  /* 0x0000001e0820723c */ /* 0x040fe200000018ff */
[----:B------:R-:W-:Y:S01]  /*3520*/  IMAD.IADD R218, R216, 0x1, R0 ;  /* 0x00000001d8da7824 */ /* 0x000fe200078e0200 */
[----:B------:R5:W-:Y:S04]  /*3530*/  LDGSTS.E.BYPASS.LTC128B.128 [R251+0xb100], [R12.64], !P1 ;  /* 0x0b1000000cfb7fae */ /* 0x000be8000c901d46 */
[----:B------:R-:W-:Y:S02]  /*3540*/  LDSM.16.M88.4 R88, [R218] ;  /* 0x00000000da58783b */ /* 0x000fe40000000200 */
[----:B------:R-:W-:Y:S01]  /*3550*/  HMMA.16816.F32 R28, R8, R52, RZ ;  /* 0x00000034081c723c */ /* 0x000fe200000018ff */
[C---:B------:R-:W-:Y:S01]  /*3560*/  IADD3 R228, R227.reuse, 0x9000, RZ ;  /* 0x00009000e3e47810 */ /* 0x040fe20007ffe0ff */
[----:B------:R-:W-:Y:S01]  /*3570*/  LDSM.16.M88.4 R92, [R218+0x800] ;  /* 0x00080000da5c783b */ /* 0x000fe20000000200 */
[----:B------:R-:W-:-:S02]  /*3580*/  IADD3 R229, R227, 0x3800, RZ ;  /* 0x00003800e3e57810 */ /* 0x000fc40007ffe0ff */
[C---:B------:R-:W-:Y:S01]  /*3590*/  IADD3 R234, R227.reuse, 0x3000, RZ ;  /* 0x00003000e3ea7810 */ /* 0x040fe20007ffe0ff */
[----:B------:R-:W-:Y:S02]  /*35a0*/  LDSM.16.M88.4 R112, [R218+0x4800] ;  /* 0x00480000da70783b */ /* 0x000fe40000000200 */
[C---:B------:R-:W-:Y:S01]  /*35b0*/  HMMA.16816.F32 R20, R8.reuse, R68, RZ ;  /* 0x000000440814723c */ /* 0x040fe200000018ff */
[C---:B------:R-:W-:Y:S01]  /*35c0*/  IADD3 R230, R227.reuse, 0x4000, RZ ;  /* 0x00004000e3e67810 */ /* 0x040fe20007ffe0ff */
[----:B------:R-:W-:Y:S01]  /*35d0*/  LDSM.16.M88.4 R128, [R218+0xa000] ;  /* 0x00a00000da80783b */ /* 0x000fe20000000200 */
[C---:B------:R-:W-:Y:S02]  /*35e0*/  IADD3 R231, R227.reuse, 0x4800, RZ ;  /* 0x00004800e3e77810 */ /* 0x040fe40007ffe0ff */
[C---:B------:R-:W-:Y:S01]  /*35f0*/  IADD3 R232, R227.reuse, 0x5000, RZ ;  /* 0x00005000e3e87810 */ /* 0x040fe20007ffe0ff */
[----:B------:R-:W-:Y:S02]  /*3600*/  LDSM.16.M88.4 R124, [R218+0x9000] ;  /* 0x00900000da7c783b */ /* 0x000fe40000000200 */
[C---:B--2---:R-:W-:Y:S01]  /*3610*/  HMMA.16816.F32 R16, R8.reuse, R70, RZ ;  /* 0x000000460810723c */ /* 0x044fe200000018ff */
[C---:B------:R-:W-:Y:S01]  /*3620*/  IADD3 R233, R227.reuse, 0x5800, RZ ;  /* 0x00005800e3e97810 */ /* 0x040fe20007ffe0ff */
[----:B------:R-:W-:Y:S04]  /*3630*/  LDSM.16.M88.4 R120, [R218+0x9800] ;  /* 0x00980000da78783b */ /* 0x000fe80000000200 */
[----:B-----5:R-:W2:Y:S02]  /*3640*/  LDSM.16.M88.4 R12, [R226] ;  /* 0x00000000e20c783b */ /* 0x020ea40000000200 */
[----:B-1----:R-:W-:Y:S01]  /*3650*/  HMMA.16816.F32 R24, R8, R54, RZ ;  /* 0x000000360818723c */ /* 0x002fe200000018ff */
[----:B------:R-:W-:Y:S01]  /*3660*/  IADD3 R240, R227, 0x6000, RZ ;  /* 0x00006000e3f07810 */ /* 0x000fe20007ffe0ff */
[----:B------:R-:W0:Y:S06]  /*3670*/  LDGDEPBAR ;  /* 0x00000000000079af */ /* 0x000e2c0000000000 */
[C---:B------:R-:W-:Y:S08]  /*3680*/  HMMA.16816.F32 R8, R4.reuse, R72, R44 ;  /* 0x000000480408723c */ /* 0x040ff0000000182c */
[C---:B------:R-:W-:Y:S08]  /*3690*/  HMMA.16816.F32 R52, R4.reuse, R80, R60 ;  /* 0x000000500434723c */ /* 0x040ff0000000183c */
[C---:B------:R-:W-:Y:S01]  /*36a0*/  HMMA.16816.F32 R44, R4.reuse, R74, R48 ;  /* 0x0000004a042c723c */ /* 0x040fe20000001830 */
[----:B------:R-:W1:Y:S07]  /*36b0*/  LDSM.16.M88.4 R48, [R218+0x1000] ;  /* 0x00100000da30783b */ /* 0x000e6e0000000200 */
[C---:B------:R-:W-:Y:S08]  /*36c0*/  HMMA.16816.F32 R80, R4.reuse, R82, R64 ;  /* 0x000000520450723c */ /* 0x040ff00000001840 */
[----:B------:R-:W-:Y:S01]  /*36d0*/  HMMA.16816.F32 R64, R4, R100, R28 ;  /* 0x000000640440723c */ /* 0x000fe2000000181c */
[----:B------:R-:W3:Y:S01]  /*36e0*/  LDSM.16.M88.4 R28, [R218+0x2800] ;  /* 0x00280000da1c783b */ /* 0x000ee20000000200 */
[----:B------:R-:W-:-:S06]  /*36f0*/  IMAD.IADD R217, R228, 0x1, R0 ;  /* 0x00000001e4d97824 */ /* 0x000fcc00078e0200 */
[C---:B------:R-:W-:Y:S08]  /*3700*/  HMMA.16816.F32 R84, R4.reuse, R76, R56 ;  /* 0x0000004c0454723c */ /* 0x040ff00000001838 */
[C---:B------:R-:W-:Y:S01]  /*3710*/  HMMA.16816.F32 R76, R4.reuse, R78, R40 ;  /* 0x0000004e044c723c */ /* 0x040fe20000001828 */
[----:B------:R-:W5:Y:S07]  /*3720*/  LDSM.16.M88.4 R40, [R218+0x1800] ;  /* 0x00180000da28783b */ /* 0x000f6e0000000200 */
[C---:B------:R-:W-:Y:S08]  /*3730*/  HMMA.16816.F32 R72, R4.reuse, R96, R36 ;  /* 0x000000600448723c */ /* 0x040ff00000001824 */
[C---:B------:R-:W-:Y:S08]  /*3740*/  HMMA.16816.F32 R56, R4.reuse, R104, R20 ;  /* 0x000000680438723c */ /* 0x040ff00000001814 */
[C---:B------:R-:W-:Y:S08]  /*3750*/  HMMA.16816.F32 R36, R4.reuse, R106, R16 ;  /* 0x0000006a0424723c */ /* 0x040ff00000001810 */
[C---:B------:R-:W-:Y:S01]  /*3760*/  HMMA.16816.F32 R68, R4.reuse, R98, R32 ;  /* 0x000000620444723c */ /* 0x040fe20000001820 */
[----:B------:R-:W4:Y:S07]  /*3770*/  LDSM.16.M88.4 R32, [R218+0x2000] ;  /* 0x00200000da20783b */ /* 0x000f2e0000000200 */
[----:B------:R-:W-:Y:S01]  /*3780*/  HMMA.16816.F32 R60, R4, R102, R24 ;  /* 0x00000066043c723c */ /* 0x000fe20000001818 */
[----:B------:R-:W-:Y:S07]  /*3790*/  LDSM.16.M88.4 R4, [R225] ;  /* 0x00000000e104783b */ /* 0x000fee0000000200 */
[C---:B--2---:R-:W-:Y:S01]  /*37a0*/  HMMA.16816.F32 R24, R12.reuse, R88, R8 ;  /* 0x000000580c18723c */ /* 0x044fe20000001808 */
[----:B------:R-:W2:Y:S07]  /*37b0*/  LDSM.16.M88.4 R8, [R217+-0x9000] ;  /* 0xff700000d908783b */ /* 0x000eae0000000200 */
[C---:B------:R-:W-:Y:S01]  /*37c0*/  HMMA.16816.F32 R20, R12.reuse, R90, R44 ;  /* 0x0000005a0c14723c */ /* 0x040fe2000000182c */
[----:B------:R-:W2:Y:S07]  /*37d0*/  LDSM.16.M88.4 R44, [R217+-0x8800] ;  /* 0xff780000d92c783b */ /* 0x000eae0000000200 */
[C---:B-1----:R-:W-:Y:S08]  /*37e0*/  HMMA.16816.F32 R88, R12.reuse, R50, R76 ;  /* 0x000000320c58723c */ /* 0x042ff0000000184c */
[C---:B---3--:R-:W-:Y:S08]  /*37f0*/  HMMA.16816.F32 R96, R12.reuse, R28, R56 ;  /* 0x0000001c0c60723c */ /* 0x048ff00000001838 */
[C---:B------:R-:W-:Y:S01]  /*3800*/  HMMA.16816.F32 R76, R12.reuse, R30, R36 ;  /* 0x0000001e0c4c723c */ /* 0x040fe20000001824 */
[----:B------:R-:W1:Y:S07]  /*3810*/  LDSM.16.M88.4 R28, [R217+-0x7800] ;  /* 0xff880000d91c783b */ /* 0x000e6e0000000200 */
[C---:B------:R-:W-:Y:S08]  /*3820*/  HMMA.16816.F32 R16, R12.reuse, R92, R52 ;  /* 0x0000005c0c10723c */ /* 0x040ff00000001834 */
[C---:B------:R-:W-:Y:S08]  /*3830*/  HMMA.16816.F32 R92, R12.reuse, R94, R80 ;  /* 0x0000005e0c5c723c */ /* 0x040ff00000001850 */
[C---:B------:R-:W-:Y:S01]  /*3840*/  HMMA.16816.F32 R52, R12.reuse, R48, R84 ;  /* 0x000000300c34723c */ /* 0x040fe20000001854 */
[----:B------:R-:W-:Y:S07]  /*3850*/  LDSM.16.M88.4 R48, [R217+-0x8000] ;  /* 0xff800000d930783b */ /* 0x000fee0000000200 */
[C---:B-----5:R-:W-:Y:S08]  /*3860*/  HMMA.16816.F32 R84, R12.reuse, R40, R72 ;  /* 0x000000280c54723c */ /* 0x060ff00000001848 */
[C---:B------:R-:W-:Y:S01]  /*3870*/  HMMA.16816.F32 R80, R12.reuse, R42, R68 ;  /* 0x0000002a0c50723c */ /* 0x040fe20000001844 */
[----:B------:R-:W3:Y:S07]  /*3880*/  LDSM.16.M88.4 R68, [R217+-0x7000] ;  /* 0xff900000d944783b */ /* 0x000eee0000000200 */
[C---:B----4-:R-:W-:Y:S08]  /*3890*/  HMMA.16816.F32 R100, R12.reuse, R34, R60 ;  /* 0x000000220c64723c */ /* 0x050ff0000000183c */
[----:B------:R-:W-:Y:S01]  /*38a0*/  HMMA.16816.F32 R64, R12, R32, R64 ;  /* 0x000000200c40723c */ /* 0x000fe20000001840 */
[----:B------:R-:W-:Y:S04]  /*38b0*/  LDSM.16.M88.4 R12, [R216+0x3000] ;  /* 0x00300000d80c783b */ /* 0x000fe80000000200 */
[----:B------:R-:W-:Y:S03]  /*38c0*/  LDSM.16.M88.4 R32, [R216+0x4000] ;  /* 0x00400000d820783b */ /* 0x000fe60000000200 */
[C---:B--2---:R-:W-:Y:S08]  /*38d0*/  HMMA.16816.F32 R72, R4.reuse, R8, R24 ;  /* 0x000000080448723c */ /* 0x044ff00000001818 */
[C---:B------:R-:W-:Y:S01]  /*38e0*/  HMMA.16816.F32 R60, R4.reuse, R10, R20 ;  /* 0x0000000a043c723c */ /* 0x040fe20000001814 */
[----:B------:R-:W2:Y:S07]  /*38f0*/  LDSM.16.M88.4 R8, [R223+0x4000] ;  /* 0x00400000df08783b */ /* 0x000eae0000000200 */
[C---:B------:R-:W-:Y:S01]  /*3900*/  HMMA.16816.F32 R20, R4.reuse, R44, R16 ;  /* 0x0000002c0414723c */ /* 0x040fe20000001810 */
[----:B------:R-:W4:Y:S07]  /*3910*/  LDSM.16.M88.4 R16, [R217+-0x6800] ;  /* 0xff980000d910783b */ /* 0x000f2e0000000200 */
[C---:B-1----:R-:W-:Y:S08]  /*3920*/  HMMA.16816.F32 R40, R4.reuse, R28, R84 ;  /* 0x0000001c0428723c */ /* 0x042ff00000001854 */
[C---:B------:R-:W-:Y:S01]  /*3930*/  HMMA.16816.F32 R24, R4.reuse, R30, R80 ;  /* 0x0000001e0418723c */ /* 0x040fe20000001850 */
[----:B------:R-:W1:Y:S07]  /*3940*/  LDSM.16.M88.4 R28, [R216+0x4800] ;  /* 0x00480000d81c783b */ /* 0x000e6e0000000200 */
[C---:B------:R-:W-:Y:S01]  /*3950*/  HMMA.16816.F32 R56, R4.reuse, R46, R92 ;  /* 0x0000002e0438723c */ /* 0x040fe2000000185c */
[----:B------:R-:W5:Y:S07]  /*3960*/  LDSM.16.M88.4 R44, [R216+0x3800] ;  /* 0x00380000d82c783b */ /* 0x000f6e0000000200 */
[----:B---3--:R-:W-:Y:S01]  /*3970*/  HMMA.16816.F32 R36, R4, R68, R64 ;  /* 0x000000440424723c */ /* 0x008fe20000001840 */
[----:B------:R-:W3:Y:S07]  /*3980*/  LDSM.16.M88.4 R64, [R216+0x5000] ;  /* 0x00500000d840783b */ /* 0x000eee0000000200 */
[C---:B--2---:R-:W-:Y:S08]  /*3990*/  HMMA.16816.F32 R72, R8.reuse, R12, R72 ;  /* 0x0000000c0848723c */ /* 0x044ff00000001848 */
[----:B------:R-:W-:Y:S01]  /*39a0*/  HMMA.16816.F32 R104, R8, R14, R60 ;  /* 0x0000000e0868723c */ /* 0x000fe2000000183c */
[----:B------:R-:W2:Y:S04]  /*39b0*/  LDSM.16.M88.4 R12, [R216+0x5800] ;  /* 0x00580000d80c783b */ /* 0x000ea80000000200 */
[----:B------:R-:W-:Y:S03]  /*39c0*/  LDSM.16.M88.4 R60, [R230] ;  /* 0x00000000e63c783b */ /* 0x000fe60000000200 */
[C---:B------:R-:W-:Y:S08]  /*39d0*/  HMMA.16816.F32 R52, R4.reuse, R48, R52 ;  /* 0x000000300434723c */ /* 0x040ff00000001834 */
[C---:B------:R-:W-:Y:S08]  /*39e0*/  HMMA.16816.F32 R48, R4.reuse, R50, R88 ;  /* 0x000000320430723c */ /* 0x040ff00000001858 */
[C---:B----4-:R-:W-:Y:S08]  /*39f0*/  HMMA.16816.F32 R80, R4.reuse, R16, R96 ;  /* 0x000000100450723c */ /* 0x050ff00000001860 */
[C---:B------:R-:W-:Y:S08]  /*3a00*/  HMMA.16816.F32 R68, R4.reuse, R70, R100 ;  /* 0x000000460444723c */ /* 0x040ff00000001864 */
[----:B------:R-:W-:Y:S01]  /*3a10*/  HMMA.16816.F32 R76, R4, R18, R76 ;  /* 0x00000012044c723c */ /* 0x000fe2000000184c */
[----:B------:R-:W-:Y:S04]  /*3a20*/  LDSM.16.M88.4 R4, [R224+0x4000] ;  /* 0x00400000e004783b */ /* 0x000fe80000000200 */
[----:B------:R-:W-:Y:S03]  /*3a30*/  LDSM.16.M88.4 R16, [R234] ;  /* 0x00000000ea10783b */ /* 0x000fe60000000200 */
[C---:B-1----:R-:W-:Y:S01]  /*3a40*/  HMMA.16816.F32 R96, R8.reuse, R28, R40 ;  /* 0x0000001c0860723c */ /* 0x042fe20000001828 */
[----:B------:R-:W1:Y:S07]  /*3a50*/  LDSM.16.M88.4 R40, [R229] ;  /* 0x00000000e528783b */ /* 0x000e6e0000000200 */
[C---:B-----5:R-:W-:Y:S08]  /*3a60*/  HMMA.16816.F32 R108, R8.reuse, R44, R20 ;  /* 0x0000002c086c723c */ /* 0x060ff00000001814 */
[C---:B------:R-:W-:Y:S01]  /*3a70*/  HMMA.16816.F32 R100, R8.reuse, R46, R56 ;  /* 0x0000002e0864723c */ /* 0x040fe20000001838 */
[----:B------:R-:W-:Y:S07]  /*3a80*/  LDSM.16.M88.4 R56, [R231] ;  /* 0x00000000e738783b */ /* 0x000fee0000000200 */
[C---:B------:R-:W-:Y:S08]  /*3a90*/  HMMA.16816.F32 R92, R8.reuse, R32, R52 ;  /* 0x00000020085c723c */ /* 0x040ff00000001834 */
[C---:B------:R-:W-:Y:S01]  /*3aa0*/  HMMA.16816.F32 R88, R8.reuse, R34, R48 ;  /* 0x000000220858723c */ /* 0x040fe20000001830 */
[----:B------:R-:W-:Y:S07]  /*3ab0*/  LDSM.16.M88.4 R32, [R233] ;  /* 0x00000000e920783b */ /* 0x000fee0000000200 */
[C---:B------:R-:W-:Y:S01]  /*3ac0*/  HMMA.16816.F32 R84, R8.reuse, R30, R24 ;  /* 0x0000001e0854723c */ /* 0x040fe20000001818 */
[----:B------:R-:W-:Y:S07]  /*3ad0*/  LDSM.16.M88.4 R24, [R218+0x3000] ;  /* 0x00300000da18783b */ /* 0x000fee0000000200 */
[C---:B---3--:R-:W-:Y:S01]  /*3ae0*/  HMMA.16816.F32 R52, R8.reuse, R64, R36 ;  /* 0x000000400834723c */ /* 0x048fe20000001824 */
[----:B------:R-:W-:Y:S07]  /*3af0*/  LDSM.16.M88.4 R36, [R232] ;  /* 0x00000000e824783b */ /* 0x000fee0000000200 */
[C---:B------:R-:W-:Y:S01]  /*3b00*/  HMMA.16816.F32 R48, R8.reuse, R66, R68 ;  /* 0x000000420830723c */ /* 0x040fe20000001844 */
[----:B------:R-:W-:Y:S07]  /*3b10*/  LDSM.16.M88.4 R64, [R218+0x3800] ;  /* 0x00380000da40783b */ /* 0x000fee0000000200 */
[C---:B--2---:R-:W-:Y:S08]  /*3b20*/  HMMA.16816.F32 R44, R8.reuse, R12, R80 ;  /* 0x0000000c082c723c */ /* 0x044ff00000001850 */
[----:B------:R-:W-:Y:S01]  /*3b30*/  HMMA.16816.F32 R28, R8, R14, R76 ;  /* 0x0000000e081c723c */ /* 0x000fe2000000184c */
[----:B------:R-:W2:Y:S04]  /*3b40*/  LDSM.16.M88.4 R8, [R226+0x4000] ;  /* 0x00400000e208783b */ /* 0x000ea80000000200 */
[----:B------:R-:W3:Y:S03]  /*3b50*/  LDSM.16.M88.4 R76, [R218+0x4000] ;  /* 0x00400000da4c783b */ /* 0x000ee60000000200 */
[C---:B-1----:R-:W-:Y:S01]  /*3b60*/  HMMA.16816.F32 R12, R4.reuse, R40, R108 ;  /* 0x00000028040c723c */ /* 0x042fe2000000186c */
[----:B------:R-:W1:Y:S07]  /*3b70*/  LDSM.16.M88.4 R108, [R218+0x5000] ;  /* 0x00500000da6c783b */ /* 0x000e6e0000000200 */
[C---:B------:R-:W-:Y:S08]  /*3b80*/  HMMA.16816.F32 R20, R4.reuse, R16, R72 ;  /* 0x000000100414723c */ /* 0x040ff00000001848 */
[C---:B------:R-:W-:Y:S08]  /*3b90*/  HMMA.16816.F32 R16, R4.reuse, R18, R104 ;  /* 0x000000120410723c */ /* 0x040ff00000001868 */
[----:B------:R-:W-:Y:S08]  /*3ba0*/  HMMA.16816.F32 R68, R4, R42, R100 ;  /* 0x0000002a0444723c */ /* 0x000ff00000001864 */
[----:B--2---:R-:W-:Y:S01]  /*3bb0*/  HMMA.16816.F32 R40, R8, R64, R12 ;  /* 0x000000400828723c */ /* 0x004fe2000000180c */
[----:B------:R-:W2:Y:S07]  /*3bc0*/  LDSM.16.M88.4 R12, [R218+0x5800] ;  /* 0x00580000da0c783b */ /* 0x000eae0000000200 */
[C---:B------:R-:W-:Y:S08]  /*3bd0*/  HMMA.16816.F32 R80, R4.reuse, R62, R88 ;  /* 0x0000003e0450723c */ /* 0x040ff00000001858 */
[C---:B------:R-:W-:Y:S08]  /*3be0*/  HMMA.16816.F32 R96, R4.reuse, R56, R96 ;  /* 0x000000380460723c */ /* 0x040ff00000001860 */
[C---:B------:R-:W-:Y:S08]  /*3bf0*/  HMMA.16816.F32 R104, R4.reuse, R58, R84 ;  /* 0x0000003a0468723c */ /* 0x040ff00000001854 */
[C---:B------:R-:W-:Y:S08]  /*3c00*/  HMMA.16816.F32 R72, R4.reuse, R60, R92 ;  /* 0x0000003c0448723c */ /* 0x040ff0000000185c */
[C---:B------:R-:W-:Y:S01]  /*3c10*/  HMMA.16816.F32 R92, R4.reuse, R36, R52 ;  /* 0x00000024045c723c */ /* 0x040fe20000001834 */
[----:B------:R-:W-:Y:S07]  /*3c20*/  LDSM.16.M88.4 R52, [R217+-0x5800] ;  /* 0xffa80000d934783b */ /* 0x000fee0000000200 */
[C---:B------:R-:W-:Y:S01]  /*3c30*/  HMMA.16816.F32 R100, R4.reuse, R38, R48 ;  /* 0x000000260464723c */ /* 0x040fe20000001830 */
[----:B------:R-:W-:Y:S07]  /*3c40*/  LDSM.16.M88.4 R48, [R217+-0x5000] ;  /* 0xffb00000d930783b */ /* 0x000fee0000000200 */
[C---:B------:R-:W-:Y:S01]  /*3c50*/  HMMA.16816.F32 R88, R4.reuse, R32, R44 ;  /* 0x000000200458723c */ /* 0x040fe2000000182c */
[----:B------:R-:W-:Y:S07]  /*3c60*/  LDSM.16.M88.4 R44, [R217+-0x4800] ;  /* 0xffb80000d92c783b */ /* 0x000fee0000000200 */
[----:B------:R-:W-:Y:S01]  /*3c70*/  HMMA.16816.F32 R84, R4, R34, R28 ;  /* 0x000000220454723c */ /* 0x000fe2000000181c */
[----:B------:R-:W-:Y:S07]  /*3c80*/  LDSM.16.M88.4 R4, [R225+0x4000] ;  /* 0x00400000e104783b */ /* 0x000fee0000000200 */
[C---:B------:R-:W-:Y:S01]  /*3c90*/  HMMA.16816.F32 R56, R8.reuse, R26, R16 ;  /* 0x0000001a0838723c */ /* 0x040fe20000001810 */
[----:B------:R-:W4:Y:S07]  /*3ca0*/  LDSM.16.M88.4 R16, [R217+-0x6000] ;  /* 0xffa00000d910783b */ /* 0x000f2e0000000200 */
[C---:B------:R-:W-:Y:S08]  /*3cb0*/  HMMA.16816.F32 R60, R8.reuse, R24, R20 ;  /* 0x00000018083c723c */ /* 0x040ff00000001814 */
[C---:B------:R-:W-:Y:S01]  /*3cc0*/  HMMA.16816.F32 R36, R8.reuse, R66, R68 ;  /* 0x000000420824723c */ /* 0x040fe20000001844 */
[----:B------:R-:W5:Y:S07]  /*3cd0*/  LDSM.16.M88.4 R68, [R217+-0x4000] ;  /* 0xffc00000d944783b */ /* 0x000f6e0000000200 */
[C---:B---3--:R-:W-:Y:S08]  /*3ce0*/  HMMA.16816.F32 R28, R8.reuse, R78, R80 ;  /* 0x0000004e081c723c */ /* 0x048ff00000001850 */
[C---:B------:R-:W-:Y:S01]  /*3cf0*/  HMMA.16816.F32 R24, R8.reuse, R112, R96 ;  /* 0x000000700818723c */ /* 0x040fe20000001860 */
[----:B------:R-:W-:Y:S07]  /*3d00*/  LDSM.16.M88.4 R96, [R216+0x6000] ;  /* 0x00600000d860783b */ /* 0x000fee0000000200 */
[C---:B------:R-:W-:Y:S01]  /*3d10*/  HMMA.16816.F32 R20, R8.reuse, R114, R104 ;  /* 0x000000720814723c */ /* 0x040fe20000001868 */
[C---:B------:R-:W-:Y:S01]  /*3d20*/  IADD3 R235, R227.reuse, 0x6800, RZ ;  /* 0x00006800e3eb7810 */ /* 0x040fe20007ffe0ff */
[----:B------:R-:W-:Y:S06]  /*3d30*/  LDSM.16.M88.4 R112, [R217+-0x3000] ;  /* 0xffd00000d970783b */ /* 0x000fec0000000200 */
[C---:B------:R-:W-:Y:S08]  /*3d40*/  HMMA.16816.F32 R32, R8.reuse, R76, R72 ;  /* 0x0000004c0820723c */ /* 0x040ff00000001848 */
[C---:B-1----:R-:W-:Y:S01]  /*3d50*/  HMMA.16816.F32 R72, R8.reuse, R110, R100 ;  /* 0x0000006e0848723c */ /* 0x042fe20000001864 */
[----:B------:R-:W1:Y:S07]  /*3d60*/  LDSM.16.M88.4 R100, [R217+-0x3800] ;  /* 0xffc80000d964783b */ /* 0x000e6e0000000200 */
[C---:B--2---:R-:W-:Y:S08]  /*3d70*/  HMMA.16816.F32 R88, R8.reuse, R12, R88 ;  /* 0x0000000c0858723c */ /* 0x044ff00000001858 */
[C---:B------:R-:W-:Y:S08]  /*3d80*/  HMMA.16816.F32 R64, R8.reuse, R108, R92 ;  /* 0x0000006c0840723c */ /* 0x040ff0000000185c */
[----:B------:R-:W-:Y:S01]  /*3d90*/  HMMA.16816.F32 R12, R8, R14, R84 ;  /* 0x0000000e080c723c */ /* 0x000fe20000001854 */
[----:B------:R-:W2:Y:S07]  /*3da0*/  LDSM.16.M88.4 R8, [R223+0x8000] ;  /* 0x00800000df08783b */ /* 0x000eae0000000200 */
[C---:B----4-:R-:W-:Y:S08]  /*3db0*/  HMMA.16816.F32 R92, R4.reuse, R18, R56 ;  /* 0x00000012045c723c */ /* 0x050ff00000001838 */
[C---:B------:R-:W-:Y:S01]  /*3dc0*/  HMMA.16816.F32 R80, R4.reuse, R52, R40 ;  /* 0x000000340450723c */ /* 0x040fe20000001828 */
[----:B------:R-:W-:Y:S07]  /*3dd0*/  LDSM.16.M88.4 R40, [R216+0x7000] ;  /* 0x00700000d828783b */ /* 0x000fee0000000200 */
[C---:B------:R-:W-:Y:S01]  /*3de0*/  HMMA.16816.F32 R76, R4.reuse, R54, R36 ;  /* 0x00000036044c723c */ /* 0x040fe20000001824 */
[----:B------:R-:W-:Y:S07]  /*3df0*/  LDSM.16.M88.4 R36, [R216+0x7800] ;  /* 0x00780000d824783b */ /* 0x000fee0000000200 */
[C---:B------:R-:W-:Y:S08]  /*3e00*/  HMMA.16816.F32 R56, R4.reuse, R50, R28 ;  /* 0x000000320438723c */ /* 0x040ff0000000181c */
[C---:B------:R-:W-:Y:S08]  /*3e10*/  HMMA.16816.F32 R84, R4.reuse, R16, R60 ;  /* 0x000000100454723c */ /* 0x040ff0000000183c */
[C---:B------:R-:W-:Y:S08]  /*3e20*/  HMMA.16816.F32 R52, R4.reuse, R44, R24 ;  /* 0x0000002c0434723c */ /* 0x040ff00000001818 */
[C---:B------:R-:W-:Y:S01]  /*3e30*/  HMMA.16816.F32 R28, R4.reuse, R46, R20 ;  /* 0x0000002e041c723c */ /* 0x040fe20000001814 */
[----:B------:R-:W3:Y:S07]  /*3e40*/  LDSM.16.M88.4 R44, [R216+0x6800] ;  /* 0x00680000d82c783b */ /* 0x000eee0000000200 */
[----:B------:R-:W-:Y:S01]  /*3e50*/  HMMA.16816.F32 R60, R4, R48, R32 ;  /* 0x00000030043c723c */ /* 0x000fe20000001820 */
[----:B------:R-:W4:Y:S01]  /*3e60*/  LDSM.16.M88.4 R32, [R216+0x8000] ;  /* 0x00800000d820783b */ /* 0x000f220000000200 */
[----:B------:R-:W-:-:S03]  /*3e70*/  IADD3 R236, R227, 0x7000, RZ ;  /* 0x00007000e3ec7810 */ /* 0x000fc60007ffe0ff */
[----:B------:R-:W3:Y:S03]  /*3e80*/  LDSM.16.M88.4 R48, [R216+0x8800] ;  /* 0x00880000d830783b */ /* 0x000ee60000000200 */
[C---:B-----5:R-:W-:Y:S01]  /*3e90*/  HMMA.16816.F32 R24, R4.reuse, R68, R64 ;  /* 0x000000440418723c */ /* 0x060fe20000001840 */
[----:B------:R-:W-:Y:S07]  /*3ea0*/  LDSM.16.M88.4 R104, [R236] ;  /* 0x00000000ec68783b */ /* 0x000fee0000000200 */
[C---:B------:R-:W-:Y:S08]  /*3eb0*/  HMMA.16816.F32 R20, R4.reuse, R70, R72 ;  /* 0x000000460414723c */ /* 0x040ff00000001848 */
[C---:B-1----:R-:W-:Y:S01]  /*3ec0*/  HMMA.16816.F32 R16, R4.reuse, R100, R88 ;  /* 0x000000640410723c */ /* 0x042fe20000001858 */
[C---:B------:R-:W-:Y:S01]  /*3ed0*/  IADD3 R239, R227.reuse, 0x8800, RZ ;  /* 0x00008800e3ef7810 */ /* 0x040fe20007ffe0ff */
[----:B------:R-:W-:Y:S06]  /*3ee0*/  LDSM.16.M88.4 R88, [R218+0x6800] ;  /* 0x00680000da58783b */ /* 0x000fec0000000200 */
[----:B------:R-:W-:Y:S01]  /*3ef0*/  HMMA.16816.F32 R4, R4, R102, R12 ;  /* 0x000000660404723c */ /* 0x000fe2000000180c */
[----:B------:R-:W-:Y:S04]  /*3f00*/  LDSM.16.M88.4 R12, [R224+0x8000] ;  /* 0x00800000e00c783b */ /* 0x000fe80000000200 */
[----:B------:R-:W1:Y:S03]  /*3f10*/  LDSM.16.M88.4 R100, [R240] ;  /* 0x00000000f064783b */ /* 0x000e660000000200 */
[C---:B--2---:R-:W-:Y:S08]  /*3f20*/  HMMA.16816.F32 R84, R8.reuse, R96, R84 ;  /* 0x000000600854723c */ /* 0x044ff00000001854 */
[----:B------:R-:W-:Y:S01]  /*3f30*/  HMMA.16816.F32 R92, R8, R98, R92 ;  /* 0x00000062085c723c */ /* 0x000fe2000000185c */
[----:B------:R-:W2:Y:S01]  /*3f40*/  LDSM.16.M88.4 R96, [R235] ;  /* 0x00000000eb60783b */ /* 0x000ea20000000200 */
[----:B------:R-:W-:-:S02]  /*3f50*/  IADD3 R237, R227, 0x7800, RZ ;  /* 0x00007800e3ed7810 */ /* 0x000fc40007ffe0ff */
[----:B------:R-:W-:-:S03]  /*3f60*/  IADD3 R238, R227, 0x8000, RZ ;  /* 0x00008000e3ee7810 */ /* 0x000fc60007ffe0ff */
[----:B------:R-:W-:Y:S01]  /*3f70*/  LDSM.16.M88.4 R108, [R237] ;  /* 0x00000000ed6c783b */ /* 0x000fe20000000200 */
[C---:B---3--:R-:W-:Y:S08]  /*3f80*/  HMMA.16816.F32 R80, R8.reuse, R44, R80 ;  /* 0x0000002c0850723c */ /* 0x048ff00000001850 */
[C---:B------:R-:W-:Y:S08]  /*3f90*/  HMMA.16816.F32 R68, R8.reuse, R42, R56 ;  /* 0x0000002a0844723c */ /* 0x040ff00000001838 */
[C---:B------:R-:W-:Y:S08]  /*3fa0*/  HMMA.16816.F32 R76, R8.reuse, R46, R76 ;  /* 0x0000002e084c723c */ /* 0x040ff0000000184c */
[C---:B------:R-:W-:Y:S08]  /*3fb0*/  HMMA.16816.F32 R72, R8.reuse, R40, R60 ;  /* 0x000000280848723c */ /* 0x040ff0000000183c */
[C---:B----4-:R-:W-:Y:S01]  /*3fc0*/  HMMA.16816.F32 R56, R8.reuse, R32, R24 ;  /* 0x000000200838723c */ /* 0x050fe20000001818 */
[----:B------:R-:W3:Y:S07]  /*3fd0*/  LDSM.16.M88.4 R24, [R239] ;  /* 0x00000000ef18783b */ /* 0x000eee0000000200 */
[C---:B------:R-:W-:Y:S01]  /*3fe0*/  HMMA.16816.F32 R60, R8.reuse, R38, R28 ;  /* 0x00000026083c723c */ /* 0x040fe2000000181c */
[----:B------:R-:W4:Y:S07]  /*3ff0*/  LDSM.16.M88.4 R28, [R238] ;  /* 0x00000000ee1c783b */ /* 0x000f2e0000000200 */
[C---:B------:R-:W-:Y:S08]  /*4000*/  HMMA.16816.F32 R64, R8.reuse, R36, R52 ;  /* 0x000000240840723c */ /* 0x040ff00000001834 */
[C---:B------:R-:W-:Y:S01]  /*4010*/  HMMA.16816.F32 R52, R8.reuse, R34, R20 ;  /* 0x000000220834723c */ /* 0x040fe20000001814 */
[----:B------:R-:W-:Y:S07]  /*4020*/  LDSM.16.M88.4 R32, [R218+0x6000] ;  /* 0x00600000da20783b */ /* 0x000fee0000000200 */
[C---:B------:R-:W-:Y:S08]  /*4030*/  HMMA.16816.F32 R36, R8.reuse, R48, R16 ;  /* 0x000000300824723c */ /* 0x040ff00000001810 */
[----:B------:R-:W-:Y:S01]  /*4040*/  HMMA.16816.F32 R20, R8, R50, R4 ;  /* 0x000000320814723c */ /* 0x000fe20000001804 */
[----:B------:R-:W5:Y:S04]  /*4050*/  LDSM.16.M88.4 R8, [R226+0x8000] ;  /* 0x00800000e208783b */ /* 0x000f680000000200 */
[----:B------:R-:W-:Y:S03]  /*4060*/  LDSM.16.M88.4 R4, [R225+0x8000] ;  /* 0x00800000e104783b */ /* 0x000fe60000000200 */
[C---:B-1----:R-:W-:Y:S08]  /*4070*/  HMMA.16816.F32 R16, R12.reuse, R100, R84 ;  /* 0x000000640c10723c */ /* 0x042ff00000001854 */
[C---:B--2---:R-:W-:Y:S08]  /*4080*/  HMMA.16816.F32 R44, R12.reuse, R96, R80 ;  /* 0x000000600c2c723c */ /* 0x044ff00000001850 */
[C---:B------:R-:W-:Y:S08]  /*4090*/  HMMA.16816.F32 R84, R12.reuse, R98, R76 ;  /* 0x000000620c54723c */ /* 0x040ff0000000184c */
[C---:B------:R-:W-:Y:S01]  /*40a0*/  HMMA.16816.F32 R80, R12.reuse, R104, R72 ;  /* 0x000000680c50723c */ /* 0x040fe20000001848 */
[----:B------:R-:W1:Y:S07]  /*40b0*/  LDSM.16.M88.4 R72, [R218+0x7000] ;  /* 0x00700000da48783b */ /* 0x000e6e0000000200 */
[C---:B------:R-:W-:Y:S01]  /*40c0*/  HMMA.16816.F32 R40, R12.reuse, R102, R92 ;  /* 0x000000660c28723c */ /* 0x040fe2000000185c */
[----:B------:R-:W-:Y:S07]  /*40d0*/  LDSM.16.M88.4 R100, [R218+0x8000] ;  /* 0x00800000da64783b */ /* 0x000fee0000000200 */
[C---:B------:R-:W-:Y:S01]  /*40e0*/  HMMA.16816.F32 R76, R12.reuse, R106, R68 ;  /* 0x0000006a0c4c723c */ /* 0x040fe20000001844 */
[----:B------:R-:W2:Y:S04]  /*40f0*/  LDSM.16.M88.4 R68, [R218+0x7800] ;  /* 0x00780000da44783b */ /* 0x000ea80000000200 */
[----:B------:R-:W1:Y:S03]  /*4100*/  LDSM.16.M88.4 R104, [R218+0x8800] ;  /* 0x00880000da68783b */ /* 0x000e660000000200 */
[C---:B---3--:R-:W-:Y:S08]  /*4110*/  HMMA.16816.F32 R48, R12.reuse, R24, R36 ;  /* 0x000000180c30723c */ /* 0x048ff00000001824 */
[C---:B------:R-:W-:Y:S08]  /*4120*/  HMMA.16816.F32 R64, R12.reuse, R108, R64 ;  /* 0x0000006c0c40723c */ /* 0x040ff00000001840 */
[C---:B------:R-:W-:Y:S01]  /*4130*/  HMMA.16816.F32 R60, R12.reuse, R110, R60 ;  /* 0x0000006e0c3c723c */ /* 0x040fe2000000183c */
[----:B------:R-:W-:Y:S07]  /*4140*/  LDSM.16.M88.4 R108, [R217+-0x2000] ;  /* 0xffe00000d96c783b */ /* 0x000fee0000000200 */
[C---:B----4-:R-:W-:Y:S08]  /*4150*/  HMMA.16816.F32 R56, R12.reuse, R28, R56 ;  /* 0x0000001c0c38723c */ /* 0x050ff00000001838 */
[C---:B------:R-:W-:Y:S01]  /*4160*/  HMMA.16816.F32 R52, R12.reuse, R30, R52 ;  /* 0x0000001e0c34723c */ /* 0x040fe20000001834 */
[----:B------:R-:W3:Y:S07]  /*4170*/  LDSM.16.M88.4 R28, [R217+-0x2800] ;  /* 0xffd80000d91c783b */ /* 0x000eee0000000200 */
[----:B------:R-:W-:Y:S08]  /*4180*/  HMMA.16816.F32 R36, R12, R26, R20 ;  /* 0x0000001a0c24723c */ /* 0x000ff00000001814 */
[C---:B-----5:R-:W-:Y:S08]  /*4190*/  HMMA.16816.F32 R16, R8.reuse, R32, R16 ;  /* 0x000000200810723c */ /* 0x060ff00000001810 */
[C---:B------:R-:W-:Y:S01]  /*41a0*/  HMMA.16816.F32 R12, R8.reuse, R34, R40 ;  /* 0x00000022080c723c */ /* 0x040fe20000001828 */
[----:B------:R-:W-:Y:S07]  /*41b0*/  LDSM.16.M88.4 R40, [R216+0x9800] ;  /* 0x00980000d828783b */ /* 0x000fee0000000200 */
[C---:B------:R-:W-:Y:S08]  /*41c0*/  HMMA.16816.F32 R24, R8.reuse, R88, R44 ;  /* 0x000000580818723c */ /* 0x040ff0000000182c */
[C---:B------:R-:W-:Y:S08]  /*41d0*/  HMMA.16816.F32 R20, R8.reuse, R90, R84 ;  /* 0x0000005a0814723c */ /* 0x040ff00000001854 */
[C---:B-1----:R-:W-:Y:S08]  /*41e0*/  HMMA.16816.F32 R32, R8.reuse, R72, R80 ;  /* 0x000000480820723c */ /* 0x042ff00000001850 */
[C---:B------:R-:W-:Y:S08]  /*41f0*/  HMMA.16816.F32 R96, R8.reuse, R74, R76 ;  /* 0x0000004a0860723c */ /* 0x040ff0000000184c */
[C---:B--2---:R-:W-:Y:S01]  /*4200*/  HMMA.16816.F32 R92, R8.reuse, R68, R64 ;  /* 0x00000044085c723c */ /* 0x044fe20000001840 */
[----:B------:R-:W-:Y:S07]  /*4210*/  LDSM.16.M88.4 R64, [R217+-0x1000] ;  /* 0xfff00000d940783b */ /* 0x000fee0000000200 */
[C---:B------:R-:W-:Y:S01]  /*4220*/  HMMA.16816.F32 R88, R8.reuse, R70, R60 ;  /* 0x000000460858723c */ /* 0x040fe2000000183c */
[----:B------:R-:W-:Y:S07]  /*4230*/  LDSM.16.M88.4 R60, [R217+-0x800] ;  /* 0xfff80000d93c783b */ /* 0x000fee0000000200 */
[C---:B------:R-:W-:Y:S01]  /*4240*/  HMMA.16816.F32 R84, R8.reuse, R100, R56 ;  /* 0x000000640854723c */ /* 0x040fe20000001838 */
[----:B------:R-:W-:Y:S07]  /*4250*/  LDSM.16.M88.4 R56, [R216+0x9000] ;  /* 0x00900000d838783b */ /* 0x000fee0000000200 */
[C---:B------:R-:W-:Y:S08]  /*4260*/  HMMA.16816.F32 R80, R8.reuse, R102, R52 ;  /* 0x000000660850723c */ /* 0x040ff00000001834 */
[C---:B------:R-:W-:Y:S08]  /*4270*/  HMMA.16816.F32 R76, R8.reuse, R104, R48 ;  /* 0x00000068084c723c */ /* 0x040ff00000001830 */
[----:B------:R-:W-:Y:S01]  /*4280*/  HMMA.16816.F32 R72, R8, R106, R36 ;  /* 0x0000006a0848723c */ /* 0x000fe20000001824 */
[----:B------:R-:W1:Y:S04]  /*4290*/  LDSM.16.M88.4 R8, [R217+-0x1800] ;  /* 0xffe80000d908783b */ /* 0x000e680000000200 */
[----:B------:R-:W-:Y:S03]  /*42a0*/  LDSM.16.M88.4 R36, [R216+0xa000] ;  /* 0x00a00000d824783b */ /* 0x000fe60000000200 */
[C---:B------:R-:W-:Y:S01]  /*42b0*/  HMMA.16816.F32 R52, R4.reuse, R114, R12 ;  /* 0x000000720434723c */ /* 0x040fe2000000180c */
[----:B------:R-:W2:Y:S07]  /*42c0*/  LDSM.16.M88.4 R12, [R223+0xc000] ;  /* 0x00c00000df0c783b */ /* 0x000eae0000000200 */
[C---:B---3--:R-:W-:Y:S08]  /*42d0*/  HMMA.16816.F32 R44, R4.reuse, R28, R24 ;  /* 0x0000001c042c723c */ /* 0x048ff00000001818 */
[C---:B------:R-:W-:Y:S01]  /*42e0*/  HMMA.16816.F32 R24, R4.reuse, R108, R32 ;  /* 0x0000006c0418723c */ /* 0x040fe20000001820 */
[----:B------:R-:W3:Y:S07]  /*42f0*/  LDSM.16.M88.4 R32, [R216+0xa800] ;  /* 0x00a80000d820783b */ /* 0x000eee0000000200 */
[C---:B------:R-:W-:Y:S01]  /*4300*/  HMMA.16816.F32 R68, R4.reuse, R112, R16 ;  /* 0x000000700444723c */ /* 0x040fe20000001810 */
[C---:B------:R-:W-:Y:S01]  /*4310*/  IADD3 R241, R227.reuse, 0x9800, RZ ;  /* 0x00009800e3f17810 */ /* 0x040fe20007ffe0ff */
[----:B------:R-:W4:Y:S06]  /*4320*/  LDSM.16.M88.4 R112, [R216+0xb000] ;  /* 0x00b00000d870783b */ /* 0x000f2c0000000200 */
[C---:B------:R-:W-:Y:S08]  /*4330*/  HMMA.16816.F32 R28, R4.reuse, R30, R20 ;  /* 0x0000001e041c723c */ /* 0x040ff00000001814 */
[C---:B-1----:R-:W-:Y:S08]  /*4340*/  HMMA.16816.F32 R16, R4.reuse, R8, R92 ;  /* 0x000000080410723c */ /* 0x042ff0000000185c */
[----:B------:R-:W-:Y:S01]  /*4350*/  HMMA.16816.F32 R20, R4, R110, R96 ;  /* 0x0000006e0414723c */ /* 0x000fe20000001860 */
[----:B------:R-:W-:-:S07]  /*4360*/  IADD3 R242, R227, 0xa000, RZ ;  /* 0x0000a000e3f27810 */ /* 0x000fce0007ffe0ff */
[----:B------:R-:W-:Y:S01]  /*4370*/  HMMA.16816.F32 R104, R4, R66, R80 ;  /* 0x000000420468723c */ /* 0x000fe20000001850 */
[----:B------:R-:W1:Y:S07]  /*4380*/  LDSM.16.M88.4 R80, [R216+0xb800] ;  /* 0x00b80000d850783b */ /* 0x000e6e0000000200 */
[----:B--2---:R-:W-:Y:S08]  /*4390*/  HMMA.16816.F32 R96, R12, R56, R68 ;  /* 0x000000380c60723c */ /* 0x004ff00000001844 */
[C---:B------:R-:W-:Y:S08]  /*43a0*/  HMMA.16816.F32 R8, R4.reuse, R10, R88 ;  /* 0x0000000a0408723c */ /* 0x040ff00000001858 */
[C---:B------:R-:W-:Y:S08]  /*43b0*/  HMMA.16816.F32 R48, R4.reuse, R64, R84 ;  /* 0x000000400430723c */ /* 0x040ff00000001854 */
[C---:B------:R-:W-:Y:S08]  /*43c0*/  HMMA.16816.F32 R108, R4.reuse, R60, R76 ;  /* 0x0000003c046c723c */ /* 0x040ff0000000184c */
[----:B------:R-:W-:Y:S01]  /*43d0*/  HMMA.16816.F32 R100, R4, R62, R72 ;  /* 0x0000003e0464723c */ /* 0x000fe20000001848 */
[----:B------:R-:W-:Y:S07]  /*43e0*/  LDSM.16.M88.4 R4, [R224+0xc000] ;  /* 0x00c00000e004783b */ /* 0x000fee0000000200 */
[C---:B---3--:R-:W-:Y:S01]  /*43f0*/  HMMA.16816.F32 R68, R12.reuse, R32, R16 ;  /* 0x000000200c44723c */ /* 0x048fe20000001810 */
[----:B------:R-:W2:Y:S07]  /*4400*/  LDSM.16.M88.4 R16, [R228] ;  /* 0x00000000e410783b */ /* 0x000eae0000000200 */
[C---:B------:R-:W-:Y:S01]  /*4410*/  HMMA.16816.F32 R72, R12.reuse, R38, R20 ;  /* 0x000000260c48723c */ /* 0x040fe20000001814 */
[----:B------:R-:W3:Y:S07]  /*4420*/  LDSM.16.M88.4 R20, [R241] ;  /* 0x00000000f114783b */ /* 0x000eee0000000200 */
[----:B------:R-:W-:Y:S01]  /*4430*/  HMMA.16816.F32 R76, R12, R36, R24 ;  /* 0x000000240c4c723c */ /* 0x000fe20000001818 */
[----:B------:R-:W5:Y:S01]  /*4440*/  LDSM.16.M88.4 R36, [R242] ;  /* 0x00000000f224783b */ /* 0x000f620000000200 */
[----:B------:R-:W-:-:S02]  /*4450*/  IADD3 R243, R227, 0xa800, RZ ;  /* 0x0000a800e3f37810 */ /* 0x000fc40007ffe0ff */
[C---:B------:R-:W-:Y:S02]  /*4460*/  IADD3 R244, R227.reuse, 0xb000, RZ ;  /* 0x0000b000e3f47810 */ /* 0x040fe40007ffe0ff */
[----:B------:R-:W-:Y:S01]  /*4470*/  IADD3 R245, R227, 0xb800, RZ ;  /* 0x0000b800e3f57810 */ /* 0x000fe20007ffe0ff */
[----:B------:R-:W1:Y:S01]  /*4480*/  LDSM.16.M88.4 R60, [R243] ;  /* 0x00000000f33c783b */ /* 0x000e620000000200 */
[C---:B------:R-:W-:Y:S03]  /*4490*/  HMMA.16816.F32 R92, R12.reuse, R58, R52 ;  /* 0x0000003a0c5c723c */ /* 0x040fe60000001834 */
[----:B------:R-:W1:Y:S04]  /*44a0*/  LDSM.16.M88.4 R56, [R244] ;  /* 0x00000000f438783b */ /* 0x000e680000000200 */
[----:B------:R-:W1:Y:S01]  /*44b0*/  LDSM.16.M88.4 R52, [R245] ;  /* 0x00000000f534783b */ /* 0x000e620000000200 */
[C---:B------:R-:W-:Y:S08]  /*44c0*/  HMMA.16816.F32 R88, R12.reuse, R40, R44 ;  /* 0x000000280c58723c */ /* 0x040ff0000000182c */
[C---:B------:R-:W-:Y:S08]  /*44d0*/  HMMA.16816.F32 R84, R12.reuse, R42, R28 ;  /* 0x0000002a0c54723c */ /* 0x040ff0000000181c */
[C---:B------:R-:W-:Y:S01]  /*44e0*/  HMMA.16816.F32 R64, R12.reuse, R34, R8 ;  /* 0x000000220c40723c */ /* 0x040fe20000001808 */
[----:B------:R-:W3:Y:S07]  /*44f0*/  LDSM.16.M88.4 R8, [R226+0xc000] ;  /* 0x00c00000e208783b */ /* 0x000eee0000000200 */
[C---:B----4-:R-:W-:Y:S08]  /*4500*/  HMMA.16816.F32 R48, R12.reuse, R112, R48 ;  /* 0x000000700c30723c */ /* 0x050ff00000001830 */
[C---:B------:R-:W-:Y:S08]  /*4510*/  HMMA.16816.F32 R44, R12.reuse, R114, R104 ;  /* 0x000000720c2c723c */ /* 0x040ff00000001868 */
[C---:B-1----:R-:W-:Y:S08]  /*4520*/  HMMA.16816.F32 R40, R12.reuse, R80, R108 ;  /* 0x000000500c28723c */ /* 0x042ff0000000186c */
[----:B------:R-:W-:Y:S01]  /*4530*/  HMMA.16816.F32 R32, R12, R82, R100 ;  /* 0x000000520c20723c */ /* 0x000fe20000001864 */
[----:B------:R-:W-:Y:S07]  /*4540*/  LDSM.16.M88.4 R100, [R218+0xb800] ;  /* 0x00b80000da64783b */ /* 0x000fee0000000200 */
[C---:B--2---:R-:W-:Y:S08]  /*4550*/  HMMA.16816.F32 R28, R4.reuse, R16, R96 ;  /* 0x00000010041c723c */ /* 0x044ff00000001860 */
[C---:B------:R-:W-:Y:S01]  /*4560*/  HMMA.16816.F32 R24, R4.reuse, R18, R92 ;  /* 0x000000120418723c */ /* 0x040fe2000000185c */
[----:B------:R-:W-:Y:S07]  /*4570*/  LDSM.16.M88.4 R92, [R218+0xb000] ;  /* 0x00b00000da5c783b */ /* 0x000fee0000000200 */
[C---:B---3--:R-:W-:Y:S08]  /*4580*/  HMMA.16816.F32 R16, R4.reuse, R20, R88 ;  /* 0x000000140410723c */ /* 0x048ff00000001858 */
[C---:B------:R-:W-:Y:S08]  /*4590*/  HMMA.16816.F32 R12, R4.reuse, R22, R84 ;  /* 0x00000016040c723c */ /* 0x040ff00000001854 */
[C---:B-----5:R-:W-:Y:S01]  /*45a0*/  HMMA.16816.F32 R20, R4.reuse, R36, R76 ;  /* 0x000000240414723c */ /* 0x060fe2000000184c */
[----:B------:R-:W1:Y:S07]  /*45b0*/  LDSM.16.M88.4 R76, [R218+0xa800] ;  /* 0x00a80000da4c783b */ /* 0x000e6e0000000200 */
[C---:B------:R-:W-:Y:S08]  /*45c0*/  HMMA.16816.F32 R112, R4.reuse, R38, R72 ;  /* 0x000000260470723c */ /* 0x040ff00000001848 */
[C---:B------:R-:W-:Y:S08]  /*45d0*/  HMMA.16816.F32 R116, R4.reuse, R60, R68 ;  /* 0x0000003c0474723c */ /* 0x040ff00000001844 */
[C---:B------:R-:W-:Y:S01]  /*45e0*/  HMMA.16816.F32 R108, R4.reuse, R62, R64 ;  /* 0x0000003e046c723c */ /* 0x040fe20000001840 */
[----:B------:R-:W-:Y:S07]  /*45f0*/  LDSM.16.M88.4 R64, [R217] ;  /* 0x00000000d940783b */ /* 0x000fee0000000200 */
        /* <DEDUP_REMOVED lines=8> */
[----:B------:R-:W-:Y:S04]  /*4680*/  LDSM.16.M88.4 R4, [R225+0xc000] ;  /* 0x00c00000e104783b */ /* 0x000fe80000000200 */
[----:B------:R-:W2:Y:S01]  /*4690*/  LDSM.16.M88.4 R52, [R217+0x1000] ;  /* 0x00100000d934783b */ /* 0x000ea20000000200 */
[----:B------:R-:W-:Y:S01]  /*46a0*/  ISETP.GT.AND P0, PT, R139, R152, PT ;  /* 0x000000988b00720c */ /* 0x000fe20003f04270 */
[----:B------:R-:W-:-:S04]  /*46b0*/  DEPBAR.LE SB0, 0x0 ;  /* 0x000080000000791a */ /* 0x000fc80000000000 */
[C---:B------:R-:W-:Y:S08]  /*46c0*/  HMMA.16816.F32 R36, R8.reuse, R128, R20 ;  /* 0x000000800824723c */ /* 0x040ff00000001814 */
[C---:B------:R-:W-:Y:S08]  /*46d0*/  HMMA.16816.F32 R80, R8.reuse, R124, R28 ;  /* 0x0000007c0850723c */ /* 0x040ff0000000181c */
[C---:B------:R-:W-:Y:S08]  /*46e0*/  HMMA.16816.F32 R32, R8.reuse, R130, R112 ;  /* 0x000000820820723c */ /* 0x040ff00000001870 */
[C---:B------:R-:W-:Y:S08]  /*46f0*/  HMMA.16816.F32 R72, R8.reuse, R126, R24 ;  /* 0x0000007e0848723c */ /* 0x040ff00000001818 */
        /* <DEDUP_REMOVED lines=8> */
[----:B------:R-:W-:Y:S07]  /*4780*/  BSSY B0, `(.L_x_5920) ;  /* 0x000007a000007945 */ /* 0x000fee0003800000 */
[----:B--2---:R-:W-:Y:S01]  /*4790*/  HMMA.16816.F32 R36, R4, R52, R36 ;  /* 0x000000340424723c */ /* 0x004fe20000001824 */
[----:B------:R-:W-:-:S07]  /*47a0*/  ISETP.GT.AND P6, PT, R137, 0x5f, PT ;  /* 0x0000005f8900780c */ /* 0x000fce0003fc4270 */
[----:B------:R-:W-:Y:S01]  /*47b0*/  HMMA.16816.F32 R52, R4, R54, R32 ;  /* 0x000000360434723c */ /* 0x000fe20000001820 */
[----:B------:R-:W-:-:S07]  /*47c0*/  IADD3 R250, R227, 0x2800, RZ ;  /* 0x00002800e3fa7810 */ /* 0x000fce0007ffe0ff */
[----:B------:R-:W-:Y:S01]  /*47d0*/  HMMA.16816.F32 R32, R4, R48, R28 ;  /* 0x000000300420723c */ /* 0x000fe2000000181c */
[C---:B------:R-:W-:Y:S02]  /*47e0*/  IADD3 R249, R227.reuse, 0x2000, RZ ;  /* 0x00002000e3f97810 */ /* 0x040fe40007ffe0ff */
[----:B------:R-:W-:-:S05]  /*47f0*/  IADD3 R248, R227, 0x1800, RZ ;  /* 0x00001800e3f87810 */ /* 0x000fca0007ffe0ff */
[----:B------:R-:W-:Y:S01]  /*4800*/  HMMA.16816.F32 R48, R4, R50, R24 ;  /* 0x000000320430723c */ /* 0x000fe20000001818 */
[C---:B------:R-:W-:Y:S02]  /*4810*/  IADD3 R247, R227.reuse, 0x1000, RZ ;  /* 0x00001000e3f77810 */ /* 0x040fe40007ffe0ff */
[----:B------:R-:W-:-:S05]  /*4820*/  IADD3 R246, R227, 0x800, RZ ;  /* 0x00000800e3f67810 */ /* 0x000fca0007ffe0ff */
[C---:B------:R-:W-:Y:S08]  /*4830*/  HMMA.16816.F32 R28, R4.reuse, R44, R20 ;  /* 0x0000002c041c723c */ /* 0x040ff00000001814 */
        /* <DEDUP_REMOVED lines=41> */
.L_x_5966:
[----:B------:R-:W-:Y:S05]  /*4ad0*/  BRA.DIV ~URZ, `(.L_x_5923) ;  /* 0x000101627f007947 */ /* 0x000fea000b800000 */
[----:B-1----:R-:W4:Y:S04]  /*4ae0*/  LDL R6, [R1] ;  /* 0x0000000001067983 */ /* 0x002f280000100800 */
        /* <DEDUP_REMOVED lines=40> */
.L_x_5967:
        /* <DEDUP_REMOVED lines=27> */
.L_x_5921:
[----:B------:R-:W-:Y:S05]  /*4f20*/  BSYNC B0 ;  /* 0x0000000000007941 */ /* 0x000fea0003800000 */
.L_x_5920:
[----:B-1----:R-:W2:Y:S01]  /*4f30*/  LDL R2, [R1+0x74] ;  /* 0x0000740001027983 */ /* 0x002ea20000100800 */
[----:B------:R-:W-:-:S03]  /*4f40*/  IMAD.MOV.U32 R4, RZ, RZ, c[0x0][0x2c4] ;  /* 0x0000b100ff047624 */ /* 0x000fc600078e00ff */
[----:B------:R-:W2:Y:S04]  /*4f50*/  LDL R0, [R1+0x184] ;  /* 0x0001840001007983 */ /* 0x000ea80000100800 */
[----:B------:R-:W3:Y:S01]  /*4f60*/  LDL R3, [R1+0x60] ;  /* 0x0000600001037983 */ /* 0x000ee20000100800 */
[----:B------:R-:W-:-:S03]  /*4f70*/  ISETP.NE.AND P0, PT, R4, 0x1, PT ;  /* 0x000000010400780c */ /* 0x000fc60003f05270 */
[----:B------:R-:W0:Y:S01]  /*4f80*/  LDGDEPBAR ;  /* 0x00000000000079af */ /* 0x000e220000000000 */
[----:B--2---:R-:W-:-:S09]  /*4f90*/  IMAD.IADD R2, R0, 0x1, R2 ;  /* 0x0000000100027824 */ /* 0x004fd200078e0202 */
[----:B------:R-:W-:Y:S01]  /*4fa0*/  @P0 IMAD.HI.U32 R0, R2, c[0x0][0x2c8], RZ ;  /* 0x0000b20002000a27 */ /* 0x000fe200078e00ff */
[----:B------:R1:W-:Y:S01]  /*4fb0*/  STL [R1+0x28], R2 ;  /* 0x0000280201007387 */ /* 0x0003e20000100800 */
[----:B------:R-:W-:Y:S02]  /*4fc0*/  MOV R4, R2 ;  /* 0x0000000200047202 */ /* 0x000fe40000000f00 */
[----:B---3--:R-:W-:Y:S01]  /*4fd0*/  IMAD.IADD R6, R136, 0x1, -R3 ;  /* 0x0000000188067824 */ /* 0x008fe200078e0a03 */
[----:B------:R-:W-:Y:S02]  /*4fe0*/  @P0 SHF.R.U32.HI R4, RZ, c[0x0][0x2cc], R0 ;  /* 0x0000b300ff040a19 */ /* 0x000fe40000011600 */
[----:B-1----:R-:W-:-:S04]  /*4ff0*/  IADD3 R2, -R3, 0x1, R136 ;  /* 0x0000000103027810 */ /* 0x002fc80007ffe188 */
[----:B------:R-:W-:Y:S01]  /*5000*/  IADD3 R5, R2, -c[0x0][0x168], RZ ;  /* 0x80005a0002057a10 */ /* 0x000fe20007ffe0ff */
[----:B------:R-:W-:Y:S05]  /*5010*/  BRA.DIV ~URZ, `(.L_x_5924) ;  /* 0x000101827f007947 */ /* 0x000fea000b800000 */
[----:B------:R1:W2:Y:S02]  /*5020*/  SHFL.IDX PT, R0, R4, RZ, 0x1c1f ;  /* 0x001c1fff04007589 */ /* 0x0002a400000e0000 */
.L_x_5968:
[----:B--2---:R-:W-:-:S05]  /*5030*/  IMAD.IADD R0, R5, 0x1, R0 ;  /* 0x0000000105007824 */ /* 0x004fca00078e0200 */
        /* <DEDUP_REMOVED lines=64> */
[----:B-1----:R-:W-:Y:S02]  /*5440*/  FSEL R4, R82, -INF , P1 ;  /* 0xff80000052047808 */ /* 0x002fe40000800000 */
[----:B------:R-:W-:Y:S02]  /*5450*/  FSEL R5, R83, -INF , P0 ;  /* 0xff80000053057808 */ /* 0x000fe40000000000 */
        /* <DEDUP_REMOVED lines=88> */
.L_x_5969:
[C---:B------:R-:W-:Y:S01]  /*59e0*/  FMUL.FTZ R2, R133.reuse, c[0x0][0x2d0] ;  /* 0x0000b40085027a20 */ /* 0x040fe20000410000 */
[----:B------:R-:W-:Y:S01]  /*59f0*/  FSETP.NEU.FTZ.AND P0, PT, R133, -INF , PT ;  /* 0xff8000008500780b */ /* 0x000fe20003f1d000 */
[----:B------:R-:W-:Y:S01]  /*5a00*/  WARPSYNC 0xffffffff ;  /* 0xffffffff00007948 */ /* 0x000fe20003800000 */
[----:B--23--:R-:W-:Y:S01]  /*5a10*/  FMNMX.FTZ R24, R3, R24, !PT ;  /* 0x0000001803187209 */ /* 0x00cfe20007810000 */
        /* <DEDUP_REMOVED lines=15> */
[----:B------:R1:W3:Y:S03]  /*5b10*/  MUFU.EX2 R27, R0 ;  /* 0x00000000001b7308 */ /* 0x0002e60000000800 */
[----:B------:R-:W-:Y:S01]  /*5b20*/  LDSM.16.MT88.4 R64, [R222+0x3000] ;  /* 0x00300000de40783b */ /* 0x000fe20000004200 */
[----:B--2---:R-:W-:-:S03]  /*5b30*/  FFMA.FTZ R3, R20, c[0x0][0x2d0], -R2 ;  /* 0x0000b40014037a23 */ /* 0x004fc60000010802 */
[----:B------:R-:W-:Y:S01]  /*5b40*/  LDSM.16.MT88.4 R48, [R221+0x800] ;  /* 0x00080000dd30783b */ /* 0x000fe20000004200 */
[----:B------:R-:W2:Y:S03]  /*5b50*/  MUFU.EX2 R134, R3 ;  /* 0x0000000300867308 */ /* 0x000ea60000000800 */
[----:B------:R-:W-:Y:S04]  /*5b60*/  LDSM.16.MT88.4 R80, [R220+0x3800] ;  /* 0x00380000dc50783b */ /* 0x000fe80000004200 */
[----:B------:R-:W-:Y:S01]  /*5b70*/  LDSM.16.MT88.4 R84, [R221+0x3000] ;  /* 0x00300000dd54783b */ /* 0x000fe20000004200 */
[----:B-1----:R-:W-:Y:S01]  /*5b80*/  FFMA.FTZ R0, R12, c[0x0][0x2d0], -R2 ;  /* 0x0000b4000c007a23 */ /* 0x002fe20000010802 */
[----:B---3--:R-:W-:-:S03]  /*5b90*/  F2FP.PACK_AB R20, R27, R120 ;  /* 0x000000781b14723e */ /* 0x008fc600000000ff */
[----:B------:R1:W-:Y:S01]  /*5ba0*/  MUFU.EX2 R125, R0 ;  /* 0x00000000007d7308 */ /* 0x0003e20000000800 */
[----:B--2---:R-:W-:Y:S01]  /*5bb0*/  F2FP.PACK_AB R18, R134, R131 ;  /* 0x000000838612723e */ /* 0x004fe200000000ff */
[----:B-1----:R-:W-:-:S06]  /*5bc0*/  FFMA.FTZ R0, R14, c[0x0][0x2d0], -R2 ;  /* 0x0000b4000e007a23 */ /* 0x002fcc0000010802 */
[----:B------:R1:W2:Y:S02]  /*5bd0*/  MUFU.EX2 R127, R0 ;  /* 0x00000000007f7308 */ /* 0x0002a40000000800 */
[----:B-1----:R-:W-:Y:S01]  /*5be0*/  FFMA.FTZ R0, R15, c[0x0][0x2d0], -R2 ;  /* 0x0000b4000f007a23 */ /* 0x002fe20000010802 */
[----:B--2---:R-:W-:-:S05]  /*5bf0*/  F2FP.PACK_AB R22, R127, R125 ;  /* 0x0000007d7f16723e */ /* 0x004fca00000000ff */
[----:B------:R1:W-:Y:S02]  /*5c00*/  MUFU.EX2 R128, R0 ;  /* 0x0000000000807308 */ /* 0x0003e40000000800 */
[----:B-1----:R-:W-:-:S06]  /*5c10*/  FFMA.FTZ R0, R16, c[0x0][0x2d0], -R2 ;  /* 0x0000b40010007a23 */ /* 0x002fcc0000010802 */
[----:B------:R1:W2:Y:S02]  /*5c20*/  MUFU.EX2 R129, R0 ;  /* 0x0000000000817308 */ /* 0x0002a40000000800 */
[----:B-1----:R-:W-:Y:S01]  /*5c30*/  FMUL.FTZ R0, R24, c[0x0][0x2d0] ;  /* 0x0000b40018007a20 */ /* 0x002fe20000410000 */
[----:B--2---:R-:W-:-:S04]  /*5c40*/  F2FP.PACK_AB R16, R129, R128 ;  /* 0x000000808110723e */ /* 0x004fc800000000ff */
[----:B------:R-:W-:-:S05]  /*5c50*/  FSEL R0, R0, RZ, P0 ;  /* 0x000000ff00007208 */ /* 0x000fca0000000000 */
[----:B------:R-:W-:-:S04]  /*5c60*/  FFMA.FTZ R3, R4, c[0x0][0x2d0], -R0 ;  /* 0x0000b40004037a23 */ /* 0x000fc80000010800 */
[----:B------:R1:W-:Y:S02]  /*5c70*/  MUFU.EX2 R26, R3 ;  /* 0x00000003001a7308 */ /* 0x0003e40000000800 */
[--C-:B-1----:R-:W-:Y:S02]  /*5c80*/  FFMA.FTZ R3, R5, c[0x0][0x2d0], -R0.reuse ;  /* 0x0000b40005037a23 */ /* 0x102fe40000010800 */
[----:B------:R-:W1:Y:S04]  /*5c90*/  LDSM.16.MT88.4 R4, [R219] ;  /* 0x00000000db04783b */ /* 0x000e680000004200 */
        /* <DEDUP_REMOVED lines=109> */
[----:B------:R-:W-:-:S06]  /*6370*/  MOV R87, R57 ;  /* 0x0000003900577202 */ /* 0x000fcc0000000f00 */
        /* <DEDUP_REMOVED lines=196> */
[----:B------:R-:W-:Y:S01]  /*6fc0*/  IMAD.MOV.U32 R25, RZ, RZ, R140 ;  /* 0x000000ffff197224 */ /* 0x000fe200078e008c */
        /* <DEDUP_REMOVED lines=65> */
[----:B------:R-:W-:Y:S01]  /*73e0*/  MOV R25, R60 ;  /* 0x0000003c00197202 */ /* 0x000fe20000000f00 */
[----:B------:R-:W-:Y:S01]  /*73f0*/  IMAD.MOV.U32 R3, RZ, RZ, R61 ;  /* 0x000000ffff037224 */ /* 0x000fe200078e003d */
        /* <DEDUP_REMOVED lines=14> */
[----:B------:R-:W-:Y:S01]  /*74e0*/  MOV R153, R3 ;  /* 0x0000000300997202 */ /* 0x000fe20000000f00 */
[----:B------:R-:W-:Y:S01]  /*74f0*/  LDSM.16.MT88.4 R160, [R222+0x2800] ;  /* 0x00280000dea0783b */ /* 0x000fe20000004200 */
[----:B------:R-:W-:-:S02]  /*7500*/  MOV R154, R2 ;  /* 0x00000002009a7202 */ /* 0x000fc40000000f00 */
[----:B------:R-:W-:-:S03]  /*7510*/  MOV R152, R25 ;  /* 0x0000001900987202 */ /* 0x000fc60000000f00 */
[C---:B------:R-:W-:Y:S01]  /*7520*/  HMMA.16816.F32 R96, R4.reuse, R10, R96 ;  /* 0x0000000a0460723c */ /* 0x040fe20000001860 */
[----:B------:R-:W2:Y:S07]  /*7530*/  LDSM.16.MT88.4 R8, [R222+0x5000] ;  /* 0x00500000de08783b */ /* 0x000eae0000004200 */
[C---:B---3--:R-:W-:Y:S08]  /*7540*/  HMMA.16816.F32 R172, R4.reuse, R16, R204 ;  /* 0x0000001004ac723c */ /* 0x048ff000000018cc */
[C---:B------:R-:W-:Y:S01]  /*7550*/  HMMA.16816.F32 R88, R4.reuse, R18, R184 ;  /* 0x000000120458723c */ /* 0x040fe200000018b8 */
[----:B------:R-:W3:Y:S07]  /*7560*/  LDSM.16.MT88.4 R16, [R219+0x5000] ;  /* 0x00500000db10783b */ /* 0x000eee0000004200 */
[C---:B-1----:R-:W-:Y:S08]  /*7570*/  HMMA.16816.F32 R164, R4.reuse, R12, R180 ;  /* 0x0000000c04a4723c */ /* 0x042ff000000018b4 */
[C---:B------:R-:W-:Y:S01]  /*7580*/  HMMA.16816.F32 R92, R4.reuse, R14, R176 ;  /* 0x0000000e045c723c */ /* 0x040fe200000018b0 */
[----:B------:R-:W1:Y:S04]  /*7590*/  LDSM.16.MT88.4 R12, [R220+0x5000] ;  /* 0x00500000dc0c783b */ /* 0x000e680000004200 */
[----:B------:R-:W-:Y:S03]  /*75a0*/  LDSM.16.MT88.4 R176, [R219+0x2800] ;  /* 0x00280000dbb0783b */ /* 0x000fe60000004200 */
[C---:B--2---:R-:W-:Y:S01]  /*75b0*/  HMMA.16816.F32 R112, R4.reuse, R8, R136 ;  /* 0x000000080470723c */ /* 0x044fe20000001888 */
[----:B------:R-:W-:Y:S07]  /*75c0*/  LDSM.16.MT88.4 R136, [R220+0x5800] ;  /* 0x00580000dc88783b */ /* 0x000fee0000004200 */
[C---:B------:R-:W-:Y:S01]  /*75d0*/  HMMA.16816.F32 R116, R4.reuse, R10, R116 ;  /* 0x0000000a0474723c */ /* 0x040fe20000001874 */
[----:B------:R-:W2:Y:S07]  /*75e0*/  LDSM.16.MT88.4 R8, [R220+0x8000] ;  /* 0x00800000dc08783b */ /* 0x000eae0000004200 */
[C---:B---3--:R-:W-:Y:S08]  /*75f0*/  HMMA.16816.F32 R104, R4.reuse, R16, R200 ;  /* 0x000000100468723c */ /* 0x048ff000000018c8 */
[----:B------:R-:W-:Y:S01]  /*7600*/  HMMA.16816.F32 R200, R4, R18, R168 ;  /* 0x0000001204c8723c */ /* 0x000fe200000018a8 */
[----:B------:R-:W3:Y:S07]  /*7610*/  LDSM.16.MT88.4 R168, [R220+0x2800] ;  /* 0x00280000dca8783b */ /* 0x000eee0000004200 */
[----:B------:R-:W-:Y:S08]  /*7620*/  HMMA.16816.F32 R164, R128, R160, R164 ;  /* 0x000000a080a4723c */ /* 0x000ff000000018a4 */
[----:B------:R-:W-:Y:S01]  /*7630*/  MOV R0, R107 ;  /* 0x0000006b00007202 */ /* 0x000fe20000000f00 */
[----:B-1----:R-:W-:Y:S01]  /*7640*/  HMMA.16816.F32 R192, R4, R12, R148 ;  /* 0x0000000c04c0723c */ /* 0x002fe20000001894 */
[----:B------:R-:W-:-:S02]  /*7650*/  MOV R16, R104 ;  /* 0x0000006800107202 */ /* 0x000fc40000000f00 */
[----:B------:R-:W-:Y:S02]  /*7660*/  MOV R3, R105 ;  /* 0x0000006900037202 */ /* 0x000fe40000000f00 */
[----:B------:R-:W-:Y:S02]  /*7670*/  MOV R2, R106 ;  /* 0x0000006a00027202 */ /* 0x000fe40000000f00 */
[----:B------:R-:W-:Y:S01]  /*7680*/  MOV R151, R0 ;  /* 0x0000000000977202 */ /* 0x000fe20000000f00 */
[----:B--2---:R-:W-:Y:S01]  /*7690*/  HMMA.16816.F32 R188, R4, R8, R44 ;  /* 0x0000000804bc723c */ /* 0x004fe2000000182c */
[----:B------:R-:W2:Y:S01]  /*76a0*/  LDL R0, [R1+0x74] ;  /* 0x0000740001007983 */ /* 0x000ea20000100800 */
[----:B------:R-:W-:Y:S02]  /*76b0*/  MOV R148, R16 ;  /* 0x0000001000947202 */ /* 0x000fe40000000f00 */
[----:B------:R-:W-:Y:S01]  /*76c0*/  MOV R150, R2 ;  /* 0x0000000200967202 */ /* 0x000fe20000000f00 */
[----:B------:R-:W1:Y:S01]  /*76d0*/  LDSM.16.MT88.4 R16, [R221+0x5000] ;  /* 0x00500000dd10783b */ /* 0x000e620000004200 */
[----:B------:R-:W-:-:S02]  /*76e0*/  MOV R149, R3 ;  /* 0x0000000300957202 */ /* 0x000fc40000000f00 */
[C---:B------:R-:W-:Y:S01]  /*76f0*/  HMMA.16816.F32 R120, R4.reuse, R10, R32 ;  /* 0x0000000a0478723c */ /* 0x040fe20000001820 */
[----:B------:R-:W4:Y:S07]  /*7700*/  LDSM.16.MT88.4 R8, [R219+0xb000] ;  /* 0x00b00000db08783b */ /* 0x000f2e0000004200 */
[----:B------:R-:W-:Y:S01]  /*7710*/  HMMA.16816.F32 R184, R4, R14, R140 ;  /* 0x0000000e04b8723c */ /* 0x000fe2000000188c */
[----:B------:R-:W5:Y:S07]  /*7720*/  LDSM.16.MT88.4 R12, [R219+0x8000] ;  /* 0x00800000db0c783b */ /* 0x000f6e0000004200 */
[C---:B---3--:R-:W-:Y:S08]  /*7730*/  HMMA.16816.F32 R172, R128.reuse, R168, R172 ;  /* 0x000000a880ac723c */ /* 0x048ff000000018ac */
[C---:B------:R-:W-:Y:S01]  /*7740*/  HMMA.16816.F32 R168, R128.reuse, R170, R88 ;  /* 0x000000aa80a8723c */ /* 0x040fe20000001858 */
[----:B------:R-:W-:Y:S07]  /*7750*/  LDSM.16.MT88.4 R88, [R222+0x8800] ;  /* 0x00880000de58783b */ /* 0x000fee0000004200 */
[----:B------:R-:W-:Y:S08]  /*7760*/  HMMA.16816.F32 R180, R128, R176, R144 ;  /* 0x000000b080b4723c */ /* 0x000ff00000001890 */
[C---:B-1----:R-:W-:Y:S08]  /*7770*/  HMMA.16816.F32 R124, R4.reuse, R16, R124 ;  /* 0x00000010047c723c */ /* 0x042ff0000000187c */
[----:B------:R-:W-:Y:S01]  /*7780*/  HMMA.16816.F32 R100, R4, R18, R100 ;  /* 0x000000120464723c */ /* 0x000fe20000001864 */
[----:B------:R-:W1:Y:S01]  /*7790*/  LDSM.16.MT88.4 R16, [R222+0x8000] ;  /* 0x00800000de10783b */ /* 0x000e620000004200 */
[----:B------:R-:W-:-:S02]  /*77a0*/  MOV R2, c[0x0][0x2c4] ;  /* 0x0000b10000027a02 */ /* 0x000fc40000000f00 */
[----:B------:R-:W-:Y:S01]  /*77b0*/  MOV R3, c[0x0][0x2ac] ;  /* 0x0000ab0000037a02 */ /* 0x000fe20000000f00 */
[----:B------:R-:W-:Y:S03]  /*77c0*/  LDSM.16.MT88.4 R144, [R219+0x5800] ;  /* 0x00580000db90783b */ /* 0x000fe60000004200 */
[C---:B----4-:R-:W-:Y:S08]  /*77d0*/  HMMA.16816.F32 R208, R4.reuse, R8, R40 ;  /* 0x0000000804d0723c */ /* 0x050ff00000001828 */
[C---:B------:R-:W-:Y:S01]  /*77e0*/  HMMA.16816.F32 R40, R4.reuse, R10, R28 ;  /* 0x0000000a0428723c */ /* 0x040fe2000000181c */
[----:B------:R-:W3:Y:S07]  /*77f0*/  LDSM.16.MT88.4 R8, [R221+0xb000] ;  /* 0x00b00000dd08783b */ /* 0x000eee0000004200 */
[C---:B-----5:R-:W-:Y:S01]  /*7800*/  HMMA.16816.F32 R212, R4.reuse, R12, R80 ;  /* 0x0000000c04d4723c */ /* 0x060fe20000001850 */
[----:B------:R-:W-:Y:S07]  /*7810*/  LDSM.16.MT88.4 R80, [R220+0x8800] ;  /* 0x00880000dc50783b */ /* 0x000fee0000004200 */
[----:B------:R-:W-:Y:S01]  /*7820*/  HMMA.16816.F32 R196, R4, R14, R56 ;  /* 0x0000000e04c4723c */ /* 0x000fe20000001838 */
[----:B------:R-:W4:Y:S04]  /*7830*/  LDSM.16.MT88.4 R12, [R221+0x8000] ;  /* 0x00800000dd0c783b */ /* 0x000f280000004200 */
[----:B------:R-:W-:Y:S03]  /*7840*/  LDSM.16.MT88.4 R56, [R222+0x5800] ;  /* 0x00580000de38783b */ /* 0x000fe60000004200 */
[----:B------:R-:W-:Y:S08]  /*7850*/  HMMA.16816.F32 R176, R128, R178, R84 ;  /* 0x000000b280b0723c */ /* 0x000ff00000001854 */
[C---:B-1----:R-:W-:Y:S08]  /*7860*/  HMMA.16816.F32 R108, R4.reuse, R16, R76 ;  /* 0x00000010046c723c */ /* 0x042ff0000000184c */
[----:B------:R-:W-:Y:S01]  /*7870*/  HMMA.16816.F32 R104, R4, R18, R72 ;  /* 0x000000120468723c */ /* 0x000fe20000001848 */
[----:B------:R-:W1:Y:S01]  /*7880*/  LDSM.16.MT88.4 R16, [R220+0xb000] ;  /* 0x00b00000dc10783b */ /* 0x000e620000004200 */
[----:B------:R-:W-:Y:S01]  /*7890*/  ISETP.NE.AND P1, PT, R2, 0x1, PT ;  /* 0x000000010200780c */ /* 0x000fe20003f25270 */
[----:B------:R-:W-:-:S02]  /*78a0*/  IMAD R3, R3, c[0x0][0x1d0], RZ ;  /* 0x0000740003037a24 */ /* 0x000fc400078e02ff */
[----:B------:R-:W-:Y:S03]  /*78b0*/  LDSM.16.MT88.4 R72, [R219+0x8800] ;  /* 0x00880000db48783b */ /* 0x000fe60000004200 */
[C---:B---3--:R-:W-:Y:S01]  /*78c0*/  HMMA.16816.F32 R36, R4.reuse, R8, R36 ;  /* 0x000000080424723c */ /* 0x048fe20000001824 */
[----:B------:R-:W3:Y:S07]  /*78d0*/  LDL R8, [R1+0x2c] ;  /* 0x00002c0001087983 */ /* 0x000eee0000100800 */
[C---:B------:R-:W-:Y:S08]  /*78e0*/  HMMA.16816.F32 R20, R4.reuse, R10, R20 ;  /* 0x0000000a0414723c */ /* 0x040ff00000001814 */
[C---:B----4-:R-:W-:Y:S01]  /*78f0*/  HMMA.16816.F32 R44, R4.reuse, R12, R64 ;  /* 0x0000000c042c723c */ /* 0x050fe20000001840 */
[----:B------:R-:W-:Y:S07]  /*7900*/  LDSM.16.MT88.4 R64, [R221+0x5800] ;  /* 0x00580000dd40783b */ /* 0x000fee0000004200 */
[----:B------:R-:W-:Y:S01]  /*7910*/  HMMA.16816.F32 R32, R4, R14, R52 ;  /* 0x0000000e0420723c */ /* 0x000fe20000001834 */
[----:B------:R-:W4:Y:S07]  /*7920*/  LDSM.16.MT88.4 R12, [R222+0xb000] ;  /* 0x00b00000de0c783b */ /* 0x000f2e0000004200 */
[----:B------:R-:W-:Y:S08]  /*7930*/  HMMA.16816.F32 R160, R128, R162, R92 ;  /* 0x000000a280a0723c */ /* 0x000ff0000000185c */
[C---:B-1----:R-:W-:Y:S01]  /*7940*/  HMMA.16816.F32 R204, R4.reuse, R16, R152 ;  /* 0x0000001004cc723c */ /* 0x042fe20000001898 */
[----:B------:R-:W1:Y:S07]  /*7950*/  LDSM.16.MT88.4 R152, [R221+0x2800] ;  /* 0x00280000dd98783b */ /* 0x000e6e0000004200 */
[----:B------:R-:W-:Y:S08]  /*7960*/  HMMA.16816.F32 R28, R4, R18, R68 ;  /* 0x00000012041c723c */ /* 0x000ff00000001844 */
[----:B------:R-:W-:Y:S08]  /*7970*/  HMMA.16816.F32 R148, R128, R144, R148 ;  /* 0x000000908094723c */ /* 0x000ff00000001894 */
[C---:B----4-:R-:W-:Y:S08]  /*7980*/  HMMA.16816.F32 R16, R4.reuse, R12, R60 ;  /* 0x0000000c0410723c */ /* 0x050ff0000000183c */
[----:B------:R-:W-:Y:S01]  /*7990*/  HMMA.16816.F32 R48, R4, R14, R48 ;  /* 0x0000000e0430723c */ /* 0x000fe20000001830 */
[----:B------:R-:W4:Y:S07]  /*79a0*/  LDSM.16.MT88.4 R4, [R221+0xb800] ;  /* 0x00b80000dd04783b */ /* 0x000f2e0000004200 */
[C---:B-1----:R-:W-:Y:S08]  /*79b0*/  HMMA.16816.F32 R156, R128.reuse, R152, R156 ;  /* 0x00000098809c723c */ /* 0x042ff0000000189c */
[C---:B------:R-:W-:Y:S08]  /*79c0*/  HMMA.16816.F32 R76, R128.reuse, R80, R188 ;  /* 0x00000050804c723c */ /* 0x040ff000000018bc */
[C---:B------:R-:W-:Y:S08]  /*79d0*/  HMMA.16816.F32 R84, R128.reuse, R88, R108 ;  /* 0x000000588054723c */ /* 0x040ff0000000186c */
[C---:B------:R-:W-:Y:S01]  /*79e0*/  HMMA.16816.F32 R152, R128.reuse, R154, R96 ;  /* 0x0000009a8098723c */ /* 0x040fe20000001860 */
[----:B------:R-:W1:Y:S07]  /*79f0*/  LDSM.16.MT88.4 R96, [R221+0x8800] ;  /* 0x00880000dd60783b */ /* 0x000e6e0000004200 */
[C---:B------:R-:W-:Y:S01]  /*7a00*/  HMMA.16816.F32 R52, R128.reuse, R56, R112 ;  /* 0x000000388034723c */ /* 0x040fe20000001870 */
[----:B------:R-:W-:Y:S07]  /*7a10*/  LDSM.16.MT88.4 R112, [R220+0xb800] ;  /* 0x00b80000dc70783b */ /* 0x000fee0000004200 */
[C---:B------:R-:W-:Y:S01]  /*7a20*/  HMMA.16816.F32 R80, R128.reuse, R82, R120 ;  /* 0x000000528050723c */ /* 0x040fe20000001878 */
[----:B------:R-:W-:Y:S07]  /*7a30*/  LDSM.16.MT88.4 R120, [R222+0xb800] ;  /* 0x00b80000de78783b */ /* 0x000fee0000004200 */
[C---:B------:R-:W-:Y:S01]  /*7a40*/  HMMA.16816.F32 R88, R128.reuse, R90, R104 ;  /* 0x0000005a8058723c */ /* 0x040fe20000001868 */
[----:B------:R-:W5:Y:S07]  /*7a50*/  LDSM.16.MT88.4 R104, [R219+0xb800] ;  /* 0x00b80000db68783b */ /* 0x000f6e0000004200 */
[C---:B------:R-:W-:Y:S08]  /*7a60*/  HMMA.16816.F32 R60, R128.reuse, R64, R124 ;  /* 0x00000040803c723c */ /* 0x040ff0000000187c */
[----:B----4-:R-:W-:Y:S01]  /*7a70*/  HMMA.16816.F32 R124, R128, R4, R36 ;  /* 0x00000004807c723c */ /* 0x010fe20000001824 */
[----:B--2---:R-:W-:-:S05]  /*7a80*/  @P1 IMAD.HI.U32 R2, R0, c[0x0][0x2c8], RZ ;  /* 0x0000b20000021a27 */ /* 0x004fca00078e00ff */
[----:B------:R-:W-:-:S04]  /*7a90*/  @P1 SHF.R.U32.HI R0, RZ, c[0x0][0x2cc], R2 ;  /* 0x0000b300ff001a19 */ /* 0x000fc80000011602 */
[----:B------:R-:W-:-:S05]  /*7aa0*/  IADD3 R0, R0, -c[0x0][0x168], R3 ;  /* 0x80005a0000007a10 */ /* 0x000fca0007ffe003 */
[----:B------:R-:W-:-:S05]  /*7ab0*/  IMAD.HI R0, R0, 0x2aaaaaab, RZ ;  /* 0x2aaaaaab00007827 */ /* 0x000fca00078e02ff */
[----:B------:R-:W-:-:S04]  /*7ac0*/  SHF.R.U32.HI R2, RZ, 0x1f, R0 ;  /* 0x0000001fff027819 */ /* 0x000fc80000011600 */
[----:B------:R-:W-:Y:S02]  /*7ad0*/  LEA.HI.SX32 R0, R0, R2, 0x1c ;  /* 0x0000000200007211 */ /* 0x000fe400078fe2ff */
[----:B------:R-:W-:-:S05]  /*7ae0*/  IADD3 R3, R252, -0x2, RZ ;  /* 0xfffffffefc037810 */ /* 0x000fca0007ffe0ff */
[----:B------:R2:W-:Y:S01]  /*7af0*/  STL [R1+0x8], R3 ;  /* 0x0000080301007387 */ /* 0x0005e20000100800 */
[C---:B------:R-:W-:Y:S08]  /*7b00*/  HMMA.16816.F32 R56, R128.reuse, R58, R116 ;  /* 0x0000003a8038723c */ /* 0x040ff00000001874 */
[C---:B------:R-:W-:Y:S08]  /*7b10*/  HMMA.16816.F32 R64, R128.reuse, R66, R100 ;  /* 0x000000428040723c */ /* 0x040ff00000001864 */
[C---:B------:R-:W-:Y:S08]  /*7b20*/  HMMA.16816.F32 R140, R128.reuse, R136, R192 ;  /* 0x00000088808c723c */ /* 0x040ff000000018c0 */
[C---:B------:R-:W-:Y:S08]  /*7b30*/  HMMA.16816.F32 R68, R128.reuse, R72, R212 ;  /* 0x000000488044723c */ /* 0x040ff000000018d4 */
[C---:B-1----:R-:W-:Y:S08]  /*7b40*/  HMMA.16816.F32 R92, R128.reuse, R96, R44 ;  /* 0x00000060805c723c */ /* 0x042ff0000000182c */
[C---:B-----5:R-:W-:Y:S08]  /*7b50*/  HMMA.16816.F32 R100, R128.reuse, R104, R208 ;  /* 0x000000688064723c */ /* 0x060ff000000018d0 */
[C---:B------:R-:W-:Y:S08]  /*7b60*/  HMMA.16816.F32 R108, R128.reuse, R112, R204 ;  /* 0x00000070806c723c */ /* 0x040ff000000018cc */
[C---:B------:R-:W-:Y:S08]  /*7b70*/  HMMA.16816.F32 R116, R128.reuse, R120, R16 ;  /* 0x000000788074723c */ /* 0x040ff00000001810 */
[----:B------:R-:W-:Y:S01]  /*7b80*/  HMMA.16816.F32 R144, R128, R146, R200 ;  /* 0x000000928090723c */ /* 0x000fe200000018c8 */
[----:B---3--:R-:W-:-:S05]  /*7b90*/  IMNMX R4, R8, R0, !PT ;  /* 0x0000000008047217 */ /* 0x008fca0007800200 */
[----:B------:R2:W-:Y:S01]  /*7ba0*/  STL [R1+0x30], R4 ;  /* 0x0000300401007387 */ /* 0x0005e20000100800 */
[----:B------:R-:W-:Y:S01]  /*7bb0*/  ISETP.GE.AND P0, PT, R3, R4, PT ;  /* 0x000000040300720c */ /* 0x000fe20003f06270 */
[C---:B------:R-:W-:Y:S08]  /*7bc0*/  HMMA.16816.F32 R136, R128.reuse, R138, R184 ;  /* 0x0000008a8088723c */ /* 0x040ff000000018b8 */
[C---:B------:R-:W-:Y:S08]  /*7bd0*/  HMMA.16816.F32 R72, R128.reuse, R74, R196 ;  /* 0x0000004a8048723c */ /* 0x040ff000000018c4 */
[C---:B------:R-:W-:Y:S08]  /*7be0*/  HMMA.16816.F32 R96, R128.reuse, R98, R32 ;  /* 0x000000628060723c */ /* 0x040ff00000001820 */
[C---:B------:R-:W-:Y:S08]  /*7bf0*/  HMMA.16816.F32 R104, R128.reuse, R106, R40 ;  /* 0x0000006a8068723c */ /* 0x040ff00000001828 */
[C---:B------:R-:W-:Y:S08]  /*7c00*/  HMMA.16816.F32 R112, R128.reuse, R114, R28 ;  /* 0x000000728070723c */ /* 0x040ff0000000181c */
[C---:B------:R-:W-:Y:S08]  /*7c10*/  HMMA.16816.F32 R120, R128.reuse, R122, R48 ;  /* 0x0000007a8078723c */ /* 0x040ff00000001830 */
[----:B------:R-:W-:Y:S01]  /*7c20*/  HMMA.16816.F32 R128, R128, R6, R20 ;  /* 0x000000068080723c */ /* 0x000fe20000001814 */
[----:B------:R-:W-:Y:S01]  /*7c30*/  @!UPT UIADD3 URZ, URZ, URZ, URZ ;  /* 0x0000003f3f3ff290 */ /* 0x000fe2000fffe03f */
[----:B------:R-:W-:Y:S11]  /*7c40*/  @!P0 BRA `(.L_x_5926) ;  /* 0x0000553000008947 */ /* 0x000ff60003800000 */
[----:B--2---:R-:W-:Y:S02]  /*7c50*/  MOV R135, R24 ;  /* 0x0000001800877202 */ /* 0x004fe40000000f00 */
[----:B------:R-:W-:-:S02]  /*7c60*/  MOV R134, R133 ;  /* 0x0000008500867202 */ /* 0x000fc40000000f00 */
[----:B------:R-:W-:-:S07]  /*7c70*/  MOV R252, R3 ;  /* 0x0000000300fc7202 */ /* 0x000fce0000000f00 */
.L_x_5937:
[----:B------:R-:W2:Y:S01]  /*7c80*/  LDL R0, [R1+0x2c] ;  /* 0x00002c0001007983 */ /* 0x000ea20000100800 */
[----:B------:R-:W-:Y:S04]  /*7c90*/  DEPBAR.LE SB0, 0x0 ;  /* 0x000080000000791a */ /* 0x000fe80000000000 */
[----:B------:R-:W-:Y:S01]  /*7ca0*/  WARPSYNC 0xffffffff ;  /* 0xffffffff00007948 */ /* 0x000fe20003800000 */
[----:B------:R-:W-:Y:S06]  /*7cb0*/  BAR.SYNC.DEFER_BLOCKING 0x0 ;  /* 0x0000000000007b1d */ /* 0x000fec0000010000 */
[----:B------:R1:W3:Y:S01]  /*7cc0*/  LDSM.16.M88.4 R48, [R223] ;  /* 0x00000000df30783b */ /* 0x0002e20000000200 */
[----:B------:R-:W-:Y:S03]  /*7cd0*/  BSSY B0, `(.L_x_5927) ;  /* 0x000007a000007945 */ /* 0x000fe60003800000 */
[----:B------:R1:W4:Y:S04]  /*7ce0*/  LDSM.16.M88.4 R8, [R216] ;  /* 0x00000000d808783b */ /* 0x0003280000000200 */
        /* <DEDUP_REMOVED lines=26> */
[----:B------:R-:W5:Y:S01]  /*7e90*/  LDL R15, [R1] ;  /* 0x00000000010f7983 */ /* 0x000f620000100800 */
        /* <DEDUP_REMOVED lines=23> */
.L_x_5970:
[----:B------:R-:W-:-:S05]  /*8010*/  BRA.DIV ~URZ, `(.L_x_5930) ;  /* 0x0000da027f007947 */ /* 0x000fca000b800000 */
[----:B------:R-:W3:Y:S04]  /*8020*/  LDL R20, [R1] ;  /* 0x0000000001147983 */ /* 0x000ee80000100800 */
        /* <DEDUP_REMOVED lines=40> */
.L_x_5971:
        /* <DEDUP_REMOVED lines=28> */
.L_x_5928:
[----:B-1-34-:R-:W-:Y:S05]  /*8470*/  BSYNC B0 ;  /* 0x0000000000007941 */ /* 0x01afea0003800000 */
.L_x_5927:
[----:B------:R-:W0:Y:S01]  /*8480*/  LDGDEPBAR ;  /* 0x00000000000079af */ /* 0x000e220000000000 */
[----:B------:R-:W-:Y:S01]  /*8490*/  WARPSYNC 0xffffffff ;  /* 0xffffffff00007948 */ /* 0x000fe20003800000 */
[C---:B--2---:R-:W-:Y:S01]  /*84a0*/  HMMA.16816.F32 R4, R48.reuse, R8, RZ ;  /* 0x000000083004723c */ /* 0x044fe200000018ff */
[----:B------:R-:W-:Y:S03]  /*84b0*/  BSSY B0, `(.L_x_5931) ;  /* 0x00001ac000007945 */ /* 0x000fe60003800000 */
[----:B------:R-:W2:Y:S04]  /*84c0*/  LDL R0, [R1+0x2c] ;  /* 0x00002c0001007983 */ /* 0x000ea80000100800 */
        /* <DEDUP_REMOVED lines=42> */
[C---:B------:R-:W-:Y:S08]  /*8770*/  HMMA.16816.F32 R36, R184.reuse, R188, R36 ;  /* 0x000000bcb824723c */ /* 0x040ff00000001824 */
[C---:B------:R-:W-:Y:S01]  /*8780*/  HMMA.16816.F32 R40, R184.reuse, R190, R40 ;  /* 0x000000beb828723c */ /* 0x040fe20000001828 */
[----:B------:R-:W1:Y:S07]  /*8790*/  LDSM.16.M88.4 R188, [R225] ;  /* 0x00000000e1bc783b */ /* 0x000e6e0000000200 */
[C---:B------:R-:W-:Y:S08]  /*87a0*/  HMMA.16816.F32 R44, R184.reuse, R208, R44 ;  /* 0x000000d0b82c723c */ /* 0x040ff0000000182c */
[----:B------:R-:W-:Y:S01]  /*87b0*/  HMMA.16816.F32 R48, R184, R210, R48 ;  /* 0x000000d2b830723c */ /* 0x000fe20000001830 */
[----:B------:R-:W3:Y:S06]  /*87c0*/  LDSM.16.M88.4 R184, [R217+-0x7000] ;  /* 0xff900000d9b8783b */ /* 0x000eec0000000200 */
[----:B------:R-:W4:Y:S01]  /*87d0*/  LDSM.16.M88.4 R208, [R217+-0x6800] ;  /* 0xff980000d9d0783b */ /* 0x000f220000000200 */
[----:B--2---:R-:W-:Y:S01]  /*87e0*/  ISETP.GT.AND P0, PT, R252, R0, PT ;  /* 0x00000000fc00720c */ /* 0x004fe20003f04270 */
        /* <DEDUP_REMOVED lines=244> */
[----:B------:R-:W1:Y:S01]  /*9730*/  S2R R132, SR_TID.X ;  /* 0x0000000000847919 */ /* 0x000e620000002100 */
[----:B------:R-:W-:Y:S02]  /*9740*/  IMAD.MOV.U32 R189, RZ, RZ, RZ ;  /* 0x000000ffffbd7224 */ /* 0x000fe400078e00ff */
[----:B------:R-:W-:Y:S01]  /*9750*/  IMAD.MOV.U32 R133, RZ, RZ, c[0x0][0x2b8] ;  /* 0x0000ae00ff857624 */ /* 0x000fe200078e00ff */
[----:B------:R-:W2:Y:S04]  /*9760*/  LDL R2, [R1+0x34] ;  /* 0x0000340001027983 */ /* 0x000ea80000100800 */
[----:B------:R-:W3:Y:S01]  /*9770*/  LDL.64 R192, [R1+0x48] ;  /* 0x0000480001c07983 */ /* 0x000ee20000100a00 */
[----:B------:R-:W-:Y:S03]  /*9780*/  ISETP.NE.AND P1, PT, R133, 0x1, PT ;  /* 0x000000018500780c */ /* 0x000fe60003f25270 */
[----:B------:R-:W4:Y:S04]  /*9790*/  LDL.64 R190, [R1+0x40] ;  /* 0x0000400001be7983 */ /* 0x000f280000100a00 */
[----:B------:R-:W5:Y:S04]  /*97a0*/  LDL R184, [R1+0x38] ;  /* 0x0000380001b87983 */ /* 0x000f680000100800 */
[----:B------:R-:W3:Y:S04]  /*97b0*/  LDL R188, [R1+0xf8] ;  /* 0x0000f80001bc7983 */ /* 0x000ee80000100800 */
        /* <DEDUP_REMOVED lines=13> */
[----:B------:R-:W5:Y:S04]  /*9890*/  LDL R212, [R1+0x20] ;  /* 0x0000200001d47983 */ /* 0x000f680000100800 */
[----:B------:R-:W5:Y:S04]  /*98a0*/  LDL R185, [R1+0x104] ;  /* 0x0001040001b97983 */ /* 0x000f680000100800 */
[----:B------:R-:W5:Y:S01]  /*98b0*/  LDL R213, [R1] ;  /* 0x0000000001d57983 */ /* 0x000f620000100800 */
[----:B--2---:R-:W-:Y:S05]  /*98c0*/  IMAD R2, R252, 0x60, R2 ;  /* 0x00000060fc027824 */ /* 0x004fea00078e0202 */
[----:B------:R-:W-:Y:S05]  /*98d0*/  IADD3 R2, R2, -0x60, R0 ;  /* 0xffffffa002027810 */ /* 0x000fea0007ffe000 */
[----:B------:R-:W-:Y:S04]  /*98e0*/  @P1 IMAD.HI.U32 R3, R2, c[0x0][0x2bc], RZ ;  /* 0x0000af0002031a27 */ /* 0x000fe800078e00ff */
[----:B------:R-:W-:Y:S01]  /*98f0*/  IMAD.MOV.U32 R0, RZ, RZ, R2 ;  /* 0x000000ffff007224 */ /* 0x000fe200078e0002 */
[----:B------:R-:W-:Y:S04]  /*9900*/  @P1 SHF.R.U32.HI R0, RZ, c[0x0][0x2c0], R3 ;  /* 0x0000b000ff001a19 */ /* 0x000fe80000011603 */
[----:B---3--:R-:W-:Y:S01]  /*9910*/  @!P6 IADD3 R3, P0, R0, R192, RZ ;  /* 0x000000c00003e210 */ /* 0x008fe20007f1e0ff */
[C---:B----4-:R-:W-:Y:S01]  /*9920*/  IMAD.SHL.U32 R198, R214.reuse, 0x2, RZ ;  /* 0x00000002d6c67824 */ /* 0x050fe200078e00ff */
[----:B------:R-:W-:Y:S01]  /*9930*/  SHF.L.U64.HI R188, R214, 0x1, R188 ;  /* 0x00000001d6bc7819 */ /* 0x000fe200000102bc */
[C---:B-----5:R-:W-:Y:S01]  /*9940*/  IMAD.SHL.U32 R197, R215.reuse, 0x2, RZ ;  /* 0x00000002d7c57824 */ /* 0x060fe200078e00ff */
[----:B------:R-:W-:Y:S02]  /*9950*/  SHF.L.U64.HI R187, R215, 0x1, R187 ;  /* 0x00000001d7bb7819 */ /* 0x000fe400000102bb */
[----:B------:R-:W-:Y:S01]  /*9960*/  @!P6 LEA.HI.X.SX32 R133, R0, R132, 0x1, P0 ;  /* 0x000000840085e211 */ /* 0x000fe200000f0eff */
[----:B------:R-:W-:Y:S01]  /*9970*/  IMAD.MOV R0, RZ, RZ, -R0 ;  /* 0x000000ffff007224 */ /* 0x000fe200078e0a00 */
[C---:B------:R-:W-:Y:S01]  /*9980*/  @!P6 LEA R132, P0, R3.reuse, c[0x0][0x2a0], 0x2 ;  /* 0x0000a8000384ea11 */ /* 0x040fe200078010ff */
[C---:B------:R-:W-:Y:S01]  /*9990*/  IMAD.SHL.U32 R196, R212.reuse, 0x2, RZ ;  /* 0x00000002d4c47824 */ /* 0x040fe200078e00ff */
[----:B------:R-:W-:Y:S01]  /*99a0*/  SHF.L.U64.HI R186, R212, 0x1, R186 ;  /* 0x00000001d4ba7819 */ /* 0x000fe200000102ba */
[----:B------:R-:W-:Y:S01]  /*99b0*/  IMAD R192, R0, c[0x0][0x2b8], R2 ;  /* 0x0000ae0000c07a24 */ /* 0x000fe200078e0202 */
[----:B------:R-:W-:Y:S03]  /*99c0*/  @!P6 LEA.HI.X R133, R3, c[0x0][0x2a4], R133, 0x2, P0 ;  /* 0x0000a9000385ea11 */ /* 0x000fe600000f1485 */
[----:B------:R-:W-:Y:S01]  /*99d0*/  IMAD.WIDE.U32 R2, R192, c[0x0][0x1e0], RZ ;  /* 0x00007800c0027a25 */ /* 0x000fe200078e00ff */
[----:B------:R-:W-:Y:S01]  /*99e0*/  SHF.R.S32.HI R0, RZ, 0x1f, R192 ;  /* 0x0000001fff007819 */ /* 0x000fe200000114c0 */
[----:B------:R-:W2:Y:S01]  /*99f0*/  @!P6 LDG.E R189, [R132.64] ;  /* 0x0000000684bde981 */ /* 0x000ea2000c1e1900 */
[C---:B------:R-:W-:Y:S01]  /*9a00*/  SHF.L.U64.HI R185, R213.reuse, 0x1, R185 ;  /* 0x00000001d5b97819 */ /* 0x040fe200000102b9 */
[----:B------:R-:W-:Y:S02]  /*9a10*/  IMAD.SHL.U32 R195, R213, 0x2, RZ ;  /* 0x00000002d5c37824 */ /* 0x000fe400078e00ff */
[----:B------:R-:W-:Y:S01]  /*9a20*/  IMAD R0, R0, c[0x0][0x1e0], RZ ;  /* 0x0000780000007a24 */ /* 0x000fe200078e02ff */
[----:B------:R1:W-:Y:S03]  /*9a30*/  STL [R1+0xc], R192 ;  /* 0x00000cc001007387 */ /* 0x0003e60000100800 */
[----:B------:R-:W-:Y:S04]  /*9a40*/  IMAD R0, R192, c[0x0][0x1e4], R0 ;  /* 0x00007900c0007a24 */ /* 0x000fe800078e0200 */
[----:B------:R-:W-:Y:S01]  /*9a50*/  IMAD.IADD R3, R3, 0x1, R0 ;  /* 0x0000000103037824 */ /* 0x000fe200078e0200 */
[----:B--2---:R-:W-:Y:S01]  /*9a60*/  SHF.R.S32.HI R0, RZ, 0x1f, R189 ;  /* 0x0000001fff007819 */ /* 0x004fe200000114bd */
[----:B------:R1:W-:Y:S02]  /*9a70*/  STL [R1+0x4], R189 ;  /* 0x000004bd01007387 */ /* 0x0003e40000100800 */
        /* <DEDUP_REMOVED lines=9> */
.L_x_5972:
[----:B------:R-:W-:-:S05]  /*9b10*/  BRA.DIV ~URZ, `(.L_x_5934) ;  /* 0x0000c4d27f007947 */ /* 0x000fca000b800000 */
[----:B------:R-:W4:Y:S04]  /*9b20*/  LDL R190, [R1] ;  /* 0x0000000001be7983 */ /* 0x000f280000100800 */
        /* <DEDUP_REMOVED lines=40> */
.L_x_5973:
        /* <DEDUP_REMOVED lines=28> */
.L_x_5932:
[----:B------:R-:W-:Y:S05]  /*9f70*/  BSYNC B0 ;  /* 0x0000000000007941 */ /* 0x000fea0003800000 */
.L_x_5931:
[----:B--2---:R-:W2:Y:S01]  /*9f80*/  LDL R3, [R1+0x28] ;  /* 0x0000280001037983 */ /* 0x004ea20000100800 */
[----:B------:R-:W-:Y:S02]  /*9f90*/  IMAD.MOV.U32 R0, RZ, RZ, c[0x0][0x2c4] ;  /* 0x0000b100ff007624 */ /* 0x000fe400078e00ff */
[----:B------:R-:W-:Y:S01]  /*9fa0*/  IMAD R133, R252, -0x60, RZ ;  /* 0xffffffa0fc857824 */ /* 0x000fe200078e02ff */
[----:B------:R-:W3:Y:S02]  /*9fb0*/  LDL R2, [R1+0x60] ;  /* 0x0000600001027983 */ /* 0x000ee40000100800 */
[----:B------:R-:W-:Y:S02]  /*9fc0*/  ISETP.NE.AND P0, PT, R0, 0x1, PT ;  /* 0x000000010000780c */ /* 0x000fe40003f05270 */
[----:B------:R-:W0:Y:S01]  /*9fd0*/  LDGDEPBAR ;  /* 0x00000000000079af */ /* 0x000e220000000000 */
[----:B--2---:R-:W-:Y:S10]  /*9fe0*/  MOV R132, R3 ;  /* 0x0000000300847202 */ /* 0x004ff40000000f00 */
[----:B------:R-:W-:Y:S01]  /*9ff0*/  @P0 IMAD.HI.U32 R0, R3, c[0x0][0x2c8], RZ ;  /* 0x0000b20003000a27 */ /* 0x000fe200078e00ff */
[----:B---3--:R-:W-:Y:S04]  /*a000*/  IADD3 R133, -R2, 0x1, R133 ;  /* 0x0000000102857810 */ /* 0x008fe80007ffe185 */
[----:B------:R-:W-:Y:S01]  /*a010*/  @P0 SHF.R.U32.HI R132, RZ, c[0x0][0x2cc], R0 ;  /* 0x0000b300ff840a19 */ /* 0x000fe20000011600 */
[----:B------:R-:W-:Y:S04]  /*a020*/  IMAD.MOV.U32 R0, RZ, RZ, c[0x0][0x2ac] ;  /* 0x0000ab00ff007624 */ /* 0x000fe800078e00ff */
[----:B------:R-:W-:Y:S05]  /*a030*/  IMAD R133, R0, c[0x0][0x1d0], R133 ;  /* 0x0000740000857a24 */ /* 0x000fea00078e0285 */
[----:B------:R-:W-:Y:S01]  /*a040*/  IADD3 R133, R133, -c[0x0][0x168], RZ ;  /* 0x80005a0085857a10 */ /* 0x000fe20007ffe0ff */
[----:B------:R-:W-:-:S05]  /*a050*/  BRA.DIV ~URZ, `(.L_x_5935) ;  /* 0x0000c4f27f007947 */ /* 0x000fca000b800000 */
[----:B------:R1:W2:Y:S02]  /*a060*/  SHFL.IDX PT, R0, R132, RZ, 0x1c1f ;  /* 0x001c1fff84007589 */ /* 0x0002a400000e0000 */
.L_x_5974:
[----:B--2---:R-:W-:Y:S05]  /*a070*/  IMAD.IADD R0, R133, 0x1, R0 ;  /* 0x0000000185007824 */ /* 0x004fea00078e0200 */
        /* <DEDUP_REMOVED lines=9> */
[----:B------:R-:W-:Y:S02]  /*a110*/  FSEL R9, R9, -INF , P4 ;  /* 0xff80000009097808 */ /* 0x000fe40002000000 */
[----:B------:R-:W-:Y:S02]  /*a120*/  ISETP.GT.AND P4, PT, R0, 0x19, PT ;  /* 0x000000190000780c */ /* 0x000fe40003f84270 */
        /* <DEDUP_REMOVED lines=143> */
.L_x_5975:
        /* <DEDUP_REMOVED lines=36> */
[----:B------:R-:W-:Y:S04]  /*ac60*/  FFMA.FTZ R9, R9, c[0x0][0x2d0], -R2 ;  /* 0x0000b40009097a23 */ /* 0x000fe80000010802 */
[----:B------:R-:W-:Y:S10]  /*ac70*/  MUFU.EX2 R8, R8 ;  /* 0x0000000800087308 */ /* 0x000ff40000000800 */
[----:B------:R-:W2:Y:S01]  /*ac80*/  MUFU.EX2 R9, R9 ;  /* 0x0000000900097308 */ /* 0x000ea20000000800 */
[C---:B---3--:R-:W-:Y:S01]  /*ac90*/  FFMA.FTZ R2, R0.reuse, R185, R4 ;  /* 0x000000b900027223 */ /* 0x048fe20000010004 */
[----:B--2---:R-:W-:Y:S01]  /*aca0*/  F2FP.PACK_AB R186, R9, R8 ;  /* 0x0000000809ba723e */ /* 0x004fe200000000ff */
[----:B------:R-:W-:Y:S02]  /*acb0*/  FMUL.FTZ R20, R0, R164 ;  /* 0x000000a400147220 */ /* 0x000fe40000410000 */
[----:B------:R-:W2:Y:S01]  /*acc0*/  LDL.LU R164, [R1+0x24] ;  /* 0x0000240001a47983 */ /* 0x000ea20000300800 */
[----:B------:R-:W-:Y:S01]  /*acd0*/  FADD.FTZ R5, R184, R2 ;  /* 0x00000002b8057221 */ /* 0x000fe20000010000 */
[C---:B------:R-:W-:Y:S01]  /*ace0*/  FSEL R2, R3.reuse, RZ, P0 ;  /* 0x000000ff03027208 */ /* 0x040fe20000000000 */
[----:B------:R-:W-:Y:S01]  /*acf0*/  FMUL.FTZ R13, R0, R173 ;  /* 0x000000ad000d7220 */ /* 0x000fe20000410000 */
[----:B------:R-:W-:Y:S01]  /*ad00*/  F2FP.PACK_AB R184, R184, R4 ;  /* 0x00000004b8b8723e */ /* 0x000fe200000000ff */
[----:B------:R-:W-:Y:S01]  /*ad10*/  FMUL.FTZ R4, R3, c[0x0][0x2d0] ;  /* 0x0000b40003047a20 */ /* 0x000fe20000410000 */
[----:B------:R-:W-:Y:S01]  /*ad20*/  MOV R173, R49 ;  /* 0x0000003100ad7202 */ /* 0x000fe20000000f00 */
[----:B------:R-:W-:Y:S01]  /*ad30*/  FADD.FTZ R2, -R2, R135 ;  /* 0x0000008702027221 */ /* 0x000fe20000010100 */
[----:B------:R-:W-:Y:S01]  /*ad40*/  MOV R135, R37 ;  /* 0x0000002500877202 */ /* 0x000fe20000000f00 */
[----:B------:R-:W-:Y:S01]  /*ad50*/  FMUL.FTZ R49, R0, R137 ;  /* 0x0000008900317220 */ /* 0x000fe20000410000 */
[----:B------:R-:W-:Y:S01]  /*ad60*/  FSEL R4, R4, RZ, P0 ;  /* 0x000000ff04047208 */ /* 0x000fe20000000000 */
[----:B------:R-:W-:Y:S02]  /*ad70*/  FMUL.FTZ R2, R2, c[0x0][0x2d0] ;  /* 0x0000b40002027a20 */ /* 0x000fe40000410000 */
[C---:B------:R-:W-:Y:S01]  /*ad80*/  FMUL.FTZ R16, R0.reuse, R168 ;  /* 0x000000a800107220 */ /* 0x040fe20000410000 */
[----:B------:R-:W-:Y:S01]  /*ad90*/  MOV R168, R48 ;  /* 0x0000003000a87202 */ /* 0x000fe20000000f00 */
[----:B------:R-:W-:Y:S02]  /*ada0*/  FMUL.FTZ R48, R0, R136 ;  /* 0x0000008800307220 */ /* 0x000fe40000410000 */
[----:B------:R-:W3:Y:S01]  /*adb0*/  MUFU.EX2 R2, R2 ;  /* 0x0000000200027308 */ /* 0x000ee20000000800 */
[--C-:B------:R-:W-:Y:S02]  /*adc0*/  FFMA.FTZ R33, R50, c[0x0][0x2d0], -R4.reuse ;  /* 0x0000b40032217a23 */ /* 0x100fe40000010804 */
[--C-:B------:R-:W-:Y:S02]  /*add0*/  FFMA.FTZ R36, R51, c[0x0][0x2d0], -R4.reuse ;  /* 0x0000b40033247a23 */ /* 0x100fe40000010804 */
[--C-:B------:R-:W-:Y:S02]  /*ade0*/  FFMA.FTZ R29, R46, c[0x0][0x2d0], -R4.reuse ;  /* 0x0000b4002e1d7a23 */ /* 0x100fe40000010804 */
[--C-:B-1----:R-:W-:Y:S02]  /*adf0*/  FFMA.FTZ R132, R10, c[0x0][0x2d0], -R4.reuse ;  /* 0x0000b4000a847a23 */ /* 0x102fe40000010804 */
        /* <DEDUP_REMOVED lines=8> */
[C---:B---3--:R-:W-:Y:S01]  /*ae80*/  FMUL.FTZ R50, R2.reuse, R138 ;  /* 0x0000008a02327220 */ /* 0x048fe20000410000 */
[----:B------:R-:W-:Y:S01]  /*ae90*/  MUFU.EX2 R199, R199 ;  /* 0x000000c700c77308 */ /* 0x000fe20000000800 */
        /* <DEDUP_REMOVED lines=11> */
[----:B------:R-:W-:Y:S01]  /*af50*/  FMUL.FTZ R21, R0, R165 ;  /* 0x000000a500157220 */ /* 0x000fe20000410000 */
[----:B------:R-:W-:Y:S01]  /*af60*/  MOV R165, R40 ;  /* 0x0000002800a57202 */ /* 0x000fe20000000f00 */
[--C-:B------:R-:W-:Y:S01]  /*af70*/  FFMA.FTZ R6, R6, c[0x0][0x2d0], -R4.reuse ;  /* 0x0000b40006067a23 */ /* 0x100fe20000010804 */
[----:B------:R-:W-:Y:S01]  /*af80*/  MUFU.EX2 R206, R206 ;  /* 0x000000ce00ce7308 */ /* 0x000fe20000000800 */
[--C-:B------:R-:W-:Y:S02]  /*af90*/  FFMA.FTZ R7, R7, c[0x0][0x2d0], -R4.reuse ;  /* 0x0000b40007077a23 */ /* 0x100fe40000010804 */
[--C-:B------:R-:W-:Y:S02]  /*afa0*/  FFMA.FTZ R198, R22, c[0x0][0x2d0], -R4.reuse ;  /* 0x0000b40016c67a23 */ /* 0x100fe40000010804 */
[----:B------:R-:W-:Y:S02]  /*afb0*/  FFMA.FTZ R197, R23, c[0x0][0x2d0], -R4 ;  /* 0x0000b40017c57a23 */ /* 0x000fe40000010804 */
[----:B------:R-:W-:Y:S02]  /*afc0*/  FADD.FTZ R4, R8, R5 ;  /* 0x0000000508047221 */ /* 0x000fe40000010000 */
[C---:B------:R-:W-:Y:S01]  /*afd0*/  FMUL.FTZ R12, R0.reuse, R172 ;  /* 0x000000ac000c7220 */ /* 0x040fe20000410000 */
[----:B------:R3:W-:Y:S01]  /*afe0*/  MUFU.EX2 R185, R6 ;  /* 0x0000000600b97308 */ /* 0x0007e20000000800 */
[----:B------:R-:W-:Y:S02]  /*aff0*/  FADD.FTZ R188, R9, R4 ;  /* 0x0000000409bc7221 */ /* 0x000fe40000010000 */
[C---:B------:R-:W-:Y:S01]  /*b000*/  FMUL.FTZ R9, R0.reuse, R177 ;  /* 0x000000b100097220 */ /* 0x040fe20000410000 */
[----:B------:R-:W-:Y:S01]  /*b010*/  MOV R177, R29 ;  /* 0x0000001d00b17202 */ /* 0x000fe20000000f00 */
[----:B------:R-:W-:Y:S01]  /*b020*/  FMUL.FTZ R29, R0, R157 ;  /* 0x0000009d001d7220 */ /* 0x000fe20000410000 */
[----:B------:R-:W-:Y:S01]  /*b030*/  MOV R157, R165 ;  /* 0x000000a5009d7202 */ /* 0x000fe20000000f00 */
[----:B------:R-:W-:Y:S02]  /*b040*/  FMUL.FTZ R22, R2, R166 ;  /* 0x000000a602167220 */ /* 0x000fe40000410000 */
[C---:B------:R-:W-:Y:S01]  /*b050*/  FMUL.FTZ R4, R0.reuse, R180 ;  /* 0x000000b400047220 */ /* 0x040fe20000410000 */
[----:B------:R4:W-:Y:S01]  /*b060*/  MUFU.EX2 R172, R7 ;  /* 0x0000000700ac7308 */ /* 0x0009e20000000800 */
[----:B------:R-:W-:Y:S01]  /*b070*/  FMUL.FTZ R5, R0, R181 ;  /* 0x000000b500057220 */ /* 0x000fe20000410000 */
[----:B------:R-:W-:Y:S01]  /*b080*/  MOV R181, R33 ;  /* 0x0000002100b57202 */ /* 0x000fe20000000f00 */
[C---:B------:R-:W-:Y:S01]  /*b090*/  FMUL.FTZ R10, R2.reuse, R178 ;  /* 0x000000b2020a7220 */ /* 0x040fe20000410000 */
[----:B------:R-:W-:Y:S01]  /*b0a0*/  MOV R180, R36 ;  /* 0x0000002400b47202 */ /* 0x000fe20000000f00 */
[----:B------:R-:W-:Y:S02]  /*b0b0*/  FMUL.FTZ R11, R2, R179 ;  /* 0x000000b3020b7220 */ /* 0x000fe40000410000 */
[----:B------:R-:W-:Y:S01]  /*b0c0*/  FMUL.FTZ R8, R0, R176 ;  /* 0x000000b000087220 */ /* 0x000fe20000410000 */
[----:B------:R-:W-:Y:S01]  /*b0d0*/  MOV R176, R32 ;  /* 0x0000002000b07202 */ /* 0x000fe20000000f00 */
[C---:B------:R-:W-:Y:S01]  /*b0e0*/  FMUL.FTZ R14, R2.reuse, R174 ;  /* 0x000000ae020e7220 */ /* 0x040fe20000410000 */
[----:B------:R-:W-:Y:S01]  /*b0f0*/  MUFU.EX2 R165, R132 ;  /* 0x0000008400a57308 */ /* 0x000fe20000000800 */
[C---:B------:R-:W-:Y:S02]  /*b100*/  FMUL.FTZ R15, R2.reuse, R175 ;  /* 0x000000af020f7220 */ /* 0x040fe40000410000 */
[C---:B------:R-:W-:Y:S02]  /*b110*/  FMUL.FTZ R18, R2.reuse, R170 ;  /* 0x000000aa02127220 */ /* 0x040fe40000410000 */
[C---:B---3--:R-:W-:Y:S01]  /*b120*/  FMUL.FTZ R6, R2.reuse, R182 ;  /* 0x000000b602067220 */ /* 0x048fe20000410000 */
[----:B------:R-:W-:Y:S01]  /*b130*/  MOV R182, R135 ;  /* 0x0000008700b67202 */ /* 0x000fe20000000f00 */
[----:B------:R-:W-:Y:S02]  /*b140*/  FMUL.FTZ R19, R2, R171 ;  /* 0x000000ab02137220 */ /* 0x000fe40000410000 */
[----:B------:R-:W-:Y:S01]  /*b150*/  FMUL.FTZ R17, R0, R169 ;  /* 0x000000a900117220 */ /* 0x000fe20000410000 */
[----:B------:R-:W3:Y:S01]  /*b160*/  MUFU.EX2 R166, R134 ;  /* 0x0000008600a67308 */ /* 0x000ee20000000800 */
[C---:B------:R-:W-:Y:S01]  /*b170*/  FMUL.FTZ R23, R2.reuse, R167 ;  /* 0x000000a702177220 */ /* 0x040fe20000410000 */
[----:B------:R-:W-:Y:S01]  /*b180*/  MOV R169, R45 ;  /* 0x0000002d00a97202 */ /* 0x000fe20000000f00 */
[C---:B------:R-:W-:Y:S02]  /*b190*/  FMUL.FTZ R26, R2.reuse, R162 ;  /* 0x000000a2021a7220 */ /* 0x040fe40000410000 */
[C---:B----4-:R-:W-:Y:S01]  /*b1a0*/  FMUL.FTZ R7, R2.reuse, R183 ;  /* 0x000000b702077220 */ /* 0x050fe20000410000 */
        /* <DEDUP_REMOVED lines=8> */
[----:B------:R-:W-:Y:S02]  /*b230*/  FMUL.FTZ R31, R2, R159 ;  /* 0x0000009f021f7220 */ /* 0x000fe40000410000 */
[C---:B------:R-:W-:Y:S01]  /*b240*/  FMUL.FTZ R28, R0.reuse, R156 ;  /* 0x0000009c001c7220 */ /* 0x040fe20000410000 */
[----:B------:R-:W-:Y:S01]  /*b250*/  MOV R156, R41 ;  /* 0x00000029009c7202 */ /* 0x000fe20000000f00 */
[C---:B------:R-:W-:Y:S02]  /*b260*/  FMUL.FTZ R32, R0.reuse, R152 ;  /* 0x0000009800207220 */ /* 0x040fe40000410000 */
[----:B------:R-:W-:Y:S02]  /*b270*/  FMUL.FTZ R33, R0, R153 ;  /* 0x0000009900217220 */ /* 0x000fe40000410000 */
[----:B------:R-:W-:Y:S01]  /*b280*/  FMUL.FTZ R34, R2, R154 ;  /* 0x0000009a02227220 */ /* 0x000fe20000410000 */
[----:B---3--:R-:W-:Y:S01]  /*b290*/  F2FP.PACK_AB R187, R166, R165 ;  /* 0x000000a5a6bb723e */ /* 0x008fe200000000ff */
        /* <DEDUP_REMOVED lines=8> */
[----:B------:R-:W-:Y:S01]  /*b320*/  LDSM.16.MT88.4 R148, [R222+0x1000] ;  /* 0x00100000de94783b */ /* 0x000fe20000004200 */
[----:B------:R-:W-:Y:S01]  /*b330*/  FMUL.FTZ R41, R0, R145 ;  /* 0x0000009100297220 */ /* 0x000fe20000410000 */
[----:B------:R-:W3:Y:S01]  /*b340*/  MUFU.EX2 R132, R196 ;  /* 0x000000c400847308 */ /* 0x000ee20000000800 */
[C---:B------:R-:W-:Y:S02]  /*b350*/  FMUL.FTZ R42, R2.reuse, R146 ;  /* 0x00000092022a7220 */ /* 0x040fe40000410000 */
[----:B------:R-:W-:Y:S02]  /*b360*/  FMUL.FTZ R43, R2, R147 ;  /* 0x00000093022b7220 */ /* 0x000fe40000410000 */
[C---:B------:R-:W-:Y:S01]  /*b370*/  FMUL.FTZ R44, R0.reuse, R140 ;  /* 0x0000008c002c7220 */ /* 0x040fe20000410000 */
[----:B------:R-:W-:Y:S01]  /*b380*/  LDSM.16.MT88.4 R144, [R220+0x800] ;  /* 0x00080000dc90783b */ /* 0x000fe20000004200 */
[----:B------:R-:W-:Y:S02]  /*b390*/  FMUL.FTZ R45, R0, R141 ;  /* 0x0000008d002d7220 */ /* 0x000fe40000410000 */
        /* <DEDUP_REMOVED lines=87> */
[----:B--2---:R-:W-:Y:S01]  /*b910*/  FFMA.FTZ R164, R2, R164, R185 ;  /* 0x000000a402a47223 */ /* 0x004fe200000100b9 */
[----:B------:R-:W-:Y:S01]  /*b920*/  F2FP.PACK_AB R185, R172, R185 ;  /* 0x000000b9acb9723e */ /* 0x000fe200000000ff */
[C---:B------:R-:W-:Y:S02]  /*b930*/  FMUL.FTZ R126, R2.reuse, R126 ;  /* 0x0000007e027e7220 */ /* 0x040fe40000410000 */
[C---:B------:R-:W-:Y:S02]  /*b940*/  FMUL.FTZ R127, R2.reuse, R127 ;  /* 0x0000007f027f7220 */ /* 0x040fe40000410000 */
[C---:B------:R-:W-:Y:S02]  /*b950*/  FMUL.FTZ R130, R2.reuse, R130 ;  /* 0x0000008202827220 */ /* 0x040fe40000410000 */
[C---:B-1----:R-:W-:Y:S05]  /*b960*/  HMMA.16816.F32 R4, R184.reuse, R136, R4 ;  /* 0x00000088b804723c */ /* 0x042fea0000001804 */
[----:B------:R-:W-:Y:S02]  /*b970*/  FMUL.FTZ R131, R2, R131 ;  /* 0x0000008302837220 */ /* 0x000fe40000410000 */
[----:B------:R-:W1:Y:S01]  /*b980*/  MUFU.EX2 R2, R195 ;  /* 0x000000c300027308 */ /* 0x000e620000000800 */
[C---:B------:R-:W-:Y:S01]  /*b990*/  HMMA.16816.F32 R8, R184.reuse, R138, R8 ;  /* 0x0000008ab808723c */ /* 0x040fe20000001808 */
[----:B------:R-:W2:Y:S03]  /*b9a0*/  LDSM.16.MT88.4 R136, [R220] ;  /* 0x00000000dc88783b */ /* 0x000ea60000004200 */
[C---:B------:R-:W-:Y:S02]  /*b9b0*/  FMUL.FTZ R124, R0.reuse, R124 ;  /* 0x0000007c007c7220 */ /* 0x040fe40000410000 */
[C---:B------:R-:W-:Y:S02]  /*b9c0*/  FMUL.FTZ R125, R0.reuse, R125 ;  /* 0x0000007d007d7220 */ /* 0x040fe40000410000 */
[C---:B------:R-:W-:Y:S01]  /*b9d0*/  FMUL.FTZ R128, R0.reuse, R128 ;  /* 0x0000008000807220 */ /* 0x040fe20000410000 */
[----:B------:R-:W4:Y:S03]  /*b9e0*/  MUFU.EX2 R195, R191 ;  /* 0x000000bf00c37308 */ /* 0x000f260000000800 */
[----:B------:R-:W-:Y:S02]  /*b9f0*/  FMUL.FTZ R129, R0, R129 ;  /* 0x0000008100817220 */ /* 0x000fe40000410000 */
[----:B---3--:R-:W-:Y:S05]  /*ba00*/  FADD.FTZ R0, R132, R188 ;  /* 0x000000bc84007221 */ /* 0x008fea0000010000 */
[----:B------:R3:W5:Y:S01]  /*ba10*/  MUFU.EX2 R188, R176 ;  /* 0x000000b000bc7308 */ /* 0x0007620000000800 */
[----:B-1----:R-:W-:Y:S04]  /*ba20*/  FADD.FTZ R0, R2, R0 ;  /* 0x0000000002007221 */ /* 0x002fe80000010000 */
[----:B------:R-:W-:Y:S05]  /*ba30*/  FADD.FTZ R0, R135, R0 ;  /* 0x0000000087007221 */ /* 0x000fea0000010000 */
[----:B------:R-:W-:Y:S01]  /*ba40*/  MUFU.EX2 R191, R215 ;  /* 0x000000d700bf7308 */ /* 0x000fe20000000800 */
[----:B------:R-:W-:Y:S01]  /*ba50*/  FADD.FTZ R0, R134, R0 ;  /* 0x0000000086007221 */ /* 0x000fe20000010000 */
[C---:B--2---:R-:W-:Y:S01]  /*ba60*/  HMMA.16816.F32 R12, R184.reuse, R136, R12 ;  /* 0x00000088b80c723c */ /* 0x044fe2000000180c */
[----:B---3--:R-:W-:Y:S07]  /*ba70*/  LDSM.16.MT88.4 R176, [R219+0x2800] ;  /* 0x00280000dbb0783b */ /* 0x008fee0000004200 */
        /* <DEDUP_REMOVED lines=47> */
[----:B----4-:R-:W-:Y:S02]  /*bd70*/  F2FP.PACK_AB R139, R194, R195 ;  /* 0x000000c3c28b723e */ /* 0x010fe400000000ff */
[----:B------:R-:W-:Y:S01]  /*bd80*/  MUFU.EX2 R186, R173 ;  /* 0x000000ad00ba7308 */ /* 0x000fe20000000800 */
[----:B-----5:R-:W-:Y:S04]  /*bd90*/  F2FP.PACK_AB R185, R188, R189 ;  /* 0x000000bdbcb9723e */ /* 0x020fe800000000ff */
[C---:B------:R-:W-:Y:S05]  /*bda0*/  HMMA.16816.F32 R4, R136.reuse, R140, R4 ;  /* 0x0000008c8804723c */ /* 0x040fea0000001804 */
[----:B------:R1:W2:Y:S03]  /*bdb0*/  MUFU.EX2 R132, R204 ;  /* 0x000000cc00847308 */ /* 0x0002a60000000800 */
[C---:B------:R-:W-:Y:S01]  /*bdc0*/  HMMA.16816.F32 R8, R136.reuse, R142, R8 ;  /* 0x0000008e8808723c */ /* 0x040fe20000001808 */
[----:B------:R-:W3:Y:S06]  /*bdd0*/  LDSM.16.MT88.4 R140, [R222+0x800] ;  /* 0x00080000de8c783b */ /* 0x000eec0000004200 */
[----:B------:R4:W5:Y:S01]  /*bde0*/  MUFU.EX2 R2, R203 ;  /* 0x000000cb00027308 */ /* 0x0009620000000800 */
[C---:B------:R-:W-:Y:S08]  /*bdf0*/  HMMA.16816.F32 R12, R136.reuse, R144, R12 ;  /* 0x00000090880c723c */ /* 0x040ff0000000180c */
[C---:B------:R-:W-:Y:S01]  /*be00*/  HMMA.16816.F32 R16, R136.reuse, R146, R16 ;  /* 0x000000928810723c */ /* 0x040fe20000001810 */
[----:B------:R-:W3:Y:S01]  /*be10*/  LDSM.16.MT88.4 R144, [R221+0x800] ;  /* 0x00080000dd90783b */ /* 0x000ee20000004200 */
[----:B------:R-:W3:Y:S02]  /*be20*/  MUFU.EX2 R135, R202 ;  /* 0x000000ca00877308 */ /* 0x000ee40000000800 */
[----:B-1----:R-:W-:Y:S01]  /*be30*/  MOV R204, R167 ;  /* 0x000000a700cc7202 */ /* 0x002fe20000000f00 */
[----:B--2---:R-:W-:Y:S07]  /*be40*/  FADD.FTZ R0, R132, R0 ;  /* 0x0000000084007221 */ /* 0x004fee0000010000 */
[----:B------:R-:W1:Y:S01]  /*be50*/  MUFU.EX2 R134, R201 ;  /* 0x000000c900867308 */ /* 0x000e620000000800 */
[----:B----4-:R-:W-:Y:S01]  /*be60*/  MOV R203, R166 ;  /* 0x000000a600cb7202 */ /* 0x010fe20000000f00 */
[----:B-----5:R-:W-:Y:S01]  /*be70*/  FADD.FTZ R0, R2, R0 ;  /* 0x0000000002007221 */ /* 0x020fe20000010000 */
[C---:B---3--:R-:W-:Y:S03]  /*be80*/  HMMA.16816.F32 R20, R136.reuse, R140, R20 ;  /* 0x0000008c8814723c */ /* 0x048fe60000001814 */
[----:B------:R-:W-:Y:S05]  /*be90*/  FADD.FTZ R0, R135, R0 ;  /* 0x0000000087007221 */ /* 0x000fea0000010000 */
[C---:B------:R-:W-:Y:S01]  /*bea0*/  HMMA.16816.F32 R24, R136.reuse, R142, R24 ;  /* 0x0000008e8818723c */ /* 0x040fe20000001818 */
[----:B------:R-:W2:Y:S03]  /*beb0*/  LDSM.16.MT88.4 R140, [R219+0x3800] ;  /* 0x00380000db8c783b */ /* 0x000ea60000004200 */
[----:B-1----:R-:W-:Y:S04]  /*bec0*/  FADD.FTZ R0, R134, R0 ;  /* 0x0000000086007221 */ /* 0x002fe80000010000 */
        /* <DEDUP_REMOVED lines=40> */
[----:B------:R-:W-:Y:S01]  /*c150*/  F2FP.PACK_AB R138, R134, R135 ;  /* 0x00000087868a723e */ /* 0x000fe200000000ff */
[----:B------:R-:W3:Y:S02]  /*c160*/  MUFU.EX2 R132, R212 ;  /* 0x000000d400847308 */ /* 0x000ee40000000800 */
[----:B------:R-:W-:Y:S02]  /*c170*/  F2FP.PACK_AB R137, R197, R198 ;  /* 0x000000c6c589723e */ /* 0x000fe400000000ff */
[----:B------:R-:W-:Y:S06]  /*c180*/  F2FP.PACK_AB R139, R200, R199 ;  /* 0x000000c7c88b723e */ /* 0x000fec00000000ff */
[----:B------:R-:W-:Y:S01]  /*c190*/  MUFU.EX2 R135, R210 ;  /* 0x000000d200877308 */ /* 0x000fe20000000800 */
[C---:B--2---:R-:W-:Y:S09]  /*c1a0*/  HMMA.16816.F32 R4, R136.reuse, R140, R4 ;  /* 0x0000008c8804723c */ /* 0x044ff20000001804 */
[----:B------:R-:W-:Y:S01]  /*c1b0*/  MUFU.EX2 R134, R209 ;  /* 0x000000d100867308 */ /* 0x000fe20000000800 */
[C---:B------:R-:W-:Y:S01]  /*c1c0*/  HMMA.16816.F32 R8, R136.reuse, R142, R8 ;  /* 0x0000008e8808723c */ /* 0x040fe20000001808 */
[----:B------:R-:W2:Y:S02]  /*c1d0*/  LDSM.16.MT88.4 R140, [R221+0x1000] ;  /* 0x00100000dd8c783b */ /* 0x000ea40000004200 */
[----:B---3--:R-:W-:Y:S06]  /*c1e0*/  FADD.FTZ R0, R132, R0 ;  /* 0x0000000084007221 */ /* 0x008fec0000010000 */
[----:B------:R-:W3:Y:S01]  /*c1f0*/  MUFU.EX2 R2, R211 ;  /* 0x000000d300027308 */ /* 0x000ee20000000800 */
[C---:B-1----:R-:W-:Y:S08]  /*c200*/  HMMA.16816.F32 R12, R136.reuse, R144, R12 ;  /* 0x00000090880c723c */ /* 0x042ff0000000180c */
[C---:B------:R-:W-:Y:S01]  /*c210*/  HMMA.16816.F32 R16, R136.reuse, R146, R16 ;  /* 0x000000928810723c */ /* 0x040fe20000001810 */
[----:B------:R-:W1:Y:S07]  /*c220*/  LDSM.16.MT88.4 R144, [R219+0x4000] ;  /* 0x00400000db90783b */ /* 0x000e6e0000004200 */
[C---:B------:R-:W-:Y:S04]  /*c230*/  HMMA.16816.F32 R20, R136.reuse, R148, R20 ;  /* 0x000000948814723c */ /* 0x040fe80000001814 */
[----:B---3--:R-:W-:Y:S04]  /*c240*/  FADD.FTZ R0, R2, R0 ;  /* 0x0000000002007221 */ /* 0x008fe80000010000 */
[C---:B------:R-:W-:Y:S01]  /*c250*/  HMMA.16816.F32 R24, R136.reuse, R150, R24 ;  /* 0x000000968818723c */ /* 0x040fe20000001818 */
[----:B------:R-:W3:Y:S03]  /*c260*/  LDSM.16.MT88.4 R148, [R220+0x4000] ;  /* 0x00400000dc94783b */ /* 0x000ee60000004200 */
[----:B------:R-:W-:Y:S04]  /*c270*/  FADD.FTZ R0, R135, R0 ;  /* 0x0000000087007221 */ /* 0x000fe80000010000 */
[----:B------:R-:W-:Y:S01]  /*c280*/  FADD.FTZ R0, R134, R0 ;  /* 0x0000000086007221 */ /* 0x000fe20000010000 */
        /* <DEDUP_REMOVED lines=37> */
[----:B------:R-:W-:Y:S01]  /*c4e0*/  HMMA.16816.F32 R128, R136, R142, R128 ;  /* 0x0000008e8880723c */ /* 0x000fe20000001880 */
[----:B------:R-:W2:Y:S06]  /*c4f0*/  LDSM.16.MT88.4 R140, [R222+0x1800] ;  /* 0x00180000de8c783b */ /* 0x000eac0000004200 */
[----:B------:R-:W-:Y:S02]  /*c500*/  F2FP.PACK_AB R136, R2, R132 ;  /* 0x000000840288723e */ /* 0x000fe400000000ff */
[----:B------:R-:W-:Y:S01]  /*c510*/  F2FP.PACK_AB R138, R134, R135 ;  /* 0x00000087868a723e */ /* 0x000fe200000000ff */
[----:B------:R-:W4:Y:S02]  /*c520*/  MUFU.EX2 R132, R183 ;  /* 0x000000b700847308 */ /* 0x000f240000000800 */
[----:B------:R-:W-:Y:S02]  /*c530*/  F2FP.PACK_AB R137, R205, R206 ;  /* 0x000000cecd89723e */ /* 0x000fe400000000ff */
[----:B------:R-:W-:Y:S06]  /*c540*/  F2FP.PACK_AB R139, R208, R207 ;  /* 0x000000cfd08b723e */ /* 0x000fec00000000ff */
[----:B------:R-:W-:Y:S01]  /*c550*/  MUFU.EX2 R135, R157 ;  /* 0x0000009d00877308 */ /* 0x000fe20000000800 */
[C---:B-1----:R-:W-:Y:S08]  /*c560*/  HMMA.16816.F32 R4, R136.reuse, R144, R4 ;  /* 0x000000908804723c */ /* 0x042ff00000001804 */
[C---:B------:R-:W-:Y:S01]  /*c570*/  HMMA.16816.F32 R8, R136.reuse, R146, R8 ;  /* 0x000000928808723c */ /* 0x040fe20000001808 */
[----:B------:R-:W1:Y:S01]  /*c580*/  LDSM.16.MT88.4 R144, [R219+0x4800] ;  /* 0x00480000db90783b */ /* 0x000e620000004200 */
[----:B------:R5:W-:Y:S02]  /*c590*/  MUFU.EX2 R134, R156 ;  /* 0x0000009c00867308 */ /* 0x000be40000000800 */
[----:B----4-:R-:W-:Y:S04]  /*c5a0*/  FADD.FTZ R0, R132, R0 ;  /* 0x0000000084007221 */ /* 0x010fe80000010000 */
[C---:B---3--:R-:W-:Y:S04]  /*c5b0*/  HMMA.16816.F32 R12, R136.reuse, R148, R12 ;  /* 0x00000094880c723c */ /* 0x048fe8000000180c */
[----:B------:R-:W3:Y:S04]  /*c5c0*/  MUFU.EX2 R2, R182 ;  /* 0x000000b600027308 */ /* 0x000ee80000000800 */
[C---:B------:R-:W-:Y:S01]  /*c5d0*/  HMMA.16816.F32 R16, R136.reuse, R150, R16 ;  /* 0x000000968810723c */ /* 0x040fe20000001810 */
[----:B------:R-:W4:Y:S07]  /*c5e0*/  LDSM.16.MT88.4 R148, [R220+0x4800] ;  /* 0x00480000dc94783b */ /* 0x000f2e0000004200 */
[C---:B--2---:R-:W-:Y:S01]  /*c5f0*/  HMMA.16816.F32 R20, R136.reuse, R140, R20 ;  /* 0x0000008c8814723c */ /* 0x044fe20000001814 */
[----:B-----5:R-:W-:Y:S07]  /*c600*/  LDSM.16.MT88.4 R156, [R220+0x5000] ;  /* 0x00500000dc9c783b */ /* 0x020fee0000004200 */
[C---:B------:R-:W-:Y:S01]  /*c610*/  HMMA.16816.F32 R24, R136.reuse, R142, R24 ;  /* 0x0000008e8818723c */ /* 0x040fe20000001818 */
[----:B------:R-:W2:Y:S03]  /*c620*/  LDSM.16.MT88.4 R140, [R222+0x4800] ;  /* 0x00480000de8c783b */ /* 0x000ea60000004200 */
[----:B---3--:R-:W-:Y:S04]  /*c630*/  FADD.FTZ R0, R2, R0 ;  /* 0x0000000002007221 */ /* 0x008fe80000010000 */
[C---:B------:R-:W-:Y:S04]  /*c640*/  HMMA.16816.F32 R28, R136.reuse, R152, R28 ;  /* 0x00000098881c723c */ /* 0x040fe8000000181c */
[----:B------:R-:W-:Y:S04]  /*c650*/  FADD.FTZ R0, R135, R0 ;  /* 0x0000000087007221 */ /* 0x000fe80000010000 */
[C---:B------:R-:W-:Y:S01]  /*c660*/  HMMA.16816.F32 R32, R136.reuse, R154, R32 ;  /* 0x0000009a8820723c */ /* 0x040fe20000001820 */
[----:B------:R-:W-:Y:S03]  /*c670*/  LDSM.16.MT88.4 R152, [R219+0x7800] ;  /* 0x00780000db98783b */ /* 0x000fe60000004200 */
[----:B------:R-:W-:Y:S04]  /*c680*/  FADD.FTZ R0, R134, R0 ;  /* 0x0000000086007221 */ /* 0x000fe80000010000 */
[C---:B-1----:R-:W-:Y:S08]  /*c690*/  HMMA.16816.F32 R36, R136.reuse, R144, R36 ;  /* 0x000000908824723c */ /* 0x042ff00000001824 */
[C---:B------:R-:W-:Y:S01]  /*c6a0*/  HMMA.16816.F32 R40, R136.reuse, R146, R40 ;  /* 0x000000928828723c */ /* 0x040fe20000001828 */
[----:B------:R-:W1:Y:S07]  /*c6b0*/  LDSM.16.MT88.4 R144, [R221+0x4800] ;  /* 0x00480000dd90783b */ /* 0x000e6e0000004200 */
        /* <DEDUP_REMOVED lines=29> */
[----:B------:R-:W3:Y:S07]  /*c890*/  LDSM.16.MT88.4 R148, [R222+0x2000] ;  /* 0x00200000de94783b */ /* 0x000eee0000004200 */
[C---:B-1----:R-:W-:Y:S08]  /*c8a0*/  HMMA.16816.F32 R124, R136.reuse, R144, R124 ;  /* 0x00000090887c723c */ /* 0x042ff0000000187c */
[----:B------:R-:W-:Y:S01]  /*c8b0*/  HMMA.16816.F32 R128, R136, R146, R128 ;  /* 0x000000928880723c */ /* 0x000fe20000001880 */
[----:B------:R-:W1:Y:S06]  /*c8c0*/  LDSM.16.MT88.4 R144, [R221+0x2000] ;  /* 0x00200000dd90783b */ /* 0x000e6c0000004200 */
[----:B------:R-:W-:Y:S02]  /*c8d0*/  F2FP.PACK_AB R136, R2, R132 ;  /* 0x000000840288723e */ /* 0x000fe400000000ff */
[----:B------:R-:W-:Y:S01]  /*c8e0*/  F2FP.PACK_AB R138, R134, R135 ;  /* 0x00000087868a723e */ /* 0x000fe200000000ff */
[----:B------:R-:W4:Y:S02]  /*c8f0*/  MUFU.EX2 R2, R160 ;  /* 0x000000a000027308 */ /* 0x000f240000000800 */
[----:B------:R-:W-:Y:S02]  /*c900*/  F2FP.PACK_AB R137, R192, R193 ;  /* 0x000000c1c089723e */ /* 0x000fe400000000ff */
[----:B------:R-:W-:Y:S06]  /*c910*/  F2FP.PACK_AB R139, R190, R191 ;  /* 0x000000bfbe8b723e */ /* 0x000fec00000000ff */
[----:B------:R-:W5:Y:S01]  /*c920*/  MUFU.EX2 R132, R168 ;  /* 0x000000a800847308 */ /* 0x000f620000000800 */
[C---:B--2---:R-:W-:Y:S08]  /*c930*/  HMMA.16816.F32 R4, R136.reuse, R140, R4 ;  /* 0x0000008c8804723c */ /* 0x044ff00000001804 */
[C---:B------:R-:W-:Y:S01]  /*c940*/  HMMA.16816.F32 R8, R136.reuse, R142, R8 ;  /* 0x0000008e8808723c */ /* 0x040fe20000001808 */
[----:B------:R-:W2:Y:S01]  /*c950*/  LDSM.16.MT88.4 R140, [R219+0x5000] ;  /* 0x00500000db8c783b */ /* 0x000ea20000004200 */
[----:B------:R-:W-:Y:S02]  /*c960*/  MUFU.EX2 R135, R181 ;  /* 0x000000b500877308 */ /* 0x000fe40000000800 */
[----:B----4-:R-:W-:Y:S04]  /*c970*/  FADD.FTZ R0, R2, R0 ;  /* 0x0000000002007221 */ /* 0x010fe80000010000 */
[C---:B------:R-:W-:Y:S01]  /*c980*/  HMMA.16816.F32 R12, R136.reuse, R152, R12 ;  /* 0x00000098880c723c */ /* 0x040fe2000000180c */
[----:B------:R-:W-:Y:S03]  /*c990*/  LDSM.16.MT88.4 R160, [R222+0x2800] ;  /* 0x00280000dea0783b */ /* 0x000fe60000004200 */
[----:B------:R-:W4:Y:S01]  /*c9a0*/  MUFU.EX2 R134, R180 ;  /* 0x000000b400867308 */ /* 0x000f220000000800 */
[C---:B------:R-:W-:Y:S01]  /*c9b0*/  FADD.FTZ R0, R184.reuse, R0 ;  /* 0x00000000b8007221 */ /* 0x040fe20000010000 */
[----:B------:R-:W-:Y:S01]  /*c9c0*/  F2FP.PACK_AB R184, R184, R2 ;  /* 0x00000002b8b8723e */ /* 0x000fe200000000ff */
[----:B------:R-:W-:Y:S01]  /*c9d0*/  FADD.FTZ R2, R172, R164 ;  /* 0x000000a4ac027221 */ /* 0x000fe20000010000 */
[C---:B------:R-:W-:Y:S01]  /*c9e0*/  HMMA.16816.F32 R16, R136.reuse, R154, R16 ;  /* 0x0000009a8810723c */ /* 0x040fe20000001810 */
[----:B------:R-:W2:Y:S03]  /*c9f0*/  LDSM.16.MT88.4 R152, [R222+0x5000] ;  /* 0x00500000de98783b */ /* 0x000ea60000004200 */
[----:B-----5:R-:W-:Y:S04]  /*ca00*/  FADD.FTZ R0, R132, R0 ;  /* 0x0000000084007221 */ /* 0x020fe80000010000 */
[C---:B---3--:R-:W-:Y:S01]  /*ca10*/  HMMA.16816.F32 R20, R136.reuse, R148, R20 ;  /* 0x000000948814723c */ /* 0x048fe20000001814 */
[----:B------:R-:W-:Y:S03]  /*ca20*/  LDSM.16.MT88.4 R168, [R220+0x2800] ;  /* 0x00280000dca8783b */ /* 0x000fe60000004200 */
[C---:B------:R-:W-:Y:S01]  /*ca30*/  FADD.FTZ R0, R186.reuse, R0 ;  /* 0x00000000ba007221 */ /* 0x040fe20000010000 */
[----:B------:R-:W-:Y:S03]  /*ca40*/  F2FP.PACK_AB R186, R186, R132 ;  /* 0x00000084baba723e */ /* 0x000fe600000000ff */
[C---:B------:R-:W-:Y:S01]  /*ca50*/  HMMA.16816.F32 R24, R136.reuse, R150, R24 ;  /* 0x000000968818723c */ /* 0x040fe20000001818 */
[----:B------:R-:W3:Y:S03]  /*ca60*/  LDSM.16.MT88.4 R148, [R221+0x5000] ;  /* 0x00500000dd94783b */ /* 0x000ee60000004200 */
[----:B----4-:R-:W-:Y:S04]  /*ca70*/  F2FP.PACK_AB R187, R134, R135 ;  /* 0x0000008786bb723e */ /* 0x010fe800000000ff */
[C---:B-1----:R-:W-:Y:S01]  /*ca80*/  HMMA.16816.F32 R28, R136.reuse, R144, R28 ;  /* 0x00000090881c723c */ /* 0x042fe2000000181c */
[----:B------:R1:W-:Y:S07]  /*ca90*/  STL [R1+0x14], R0 ;  /* 0x0000140001007387 */ /* 0x0003ee0000100800 */
[C---:B------:R-:W-:Y:S01]  /*caa0*/  HMMA.16816.F32 R32, R136.reuse, R146, R32 ;  /* 0x000000928820723c */ /* 0x040fe20000001820 */
[----:B------:R-:W-:Y:S07]  /*cab0*/  LDSM.16.MT88.4 R144, [R220+0x8000] ;  /* 0x00800000dc90783b */ /* 0x000fee0000004200 */
[C---:B--2---:R-:W-:Y:S08]  /*cac0*/  HMMA.16816.F32 R36, R136.reuse, R140, R36 ;  /* 0x0000008c8824723c */ /* 0x044ff00000001824 */
[C---:B------:R-:W-:Y:S01]  /*cad0*/  HMMA.16816.F32 R40, R136.reuse, R142, R40 ;  /* 0x0000008e8828723c */ /* 0x040fe20000001828 */
[----:B------:R-:W2:Y:S03]  /*cae0*/  LDSM.16.MT88.4 R140, [R219+0x8000] ;  /* 0x00800000db8c783b */ /* 0x000ea60000004200 */
[----:B-1----:R-:W-:Y:S04]  /*caf0*/  FADD.FTZ R0, R165, R2 ;  /* 0x00000002a5007221 */ /* 0x002fe80000010000 */
[C---:B------:R-:W-:Y:S01]  /*cb00*/  HMMA.16816.F32 R44, R136.reuse, R156, R44 ;  /* 0x0000009c882c723c */ /* 0x040fe2000000182c */
[----:B------:R-:W4:Y:S03]  /*cb10*/  LDL R2, [R1+0x30] ;  /* 0x0000300001027983 */ /* 0x000f260000100800 */
        /* <DEDUP_REMOVED lines=9> */
[C---:B---3--:R-:W-:Y:S04]  /*cbb0*/  HMMA.16816.F32 R60, R136.reuse, R148, R60 ;  /* 0x00000094883c723c */ /* 0x048fe8000000183c */
[----:B------:R-:W-:Y:S04]  /*cbc0*/  FADD.FTZ R0, R194, R0 ;  /* 0x00000000c2007221 */ /* 0x000fe80000010000 */
[C---:B------:R-:W-:Y:S01]  /*cbd0*/  HMMA.16816.F32 R64, R136.reuse, R150, R64 ;  /* 0x000000968840723c */ /* 0x040fe20000001840 */
[----:B------:R-:W-:Y:S03]  /*cbe0*/  LDSM.16.MT88.4 R148, [R222+0xb000] ;  /* 0x00b00000de94783b */ /* 0x000fe60000004200 */
[----:B------:R-:W-:Y:S04]  /*cbf0*/  FADD.FTZ R0, R198, R0 ;  /* 0x00000000c6007221 */ /* 0x000fe80000010000 */
[C---:B--2---:R-:W-:Y:S04]  /*cc00*/  HMMA.16816.F32 R68, R136.reuse, R140, R68 ;  /* 0x0000008c8844723c */ /* 0x044fe80000001844 */
[----:B------:R-:W-:Y:S04]  /*cc10*/  FADD.FTZ R0, R197, R0 ;  /* 0x00000000c5007221 */ /* 0x000fe80000010000 */
[C---:B------:R-:W-:Y:S01]  /*cc20*/  HMMA.16816.F32 R72, R136.reuse, R142, R72 ;  /* 0x0000008e8848723c */ /* 0x040fe20000001848 */
[----:B------:R-:W2:Y:S03]  /*cc30*/  LDSM.16.MT88.4 R140, [R219+0xb000] ;  /* 0x00b00000db8c783b */ /* 0x000ea60000004200 */
[----:B------:R-:W-:Y:S04]  /*cc40*/  FADD.FTZ R0, R199, R0 ;  /* 0x00000000c7007221 */ /* 0x000fe80000010000 */
[C---:B------:R-:W-:Y:S04]  /*cc50*/  HMMA.16816.F32 R76, R136.reuse, R144, R76 ;  /* 0x00000090884c723c */ /* 0x040fe8000000184c */
[----:B------:R-:W-:Y:S04]  /*cc60*/  FADD.FTZ R0, R200, R0 ;  /* 0x00000000c8007221 */ /* 0x000fe80000010000 */
        /* <DEDUP_REMOVED lines=8> */
[C---:B-----5:R-:W-:Y:S04]  /*ccf0*/  HMMA.16816.F32 R92, R136.reuse, R152, R92 ;  /* 0x00000098885c723c */ /* 0x060fe8000000185c */
[----:B------:R-:W-:Y:S04]  /*cd00*/  FADD.FTZ R0, R208, R0 ;  /* 0x00000000d0007221 */ /* 0x000fe80000010000 */
[C---:B------:R-:W-:Y:S01]  /*cd10*/  HMMA.16816.F32 R96, R136.reuse, R154, R96 ;  /* 0x0000009a8860723c */ /* 0x040fe20000001860 */
[----:B------:R-:W5:Y:S03]  /*cd20*/  LDSM.16.MT88.4 R152, [R221+0x2800] ;  /* 0x00280000dd98783b */ /* 0x000f660000004200 */
        /* <DEDUP_REMOVED lines=8> */
[----:B------:R-:W2:Y:S03]  /*cdb0*/  LDSM.16.MT88.4 R144, [R219+0x5800] ;  /* 0x00580000db90783b */ /* 0x000ea60000004200 */
[----:B------:R-:W-:Y:S04]  /*cdc0*/  FADD.FTZ R0, R189, R0 ;  /* 0x00000000bd007221 */ /* 0x000fe80000010000 */
[C---:B------:R-:W-:Y:S04]  /*cdd0*/  HMMA.16816.F32 R116, R136.reuse, R148, R116 ;  /* 0x000000948874723c */ /* 0x040fe80000001874 */
[----:B------:R-:W-:Y:S04]  /*cde0*/  FADD.FTZ R0, R188, R0 ;  /* 0x00000000bc007221 */ /* 0x000fe80000010000 */
[C---:B------:R-:W-:Y:S04]  /*cdf0*/  HMMA.16816.F32 R120, R136.reuse, R150, R120 ;  /* 0x000000968878723c */ /* 0x040fe80000001878 */
[----:B------:R-:W-:Y:S01]  /*ce00*/  FADD.FTZ R0, R135, R0 ;  /* 0x0000000087007221 */ /* 0x000fe20000010000 */
[----:B------:R-:W-:Y:S03]  /*ce10*/  MOV R135, R3 ;  /* 0x0000000300877202 */ /* 0x000fe60000000f00 */
[C---:B-1----:R-:W-:Y:S04]  /*ce20*/  HMMA.16816.F32 R124, R136.reuse, R156, R124 ;  /* 0x0000009c887c723c */ /* 0x042fe8000000187c */
[----:B------:R-:W-:Y:S01]  /*ce30*/  FADD.FTZ R0, R134, R0 ;  /* 0x0000000086007221 */ /* 0x000fe20000010000 */
[----:B------:R-:W-:Y:S03]  /*ce40*/  MOV R134, R133 ;  /* 0x0000008500867202 */ /* 0x000fe60000000f00 */
[----:B------:R-:W-:Y:S01]  /*ce50*/  HMMA.16816.F32 R128, R136, R158, R128 ;  /* 0x0000009e8880723c */ /* 0x000fe20000001880 */
[----:B------:R-:W1:Y:S07]  /*ce60*/  LDSM.16.MT88.4 R136, [R220+0x5800] ;  /* 0x00580000dc88783b */ /* 0x000e6e0000004200 */
[C---:B------:R-:W-:Y:S01]  /*ce70*/  HMMA.16816.F32 R180, R184.reuse, R176, R4 ;  /* 0x000000b0b8b4723c */ /* 0x040fe20000001804 */
[----:B------:R-:W3:Y:S07]  /*ce80*/  LDSM.16.MT88.4 R4, [R222+0x5800] ;  /* 0x00580000de04783b */ /* 0x000eee0000004200 */
[C---:B------:R-:W-:Y:S01]  /*ce90*/  HMMA.16816.F32 R176, R184.reuse, R178, R8 ;  /* 0x000000b2b8b0723c */ /* 0x040fe20000001808 */
[----:B------:R-:W1:Y:S07]  /*cea0*/  LDSM.16.MT88.4 R8, [R221+0x5800] ;  /* 0x00580000dd08783b */ /* 0x000e6e0000004200 */
[C---:B------:R-:W-:Y:S01]  /*ceb0*/  HMMA.16816.F32 R172, R184.reuse, R168, R12 ;  /* 0x000000a8b8ac723c */ /* 0x040fe2000000180c */
[----:B------:R-:W1:Y:S07]  /*cec0*/  LDSM.16.MT88.4 R12, [R219+0x8800] ;  /* 0x00880000db0c783b */ /* 0x000e6e0000004200 */
[C---:B------:R-:W-:Y:S01]  /*ced0*/  HMMA.16816.F32 R168, R184.reuse, R170, R16 ;  /* 0x000000aab8a8723c */ /* 0x040fe20000001810 */
[----:B------:R-:W1:Y:S07]  /*cee0*/  LDSM.16.MT88.4 R16, [R220+0x8800] ;  /* 0x00880000dc10783b */ /* 0x000e6e0000004200 */
[C---:B------:R-:W-:Y:S01]  /*cef0*/  HMMA.16816.F32 R164, R184.reuse, R160, R20 ;  /* 0x000000a0b8a4723c */ /* 0x040fe20000001814 */
[----:B------:R-:W1:Y:S07]  /*cf00*/  LDSM.16.MT88.4 R20, [R222+0x8800] ;  /* 0x00880000de14783b */ /* 0x000e6e0000004200 */
[C---:B------:R-:W-:Y:S01]  /*cf10*/  HMMA.16816.F32 R160, R184.reuse, R162, R24 ;  /* 0x000000a2b8a0723c */ /* 0x040fe20000001818 */
[----:B------:R-:W3:Y:S07]  /*cf20*/  LDSM.16.MT88.4 R24, [R221+0x8800] ;  /* 0x00880000dd18783b */ /* 0x000eee0000004200 */
[C---:B-----5:R-:W-:Y:S08]  /*cf30*/  HMMA.16816.F32 R156, R184.reuse, R152, R28 ;  /* 0x00000098b89c723c */ /* 0x060ff0000000181c */
[C---:B------:R-:W-:Y:S08]  /*cf40*/  HMMA.16816.F32 R152, R184.reuse, R154, R32 ;  /* 0x0000009ab898723c */ /* 0x040ff00000001820 */
[C---:B--2---:R-:W-:Y:S08]  /*cf50*/  HMMA.16816.F32 R148, R184.reuse, R144, R36 ;  /* 0x00000090b894723c */ /* 0x044ff00000001824 */
[C---:B------:R-:W-:Y:S08]  /*cf60*/  HMMA.16816.F32 R144, R184.reuse, R146, R40 ;  /* 0x00000092b890723c */ /* 0x040ff00000001828 */
[C---:B-1----:R-:W-:Y:S08]  /*cf70*/  HMMA.16816.F32 R140, R184.reuse, R136, R44 ;  /* 0x00000088b88c723c */ /* 0x042ff0000000182c */
[C---:B------:R-:W-:Y:S08]  /*cf80*/  HMMA.16816.F32 R136, R184.reuse, R138, R48 ;  /* 0x0000008ab888723c */ /* 0x040ff00000001830 */
[C---:B---3--:R-:W-:Y:S08]  /*cf90*/  HMMA.16816.F32 R52, R184.reuse, R4, R52 ;  /* 0x00000004b834723c */ /* 0x048ff00000001834 */
[C---:B------:R-:W-:Y:S01]  /*cfa0*/  HMMA.16816.F32 R56, R184.reuse, R6, R56 ;  /* 0x00000006b838723c */ /* 0x040fe20000001838 */
[----:B------:R-:W1:Y:S07]  /*cfb0*/  LDSM.16.MT88.4 R4, [R219+0xb800] ;  /* 0x00b80000db04783b */ /* 0x000e6e0000004200 */
[C---:B------:R-:W-:Y:S08]  /*cfc0*/  HMMA.16816.F32 R60, R184.reuse, R8, R60 ;  /* 0x00000008b83c723c */ /* 0x040ff0000000183c */
[C---:B------:R-:W-:Y:S01]  /*cfd0*/  HMMA.16816.F32 R64, R184.reuse, R10, R64 ;  /* 0x0000000ab840723c */ /* 0x040fe20000001840 */
[----:B------:R-:W2:Y:S02]  /*cfe0*/  LDSM.16.MT88.4 R8, [R220+0xb800] ;  /* 0x00b80000dc08783b */ /* 0x000ea40000004200 */
[C---:B----4-:R-:W-:Y:S02]  /*cff0*/  ISETP.GT.AND P0, PT, R252.reuse, R2, PT ;  /* 0x00000002fc00720c */ /* 0x050fe40003f04270 */
[----:B------:R-:W-:Y:S03]  /*d000*/  IADD3 R2, R252, -0x1, RZ ;  /* 0xfffffffffc027810 */ /* 0x000fe60007ffe0ff */
[C---:B------:R-:W-:Y:S02]  /*d010*/  HMMA.16816.F32 R68, R184.reuse, R12, R68 ;  /* 0x0000000cb844723c */ /* 0x040fe40000001844 */
[----:B------:R-:W-:Y:S02]  /*d020*/  STL [R1+0x8], R2 ;  /* 0x0000080201007387 */ /* 0x000fe40000100800 */
[----:B------:R-:W-:Y:S04]  /*d030*/  MOV R252, R2 ;  /* 0x0000000200fc7202 */ /* 0x000fe80000000f00 */
[C---:B------:R-:W-:Y:S01]  /*d040*/  HMMA.16816.F32 R72, R184.reuse, R14, R72 ;  /* 0x0000000eb848723c */ /* 0x040fe20000001848 */
[----:B------:R-:W3:Y:S07]  /*d050*/  LDSM.16.MT88.4 R12, [R222+0xb800] ;  /* 0x00b80000de0c783b */ /* 0x000eee0000004200 */
[C---:B------:R-:W-:Y:S01]  /*d060*/  HMMA.16816.F32 R76, R184.reuse, R16, R76 ;  /* 0x00000010b84c723c */ /* 0x040fe2000000184c */
[----:B------:R-:W-:Y:S07]  /*d070*/  STL [R1+0x24], R0 ;  /* 0x0000240001007387 */ /* 0x000fee0000100800 */
        /* <DEDUP_REMOVED lines=15> */
[----:B------:R-:W-:-:S07]  /*d170*/  @P0 BRA `(.L_x_5937) ;  /* 0xffffab0000000947 */ /* 0x000fce000383ffff */
.L_x_5926:
[----:B--2---:R-:W2:Y:S04]  /*d180*/  LDL R2, [R1+0x2c] ;  /* 0x00002c0001027983 */ /* 0x004ea80000100800 */
[----:B------:R-:W2:Y:S02]  /*d190*/  LDL R0, [R1+0x8] ;  /* 0x0000080001007983 */ /* 0x000ea40000100800 */
[----:B--2---:R-:W-:-:S13]  /*d1a0*/  ISETP.GE.AND P0, PT, R0, R2, PT ;  /* 0x000000020000720c */ /* 0x004fda0003f06270 */
[----:B------:R-:W-:Y:S05]  /*d1b0*/  @!P0 BRA `(.L_x_5938) ;  /* 0x00004bc000008947 */ /* 0x000fea0003800000 */
[----:B------:R-:W-:Y:S02]  /*d1c0*/  MOV R135, R24 ;  /* 0x0000001800877202 */ /* 0x000fe40000000f00 */
[----:B------:R-:W-:Y:S02]  /*d1d0*/  MOV R134, R133 ;  /* 0x0000008500867202 */ /* 0x000fe40000000f00 */
.L_x_5945:
        /* <DEDUP_REMOVED lines=32> */
[----:B------:R-:W2:Y:S02]  /*d3e0*/  LDL R4, [R1] ;  /* 0x0000000001047983 */ /* 0x000ea40000100800 */
        /* <DEDUP_REMOVED lines=19> */
.L_x_5976:
[----:B------:R-:W3:Y:S01]  /*d520*/  LDL R20, [R1] ;  /* 0x0000000001147983 */ /* 0x000ee20000100800 */
[----:B------:R-:W-:Y:S04]  /*d530*/  BSSY B0, `(.L_x_5940) ;  /* 0x00001de000007945 */ /* 0x000fe80003800000 */
[----:B------:R-:W4:Y:S05]  /*d540*/  LDL R23, [R1+0x20] ;  /* 0x0000200001177983 */ /* 0x000f2a0000100800 */
[----:B------:R-:W5:Y:S05]  /*d550*/  LDL R22, [R1+0x1c] ;  /* 0x00001c0001167983 */ /* 0x000f6a0000100800 */
[----:B--2---:R-:W2:Y:S05]  /*d560*/  LDL R15, [R1+0x18] ;  /* 0x00001800010f7983 */ /* 0x004eaa0000100800 */
[----:B------:R-:W1:Y:S05]  /*d570*/  SHFL.IDX PT, R2, R5, RZ, 0x181f ;  /* 0x00181fff05027589 */ /* 0x000e6a00000e0000 */
[----:B------:R-:W2:Y:S05]  /*d580*/  SHFL.IDX PT, R3, R5, 0x1, 0x181f ;  /* 0x00381f0005037f89 */ /* 0x000eaa00000e0000 */
[----:B------:R-:W2:Y:S05]  /*d590*/  SHFL.IDX PT, R4, R6, 0x1, 0x181f ;  /* 0x00381f0006047f89 */ /* 0x000eaa00000e0000 */
[----:B------:R-:W2:Y:S01]  /*d5a0*/  LDL R132, [R1+0x2c] ;  /* 0x00002c0001847983 */ /* 0x000ea20000100800 */
[C---:B-1----:R-:W-:Y:S02]  /*d5b0*/  IADD3 R28, P2, R2.reuse, R39, RZ ;  /* 0x00000027021c7210 */ /* 0x042fe40007f5e0ff */
[-C--:B------:R-:W-:Y:S03]  /*d5c0*/  IADD3 R30, P0, R2, R46.reuse, RZ ;  /* 0x0000002e021e7210 */ /* 0x080fe60007f1e0ff */
[C---:B------:R-:W-:Y:S02]  /*d5d0*/  IMAD.X R29, R0.reuse, 0x1, R12, P2 ;  /* 0x00000001001d7824 */ /* 0x040fe400010e060c */
[----:B------:R-:W-:Y:S01]  /*d5e0*/  IMAD.X R31, R0, 0x1, R13, P0 ;  /* 0x00000001001f7824 */ /* 0x000fe200000e060d */
[----:B---3--:R-:W-:Y:S02]  /*d5f0*/  ISETP.GE.AND P1, PT, R20, c[0x0][0x1d4], PT ;  /* 0x0000750014007a0c */ /* 0x008fe40003f26270 */
[----:B------:R-:W-:Y:S02]  /*d600*/  IADD3 R20, P3, R2, R37, RZ ;  /* 0x0000002502147210 */ /* 0x000fe40007f7e0ff */
[----:B------:R-:W-:Y:S02]  /*d610*/  SEL R252, RZ, 0x10, P1 ;  /* 0x00000010fffc7807 */ /* 0x000fe40000800000 */
[----:B----4-:R-:W-:Y:S01]  /*d620*/  ISETP.GE.AND P5, PT, R23, c[0x0][0x1d4], PT ;  /* 0x0000750017007a0c */ /* 0x010fe20003fa6270 */
[--C-:B------:R-:W-:Y:S01]  /*d630*/  IMAD.X R21, R0, 0x1, R7.reuse, P3 ;  /* 0x0000000100157824 */ /* 0x100fe200018e0607 */
[----:B------:R-:W-:Y:S02]  /*d640*/  IADD3 R36, -R252, 0x10, RZ ;  /* 0x00000010fc247810 */ /* 0x000fe40007ffe1ff */
[----:B-----5:R-:W-:Y:S02]  /*d650*/  ISETP.GE.AND P4, PT, R22, c[0x0][0x1d4], PT ;  /* 0x0000750016007a0c */ /* 0x020fe40003f86270 */
[----:B------:R-:W-:Y:S01]  /*d660*/  IADD3 R22, P0, R2, R47, RZ ;  /* 0x0000002f02167210 */ /* 0x000fe20007f1e0ff */
[----:B------:R1:W-:Y:S01]  /*d670*/  LDGSTS.E.BYPASS.LTC128B.128 [R251+0x100], [R20.64], !P1 ;  /* 0x0010000014fb7fae */ /* 0x0003e2000c901d46 */
[----:B------:R-:W-:Y:S02]  /*d680*/  SEL R44, RZ, 0x10, P4 ;  /* 0x00000010ff2c7807 */ /* 0x000fe40002000000 */
[----:B--2---:R-:W-:Y:S01]  /*d690*/  ISETP.GE.AND P3, PT, R15, c[0x0][0x1d4], PT ;  /* 0x000075000f007a0c */ /* 0x004fe20003f66270 */
[----:B------:R-:W-:Y:S01]  /*d6a0*/  IMAD.X R23, R0, 0x1, R14, P0 ;  /* 0x0000000100177824 */ /* 0x000fe200000e060e */
[----:B------:R-:W2:Y:S01]  /*d6b0*/  SHFL.IDX PT, R2, R5, 0x2, 0x181f ;  /* 0x00581f0005027f89 */ /* 0x000ea200000e0000 */
[----:B------:R-:W-:Y:S02]  /*d6c0*/  SEL R15, RZ, 0x10, P5 ;  /* 0x00000010ff0f7807 */ /* 0x000fe40002800000 */
[----:B------:R-:W-:Y:S02]  /*d6d0*/  LOP3.LUT R36, R36, 0xf, RZ, 0xc0, !PT ;  /* 0x0000000f24247812 */ /* 0x000fe400078ec0ff */
[----:B------:R3:W-:Y:S01]  /*d6e0*/  LDGSTS.E.BYPASS.LTC128B.128 [R251+0x3100], [R28.64], !P5 ;  /* 0x031000001cfb7fae */ /* 0x0007e2000e901d46 */
[----:B------:R-:W-:Y:S02]  /*d6f0*/  IADD3 R38, -R44, 0x10, RZ ;  /* 0x000000102c267810 */ /* 0x000fe40007ffe1ff */
[----:B------:R-:W-:Y:S02]  /*d700*/  SEL R45, RZ, 0x10, P3 ;  /* 0x00000010ff2d7807 */ /* 0x000fe40001800000 */
[----:B------:R4:W-:Y:S01]  /*d710*/  LDGSTS.E.BYPASS.LTC128B.128 [R251+0x6100], [R30.64], !P4 ;  /* 0x061000001efb7fae */ /* 0x0009e2000e101d46 */
[----:B------:R-:W-:Y:S02]  /*d720*/  LOP3.LUT R38, R38, 0xf, RZ, 0xc0, !PT ;  /* 0x0000000f26267812 */ /* 0x000fe400078ec0ff */
[----:B------:R-:W-:Y:S02]  /*d730*/  ISETP.NE.U32.AND P2, PT, R15, RZ, PT ;  /* 0x000000ff0f00720c */ /* 0x000fe40003f45070 */
[----:B------:R5:W-:Y:S05]  /*d740*/  LDGSTS.E.BYPASS.LTC128B.128 [R251+0x9100], [R22.64], !P3 ;  /* 0x0910000016fb7fae */ /* 0x000bea000d901d46 */
[----:B------:R-:W2:Y:S01]  /*d750*/  SHFL.IDX PT, R0, R6, 0x2, 0x181f ;  /* 0x00581f0006007f89 */ /* 0x000ea200000e0000 */
[----:B-1----:R-:W-:Y:S05]  /*d760*/  IADD3 R20, P0, R3, R37, RZ ;  /* 0x0000002503147210 */ /* 0x002fea0007f1e0ff */
[----:B------:R-:W-:Y:S05]  /*d770*/  IMAD.X R21, R4, 0x1, R7, P0 ;  /* 0x0000000104157824 */ /* 0x000fea00000e0607 */
[----:B------:R1:W-:Y:S01]  /*d780*/  LDGSTS.E.BYPASS.LTC128B.128 [R251+0x1100], [R20.64], !P1 ;  /* 0x0110000014fb7fae */ /* 0x0003e2000c901d46 */
[----:B----4-:R-:W-:Y:S04]  /*d790*/  IADD3 R30, -R15, 0x10, RZ ;  /* 0x000000100f1e7810 */ /* 0x010fe80007ffe1ff */
[----:B------:R-:W-:Y:S02]  /*d7a0*/  LOP3.LUT R30, R30, 0xf, RZ, 0xc0, !PT ;  /* 0x0000000f1e1e7812 */ /* 0x000fe400078ec0ff */
[C---:B-----5:R-:W-:Y:S05]  /*d7b0*/  IADD3 R22, P1, R3.reuse, R46, RZ ;  /* 0x0000002e03167210 */ /* 0x060fea0007f3e0ff */
[C---:B------:R-:W-:Y:S01]  /*d7c0*/  IMAD.X R23, R4.reuse, 0x1, R13, P1 ;  /* 0x0000000104177824 */ /* 0x040fe200008e060d */
[C---:B-1----:R-:W-:Y:S05]  /*d7d0*/  IADD3 R20, P0, R3.reuse, R39, RZ ;  /* 0x0000002703147210 */ /* 0x042fea0007f1e0ff */
[C---:B------:R-:W-:Y:S01]  /*d7e0*/  IMAD.X R21, R4.reuse, 0x1, R12, P0 ;  /* 0x0000000104157824 */ /* 0x040fe200000e060c */
[----:B---3--:R-:W-:Y:S02]  /*d7f0*/  IADD3 R28, P0, R3, R47, RZ ;  /* 0x0000002f031c7210 */ /* 0x008fe40007f1e0ff */
[----:B------:R-:W-:Y:S02]  /*d800*/  IADD3 R3, -R45, 0x10, RZ ;  /* 0x000000102d037810 */ /* 0x000fe40007ffe1ff */
[----:B------:R1:W-:Y:S01]  /*d810*/  LDGSTS.E.BYPASS.LTC128B.128 [R251+0x4100], [R20.64], !P5 ;  /* 0x0410000014fb7fae */ /* 0x0003e2000e901d46 */
[----:B------:R-:W-:Y:S01]  /*d820*/  IMAD.X R29, R4, 0x1, R14, P0 ;  /* 0x00000001041d7824 */ /* 0x000fe200000e060e */
[----:B--2---:R-:W-:Y:S02]  /*d830*/  IADD3 R36, P1, P0, R36, R2, R37 ;  /* 0x0000000224247210 */ /* 0x004fe4000783e025 */
[----:B------:R-:W-:Y:S01]  /*d840*/  LOP3.LUT R3, R3, 0xf, RZ, 0xc0, !PT ;  /* 0x0000000f03037812 */ /* 0x000fe200078ec0ff */
[----:B------:R1:W-:Y:S01]  /*d850*/  LDGSTS.E.BYPASS.LTC128B.128 [R251+0x7100], [R22.64], !P4 ;  /* 0x0710000016fb7fae */ /* 0x0003e2000e101d46 */
[----:B------:R-:W-:Y:S02]  /*d860*/  IADD3.X R37, RZ, R0, R7, P1, P0 ;  /* 0x00000000ff257210 */ /* 0x000fe40000fe0407 */
[C---:B------:R-:W-:Y:S02]  /*d870*/  HMMA.16816.F32 R4, R48.reuse, R8, RZ ;  /* 0x000000083004723c */ /* 0x040fe400000018ff */
[----:B------:R2:W-:Y:S01]  /*d880*/  LDGSTS.E.BYPASS.LTC128B.128 [R251+0xa100], [R28.64], !P3 ;  /* 0x0a1000001cfb7fae */ /* 0x0005e2000d901d46 */
[----:B------:R-:W-:Y:S04]  /*d890*/  IADD3 R30, P1, P0, R30, R2, R39 ;  /* 0x000000021e1e7210 */ /* 0x000fe8000783e027 */
[----:B------:R-:W-:Y:S01]  /*d8a0*/  IADD3.X R31, RZ, R0, R12, P1, P0 ;  /* 0x00000000ff1f7210 */ /* 0x000fe20000fe040c */
[C---:B------:R-:W-:Y:S01]  /*d8b0*/  HMMA.16816.F32 R8, R48.reuse, R10, RZ ;  /* 0x0000000a3008723c */ /* 0x040fe200000018ff */
[----:B------:R-:W-:Y:S04]  /*d8c0*/  IADD3 R38, P1, P0, R38, R2, R46 ;  /* 0x0000000226267210 */ /* 0x000fe8000783e02e */
[----:B------:R-:W-:Y:S02]  /*d8d0*/  IADD3.X R39, RZ, R0, R13, P1, P0 ;  /* 0x00000000ff277210 */ /* 0x000fe40000fe040d */
[----:B------:R-:W-:Y:S05]  /*d8e0*/  IADD3 R2, P1, P0, R3, R2, R47 ;  /* 0x0000000203027210 */ /* 0x000fea000783e02f */
[----:B------:R-:W-:Y:S02]  /*d8f0*/  IADD3.X R3, RZ, R0, R14, P1, P0 ;  /* 0x00000000ff037210 */ /* 0x000fe40000fe040e */
[C---:B------:R-:W-:Y:S01]  /*d900*/  HMMA.16816.F32 R12, R48.reuse, R16, RZ ;  /* 0x00000010300c723c */ /* 0x040fe200000018ff */
[----:B------:R-:W-:Y:S02]  /*d910*/  ISETP.NE.U32.AND P0, PT, R252, RZ, PT ;  /* 0x000000fffc00720c */ /* 0x000fe40003f05070 */
[----:B------:R-:W-:Y:S05]  /*d920*/  ISETP.NE.U32.AND P1, PT, R44, RZ, PT ;  /* 0x000000ff2c00720c */ /* 0x000fea0003f25070 */
[C---:B------:R-:W-:Y:S06]  /*d930*/  HMMA.16816.F32 R16, R48.reuse, R18, RZ ;  /* 0x000000123010723c */ /* 0x040fec00000018ff */
[----:B------:R3:W-:Y:S01]  /*d940*/  LDGSTS.E.BYPASS.LTC128B.128.ZFILL [R251+0x2100], [R36.64], P0 ;  /* 0x0210000024fb7fae */ /* 0x0007e20008141d46 */
[----:B------:R-:W-:Y:S01]  /*d950*/  ISETP.NE.U32.AND P0, PT, R45, RZ, PT ;  /* 0x000000ff2d00720c */ /* 0x000fe20003f05070 */
[C---:B-1----:R-:W-:Y:S03]  /*d960*/  HMMA.16816.F32 R20, R48.reuse, R24, RZ ;  /* 0x000000183014723c */ /* 0x042fe600000018ff */
[----:B------:R2:W-:Y:S05]  /*d970*/  LDGSTS.E.BYPASS.LTC128B.128.ZFILL [R251+0x5100], [R30.64], P2 ;  /* 0x051000001efb7fae */ /* 0x0005ea0009141d46 */
[C---:B------:R-:W-:Y:S01]  /*d980*/  HMMA.16816.F32 R24, R48.reuse, R26, RZ ;  /* 0x0000001a3018723c */ /* 0x040fe200000018ff */
[----:B------:R3:W-:Y:S05]  /*d990*/  LDGSTS.E.BYPASS.LTC128B.128.ZFILL [R251+0x8100], [R38.64], P1 ;  /* 0x0810000026fb7fae */ /* 0x0007ea0008941d46 */
[----:B------:R1:W-:Y:S05]  /*d9a0*/  LDGSTS.E.BYPASS.LTC128B.128.ZFILL [R251+0xb100], [R2.64], P0 ;  /* 0x0b10000002fb7fae */ /* 0x0003ea0008141d46 */
[----:B------:R-:W0:Y:S01]  /*d9b0*/  LDGDEPBAR ;  /* 0x00000000000079af */ /* 0x000e220000000000 */
[C---:B--2---:R-:W-:Y:S08]  /*d9c0*/  HMMA.16816.F32 R28, R48.reuse, R32, RZ ;  /* 0x00000020301c723c */ /* 0x044ff000000018ff */
[C---:B------:R-:W-:Y:S01]  /*d9d0*/  HMMA.16816.F32 R32, R48.reuse, R34, RZ ;  /* 0x000000223020723c */ /* 0x040fe200000018ff */
[----:B-1----:R-:W2:Y:S07]  /*d9e0*/  LDL R3, [R1+0x8] ;  /* 0x0000080001037983 */ /* 0x002eae0000100800 */
[C---:B---3--:R-:W-:Y:S08]  /*d9f0*/  HMMA.16816.F32 R36, R48.reuse, R40, RZ ;  /* 0x000000283024723c */ /* 0x048ff000000018ff */
        /* <DEDUP_REMOVED lines=39> */
[----:B------:R-:W3:Y:S05]  /*dc70*/  LDSM.16.M88.4 R184, [R217+-0x7000] ;  /* 0xff900000d9b8783b */ /* 0x000eea0000000200 */
[----:B------:R-:W4:Y:S02]  /*dc80*/  LDSM.16.M88.4 R208, [R217+-0x6800] ;  /* 0xff980000d9d0783b */ /* 0x000f240000000200 */
        /* <DEDUP_REMOVED lines=9> */
[C---:B------:R-:W-:Y:S03]  /*dd20*/  HMMA.16816.F32 R28, R188.reuse, R204, R28 ;  /* 0x000000ccbc1c723c */ /* 0x040fe6000000181c */
[----:B--2---:R-:W-:Y:S05]  /*dd30*/  ISETP.GT.AND P0, PT, R3, R132, PT ;  /* 0x000000840300720c */ /* 0x004fea0003f04270 */
[C---:B------:R-:W-:Y:S01]  /*dd40*/  HMMA.16816.F32 R32, R188.reuse, R206, R32 ;  /* 0x000000cebc20723c */ /* 0x040fe20000001820 */
[----:B------:R-:W-:Y:S07]  /*dd50*/  LDSM.16.M88.4 R204, [R216+0x4800] ;  /* 0x00480000d8cc783b */ /* 0x000fee0000000200 */
[C---:B---3--:R-:W-:Y:S08]  /*dd60*/  HMMA.16816.F32 R36, R188.reuse, R184, R36 ;  /* 0x000000b8bc24723c */ /* 0x048ff00000001824 */
[C---:B------:R-:W-:Y:S01]  /*dd70*/  HMMA.16816.F32 R40, R188.reuse, R186, R40 ;  /* 0x000000babc28723c */ /* 0x040fe20000001828 */
[----:B------:R-:W1:Y:S07]  /*dd80*/  LDSM.16.M88.4 R184, [R223+0x4000] ;  /* 0x00400000dfb8783b */ /* 0x000e6e0000000200 */
[C---:B----4-:R-:W-:Y:S08]  /*dd90*/  HMMA.16816.F32 R44, R188.reuse, R208, R44 ;  /* 0x000000d0bc2c723c */ /* 0x050ff0000000182c */
        /* <DEDUP_REMOVED lines=58> */
[----:B------:R-:W2:Y:S05]  /*e140*/  LDSM.16.M88.4 R184, [R217+-0x4000] ;  /* 0xffc00000d9b8783b */ /* 0x000eaa0000000200 */
[----:B------:R-:W3:Y:S02]  /*e150*/  LDSM.16.M88.4 R208, [R217+-0x3800] ;  /* 0xffc80000d9d0783b */ /* 0x000ee40000000200 */
        /* <DEDUP_REMOVED lines=213> */
[----:B------:R-:W-:Y:S03]  /*eeb0*/  SHF.L.U64.HI R185, R213, 0x1, R185 ;  /* 0x00000001d5b97819 */ /* 0x000fe600000102b9 */
[----:B------:R-:W-:Y:S01]  /*eec0*/  IMAD R0, R0, c[0x0][0x1e0], RZ ;  /* 0x0000780000007a24 */ /* 0x000fe200078e02ff */
[----:B------:R-:W-:Y:S03]  /*eed0*/  STL [R1+0xc], R192 ;  /* 0x00000cc001007387 */ /* 0x000fe60000100800 */
[----:B------:R-:W-:Y:S04]  /*eee0*/  IMAD R0, R192, c[0x0][0x1e4], R0 ;  /* 0x00007900c0007a24 */ /* 0x000fe800078e0200 */
[----:B------:R-:W-:Y:S01]  /*eef0*/  IMAD.IADD R3, R3, 0x1, R0 ;  /* 0x0000000103037824 */ /* 0x000fe200078e0200 */
[----:B--2---:R-:W-:Y:S03]  /*ef00*/  SHF.R.S32.HI R0, RZ, 0x1f, R189 ;  /* 0x0000001fff007819 */ /* 0x004fe600000114bd */
[C---:B------:R-:W-:Y:S01]  /*ef10*/  IMAD.WIDE.U32 R2, R189.reuse, c[0x0][0x1f0], R2 ;  /* 0x00007c00bd027a25 */ /* 0x040fe200078e0002 */
[----:B------:R1:W-:Y:S03]  /*ef20*/  STL [R1+0x4], R189 ;  /* 0x000004bd01007387 */ /* 0x0003e60000100800 */
[----:B------:R-:W-:Y:S01]  /*ef30*/  IMAD R0, R0, c[0x0][0x1f0], RZ ;  /* 0x00007c0000007a24 */ /* 0x000fe200078e02ff */
[----:B------:R-:W-:Y:S03]  /*ef40*/  IADD3 R133, P0, R190, R2, RZ ;  /* 0x00000002be857210 */ /* 0x000fe60007f1e0ff */
[----:B------:R-:W-:Y:S05]  /*ef50*/  IMAD R0, R189, c[0x0][0x1f4], R0 ;  /* 0x00007d00bd007a24 */ /* 0x000fea00078e0200 */
[----:B------:R-:W-:Y:S02]  /*ef60*/  IADD3.X R2, R184, R3, R0, P0, !PT ;  /* 0x00000003b8027210 */ /* 0x000fe400007fe400 */
[C---:B------:R-:W-:Y:S04]  /*ef70*/  LEA R184, P0, R133.reuse, c[0x0][0x1c8], 0x1 ;  /* 0x0000720085b87a11 */ /* 0x040fe800078008ff */
[----:B------:R-:W-:Y:S01]  /*ef80*/  LEA.HI.X R133, R133, c[0x0][0x1cc], R2, 0x1, P0 ;  /* 0x0000730085857a11 */ /* 0x000fe200000f0c02 */
[----:B-1----:R-:W-:Y:S01]  /*ef90*/  IMAD.SHL.U32 R189, R213, 0x2, RZ ;  /* 0x00000002d5bd7824 */ /* 0x002fe200078e00ff */
[----:B------:R-:W-:-:S05]  /*efa0*/  BRA.DIV ~URZ, `(.L_x_5942) ;  /* 0x00007de27f007947 */ /* 0x000fca000b800000 */
[----:B------:R1:W2:Y:S02]  /*efb0*/  SHFL.IDX PT, R132, R133, RZ, 0x181f ;  /* 0x00181fff85847589 */ /* 0x0002a400000e0000 */
.L_x_5977:
[----:B------:R-:W-:-:S05]  /*efc0*/  BRA.DIV ~URZ, `(.L_x_5943) ;  /* 0x00007e327f007947 */ /* 0x000fca000b800000 */
[----:B------:R-:W3:Y:S01]  /*efd0*/  SHFL.IDX PT, R0, R184, RZ, 0x181f ;  /* 0x00181fffb8007589 */ /* 0x000ee200000e0000 */
[C---:B------:R-:W-:Y:S02]  /*efe0*/  IADD3 R190, -R252.reuse, 0x10, RZ ;  /* 0x00000010fcbe7810 */ /* 0x040fe40007ffe1ff */
[----:B------:R-:W-:Y:S02]  /*eff0*/  ISETP.NE.U32.AND P2, PT, R252, RZ, PT ;  /* 0x000000fffc00720c */ /* 0x000fe40003f45070 */
[----:B------:R-:W-:Y:S04]  /*f000*/  LOP3.LUT R190, R190, 0xf, RZ, 0xc0, !PT ;  /* 0x0000000fbebe7812 */ /* 0x000fe800078ec0ff */
[----:B---3--:R-:W-:Y:S04]  /*f010*/  IADD3 R2, P1, P0, R190, R0, R189 ;  /* 0x00000000be027210 */ /* 0x008fe8000783e0bd */
[----:B--2---:R-:W-:Y:S02]  /*f020*/  IADD3.X R3, RZ, R132, R185, P1, P0 ;  /* 0x00000084ff037210 */ /* 0x004fe40000fe04b9 */
[----:B------:R-:W-:Y:S03]  /*f030*/  IADD3 R192, P0, R0, R194, RZ ;  /* 0x000000c200c07210 */ /* 0x000fe60007f1e0ff */
[----:B------:R-:W-:Y:S01]  /*f040*/  @!PT LDS RZ, [RZ] ;  /* 0x00000000fffff984 */ /* 0x000fe20000000800 */
[----:B------:R-:W-:Y:S01]  /*f050*/  @!PT LDS RZ, [RZ] ;  /* 0x00000000fffff984 */ /* 0x000fe20000000800 */
[----:B------:R2:W-:Y:S02]  /*f060*/  LDGSTS.E.BYPASS.LTC128B.128.ZFILL [R251+0xc100], [R2.64], P2 ;  /* 0x0c10000002fb7fae */ /* 0x0005e40009141d46 */
[----:B------:R-:W-:Y:S05]  /*f070*/  IMAD.X R193, R132, 0x1, R186, P0 ;  /* 0x0000000184c17824 */ /* 0x000fea00000e06ba */
[----:B------:R3:W-:Y:S01]  /*f080*/  LDGSTS.E.BYPASS.LTC128B.128 [R251+0xf100], [R192.64], !P5 ;  /* 0x0f100000c0fb7fae */ /* 0x0007e2000e901d46 */
[-C--:B--2---:R-:W-:Y:S05]  /*f090*/  IADD3 R2, P0, R0, R195.reuse, RZ ;  /* 0x000000c300027210 */ /* 0x084fea0007f1e0ff */
[----:B------:R-:W-:Y:S05]  /*f0a0*/  IMAD.X R3, R132, 0x1, R187, P0 ;  /* 0x0000000184037824 */ /* 0x000fea00000e06bb */
[----:B------:R2:W-:Y:S02]  /*f0b0*/  LDGSTS.E.BYPASS.LTC128B.128 [R251+0x12100], [R2.64], !P4 ;  /* 0x1210000002fb7fae */ /* 0x0005e4000e101d46 */
[----:B--2---:R-:W-:Y:S02]  /*f0c0*/  IADD3 R2, P0, R0, R196, RZ ;  /* 0x000000c400027210 */ /* 0x004fe40007f1e0ff */
[----:B------:R-:W2:Y:S03]  /*f0d0*/  SHFL.IDX PT, R0, R184, 0x1, 0x181f ;  /* 0x00381f00b8007f89 */ /* 0x000ea600000e0000 */
[----:B------:R-:W-:Y:S02]  /*f0e0*/  IMAD.X R3, R132, 0x1, R188, P0 ;  /* 0x0000000184037824 */ /* 0x000fe400000e06bc */
[----:B------:R-:W-:Y:S04]  /*f0f0*/  SHFL.IDX PT, R132, R133, 0x2, 0x181f ;  /* 0x00581f0085847f89 */ /* 0x000fe800000e0000 */
[----:B------:R4:W-:Y:S01]  /*f100*/  LDGSTS.E.BYPASS.LTC128B.128 [R251+0x15100], [R2.64], !P3 ;  /* 0x1510000002fb7fae */ /* 0x0009e2000d901d46 */
[----:B--2---:R-:W-:Y:S03]  /*f110*/  IADD3 R190, P1, P0, R190, R0, R189 ;  /* 0x00000000bebe7210 */ /* 0x004fe6000783e0bd */
[----:B----4-:R-:W2:Y:S02]  /*f120*/  SHFL.IDX PT, R2, R133, 0x1, 0x181f ;  /* 0x00381f0085027f89 */ /* 0x010ea400000e0000 */
[----:B--2---:R-:W-:Y:S05]  /*f130*/  IADD3.X R191, RZ, R2, R185, P1, P0 ;  /* 0x00000002ffbf7210 */ /* 0x004fea0000fe04b9 */
[----:B------:R2:W-:Y:S02]  /*f140*/  LDGSTS.E.BYPASS.LTC128B.128.ZFILL [R251+0xd100], [R190.64], P2 ;  /* 0x0d100000befb7fae */ /* 0x0005e40009141d46 */
[----:B--2---:R-:W-:Y:S05]  /*f150*/  IADD3 R190, P0, R0, R194, RZ ;  /* 0x000000c200be7210 */ /* 0x004fea0007f1e0ff */
[----:B------:R-:W-:Y:S05]  /*f160*/  IMAD.X R191, R2, 0x1, R186, P0 ;  /* 0x0000000102bf7824 */ /* 0x000fea00000e06ba */
[----:B------:R2:W-:Y:S02]  /*f170*/  LDGSTS.E.BYPASS.LTC128B.128 [R251+0x10100], [R190.64], !P5 ;  /* 0x10100000befb7fae */ /* 0x0005e4000e901d46 */
[----:B--2---:R-:W-:Y:S05]  /*f180*/  IADD3 R190, P0, R0, R195, RZ ;  /* 0x000000c300be7210 */ /* 0x004fea0007f1e0ff */
[----:B------:R-:W-:Y:S01]  /*f190*/  IMAD.X R191, R2, 0x1, R187, P0 ;  /* 0x0000000102bf7824 */ /* 0x000fe200000e06bb */
[----:B---3--:R-:W-:Y:S02]  /*f1a0*/  IADD3 R192, P0, R0, R196, RZ ;  /* 0x000000c400c07210 */ /* 0x008fe40007f1e0ff */
[----:B------:R2:W3:Y:S03]  /*f1b0*/  SHFL.IDX PT, R0, R184, 0x2, 0x181f ;  /* 0x00581f00b8007f89 */ /* 0x0004e600000e0000 */
[----:B------:R-:W-:Y:S01]  /*f1c0*/  IMAD.X R193, R2, 0x1, R188, P0 ;  /* 0x0000000102c17824 */ /* 0x000fe200000e06bc */
[----:B------:R2:W-:Y:S04]  /*f1d0*/  LDGSTS.E.BYPASS.LTC128B.128 [R251+0x13100], [R190.64], !P4 ;  /* 0x13100000befb7fae */ /* 0x0005e8000e101d46 */
[----:B------:R2:W-:Y:S03]  /*f1e0*/  LDGSTS.E.BYPASS.LTC128B.128 [R251+0x16100], [R192.64], !P3 ;  /* 0x16100000c0fb7fae */ /* 0x0005e6000d901d46 */
.L_x_5978:
[C---:B------:R-:W-:Y:S02]  /*f1f0*/  IADD3 R2, -R252.reuse, 0x10, RZ ;  /* 0x00000010fc027810 */ /* 0x040fe40007ffe1ff */
[----:B------:R-:W-:Y:S02]  /*f200*/  ISETP.NE.U32.AND P0, PT, R252, RZ, PT ;  /* 0x000000fffc00720c */ /* 0x000fe40003f05070 */
[----:B------:R-:W-:Y:S04]  /*f210*/  LOP3.LUT R2, R2, 0xf, RZ, 0xc0, !PT ;  /* 0x0000000f02027812 */ /* 0x000fe800078ec0ff */
[----:B---3--:R-:W-:Y:S04]  /*f220*/  IADD3 R2, P2, P1, R2, R0, R189 ;  /* 0x0000000002027210 */ /* 0x008fe8000795e0bd */
[----:B------:R-:W-:Y:S02]  /*f230*/  IADD3.X R3, RZ, R132, R185, P2, P1 ;  /* 0x00000084ff037210 */ /* 0x000fe400017e24b9 */
[C---:B--2---:R-:W-:Y:S03]  /*f240*/  IADD3 R184, P1, R0.reuse, R195, RZ ;  /* 0x000000c300b87210 */ /* 0x044fe60007f3e0ff */
        /* <DEDUP_REMOVED lines=12> */
.L_x_5941:
[----:B------:R-:W-:Y:S05]  /*f310*/  BSYNC B0 ;  /* 0x0000000000007941 */ /* 0x000fea0003800000 */
.L_x_5940:
        /* <DEDUP_REMOVED lines=52> */
[----:B-1----:R-:W1:Y:S02]  /*f660*/  SHFL.BFLY PT, R133, R132, 0x1, 0x1f ;  /* 0x0c201f0084857f89 */ /* 0x002e6400000e0000 */
[----:B-1----:R-:W-:Y:S02]  /*f670*/  FMNMX.FTZ R133, R132, R133, !PT ;  /* 0x0000008584857209 */ /* 0x002fe40007810000 */
[----:B------:R-:W1:Y:S02]  /*f680*/  SHFL.BFLY PT, R132, R184, 0x2, 0x1f ;  /* 0x0c401f00b8847f89 */ /* 0x000e6400000e0000 */
[----:B-1----:R-:W-:Y:S05]  /*f690*/  FMNMX.FTZ R132, R184, R132, !PT ;  /* 0x00000084b8847209 */ /* 0x002fea0007810000 */
[----:B------:R1:W2:Y:S02]  /*f6a0*/  SHFL.BFLY PT, R0, R132, 0x1, 0x1f ;  /* 0x0c201f0084007f89 */ /* 0x0002a400000e0000 */
.L_x_5979:
        /* <DEDUP_REMOVED lines=34> */
[----:B------:R-:W-:Y:S07]  /*f8d0*/  FFMA.FTZ R132, R49, c[0x0][0x2d0], -R132 ;  /* 0x0000b40031847a23 */ /* 0x000fee0000010884 */
[----:B------:R-:W-:Y:S01]  /*f8e0*/  MUFU.EX2 R132, R132 ;  /* 0x0000008400847308 */ /* 0x000fe20000000800 */
[C---:B---3--:R-:W-:Y:S01]  /*f8f0*/  FFMA.FTZ R0, R2.reuse, R185, R4 ;  /* 0x000000b902007223 */ /* 0x048fe20000010004 */
[----:B-1----:R-:W-:Y:S01]  /*f900*/  F2FP.PACK_AB R186, R9, R8 ;  /* 0x0000000809ba723e */ /* 0x002fe200000000ff */
[----:B------:R-:W-:Y:S02]  /*f910*/  FMUL.FTZ R49, R2, R137 ;  /* 0x0000008902317220 */ /* 0x000fe40000410000 */
[C---:B------:R-:W-:Y:S01]  /*f920*/  FADD.FTZ R5, R184.reuse, R0 ;  /* 0x00000000b8057221 */ /* 0x040fe20000010000 */
[----:B------:R-:W-:Y:S01]  /*f930*/  F2FP.PACK_AB R184, R184, R4 ;  /* 0x00000004b8b8723e */ /* 0x000fe200000000ff */
[C---:B------:R-:W-:Y:S02]  /*f940*/  FADD.FTZ R0, -R3.reuse, R135 ;  /* 0x0000008703007221 */ /* 0x040fe40000010100 */
[----:B------:R-:W-:Y:S02]  /*f950*/  FMUL.FTZ R4, R3, c[0x0][0x2d0] ;  /* 0x0000b40003047a20 */ /* 0x000fe40000410000 */
[----:B------:R-:W-:Y:S02]  /*f960*/  FMUL.FTZ R0, R0, c[0x0][0x2d0] ;  /* 0x0000b40000007a20 */ /* 0x000fe40000410000 */
[--C-:B------:R-:W-:Y:S02]  /*f970*/  FFMA.FTZ R32, R50, c[0x0][0x2d0], -R4.reuse ;  /* 0x0000b40032207a23 */ /* 0x100fe40000010804 */
[--C-:B------:R-:W-:Y:S02]  /*f980*/  FFMA.FTZ R33, R51, c[0x0][0x2d0], -R4.reuse ;  /* 0x0000b40033217a23 */ /* 0x100fe40000010804 */
[----:B------:R-:W1:Y:S01]  /*f990*/  MUFU.EX2 R0, R0 ;  /* 0x0000000000007308 */ /* 0x000e620000000800 */
[C---:B------:R-:W-:Y:S01]  /*f9a0*/  FMUL.FTZ R13, R2.reuse, R173 ;  /* 0x000000ad020d7220 */ /* 0x040fe20000410000 */
[----:B------:R-:W-:Y:S01]  /*f9b0*/  MOV R173, R48 ;  /* 0x0000003000ad7202 */ /* 0x000fe20000000f00 */
[----:B------:R-:W-:Y:S02]  /*f9c0*/  FMUL.FTZ R48, R2, R136 ;  /* 0x0000008802307220 */ /* 0x000fe40000410000 */
[--C-:B------:R-:W-:Y:S02]  /*f9d0*/  FFMA.FTZ R28, R46, c[0x0][0x2d0], -R4.reuse ;  /* 0x0000b4002e1c7a23 */ /* 0x100fe40000010804 */
[----:B------:R-:W-:Y:S01]  /*f9e0*/  FMUL.FTZ R21, R2, R165 ;  /* 0x000000a502157220 */ /* 0x000fe20000410000 */
[----:B------:R-:W-:Y:S01]  /*f9f0*/  MOV R165, R37 ;  /* 0x0000002500a57202 */ /* 0x000fe20000000f00 */
[----:B------:R-:W-:Y:S02]  /*fa00*/  FADD.FTZ R5, R8, R5 ;  /* 0x0000000508057221 */ /* 0x000fe40000010000 */
[--C-:B------:R-:W-:Y:S02]  /*fa10*/  FFMA.FTZ R134, R10, c[0x0][0x2d0], -R4.reuse ;  /* 0x0000b4000a867a23 */ /* 0x100fe40000010804 */
[--C-:B------:R-:W-:Y:S02]  /*fa20*/  FFMA.FTZ R185, R11, c[0x0][0x2d0], -R4.reuse ;  /* 0x0000b4000bb97a23 */ /* 0x100fe40000010804 */
[--C-:B------:R-:W-:Y:S02]  /*fa30*/  FFMA.FTZ R6, R6, c[0x0][0x2d0], -R4.reuse ;  /* 0x0000b40006067a23 */ /* 0x100fe40000010804 */
[--C-:B------:R-:W-:Y:S02]  /*fa40*/  FFMA.FTZ R7, R7, c[0x0][0x2d0], -R4.reuse ;  /* 0x0000b40007077a23 */ /* 0x100fe40000010804 */
[----:B------:R-:W-:Y:S01]  /*fa50*/  FMUL.FTZ R12, R2, R172 ;  /* 0x000000ac020c7220 */ /* 0x000fe20000410000 */
[----:B------:R2:W-:Y:S01]  /*fa60*/  MUFU.EX2 R135, R6 ;  /* 0x0000000600877308 */ /* 0x0005e20000000800 */
[--C-:B------:R-:W-:Y:S02]  /*fa70*/  FFMA.FTZ R198, R22, c[0x0][0x2d0], -R4.reuse ;  /* 0x0000b40016c67a23 */ /* 0x100fe40000010804 */
[----:B------:R-:W-:Y:S02]  /*fa80*/  FADD.FTZ R192, R9, R5 ;  /* 0x0000000509c07221 */ /* 0x000fe40000010000 */
[C---:B-1----:R-:W-:Y:S02]  /*fa90*/  FMUL.FTZ R50, R0.reuse, R138 ;  /* 0x0000008a00327220 */ /* 0x042fe40000410000 */
[----:B------:R-:W-:Y:S02]  /*faa0*/  FMUL.FTZ R51, R0, R139 ;  /* 0x0000008b00337220 */ /* 0x000fe40000410000 */
[----:B------:R-:W1:Y:S01]  /*fab0*/  LDSM.16.MT88.4 R136, [R219] ;  /* 0x00000000db88783b */ /* 0x000e620000004200 */
[C---:B------:R-:W-:Y:S01]  /*fac0*/  FMUL.FTZ R9, R2.reuse, R177 ;  /* 0x000000b102097220 */ /* 0x040fe20000410000 */
[----:B------:R-:W-:Y:S01]  /*fad0*/  MOV R177, R28 ;  /* 0x0000001c00b17202 */ /* 0x000fe20000000f00 */
[----:B------:R-:W-:Y:S01]  /*fae0*/  FMUL.FTZ R28, R2, R156 ;  /* 0x0000009c021c7220 */ /* 0x000fe20000410000 */
[----:B------:R-:W-:Y:S01]  /*faf0*/  MOV R156, R165 ;  /* 0x000000a5009c7202 */ /* 0x000fe20000000f00 */
[----:B------:R-:W-:Y:S01]  /*fb00*/  FMUL.FTZ R22, R0, R166 ;  /* 0x000000a600167220 */ /* 0x000fe20000410000 */
        /* <DEDUP_REMOVED lines=12> */
[----:B------:R4:W5:Y:S01]  /*fbd0*/  MUFU.EX2 R166, R185 ;  /* 0x000000b900a67308 */ /* 0x0009620000000800 */
[--C-:B------:R-:W-:Y:S02]  /*fbe0*/  FFMA.FTZ R208, R35, c[0x0][0x2d0], -R4.reuse ;  /* 0x0000b40023d07a23 */ /* 0x100fe40000010804 */
[--C-:B------:R-:W-:Y:S02]  /*fbf0*/  FFMA.FTZ R213, R38, c[0x0][0x2d0], -R4.reuse ;  /* 0x0000b40026d57a23 */ /* 0x100fe40000010804 */
[--C-:B------:R-:W-:Y:S02]  /*fc00*/  FFMA.FTZ R214, R39, c[0x0][0x2d0], -R4.reuse ;  /* 0x0000b40027d67a23 */ /* 0x100fe40000010804 */
[--C-:B------:R-:W-:Y:S02]  /*fc10*/  FFMA.FTZ R215, R42, c[0x0][0x2d0], -R4.reuse ;  /* 0x0000b4002ad77a23 */ /* 0x100fe40000010804 */
[--C-:B------:R-:W-:Y:S01]  /*fc20*/  FFMA.FTZ R252, R43, c[0x0][0x2d0], -R4.reuse ;  /* 0x0000b4002bfc7a23 */ /* 0x100fe20000010804 */
[----:B------:R-:W1:Y:S01]  /*fc30*/  MUFU.EX2 R134, R196 ;  /* 0x000000c400867308 */ /* 0x000e620000000800 */
[C---:B------:R-:W-:Y:S01]  /*fc40*/  FMUL.FTZ R5, R2.reuse, R181 ;  /* 0x000000b502057220 */ /* 0x040fe20000410000 */
[----:B------:R-:W-:Y:S01]  /*fc50*/  MOV R181, R32 ;  /* 0x0000002000b57202 */ /* 0x000fe20000000f00 */
[C---:B------:R-:W-:Y:S01]  /*fc60*/  FMUL.FTZ R8, R2.reuse, R176 ;  /* 0x000000b002087220 */ /* 0x040fe20000410000 */
[----:B------:R-:W-:Y:S01]  /*fc70*/  MOV R176, R29 ;  /* 0x0000001d00b07202 */ /* 0x000fe20000000f00 */
[----:B------:R-:W-:Y:S01]  /*fc80*/  FMUL.FTZ R29, R2, R157 ;  /* 0x0000009d021d7220 */ /* 0x000fe20000410000 */
[----:B------:R-:W-:Y:S01]  /*fc90*/  MOV R157, R187 ;  /* 0x000000bb009d7202 */ /* 0x000fe20000000f00 */
[C---:B--2---:R-:W-:Y:S02]  /*fca0*/  FMUL.FTZ R6, R0.reuse, R182 ;  /* 0x000000b600067220 */ /* 0x044fe40000410000 */
[----:B---3--:R-:W-:Y:S01]  /*fcb0*/  FMUL.FTZ R7, R0, R183 ;  /* 0x000000b700077220 */ /* 0x008fe20000410000 */
[----:B------:R-:W-:Y:S01]  /*fcc0*/  MUFU.EX2 R196, R188 ;  /* 0x000000bc00c47308 */ /* 0x000fe20000000800 */
[----:B------:R-:W-:Y:S02]  /*fcd0*/  FFMA.FTZ R197, R23, c[0x0][0x2d0], -R4 ;  /* 0x0000b40017c57a23 */ /* 0x000fe40000010804 */
[----:B------:R-:W-:Y:S01]  /*fce0*/  FMUL.FTZ R4, R2, R180 ;  /* 0x000000b402047220 */ /* 0x000fe20000410000 */
[----:B----4-:R-:W-:Y:S01]  /*fcf0*/  F2FP.PACK_AB R185, R172, R135 ;  /* 0x00000087acb9723e */ /* 0x010fe200000000ff */
[----:B------:R-:W-:Y:S01]  /*fd00*/  FMUL.FTZ R10, R0, R178 ;  /* 0x000000b2000a7220 */ /* 0x000fe20000410000 */
[----:B-----5:R-:W-:Y:S01]  /*fd10*/  F2FP.PACK_AB R187, R166, R165 ;  /* 0x000000a5a6bb723e */ /* 0x020fe200000000ff */
[C---:B------:R-:W-:Y:S01]  /*fd20*/  FMUL.FTZ R11, R0.reuse, R179 ;  /* 0x000000b3000b7220 */ /* 0x040fe20000410000 */
[----:B------:R-:W-:Y:S01]  /*fd30*/  MOV R180, R33 ;  /* 0x0000002100b47202 */ /* 0x000fe20000000f00 */
[C---:B------:R-:W-:Y:S01]  /*fd40*/  FMUL.FTZ R18, R0.reuse, R170 ;  /* 0x000000aa00127220 */ /* 0x040fe20000410000 */
[----:B------:R-:W-:Y:S01]  /*fd50*/  MUFU.EX2 R188, R176 ;  /* 0x000000b000bc7308 */ /* 0x000fe20000000800 */
[----:B------:R-:W-:Y:S02]  /*fd60*/  FMUL.FTZ R19, R0, R171 ;  /* 0x000000ab00137220 */ /* 0x000fe40000410000 */
[C---:B-1----:R-:W-:Y:S05]  /*fd70*/  HMMA.16816.F32 R4, R184.reuse, R136, R4 ;  /* 0x00000088b804723c */ /* 0x042fea0000001804 */
[----:B------:R-:W-:Y:S02]  /*fd80*/  FMUL.FTZ R20, R2, R164 ;  /* 0x000000a402147220 */ /* 0x000fe40000410000 */
[----:B------:R-:W2:Y:S01]  /*fd90*/  LDL.LU R164, [R1+0x24] ;  /* 0x0000240001a47983 */ /* 0x000ea20000300800 */
[C---:B------:R-:W-:Y:S01]  /*fda0*/  HMMA.16816.F32 R8, R184.reuse, R138, R8 ;  /* 0x0000008ab808723c */ /* 0x040fe20000001808 */
[----:B------:R-:W-:Y:S02]  /*fdb0*/  MUFU.EX2 R198, R198 ;  /* 0x000000c600c67308 */ /* 0x000fe40000000800 */
[----:B------:R-:W1:Y:S01]  /*fdc0*/  LDSM.16.MT88.4 R136, [R220] ;  /* 0x00000000dc88783b */ /* 0x000e620000004200 */
[C---:B------:R-:W-:Y:S02]  /*fdd0*/  FMUL.FTZ R14, R0.reuse, R174 ;  /* 0x000000ae000e7220 */ /* 0x040fe40000410000 */
[C---:B------:R-:W-:Y:S02]  /*fde0*/  FMUL.FTZ R15, R0.reuse, R175 ;  /* 0x000000af000f7220 */ /* 0x040fe40000410000 */
[C---:B------:R-:W-:Y:S03]  /*fdf0*/  FMUL.FTZ R26, R0.reuse, R162 ;  /* 0x000000a2001a7220 */ /* 0x040fe60000410000 */
[----:B------:R-:W-:Y:S01]  /*fe00*/  MUFU.EX2 R197, R197 ;  /* 0x000000c500c57308 */ /* 0x000fe20000000800 */
[C---:B------:R-:W-:Y:S02]  /*fe10*/  FMUL.FTZ R27, R0.reuse, R163 ;  /* 0x000000a3001b7220 */ /* 0x040fe40000410000 */
[C---:B------:R-:W-:Y:S02]  /*fe20*/  FMUL.FTZ R30, R0.reuse, R158 ;  /* 0x0000009e001e7220 */ /* 0x040fe40000410000 */
[----:B------:R-:W-:Y:S02]  /*fe30*/  FMUL.FTZ R31, R0, R159 ;  /* 0x0000009f001f7220 */ /* 0x000fe40000410000 */
[----:B------:R-:W-:Y:S02]  /*fe40*/  FMUL.FTZ R33, R2, R153 ;  /* 0x0000009902217220 */ /* 0x000fe40000410000 */
[C---:B------:R-:W-:Y:S01]  /*fe50*/  FMUL.FTZ R34, R0.reuse, R154 ;  /* 0x0000009a00227220 */ /* 0x040fe20000410000 */
[----:B------:R-:W-:Y:S01]  /*fe60*/  MUFU.EX2 R199, R199 ;  /* 0x000000c700c77308 */ /* 0x000fe20000000800 */
[----:B------:R-:W-:Y:S02]  /*fe70*/  FMUL.FTZ R35, R0, R155 ;  /* 0x0000009b00237220 */ /* 0x000fe40000410000 */
[----:B------:R-:W-:Y:S02]  /*fe80*/  FMUL.FTZ R37, R2, R149 ;  /* 0x0000009502257220 */ /* 0x000fe40000410000 */
[C---:B------:R-:W-:Y:S02]  /*fe90*/  FMUL.FTZ R38, R0.reuse, R150 ;  /* 0x0000009600267220 */ /* 0x040fe40000410000 */
[C---:B------:R-:W-:Y:S02]  /*fea0*/  FMUL.FTZ R39, R0.reuse, R151 ;  /* 0x0000009700277220 */ /* 0x040fe40000410000 */
[C---:B------:R-:W-:Y:S01]  /*feb0*/  FMUL.FTZ R42, R0.reuse, R146 ;  /* 0x00000092002a7220 */ /* 0x040fe20000410000 */
[----:B------:R-:W-:Y:S01]  /*fec0*/  MUFU.EX2 R200, R200 ;  /* 0x000000c800c87308 */ /* 0x000fe20000000800 */
[C---:B------:R-:W-:Y:S02]  /*fed0*/  FMUL.FTZ R43, R0.reuse, R147 ;  /* 0x00000093002b7220 */ /* 0x040fe40000410000 */
[C---:B------:R-:W-:Y:S02]  /*fee0*/  FMUL.FTZ R46, R0.reuse, R142 ;  /* 0x0000008e002e7220 */ /* 0x040fe40000410000 */
[----:B------:R-:W-:Y:S02]  /*fef0*/  FMUL.FTZ R47, R0, R143 ;  /* 0x0000008f002f7220 */ /* 0x000fe40000410000 */
[C---:B------:R-:W-:Y:S01]  /*ff00*/  FMUL.FTZ R16, R2.reuse, R168 ;  /* 0x000000a802107220 */ /* 0x040fe20000410000 */
[----:B------:R-:W-:Y:S01]  /*ff10*/  MOV R168, R45 ;  /* 0x0000002d00a87202 */ /* 0x000fe20000000f00 */
[C---:B------:R-:W-:Y:S01]  /*ff20*/  FMUL.FTZ R45, R2.reuse, R141 ;  /* 0x0000008d022d7220 */ /* 0x040fe20000410000 */
[----:B------:R-:W-:Y:S01]  /*ff30*/  MUFU.EX2 R206, R206 ;  /* 0x000000ce00ce7308 */ /* 0x000fe20000000800 */
[C---:B------:R-:W-:Y:S01]  /*ff40*/  FMUL.FTZ R17, R2.reuse, R169 ;  /* 0x000000a902117220 */ /* 0x040fe20000410000 */
[C---:B-1----:R-:W-:Y:S03]  /*ff50*/  HMMA.16816.F32 R12, R184.reuse, R136, R12 ;  /* 0x00000088b80c723c */ /* 0x042fe6000000180c */
[----:B------:R-:W-:Y:S01]  /*ff60*/  MOV R169, R44 ;  /* 0x0000002c00a97202 */ /* 0x000fe20000000f00 */
[----:B------:R-:W-:Y:S02]  /*ff70*/  FMUL.FTZ R44, R2, R140 ;  /* 0x0000008c022c7220 */ /* 0x000fe40000410000 */
[----:B------:R-:W-:Y:S01]  /*ff80*/  LDSM.16.MT88.4 R140, [R219+0x800] ;  /* 0x00080000db8c783b */ /* 0x000fe20000004200 */
[----:B------:R-:W-:Y:S01]  /*ff90*/  FMUL.FTZ R23, R0, R167 ;  /* 0x000000a700177220 */ /* 0x000fe20000410000 */
[C---:B------:R-:W-:Y:S01]  /*ffa0*/  HMMA.16816.F32 R16, R184.reuse, R138, R16 ;  /* 0x0000008ab810723c */ /* 0x040fe20000001810 */
[----:B------:R-:W-:Y:S03]  /*ffb0*/  MUFU.EX2 R167, R189 ;  /* 0x000000bd00a77308 */ /* 0x000fe60000000800 */
[C---:B------:R-:W-:Y:S01]  /*ffc0*/  FMUL.FTZ R24, R2.reuse, R160 ;  /* 0x000000a002187220 */ /* 0x040fe20000410000 */
[----:B------:R-:W-:Y:S01]  /*ffd0*/  MOV R160, R41 ;  /* 0x0000002900a07202 */ /* 0x000fe20000000f00 */
[----:B------:R-:W1:Y:S01]  /*ffe0*/  LDSM.16.MT88.4 R136, [R222] ;  /* 0x00000000de88783b */ /* 0x000e620000004200 */
[C---:B------:R-:W-:Y:S02]  /*fff0*/  FMUL.FTZ R41, R2.reuse, R145 ;  /* 0x0000009102297220 */ /* 0x040fe40000410000 */
[C---:B------:R-:W-:Y:S02]  /*10000*/  FMUL.FTZ R25, R2.reuse, R161 ;  /* 0x000000a102197220 */ /* 0x040fe40000410000 */
[----:B------:R3:W-:Y:S01]  /*10010*/  MUFU.EX2 R189, R177 ;  /* 0x000000b100bd7308 */ /* 0x0007e20000000800 */
[----:B------:R-:W-:Y:S01]  /*10020*/  MOV R161, R40 ;  /* 0x0000002800a17202 */ /* 0x000fe20000000f00 */
[C---:B------:R-:W-:Y:S02]  /*10030*/  FMUL.FTZ R32, R2.reuse, R152 ;  /* 0x0000009802207220 */ /* 0x040fe40000410000 */
[C---:B------:R-:W-:Y:S02]  /*10040*/  FMUL.FTZ R36, R2.reuse, R148 ;  /* 0x0000009402247220 */ /* 0x040fe40000410000 */
[C---:B------:R-:W-:Y:S02]  /*10050*/  FMUL.FTZ R40, R2.reuse, R144 ;  /* 0x0000009002287220 */ /* 0x040fe40000410000 */
[C---:B------:R-:W-:Y:S02]  /*10060*/  FMUL.FTZ R52, R2.reuse, R52 ;  /* 0x0000003402347220 */ /* 0x040fe40000410000 */
        /* <DEDUP_REMOVED lines=9> */
[----:B---3--:R-:W-:Y:S01]  /*10100*/  LDSM.16.MT88.4 R176, [R219+0x2800] ;  /* 0x00280000dbb0783b */ /* 0x008fe20000004200 */
        /* <DEDUP_REMOVED lines=82> */
[----:B------:R-:W-:Y:S01]  /*10630*/  FMUL.FTZ R129, R2, R129 ;  /* 0x0000008102817220 */ /* 0x000fe20000410000 */
[C---:B-1----:R-:W-:Y:S01]  /*10640*/  HMMA.16816.F32 R44, R184.reuse, R136, R44 ;  /* 0x00000088b82c723c */ /* 0x042fe2000000182c */
[----:B------:R-:W1:Y:S02]  /*10650*/  MUFU.EX2 R2, R195 ;  /* 0x000000c300027308 */ /* 0x000e640000000800 */
[C---:B------:R-:W-:Y:S02]  /*10660*/  FMUL.FTZ R126, R0.reuse, R126 ;  /* 0x0000007e007e7220 */ /* 0x040fe40000410000 */
[C---:B------:R-:W-:Y:S02]  /*10670*/  FMUL.FTZ R127, R0.reuse, R127 ;  /* 0x0000007f007f7220 */ /* 0x040fe40000410000 */
[C---:B------:R-:W-:Y:S01]  /*10680*/  FMUL.FTZ R130, R0.reuse, R130 ;  /* 0x0000008200827220 */ /* 0x040fe20000410000 */
[C---:B------:R-:W-:Y:S01]  /*10690*/  HMMA.16816.F32 R48, R184.reuse, R138, R48 ;  /* 0x0000008ab830723c */ /* 0x040fe20000001830 */
[----:B------:R-:W3:Y:S02]  /*106a0*/  LDSM.16.MT88.4 R136, [R222+0x3000] ;  /* 0x00300000de88783b */ /* 0x000ee40000004200 */
[----:B------:R-:W-:Y:S01]  /*106b0*/  MUFU.EX2 R195, R190 ;  /* 0x000000be00c37308 */ /* 0x000fe20000000800 */
[C---:B------:R-:W-:Y:S09]  /*106c0*/  FMUL.FTZ R131, R0.reuse, R131 ;  /* 0x0000008300837220 */ /* 0x040ff20000410000 */
[----:B------:R-:W-:Y:S01]  /*106d0*/  MUFU.EX2 R190, R252 ;  /* 0x000000fc00be7308 */ /* 0x000fe20000000800 */
[C---:B---3--:R-:W-:Y:S03]  /*106e0*/  HMMA.16816.F32 R52, R184.reuse, R136, R52 ;  /* 0x00000088b834723c */ /* 0x048fe60000001834 */
[----:B--2---:R-:W-:Y:S05]  /*106f0*/  FFMA.FTZ R164, R0, R164, R135 ;  /* 0x000000a400a47223 */ /* 0x004fea0000010087 */
[C---:B------:R-:W-:Y:S01]  /*10700*/  HMMA.16816.F32 R56, R184.reuse, R138, R56 ;  /* 0x0000008ab838723c */ /* 0x040fe20000001838 */
[----:B------:R-:W2:Y:S01]  /*10710*/  LDSM.16.MT88.4 R136, [R221+0x3000] ;  /* 0x00300000dd88783b */ /* 0x000ea20000004200 */
[----:B------:R-:W3:Y:S02]  /*10720*/  MUFU.EX2 R135, R193 ;  /* 0x000000c100877308 */ /* 0x000ee40000000800 */
[----:B------:R-:W-:Y:S04]  /*10730*/  FADD.FTZ R0, R134, R192 ;  /* 0x000000c086007221 */ /* 0x000fe80000010000 */
[----:B-1----:R-:W-:Y:S04]  /*10740*/  FADD.FTZ R0, R2, R0 ;  /* 0x0000000002007221 */ /* 0x002fe80000010000 */
[----:B------:R-:W-:Y:S01]  /*10750*/  FADD.FTZ R0, R144, R0 ;  /* 0x0000000090007221 */ /* 0x000fe20000010000 */
[----:B------:R-:W-:Y:S10]  /*10760*/  MUFU.EX2 R193, R213 ;  /* 0x000000d500c17308 */ /* 0x000ff40000000800 */
[----:B------:R-:W-:Y:S01]  /*10770*/  MUFU.EX2 R192, R214 ;  /* 0x000000d600c07308 */ /* 0x000fe20000000800 */
[C---:B---3--:R-:W-:Y:S01]  /*10780*/  FADD.FTZ R0, R135.reuse, R0 ;  /* 0x0000000087007221 */ /* 0x048fe20000010000 */
        /* <DEDUP_REMOVED lines=28> */
[----:B------:R-:W-:Y:S03]  /*10950*/  F2FP.PACK_AB R137, R196, R167 ;  /* 0x000000a7c489723e */ /* 0x000fe600000000ff */
[----:B------:R-:W-:Y:S02]  /*10960*/  F2FP.PACK_AB R138, R135, R144 ;  /* 0x00000090878a723e */ /* 0x000fe400000000ff */
[----:B------:R-:W3:Y:S02]  /*10970*/  LDSM.16.MT88.4 R144, [R220+0x800] ;  /* 0x00080000dc90783b */ /* 0x000ee40000004200 */
[----:B------:R-:W4:Y:S01]  /*10980*/  MUFU.EX2 R2, R203 ;  /* 0x000000cb00027308 */ /* 0x000f220000000800 */
[----:B------:R-:W-:Y:S02]  /*10990*/  F2FP.PACK_AB R139, R194, R195 ;  /* 0x000000c3c28b723e */ /* 0x000fe400000000ff */
[----:B------:R-:W-:Y:S05]  /*109a0*/  F2FP.PACK_AB R185, R188, R189 ;  /* 0x000000bdbcb9723e */ /* 0x000fea00000000ff */
[C---:B------:R-:W-:Y:S02]  /*109b0*/  HMMA.16816.F32 R4, R136.reuse, R140, R4 ;  /* 0x0000008c8804723c */ /* 0x040fe40000001804 */
[----:B------:R-:W-:Y:S03]  /*109c0*/  MUFU.EX2 R184, R168 ;  /* 0x000000a800b87308 */ /* 0x000fe60000000800 */
[----:B-1----:R-:W-:Y:S01]  /*109d0*/  MOV R204, R167 ;  /* 0x000000a700cc7202 */ /* 0x002fe20000000f00 */
[----:B--2---:R-:W-:Y:S02]  /*109e0*/  FADD.FTZ R0, R134, R0 ;  /* 0x0000000086007221 */ /* 0x004fe40000010000 */
[C---:B------:R-:W-:Y:S01]  /*109f0*/  HMMA.16816.F32 R8, R136.reuse, R142, R8 ;  /* 0x0000008e8808723c */ /* 0x040fe20000001808 */
[----:B------:R-:W1:Y:S03]  /*10a00*/  LDSM.16.MT88.4 R140, [R222+0x800] ;  /* 0x00080000de8c783b */ /* 0x000e660000004200 */
[----:B------:R-:W2:Y:S01]  /*10a10*/  MUFU.EX2 R135, R201 ;  /* 0x000000c900877308 */ /* 0x000ea20000000800 */
[----:B----4-:R-:W-:Y:S01]  /*10a20*/  FADD.FTZ R0, R2, R0 ;  /* 0x0000000002007221 */ /* 0x010fe20000010000 */
[----:B------:R-:W-:Y:S03]  /*10a30*/  MOV R203, R166 ;  /* 0x000000a600cb7202 */ /* 0x000fe60000000f00 */
        /* <DEDUP_REMOVED lines=54> */
[----:B------:R-:W4:Y:S03]  /*10da0*/  MUFU.EX2 R134, R212 ;  /* 0x000000d400867308 */ /* 0x000f260000000800 */
[C---:B-1----:R-:W-:Y:S07]  /*10db0*/  HMMA.16816.F32 R4, R136.reuse, R140, R4 ;  /* 0x0000008c8804723c */ /* 0x042fee0000001804 */
[----:B------:R-:W1:Y:S01]  /*10dc0*/  MUFU.EX2 R2, R211 ;  /* 0x000000d300027308 */ /* 0x000e620000000800 */
[C---:B------:R-:W-:Y:S01]  /*10dd0*/  HMMA.16816.F32 R8, R136.reuse, R142, R8 ;  /* 0x0000008e8808723c */ /* 0x040fe20000001808 */
[----:B------:R-:W5:Y:S07]  /*10de0*/  LDSM.16.MT88.4 R140, [R221+0x1000] ;  /* 0x00100000dd8c783b */ /* 0x000f6e0000004200 */
[C---:B--2---:R-:W-:Y:S04]  /*10df0*/  HMMA.16816.F32 R12, R136.reuse, R144, R12 ;  /* 0x00000090880c723c */ /* 0x044fe8000000180c */
[----:B----4-:R-:W-:Y:S04]  /*10e00*/  FADD.FTZ R0, R134, R0 ;  /* 0x0000000086007221 */ /* 0x010fe80000010000 */
[C---:B------:R-:W-:Y:S01]  /*10e10*/  HMMA.16816.F32 R16, R136.reuse, R146, R16 ;  /* 0x000000928810723c */ /* 0x040fe20000001810 */
[----:B------:R-:W2:Y:S03]  /*10e20*/  LDSM.16.MT88.4 R144, [R219+0x4000] ;  /* 0x00400000db90783b */ /* 0x000ea60000004200 */
[----:B-1----:R-:W-:Y:S04]  /*10e30*/  FADD.FTZ R0, R2, R0 ;  /* 0x0000000002007221 */ /* 0x002fe80000010000 */
[C---:B---3--:R-:W-:Y:S04]  /*10e40*/  HMMA.16816.F32 R20, R136.reuse, R148, R20 ;  /* 0x000000948814723c */ /* 0x048fe80000001814 */
[----:B------:R-:W-:Y:S04]  /*10e50*/  FADD.FTZ R0, R152, R0 ;  /* 0x0000000098007221 */ /* 0x000fe80000010000 */
[C---:B------:R-:W-:Y:S01]  /*10e60*/  HMMA.16816.F32 R24, R136.reuse, R150, R24 ;  /* 0x000000968818723c */ /* 0x040fe20000001818 */
[----:B------:R-:W1:Y:S03]  /*10e70*/  LDSM.16.MT88.4 R148, [R220+0x4000] ;  /* 0x00400000dc94783b */ /* 0x000e660000004200 */
[C---:B------:R-:W-:Y:S04]  /*10e80*/  FADD.FTZ R0, R135.reuse, R0 ;  /* 0x0000000087007221 */ /* 0x040fe80000010000 */
        /* <DEDUP_REMOVED lines=42> */
[----:B------:R-:W5:Y:S01]  /*11130*/  MUFU.EX2 R134, R157 ;  /* 0x0000009d00867308 */ /* 0x000f620000000800 */
[----:B------:R-:W-:Y:S02]  /*11140*/  F2FP.PACK_AB R137, R205, R206 ;  /* 0x000000cecd89723e */ /* 0x000fe400000000ff */
[----:B------:R-:W-:Y:S07]  /*11150*/  F2FP.PACK_AB R139, R208, R207 ;  /* 0x000000cfd08b723e */ /* 0x000fee00000000ff */
[C---:B--2---:R-:W-:Y:S01]  /*11160*/  HMMA.16816.F32 R4, R136.reuse, R144, R4 ;  /* 0x000000908804723c */ /* 0x044fe20000001804 */
[----:B------:R-:W-:Y:S07]  /*11170*/  MUFU.EX2 R135, R160 ;  /* 0x000000a000877308 */ /* 0x000fee0000000800 */
[C---:B------:R-:W-:Y:S01]  /*11180*/  HMMA.16816.F32 R8, R136.reuse, R146, R8 ;  /* 0x000000928808723c */ /* 0x040fe20000001808 */
[----:B------:R-:W2:Y:S02]  /*11190*/  LDSM.16.MT88.4 R144, [R219+0x4800] ;  /* 0x00480000db90783b */ /* 0x000ea40000004200 */
[----:B------:R-:W4:Y:S01]  /*111a0*/  MUFU.EX2 R2, R156 ;  /* 0x0000009c00027308 */ /* 0x000f220000000800 */
[----:B-----5:R-:W-:Y:S04]  /*111b0*/  FADD.FTZ R0, R134, R0 ;  /* 0x0000000086007221 */ /* 0x020fe80000010000 */
[C---:B-1----:R-:W-:Y:S05]  /*111c0*/  HMMA.16816.F32 R12, R136.reuse, R148, R12 ;  /* 0x00000094880c723c */ /* 0x042fea000000180c */
[----:B------:R-:W1:Y:S03]  /*111d0*/  MUFU.EX2 R156, R161 ;  /* 0x000000a1009c7308 */ /* 0x000e660000000800 */
[C---:B------:R-:W-:Y:S01]  /*111e0*/  HMMA.16816.F32 R16, R136.reuse, R150, R16 ;  /* 0x000000968810723c */ /* 0x040fe20000001810 */
[----:B------:R-:W5:Y:S07]  /*111f0*/  LDSM.16.MT88.4 R148, [R220+0x4800] ;  /* 0x00480000dc94783b */ /* 0x000f6e0000004200 */
[C---:B---3--:R-:W-:Y:S04]  /*11200*/  HMMA.16816.F32 R20, R136.reuse, R140, R20 ;  /* 0x0000008c8814723c */ /* 0x048fe80000001814 */
[----:B----4-:R-:W-:Y:S04]  /*11210*/  FADD.FTZ R0, R2, R0 ;  /* 0x0000000002007221 */ /* 0x010fe80000010000 */
[C---:B------:R-:W-:Y:S01]  /*11220*/  HMMA.16816.F32 R24, R136.reuse, R142, R24 ;  /* 0x0000008e8818723c */ /* 0x040fe20000001818 */
[----:B------:R-:W3:Y:S03]  /*11230*/  LDSM.16.MT88.4 R140, [R222+0x4800] ;  /* 0x00480000de8c783b */ /* 0x000ee60000004200 */
[----:B-1----:R-:W-:Y:S04]  /*11240*/  FADD.FTZ R0, R156, R0 ;  /* 0x000000009c007221 */ /* 0x002fe80000010000 */
[C---:B------:R-:W-:Y:S01]  /*11250*/  HMMA.16816.F32 R28, R136.reuse, R152, R28 ;  /* 0x00000098881c723c */ /* 0x040fe2000000181c */
[----:B------:R-:W-:Y:S03]  /*11260*/  LDSM.16.MT88.4 R160, [R222+0x2800] ;  /* 0x00280000dea0783b */ /* 0x000fe60000004200 */
[C---:B------:R-:W-:Y:S04]  /*11270*/  FADD.FTZ R0, R135.reuse, R0 ;  /* 0x0000000087007221 */ /* 0x040fe80000010000 */
[C---:B------:R-:W-:Y:S01]  /*11280*/  HMMA.16816.F32 R32, R136.reuse, R154, R32 ;  /* 0x0000009a8820723c */ /* 0x040fe20000001820 */
[----:B------:R-:W-:Y:S07]  /*11290*/  LDSM.16.MT88.4 R152, [R219+0x7800] ;  /* 0x00780000db98783b */ /* 0x000fee0000004200 */
[C---:B--2---:R-:W-:Y:S08]  /*112a0*/  HMMA.16816.F32 R36, R136.reuse, R144, R36 ;  /* 0x000000908824723c */ /* 0x044ff00000001824 */
[C---:B------:R-:W-:Y:S01]  /*112b0*/  HMMA.16816.F32 R40, R136.reuse, R146, R40 ;  /* 0x000000928828723c */ /* 0x040fe20000001828 */
[----:B------:R-:W1:Y:S07]  /*112c0*/  LDSM.16.MT88.4 R144, [R221+0x4800] ;  /* 0x00480000dd90783b */ /* 0x000e6e0000004200 */
[C---:B-----5:R-:W-:Y:S08]  /*112d0*/  HMMA.16816.F32 R44, R136.reuse, R148, R44 ;  /* 0x00000094882c723c */ /* 0x060ff0000000182c */
        /* <DEDUP_REMOVED lines=34> */
[----:B------:R-:W4:Y:S01]  /*11500*/  MUFU.EX2 R2, R169 ;  /* 0x000000a900027308 */ /* 0x000f220000000800 */
[----:B------:R-:W-:Y:S01]  /*11510*/  LDSM.16.MT88.4 R156, [R220+0x5000] ;  /* 0x00500000dc9c783b */ /* 0x000fe20000004200 */
[----:B------:R-:W-:Y:S02]  /*11520*/  F2FP.PACK_AB R137, R192, R193 ;  /* 0x000000c1c089723e */ /* 0x000fe400000000ff */
[----:B------:R-:W-:Y:S06]  /*11530*/  F2FP.PACK_AB R139, R190, R191 ;  /* 0x000000bfbe8b723e */ /* 0x000fec00000000ff */
[----:B------:R-:W-:Y:S01]  /*11540*/  MUFU.EX2 R135, R181 ;  /* 0x000000b500877308 */ /* 0x000fe20000000800 */
[C---:B--2---:R-:W-:Y:S08]  /*11550*/  HMMA.16816.F32 R4, R136.reuse, R140, R4 ;  /* 0x0000008c8804723c */ /* 0x044ff00000001804 */
[C---:B------:R-:W-:Y:S01]  /*11560*/  HMMA.16816.F32 R8, R136.reuse, R142, R8 ;  /* 0x0000008e8808723c */ /* 0x040fe20000001808 */
[----:B------:R-:W2:Y:S01]  /*11570*/  LDSM.16.MT88.4 R140, [R219+0x5000] ;  /* 0x00500000db8c783b */ /* 0x000ea20000004200 */
[----:B------:R-:W5:Y:S02]  /*11580*/  MUFU.EX2 R134, R180 ;  /* 0x000000b400867308 */ /* 0x000f640000000800 */
        /* <DEDUP_REMOVED lines=8> */
[----:B------:R-:W-:Y:S01]  /*11610*/  FADD.FTZ R0, R186, R0 ;  /* 0x00000000ba007221 */ /* 0x000fe20000010000 */
[C---:B------:R-:W-:Y:S03]  /*11620*/  F2FP.PACK_AB R186, R132.reuse, R186 ;  /* 0x000000ba84ba723e */ /* 0x040fe600000000ff */
[C---:B---3--:R-:W-:Y:S04]  /*11630*/  HMMA.16816.F32 R20, R136.reuse, R148, R20 ;  /* 0x000000948814723c */ /* 0x048fe80000001814 */
[----:B------:R-:W-:Y:S01]  /*11640*/  FADD.FTZ R0, R132, R0 ;  /* 0x0000000084007221 */ /* 0x000fe20000010000 */
[----:B-----5:R-:W-:Y:S03]  /*11650*/  F2FP.PACK_AB R187, R134, R135 ;  /* 0x0000008786bb723e */ /* 0x020fe600000000ff */
[C---:B------:R-:W-:Y:S01]  /*11660*/  HMMA.16816.F32 R24, R136.reuse, R150, R24 ;  /* 0x000000968818723c */ /* 0x040fe20000001818 */
[----:B------:R-:W3:Y:S07]  /*11670*/  LDSM.16.MT88.4 R148, [R221+0x5000] ;  /* 0x00500000dd94783b */ /* 0x000eee0000004200 */
        /* <DEDUP_REMOVED lines=8> */
[C---:B------:R-:W-:Y:S04]  /*11700*/  HMMA.16816.F32 R44, R136.reuse, R156, R44 ;  /* 0x0000009c882c723c */ /* 0x040fe8000000182c */
[----:B------:R-:W-:Y:S04]  /*11710*/  FADD.FTZ R0, R203, R0 ;  /* 0x00000000cb007221 */ /* 0x000fe80000010000 */
[C---:B------:R-:W-:Y:S01]  /*11720*/  HMMA.16816.F32 R48, R136.reuse, R158, R48 ;  /* 0x0000009e8830723c */ /* 0x040fe20000001830 */
[----:B------:R-:W1:Y:S03]  /*11730*/  LDSM.16.MT88.4 R156, [R222+0x8000] ;  /* 0x00800000de9c783b */ /* 0x000e660000004200 */
[----:B------:R-:W-:Y:S04]  /*11740*/  FADD.FTZ R0, R204, R0 ;  /* 0x00000000cc007221 */ /* 0x000fe80000010000 */
[C---:B----4-:R-:W-:Y:S04]  /*11750*/  HMMA.16816.F32 R52, R136.reuse, R152, R52 ;  /* 0x000000988834723c */ /* 0x050fe80000001834 */
[----:B------:R-:W-:Y:S04]  /*11760*/  FADD.FTZ R0, R196, R0 ;  /* 0x00000000c4007221 */ /* 0x000fe80000010000 */
[C---:B------:R-:W-:Y:S01]  /*11770*/  HMMA.16816.F32 R56, R136.reuse, R154, R56 ;  /* 0x0000009a8838723c */ /* 0x040fe20000001838 */
[----:B------:R-:W4:Y:S03]  /*11780*/  LDSM.16.MT88.4 R152, [R221+0x8000] ;  /* 0x00800000dd98783b */ /* 0x000f260000004200 */
        /* <DEDUP_REMOVED lines=48> */
[----:B------:R-:W5:Y:S07]  /*11a90*/  LDSM.16.MT88.4 R8, [R221+0x5800] ;  /* 0x00580000dd08783b */ /* 0x000f6e0000004200 */
        /* <DEDUP_REMOVED lines=8> */
[C---:B----4-:R-:W-:Y:S08]  /*11b20*/  HMMA.16816.F32 R156, R184.reuse, R152, R28 ;  /* 0x00000098b89c723c */ /* 0x050ff0000000181c */
        /* <DEDUP_REMOVED lines=34> */
[----:B------:R1:W-:Y:S04]  /*11d50*/  STL [R1+0x8], R0 ;  /* 0x0000080001007387 */ /* 0x0003e80000100800 */
[----:B------:R1:W-:Y:S06]  /*11d60*/  STL [R1+0x24], R2 ;  /* 0x0000240201007387 */ /* 0x0003ec0000100800 */
[----:B-1----:R-:W-:-:S05]  /*11d70*/  @P0 BRA `(.L_x_5945) ;  /* 0xffffb46000000947 */ /* 0x002fca000383ffff */
.L_x_5938:
[----:B------:R-:W-:Y:S05]  /*11d80*/  BRA.DIV ~URZ, `(.L_x_5946) ;  /* 0x000055e27f007947 */ /* 0x000fea000b800000 */
[----:B------:R-:W2:Y:S04]  /*11d90*/  LDL R0, [R1+0x14] ;  /* 0x0000140001007983 */ /* 0x000ea80000100800 */
[----:B--2---:R1:W2:Y:S02]  /*11da0*/  SHFL.BFLY PT, R4, R0, 0x2, 0x1f ;  /* 0x0c401f0000047f89 */ /* 0x0042a400000e0000 */
.L_x_5980:
        /* <DEDUP_REMOVED lines=9> */
.L_x_5981:
        /* <DEDUP_REMOVED lines=149> */
.L_x_5907:
        /* <DEDUP_REMOVED lines=11> */
[----:B-1----:R-:W-:Y:S01]  /*12840*/  IMAD.MOV.U32 R5, RZ, RZ, c[0x0][0x584] ;  /* 0x00016100ff057624 */ /* 0x002fe200078e00ff */
[----:B------:R-:W2:Y:S08]  /*12850*/  FLO.U32 R3, UR4 ;  /* 0x0000000400037d00 */ /* 0x000eb000080e0000 */
[----:B----4-:R-:W1:Y:S01]  /*12860*/  POPC R2, UR4 ;  /* 0x0000000400027d09 */ /* 0x010e620008000000 */
[----:B--2---:R-:W-:Y:S01]  /*12870*/  ISETP.EQ.U32.AND P0, PT, R3, R4, PT ;  /* 0x000000040300720c */ /* 0x004fe20003f02070 */
[----:B------:R-:W-:-:S12]  /*12880*/  IMAD.MOV.U32 R4, RZ, RZ, c[0x0][0x580] ;  /* 0x00016000ff047624 */ /* 0x000fd800078e00ff */
[----:B-1----:R1:W2:Y:S04]  /*12890*/  @P0 ATOMG.E.ADD.STRONG.GPU PT, R2, [R4.64], R2 ;  /* 0x00000002040209a8 */ /* 0x0022a800081ee1c6 */
[----:B-1----:R-:W1:Y:S04]  /*128a0*/  S2R R4, SR_LTMASK ;  /* 0x0000000000047919 */ /* 0x002e680000003900 */
[----:B--2---:R1:W2:Y:S02]  /*128b0*/  SHFL.IDX PT, R3, R2, R3, 0x1f ;  /* 0x00001f0302037589 */ /* 0x0042a400000e0000 */
[----:B-1----:R-:W-:-:S06]  /*128c0*/  LOP3.LUT R2, R4, UR4, RZ, 0xc0, !PT ;  /* 0x0000000404027c12 */ /* 0x002fcc000f8ec0ff */
[----:B------:R-:W2:Y:S02]  /*128d0*/  POPC R2, R2 ;  /* 0x0000000200027309 */ /* 0x000ea40000000000 */
[----:B--2--5:R-:W-:-:S05]  /*128e0*/  IADD3 R7, R3, c[0x0][0xc], R2 ;  /* 0x0000030003077a10 */ /* 0x024fca0007ffe002 */
[----:B------:R1:W-:Y:S02]  /*128f0*/  STL [R1+0x78], R7 ;  /* 0x0000780701007387 */ /* 0x0003e40000100800 */
.L_x_5949:
[----:B------:R-:W-:Y:S05]  /*12900*/  BSYNC B0 ;  /* 0x0000000000007941 */ /* 0x000fea0003800000 */
.L_x_5948:
        /* <DEDUP_REMOVED lines=9> */
[----:B----4-:R-:W-:Y:S01]  /*129a0*/  SHF.R.S32.HI R2, RZ, 0x1f, R6 ;  /* 0x0000001fff027819 */ /* 0x010fe20000011406 */
[----:B------:R-:W-:-:S03]  /*129b0*/  IMAD.MOV.U32 R3, RZ, RZ, 0x1f ;  /* 0x0000001fff037424 */ /* 0x000fc600078e00ff */
[----:B------:R-:W-:-:S04]  /*129c0*/  LEA.HI R2, R2, R6, RZ, 0x7 ;  /* 0x0000000602027211 */ /* 0x000fc800078f38ff */
[----:B------:R-:W-:-:S05]  /*129d0*/  SHF.R.S32.HI R2, RZ, 0x7, R2 ;  /* 0x00000007ff027819 */ /* 0x000fca0000011402 */
[----:B------:R-:W-:Y:S01]  /*129e0*/  IMAD.MOV.U32 R0, RZ, RZ, R2 ;  /* 0x000000ffff007224 */ /* 0x000fe200078e0002 */
[----:B------:R-:W-:Y:S02]  /*129f0*/  MOV R2, 0x12a10 ;  /* 0x00012a1000027802 */ /* 0x000fe40000000f00 */
[----:B-12---:R-:W-:Y:S05]  /*12a00*/  CALL.REL.NOINC `($__internal_97_$__cuda_sm70_shflsync_idx_p) ;  /* 0x00004b9000007944 */ /* 0x006fea0003c00000 */
.L_x_5952:
[----:B-1---5:R-:W2:Y:S04]  /*12a10*/  LDL R5, [R1+0x184] ;  /* 0x0001840001057983 */ /* 0x022ea80000100800 */
[----:B------:R-:W3:Y:S04]  /*12a20*/  LDL.LU R18, [R1+0x68] ;  /* 0x0000680001127983 */ /* 0x000ee80000300800 */
[----:B----4-:R-:W4:Y:S04]  /*12a30*/  LDL.LU R16, [R1+0x64] ;  /* 0x0000640001107983 */ /* 0x010f280000300800 */
        /* <DEDUP_REMOVED lines=63> */
[----:B---3--:R-:W-:Y:S01]  /*12e30*/  SHF.R.S32.HI R7, RZ, 0x1f, R18 ;  /* 0x0000001fff077819 */ /* 0x008fe20000011412 */
[----:B------:R-:W-:Y:S01]  /*12e40*/  IMAD.WIDE.U32 R2, R18, c[0x0][0x4d0], RZ ;  /* 0x0001340012027a25 */ /* 0x000fe200078e00ff */
[----:B----4-:R-:W-:-:S03]  /*12e50*/  SHF.R.S32.HI R10, RZ, 0x1f, R16 ;  /* 0x0000001fff0a7819 */ /* 0x010fc60000011410 */
[----:B------:R-:W-:Y:S01]  /*12e60*/  IMAD R0, R7, c[0x0][0x4d0], RZ ;  /* 0x0001340007007a24 */ /* 0x000fe200078e02ff */
[----:B--2---:R-:W-:-:S03]  /*12e70*/  SHF.R.S32.HI R11, RZ, 0x1f, R15 ;  /* 0x0000001fff0b7819 */ /* 0x004fc6000001140f */
        /* <DEDUP_REMOVED lines=212> */
.L_x_5954:
[----:B------:R-:W-:Y:S05]  /*13bc0*/  BSYNC B0 ;  /* 0x0000000000007941 */ /* 0x000fea0003800000 */
.L_x_5953:
        /* <DEDUP_REMOVED lines=133> */
.L_x_5951:
[----:B------:R-:W2:Y:S02]  /*14420*/  S2R R4, SR_TID.X ;  /* 0x0000000000047919 */ /* 0x000ea40000002100 */
[----:B--2---:R-:W-:-:S13]  /*14430*/  ISETP.GT.AND P0, PT, R4, 0x7f, PT ;  /* 0x0000007f0400780c */ /* 0x004fda0003f04270 */
[----:B------:R-:W-:Y:S05]  /*14440*/  @P0 BRA `(.L_x_5955) ;  /* 0x0000029000000947 */ /* 0x000fea0003800000 */
[----:B------:R-:W2:Y:S01]  /*14450*/  LDL.LU R3, [R1+0x74] ;  /* 0x0000740001037983 */ /* 0x000ea20000300800 */
[----:B----4-:R-:W-:-:S05]  /*14460*/  MOV R2, c[0x0][0x4e8] ;  /* 0x00013a0000027a02 */ /* 0x010fca0000000f00 */
        /* <DEDUP_REMOVED lines=39> */
.L_x_5955:
[----:B------:R-:W-:Y:S05]  /*146e0*/  BSYNC B1 ;  /* 0x0000000000017941 */ /* 0x000fea0003800000 */
.L_x_5950:
[----:B-1-3--:R-:W3:Y:S02]  /*146f0*/  LDL R0, [R1+0x188] ;  /* 0x0001880001007983 */ /* 0x00aee40000100800 */
[----:B---3--:R-:W-:-:S13]  /*14700*/  ISETP.NE.AND P0, PT, R0, RZ, PT ;  /* 0x000000ff0000720c */ /* 0x008fda0003f05270 */
[----:B------:R-:W-:Y:S01]  /*14710*/  @P0 WARPSYNC 0xffffffff ;  /* 0xffffffff00000948 */ /* 0x000fe20003800000 */
[----:B------:R-:W-:Y:S06]  /*14720*/  @P0 BAR.SYNC.DEFER_BLOCKING 0x5, 0x100 ;  /* 0x0144000000000b1d */ /* 0x000fec0000010000 */
[----:B------:R-:W1:Y:S04]  /*14730*/  @P0 LDS R0, [0x28100] ;  /* 0x02810000ff000984 */ /* 0x000e680000000800 */
[----:B-1----:R1:W-:Y:S04]  /*14740*/  @P0 STL [R1+0x78], R0 ;  /* 0x0000780001000387 */ /* 0x0023e80000100800 */
[----:B------:R-:W-:Y:S06]  /*14750*/  @P0 BAR.ARV 0x4, 0x100 ;  /* 0x0104000000000b1d */ /* 0x000fec0000002000 */
[----:B------:R-:W-:Y:S05]  /*14760*/  @P0 BRA `(.L_x_5956) ;  /* 0x0000009000000947 */ /* 0x000fea0003800000 */
[----:B------:R-:W-:Y:S05]  /*14770*/  BRA.DIV ~URZ, `(.L_x_5957) ;  /* 0x00002d627f007947 */ /* 0x000fea000b800000 */
[----:B-1----:R1:W3:Y:S02]  /*14780*/  SHFL.IDX PT, R0, R14, RZ, 0x1f ;  /* 0x00001fff0e007589 */ /* 0x0022e400000e0000 */
.L_x_5982:
[----:B--2-4-:R-:W2:Y:S01]  /*14790*/  S2R R2, SR_TID.X ;  /* 0x0000000000027919 */ /* 0x014ea20000002100 */
[----:B------:R-:W-:Y:S03]  /*147a0*/  WARPSYNC 0xffffffff ;  /* 0xffffffff00007948 */ /* 0x000fe60003800000 */
[----:B------:R-:W-:Y:S06]  /*147b0*/  BAR.SYNC.DEFER_BLOCKING 0x4, 0x100 ;  /* 0x0104000000007b1d */ /* 0x000fec0000010000 */
[----:B---3--:R3:W-:Y:S01]  /*147c0*/  STL [R1+0x78], R0 ;  /* 0x0000780001007387 */ /* 0x0087e20000100800 */
[----:B--2---:R-:W-:-:S13]  /*147d0*/  LOP3.LUT P0, RZ, R2, 0xff, RZ, 0xc0, !PT ;  /* 0x000000ff02ff7812 */ /* 0x004fda000780c0ff */
[----:B------:R3:W-:Y:S04]  /*147e0*/  @!P0 STS [0x28100], R14 ;  /* 0x0281000eff008388 */ /* 0x0007e80000000800 */
[----:B------:R-:W-:Y:S06]  /*147f0*/  BAR.ARV 0x5, 0x100 ;  /* 0x0144000000007b1d */ /* 0x000fec0000002000 */
.L_x_5956:
[----:B-1-3--:R-:W3:Y:S02]  /*14800*/  LDL R0, [R1+0x78] ;  /* 0x0000780001007983 */ /* 0x00aee40000100800 */
[----:B---3--:R-:W-:-:S13]  /*14810*/  ISETP.GE.AND P0, PT, R0, c[0x0][0x538], PT ;  /* 0x00014e0000007a0c */ /* 0x008fda0003f06270 */
[----:B--2-45:R-:W-:Y:S01]  /*14820*/  @P0 CALL.REL.NOINC `(.L_x_5958) ;  /* 0x0000001000000944 */ /* 0x034fe20003c00000 */
[----:B------:R-:W-:Y:S05]  /*14830*/  BRA `(.L_x_5959) ;  /* 0xfffec68000007947 */ /* 0x000fea000383ffff */
.L_x_5958:
[----:B------:R-:W-:Y:S05]  /*14840*/  EXIT ;  /* 0x000000000000794d */ /* 0x000fea0003800000 */
.L_x_5908:
[----:B------:R2:W-:Y:S01]  /*14850*/  STL [R1+0x10], RZ ;  /* 0x000010ff01007387 */ /* 0x0005e20000100800 */
[----:B------:R-:W-:Y:S01]  /*14860*/  IMAD.MOV.U32 R0, RZ, RZ, R5 ;  /* 0x000000ffff007224 */ /* 0x000fe200078e0005 */
[----:B------:R-:W-:Y:S02]  /*14870*/  MOV R3, 0x181f ;  /* 0x0000181f00037802 */ /* 0x000fe40000000f00 */
[----:B------:R-:W-:Y:S02]  /*14880*/  MOV R2, 0x148a0 ;  /* 0x000148a000027802 */ /* 0x000fe40000000f00 */
[----:B-12--5:R-:W-:Y:S05]  /*14890*/  CALL.REL.NOINC `($__internal_97_$__cuda_sm70_shflsync_idx_p) ;  /* 0x00002d0000007944 */ /* 0x026fea0003c00000 */
[----:B-----5:R-:W-:Y:S01]  /*148a0*/  MOV R4, R0 ;  /* 0x0000000000047202 */ /* 0x020fe20000000f00 */
[----:B-1----:R-:W-:Y:S05]  /*148b0*/  BRA `(.L_x_5960) ;  /* 0xfffed51000007947 */ /* 0x002fea000383ffff */
.L_x_5909:
[----:B------:R4:W-:Y:S01]  /*148c0*/  STL [R1+0x10], RZ ;  /* 0x000010ff01007387 */ /* 0x0009e20000100800 */
[----:B------:R-:W-:Y:S01]  /*148d0*/  IMAD.MOV.U32 R0, RZ, RZ, R13 ;  /* 0x000000ffff007224 */ /* 0x000fe200078e000d */
[----:B------:R-:W-:Y:S02]  /*148e0*/  MOV R3, 0x181f ;  /* 0x0000181f00037802 */ /* 0x000fe40000000f00 */
[----:B------:R-:W-:Y:S02]  /*148f0*/  MOV R2, 0x14910 ;  /* 0x0001491000027802 */ /* 0x000fe40000000f00 */
[----:B-12345:R-:W-:Y:S05]  /*14900*/  CALL.REL.NOINC `($__internal_97_$__cuda_sm70_shflsync_idx_p) ;  /* 0x00002c9000007944 */ /* 0x03efea0003c00000 */
[----:B-1---5:R-:W-:Y:S05]  /*14910*/  BRA `(.L_x_5961) ;  /* 0xfffed4d000007947 */ /* 0x022fea000383ffff */
.L_x_5912:
[----:B-1----:R-:W-:Y:S01]  /*14920*/  MOV R2, 0x1 ;  /* 0x0000000100027802 */ /* 0x002fe20000000f00 */
[----:B------:R-:W-:-:S02]  /*14930*/  IMAD.MOV.U32 R0, RZ, RZ, R5 ;  /* 0x000000ffff007224 */ /* 0x000fc400078e0005 */
[----:B------:R-:W-:Y:S02]  /*14940*/  IMAD.MOV.U32 R3, RZ, RZ, 0x181f ;  /* 0x0000181fff037424 */ /* 0x000fe400078e00ff */
[----:B------:R1:W-:Y:S02]  /*14950*/  STL [R1+0x10], R2 ;  /* 0x0000100201007387 */ /* 0x0003e40000100800 */
[----:B-1----:R-:W-:Y:S02]  /*14960*/  MOV R2, 0x14980 ;  /* 0x0001498000027802 */ /* 0x002fe40000000f00 */
[----:B---3-5:R-:W-:Y:S05]  /*14970*/  CALL.REL.NOINC `($__internal_97_$__cuda_sm70_shflsync_idx_p) ;  /* 0x00002c2000007944 */ /* 0x028fea0003c00000 */
[----:B------:R-:W-:Y:S01]  /*14980*/  MOV R2, 0x1 ;  /* 0x0000000100027802 */ /* 0x000fe20000000f00 */
[----:B-----5:R-:W-:Y:S01]  /*14990*/  IMAD.MOV.U32 R4, RZ, RZ, R0 ;  /* 0x000000ffff047224 */ /* 0x020fe200078e0000 */
[----:B------:R-:W-:Y:S01]  /*149a0*/  MOV R3, 0x181f ;  /* 0x0000181f00037802 */ /* 0x000fe20000000f00 */
[----:B------:R-:W-:Y:S02]  /*149b0*/  IMAD.MOV.U32 R0, RZ, RZ, R13 ;  /* 0x000000ffff007224 */ /* 0x000fe400078e000d */
[----:B------:R2:W-:Y:S02]  /*149c0*/  STL [R1+0x10], R2 ;  /* 0x0000100201007387 */ /* 0x0005e40000100800 */
[----:B--2---:R-:W-:-:S02]  /*149d0*/  MOV R2, 0x149f0 ;  /* 0x000149f000027802 */ /* 0x004fc40000000f00 */
[----:B-1----:R-:W-:Y:S05]  /*149e0*/  CALL.REL.NOINC `($__internal_97_$__cuda_sm70_shflsync_idx_p) ;  /* 0x00002bb000007944 */ /* 0x002fea0003c00000 */
[----:B-1---5:R-:W-:Y:S05]  /*149f0*/  BRA `(.L_x_5962) ;  /* 0xfffed65000007947 */ /* 0x022fea000383ffff */
.L_x_5915:
[----:B-1----:R-:W-:Y:S01]  /*14a00*/  MOV R2, 0x2 ;  /* 0x0000000200027802 */ /* 0x002fe20000000f00 */
[----:B----4-:R-:W-:-:S02]  /*14a10*/  IMAD.MOV.U32 R0, RZ, RZ, R5 ;  /* 0x000000ffff007224 */ /* 0x010fc400078e0005 */
[----:B------:R-:W-:Y:S02]  /*14a20*/  IMAD.MOV.U32 R3, RZ, RZ, 0x181f ;  /* 0x0000181fff037424 */ /* 0x000fe400078e00ff */
[----:B------:R1:W-:Y:S02]  /*14a30*/  STL [R1+0x10], R2 ;  /* 0x0000100201007387 */ /* 0x0003e40000100800 */
[----:B-1----:R-:W-:Y:S02]  /*14a40*/  MOV R2, 0x14a60 ;  /* 0x00014a6000027802 */ /* 0x002fe40000000f00 */
[----:B--23-5:R-:W-:Y:S05]  /*14a50*/  CALL.REL.NOINC `($__internal_97_$__cuda_sm70_shflsync_idx_p) ;  /* 0x00002b4000007944 */ /* 0x02cfea0003c00000 */
[----:B-----5:R-:W-:Y:S01]  /*14a60*/  MOV R4, R0 ;  /* 0x0000000000047202 */ /* 0x020fe20000000f00 */
[----:B-1----:R-:W-:Y:S05]  /*14a70*/  BRA `(.L_x_5963) ;  /* 0xfffed7b000007947 */ /* 0x002fea000383ffff */
.L_x_5916:
[----:B-1----:R-:W-:Y:S01]  /*14a80*/  MOV R2, 0x2 ;  /* 0x0000000200027802 */ /* 0x002fe20000000f00 */
[----:B----4-:R-:W-:Y:S02]  /*14a90*/  IMAD.MOV.U32 R0, RZ, RZ, R13 ;  /* 0x000000ffff007224 */ /* 0x010fe400078e000d */
[----:B------:R-:W-:Y:S02]  /*14aa0*/  IMAD.MOV.U32 R3, RZ, RZ, 0x181f ;  /* 0x0000181fff037424 */ /* 0x000fe400078e00ff */
[----:B------:R1:W-:Y:S02]  /*14ab0*/  STL [R1+0x10], R2 ;  /* 0x0000100201007387 */ /* 0x0003e40000100800 */
[----:B-1----:R-:W-:-:S02]  /*14ac0*/  MOV R2, 0x14ae0 ;  /* 0x00014ae000027802 */ /* 0x002fc40000000f00 */
[----:B--23-5:R-:W-:Y:S05]  /*14ad0*/  CALL.REL.NOINC `($__internal_97_$__cuda_sm70_shflsync_idx_p) ;  /* 0x00002ac000007944 */ /* 0x02cfea0003c00000 */
[----:B-1---5:R-:W-:Y:S05]  /*14ae0*/  BRA `(.L_x_5964) ;  /* 0xfffed76000007947 */ /* 0x022fea000383ffff */
.L_x_5919:
[----:B-1----:R-:W-:Y:S01]  /*14af0*/  MOV R2, 0x3 ;  /* 0x0000000300027802 */ /* 0x002fe20000000f00 */
[----:B--2---:R-:W-:-:S02]  /*14b00*/  IMAD.MOV.U32 R0, RZ, RZ, R5 ;  /* 0x000000ffff007224 */ /* 0x004fc400078e0005 */
[----:B------:R-:W-:Y:S02]  /*14b10*/  IMAD.MOV.U32 R3, RZ, RZ, 0x181f ;  /* 0x0000181fff037424 */ /* 0x000fe400078e00ff */
[----:B------:R1:W-:Y:S02]  /*14b20*/  STL [R1+0x10], R2 ;  /* 0x0000100201007387 */ /* 0x0003e40000100800 */
[----:B-1----:R-:W-:Y:S02]  /*14b30*/  MOV R2, 0x14b50 ;  /* 0x00014b5000027802 */ /* 0x002fe40000000f00 */
[----:B---345:R-:W-:Y:S05]  /*14b40*/  CALL.REL.NOINC `($__internal_97_$__cuda_sm70_shflsync_idx_p) ;  /* 0x00002a5000007944 */ /* 0x038fea0003c00000 */
        /* <DEDUP_REMOVED lines=8> */
.L_x_5922:
[----:B------:R2:W-:Y:S01]  /*14bd0*/  STL [R1+0x10], RZ ;  /* 0x000010ff01007387 */ /* 0x0005e20000100800 */
[----:B------:R-:W-:Y:S01]  /*14be0*/  IMAD.MOV.U32 R0, RZ, RZ, R5 ;  /* 0x000000ffff007224 */ /* 0x000fe200078e0005 */
[----:B------:R-:W-:-:S02]  /*14bf0*/  MOV R3, 0x181f ;  /* 0x0000181f00037802 */ /* 0x000fc40000000f00 */
[----:B------:R-:W-:Y:S02]  /*14c00*/  MOV R2, 0x14c20 ;  /* 0x00014c2000027802 */ /* 0x000fe40000000f00 */
[----:B-12---:R-:W-:Y:S05]  /*14c10*/  CALL.REL.NOINC `($__internal_97_$__cuda_sm70_shflsync_idx_p) ;  /* 0x0000298000007944 */ /* 0x006fea0003c00000 */
[----:B-----5:R-:W-:Y:S01]  /*14c20*/  MOV R4, R0 ;  /* 0x0000000000047202 */ /* 0x020fe20000000f00 */
[----:B-1----:R-:W-:Y:S05]  /*14c30*/  BRA `(.L_x_5966) ;  /* 0xfffefe9000007947 */ /* 0x002fea000383ffff */
.L_x_5923:
[----:B------:R4:W-:Y:S01]  /*14c40*/  STL [R1+0x10], RZ ;  /* 0x000010ff01007387 */ /* 0x0009e20000100800 */
[----:B------:R-:W-:Y:S01]  /*14c50*/  IMAD.MOV.U32 R0, RZ, RZ, R22 ;  /* 0x000000ffff007224 */ /* 0x000fe200078e0016 */
[----:B------:R-:W-:Y:S02]  /*14c60*/  MOV R3, 0x181f ;  /* 0x0000181f00037802 */ /* 0x000fe40000000f00 */
[----:B------:R-:W-:Y:S02]  /*14c70*/  MOV R2, 0x14c90 ;  /* 0x00014c9000027802 */ /* 0x000fe40000000f00 */
[----:B-1234-:R-:W-:Y:S05]  /*14c80*/  CALL.REL.NOINC `($__internal_97_$__cuda_sm70_shflsync_idx_p) ;  /* 0x0000291000007944 */ /* 0x01efea0003c00000 */
[----:B------:R-:W2:Y:S04]  /*14c90*/  LDL R2, [R1] ;  /* 0x0000000001027983 */ /* 0x000ea80000100800 */
[----:B------:R-:W3:Y:S04]  /*14ca0*/  LDL R14, [R1+0x20] ;  /* 0x00002000010e7983 */ /* 0x000ee80000100800 */
[----:B------:R-:W4:Y:S04]  /*14cb0*/  LDL R13, [R1+0x1c] ;  /* 0x00001c00010d7983 */ /* 0x000f280000100800 */
[----:B------:R-:W4:Y:S01]  /*14cc0*/  LDL R12, [R1+0x18] ;  /* 0x00001800010c7983 */ /* 0x000f220000100800 */
[----:B------:R-:W-:-:S02]  /*14cd0*/  IADD3 R10, P1, R0, R140, RZ ;  /* 0x0000008c000a7210 */ /* 0x000fc40007f3e0ff */
[C---:B------:R-:W-:Y:S02]  /*14ce0*/  IADD3 R8, P0, R0.reuse, R141, RZ ;  /* 0x0000008d00087210 */ /* 0x040fe40007f1e0ff */
        /* <DEDUP_REMOVED lines=22> */
[----:B----4-:R-:W-:-:S02]  /*14e50*/  IMAD.MOV.U32 R2, RZ, RZ, 0x1 ;  /* 0x00000001ff027424 */ /* 0x010fc400078e00ff */
[----:B------:R-:W-:-:S03]  /*14e60*/  IMAD.MOV.U32 R3, RZ, RZ, 0x181f ;  /* 0x0000181fff037424 */ /* 0x000fc600078e00ff */
[----:B------:R3:W-:Y:S02]  /*14e70*/  STL [R1+0x10], R2 ;  /* 0x0000100201007387 */ /* 0x0007e40000100800 */
[----:B---3--:R-:W-:Y:S02]  /*14e80*/  MOV R2, 0x14ea0 ;  /* 0x00014ea000027802 */ /* 0x008fe40000000f00 */
[----:B-12---:R-:W-:Y:S05]  /*14e90*/  CALL.REL.NOINC `($__internal_97_$__cuda_sm70_shflsync_idx_p) ;  /* 0x0000270000007944 */ /* 0x006fea0003c00000 */
[----:B------:R-:W-:Y:S01]  /*14ea0*/  MOV R2, 0x1 ;  /* 0x0000000100027802 */ /* 0x000fe20000000f00 */
[----:B-----5:R-:W-:Y:S01]  /*14eb0*/  IMAD.MOV.U32 R4, RZ, RZ, R0 ;  /* 0x000000ffff047224 */ /* 0x020fe200078e0000 */
[----:B------:R-:W-:Y:S01]  /*14ec0*/  MOV R3, 0x181f ;  /* 0x0000181f00037802 */ /* 0x000fe20000000f00 */
[----:B------:R-:W-:Y:S02]  /*14ed0*/  IMAD.MOV.U32 R0, RZ, RZ, R22 ;  /* 0x000000ffff007224 */ /* 0x000fe400078e0016 */
[----:B------:R2:W-:Y:S02]  /*14ee0*/  STL [R1+0x10], R2 ;  /* 0x0000100201007387 */ /* 0x0005e40000100800 */
[----:B--2---:R-:W-:Y:S02]  /*14ef0*/  MOV R2, 0x14f10 ;  /* 0x00014f1000027802 */ /* 0x004fe40000000f00 */
[----:B-1----:R-:W-:Y:S05]  /*14f00*/  CALL.REL.NOINC `($__internal_97_$__cuda_sm70_shflsync_idx_p) ;  /* 0x0000269000007944 */ /* 0x002fea0003c00000 */
[C---:B------:R-:W-:Y:S02]  /*14f10*/  IADD3 R2, -R7.reuse, 0x10, RZ ;  /* 0x0000001007027810 */ /* 0x040fe40007ffe1ff */
[----:B------:R-:W-:-:S02]  /*14f20*/  ISETP.NE.U32.AND P2, PT, R7, RZ, PT ;  /* 0x000000ff0700720c */ /* 0x000fc40003f45070 */
[----:B------:R-:W-:Y:S02]  /*14f30*/  LOP3.LUT R2, R2, 0xf, RZ, 0xc0, !PT ;  /* 0x0000000f02027812 */ /* 0x000fe400078ec0ff */
[----:B------:R-:W-:Y:S02]  /*14f40*/  IADD3 R8, -R13, 0x10, RZ ;  /* 0x000000100d087810 */ /* 0x000fe40007ffe1ff */
[----:B------:R-:W-:Y:S02]  /*14f50*/  IADD3 R2, P1, P0, R2, R0, R140 ;  /* 0x0000000002027210 */ /* 0x000fe4000783e08c */
[----:B------:R-:W-:Y:S02]  /*14f60*/  LOP3.LUT R8, R8, 0xf, RZ, 0xc0, !PT ;  /* 0x0000000f08087812 */ /* 0x000fe400078ec0ff */
[----:B-----5:R-:W-:Y:S02]  /*14f70*/  IADD3.X R3, RZ, R4, R132, P1, P0 ;  /* 0x00000004ff037210 */ /* 0x020fe40000fe0484 */
[----:B------:R-:W-:-:S02]  /*14f80*/  IADD3 R6, -R12, 0x10, RZ ;  /* 0x000000100c067810 */ /* 0x000fc40007ffe1ff */
        /* <DEDUP_REMOVED lines=20> */
[----:B--2---:R-:W-:Y:S02]  /*150d0*/  IMAD.MOV.U32 R2, RZ, RZ, 0x2 ;  /* 0x00000002ff027424 */ /* 0x004fe400078e00ff */
[----:B------:R-:W-:-:S03]  /*150e0*/  IMAD.MOV.U32 R3, RZ, RZ, 0x181f ;  /* 0x0000181fff037424 */ /* 0x000fc600078e00ff */
[----:B------:R2:W-:Y:S02]  /*150f0*/  STL [R1+0x10], R2 ;  /* 0x0000100201007387 */ /* 0x0005e40000100800 */
[----:B--2---:R-:W-:Y:S02]  /*15100*/  MOV R2, 0x15120 ;  /* 0x0001512000027802 */ /* 0x004fe40000000f00 */
[----:B-1-3--:R-:W-:Y:S05]  /*15110*/  CALL.REL.NOINC `($__internal_97_$__cuda_sm70_shflsync_idx_p) ;  /* 0x0000248000007944 */ /* 0x00afea0003c00000 */
[----:B------:R-:W-:Y:S01]  /*15120*/  MOV R2, 0x2 ;  /* 0x0000000200027802 */ /* 0x000fe20000000f00 */
[----:B-----5:R-:W-:Y:S01]  /*15130*/  IMAD.MOV.U32 R4, RZ, RZ, R0 ;  /* 0x000000ffff047224 */ /* 0x020fe200078e0000 */
[----:B------:R-:W-:Y:S01]  /*15140*/  MOV R3, 0x181f ;  /* 0x0000181f00037802 */ /* 0x000fe20000000f00 */
[----:B------:R-:W-:Y:S02]  /*15150*/  IMAD.MOV.U32 R0, RZ, RZ, R22 ;  /* 0x000000ffff007224 */ /* 0x000fe400078e0016 */
[----:B------:R2:W-:Y:S02]  /*15160*/  STL [R1+0x10], R2 ;  /* 0x0000100201007387 */ /* 0x0005e40000100800 */
[----:B--2---:R-:W-:Y:S02]  /*15170*/  MOV R2, 0x15190 ;  /* 0x0001519000027802 */ /* 0x004fe40000000f00 */
[----:B-1----:R-:W-:Y:S05]  /*15180*/  CALL.REL.NOINC `($__internal_97_$__cuda_sm70_shflsync_idx_p) ;  /* 0x0000241000007944 */ /* 0x002fea0003c00000 */
[----:B-1---5:R-:W-:Y:S05]  /*15190*/  BRA `(.L_x_5967) ;  /* 0xfffefbd000007947 */ /* 0x022fea000383ffff */
.L_x_5924:
[----:B------:R1:W-:Y:S01]  /*151a0*/  STL [R1+0x10], RZ ;  /* 0x000010ff01007387 */ /* 0x0003e20000100800 */
[----:B------:R-:W-:Y:S01]  /*151b0*/  IMAD.MOV.U32 R0, RZ, RZ, R4 ;  /* 0x000000ffff007224 */ /* 0x000fe200078e0004 */
[----:B------:R-:W-:-:S02]  /*151c0*/  MOV R3, 0x1c1f ;  /* 0x00001c1f00037802 */ /* 0x000fc40000000f00 */
[----:B------:R-:W-:Y:S02]  /*151d0*/  MOV R2, 0x151f0 ;  /* 0x000151f000027802 */ /* 0x000fe40000000f00 */
[----:B-1----:R-:W-:Y:S05]  /*151e0*/  CALL.REL.NOINC `($__internal_97_$__cuda_sm70_shflsync_idx_p) ;  /* 0x000023b000007944 */ /* 0x002fea0003c00000 */
[----:B-1---5:R-:W-:Y:S05]  /*151f0*/  BRA `(.L_x_5968) ;  /* 0xfffefe3000007947 */ /* 0x022fea000383ffff */
.L_x_5925:
[----:B------:R-:W-:Y:S01]  /*15200*/  MOV R2, 0x1 ;  /* 0x0000000100027802 */ /* 0x000fe20000000f00 */
[----:B------:R-:W-:Y:S02]  /*15210*/  IMAD.MOV.U32 R0, RZ, RZ, R4 ;  /* 0x000000ffff007224 */ /* 0x000fe400078e0004 */
[----:B------:R-:W-:Y:S02]  /*15220*/  IMAD.MOV.U32 R3, RZ, RZ, 0x1c1f ;  /* 0x00001c1fff037424 */ /* 0x000fe400078e00ff */
[----:B------:R2:W-:Y:S02]  /*15230*/  STL [R1+0x10], R2 ;  /* 0x0000100201007387 */ /* 0x0005e40000100800 */
[----:B--2---:R-:W-:Y:S02]  /*15240*/  MOV R2, 0x15260 ;  /* 0x0001526000027802 */ /* 0x004fe40000000f00 */
[----:B-1----:R-:W-:Y:S05]  /*15250*/  CALL.REL.NOINC `($__internal_97_$__cuda_sm70_shflsync_idx_p) ;  /* 0x0000234000007944 */ /* 0x002fea0003c00000 */
[----:B-----5:R-:W-:Y:S01]  /*15260*/  IMAD.IADD R0, R5, 0x1, R0 ;  /* 0x0000000105007824 */ /* 0x020fe200078e0200 */
[----:B------:R-:W-:Y:S02]  /*15270*/  FMNMX.FTZ R133, R7, R8, !PT ;  /* 0x0000000807857209 */ /* 0x000fe40007810000 */
[----:B------:R-:W-:-:S02]  /*15280*/  MOV R2, 0x158a0 ;  /* 0x000158a000027802 */ /* 0x000fc40000000f00 */
[----:B------:R-:W-:Y:S01]  /*15290*/  IMNMX R6, R6, R0, PT ;  /* 0x0000000006067217 */ /* 0x000fe20003800200 */
[----:B------:R-:W-:Y:S01]  /*152a0*/  IMAD.MOV.U32 R0, RZ, RZ, 0x2 ;  /* 0x00000002ff007424 */ /* 0x000fe200078e00ff */
        /* <DEDUP_REMOVED lines=10> */
[----:B------:R-:W-:-:S02]  /*15350*/  FSEL R10, R75, -INF , P0 ;  /* 0xff8000004b0a7808 */ /* 0x000fc40000000000 */
[C---:B------:R-:W-:Y:S02]  /*15360*/  ISETP.GT.AND P1, PT, R6.reuse, 0x10, PT ;  /* 0x000000100600780c */ /* 0x040fe40003f24270 */
[----:B------:R-:W-:Y:S02]  /*15370*/  FMNMX.FTZ R24, R11, R24, !PT ;  /* 0x000000180b187209 */ /* 0x000fe40007810000 */
[----:B------:R-:W-:Y:S02]  /*15380*/  FMNMX.FTZ R133, R15, R133, !PT ;  /* 0x000000850f857209 */ /* 0x000fe40007810000 */
[----:B------:R-:W-:Y:S02]  /*15390*/  ISETP.GT.AND P0, PT, R6, 0x11, PT ;  /* 0x000000110600780c */ /* 0x000fe40003f04270 */
[----:B------:R-:W-:Y:S02]  /*153a0*/  FSEL R9, R70, -INF , P1 ;  /* 0xff80000046097808 */ /* 0x000fe40000800000 */
[----:B------:R-:W-:-:S02]  /*153b0*/  FMNMX.FTZ R24, R10, R24, !PT ;  /* 0x000000180a187209 */ /* 0x000fc40007810000 */
[----:B------:R-:W-:Y:S02]  /*153c0*/  FMNMX.FTZ R133, R16, R133, !PT ;  /* 0x0000008510857209 */ /* 0x000fe40007810000 */
[----:B------:R-:W-:Y:S02]  /*153d0*/  FSEL R13, R71, -INF , P0 ;  /* 0xff800000470d7808 */ /* 0x000fe40000000000 */
[----:B------:R-:W-:Y:S02]  /*153e0*/  ISETP.GT.AND P1, PT, R6, 0x18, PT ;  /* 0x000000180600780c */ /* 0x000fe40003f24270 */
[----:B------:R-:W-:Y:S02]  /*153f0*/  FMNMX.FTZ R24, R9, R24, !PT ;  /* 0x0000001809187209 */ /* 0x000fe40007810000 */
[----:B------:R-:W-:Y:S02]  /*15400*/  FMNMX.FTZ R133, R18, R133, !PT ;  /* 0x0000008512857209 */ /* 0x000fe40007810000 */
[----:B------:R-:W-:-:S02]  /*15410*/  ISETP.GT.AND P0, PT, R6, 0x19, PT ;  /* 0x000000190600780c */ /* 0x000fc40003f04270 */
[----:B------:R-:W-:Y:S02]  /*15420*/  FSEL R17, R62, -INF , P1 ;  /* 0xff8000003e117808 */ /* 0x000fe40000800000 */
[----:B------:R-:W-:Y:S02]  /*15430*/  FMNMX.FTZ R24, R13, R24, !PT ;  /* 0x000000180d187209 */ /* 0x000fe40007810000 */
[----:B------:R-:W-:Y:S02]  /*15440*/  FMNMX.FTZ R133, R20, R133, !PT ;  /* 0x0000008514857209 */ /* 0x000fe40007810000 */
[----:B------:R-:W-:Y:S02]  /*15450*/  FSEL R19, R63, -INF , P0 ;  /* 0xff8000003f137808 */ /* 0x000fe40000000000 */
[----:B------:R-:W-:Y:S02]  /*15460*/  ISETP.GT.AND P1, PT, R6, 0x20, PT ;  /* 0x000000200600780c */ /* 0x000fe40003f24270 */
[----:B------:R-:W-:-:S02]  /*15470*/  FMNMX.FTZ R24, R17, R24, !PT ;  /* 0x0000001811187209 */ /* 0x000fc40007810000 */
[----:B------:R-:W-:Y:S02]  /*15480*/  FMNMX.FTZ R133, R105, R133, !PT ;  /* 0x0000008569857209 */ /* 0x000fe40007810000 */
        /* <DEDUP_REMOVED lines=13> */
[C---:B------:R-:W-:Y:S02]  /*15560*/  ISETP.GT.AND P1, PT, R6.reuse, 0x30, PT ;  /* 0x000000300600780c */ /* 0x040fe40003f24270 */
        /* <DEDUP_REMOVED lines=47> */
[----:B------:R-:W-:Y:S01]  /*15860*/  FMNMX.FTZ R24, R89, R24, !PT ;  /* 0x0000001859187209 */ /* 0x000fe20007810000 */
[----:B------:R-:W-:-:S03]  /*15870*/  IMAD.MOV.U32 R132, RZ, RZ, R133 ;  /* 0x000000ffff847224 */ /* 0x000fc600078e0085 */
[----:B------:R-:W-:Y:S02]  /*15880*/  FMNMX.FTZ R24, R88, R24, !PT ;  /* 0x0000001858187209 */ /* 0x000fe40007810000 */
[----:B-1----:R-:W-:Y:S05]  /*15890*/  CALL.REL.NOINC `($__internal_96_$__cuda_sm70_shflsync_bfly_p) ;  /* 0x00001ca000007944 */ /* 0x002fea0003c00000 */
[----:B------:R-:W-:Y:S01]  /*158a0*/  FMNMX.FTZ R133, R133, R0, !PT ;  /* 0x0000000085857209 */ /* 0x000fe20007810000 */
[----:B------:R-:W-:Y:S01]  /*158b0*/  IMAD.MOV.U32 R0, RZ, RZ, 0x1 ;  /* 0x00000001ff007424 */ /* 0x000fe200078e00ff */
[----:B------:R-:W-:-:S03]  /*158c0*/  MOV R2, 0x158f0 ;  /* 0x000158f000027802 */ /* 0x000fc60000000f00 */
[----:B------:R-:W-:Y:S02]  /*158d0*/  IMAD.MOV.U32 R132, RZ, RZ, R133 ;  /* 0x000000ffff847224 */ /* 0x000fe400078e0085 */
[----:B------:R-:W-:Y:S05]  /*158e0*/  CALL.REL.NOINC `($__internal_96_$__cuda_sm70_shflsync_bfly_p) ;  /* 0x00001c5000007944 */ /* 0x000fea0003c00000 */
[----:B------:R-:W-:Y:S01]  /*158f0*/  FMNMX.FTZ R133, R133, R0, !PT ;  /* 0x0000000085857209 */ /* 0x000fe20007810000 */
[----:B------:R-:W-:Y:S01]  /*15900*/  IMAD.MOV.U32 R132, RZ, RZ, R24 ;  /* 0x000000ffff847224 */ /* 0x000fe200078e0018 */
[----:B------:R-:W-:Y:S01]  /*15910*/  MOV R2, 0x15940 ;  /* 0x0001594000027802 */ /* 0x000fe20000000f00 */
[----:B------:R-:W-:Y:S02]  /*15920*/  IMAD.MOV.U32 R0, RZ, RZ, 0x2 ;  /* 0x00000002ff007424 */ /* 0x000fe400078e00ff */
[----:B------:R-:W-:Y:S05]  /*15930*/  CALL.REL.NOINC `($__internal_96_$__cuda_sm70_shflsync_bfly_p) ;  /* 0x00001c0000007944 */ /* 0x000fea0003c00000 */
[----:B------:R-:W-:Y:S01]  /*15940*/  FMNMX.FTZ R24, R24, R0, !PT ;  /* 0x0000000018187209 */ /* 0x000fe20007810000 */
[----:B------:R-:W-:Y:S01]  /*15950*/  IMAD.MOV.U32 R0, RZ, RZ, 0x1 ;  /* 0x00000001ff007424 */ /* 0x000fe200078e00ff */
[----:B------:R-:W-:-:S03]  /*15960*/  MOV R2, 0x15990 ;  /* 0x0001599000027802 */ /* 0x000fc60000000f00 */
[----:B------:R-:W-:Y:S02]  /*15970*/  IMAD.MOV.U32 R132, RZ, RZ, R24 ;  /* 0x000000ffff847224 */ /* 0x000fe400078e0018 */
[----:B------:R-:W-:Y:S05]  /*15980*/  CALL.REL.NOINC `($__internal_96_$__cuda_sm70_shflsync_bfly_p) ;  /* 0x00001bb000007944 */ /* 0x000fea0003c00000 */
[----:B------:R-:W-:Y:S01]  /*15990*/  MOV R3, R0 ;  /* 0x0000000000037202 */ /* 0x000fe20000000f00 */
[----:B------:R-:W-:Y:S05]  /*159a0*/  BRA `(.L_x_5969) ;  /* 0xffff003000007947 */ /* 0x000fea000383ffff */
.L_x_5929:
[----:B------:R-:W-:Y:S01]  /*159b0*/  MOV R3, 0x181f ;  /* 0x0000181f00037802 */ /* 0x000fe20000000f00 */
[----:B------:R1:W-:Y:S01]  /*159c0*/  STL [R1+0x10], RZ ;  /* 0x000010ff01007387 */ /* 0x0003e20000100800 */
[----:B------:R-:W-:Y:S01]  /*159d0*/  MOV R2, 0x15a00 ;  /* 0x00015a0000027802 */ /* 0x000fe20000000f00 */
[----:B------:R-:W-:Y:S02]  /*159e0*/  IMAD.MOV.U32 R0, RZ, RZ, R5 ;  /* 0x000000ffff007224 */ /* 0x000fe400078e0005 */
[----:B-1----:R-:W-:Y:S05]  /*159f0*/  CALL.REL.NOINC `($__internal_97_$__cuda_sm70_shflsync_idx_p) ;  /* 0x00001ba000007944 */ /* 0x002fea0003c00000 */
[----:B-----5:R-:W-:Y:S01]  /*15a00*/  MOV R4, R0 ;  /* 0x0000000000047202 */ /* 0x020fe20000000f00 */
[----:B-1----:R-:W-:-:S05]  /*15a10*/  BRA `(.L_x_5970) ;  /* 0xffff25f000007947 */ /* 0x002fca000383ffff */
.L_x_5930:
[----:B------:R-:W-:Y:S01]  /*15a20*/  MOV R3, 0x181f ;  /* 0x0000181f00037802 */ /* 0x000fe20000000f00 */
[----:B------:R3:W-:Y:S01]  /*15a30*/  STL [R1+0x10], RZ ;  /* 0x000010ff01007387 */ /* 0x0007e20000100800 */
[----:B------:R-:W-:Y:S01]  /*15a40*/  MOV R2, 0x15a70 ;  /* 0x00015a7000027802 */ /* 0x000fe20000000f00 */
[----:B------:R-:W-:Y:S02]  /*15a50*/  IMAD.MOV.U32 R0, RZ, RZ, R6 ;  /* 0x000000ffff007224 */ /* 0x000fe400078e0006 */
[----:B-123--:R-:W-:Y:S05]  /*15a60*/  CALL.REL.NOINC `($__internal_97_$__cuda_sm70_shflsync_idx_p) ;  /* 0x00001b3000007944 */ /* 0x00efea0003c00000 */
[----:B------:R-:W2:Y:S01]  /*15a70*/  LDL R3, [R1] ;  /* 0x0000000001037983 */ /* 0x000ea20000100800 */
[----:B------:R-:W-:Y:S03]  /*15a80*/  IADD3 R20, P0, R0, R29, RZ ;  /* 0x0000001d00147210 */ /* 0x000fe60007f1e0ff */
        /* <DEDUP_REMOVED lines=26> */
[----:B---3--:R-:W-:Y:S02]  /*15c30*/  IMAD.MOV.U32 R2, RZ, RZ, 0x1 ;  /* 0x00000001ff027424 */ /* 0x008fe400078e00ff */
[----:B------:R-:W-:Y:S03]  /*15c40*/  IMAD.MOV.U32 R3, RZ, RZ, 0x181f ;  /* 0x0000181fff037424 */ /* 0x000fe600078e00ff */
        /* <DEDUP_REMOVED lines=38> */
[----:B--2---:R-:W-:Y:S02]  /*15eb0*/  IMAD.MOV.U32 R2, RZ, RZ, 0x2 ;  /* 0x00000002ff027424 */ /* 0x004fe400078e00ff */
[----:B------:R-:W-:Y:S03]  /*15ec0*/  IMAD.MOV.U32 R3, RZ, RZ, 0x181f ;  /* 0x0000181fff037424 */ /* 0x000fe600078e00ff */
[----:B------:R2:W-:Y:S02]  /*15ed0*/  STL [R1+0x10], R2 ;  /* 0x0000100201007387 */ /* 0x0005e40000100800 */
[----:B--2---:R-:W-:Y:S02]  /*15ee0*/  MOV R2, 0x15f00 ;  /* 0x00015f0000027802 */ /* 0x004fe40000000f00 */
[----:B-1----:R-:W-:Y:S05]  /*15ef0*/  CALL.REL.NOINC `($__internal_97_$__cuda_sm70_shflsync_idx_p) ;  /* 0x000016a000007944 */ /* 0x002fea0003c00000 */
[----:B------:R-:W-:Y:S01]  /*15f00*/  MOV R2, 0x2 ;  /* 0x0000000200027802 */ /* 0x000fe20000000f00 */
[----:B-----5:R-:W-:Y:S01]  /*15f10*/  IMAD.MOV.U32 R4, RZ, RZ, R0 ;  /* 0x000000ffff047224 */ /* 0x020fe200078e0000 */
[----:B------:R-:W-:Y:S01]  /*15f20*/  MOV R3, 0x181f ;  /* 0x0000181f00037802 */ /* 0x000fe20000000f00 */
[----:B------:R-:W-:Y:S02]  /*15f30*/  IMAD.MOV.U32 R0, RZ, RZ, R6 ;  /* 0x000000ffff007224 */ /* 0x000fe400078e0006 */
[----:B------:R2:W-:Y:S02]  /*15f40*/  STL [R1+0x10], R2 ;  /* 0x0000100201007387 */ /* 0x0005e40000100800 */
[----:B--2---:R-:W-:Y:S02]  /*15f50*/  MOV R2, 0x15f70 ;  /* 0x00015f7000027802 */ /* 0x004fe40000000f00 */
[----:B-1----:R-:W-:Y:S05]  /*15f60*/  CALL.REL.NOINC `($__internal_97_$__cuda_sm70_shflsync_idx_p) ;  /* 0x0000163000007944 */ /* 0x002fea0003c00000 */
[----:B-1---5:R-:W-:-:S05]  /*15f70*/  BRA `(.L_x_5971) ;  /* 0xffff233000007947 */ /* 0x022fca000383ffff */
.L_x_5933:
[----:B------:R-:W-:Y:S01]  /*15f80*/  MOV R3, 0x181f ;  /* 0x0000181f00037802 */ /* 0x000fe20000000f00 */
[----:B------:R2:W-:Y:S01]  /*15f90*/  STL [R1+0x10], RZ ;  /* 0x000010ff01007387 */ /* 0x0005e20000100800 */
[----:B------:R-:W-:Y:S01]  /*15fa0*/  MOV R2, 0x15fd0 ;  /* 0x00015fd000027802 */ /* 0x000fe20000000f00 */
[----:B------:R-:W-:Y:S02]  /*15fb0*/  IMAD.MOV.U32 R0, RZ, RZ, R133 ;  /* 0x000000ffff007224 */ /* 0x000fe400078e0085 */
[----:B-12---:R-:W-:Y:S05]  /*15fc0*/  CALL.REL.NOINC `($__internal_97_$__cuda_sm70_shflsync_idx_p) ;  /* 0x000015d000007944 */ /* 0x006fea0003c00000 */
[----:B------:R-:W-:Y:S01]  /*15fd0*/  MOV R132, R0 ;  /* 0x0000000000847202 */ /* 0x000fe20000000f00 */
[----:B-1---5:R-:W-:-:S05]  /*15fe0*/  BRA `(.L_x_5972) ;  /* 0xffff3b2000007947 */ /* 0x022fca000383ffff */
.L_x_5934:
[----:B------:R-:W-:Y:S01]  /*15ff0*/  MOV R3, 0x181f ;  /* 0x0000181f00037802 */ /* 0x000fe20000000f00 */
[----:B------:R4:W-:Y:S01]  /*16000*/  STL [R1+0x10], RZ ;  /* 0x000010ff01007387 */ /* 0x0009e20000100800 */
[----:B------:R-:W-:Y:S01]  /*16010*/  MOV R2, 0x16040 ;  /* 0x0001604000027802 */ /* 0x000fe20000000f00 */
[----:B------:R-:W-:Y:S02]  /*16020*/  IMAD.MOV.U32 R0, RZ, RZ, R184 ;  /* 0x000000ffff007224 */ /* 0x000fe400078e00b8 */
[----:B-1234-:R-:W-:Y:S05]  /*16030*/  CALL.REL.NOINC `($__internal_97_$__cuda_sm70_shflsync_idx_p) ;  /* 0x0000156000007944 */ /* 0x01efea0003c00000 */
[----:B------:R-:W2:Y:S01]  /*16040*/  LDL R3, [R1] ;  /* 0x0000000001037983 */ /* 0x000ea20000100800 */
[----:B------:R-:W-:Y:S03]  /*16050*/  IADD3 R190, P0, R0, R195, RZ ;  /* 0x000000c300be7210 */ /* 0x000fe60007f1e0ff */
[----:B------:R-:W3:Y:S02]  /*16060*/  LDL R2, [R1+0x20] ;  /* 0x0000200001027983 */ /* 0x000ee40000100800 */
[----:B------:R-:W-:Y:S02]  /*16070*/  IMAD.X R191, R132, 0x1, R185, P0 ;  /* 0x0000000184bf7824 */ /* 0x000fe400000e06b9 */
        /* <DEDUP_REMOVED lines=28> */
[----:B-12--5:R-:W-:Y:S05]  /*16240*/  CALL.REL.NOINC `($__internal_97_$__cuda_sm70_shflsync_idx_p) ;  /* 0x0000135000007944 */ /* 0x026fea0003c00000 */
[----:B------:R-:W-:Y:S01]  /*16250*/  MOV R2, 0x1 ;  /* 0x0000000100027802 */ /* 0x000fe20000000f00 */
[----:B------:R-:W-:Y:S01]  /*16260*/  IMAD.MOV.U32 R132, RZ, RZ, R0 ;  /* 0x000000ffff847224 */ /* 0x000fe200078e0000 */
[----:B------:R-:W-:Y:S01]  /*16270*/  MOV R3, 0x181f ;  /* 0x0000181f00037802 */ /* 0x000fe20000000f00 */
[----:B------:R-:W-:Y:S02]  /*16280*/  IMAD.MOV.U32 R0, RZ, RZ, R184 ;  /* 0x000000ffff007224 */ /* 0x000fe400078e00b8 */
[----:B------:R2:W-:Y:S02]  /*16290*/  STL [R1+0x10], R2 ;  /* 0x0000100201007387 */ /* 0x0005e40000100800 */
[----:B--2---:R-:W-:Y:S02]  /*162a0*/  MOV R2, 0x162c0 ;  /* 0x000162c000027802 */ /* 0x004fe40000000f00 */
[----:B-1---5:R-:W-:Y:S05]  /*162b0*/  CALL.REL.NOINC `($__internal_97_$__cuda_sm70_shflsync_idx_p) ;  /* 0x000012e000007944 */ /* 0x022fea0003c00000 */
[C---:B------:R-:W-:Y:S02]  /*162c0*/  IADD3 R2, -R189.reuse, 0x10, RZ ;  /* 0x00000010bd027810 */ /* 0x040fe40007ffe1ff */
        /* <DEDUP_REMOVED lines=31> */
[----:B-1---5:R-:W-:Y:S05]  /*164c0*/  CALL.REL.NOINC `($__internal_97_$__cuda_sm70_shflsync_idx_p) ;  /* 0x000010d000007944 */ /* 0x022fea0003c00000 */
[----:B------:R-:W-:Y:S01]  /*164d0*/  MOV R2, 0x2 ;  /* 0x0000000200027802 */ /* 0x000fe20000000f00 */
[----:B------:R-:W-:Y:S01]  /*164e0*/  IMAD.MOV.U32 R132, RZ, RZ, R0 ;  /* 0x000000ffff847224 */ /* 0x000fe200078e0000 */
[----:B------:R-:W-:Y:S01]  /*164f0*/  MOV R3, 0x181f ;  /* 0x0000181f00037802 */ /* 0x000fe20000000f00 */
[----:B------:R-:W-:Y:S02]  /*16500*/  IMAD.MOV.U32 R0, RZ, RZ, R184 ;  /* 0x000000ffff007224 */ /* 0x000fe400078e00b8 */
[----:B------:R2:W-:Y:S02]  /*16510*/  STL [R1+0x10], R2 ;  /* 0x0000100201007387 */ /* 0x0005e40000100800 */
[----:B--2---:R-:W-:Y:S02]  /*16520*/  MOV R2, 0x16540 ;  /* 0x0001654000027802 */ /* 0x004fe40000000f00 */
[----:B-1---5:R-:W-:Y:S05]  /*16530*/  CALL.REL.NOINC `($__internal_97_$__cuda_sm70_shflsync_idx_p) ;  /* 0x0000106000007944 */ /* 0x022fea0003c00000 */
[----:B-1---5:R-:W-:-:S05]  /*16540*/  BRA `(.L_x_5973) ;  /* 0xffff386000007947 */ /* 0x022fca000383ffff */
.L_x_5935:
[----:B------:R-:W-:Y:S01]  /*16550*/  MOV R3, 0x1c1f ;  /* 0x00001c1f00037802 */ /* 0x000fe20000000f00 */
[----:B------:R1:W-:Y:S01]  /*16560*/  STL [R1+0x10], RZ ;  /* 0x000010ff01007387 */ /* 0x0003e20000100800 */
[----:B------:R-:W-:Y:S01]  /*16570*/  MOV R2, 0x165a0 ;  /* 0x000165a000027802 */ /* 0x000fe20000000f00 */
[----:B------:R-:W-:Y:S02]  /*16580*/  IMAD.MOV.U32 R0, RZ, RZ, R132 ;  /* 0x000000ffff007224 */ /* 0x000fe400078e0084 */
[----:B-1----:R-:W-:Y:S05]  /*16590*/  CALL.REL.NOINC `($__internal_97_$__cuda_sm70_shflsync_idx_p) ;  /* 0x0000100000007944 */ /* 0x002fea0003c00000 */
[----:B-1---5:R-:W-:-:S05]  /*165a0*/  BRA `(.L_x_5974) ;  /* 0xffff3ac000007947 */ /* 0x022fca000383ffff */
.L_x_5936:
[----:B------:R-:W-:Y:S01]  /*165b0*/  MOV R2, 0x1 ;  /* 0x0000000100027802 */ /* 0x000fe20000000f00 */
[----:B------:R-:W-:Y:S02]  /*165c0*/  IMAD.MOV.U32 R0, RZ, RZ, R132 ;  /* 0x000000ffff007224 */ /* 0x000fe400078e0084 */
[----:B------:R-:W-:Y:S02]  /*165d0*/  IMAD.MOV.U32 R3, RZ, RZ, 0x1c1f ;  /* 0x00001c1fff037424 */ /* 0x000fe400078e00ff */
[----:B------:R2:W-:Y:S02]  /*165e0*/  STL [R1+0x10], R2 ;  /* 0x0000100201007387 */ /* 0x0005e40000100800 */
[----:B--2---:R-:W-:Y:S02]  /*165f0*/  MOV R2, 0x16610 ;  /* 0x0001661000027802 */ /* 0x004fe40000000f00 */
[----:B-1----:R-:W-:Y:S05]  /*16600*/  CALL.REL.NOINC `($__internal_97_$__cuda_sm70_shflsync_idx_p) ;  /* 0x00000f9000007944 */ /* 0x002fea0003c00000 */
        /* <DEDUP_REMOVED lines=99> */
[----:B-1----:R-:W-:Y:S05]  /*16c40*/  CALL.REL.NOINC `($__internal_96_$__cuda_sm70_shflsync_bfly_p) ;  /* 0x000008f000007944 */ /* 0x002fea0003c00000 */
[----:B------:R-:W-:Y:S01]  /*16c50*/  FMNMX.FTZ R132, R132, R0, !PT ;  /* 0x0000000084847209 */ /* 0x000fe20007810000 */
[----:B------:R-:W-:Y:S01]  /*16c60*/  IMAD.MOV.U32 R0, RZ, RZ, 0x1 ;  /* 0x00000001ff007424 */ /* 0x000fe200078e00ff */
[----:B------:R-:W-:Y:S02]  /*16c70*/  MOV R2, 0x16c90 ;  /* 0x00016c9000027802 */ /* 0x000fe40000000f00 */
        /* <DEDUP_REMOVED lines=8> */
[----:B------:R-:W-:Y:S02]  /*16d00*/  MOV R2, 0x16d20 ;  /* 0x00016d2000027802 */ /* 0x000fe40000000f00 */
[----:B------:R-:W-:Y:S05]  /*16d10*/  CALL.REL.NOINC `($__internal_96_$__cuda_sm70_shflsync_bfly_p) ;  /* 0x0000082000007944 */ /* 0x000fea0003c00000 */
[----:B------:R-:W-:-:S05]  /*16d20*/  BRA `(.L_x_5975) ;  /* 0xffff3cf000007947 */ /* 0x000fca000383ffff */
.L_x_5939:
[----:B-1----:R-:W-:Y:S01]  /*16d30*/  MOV R3, 0x181f ;  /* 0x0000181f00037802 */ /* 0x002fe20000000f00 */
[----:B------:R1:W-:Y:S01]  /*16d40*/  STL [R1+0x10], RZ ;  /* 0x000010ff01007387 */ /* 0x0003e20000100800 */
[----:B------:R-:W-:Y:S01]  /*16d50*/  MOV R2, 0x16d80 ;  /* 0x00016d8000027802 */ /* 0x000fe20000000f00 */
[----:B------:R-:W-:Y:S02]  /*16d60*/  IMAD.MOV.U32 R0, RZ, RZ, R6 ;  /* 0x000000ffff007224 */ /* 0x000fe400078e0006 */
[----:B-1----:R-:W-:Y:S05]  /*16d70*/  CALL.REL.NOINC `($__internal_97_$__cuda_sm70_shflsync_idx_p) ;  /* 0x0000082000007944 */ /* 0x002fea0003c00000 */
[----:B-1---5:R-:W-:-:S05]  /*16d80*/  BRA `(.L_x_5976) ;  /* 0xffff679000007947 */ /* 0x022fca000383ffff */
.L_x_5942:
[----:B------:R-:W-:Y:S01]  /*16d90*/  MOV R3, 0x181f ;  /* 0x0000181f00037802 */ /* 0x000fe20000000f00 */
[----:B------:R1:W-:Y:S01]  /*16da0*/  STL [R1+0x10], RZ ;  /* 0x000010ff01007387 */ /* 0x0003e20000100800 */
[----:B------:R-:W-:Y:S01]  /*16db0*/  MOV R2, 0x16de0 ;  /* 0x00016de000027802 */ /* 0x000fe20000000f00 */
[----:B------:R-:W-:Y:S02]  /*16dc0*/  IMAD.MOV.U32 R0, RZ, RZ, R133 ;  /* 0x000000ffff007224 */ /* 0x000fe400078e0085 */
[----:B-1----:R-:W-:Y:S05]  /*16dd0*/  CALL.REL.NOINC `($__internal_97_$__cuda_sm70_shflsync_idx_p) ;  /* 0x000007c000007944 */ /* 0x002fea0003c00000 */
[----:B------:R-:W-:Y:S01]  /*16de0*/  MOV R132, R0 ;  /* 0x0000000000847202 */ /* 0x000fe20000000f00 */
[----:B-1---5:R-:W-:-:S05]  /*16df0*/  BRA `(.L_x_5977) ;  /* 0xffff81c000007947 */ /* 0x022fca000383ffff */
.L_x_5943:
[----:B------:R-:W-:Y:S01]  /*16e00*/  MOV R3, 0x181f ;  /* 0x0000181f00037802 */ /* 0x000fe20000000f00 */
[----:B------:R3:W-:Y:S01]  /*16e10*/  STL [R1+0x10], RZ ;  /* 0x000010ff01007387 */ /* 0x0007e20000100800 */
[----:B------:R-:W-:Y:S01]  /*16e20*/  MOV R2, 0x16e50 ;  /* 0x00016e5000027802 */ /* 0x000fe20000000f00 */
[----:B------:R-:W-:Y:S02]  /*16e30*/  IMAD.MOV.U32 R0, RZ, RZ, R184 ;  /* 0x000000ffff007224 */ /* 0x000fe400078e00b8 */
[----:B-123--:R-:W-:Y:S05]  /*16e40*/  CALL.REL.NOINC `($__internal_97_$__cuda_sm70_shflsync_idx_p) ;  /* 0x0000075000007944 */ /* 0x00efea0003c00000 */
[----:B------:R-:W-:Y:S04]  /*16e50*/  IADD3 R2, -R252, 0x10, RZ ;  /* 0x00000010fc027810 */ /* 0x000fe80007ffe1ff */
        /* <DEDUP_REMOVED lines=23> */
[----:B-1-3-5:R-:W-:Y:S05]  /*16fd0*/  CALL.REL.NOINC `($__internal_97_$__cuda_sm70_shflsync_idx_p) ;  /* 0x000005c000007944 */ /* 0x02afea0003c00000 */
[----:B------:R-:W-:Y:S01]  /*16fe0*/  MOV R2, 0x1 ;  /* 0x0000000100027802 */ /* 0x000fe20000000f00 */
[----:B------:R-:W-:Y:S01]  /*16ff0*/  IMAD.MOV.U32 R132, RZ, RZ, R0 ;  /* 0x000000ffff847224 */ /* 0x000fe200078e0000 */
[----:B------:R-:W-:Y:S01]  /*17000*/  MOV R3, 0x181f ;  /* 0x0000181f00037802 */ /* 0x000fe20000000f00 */
[----:B------:R-:W-:Y:S02]  /*17010*/  IMAD.MOV.U32 R0, RZ, RZ, R184 ;  /* 0x000000ffff007224 */ /* 0x000fe400078e00b8 */
[----:B------:R2:W-:Y:S02]  /*17020*/  STL [R1+0x10], R2 ;  /* 0x0000100201007387 */ /* 0x0005e40000100800 */
[----:B--2---:R-:W-:Y:S02]  /*17030*/  MOV R2, 0x17050 ;  /* 0x0001705000027802 */ /* 0x004fe40000000f00 */
[----:B-1---5:R-:W-:Y:S05]  /*17040*/  CALL.REL.NOINC `($__internal_97_$__cuda_sm70_shflsync_idx_p) ;  /* 0x0000055000007944 */ /* 0x022fea0003c00000 */
        /* <DEDUP_REMOVED lines=33> */
.L_x_5944:
[----:B------:R-:W-:Y:S02]  /*17260*/  MOV R0, 0x2 ;  /* 0x0000000200007802 */ /* 0x000fe40000000f00 */
        /* <DEDUP_REMOVED lines=16> */
.L_x_5946:
[----:B------:R1:W5:Y:S01]  /*17370*/  LDL R132, [R1+0x14] ;  /* 0x0000140001847983 */ /* 0x0003620000100800 */
[----:B------:R-:W-:-:S02]  /*17380*/  MOV R0, 0x2 ;  /* 0x0000000200007802 */ /* 0x000fc40000000f00 */
[----:B------:R-:W-:Y:S02]  /*17390*/  MOV R2, 0x173b0 ;  /* 0x000173b000027802 */ /* 0x000fe40000000f00 */
[----:B-1---5:R-:W-:Y:S05]  /*173a0*/  CALL.REL.NOINC `($__internal_96_$__cuda_sm70_shflsync_bfly_p) ;  /* 0x0000019000007944 */ /* 0x022fea0003c00000 */
[----:B------:R-:W-:Y:S01]  /*173b0*/  MOV R4, R0 ;  /* 0x0000000000047202 */ /* 0x000fe20000000f00 */
[----:B------:R-:W-:Y:S05]  /*173c0*/  BRA `(.L_x_5980) ;  /* 0xffffa9e000007947 */ /* 0x000fea000383ffff */
.L_x_5947:
[----:B------:R-:W-:Y:S01]  /*173d0*/  IMAD.MOV.U32 R132, RZ, RZ, R4 ;  /* 0x000000ffff847224 */ /* 0x000fe200078e0004 */
[----:B------:R-:W-:Y:S02]  /*173e0*/  MOV R0, 0x1 ;  /* 0x0000000100007802 */ /* 0x000fe40000000f00 */
[----:B------:R-:W-:Y:S02]  /*173f0*/  MOV R2, 0x17410 ;  /* 0x0001741000027802 */ /* 0x000fe40000000f00 */
[----:B------:R-:W-:Y:S05]  /*17400*/  CALL.REL.NOINC `($__internal_96_$__cuda_sm70_shflsync_bfly_p) ;  /* 0x0000013000007944 */ /* 0x000fea0003c00000 */
[----:B------:R1:W5:Y:S01]  /*17410*/  LDL R132, [R1+0x24] ;  /* 0x0000240001847983 */ /* 0x0003620000100800 */
[----:B------:R-:W-:Y:S01]  /*17420*/  FADD.FTZ R4, R4, R0 ;  /* 0x0000000004047221 */ /* 0x000fe20000010000 */
[----:B------:R-:W-:Y:S02]  /*17430*/  MOV R0, 0x2 ;  /* 0x0000000200007802 */ /* 0x000fe40000000f00 */
[----:B------:R-:W-:Y:S02]  /*17440*/  MOV R2, 0x17460 ;  /* 0x0001746000027802 */ /* 0x000fe40000000f00 */
[----:B-1---5:R-:W-:Y:S05]  /*17450*/  CALL.REL.NOINC `($__internal_96_$__cuda_sm70_shflsync_bfly_p) ;  /* 0x000000e000007944 */ /* 0x022fea0003c00000 */
[----:B------:R-:W2:Y:S02]  /*17460*/  LDL.LU R2, [R1+0x24] ;  /* 0x0000240001027983 */ /* 0x000ea40000300800 */
[----:B--2---:R-:W-:Y:S01]  /*17470*/  FADD.FTZ R5, R2, R0 ;  /* 0x0000000002057221 */ /* 0x004fe20000010000 */
[----:B------:R-:W-:-:S02]  /*17480*/  MOV R0, 0x1 ;  /* 0x0000000100007802 */ /* 0x000fc40000000f00 */
[----:B------:R-:W-:Y:S02]  /*17490*/  MOV R2, 0x174c0 ;  /* 0x000174c000027802 */ /* 0x000fe40000000f00 */
[----:B------:R-:W-:Y:S02]  /*174a0*/  MOV R132, R5 ;  /* 0x0000000500847202 */ /* 0x000fe40000000f00 */
[----:B------:R-:W-:Y:S05]  /*174b0*/  CALL.REL.NOINC `($__internal_96_$__cuda_sm70_shflsync_bfly_p) ;  /* 0x0000008000007944 */ /* 0x000fea0003c00000 */
[----:B------:R-:W-:Y:S01]  /*174c0*/  MOV R3, R0 ;  /* 0x0000000000037202 */ /* 0x000fe20000000f00 */
[----:B------:R-:W-:Y:S05]  /*174d0*/  BRA `(.L_x_5981) ;  /* 0xffffa96000007947 */ /* 0x000fea000383ffff */
.L_x_5957:
[----:B------:R3:W-:Y:S01]  /*174e0*/  STL [R1+0x10], RZ ;  /* 0x000010ff01007387 */ /* 0x0007e20000100800 */
[----:B-1----:R-:W-:Y:S01]  /*174f0*/  IMAD.MOV.U32 R0, RZ, RZ, R14 ;  /* 0x000000ffff007224 */ /* 0x002fe200078e000e */
[----:B----4-:R-:W-:Y:S02]  /*17500*/  MOV R3, 0x1f ;  /* 0x0000001f00037802 */ /* 0x010fe40000000f00 */
[----:B--2---:R-:W-:Y:S02]  /*17510*/  MOV R2, 0x17530 ;  /* 0x0001753000027802 */ /* 0x004fe40000000f00 */
[----:B---3-5:R-:W-:Y:S05]  /*17520*/  CALL.REL.NOINC `($__internal_97_$__cuda_sm70_shflsync_idx_p) ;  /* 0x0000007000007944 */ /* 0x028fea0003c00000 */
[----:B-1---5:R-:W-:Y:S05]  /*17530*/  BRA `(.L_x_5982) ;  /* 0xffffd25000007947 */ /* 0x022fea000383ffff */
        .weak           $__internal_96_$__cuda_sm70_shflsync_bfly_p
        .type           $__internal_96_$__cuda_sm70_shflsync_bfly_p,@function
        .size           $__internal_96_$__cuda_sm70_shflsync_bfly_p,($__internal_97_$__cuda_sm70_shflsync_idx_p - $__internal_96_$__cuda_sm70_shflsync_bfly_p)
$__internal_96_$__cuda_sm70_shflsync_bfly_p:
[----:B------:R-:W-:Y:S02]  /*17540*/  MOV R185, 0xffffffff ;  /* 0xffffffff00b97802 */ /* 0x000fe40000000f00 */
[----:B------:R-:W-:Y:S02]  /*17550*/  MOV R3, 0x1f ;  /* 0x0000001f00037802 */ /* 0x000fe40000000f00 */
[----:B------:R-:W-:Y:S04]  /*17560*/  WARPSYNC R185 ;  /* 0x000000b900007348 */ /* 0x000fe80003800000 */
[----:B------:R1:W2:Y:S02]  /*17570*/  SHFL.BFLY PT, R0, R132, R0, R3 ;  /* 0x0c00000084007389 */ /* 0x0002a400000e0003 */
[----:B-1----:R-:W-:-:S04]  /*17580*/  MOV R3, 0x0 ;  /* 0x0000000000037802 */ /* 0x002fc80000000f00 */
[----:B--2---:R-:W-:Y:S05]  /*17590*/  RET.REL.NODEC R2 `(_ZN7cutlass13device_kernelIN5flash19enable_sm80_to_sm89INS1_16FlashAttnFwdSm80INS1_25CollectiveMainloopFwdSm80ILi8ELi1ELb0EN4cute5tupleIJNS5_1CILi128EEENS7_ILi96EEENS7_ILi256EEEEEELi256ENS_6half_tEfNS_4arch4Sm80ELb1ELb0ELb0ELb0ELb1ELb0ELb1ELb1EEENS1_21CollectiveEpilogueFwdINS6_IJS8_SA_S9_EEENS6_IJNS7_ILi1EEESI_SI_EEESC_SE_Li256ELb0ELb1ELb1ELb0EEENS1_30DynamicPersistentTileSchedulerILi256ELi256ELb1ELb1ELb0EEEEEEEEEvNT_6ParamsE) ;  /* 0xfffe8a6002007950 */ /* 0x004fea0003c3ffff */
        .weak           $__internal_97_$__cuda_sm70_shflsync_idx_p
        .type           $__internal_97_$__cuda_sm70_shflsync_idx_p,@function
        .size           $__internal_97_$__cuda_sm70_shflsync_idx_p,(.L_x_6587 - $__internal_97_$__cuda_sm70_shflsync_idx_p)
$__internal_97_$__cuda_sm70_shflsync_idx_p:
        /* <DEDUP_REMOVED lines=9> */
[----:B--2---:R-:W-:Y:S05]  /*17630*/  RET.REL.NODEC R2 `(_ZN7cutlass13device_kernelIN5flash19enable_sm80_to_sm89INS1_16FlashAttnFwdSm80INS1_25CollectiveMainloopFwdSm80ILi8ELi1ELb0EN4cute5tupleIJNS5_1CILi128EEENS7_ILi96EEENS7_ILi256EEEEEELi256ENS_6half_tEfNS_4arch4Sm80ELb1ELb0ELb0ELb0ELb1ELb0ELb1ELb1EEENS1_21CollectiveEpilogueFwdINS6_IJS8_SA_S9_EEENS6_IJNS7_ILi1EEESI_SI_EEESC_SE_Li256ELb0ELb1ELb1ELb0EEENS1_30DynamicPersistentTileSchedulerILi256ELi256ELb1ELb1ELb0EEEEEEEEEvNT_6ParamsE) ;  /* 0xfffe89c002007950 */ /* 0x004fea0003c3ffff */
.L_x_5983:
        /* <DEDUP_REMOVED lines=12> */
.L_x_6587:


//--------------------- .text._ZN7cutlass13device_kernelIN5flash19enable_sm80_to_sm89INS1_16FlashAttnFwdSm80INS1_25CollectiveMainloopFwdSm80ILi8ELi1ELb0EN4cute5tupleIJNS5_1CILi128EEENS7_ILi64EEENS7_ILi256EEEEEELi256ENS_6half_tEfNS_4arch4Sm80ELb1ELb0ELb0ELb1ELb1ELb0ELb1ELb1EEENS1_21CollectiveEpilogueFwdINS6_IJS8_SA_S9_EEENS6_IJNS7_ILi1EEESI_SI_EEESC_SE_Li256ELb1ELb1ELb1ELb0EEENS1_36VarlenDynamicPersistentTileSchedulerILi128ELi64ELi256ELi256ELb1ELb1ELb0ELb1ELb1ELb1EEEEEEEEEvNT_6ParamsE --------------------------
	.section	.text._ZN7cutlass13device_kernelIN5flash19enable_sm80_to_sm89INS1_16FlashAttnFwdSm80INS1_25CollectiveMainloopFwdSm80ILi8ELi1ELb0EN4cute5tupleIJNS5_1CILi128EEENS7_ILi64EEENS7_ILi256EEEEEELi256ENS_6half_tEfNS_4arch4Sm80ELb1ELb0ELb0ELb1ELb1ELb0ELb1ELb1EEENS1_21CollectiveEpilogueFwdINS6_IJS8_SA_S9_EEENS6_IJNS7_ILi1EEESI_SI_EEESC_SE_Li256ELb1ELb1ELb1ELb0EEENS1_36VarlenDynamicPersistentTileSchedulerILi128ELi64ELi256ELi256ELb1ELb1ELb0ELb1ELb1ELb1EEEEEEEEEvNT_6ParamsE,"ax",@progbits
	.sectioninfo	@"SHI_REGISTERS=255"
	.align	128
.text._ZN7cutlass13device_kernelIN5flash19enable_sm80_to_sm89INS1_16FlashAttnFwdSm80INS1_25CollectiveMainloopFwdSm80ILi8ELi1ELb0EN4cute5tupleIJNS5_1CILi128EEENS7_ILi64EEENS7_ILi256EEEEEELi256ENS_6half_tEfNS_4arch4Sm80ELb1ELb0ELb0ELb1ELb1ELb0ELb1ELb1EEENS1_21CollectiveEpilogueFwdINS6_IJS8_SA_S9_EEENS6_IJNS7_ILi1EEESI_SI_EEESC_SE_Li256ELb1ELb1ELb1ELb0EEENS1_36VarlenDynamicPersistentTileSchedulerILi128ELi64ELi256ELi256ELb1ELb1ELb0ELb1ELb1ELb1EEEEEEEEEvNT_6ParamsE:
        .type           _ZN7cutlass13device_kernelIN5flash19enable_sm80_to_sm89INS1_16FlashAttnFwdSm80INS1_25CollectiveMainloopFwdSm80ILi8ELi1ELb0EN4cute5tupleIJNS5_1CILi128EEENS7_ILi64EEENS7_ILi256EEEEEELi256ENS_6half_tEfNS_4arch4Sm80ELb1ELb0ELb0ELb1ELb1ELb0ELb1ELb1EEENS1_21CollectiveEpilogueFwdINS6_IJS8_SA_S9_EEENS6_IJNS7_ILi1EEESI_SI_EEESC_SE_Li256ELb1ELb1ELb1ELb0EEENS1_36VarlenDynamicPersistentTileSchedulerILi128ELi64ELi256ELi256ELb1ELb1ELb0ELb1ELb1ELb1EEEEEEEEEvNT_6ParamsE,@function
        .size           _ZN7cutlass13device_kernelIN5flash19enable_sm80_to_sm89INS1_16FlashAttnFwdSm80INS1_25CollectiveMainloopFwdSm80ILi8ELi1ELb0EN4cute5tupleIJNS5_1CILi128EEENS7_ILi64EEENS7_ILi256EEEEEELi256ENS_6half_tEfNS_4arch4Sm80ELb1ELb0ELb0ELb1ELb1ELb0ELb1ELb1EEENS1_21CollectiveEpilogueFwdINS6_IJS8_SA_S9_EEENS6_IJNS7_ILi1EEESI_SI_EEESC_SE_Li256ELb1ELb1ELb1ELb0EEENS1_36VarlenDynamicPersistentTileSchedulerILi128ELi64ELi256ELi256ELb1ELb1ELb0ELb1ELb1ELb1EEEEEEEEEvNT_6ParamsE,(.L_x_6590 - _ZN7cutlass13device_kernelIN5flash19enable_sm80_to_sm89INS1_16FlashAttnFwdSm80INS1_25CollectiveMainloopFwdSm80ILi8ELi1ELb0EN4cute5tupleIJNS5_1CILi128EEENS7_ILi64EEENS7_ILi256EEEEEELi256ENS_6half_tEfNS_4arch4Sm80ELb1ELb0ELb0ELb1ELb1ELb0ELb1ELb1EEENS1_21CollectiveEpilogueFwdINS6_IJS8_SA_S9_EEENS6_IJNS7_ILi1EEESI_SI_EEESC_SE_Li256ELb1ELb1ELb1ELb0EEENS1_36VarlenDynamicPersistentTileSchedulerILi128ELi64ELi256ELi256ELb1ELb1ELb0ELb1ELb1ELb1EEEEEEEEEvNT_6ParamsE)
        .other          _ZN7cutlass13device_kernelIN5flash19enable_sm80_to_sm89INS1_16FlashAttnFwdSm80INS1_25CollectiveMainloopFwdSm80ILi8ELi1ELb0EN4cute5tupleIJNS5_1CILi128EEENS7_ILi64EEENS7_ILi256EEEEEELi256ENS_6half_tEfNS_4arch4Sm80ELb1ELb0ELb0ELb1ELb1ELb0ELb1ELb1EEENS1_21CollectiveEpilogueFwdINS6_IJS8_SA_S9_EEENS6_IJNS7_ILi1EEESI_SI_EEESC_SE_Li256ELb1ELb1ELb1ELb0EEENS1_36VarlenDynamicPersistentTileSchedulerILi128ELi64ELi256ELi256ELb1ELb1ELb0ELb1ELb1ELb1EEEEEEEEEvNT_6ParamsE,@"STO_CUDA_ENTRY STV_DEFAULT"
_ZN7cutlass13device_kernelIN5flash19enable_sm80_to_sm89INS1_16FlashAttnFwdSm80INS1_25CollectiveMainloopFwdSm80ILi8ELi1ELb0EN4cute5tupleIJNS5_1CILi128EEENS7_ILi64EEENS7_ILi256EEEEEELi256ENS_6half_tEfNS_4arch4Sm80ELb1ELb0ELb0ELb1ELb1ELb0ELb1ELb1EEENS1_21CollectiveEpilogueFwdINS6_IJS8_SA_S9_EEENS6_IJNS7_ILi1EEESI_SI_EEESC_SE_Li256ELb1ELb1ELb1ELb0EEENS1_36VarlenDynamicPersistentTileSchedulerILi128ELi64ELi256ELi256ELb1ELb1ELb0ELb1ELb1ELb1EEEEEEEEEvNT_6ParamsE:
        /* <DEDUP_REMOVED lines=52> */
.L_x_5989:
        /* <DEDUP_REMOVED lines=16> */
.L_x_6106:
        /* <DEDUP_REMOVED lines=16> */
.L_x_6107:
[----:B---3--:R-:W-:-:S05]  /*0540*/  IMAD R0, R0, c[0x0][0x538], RZ ;  /* 0x00014e0000007a24 */ /* 0x008fca00078e02ff */
[----:B------:R-:W-:-:S04]  /*0550*/  IADD3 R6, R0, R6, RZ ;  /* 0x0000000600067210 */ /* 0x000fc80007ffe0ff */
[----:B------:R-:W-:-:S13]  /*0560*/  ISETP.GT.AND P0, PT, R6, UR4, PT ;  /* 0x0000000406007c0c */ /* 0x000fda000bf04270 */
[----:B-12---:R-:W-:Y:S05]  /*0570*/  @!P0 BRA `(.L_x_5989) ;  /* 0xfffffdc000008947 */ /* 0x006fea000383ffff */
.L_x_5985:
[----:B------:R-:W-:-:S05]  /*0580*/  IADD3 R10, -R0, R6, RZ ;  /* 0x00000006000a7210 */ /* 0x000fca0007ffe1ff */
[----:B------:R-:W-:-:S05]  /*0590*/  IMAD R0, R4, c[0x0][0x538], R10 ;  /* 0x00014e0004007a24 */ /* 0x000fca00078e020a */
[----:B------:R-:W-:Y:S01]  /*05a0*/  ISETP.GT.AND P0, PT, R0, UR4, PT ;  /* 0x0000000400007c0c */ /* 0x000fe2000bf04270 */
[----:B------:R-:W-:-:S12]  /*05b0*/  BRA.DIV ~URZ, `(.L_x_5990) ;  /* 0x000138c27f007947 */ /* 0x000fd8000b800000 */
[----:B------:R-:W-:-:S04]  /*05c0*/  VOTE.ANY R6, PT, !P0 ;  /* 0x0000000000067806 */ /* 0x000fc800040e0100 */
.L_x_6108:
[----:B------:R-:W1:Y:S02]  /*05d0*/  POPC R0, R6 ;  /* 0x0000000600007309 */ /* 0x000e640000000000 */
[----:B-12---:R-:W-:Y:S01]  /*05e0*/  IADD3 R243, R0, R7, RZ ;  /* 0x0000000700f37210 */ /* 0x006fe20007ffe0ff */
[----:B------:R-:W-:Y:S05]  /*05f0*/  BRA.DIV ~URZ, `(.L_x_5991) ;  /* 0x000138d27f007947 */ /* 0x000fea000b800000 */
[----:B------:R1:W2:Y:S01]  /*0600*/  SHFL.IDX PT, R12, R9, R0, 0x1f ;  /* 0x00001f00090c7589 */ /* 0x0002a200000e0000 */
[----:B------:R-:W-:-:S03]  /*0610*/  MOV R5, RZ ;  /* 0x000000ff00057202 */ /* 0x000fc60000000f00 */
[----:B------:R1:W3:Y:S04]  /*0620*/  SHFL.IDX PT, R9, R8, R0, 0x1f ;  /* 0x00001f0008097589 */ /* 0x0002e800000e0000 */
.L_x_6109:
[----:B------:R-:W-:Y:S01]  /*0630*/  ISETP.NE.AND P0, PT, R6, RZ, PT ;  /* 0x000000ff0600720c */ /* 0x000fe20003f05270 */
[----:B------:R-:W-:-:S12]  /*0640*/  BSSY B0, `(.L_x_5992) ;  /* 0x0000005000007945 */ /* 0x000fd80003800000 */
[----:B------:R-:W-:Y:S05]  /*0650*/  @!P0 BRA `(.L_x_5993) ;  /* 0x0000003000008947 */ /* 0x000fea0003800000 */
[----:B-1----:R-:W-:Y:S01]  /*0660*/  IADD3 R0, R0, -0x1, RZ ;  /* 0xffffffff00007810 */ /* 0x002fe20007ffe0ff */
[----:B------:R-:W-:Y:S05]  /*0670*/  BRA.DIV ~URZ, `(.L_x_5994) ;  /* 0x000139327f007947 */ /* 0x000fea000b800000 */
[----:B------:R1:W4:Y:S02]  /*0680*/  SHFL.IDX PT, R5, R4, R0, 0x1f ;  /* 0x00001f0004057589 */ /* 0x00032400000e0000 */
.L_x_5993:
[----:B------:R-:W-:Y:S05]  /*0690*/  BSYNC B0 ;  /* 0x0000000000007941 */ /* 0x000fea0003800000 */
.L_x_5992:
        /* <DEDUP_REMOVED lines=67> */
.L_x_5996:
        /* <DEDUP_REMOVED lines=68> */
.L_x_5997:
[----:B------:R-:W-:Y:S05]  /*0f10*/  BSYNC B0 ;  /* 0x0000000000007941 */ /* 0x000fea0003800000 */
.L_x_5995:
[----:B------:R-:W-:-:S04]  /*0f20*/  LOP3.LUT R0, RZ, R0, RZ, 0x33, !PT ;  /* 0x00000000ff007212 */ /* 0x000fc800078e33ff */
[----:B------:R-:W-:Y:S01]  /*0f30*/  IADD3 R241, R0, R12, RZ ;  /* 0x0000000c00f17210 */ /* 0x000fe20007ffe0ff */
[----:B------:R-:W-:Y:S05]  /*0f40*/  BRA `(.L_x_5998) ;  /* 0x0000004000007947 */ /* 0x000fea0003800000 */
.L_x_5986:
[----:B--2---:R-:W-:Y:S01]  /*0f50*/  IMAD.MOV.U32 R241, RZ, RZ, RZ ;  /* 0x000000fffff17224 */ /* 0x004fe200078e00ff */
[----:B------:R-:W-:Y:S01]  /*0f60*/  MOV R242, RZ ;  /* 0x000000ff00f27202 */ /* 0x000fe20000000f00 */
[----:B------:R-:W-:Y:S01]  /*0f70*/  IMAD.U32 R240, RZ, RZ, UR4 ;  /* 0x00000004fff07e24 */ /* 0x000fe2000f8e00ff */
[----:B------:R-:W-:Y:S02]  /*0f80*/  MOV R243, c[0x0][0x53c] ;  /* 0x00014f0000f37a02 */ /* 0x000fe40000000f00 */
.L_x_5998:
[----:B------:R-:W-:Y:S01]  /*0f90*/  ISETP.NE.AND P0, PT, R13, RZ, PT ;  /* 0x000000ff0d00720c */ /* 0x000fe20003f05270 */
[----:B------:R-:W-:-:S12]  /*0fa0*/  WARPSYNC 0xffffffff ;  /* 0xffffffff00007948 */ /* 0x000fd80003800000 */
[----:B------:R1:W-:Y:S04]  /*0fb0*/  @!P0 STS.128 [0x20100], R240 ;  /* 0x020100f0ff008388 */ /* 0x0003e80000000c00 */
[----:B------:R-:W-:Y:S06]  /*0fc0*/  BAR.ARV 0x5, 0x100 ;  /* 0x0144000000007b1d */ /* 0x000fec0000002000 */
.L_x_5984:
        /* <DEDUP_REMOVED lines=189> */
.L_x_6105:
        /* <DEDUP_REMOVED lines=32> */
.L_x_5999:
[----:B------:R-:W-:-:S04]  /*1da0*/  ISETP.NE.U32.AND P1, PT, RZ, c[0x0][0x368], PT ;  /* 0x0000da00ff007a0c */ /* 0x000fc80003f25070 */
[----:B------:R-:W-:-:S13]  /*1db0*/  ISETP.NE.AND.EX P1, PT, RZ, c[0x0][0x36c], PT, P1 ;  /* 0x0000db00ff007a0c */ /* 0x000fda0003f25310 */
[----:B------:R-:W-:Y:S05]  /*1dc0*/  @!P1 BRA `(.L_x_6000) ;  /* 0x0000004000009947 */ /* 0x000fea0003800000 */
[----:B-1----:R-:W-:-:S04]  /*1dd0*/  IADD3 R2, P1, R252, c[0x0][0x368], RZ ;  /* 0x0000da00fc027a10 */ /* 0x002fc80007f3e0ff */
[----:B------:R-:W-:-:S05]  /*1de0*/  IADD3.X R3, R13, c[0x0][0x36c], RZ, P1, !PT ;  /* 0x0000db000d037a10 */ /* 0x000fca0000ffe4ff */
[----:B------:R1:W5:Y:S01]  /*1df0*/  LDG.E R0, [R2.64] ;  /* 0x0000000602007981 */ /* 0x000362000c1e1900 */
[----:B------:R-:W-:Y:S05]  /*1e00*/  BRA `(.L_x_6001) ;  /* 0x0000008000007947 */ /* 0x000fea0003800000 */
.L_x_6000:
        /* <DEDUP_REMOVED lines=8> */
.L_x_6001:
        /* <DEDUP_REMOVED lines=59> */
.L_x_6003:
[----:B------:R-:W-:Y:S05]  /*2240*/  BSYNC B0 ;  /* 0x0000000000007941 */ /* 0x000fea0003800000 */
.L_x_6002:
        /* <DEDUP_REMOVED lines=77> */
[----:B------:R-:W-:Y:S01]  /*2720*/  IMAD.IADD R5, R227, 0x1, R239 ;  /* 0x00000001e3057824 */ /* 0x000fe200078e02ef */
        /* <DEDUP_REMOVED lines=34> */
[----:B------:R-:W-:Y:S01]  /*2950*/  LEA.HI.X R5, R2, c[0x0][0x164], R0, 0x1, P0 ;  /* 0x0000590002057a11 */ /* 0x000fe200000f0c00 */
[----:B------:R-:W-:Y:S01]  /*2960*/  @!P1 IMAD.MOV.U32 R15, RZ, RZ, R251 ;  /* 0x000000ffff0f9224 */ /* 0x000fe200078e00fb */
[----:B------:R-:W-:Y:S05]  /*2970*/  BRA.DIV ~URZ, `(.L_x_6005) ;  /* 0x000116a27f007947 */ /* 0x000fea000b800000 */
[----:B------:R1:W2:Y:S02]  /*2980*/  SHFL.IDX PT, R4, R5, RZ, 0x181f ;  /* 0x00181fff05047589 */ /* 0x0002a400000e0000 */
.L_x_6110:
[----:B------:R-:W-:Y:S05]  /*2990*/  BRA.DIV ~URZ, `(.L_x_6006) ;  /* 0x000116f27f007947 */ /* 0x000fea000b800000 */
[----:B------:R3:W4:Y:S02]  /*29a0*/  SHFL.IDX PT, R0, R14, RZ, 0x181f ;  /* 0x00181fff0e007589 */ /* 0x00072400000e0000 */
.L_x_6111:
[----:B------:R-:W-:Y:S01]  /*29b0*/  IMAD R13, R214, c[0x0][0x2c4], RZ ;  /* 0x0000b100d60d7a24 */ /* 0x000fe200078e02ff */
[----:B------:R-:W-:Y:S01]  /*29c0*/  IADD3 R12, R249, R239, RZ ;  /* 0x000000eff90c7210 */ /* 0x000fe20007ffe0ff */
[----:B------:R-:W-:Y:S03]  /*29d0*/  BSSY B0, `(.L_x_6007) ;  /* 0x0000016000007945 */ /* 0x000fe60003800000 */
[----:B------:R-:W-:-:S13]  /*29e0*/  ISETP.GE.AND P0, PT, R12, R13, PT ;  /* 0x0000000d0c00720c */ /* 0x000fda0003f06270 */
[----:B------:R-:W-:Y:S05]  /*29f0*/  @P0 BRA `(.L_x_6008) ;  /* 0x0000013000000947 */ /* 0x000fea0003800000 */
[----:B------:R-:W-:Y:S02]  /*2a00*/  SHF.R.S32.HI R2, RZ, 0x1f, R218 ;  /* 0x0000001fff027819 */ /* 0x000fe400000114da */
[CC--:B----4-:R-:W-:Y:S02]  /*2a10*/  LEA R10, P1, R218.reuse, R0.reuse, 0x1 ;  /* 0x00000000da0a7211 */ /* 0x0d0fe400078208ff */
        /* <DEDUP_REMOVED lines=17> */
.L_x_6008:
[----:B------:R-:W-:Y:S05]  /*2b30*/  BSYNC B0 ;  /* 0x0000000000007941 */ /* 0x000fea0003800000 */
.L_x_6007:
[----:B------:R-:W-:Y:S05]  /*2b40*/  BRA.DIV ~URZ, `(.L_x_6009) ;  /* 0x000115b27f007947 */ /* 0x000fea000b800000 */
[----:B--2---:R2:W1:Y:S04]  /*2b50*/  SHFL.IDX PT, R4, R5, 0x1, 0x181f ;  /* 0x00381f0005047f89 */ /* 0x00446800000e0000 */
[----:B----4-:R2:W4:Y:S02]  /*2b60*/  SHFL.IDX PT, R0, R14, 0x1, 0x181f ;  /* 0x00381f000e007f89 */ /* 0x01052400000e0000 */
.L_x_6112:
[----:B------:R-:W-:Y:S01]  /*2b70*/  IADD3 R2, R12, 0x20, RZ ;  /* 0x000000200c027810 */ /* 0x000fe20007ffe0ff */
[----:B------:R-:W-:Y:S03]  /*2b80*/  BSSY B0, `(.L_x_6010) ;  /* 0x0000016000007945 */ /* 0x000fe60003800000 */
[----:B------:R-:W-:-:S13]  /*2b90*/  ISETP.GE.AND P0, PT, R2, R13, PT ;  /* 0x0000000d0200720c */ /* 0x000fda0003f06270 */
[----:B------:R-:W-:Y:S05]  /*2ba0*/  @P0 BRA `(.L_x_6011) ;  /* 0x0000013000000947 */ /* 0x000fea0003800000 */
[----:B------:R-:W-:Y:S02]  /*2bb0*/  SHF.R.S32.HI R3, RZ, 0x1f, R218 ;  /* 0x0000001fff037819 */ /* 0x000fe400000114da */
[CC--:B----4-:R-:W-:Y:S02]  /*2bc0*/  LEA R10, P1, R218.reuse, R0.reuse, 0x1 ;  /* 0x00000000da0a7211 */ /* 0x0d0fe400078208ff */
        /* <DEDUP_REMOVED lines=17> */
.L_x_6011:
[----:B------:R-:W-:Y:S05]  /*2ce0*/  BSYNC B0 ;  /* 0x0000000000007941 */ /* 0x000fea0003800000 */
.L_x_6010:
[----:B------:R-:W-:Y:S05]  /*2cf0*/  BRA.DIV ~URZ, `(.L_x_6012) ;  /* 0x000114d27f007947 */ /* 0x000fea000b800000 */
[----:B-1----:R1:W2:Y:S02]  /*2d00*/  SHFL.IDX PT, R4, R5, 0x2, 0x181f ;  /* 0x00581f0005047f89 */ /* 0x0022a400000e0000 */
.L_x_6113:
[----:B------:R-:W-:Y:S05]  /*2d10*/  BRA.DIV ~URZ, `(.L_x_6013) ;  /* 0x000115227f007947 */ /* 0x000fea000b800000 */
[----:B----4-:R4:W1:Y:S02]  /*2d20*/  SHFL.IDX PT, R0, R14, 0x2, 0x181f ;  /* 0x00581f000e007f89 */ /* 0x01086400000e0000 */
.L_x_6114:
[----:B------:R-:W-:Y:S01]  /*2d30*/  IADD3 R2, R12, 0x40, RZ ;  /* 0x000000400c027810 */ /* 0x000fe20007ffe0ff */
[----:B------:R-:W-:Y:S03]  /*2d40*/  BSSY B0, `(.L_x_6014) ;  /* 0x0000016000007945 */ /* 0x000fe60003800000 */
[----:B------:R-:W-:-:S13]  /*2d50*/  ISETP.GE.AND P0, PT, R2, R13, PT ;  /* 0x0000000d0200720c */ /* 0x000fda0003f06270 */
[----:B------:R-:W-:Y:S05]  /*2d60*/  @P0 BRA `(.L_x_6015) ;  /* 0x0000013000000947 */ /* 0x000fea0003800000 */
[----:B------:R-:W-:Y:S02]  /*2d70*/  SHF.R.S32.HI R3, RZ, 0x1f, R218 ;  /* 0x0000001fff037819 */ /* 0x000fe400000114da */
[CC--:B-1----:R-:W-:Y:S02]  /*2d80*/  LEA R10, P1, R218.reuse, R0.reuse, 0x1 ;  /* 0x00000000da0a7211 */ /* 0x0c2fe400078208ff */
        /* <DEDUP_REMOVED lines=17> */
.L_x_6015:
[----:B------:R-:W-:Y:S05]  /*2ea0*/  BSYNC B0 ;  /* 0x0000000000007941 */ /* 0x000fea0003800000 */
.L_x_6014:
[----:B------:R-:W-:Y:S05]  /*2eb0*/  BRA.DIV ~URZ, `(.L_x_6016) ;  /* 0x000113f27f007947 */ /* 0x000fea000b800000 */
[----:B--2---:R2:W3:Y:S04]  /*2ec0*/  SHFL.IDX PT, R4, R5, 0x3, 0x181f ;  /* 0x00781f0005047f89 */ /* 0x0044e800000e0000 */
[----:B-1----:R2:W1:Y:S02]  /*2ed0*/  SHFL.IDX PT, R0, R14, 0x3, 0x181f ;  /* 0x00781f000e007f89 */ /* 0x00246400000e0000 */
.L_x_6115:
        /* <DEDUP_REMOVED lines=156> */
[----:B------:R-:W1:Y:S04]  /*38a0*/  LDSM.16.M88.4 R36, [R201+0x800] ;  /* 0x00080000c924783b */ /* 0x000e680000000200 */
[----:B------:R-:W2:Y:S04]  /*38b0*/  LDSM.16.M88.4 R32, [R201] ;  /* 0x00000000c920783b */ /* 0x000ea80000000200 */
[----:B------:R-:W-:Y:S04]  /*38c0*/  LDSM.16.M88.4 R44, [R201+0x1000] ;  /* 0x00100000c92c783b */ /* 0x000fe80000000200 */
[----:B------:R-:W3:Y:S04]  /*38d0*/  LDSM.16.M88.4 R56, [R201+0x1800] ;  /* 0x00180000c938783b */ /* 0x000ee80000000200 */
[----:B------:R-:W-:Y:S04]  /*38e0*/  LDSM.16.M88.4 R8, [R209] ;  /* 0x00000000d108783b */ /* 0x000fe80000000200 */
[----:B------:R-:W-:Y:S04]  /*38f0*/  LDSM.16.M88.4 R52, [R200] ;  /* 0x00000000c834783b */ /* 0x000fe80000000200 */
[----:B------:R-:W4:Y:S04]  /*3900*/  LDSM.16.M88.4 R48, [R200+0x800] ;  /* 0x00080000c830783b */ /* 0x000f280000000200 */
[----:B------:R-:W5:Y:S04]  /*3910*/  LDSM.16.M88.4 R68, [R200+0x1000] ;  /* 0x00100000c844783b */ /* 0x000f680000000200 */
        /* <DEDUP_REMOVED lines=30> */
[C---:B------:R-:W-:Y:S08]  /*3b00*/  HMMA.16816.F32 R64, R8.reuse, R48, R28 ;  /* 0x000000300840723c */ /* 0x040ff0000000181c */
[----:B------:R-:W-:Y:S03]  /*3b10*/  HMMA.16816.F32 R48, R8, R50, R20 ;  /* 0x000000320830723c */ /* 0x000fe60000001814 */
[----:B------:R1:W-:Y:S01]  /*3b20*/  LDGSTS.E.BYPASS.LTC128B.128 [R215+0x5100], [R16.64], !P1 ;  /* 0x0510000010d77fae */ /* 0x0003e2000c901d46 */
[----:B------:R-:W-:-:S03]  /*3b30*/  ISETP.GT.AND P1, PT, R227, 0x3f, PT ;  /* 0x0000003fe300780c */ /* 0x000fc60003f24270 */
[----:B------:R2:W-:Y:S01]  /*3b40*/  LDGSTS.E.BYPASS.LTC128B.128 [R215+0x7100], [R2.64], !P6 ;  /* 0x0710000002d77fae */ /* 0x0005e2000f101d46 */
[C---:B------:R-:W-:Y:S03]  /*3b50*/  HMMA.16816.F32 R72, R8.reuse, R52, R40 ;  /* 0x000000340848723c */ /* 0x040fe60000001828 */
[----:B------:R-:W-:Y:S04]  /*3b60*/  LDSM.16.M88.4 R4, [R211] ;  /* 0x00000000d304783b */ /* 0x000fe80000000200 */
[----:B----4-:R-:W4:Y:S01]  /*3b70*/  LDSM.16.M88.4 R24, [R203] ;  /* 0x00000000cb18783b */ /* 0x010f220000000200 */
[C---:B-----5:R-:W-:Y:S03]  /*3b80*/  HMMA.16816.F32 R40, R8.reuse, R68, R36 ;  /* 0x000000440828723c */ /* 0x060fe60000001824 */
[----:B------:R-:W5:Y:S04]  /*3b90*/  LDSM.16.M88.4 R20, [R203+0x800] ;  /* 0x00080000cb14783b */ /* 0x000f680000000200 */
[----:B------:R-:W-:Y:S01]  /*3ba0*/  LDSM.16.M88.4 R36, [R203+0x1800] ;  /* 0x00180000cb24783b */ /* 0x000fe20000000200 */
[C---:B------:R-:W-:Y:S03]  /*3bb0*/  HMMA.16816.F32 R52, R8.reuse, R54, R32 ;  /* 0x000000360834723c */ /* 0x040fe60000001820 */
[----:B------:R-:W-:Y:S04]  /*3bc0*/  LDSM.16.M88.4 R84, [R201+0x3800] ;  /* 0x00380000c954783b */ /* 0x000fe80000000200 */
[----:B-1----:R-:W1:Y:S01]  /*3bd0*/  LDSM.16.M88.4 R16, [R203+0x1000] ;  /* 0x00100000cb10783b */ /* 0x002e620000000200 */
[----:B---3--:R-:W-:Y:S01]  /*3be0*/  HMMA.16816.F32 R12, R8, R70, R44 ;  /* 0x00000046080c723c */ /* 0x008fe2000000182c */
[----:B--2---:R-:W-:-:S02]  /*3bf0*/  IADD3 R2, R200, 0x6000, RZ ;  /* 0x00006000c8027810 */ /* 0x004fc40007ffe0ff */
[----:B------:R-:W-:Y:S03]  /*3c00*/  LDSM.16.M88.4 R68, [R201+0x3000] ;  /* 0x00300000c944783b */ /* 0x000fe60000000200 */
[----:B------:R-:W-:Y:S02]  /*3c10*/  IMAD.IADD R202, R2, 0x1, R0 ;  /* 0x0000000102ca7824 */ /* 0x000fe400078e0200 */
[C---:B------:R-:W-:Y:S01]  /*3c20*/  HMMA.16816.F32 R32, R8.reuse, R76, R60 ;  /* 0x0000004c0820723c */ /* 0x040fe2000000183c */
[----:B------:R-:W0:Y:S04]  /*3c30*/  LDGDEPBAR ;  /* 0x00000000000079af */ /* 0x000e280000000000 */
[----:B------:R-:W-:Y:S03]  /*3c40*/  LDSM.16.M88.4 R60, [R202+-0x6000] ;  /* 0xffa00000ca3c783b */ /* 0x000fe60000000200 */
[----:B------:R-:W-:Y:S01]  /*3c50*/  HMMA.16816.F32 R28, R8, R78, R56 ;  /* 0x0000004e081c723c */ /* 0x000fe20000001838 */
[----:B------:R-:W2:Y:S04]  /*3c60*/  LDSM.16.M88.4 R8, [R210] ;  /* 0x00000000d208783b */ /* 0x000ea80000000200 */
[----:B------:R-:W3:Y:S03]  /*3c70*/  LDSM.16.M88.4 R76, [R202+-0x5800] ;  /* 0xffa80000ca4c783b */ /* 0x000ee60000000200 */
[C---:B----4-:R-:W-:Y:S01]  /*3c80*/  HMMA.16816.F32 R44, R4.reuse, R24, R72 ;  /* 0x00000018042c723c */ /* 0x050fe20000001848 */
[----:B------:R-:W4:Y:S04]  /*3c90*/  LDSM.16.M88.4 R80, [R202+-0x5000] ;  /* 0xffb00000ca50783b */ /* 0x000f280000000200 */
[----:B------:R-:W2:Y:S03]  /*3ca0*/  LDSM.16.M88.4 R88, [R202+-0x4800] ;  /* 0xffb80000ca58783b */ /* 0x000ea60000000200 */
[C---:B------:R-:W-:Y:S01]  /*3cb0*/  HMMA.16816.F32 R52, R4.reuse, R26, R52 ;  /* 0x0000001a0434723c */ /* 0x040fe20000001834 */
[----:B------:R-:W-:Y:S07]  /*3cc0*/  LDSM.16.M88.4 R72, [R200+0x3000] ;  /* 0x00300000c848783b */ /* 0x000fee0000000200 */
[C---:B-----5:R-:W-:Y:S01]  /*3cd0*/  HMMA.16816.F32 R56, R4.reuse, R20, R64 ;  /* 0x000000140438723c */ /* 0x060fe20000001840 */
[----:B------:R-:W-:Y:S07]  /*3ce0*/  LDSM.16.M88.4 R64, [R201+0x2800] ;  /* 0x00280000c940783b */ /* 0x000fee0000000200 */
[C---:B------:R-:W-:Y:S08]  /*3cf0*/  HMMA.16816.F32 R48, R4.reuse, R22, R48 ;  /* 0x000000160430723c */ /* 0x040ff00000001830 */
[C---:B-1----:R-:W-:Y:S08]  /*3d00*/  HMMA.16816.F32 R40, R4.reuse, R16, R40 ;  /* 0x000000100428723c */ /* 0x042ff00000001828 */
[C---:B------:R-:W-:Y:S08]  /*3d10*/  HMMA.16816.F32 R20, R4.reuse, R18, R12 ;  /* 0x000000120414723c */ /* 0x040ff0000000180c */
[C---:B------:R-:W-:Y:S08]  /*3d20*/  HMMA.16816.F32 R16, R4.reuse, R36, R32 ;  /* 0x000000240410723c */ /* 0x040ff00000001820 */
[----:B------:R-:W-:Y:S01]  /*3d30*/  HMMA.16816.F32 R12, R4, R38, R28 ;  /* 0x00000026040c723c */ /* 0x000fe2000000181c */
[----:B------:R-:W-:Y:S04]  /*3d40*/  LDSM.16.M88.4 R4, [R208+0x4000] ;  /* 0x00400000d004783b */ /* 0x000fe80000000200 */
[----:B------:R-:W1:Y:S03]  /*3d50*/  LDSM.16.M88.4 R28, [R201+0x2000] ;  /* 0x00200000c91c783b */ /* 0x000e660000000200 */
[C---:B--2---:R-:W-:Y:S08]  /*3d60*/  HMMA.16816.F32 R24, R8.reuse, R60, R44 ;  /* 0x0000003c0818723c */ /* 0x044ff0000000182c */
[C---:B------:R-:W-:Y:S01]  /*3d70*/  HMMA.16816.F32 R32, R8.reuse, R62, R52 ;  /* 0x0000003e0820723c */ /* 0x040fe20000001834 */
[----:B------:R-:W-:Y:S07]  /*3d80*/  LDSM.16.M88.4 R60, [R200+0x2800] ;  /* 0x00280000c83c783b */ /* 0x000fee0000000200 */
[C---:B---3--:R-:W-:Y:S01]  /*3d90*/  HMMA.16816.F32 R44, R8.reuse, R76, R56 ;  /* 0x0000004c082c723c */ /* 0x048fe20000001838 */
[----:B------:R-:W-:Y:S07]  /*3da0*/  LDSM.16.M88.4 R56, [R200+0x2000] ;  /* 0x00200000c838783b */ /* 0x000fee0000000200 */
[C---:B------:R-:W-:Y:S01]  /*3db0*/  HMMA.16816.F32 R48, R8.reuse, R78, R48 ;  /* 0x0000004e0830723c */ /* 0x040fe20000001830 */
[----:B------:R-:W-:Y:S07]  /*3dc0*/  LDSM.16.M88.4 R76, [R203+0x3800] ;  /* 0x00380000cb4c783b */ /* 0x000fee0000000200 */
[C---:B----4-:R-:W-:Y:S08]  /*3dd0*/  HMMA.16816.F32 R40, R8.reuse, R80, R40 ;  /* 0x000000500828723c */ /* 0x050ff00000001828 */
[C---:B------:R-:W-:Y:S01]  /*3de0*/  HMMA.16816.F32 R36, R8.reuse, R82, R20 ;  /* 0x000000520824723c */ /* 0x040fe20000001814 */
[----:B------:R-:W-:Y:S07]  /*3df0*/  LDSM.16.M88.4 R80, [R200+0x3800] ;  /* 0x00380000c850783b */ /* 0x000fee0000000200 */
[C---:B------:R-:W-:Y:S08]  /*3e00*/  HMMA.16816.F32 R16, R8.reuse, R88, R16 ;  /* 0x000000580810723c */ /* 0x040ff00000001810 */
[----:B------:R-:W-:Y:S01]  /*3e10*/  HMMA.16816.F32 R12, R8, R90, R12 ;  /* 0x0000005a080c723c */ /* 0x000fe2000000180c */
[----:B------:R-:W2:Y:S07]  /*3e20*/  LDSM.16.M88.4 R8, [R209+0x4000] ;  /* 0x00400000d108783b */ /* 0x000eae0000000200 */
[C---:B-1----:R-:W-:Y:S01]  /*3e30*/  HMMA.16816.F32 R20, R4.reuse, R28, R24 ;  /* 0x0000001c0414723c */ /* 0x042fe20000001818 */
[----:B------:R-:W-:Y:S07]  /*3e40*/  LDSM.16.M88.4 R24, [R203+0x2000] ;  /* 0x00200000cb18783b */ /* 0x000fee0000000200 */
[C---:B------:R-:W-:Y:S08]  /*3e50*/  HMMA.16816.F32 R28, R4.reuse, R30, R32 ;  /* 0x0000001e041c723c */ /* 0x040ff00000001820 */
[C---:B------:R-:W-:Y:S08]  /*3e60*/  HMMA.16816.F32 R32, R4.reuse, R64, R44 ;  /* 0x000000400420723c */ /* 0x040ff0000000182c */
[C---:B------:R-:W-:Y:S01]  /*3e70*/  HMMA.16816.F32 R44, R4.reuse, R66, R48 ;  /* 0x00000042042c723c */ /* 0x040fe20000001830 */
[----:B------:R-:W-:Y:S04]  /*3e80*/  LDSM.16.M88.4 R48, [R203+0x2800] ;  /* 0x00280000cb30783b */ /* 0x000fe80000000200 */
[----:B------:R-:W-:Y:S03]  /*3e90*/  LDSM.16.M88.4 R64, [R203+0x3000] ;  /* 0x00300000cb40783b */ /* 0x000fe60000000200 */
[C---:B------:R-:W-:Y:S01]  /*3ea0*/  HMMA.16816.F32 R52, R4.reuse, R68, R40 ;  /* 0x000000440434723c */ /* 0x040fe20000001828 */
[----:B------:R-:W-:Y:S07]  /*3eb0*/  LDSM.16.M88.4 R40, [R202+-0x4000] ;  /* 0xffc00000ca28783b */ /* 0x000fee0000000200 */
[C---:B------:R-:W-:Y:S01]  /*3ec0*/  HMMA.16816.F32 R36, R4.reuse, R70, R36 ;  /* 0x000000460424723c */ /* 0x040fe20000001824 */
[----:B------:R-:W-:Y:S07]  /*3ed0*/  LDSM.16.M88.4 R68, [R202+-0x3000] ;  /* 0xffd00000ca44783b */ /* 0x000fee0000000200 */
[C---:B------:R-:W-:Y:S08]  /*3ee0*/  HMMA.16816.F32 R16, R4.reuse, R84, R16 ;  /* 0x000000540410723c */ /* 0x040ff00000001810 */
[----:B------:R-:W-:Y:S01]  /*3ef0*/  HMMA.16816.F32 R12, R4, R86, R12 ;  /* 0x00000056040c723c */ /* 0x000fe2000000180c */
[----:B------:R-:W1:Y:S04]  /*3f00*/  LDSM.16.M88.4 R4, [R211+0x4000] ;  /* 0x00400000d304783b */ /* 0x000e680000000200 */
[----:B------:R-:W-:Y:S03]  /*3f10*/  LDSM.16.M88.4 R84, [R202+-0x800] ;  /* 0xfff80000ca54783b */ /* 0x000fe60000000200 */
[C---:B--2---:R-:W-:Y:S08]  /*3f20*/  HMMA.16816.F32 R20, R8.reuse, R56, R20 ;  /* 0x000000380814723c */ /* 0x044ff00000001814 */
[C---:B------:R-:W-:Y:S01]  /*3f30*/  HMMA.16816.F32 R28, R8.reuse, R58, R28 ;  /* 0x0000003a081c723c */ /* 0x040fe2000000181c */
[----:B------:R-:W-:Y:S07]  /*3f40*/  LDSM.16.M88.4 R56, [R201+0x4800] ;  /* 0x00480000c938783b */ /* 0x000fee0000000200 */
[C---:B------:R-:W-:Y:S08]  /*3f50*/  HMMA.16816.F32 R32, R8.reuse, R60, R32 ;  /* 0x0000003c0820723c */ /* 0x040ff00000001820 */
[C---:B------:R-:W-:Y:S01]  /*3f60*/  HMMA.16816.F32 R44, R8.reuse, R62, R44 ;  /* 0x0000003e082c723c */ /* 0x040fe2000000182c */
[----:B------:R-:W-:Y:S07]  /*3f70*/  LDSM.16.M88.4 R60, [R202+-0x3800] ;  /* 0xffc80000ca3c783b */ /* 0x000fee0000000200 */
[C---:B------:R-:W-:Y:S08]  /*3f80*/  HMMA.16816.F32 R52, R8.reuse, R72, R52 ;  /* 0x000000480834723c */ /* 0x040ff00000001834 */
[C---:B------:R-:W-:Y:S01]  /*3f90*/  HMMA.16816.F32 R36, R8.reuse, R74, R36 ;  /* 0x0000004a0824723c */ /* 0x040fe20000001824 */
[----:B------:R-:W-:Y:S07]  /*3fa0*/  LDSM.16.M88.4 R72, [R202+-0x2800] ;  /* 0xffd80000ca48783b */ /* 0x000fee0000000200 */
        /* <DEDUP_REMOVED lines=29> */
[----:B------:R-:W4:Y:S03]  /*4180*/  LDSM.16.M88.4 R72, [R200+0x5000] ;  /* 0x00500000c848783b */ /* 0x000f260000000200 */
[C---:B-1----:R-:W-:Y:S08]  /*4190*/  HMMA.16816.F32 R20, R4.reuse, R24, R20 ;  /* 0x000000180414723c */ /* 0x042ff00000001814 */
[C---:B------:R-:W-:Y:S08]  /*41a0*/  HMMA.16816.F32 R28, R4.reuse, R26, R28 ;  /* 0x0000001a041c723c */ /* 0x040ff0000000181c */
[C---:B------:R-:W-:Y:S08]  /*41b0*/  HMMA.16816.F32 R32, R4.reuse, R56, R32 ;  /* 0x000000380420723c */ /* 0x040ff00000001820 */
[C---:B------:R-:W-:Y:S01]  /*41c0*/  HMMA.16816.F32 R44, R4.reuse, R58, R44 ;  /* 0x0000003a042c723c */ /* 0x040fe2000000182c */
[----:B------:R-:W-:Y:S07]  /*41d0*/  LDSM.16.M88.4 R56, [R203+0x4800] ;  /* 0x00480000cb38783b */ /* 0x000fee0000000200 */
[C---:B------:R-:W-:Y:S08]  /*41e0*/  HMMA.16816.F32 R52, R4.reuse, R64, R52 ;  /* 0x000000400434723c */ /* 0x040ff00000001834 */
[C---:B------:R-:W-:Y:S01]  /*41f0*/  HMMA.16816.F32 R36, R4.reuse, R66, R36 ;  /* 0x000000420424723c */ /* 0x040fe20000001824 */
[----:B------:R-:W-:Y:S07]  /*4200*/  LDSM.16.M88.4 R64, [R202+-0x1800] ;  /* 0xffe80000ca40783b */ /* 0x000fee0000000200 */
[C---:B---3--:R-:W-:Y:S08]  /*4210*/  HMMA.16816.F32 R24, R4.reuse, R76, R16 ;  /* 0x0000004c0418723c */ /* 0x048ff00000001810 */
[----:B------:R-:W-:Y:S01]  /*4220*/  HMMA.16816.F32 R12, R4, R78, R12 ;  /* 0x0000004e040c723c */ /* 0x000fe2000000180c */
[----:B------:R-:W1:Y:S04]  /*4230*/  LDSM.16.M88.4 R4, [R211+0x8000] ;  /* 0x00800000d304783b */ /* 0x000e680000000200 */
[----:B------:R-:W3:Y:S03]  /*4240*/  LDSM.16.M88.4 R76, [R203+0x5800] ;  /* 0x00580000cb4c783b */ /* 0x000ee60000000200 */
[C---:B--2---:R-:W-:Y:S08]  /*4250*/  HMMA.16816.F32 R20, R8.reuse, R48, R20 ;  /* 0x000000300814723c */ /* 0x044ff00000001814 */
[C---:B------:R-:W-:Y:S01]  /*4260*/  HMMA.16816.F32 R16, R8.reuse, R50, R28 ;  /* 0x000000320810723c */ /* 0x040fe2000000181c */
[----:B------:R-:W-:Y:S07]  /*4270*/  LDSM.16.M88.4 R48, [R202+-0x2000] ;  /* 0xffe00000ca30783b */ /* 0x000fee0000000200 */
[C---:B------:R-:W-:Y:S08]  /*4280*/  HMMA.16816.F32 R32, R8.reuse, R60, R32 ;  /* 0x0000003c0820723c */ /* 0x040ff00000001820 */
[C---:B------:R-:W-:Y:S01]  /*4290*/  HMMA.16816.F32 R44, R8.reuse, R62, R44 ;  /* 0x0000003e082c723c */ /* 0x040fe2000000182c */
[----:B------:R-:W-:Y:S07]  /*42a0*/  LDSM.16.M88.4 R60, [R201+0x6000] ;  /* 0x00600000c93c783b */ /* 0x000fee0000000200 */
[C---:B----4-:R-:W-:Y:S08]  /*42b0*/  HMMA.16816.F32 R52, R8.reuse, R72, R52 ;  /* 0x000000480834723c */ /* 0x050ff00000001834 */
[C---:B------:R-:W-:Y:S01]  /*42c0*/  HMMA.16816.F32 R28, R8.reuse, R74, R36 ;  /* 0x0000004a081c723c */ /* 0x040fe20000001824 */
[----:B------:R-:W-:Y:S07]  /*42d0*/  LDSM.16.M88.4 R72, [R202+-0x1000] ;  /* 0xfff00000ca48783b */ /* 0x000fee0000000200 */
        /* <DEDUP_REMOVED lines=30> */
[C---:B------:R-:W-:Y:S01]  /*44c0*/  HMMA.16816.F32 R36, R4.reuse, R62, R24 ;  /* 0x0000003e0424723c */ /* 0x040fe20000001818 */
[----:B------:R-:W-:Y:S07]  /*44d0*/  LDSM.16.M88.4 R60, [R203+0x6000] ;  /* 0x00600000cb3c783b */ /* 0x000fee0000000200 */
[C---:B------:R-:W-:Y:S01]  /*44e0*/  HMMA.16816.F32 R28, R4.reuse, R70, R16 ;  /* 0x00000046041c723c */ /* 0x040fe20000001810 */
[----:B------:R-:W-:Y:S07]  /*44f0*/  LDSM.16.M88.4 R68, [R203+0x6800] ;  /* 0x00680000cb44783b */ /* 0x000fee0000000200 */
[C---:B---3--:R-:W-:Y:S01]  /*4500*/  HMMA.16816.F32 R24, R4.reuse, R76, R52 ;  /* 0x0000004c0418723c */ /* 0x048fe20000001834 */
        /* <DEDUP_REMOVED lines=14> */
[----:B------:R-:W-:Y:S07]  /*45f0*/  LDSM.16.M88.4 R56, [R202] ;  /* 0x00000000ca38783b */ /* 0x000fee0000000200 */
[C---:B------:R-:W-:Y:S08]  /*4600*/  HMMA.16816.F32 R20, R12.reuse, R74, R20 ;  /* 0x0000004a0c14723c */ /* 0x040ff00000001814 */
[C---:B----4-:R-:W-:Y:S08]  /*4610*/  HMMA.16816.F32 R16, R12.reuse, R84, R16 ;  /* 0x000000540c10723c */ /* 0x050ff00000001810 */
        /* <DEDUP_REMOVED lines=22> */
[----:B------:R-:W-:Y:S01]  /*4780*/  IMAD R2, R92, 0x40, R229 ;  /* 0x000000405c027824 */ /* 0x000fe200078e02e5 */
[----:B------:R-:W-:-:S04]  /*4790*/  MOV R216, RZ ;  /* 0x000000ff00d87202 */ /* 0x000fc80000000f00 */
        /* <DEDUP_REMOVED lines=26> */
.L_x_6116:
        /* <DEDUP_REMOVED lines=26> */
.L_x_6117:
        /* <DEDUP_REMOVED lines=27> */
.L_x_6018:
[----:B------:R-:W-:Y:S05]  /*4c90*/  BSYNC B0 ;  /* 0x0000000000007941 */ /* 0x000fea0003800000 */
.L_x_6017:
        /* <DEDUP_REMOVED lines=12> */
.L_x_6118:
        /* <DEDUP_REMOVED lines=45> */
[----:B------:R-:W-:Y:S02]  /*5030*/  FMNMX.FTZ R0, R10, R0, !PT ;  /* 0x000000000a007209 */ /* 0x000fe40007810000 */
[----:B------:R-:W-:Y:S02]  /*5040*/  FSEL R14, R38, -INF , P0 ;  /* 0xff800000260e7808 */ /* 0x000fe40000000000 */
[----:B------:R-:W-:Y:S02]  /*5050*/  FMNMX.FTZ R2, R6, R9, !PT ;  /* 0x0000000906027209 */ /* 0x000fe40007810000 */
[----:B------:R-:W-:-:S02]  /*5060*/  FSEL R13, R39, -INF , P2 ;  /* 0xff800000270d7808 */ /* 0x000fc40001000000 */
[----:B------:R-:W-:Y:S02]  /*5070*/  FMNMX.FTZ R0, R11, R0, !PT ;  /* 0x000000000b007209 */ /* 0x000fe40007810000 */
        /* <DEDUP_REMOVED lines=57> */
.L_x_6119:
[C---:B------:R-:W-:Y:S01]  /*5410*/  FMUL.FTZ R2, R133.reuse, c[0x0][0x2d0] ;  /* 0x0000b40085027a20 */ /* 0x040fe20000410000 */
[----:B------:R-:W-:Y:S01]  /*5420*/  FSETP.NEU.FTZ.AND P0, PT, R133, -INF , PT ;  /* 0xff8000008500780b */ /* 0x000fe20003f1d000 */
[----:B------:R-:W-:Y:S01]  /*5430*/  WARPSYNC 0xffffffff ;  /* 0xffffffff00007948 */ /* 0x000fe20003800000 */
[----:B------:R-:W-:Y:S01]  /*5440*/  LDSM.16.MT88.4 R36, [R204+0x800] ;  /* 0x00080000cc24783b */ /* 0x000fe20000004200 */
[----:B------:R-:W-:Y:S02]  /*5450*/  IADD3 R217, R217, -0x2, RZ ;  /* 0xfffffffed9d97810 */ /* 0x000fe40007ffe0ff */
[----:B------:R-:W-:Y:S01]  /*5460*/  FSEL R2, R2, RZ, P0 ;  /* 0x000000ff02027208 */ /* 0x000fe20000000000 */
[----:B------:R-:W-:Y:S04]  /*5470*/  LDSM.16.MT88.4 R44, [R207] ;  /* 0x00000000cf2c783b */ /* 0x000fe80000004200 */
        /* <DEDUP_REMOVED lines=321> */
.L_x_6034:
        /* <DEDUP_REMOVED lines=31> */
[C---:B------:R-:W-:Y:S01]  /*6a80*/  SHF.L.U64.HI R23, R223.reuse, 0x1, R7 ;  /* 0x00000001df177819 */ /* 0x040fe20000010207 */
        /* <DEDUP_REMOVED lines=11> */
.L_x_6120:
        /* <DEDUP_REMOVED lines=26> */
.L_x_6121:
        /* <DEDUP_REMOVED lines=27> */
.L_x_6025:
[----:B------:R-:W-:Y:S05]  /*6e90*/  BSYNC B0 ;  /* 0x0000000000007941 */ /* 0x000fea0003800000 */
.L_x_6024:
        /* <DEDUP_REMOVED lines=220> */
[----:B------:R-:W-:Y:S01]  /*7c60*/  IMAD.MOV.U32 R0, RZ, RZ, R2 ;  /* 0x000000ffff007224 */ /* 0x000fe200078e0002 */
        /* <DEDUP_REMOVED lines=25> */
.L_x_6122:
[----:B------:R-:W-:-:S05]  /*7e00*/  BRA.DIV ~URZ, `(.L_x_6031) ;  /* 0x0000d1f27f007947 */ /* 0x000fca000b800000 */
[----:B------:R-:W3:Y:S01]  /*7e10*/  SHFL.IDX PT, R0, R170, RZ, 0x181f ;  /* 0x00181fffaa007589 */ /* 0x000ee200000e0000 */
[----:B------:R-:W-:Y:S02]  /*7e20*/  ISETP.GE.AND P6, PT, R218, c[0x0][0x1d4], PT ;  /* 0x00007500da007a0c */ /* 0x000fe40003fc6270 */
[----:B------:R-:W-:Y:S02]  /*7e30*/  ISETP.GE.AND P5, PT, R223, c[0x0][0x1d4], PT ;  /* 0x00007500df007a0c */ /* 0x000fe40003fa6270 */
[----:B---3--:R-:W-:Y:S05]  /*7e40*/  IADD3 R2, P0, R0, R177, RZ ;  /* 0x000000b100027210 */ /* 0x008fea0007f1e0ff */
[----:B--2---:R-:W-:Y:S05]  /*7e50*/  IMAD.X R3, R132, 0x1, R171, P0 ;  /* 0x0000000184037824 */ /* 0x004fea00000e06ab */
        /* <DEDUP_REMOVED lines=8> */
[----:B------:R-:W-:Y:S04]  /*7ee0*/  ISETP.GE.AND P0, PT, R225, c[0x0][0x1d4], PT ;  /* 0x00007500e1007a0c */ /* 0x000fe80003f06270 */
[----:B------:R-:W-:Y:S02]  /*7ef0*/  SEL R172, RZ, 0x10, P0 ;  /* 0x00000010ffac7807 */ /* 0x000fe40000000000 */
[----:B--2---:R-:W-:Y:S02]  /*7f00*/  IADD3 R2, P2, R0, R179, RZ ;  /* 0x000000b300027210 */ /* 0x004fe40007f5e0ff */
[----:B------:R-:W2:Y:S03]  /*7f10*/  SHFL.IDX PT, R0, R170, 0x1, 0x181f ;  /* 0x00381f00aa007f89 */ /* 0x000ea600000e0000 */
[----:B------:R-:W-:Y:S01]  /*7f20*/  IMAD.X R3, R132, 0x1, R175, P2 ;  /* 0x0000000184037824 */ /* 0x000fe200010e06af */
[----:B------:R-:W-:Y:S01]  /*7f30*/  ISETP.GE.AND P2, PT, R224, c[0x0][0x1d4], PT ;  /* 0x00007500e0007a0c */ /* 0x000fe20003f46270 */
[----:B------:R3:W4:Y:S03]  /*7f40*/  SHFL.IDX PT, R132, R133, 0x1, 0x181f ;  /* 0x00381f0085847f89 */ /* 0x00072600000e0000 */
[----:B------:R-:W-:Y:S09]  /*7f50*/  SEL R173, RZ, 0x10, P2 ;  /* 0x00000010ffad7807 */ /* 0x000ff20001000000 */
[----:B------:R1:W-:Y:S04]  /*7f60*/  LDGSTS.E.BYPASS.LTC128B.128 [R215+0xc100], [R2.64], !P2 ;  /* 0x0c10000002d77fae */ /* 0x0003e8000d101d46 */
[----:B------:R5:W-:Y:S01]  /*7f70*/  LDGSTS.E.BYPASS.LTC128B.128 [R215+0xe100], [R168.64], !P0 ;  /* 0x0e100000a8d77fae */ /* 0x000be2000c101d46 */
[----:B-1-3--:R-:W-:Y:S02]  /*7f80*/  SEL R133, RZ, 0x10, P6 ;  /* 0x00000010ff857807 */ /* 0x00afe40003000000 */
[----:B-----5:R-:W-:Y:S02]  /*7f90*/  SEL R168, RZ, 0x10, P5 ;  /* 0x00000010ffa87807 */ /* 0x020fe40002800000 */
.L_x_6123:
[C---:B--2-4-:R-:W-:Y:S02]  /*7fa0*/  IADD3 R2, -R133.reuse, 0x10, RZ ;  /* 0x0000001085027810 */ /* 0x054fe40007ffe1ff */
        /* <DEDUP_REMOVED lines=27> */
.L_x_6029:
[----:B------:R-:W-:Y:S05]  /*8160*/  BSYNC B0 ;  /* 0x0000000000007941 */ /* 0x000fea0003800000 */
.L_x_6028:
[----:B------:R-:W-:Y:S01]  /*8170*/  IADD3 R132, R250, R239, RZ ;  /* 0x000000effa847210 */ /* 0x000fe20007ffe0ff */
[----:B------:R-:W0:Y:S04]  /*8180*/  LDGDEPBAR ;  /* 0x00000000000079af */ /* 0x000e280000000000 */
[----:B------:R-:W-:Y:S05]  /*8190*/  @P4 IMAD.HI.U32 R0, R132, c[0x0][0x2c8], RZ ;  /* 0x0000b20084004a27 */ /* 0x000fea00078e00ff */
[----:B------:R-:W-:Y:S02]  /*81a0*/  @P4 SHF.R.U32.HI R132, RZ, c[0x0][0x2cc], R0 ;  /* 0x0000b300ff844a19 */ /* 0x000fe40000011600 */
[----:B------:R-:W-:Y:S05]  /*81b0*/  MOV R0, 0x1 ;  /* 0x0000000100007802 */ /* 0x000fea0000000f00 */
[----:B------:R-:W-:Y:S05]  /*81c0*/  IMAD R0, R217, -0x40, R0 ;  /* 0xffffffc0d9007824 */ /* 0x000fea00078e0200 */
[----:B------:R-:W-:Y:S04]  /*81d0*/  IADD3 R0, R213, R0, -R248 ;  /* 0x00000000d5007210 */ /* 0x000fe80007ffe8f8 */
[----:B------:R-:W-:Y:S01]  /*81e0*/  IADD3 R133, R0, -R214, RZ ;  /* 0x800000d600857210 */ /* 0x000fe20007ffe0ff */
[----:B------:R-:W-:-:S05]  /*81f0*/  BRA.DIV ~URZ, `(.L_x_6032) ;  /* 0x0000d0927f007947 */ /* 0x000fca000b800000 */
[----:B------:R2:W3:Y:S02]  /*8200*/  SHFL.IDX PT, R0, R132, RZ, 0x1c1f ;  /* 0x001c1fff84007589 */ /* 0x0004e400000e0000 */
.L_x_6124:
        /* <DEDUP_REMOVED lines=107> */
.L_x_6125:
        /* <DEDUP_REMOVED lines=43> */
[C---:B------:R-:W-:Y:S01]  /*8b70*/  ISETP.GT.AND P0, PT, R217.reuse, R212, PT ;  /* 0x000000d4d900720c */ /* 0x040fe20003f04270 */
        /* <DEDUP_REMOVED lines=410> */
.L_x_6023:
[----:B------:R-:W-:-:S13]  /*a520*/  ISETP.GE.AND P0, PT, R217, R226, PT ;  /* 0x000000e2d900720c */ /* 0x000fda0003f06270 */
[----:B------:R-:W-:Y:S05]  /*a530*/  @!P0 BRA `(.L_x_6035) ;  /* 0x0000370000008947 */ /* 0x000fea0003800000 */
[----:B------:R-:W-:Y:S02]  /*a540*/  MOV R135, R16 ;  /* 0x0000001000877202 */ /* 0x000fe40000000f00 */
[----:B------:R-:W-:Y:S02]  /*a550*/  MOV R134, R133 ;  /* 0x0000008500867202 */ /* 0x000fe40000000f00 */
.L_x_6042:
        /* <DEDUP_REMOVED lines=9> */
[C---:B------:R-:W-:Y:S01]  /*a5f0*/  IMAD.WIDE.U32 R2, R219.reuse, c[0x0][0x208], RZ ;  /* 0x00008200db027a25 */ /* 0x040fe200078e00ff */
[----:B------:R-:W-:Y:S02]  /*a600*/  SHF.R.S32.HI R6, RZ, 0x1f, R223 ;  /* 0x0000001fff067819 */ /* 0x000fe400000114df */
[----:B------:R-:W-:Y:S01]  /*a610*/  SHF.L.U64.HI R21, R224, 0x1, R5 ;  /* 0x00000001e0157819 */ /* 0x000fe20000010205 */
[----:B------:R-:W-:Y:S01]  /*a620*/  IMAD R0, R219, c[0x0][0x20c], R0 ;  /* 0x00008300db007a24 */ /* 0x000fe200078e0200 */
[----:B------:R-:W-:Y:S01]  /*a630*/  SHF.R.S32.HI R5, RZ, 0x1f, R218 ;  /* 0x0000001fff057819 */ /* 0x000fe200000114da */
[----:B------:R-:W-:Y:S01]  /*a640*/  IMAD R4, R4, c[0x0][0x218], RZ ;  /* 0x0000860004047a24 */ /* 0x000fe200078e02ff */
[C---:B------:R-:W-:Y:S01]  /*a650*/  IADD3 R213, R200.reuse, 0x7800, RZ ;  /* 0x00007800c8d57810 */ /* 0x040fe20007ffe0ff */
[----:B------:R-:W-:Y:S01]  /*a660*/  IMAD.IADD R3, R3, 0x1, R0 ;  /* 0x0000000103037824 */ /* 0x000fe200078e0200 */
[----:B------:R-:W-:Y:S01]  /*a670*/  IADD3 R212, R200, 0x7000, RZ ;  /* 0x00007000c8d47810 */ /* 0x000fe20007ffe0ff */
[----:B------:R-:W-:Y:S01]  /*a680*/  IMAD R4, R216, c[0x0][0x21c], R4 ;  /* 0x00008700d8047a24 */ /* 0x000fe200078e0204 */
[----:B------:R-:W-:Y:S01]  /*a690*/  IADD3 R199, R200, 0x6800, RZ ;  /* 0x00006800c8c77810 */ /* 0x000fe20007ffe0ff */
        /* <DEDUP_REMOVED lines=9> */
[C---:B------:R-:W-:Y:S01]  /*a730*/  IMAD.SHL.U32 R28, R223.reuse, 0x2, RZ ;  /* 0x00000002df1c7824 */ /* 0x040fe200078e00ff */
        /* <DEDUP_REMOVED lines=22> */
.L_x_6126:
[----:B------:R-:W5:Y:S01]  /*a8a0*/  SHFL.IDX PT, R5, R14, RZ, 0x181f ;  /* 0x00181fff0e057589 */ /* 0x000f6200000e0000 */
[----:B------:R-:W-:Y:S01]  /*a8b0*/  ISETP.GE.AND P0, PT, R218, c[0x0][0x1d4], PT ;  /* 0x00007500da007a0c */ /* 0x000fe20003f06270 */
[----:B------:R-:W-:Y:S01]  /*a8c0*/  BSSY B0, `(.L_x_6037) ;  /* 0x000014c000007945 */ /* 0x000fe20003800000 */
[----:B------:R-:W-:Y:S02]  /*a8d0*/  ISETP.GE.AND P5, PT, R223, c[0x0][0x1d4], PT ;  /* 0x00007500df007a0c */ /* 0x000fe40003fa6270 */
[----:B------:R-:W-:Y:S01]  /*a8e0*/  ISETP.GE.AND P4, PT, R224, c[0x0][0x1d4], PT ;  /* 0x00007500e0007a0c */ /* 0x000fe20003f86270 */
[----:B------:R-:W4:Y:S01]  /*a8f0*/  SHFL.IDX PT, R3, R14, 0x1, 0x181f ;  /* 0x00381f000e037f89 */ /* 0x000f2200000e0000 */
[----:B------:R-:W-:Y:S04]  /*a900*/  SEL R214, RZ, 0x10, P0 ;  /* 0x00000010ffd67807 */ /* 0x000fe80000000000 */
        /* <DEDUP_REMOVED lines=8> */
[C---:B------:R-:W-:Y:S01]  /*a990*/  IMAD.X R13, R2.reuse, 0x1, R21, P2 ;  /* 0x00000001020d7824 */ /* 0x040fe200010e0615 */
[----:B------:R-:W-:Y:S04]  /*a9a0*/  ISETP.GE.AND P2, PT, R225, c[0x0][0x1d4], PT ;  /* 0x00007500e1007a0c */ /* 0x000fe80003f46270 */
[----:B------:R5:W-:Y:S01]  /*a9b0*/  LDGSTS.E.BYPASS.LTC128B.128 [R215+0x4100], [R12.64], !P4 ;  /* 0x041000000cd77fae */ /* 0x000be2000e101d46 */
[----:B---3--:R-:W-:Y:S05]  /*a9c0*/  IADD3 R6, P6, R5, R30, RZ ;  /* 0x0000001e05067210 */ /* 0x008fea0007fde0ff */
[----:B------:R-:W-:Y:S01]  /*a9d0*/  IMAD.X R7, R2, 0x1, R22, P6 ;  /* 0x0000000102077824 */ /* 0x000fe200030e0616 */
[----:B------:R-:W-:Y:S02]  /*a9e0*/  IADD3 R2, -R214, 0x10, RZ ;  /* 0x00000010d6027810 */ /* 0x000fe40007ffe1ff */
[----:B-----5:R-:W-:Y:S02]  /*a9f0*/  SEL R12, RZ, 0x10, P4 ;  /* 0x00000010ff0c7807 */ /* 0x020fe40002000000 */
        /* <DEDUP_REMOVED lines=25> */
[----:B------:R-:W-:Y:S04]  /*ab90*/  ISETP.NE.U32.AND P0, PT, R13, RZ, PT ;  /* 0x000000ff0d00720c */ /* 0x000fe80003f05070 */
[----:B------:R3:W-:Y:S09]  /*aba0*/  LDGSTS.E.BYPASS.LTC128B.128.ZFILL [R215+0x5100], [R20.64], P6 ;  /* 0x0510000014d77fae */ /* 0x0007f2000b141d46 */
[----:B------:R4:W-:Y:S01]  /*abb0*/  LDGSTS.E.BYPASS.LTC128B.128.ZFILL [R215+0x7100], [R28.64], P0 ;  /* 0x071000001cd77fae */ /* 0x0009e20008141d46 */
[----:B------:R-:W-:Y:S04]  /*abc0*/  ISETP.GT.AND P0, PT, R217, R226, PT ;  /* 0x000000e2d900720c */ /* 0x000fe80003f04270 */
        /* <DEDUP_REMOVED lines=241> */
.L_x_6127:
        /* <DEDUP_REMOVED lines=22> */
.L_x_6128:
        /* <DEDUP_REMOVED lines=20> */
.L_x_6038:
[----:B------:R-:W-:Y:S05]  /*bd80*/  BSYNC B0 ;  /* 0x0000000000007941 */ /* 0x000fea0003800000 */
.L_x_6037:
        /* <DEDUP_REMOVED lines=41> */
.L_x_6129:
        /* <DEDUP_REMOVED lines=450> */
.L_x_6035:
[----:B------:R-:W-:Y:S05]  /*dc40*/  BRA.DIV ~URZ, `(.L_x_6043) ;  /* 0x000080627f007947 */ /* 0x000fea000b800000 */
[----:B------:R1:W2:Y:S02]  /*dc50*/  SHFL.BFLY PT, R0, R222, 0x2, 0x1f ;  /* 0x0c401f00de007f89 */ /* 0x0002a400000e0000 */
.L_x_6130:
[----:B--2---:R-:W-:Y:S01]  /*dc60*/  FADD.FTZ R4, R0, R222 ;  /* 0x000000de00047221 */ /* 0x004fe20000010000 */
[----:B------:R-:W-:Y:S05]  /*dc70*/  BRA.DIV ~URZ, `(.L_x_6044) ;  /* 0x000080827f007947 */ /* 0x000fea000b800000 */
[----:B------:R-:W2:Y:S02]  /*dc80*/  SHFL.BFLY PT, R0, R221, 0x2, 0x1f ;  /* 0x0c401f00dd007f89 */ /* 0x000ea400000e0000 */
[----:B--2---:R-:W-:-:S02]  /*dc90*/  FADD.FTZ R5, R0, R221 ;  /* 0x000000dd00057221 */ /* 0x004fc40000010000 */
[----:B------:R-:W2:Y:S04]  /*dca0*/  SHFL.BFLY PT, R0, R4, 0x1, 0x1f ;  /* 0x0c201f0004007f89 */ /* 0x000ea800000e0000 */
[----:B------:R3:W4:Y:S01]  /*dcb0*/  SHFL.BFLY PT, R3, R5, 0x1, 0x1f ;  /* 0x0c201f0005037f89 */ /* 0x00072200000e0000 */
[----:B--2---:R-:W-:-:S05]  /*dcc0*/  FADD.FTZ R4, R4, R0 ;  /* 0x0000000004047221 */ /* 0x004fca0000010000 */
.L_x_6131:
        /* <DEDUP_REMOVED lines=33> */
[C---:B--2---:R-:W-:Y:S02]  /*dee0*/  FMUL.FTZ R120, R0.reuse, R154 ;  /* 0x0000009a00787220 */ /* 0x044fe40000410000 */
[----:B------:R-:W-:Y:S02]  /*def0*/  FMUL.FTZ R121, R0, R155 ;  /* 0x0000009b00797220 */ /* 0x000fe40000410000 */
[----:B------:R-:W-:-:S02]  /*df00*/  FMUL.FTZ R34, R2, R140 ;  /* 0x0000008c02227220 */ /* 0x000fc40000410000 */
[C---:B------:R-:W-:Y:S02]  /*df10*/  FMUL.FTZ R35, R2.reuse, R141 ;  /* 0x0000008d02237220 */ /* 0x040fe40000410000 */
[C---:B------:R-:W-:Y:S02]  /*df20*/  FMUL.FTZ R112, R2.reuse, R124 ;  /* 0x0000007c02707220 */ /* 0x040fe40000410000 */
[----:B------:R-:W-:Y:S02]  /*df30*/  FMUL.FTZ R113, R2, R125 ;  /* 0x0000007d02717220 */ /* 0x000fe40000410000 */
[C---:B------:R-:W-:Y:S02]  /*df40*/  FMUL.FTZ R128, R0.reuse, R158 ;  /* 0x0000009e00807220 */ /* 0x040fe40000410000 */
[C---:B------:R-:W-:Y:S02]  /*df50*/  FMUL.FTZ R129, R0.reuse, R159 ;  /* 0x0000009f00817220 */ /* 0x040fe40000410000 */
[----:B------:R-:W-:-:S02]  /*df60*/  FMUL.FTZ R154, R0, R46 ;  /* 0x0000002e009a7220 */ /* 0x000fc40000410000 */
        /* <DEDUP_REMOVED lines=106> */
.L_x_6004:
        /* <DEDUP_REMOVED lines=17> */
.L_x_6046:
[----:B------:R-:W-:Y:S05]  /*e720*/  BSYNC B0 ;  /* 0x0000000000007941 */ /* 0x000fea0003800000 */
.L_x_6045:
        /* <DEDUP_REMOVED lines=19> */
[----:B--2---:R-:W-:Y:S02]  /*e860*/  F2FP.PACK_AB R2, R25, R24 ;  /* 0x000000181902723e */ /* 0x004fe400000000ff */
[----:B-1----:R-:W-:-:S03]  /*e870*/  F2FP.PACK_AB R0, R153, R152 ;  /* 0x000000989900723e */ /* 0x002fc600000000ff */
        /* <DEDUP_REMOVED lines=95> */
[----:B------:R-:W-:Y:S01]  /*ee70*/  F2FP.PACK_AB R2, R101, R100 ;  /* 0x000000646502723e */ /* 0x000fe200000000ff */
[----:B------:R-:W-:Y:S01]  /*ee80*/  IMAD.MOV.U32 R14, RZ, RZ, c[0x0][0x388] ;  /* 0x0000e200ff0e7624 */ /* 0x000fe200078e00ff */
[----:B------:R-:W-:-:S02]  /*ee90*/  F2FP.PACK_AB R0, R83, R82 ;  /* 0x000000525300723e */ /* 0x000fc400000000ff */
[----:B------:R-:W-:Y:S01]  /*eea0*/  ISETP.NE.U32.AND P2, PT, RZ, c[0x0][0x508], PT ;  /* 0x00014200ff007a0c */ /* 0x000fe20003f45070 */
[----:B------:R1:W-:Y:S03]  /*eeb0*/  STS [R10+0xc000], R2 ;  /* 0x00c000020a007388 */ /* 0x0003e60000000800 */
[----:B------:R-:W-:Y:S01]  /*eec0*/  ISETP.NE.AND.EX P2, PT, RZ, c[0x0][0x50c], PT, P2 ;  /* 0x00014300ff007a0c */ /* 0x000fe20003f45320 */
        /* <DEDUP_REMOVED lines=26> */
[----:B------:R-:W-:-:S04]  /*f070*/  ISETP.NE.U32.AND P1, PT, RZ, c[0x0][0x500], PT ;  /* 0x00014000ff007a0c */ /* 0x000fc80003f25070 */
        /* <DEDUP_REMOVED lines=15> */
.L_x_6049:
        /* <DEDUP_REMOVED lines=118> */
.L_x_6132:
[----:B------:R-:W-:Y:S05]  /*f8d0*/  BRA.DIV ~URZ, `(.L_x_6052) ;  /* 0x000065927f007947 */ /* 0x000fea000b800000 */
[----:B------:R4:W2:Y:S02]  /*f8e0*/  SHFL.IDX PT, R0, R14, RZ, 0x181f ;  /* 0x00181fff0e007589 */ /* 0x0008a400000e0000 */
.L_x_6133:
        /* <DEDUP_REMOVED lines=24> */
.L_x_6054:
[----:B------:R-:W-:Y:S05]  /*fa70*/  BSYNC B0 ;  /* 0x0000000000007941 */ /* 0x000fea0003800000 */
.L_x_6053:
[----:B------:R-:W-:Y:S05]  /*fa80*/  BRA.DIV ~URZ, `(.L_x_6055) ;  /* 0x000064527f007947 */ /* 0x000fea000b800000 */
[----:B---3--:R3:W4:Y:S04]  /*fa90*/  SHFL.IDX PT, R4, R5, 0x1, 0x181f ;  /* 0x00381f0005047f89 */ /* 0x00872800000e0000 */
[----:B--2---:R3:W2:Y:S02]  /*faa0*/  SHFL.IDX PT, R0, R14, 0x1, 0x181f ;  /* 0x00381f000e007f89 */ /* 0x0046a400000e0000 */
.L_x_6134:
        /* <DEDUP_REMOVED lines=24> */
.L_x_6057:
[----:B------:R-:W-:Y:S05]  /*fc30*/  BSYNC B0 ;  /* 0x0000000000007941 */ /* 0x000fea0003800000 */
.L_x_6056:
[----:B------:R-:W-:Y:S05]  /*fc40*/  BRA.DIV ~URZ, `(.L_x_6058) ;  /* 0x000063627f007947 */ /* 0x000fea000b800000 */
[----:B----4-:R4:W3:Y:S02]  /*fc50*/  SHFL.IDX PT, R4, R5, 0x2, 0x181f ;  /* 0x00581f0005047f89 */ /* 0x0108e400000e0000 */
.L_x_6135:
[----:B------:R-:W-:Y:S05]  /*fc60*/  BRA.DIV ~URZ, `(.L_x_6059) ;  /* 0x000063b27f007947 */ /* 0x000fea000b800000 */
[----:B--2---:R2:W4:Y:S02]  /*fc70*/  SHFL.IDX PT, R0, R14, 0x2, 0x181f ;  /* 0x00581f000e007f89 */ /* 0x00452400000e0000 */
.L_x_6136:
        /* <DEDUP_REMOVED lines=24> */
.L_x_6061:
[----:B------:R-:W-:Y:S05]  /*fe00*/  BSYNC B0 ;  /* 0x0000000000007941 */ /* 0x000fea0003800000 */
.L_x_6060:
[----:B------:R-:W-:Y:S05]  /*fe10*/  BRA.DIV ~URZ, `(.L_x_6062) ;  /* 0x000062727f007947 */ /* 0x000fea000b800000 */
[----:B---3--:R3:W1:Y:S04]  /*fe20*/  SHFL.IDX PT, R4, R5, 0x3, 0x181f ;  /* 0x00781f0005047f89 */ /* 0x00866800000e0000 */
[----:B----4-:R3:W4:Y:S02]  /*fe30*/  SHFL.IDX PT, R0, R14, 0x3, 0x181f ;  /* 0x00781f000e007f89 */ /* 0x01072400000e0000 */
.L_x_6137:
        /* <DEDUP_REMOVED lines=25> */
.L_x_6050:
        /* <DEDUP_REMOVED lines=33> */
.L_x_6138:
[----:B------:R-:W-:Y:S05]  /*101e0*/  BRA.DIV ~URZ, `(.L_x_6065) ;  /* 0x00005fe27f007947 */ /* 0x000fea000b800000 */
[----:B------:R3:W4:Y:S02]  /*101f0*/  SHFL.IDX PT, R0, R12, RZ, 0x1c1f ;  /* 0x001c1fff0c007589 */ /* 0x00072400000e0000 */
.L_x_6139:
        /* <DEDUP_REMOVED lines=224> */
.L_x_6067:
[----:B------:R-:W-:Y:S05]  /*11000*/  BSYNC B0 ;  /* 0x0000000000007941 */ /* 0x000fea0003800000 */
.L_x_6066:
[----:B------:R-:W-:Y:S05]  /*11010*/  BRA.DIV ~URZ, `(.L_x_6068) ;  /* 0x000052227f007947 */ /* 0x000fea000b800000 */
[----:B--2---:R2:W1:Y:S04]  /*11020*/  SHFL.IDX PT, R4, R5, 0x1, 0x1c1f ;  /* 0x003c1f0005047f89 */ /* 0x00446800000e0000 */
[----:B----4-:R2:W4:Y:S02]  /*11030*/  SHFL.IDX PT, R0, R12, 0x1, 0x1c1f ;  /* 0x003c1f000c007f89 */ /* 0x01052400000e0000 */
.L_x_6140:
        /* <DEDUP_REMOVED lines=225> */
.L_x_6048:
[----:B------:R-:W2:Y:S01]  /*11e50*/  LDL.LU R0, [R1] ;  /* 0x0000000001007983 */ /* 0x000ea20000300800 */
[----:B------:R-:W-:Y:S01]  /*11e60*/  ISETP.NE.U32.AND P1, PT, RZ, c[0x0][0x508], PT ;  /* 0x00014200ff007a0c */ /* 0x000fe20003f25070 */
[----:B------:R-:W-:Y:S01]  /*11e70*/  IMAD.MOV.U32 R8, RZ, RZ, RZ ;  /* 0x000000ffff087224 */ /* 0x000fe200078e00ff */
[----:B------:R-:W-:Y:S01]  /*11e80*/  ISETP.NE.U32.AND P3, PT, RZ, c[0x0][0x500], PT ;  /* 0x00014000ff007a0c */ /* 0x000fe20003f65070 */
[----:B------:R-:W-:Y:S01]  /*11e90*/  IMAD.MOV.U32 R20, RZ, RZ, c[0x0][0x388] ;  /* 0x0000e200ff147624 */ /* 0x000fe200078e00ff */
[----:B------:R-:W-:Y:S02]  /*11ea0*/  ISETP.NE.AND.EX P1, PT, RZ, c[0x0][0x50c], PT, P1 ;  /* 0x00014300ff007a0c */ /* 0x000fe40003f25310 */
[----:B------:R-:W-:Y:S02]  /*11eb0*/  ISETP.NE.AND.EX P3, PT, RZ, c[0x0][0x504], PT, P3 ;  /* 0x00014100ff007a0c */ /* 0x000fe40003f65330 */
[----:B------:R-:W-:-:S09]  /*11ec0*/  IADD3 R2, P2, R252, c[0x0][0x500], RZ ;  /* 0x00014000fc027a10 */ /* 0x000fd20007f5e0ff */
[----:B------:R-:W-:Y:S02]  /*11ed0*/  @P1 IADD3 R4, P0, R252, c[0x0][0x508], RZ ;  /* 0x00014200fc041a10 */ /* 0x000fe40007f1e0ff */
[C---:B--2---:R-:W-:Y:S02]  /*11ee0*/  IADD3.X R3, R0.reuse, c[0x0][0x504], RZ, P2, !PT ;  /* 0x0001410000037a10 */ /* 0x044fe400017fe4ff */
[----:B---3--:R-:W-:-:S03]  /*11ef0*/  @P1 IADD3.X R5, R0, c[0x0][0x50c], RZ, P0, !PT ;  /* 0x0001430000051a10 */ /* 0x008fc600007fe4ff */
        /* <DEDUP_REMOVED lines=9> */
.L_x_6069:
[----:B------:R-:W3:Y:S01]  /*11f90*/  LDL.LU R0, [R1+0x28] ;  /* 0x0000280001007983 */ /* 0x000ee20000300800 */
[----:B------:R-:W-:Y:S01]  /*11fa0*/  BSSY B0, `(.L_x_6070) ;  /* 0x0000038000007945 */ /* 0x000fe20003800000 */
[----:B-1----:R-:W-:Y:S02]  /*11fb0*/  LOP3.LUT R14, R242, 0xffff, RZ, 0xc0, !PT ;  /* 0x0000fffff20e7812 */ /* 0x002fe400078ec0ff */
[----:B--2---:R-:W1:Y:S01]  /*11fc0*/  S2R R2, SR_TID.X ;  /* 0x0000000000027919 */ /* 0x004e620000002100 */
[----:B------:R-:W-:-:S02]  /*11fd0*/  SEL R15, R251, RZ, !P3 ;  /* 0x000000fffb0f7207 */ /* 0x000fc40005800000 */
[----:B-----5:R-:W-:Y:S02]  /*11fe0*/  SHF.R.S32.HI R18, RZ, 0x1f, R8 ;  /* 0x0000001fff127819 */ /* 0x020fe40000011408 */
[----:B-1----:R-:W-:Y:S02]  /*11ff0*/  ISETP.GT.AND P0, PT, R2, 0x7f, PT ;  /* 0x0000007f0200780c */ /* 0x002fe40003f04270 */
[----:B---3--:R-:W-:-:S11]  /*12000*/  SEL R21, R0, RZ, !P3 ;  /* 0x000000ff00157207 */ /* 0x008fd60005800000 */
        /* <DEDUP_REMOVED lines=49> */
.L_x_6071:
[----:B------:R-:W-:Y:S05]  /*12320*/  BSYNC B0 ;  /* 0x0000000000007941 */ /* 0x000fea0003800000 */
.L_x_6070:
        /* <DEDUP_REMOVED lines=34> */
.L_x_6141:
[----:B------:R-:W-:Y:S05]  /*12550*/  BRA.DIV ~URZ, `(.L_x_6073) ;  /* 0x00003e227f007947 */ /* 0x000fea000b800000 */
[----:B------:R3:W4:Y:S02]  /*12560*/  SHFL.IDX PT, R0, R14, RZ, 0x181f ;  /* 0x00181fff0e007589 */ /* 0x00072400000e0000 */
.L_x_6142:
        /* <DEDUP_REMOVED lines=25> */
.L_x_6075:
[----:B------:R-:W-:Y:S05]  /*12700*/  BSYNC B0 ;  /* 0x0000000000007941 */ /* 0x000fea0003800000 */
.L_x_6074:
[----:B------:R-:W-:Y:S05]  /*12710*/  BRA.DIV ~URZ, `(.L_x_6076) ;  /* 0x00003cd27f007947 */ /* 0x000fea000b800000 */
[----:B--2---:R2:W1:Y:S04]  /*12720*/  SHFL.IDX PT, R4, R5, 0x1, 0x181f ;  /* 0x00381f0005047f89 */ /* 0x00446800000e0000 */
[----:B----4-:R2:W4:Y:S02]  /*12730*/  SHFL.IDX PT, R0, R14, 0x1, 0x181f ;  /* 0x00381f000e007f89 */ /* 0x01052400000e0000 */
.L_x_6143:
        /* <DEDUP_REMOVED lines=24> */
.L_x_6078:
[----:B------:R-:W-:Y:S05]  /*128c0*/  BSYNC B0 ;  /* 0x0000000000007941 */ /* 0x000fea0003800000 */
.L_x_6077:
[----:B------:R-:W-:Y:S05]  /*128d0*/  BRA.DIV ~URZ, `(.L_x_6079) ;  /* 0x00003be27f007947 */ /* 0x000fea000b800000 */
[----:B-1----:R1:W2:Y:S02]  /*128e0*/  SHFL.IDX PT, R4, R5, 0x2, 0x181f ;  /* 0x00581f0005047f89 */ /* 0x0022a400000e0000 */
.L_x_6144:
[----:B------:R-:W-:Y:S05]  /*128f0*/  BRA.DIV ~URZ, `(.L_x_6080) ;  /* 0x00003c327f007947 */ /* 0x000fea000b800000 */
[----:B----4-:R4:W1:Y:S02]  /*12900*/  SHFL.IDX PT, R0, R14, 0x2, 0x181f ;  /* 0x00581f000e007f89 */ /* 0x01086400000e0000 */
.L_x_6145:
        /* <DEDUP_REMOVED lines=24> */
.L_x_6082:
[----:B------:R-:W-:Y:S05]  /*12a90*/  BSYNC B0 ;  /* 0x0000000000007941 */ /* 0x000fea0003800000 */
.L_x_6081:
[----:B------:R-:W-:Y:S05]  /*12aa0*/  BRA.DIV ~URZ, `(.L_x_6083) ;  /* 0x00003af27f007947 */ /* 0x000fea000b800000 */
[----:B--2---:R2:W3:Y:S04]  /*12ab0*/  SHFL.IDX PT, R4, R5, 0x3, 0x181f ;  /* 0x00781f0005047f89 */ /* 0x0044e800000e0000 */
[----:B-1----:R2:W1:Y:S02]  /*12ac0*/  SHFL.IDX PT, R0, R14, 0x3, 0x181f ;  /* 0x00781f000e007f89 */ /* 0x00246400000e0000 */
.L_x_6146:
        /* <DEDUP_REMOVED lines=23> */
.L_x_6063:
[----:B------:R-:W-:Y:S05]  /*12c40*/  BSYNC B1 ;  /* 0x0000000000017941 */ /* 0x000fea0003800000 */
.L_x_6047:
        /* <DEDUP_REMOVED lines=13> */
.L_x_6147:
[----:B------:R-:W-:Y:S05]  /*12d20*/  BRA.DIV ~URZ, `(.L_x_6086) ;  /* 0x000039b27f007947 */ /* 0x000fea000b800000 */
[----:B------:R4:W2:Y:S02]  /*12d30*/  SHFL.IDX PT, R8, R106, 0x1, 0x1f ;  /* 0x00201f006a087f89 */ /* 0x0008a400000e0000 */
.L_x_6148:
        /* <DEDUP_REMOVED lines=18> */
.L_x_6149:
        /* <DEDUP_REMOVED lines=16> */
.L_x_6150:
[----:B----4-:R-:W-:Y:S01]  /*12f60*/  IMAD R0, R0, c[0x0][0x538], RZ ;  /* 0x00014e0000007a24 */ /* 0x010fe200078e02ff */
[----:B------:R-:W-:Y:S04]  /*12f70*/  BSSY B1, `(.L_x_6089) ;  /* 0x00000c5000017945 */ /* 0x000fe80003800000 */
[----:B--2---:R-:W-:-:S04]  /*12f80*/  IADD3 R8, R0, R8, RZ ;  /* 0x0000000800087210 */ /* 0x004fc80007ffe0ff */
[----:B---3--:R-:W-:-:S13]  /*12f90*/  ISETP.GT.AND P6, PT, R8, R9, PT ;  /* 0x000000090800720c */ /* 0x008fda0003fc4270 */
[----:B------:R-:W-:Y:S05]  /*12fa0*/  @P6 BRA `(.L_x_6090) ;  /* 0x0000024000006947 */ /* 0x000fea0003800000 */
.L_x_6094:
        /* <DEDUP_REMOVED lines=16> */
.L_x_6151:
        /* <DEDUP_REMOVED lines=16> */
.L_x_6152:
[----:B--2---:R-:W-:-:S05]  /*131b0*/  IMAD R0, R0, c[0x0][0x538], RZ ;  /* 0x00014e0000007a24 */ /* 0x004fca00078e02ff */
[----:B------:R-:W-:-:S04]  /*131c0*/  IADD3 R8, R0, R8, RZ ;  /* 0x0000000800087210 */ /* 0x000fc80007ffe0ff */
[----:B------:R-:W-:-:S13]  /*131d0*/  ISETP.GT.AND P6, PT, R8, R9, PT ;  /* 0x000000090800720c */ /* 0x000fda0003fc4270 */
[----:B-1----:R-:W-:Y:S05]  /*131e0*/  @!P6 BRA `(.L_x_6094) ;  /* 0xfffffdc00000e947 */ /* 0x002fea000383ffff */
.L_x_6090:
[----:B------:R-:W-:-:S05]  /*131f0*/  IADD3 R8, -R0, R8, RZ ;  /* 0x0000000800087210 */ /* 0x000fca0007ffe1ff */
[----:B------:R-:W-:-:S05]  /*13200*/  IMAD R0, R4, c[0x0][0x538], R8 ;  /* 0x00014e0004007a24 */ /* 0x000fca00078e0208 */
[----:B------:R-:W-:Y:S01]  /*13210*/  ISETP.GT.AND P0, PT, R0, R9, PT ;  /* 0x000000090000720c */ /* 0x000fe20003f04270 */
[----:B------:R-:W-:-:S12]  /*13220*/  BRA.DIV ~URZ, `(.L_x_6095) ;  /* 0x000039127f007947 */ /* 0x000fd8000b800000 */
[----:B------:R-:W-:-:S04]  /*13230*/  VOTE.ANY R5, PT, !P0 ;  /* 0x0000000000057806 */ /* 0x000fc800040e0100 */
.L_x_6153:
[----:B------:R-:W2:Y:S02]  /*13240*/  POPC R0, R5 ;  /* 0x0000000500007309 */ /* 0x000ea40000000000 */
[----:B--2---:R-:W-:Y:S01]  /*13250*/  IADD3 R243, R0, R243, RZ ;  /* 0x000000f300f37210 */ /* 0x004fe20007ffe0ff */
[----:B------:R-:W-:Y:S05]  /*13260*/  BRA.DIV ~URZ, `(.L_x_6096) ;  /* 0x000039227f007947 */ /* 0x000fea000b800000 */
[----:B------:R2:W3:Y:S04]  /*13270*/  SHFL.IDX PT, R10, R6, R0, 0x1f ;  /* 0x00001f00060a7589 */ /* 0x0004e800000e0000 */
[----:B------:R2:W4:Y:S02]  /*13280*/  SHFL.IDX PT, R7, R7, R0, 0x1f ;  /* 0x00001f0007077589 */ /* 0x00052400000e0000 */
.L_x_6154:
[----:B------:R-:W-:Y:S01]  /*13290*/  ISETP.NE.AND P0, PT, R5, RZ, PT ;  /* 0x000000ff0500720c */ /* 0x000fe20003f05270 */
[----:B------:R-:W-:-:S12]  /*132a0*/  BSSY B0, `(.L_x_6097) ;  /* 0x0000005000007945 */ /* 0x000fd80003800000 */
[----:B------:R-:W-:Y:S05]  /*132b0*/  @!P0 BRA `(.L_x_6098) ;  /* 0x0000003000008947 */ /* 0x000fea0003800000 */
[----:B--2---:R-:W-:Y:S01]  /*132c0*/  IADD3 R0, R0, -0x1, RZ ;  /* 0xffffffff00007810 */ /* 0x004fe20007ffe0ff */
[----:B------:R-:W-:Y:S05]  /*132d0*/  BRA.DIV ~URZ, `(.L_x_6099) ;  /* 0x000039827f007947 */ /* 0x000fea000b800000 */
[----:B------:R2:W1:Y:S02]  /*132e0*/  SHFL.IDX PT, R11, R4, R0, 0x1f ;  /* 0x00001f00040b7589 */ /* 0x00046400000e0000 */
.L_x_6098:
[----:B------:R-:W-:Y:S05]  /*132f0*/  BSYNC B0 ;  /* 0x0000000000007941 */ /* 0x000fea0003800000 */
.L_x_6097:
        /* <DEDUP_REMOVED lines=66> */
.L_x_6101:
        /* <DEDUP_REMOVED lines=66> */
.L_x_6102:
[----:B------:R-:W-:Y:S05]  /*13b40*/  BSYNC B0 ;  /* 0x0000000000007941 */ /* 0x000fea0003800000 */
.L_x_6100:
[----:B------:R-:W-:-:S04]  /*13b50*/  LOP3.LUT R0, RZ, R0, RZ, 0x33, !PT ;  /* 0x00000000ff007212 */ /* 0x000fc800078e33ff */
[----:B------:R-:W-:Y:S01]  /*13b60*/  IADD3 R241, R0, R10, RZ ;  /* 0x0000000a00f17210 */ /* 0x000fe20007ffe0ff */
[----:B------:R-:W-:Y:S05]  /*13b70*/  BRA `(.L_x_6103) ;  /* 0x0000004000007947 */ /* 0x000fea0003800000 */
.L_x_6091:
[----:B------:R-:W-:Y:S01]  /*13b80*/  IMAD.MOV.U32 R240, RZ, RZ, R9 ;  /* 0x000000fffff07224 */ /* 0x000fe200078e0009 */
[----:B------:R-:W-:Y:S01]  /*13b90*/  MOV R242, RZ ;  /* 0x000000ff00f27202 */ /* 0x000fe20000000f00 */
[----:B------:R-:W-:Y:S01]  /*13ba0*/  IMAD.MOV.U32 R241, RZ, RZ, RZ ;  /* 0x000000fffff17224 */ /* 0x000fe200078e00ff */
[----:B------:R-:W-:Y:S02]  /*13bb0*/  MOV R243, c[0x0][0x53c] ;  /* 0x00014f0000f37a02 */ /* 0x000fe40000000f00 */
.L_x_6103:
[----:B------:R-:W-:Y:S05]  /*13bc0*/  BSYNC B1 ;  /* 0x0000000000017941 */ /* 0x000fea0003800000 */
.L_x_6089:
[----:B------:R-:W-:Y:S01]  /*13bd0*/  WARPSYNC 0xffffffff ;  /* 0xffffffff00007948 */ /* 0x000fe20003800000 */
[----:B------:R-:W-:Y:S01]  /*13be0*/  BAR.SYNC.DEFER_BLOCKING 0x4, 0x100 ;  /* 0x0104000000007b1d */ /* 0x000fe20000010000 */
[----:B------:R-:W-:-:S13]  /*13bf0*/  ISETP.NE.AND P0, PT, R12, RZ, PT ;  /* 0x000000ff0c00720c */ /* 0x000fda0003f05270 */
[----:B------:R2:W-:Y:S04]  /*13c00*/  @!P0 STS.128 [0x20100], R240 ;  /* 0x020100f0ff008388 */ /* 0x0005e80000000c00 */
[----:B------:R-:W-:Y:S06]  /*13c10*/  BAR.ARV 0x5, 0x100 ;  /* 0x0144000000007b1d */ /* 0x000fec0000002000 */
.L_x_6084:
[----:B-1----:R-:W-:-:S13]  /*13c20*/  ISETP.GE.AND P0, PT, R243, c[0x0][0x53c], PT ;  /* 0x00014f00f3007a0c */ /* 0x002fda0003f06270 */
[----:B--23--:R-:W-:Y:S01]  /*13c30*/  @P0 CALL.REL.NOINC `(.L_x_6104) ;  /* 0x0000001000000944 */ /* 0x00cfe20003c00000 */
[----:B------:R-:W-:Y:S05]  /*13c40*/  BRA `(.L_x_6105) ;  /* 0xfffedf5000007947 */ /* 0x000fea000383ffff */
.L_x_6104:
[----:B------:R-:W-:Y:S05]  /*13c50*/  EXIT ;  /* 0x000000000000794d */ /* 0x000fea0003800000 */
.L_x_5987:
[----:B------:R-:W-:Y:S01]  /*13c60*/  IMAD.MOV.U32 R0, RZ, RZ, R5 ;  /* 0x000000ffff007224 */ /* 0x000fe200078e0005 */
[----:B------:R-:W-:Y:S02]  /*13c70*/  MOV R3, 0x1 ;  /* 0x0000000100037802 */ /* 0x000fe40000000f00 */
[----:B------:R-:W-:Y:S02]  /*13c80*/  MOV R2, 0x13ca0 ;  /* 0x00013ca000027802 */ /* 0x000fe40000000f00 */
[----:B--2---:R-:W-:Y:S05]  /*13c90*/  CALL.REL.NOINC `($__internal_100_$__cuda_sm70_shflsync_up_p) ;  /* 0x000030f000007944 */ /* 0x004fea0003c00000 */
[----:B------:R-:W-:Y:S01]  /*13ca0*/  MOV R0, R4 ;  /* 0x0000000400007202 */ /* 0x000fe20000000f00 */
[----:B------:R-:W-:Y:S05]  /*13cb0*/  BRA `(.L_x_6106) ;  /* 0xfffec78000007947 */ /* 0x000fea000383ffff */
.L_x_5988:
[----:B------:R-:W-:Y:S01]  /*13cc0*/  IMAD.MOV.U32 R0, RZ, RZ, R5 ;  /* 0x000000ffff007224 */ /* 0x000fe200078e0005 */
[----:B------:R-:W-:Y:S02]  /*13cd0*/  MOV R3, 0x2 ;  /* 0x0000000200037802 */ /* 0x000fe40000000f00 */
[----:B------:R-:W-:Y:S02]  /*13ce0*/  MOV R2, 0x13d00 ;  /* 0x00013d0000027802 */ /* 0x000fe40000000f00 */
[----:B--2---:R-:W-:Y:S05]  /*13cf0*/  CALL.REL.NOINC `($__internal_100_$__cuda_sm70_shflsync_up_p) ;  /* 0x0000309000007944 */ /* 0x004fea0003c00000 */
[----:B------:R-:W-:Y:S01]  /*13d00*/  SEL R4, R4, RZ, P4 ;  /* 0x000000ff04047207 */ /* 0x000fe20002000000 */
[----:B------:R-:W-:Y:S01]  /*13d10*/  IMAD.MOV.U32 R3, RZ, RZ, 0x4 ;  /* 0x00000004ff037424 */ /* 0x000fe200078e00ff */
[----:B------:R-:W-:-:S03]  /*13d20*/  MOV R2, 0x13d50 ;  /* 0x00013d5000027802 */ /* 0x000fc60000000f00 */
[----:B------:R-:W-:Y:S02]  /*13d30*/  IMAD.IADD R0, R5, 0x1, R4 ;  /* 0x0000000105007824 */ /* 0x000fe400078e0204 */
[----:B------:R-:W-:Y:S05]  /*13d40*/  CALL.REL.NOINC `($__internal_100_$__cuda_sm70_shflsync_up_p) ;  /* 0x0000304000007944 */ /* 0x000fea0003c00000 */
        /* <DEDUP_REMOVED lines=12> */
[----:B------:R-:W-:Y:S02]  /*13e10*/  MOV R220, 0x1f ;  /* 0x0000001f00dc7802 */ /* 0x000fe40000000f00 */
[----:B------:R-:W-:Y:S01]  /*13e20*/  MOV R3, 0x13e60 ;  /* 0x00013e6000037802 */ /* 0x000fe20000000f00 */
[----:B------:R-:W-:-:S04]  /*13e30*/  IMAD.IADD R4, R0, 0x1, R4 ;  /* 0x0000000100047824 */ /* 0x000fc800078e0204 */
[----:B------:R-:W-:Y:S02]  /*13e40*/  IMAD.MOV.U32 R195, RZ, RZ, R4 ;  /* 0x000000ffffc37224 */ /* 0x000fe400078e0004 */
[----:B------:R-:W-:Y:S05]  /*13e50*/  CALL.REL.NOINC `($__internal_99_$__cuda_sm70_shflsync_idx_p) ;  /* 0x00002ed000007944 */ /* 0x000fea0003c00000 */
[----:B------:R-:W-:Y:S01]  /*13e60*/  MOV R0, R220 ;  /* 0x000000dc00007202 */ /* 0x000fe20000000f00 */
[----:B------:R-:W-:Y:S05]  /*13e70*/  BRA `(.L_x_6107) ;  /* 0xfffec6c000007947 */ /* 0x000fea000383ffff */
.L_x_5990:
[----:B------:R-:W-:Y:S02]  /*13e80*/  SEL R0, RZ, 0x1, P0 ;  /* 0x00000001ff007807 */ /* 0x000fe40000000000 */
[----:B------:R-:W-:Y:S02]  /*13e90*/  MOV R2, 0x13eb0 ;  /* 0x00013eb000027802 */ /* 0x000fe40000000f00 */
[----:B--2---:R-:W-:Y:S05]  /*13ea0*/  CALL.REL.NOINC `($__internal_101_$__cuda_sm70_votesync_ballot) ;  /* 0x00002f4000007944 */ /* 0x004fea0003c00000 */
[----:B------:R-:W-:Y:S01]  /*13eb0*/  MOV R6, R0 ;  /* 0x0000000000067202 */ /* 0x000fe20000000f00 */
[----:B------:R-:W-:Y:S05]  /*13ec0*/  BRA `(.L_x_6108) ;  /* 0xfffec70000007947 */ /* 0x000fea000383ffff */
.L_x_5991:
[----:B------:R-:W-:Y:S01]  /*13ed0*/  IMAD.MOV.U32 R195, RZ, RZ, R9 ;  /* 0x000000ffffc37224 */ /* 0x000fe200078e0009 */
[----:B------:R-:W-:Y:S01]  /*13ee0*/  MOV R2, R0 ;  /* 0x0000000000027202 */ /* 0x000fe20000000f00 */
[----:B------:R-:W-:Y:S01]  /*13ef0*/  IMAD.MOV.U32 R220, RZ, RZ, 0x1f ;  /* 0x0000001fffdc7424 */ /* 0x000fe200078e00ff */
[----:B------:R-:W-:Y:S02]  /*13f00*/  MOV R3, 0x13f20 ;  /* 0x00013f2000037802 */ /* 0x000fe40000000f00 */
[----:B------:R-:W-:Y:S05]  /*13f10*/  CALL.REL.NOINC `($__internal_99_$__cuda_sm70_shflsync_idx_p) ;  /* 0x00002e1000007944 */ /* 0x000fea0003c00000 */
[----:B------:R-:W-:Y:S01]  /*13f20*/  IMAD.MOV.U32 R12, RZ, RZ, R220 ;  /* 0x000000ffff0c7224 */ /* 0x000fe200078e00dc */
[----:B------:R-:W-:Y:S01]  /*13f30*/  MOV R195, R8 ;  /* 0x0000000800c37202 */ /* 0x000fe20000000f00 */
[----:B------:R-:W-:Y:S01]  /*13f40*/  IMAD.MOV.U32 R5, RZ, RZ, RZ ;  /* 0x000000ffff057224 */ /* 0x000fe200078e00ff */
[----:B------:R-:W-:Y:S01]  /*13f50*/  MOV R2, R0 ;  /* 0x0000000000027202 */ /* 0x000fe20000000f00 */
[----:B------:R-:W-:Y:S01]  /*13f60*/  IMAD.MOV.U32 R220, RZ, RZ, 0x1f ;  /* 0x0000001fffdc7424 */ /* 0x000fe200078e00ff */
[----:B------:R-:W-:-:S02]  /*13f70*/  MOV R3, 0x13f90 ;  /* 0x00013f9000037802 */ /* 0x000fc40000000f00 */
[----:B------:R-:W-:Y:S05]  /*13f80*/  CALL.REL.NOINC `($__internal_99_$__cuda_sm70_shflsync_idx_p) ;  /* 0x00002da000007944 */ /* 0x000fea0003c00000 */
[----:B------:R-:W-:Y:S01]  /*13f90*/  MOV R9, R220 ;  /* 0x000000dc00097202 */ /* 0x000fe20000000f00 */
[----:B------:R-:W-:Y:S05]  /*13fa0*/  BRA `(.L_x_6109) ;  /* 0xfffec68000007947 */ /* 0x000fea000383ffff */
.L_x_5994:
[----:B------:R-:W-:Y:S01]  /*13fb0*/  IMAD.MOV.U32 R195, RZ, RZ, R4 ;  /* 0x000000ffffc37224 */ /* 0x000fe200078e0004 */
[----:B------:R-:W-:Y:S01]  /*13fc0*/  MOV R2, R0 ;  /* 0x0000000000027202 */ /* 0x000fe20000000f00 */
[----:B------:R-:W-:Y:S01]  /*13fd0*/  IMAD.MOV.U32 R220, RZ, RZ, 0x1f ;  /* 0x0000001fffdc7424 */ /* 0x000fe200078e00ff */
[----:B------:R-:W-:-:S02]  /*13fe0*/  MOV R3, 0x14000 ;  /* 0x0001400000037802 */ /* 0x000fc40000000f00 */
[----:B--23--:R-:W-:Y:S05]  /*13ff0*/  CALL.REL.NOINC `($__internal_99_$__cuda_sm70_shflsync_idx_p) ;  /* 0x00002d3000007944 */ /* 0x00cfea0003c00000 */
[----:B------:R-:W-:Y:S01]  /*14000*/  MOV R5, R220 ;  /* 0x000000dc00057202 */ /* 0x000fe20000000f00 */
[----:B------:R-:W-:Y:S05]  /*14010*/  BRA `(.L_x_5993) ;  /* 0xfffec67000007947 */ /* 0x000fea000383ffff */
.L_x_6005:
[----:B------:R-:W-:Y:S01]  /*14020*/  IMAD.MOV.U32 R195, RZ, RZ, R5 ;  /* 0x000000ffffc37224 */ /* 0x000fe200078e0005 */
[----:B------:R-:W-:Y:S01]  /*14030*/  MOV R2, RZ ;  /* 0x000000ff00027202 */ /* 0x000fe20000000f00 */
[----:B------:R-:W-:Y:S01]  /*14040*/  IMAD.MOV.U32 R220, RZ, RZ, 0x181f ;  /* 0x0000181fffdc7424 */ /* 0x000fe200078e00ff */
[----:B------:R-:W-:-:S02]  /*14050*/  MOV R3, 0x14070 ;  /* 0x0001407000037802 */ /* 0x000fc40000000f00 */
[----:B-----5:R-:W-:Y:S05]  /*14060*/  CALL.REL.NOINC `($__internal_99_$__cuda_sm70_shflsync_idx_p) ;  /* 0x00002cc000007944 */ /* 0x020fea0003c00000 */
[----:B------:R-:W-:Y:S01]  /*14070*/  MOV R4, R220 ;  /* 0x000000dc00047202 */ /* 0x000fe20000000f00 */
[----:B------:R-:W-:Y:S05]  /*14080*/  BRA `(.L_x_6110) ;  /* 0xfffee90000007947 */ /* 0x000fea000383ffff */
.L_x_6006:
[----:B------:R-:W-:Y:S01]  /*14090*/  IMAD.MOV.U32 R195, RZ, RZ, R14 ;  /* 0x000000ffffc37224 */ /* 0x000fe200078e000e */
[----:B------:R-:W-:Y:S01]  /*140a0*/  MOV R2, RZ ;  /* 0x000000ff00027202 */ /* 0x000fe20000000f00 */
[----:B------:R-:W-:Y:S01]  /*140b0*/  IMAD.MOV.U32 R220, RZ, RZ, 0x181f ;  /* 0x0000181fffdc7424 */ /* 0x000fe200078e00ff */
[----:B------:R-:W-:-:S02]  /*140c0*/  MOV R3, 0x140e0 ;  /* 0x000140e000037802 */ /* 0x000fc40000000f00 */
[----:B-12--5:R-:W-:Y:S05]  /*140d0*/  CALL.REL.NOINC `($__internal_99_$__cuda_sm70_shflsync_idx_p) ;  /* 0x00002c5000007944 */ /* 0x026fea0003c00000 */
[----:B------:R-:W-:Y:S01]  /*140e0*/  MOV R0, R220 ;  /* 0x000000dc00007202 */ /* 0x000fe20000000f00 */
[----:B------:R-:W-:Y:S05]  /*140f0*/  BRA `(.L_x_6111) ;  /* 0xfffee8b000007947 */ /* 0x000fea000383ffff */
.L_x_6009:
[----:B------:R-:W-:Y:S01]  /*14100*/  IMAD.MOV.U32 R195, RZ, RZ, R5 ;  /* 0x000000ffffc37224 */ /* 0x000fe200078e0005 */
[----:B--2---:R-:W-:Y:S01]  /*14110*/  MOV R2, 0x1 ;  /* 0x0000000100027802 */ /* 0x004fe20000000f00 */
[----:B------:R-:W-:Y:S01]  /*14120*/  IMAD.MOV.U32 R220, RZ, RZ, 0x181f ;  /* 0x0000181fffdc7424 */ /* 0x000fe200078e00ff */
[----:B------:R-:W-:-:S02]  /*14130*/  MOV R3, 0x14150 ;  /* 0x0001415000037802 */ /* 0x000fc40000000f00 */
[----:B-1-345:R-:W-:Y:S05]  /*14140*/  CALL.REL.NOINC `($__internal_99_$__cuda_sm70_shflsync_idx_p) ;  /* 0x00002be000007944 */ /* 0x03afea0003c00000 */
[----:B------:R-:W-:Y:S01]  /*14150*/  IMAD.MOV.U32 R4, RZ, RZ, R220 ;  /* 0x000000ffff047224 */ /* 0x000fe200078e00dc */
[----:B------:R-:W-:Y:S01]  /*14160*/  MOV R2, 0x1 ;  /* 0x0000000100027802 */ /* 0x000fe20000000f00 */
[----:B------:R-:W-:Y:S01]  /*14170*/  IMAD.MOV.U32 R195, RZ, RZ, R14 ;  /* 0x000000ffffc37224 */ /* 0x000fe200078e000e */
[----:B------:R-:W-:-:S02]  /*14180*/  MOV R220, 0x181f ;  /* 0x0000181f00dc7802 */ /* 0x000fc40000000f00 */
[----:B------:R-:W-:Y:S02]  /*14190*/  MOV R3, 0x141b0 ;  /* 0x000141b000037802 */ /* 0x000fe40000000f00 */
[----:B------:R-:W-:Y:S05]  /*141a0*/  CALL.REL.NOINC `($__internal_99_$__cuda_sm70_shflsync_idx_p) ;  /* 0x00002b8000007944 */ /* 0x000fea0003c00000 */
[----:B------:R-:W-:Y:S01]  /*141b0*/  MOV R0, R220 ;  /* 0x000000dc00007202 */ /* 0x000fe20000000f00 */
[----:B------:R-:W-:Y:S05]  /*141c0*/  BRA `(.L_x_6112) ;  /* 0xfffee9a000007947 */ /* 0x000fea000383ffff */
.L_x_6012:
[----:B------:R-:W-:Y:S01]  /*141d0*/  IMAD.MOV.U32 R195, RZ, RZ, R5 ;  /* 0x000000ffffc37224 */ /* 0x000fe200078e0005 */
[----:B-1----:R-:W-:Y:S01]  /*141e0*/  MOV R2, 0x2 ;  /* 0x0000000200027802 */ /* 0x002fe20000000f00 */
[----:B------:R-:W-:Y:S01]  /*141f0*/  IMAD.MOV.U32 R220, RZ, RZ, 0x181f ;  /* 0x0000181fffdc7424 */ /* 0x000fe200078e00ff */
[----:B------:R-:W-:Y:S02]  /*14200*/  MOV R3, 0x14220 ;  /* 0x0001422000037802 */ /* 0x000fe40000000f00 */
[----:B--2345:R-:W-:Y:S05]  /*14210*/  CALL.REL.NOINC `($__internal_99_$__cuda_sm70_shflsync_idx_p) ;  /* 0x00002b1000007944 */ /* 0x03cfea0003c00000 */
[----:B------:R-:W-:Y:S01]  /*14220*/  MOV R4, R220 ;  /* 0x000000dc00047202 */ /* 0x000fe20000000f00 */
[----:B------:R-:W-:Y:S05]  /*14230*/  BRA `(.L_x_6113) ;  /* 0xfffeead000007947 */ /* 0x000fea000383ffff */
.L_x_6013:
[----:B------:R-:W-:Y:S01]  /*14240*/  IMAD.MOV.U32 R195, RZ, RZ, R14 ;  /* 0x000000ffffc37224 */ /* 0x000fe200078e000e */
[----:B------:R-:W-:Y:S01]  /*14250*/  MOV R2, 0x2 ;  /* 0x0000000200027802 */ /* 0x000fe20000000f00 */
[----:B------:R-:W-:Y:S01]  /*14260*/  IMAD.MOV.U32 R220, RZ, RZ, 0x181f ;  /* 0x0000181fffdc7424 */ /* 0x000fe200078e00ff */
[----:B------:R-:W-:Y:S02]  /*14270*/  MOV R3, 0x14290 ;  /* 0x0001429000037802 */ /* 0x000fe40000000f00 */
[----:B-12345:R-:W-:Y:S05]  /*14280*/  CALL.REL.NOINC `($__internal_99_$__cuda_sm70_shflsync_idx_p) ;  /* 0x00002aa000007944 */ /* 0x03efea0003c00000 */
[----:B------:R-:W-:Y:S01]  /*14290*/  MOV R0, R220 ;  /* 0x000000dc00007202 */ /* 0x000fe20000000f00 */
[----:B------:R-:W-:Y:S05]  /*142a0*/  BRA `(.L_x_6114) ;  /* 0xfffeea8000007947 */ /* 0x000fea000383ffff */
.L_x_6016:
[----:B------:R-:W-:Y:S01]  /*142b0*/  IMAD.MOV.U32 R195, RZ, RZ, R5 ;  /* 0x000000ffffc37224 */ /* 0x000fe200078e0005 */
[----:B-1----:R-:W-:Y:S01]  /*142c0*/  MOV R2, 0x3 ;  /* 0x0000000300027802 */ /* 0x002fe20000000f00 */
[----:B------:R-:W-:Y:S01]  /*142d0*/  IMAD.MOV.U32 R220, RZ, RZ, 0x181f ;  /* 0x0000181fffdc7424 */ /* 0x000fe200078e00ff */
[----:B------:R-:W-:-:S02]  /*142e0*/  MOV R3, 0x14300 ;  /* 0x0001430000037802 */ /* 0x000fc40000000f00 */
[----:B--2345:R-:W-:Y:S05]  /*142f0*/  CALL.REL.NOINC `($__internal_99_$__cuda_sm70_shflsync_idx_p) ;  /* 0x00002a3000007944 */ /* 0x03cfea0003c00000 */
        /* <DEDUP_REMOVED lines=8> */
.L_x_6019:
[----:B------:R-:W-:Y:S01]  /*14380*/  IMAD.MOV.U32 R195, RZ, RZ, R5 ;  /* 0x000000ffffc37224 */ /* 0x000fe200078e0005 */
[----:B------:R-:W-:Y:S01]  /*14390*/  MOV R2, RZ ;  /* 0x000000ff00027202 */ /* 0x000fe20000000f00 */
[----:B------:R-:W-:Y:S01]  /*143a0*/  IMAD.MOV.U32 R220, RZ, RZ, 0x181f ;  /* 0x0000181fffdc7424 */ /* 0x000fe200078e00ff */
[----:B------:R-:W-:Y:S02]  /*143b0*/  MOV R3, 0x143d0 ;  /* 0x000143d000037802 */ /* 0x000fe40000000f00 */
[----:B------:R-:W-:Y:S05]  /*143c0*/  CALL.REL.NOINC `($__internal_99_$__cuda_sm70_shflsync_idx_p) ;  /* 0x0000296000007944 */ /* 0x000fea0003c00000 */
[----:B------:R-:W-:Y:S01]  /*143d0*/  MOV R4, R220 ;  /* 0x000000dc00047202 */ /* 0x000fe20000000f00 */
[----:B------:R-:W-:Y:S05]  /*143e0*/  BRA `(.L_x_6116) ;  /* 0xffff055000007947 */ /* 0x000fea000383ffff */
.L_x_6020:
[----:B------:R-:W-:Y:S01]  /*143f0*/  IMAD.MOV.U32 R195, RZ, RZ, R15 ;  /* 0x000000ffffc37224 */ /* 0x000fe200078e000f */
[----:B------:R-:W-:Y:S01]  /*14400*/  MOV R2, RZ ;  /* 0x000000ff00027202 */ /* 0x000fe20000000f00 */
[----:B------:R-:W-:Y:S01]  /*14410*/  IMAD.MOV.U32 R220, RZ, RZ, 0x181f ;  /* 0x0000181fffdc7424 */ /* 0x000fe200078e00ff */
[----:B------:R-:W-:Y:S02]  /*14420*/  MOV R3, 0x14440 ;  /* 0x0001444000037802 */ /* 0x000fe40000000f00 */
[----:B-12---:R-:W-:Y:S05]  /*14430*/  CALL.REL.NOINC `($__internal_99_$__cuda_sm70_shflsync_idx_p) ;  /* 0x000028f000007944 */ /* 0x006fea0003c00000 */
[C---:B------:R-:W-:Y:S01]  /*14440*/  IADD3 R10, P0, R220.reuse, R98, RZ ;  /* 0x00000062dc0a7210 */ /* 0x040fe20007f1e0ff */
[----:B------:R-:W-:Y:S01]  /*14450*/  IMAD.MOV.U32 R195, RZ, RZ, R5 ;  /* 0x000000ffffc37224 */ /* 0x000fe200078e0005 */
[----:B------:R-:W-:-:S02]  /*14460*/  IADD3 R8, P5, R220, R99, RZ ;  /* 0x00000063dc087210 */ /* 0x000fc40007fbe0ff */
[----:B------:R-:W-:Y:S01]  /*14470*/  IADD3 R6, P2, R220, R100, RZ ;  /* 0x00000064dc067210 */ /* 0x000fe20007f5e0ff */
[----:B------:R-:W-:Y:S01]  /*14480*/  IMAD.X R11, R4, 0x1, R93, P0 ;  /* 0x00000001040b7824 */ /* 0x000fe200000e065d */
[----:B------:R-:W-:Y:S01]  /*14490*/  IADD3 R2, P0, R220, R101, RZ ;  /* 0x00000065dc027210 */ /* 0x000fe20007f1e0ff */
[----:B------:R-:W-:Y:S01]  /*144a0*/  IMAD.X R9, R4, 0x1, R94, P5 ;  /* 0x0000000104097824 */ /* 0x000fe200028e065e */
[----:B------:R-:W-:Y:S01]  /*144b0*/  ISETP.GE.AND P6, PT, R218, c[0x0][0x1d4], PT ;  /* 0x00007500da007a0c */ /* 0x000fe20003fc6270 */
[C---:B------:R-:W-:Y:S01]  /*144c0*/  IMAD.X R7, R4.reuse, 0x1, R95, P2 ;  /* 0x0000000104077824 */ /* 0x040fe200010e065f */
[----:B------:R-:W-:Y:S01]  /*144d0*/  ISETP.GE.AND P5, PT, R223, c[0x0][0x1d4], PT ;  /* 0x00007500df007a0c */ /* 0x000fe20003fa6270 */
[----:B------:R-:W-:Y:S01]  /*144e0*/  IMAD.X R3, R4, 0x1, R96, P0 ;  /* 0x0000000104037824 */ /* 0x000fe200000e0660 */
[----:B------:R-:W-:Y:S01]  /*144f0*/  ISETP.GE.AND P2, PT, R224, c[0x0][0x1d4], PT ;  /* 0x00007500e0007a0c */ /* 0x000fe20003f46270 */
[----:B------:R-:W-:Y:S01]  /*14500*/  IMAD.MOV.U32 R220, RZ, RZ, 0x181f ;  /* 0x0000181fffdc7424 */ /* 0x000fe200078e00ff */
        /* <DEDUP_REMOVED lines=14> */
[----:B-1----:R-:W-:Y:S05]  /*145f0*/  CALL.REL.NOINC `($__internal_99_$__cuda_sm70_shflsync_idx_p) ;  /* 0x0000273000007944 */ /* 0x002fea0003c00000 */
        /* <DEDUP_REMOVED lines=8> */
.L_x_6021:
[----:B------:R-:W-:Y:S01]  /*14680*/  IMAD.MOV.U32 R195, RZ, RZ, R4 ;  /* 0x000000ffffc37224 */ /* 0x000fe200078e0004 */
[----:B------:R-:W-:Y:S01]  /*14690*/  MOV R2, RZ ;  /* 0x000000ff00027202 */ /* 0x000fe20000000f00 */
[----:B------:R-:W-:Y:S01]  /*146a0*/  IMAD.MOV.U32 R220, RZ, RZ, 0x1c1f ;  /* 0x00001c1fffdc7424 */ /* 0x000fe200078e00ff */
[----:B------:R-:W-:Y:S02]  /*146b0*/  MOV R3, 0x146d0 ;  /* 0x000146d000037802 */ /* 0x000fe40000000f00 */
[----:B------:R-:W-:Y:S05]  /*146c0*/  CALL.REL.NOINC `($__internal_99_$__cuda_sm70_shflsync_idx_p) ;  /* 0x0000266000007944 */ /* 0x000fea0003c00000 */
[----:B------:R-:W-:Y:S01]  /*146d0*/  MOV R0, R220 ;  /* 0x000000dc00007202 */ /* 0x000fe20000000f00 */
[----:B------:R-:W-:Y:S05]  /*146e0*/  BRA `(.L_x_6118) ;  /* 0xffff067000007947 */ /* 0x000fea000383ffff */
.L_x_6022:
[----:B------:R-:W-:Y:S01]  /*146f0*/  IMAD.MOV.U32 R195, RZ, RZ, R4 ;  /* 0x000000ffffc37224 */ /* 0x000fe200078e0004 */
[----:B------:R-:W-:Y:S01]  /*14700*/  MOV R2, 0x1 ;  /* 0x0000000100027802 */ /* 0x000fe20000000f00 */
[----:B------:R-:W-:Y:S01]  /*14710*/  IMAD.MOV.U32 R220, RZ, RZ, 0x1c1f ;  /* 0x00001c1fffdc7424 */ /* 0x000fe200078e00ff */
[----:B------:R-:W-:Y:S02]  /*14720*/  MOV R3, 0x14740 ;  /* 0x0001474000037802 */ /* 0x000fe40000000f00 */
[----:B-1----:R-:W-:Y:S05]  /*14730*/  CALL.REL.NOINC `($__internal_99_$__cuda_sm70_shflsync_idx_p) ;  /* 0x000025f000007944 */ /* 0x002fea0003c00000 */
[----:B------:R-:W-:Y:S01]  /*14740*/  IMAD.IADD R0, R5, 0x1, R220 ;  /* 0x0000000105007824 */ /* 0x000fe200078e02dc */
[----:B------:R-:W-:Y:S02]  /*14750*/  FMNMX.FTZ R133, R7, R8, !PT ;  /* 0x0000000807857209 */ /* 0x000fe40007810000 */
[----:B------:R-:W-:-:S02]  /*14760*/  MOV R2, 0x14b80 ;  /* 0x00014b8000027802 */ /* 0x000fc40000000f00 */
        /* <DEDUP_REMOVED lines=62> */
[----:B------:R-:W-:-:S03]  /*14b50*/  IMAD.MOV.U32 R132, RZ, RZ, R133 ;  /* 0x000000ffff847224 */ /* 0x000fc600078e0085 */
[----:B------:R-:W-:Y:S02]  /*14b60*/  FMNMX.FTZ R4, R84, R4, !PT ;  /* 0x0000000454047209 */ /* 0x000fe40007810000 */
[----:B------:R-:W-:Y:S05]  /*14b70*/  CALL.REL.NOINC `($__internal_98_$__cuda_sm70_shflsync_bfly_p) ;  /* 0x0000215000007944 */ /* 0x000fea0003c00000 */
[----:B------:R-:W-:Y:S01]  /*14b80*/  FMNMX.FTZ R133, R133, R0, !PT ;  /* 0x0000000085857209 */ /* 0x000fe20007810000 */
[----:B------:R-:W-:Y:S01]  /*14b90*/  IMAD.MOV.U32 R0, RZ, RZ, 0x1 ;  /* 0x00000001ff007424 */ /* 0x000fe200078e00ff */
[----:B------:R-:W-:-:S03]  /*14ba0*/  MOV R2, 0x14bd0 ;  /* 0x00014bd000027802 */ /* 0x000fc60000000f00 */
[----:B------:R-:W-:Y:S02]  /*14bb0*/  IMAD.MOV.U32 R132, RZ, RZ, R133 ;  /* 0x000000ffff847224 */ /* 0x000fe400078e0085 */
[----:B------:R-:W-:Y:S05]  /*14bc0*/  CALL.REL.NOINC `($__internal_98_$__cuda_sm70_shflsync_bfly_p) ;  /* 0x0000210000007944 */ /* 0x000fea0003c00000 */
[----:B------:R-:W-:Y:S01]  /*14bd0*/  FMNMX.FTZ R133, R133, R0, !PT ;  /* 0x0000000085857209 */ /* 0x000fe20007810000 */
[----:B------:R-:W-:Y:S01]  /*14be0*/  IMAD.MOV.U32 R132, RZ, RZ, R4 ;  /* 0x000000ffff847224 */ /* 0x000fe200078e0004 */
[----:B------:R-:W-:Y:S01]  /*14bf0*/  MOV R2, 0x14c20 ;  /* 0x00014c2000027802 */ /* 0x000fe20000000f00 */
[----:B------:R-:W-:Y:S02]  /*14c00*/  IMAD.MOV.U32 R0, RZ, RZ, 0x2 ;  /* 0x00000002ff007424 */ /* 0x000fe400078e00ff */
[----:B------:R-:W-:Y:S05]  /*14c10*/  CALL.REL.NOINC `($__internal_98_$__cuda_sm70_shflsync_bfly_p) ;  /* 0x000020b000007944 */ /* 0x000fea0003c00000 */
[----:B------:R-:W-:Y:S01]  /*14c20*/  FMNMX.FTZ R4, R4, R0, !PT ;  /* 0x0000000004047209 */ /* 0x000fe20007810000 */
[----:B------:R-:W-:Y:S01]  /*14c30*/  IMAD.MOV.U32 R0, RZ, RZ, 0x1 ;  /* 0x00000001ff007424 */ /* 0x000fe200078e00ff */
[----:B------:R-:W-:-:S03]  /*14c40*/  MOV R2, 0x14c70 ;  /* 0x00014c7000027802 */ /* 0x000fc60000000f00 */
[----:B------:R-:W-:Y:S02]  /*14c50*/  IMAD.MOV.U32 R132, RZ, RZ, R4 ;  /* 0x000000ffff847224 */ /* 0x000fe400078e0004 */
[----:B------:R-:W-:Y:S05]  /*14c60*/  CALL.REL.NOINC `($__internal_98_$__cuda_sm70_shflsync_bfly_p) ;  /* 0x0000206000007944 */ /* 0x000fea0003c00000 */
[----:B------:R-:W-:Y:S01]  /*14c70*/  MOV R5, R0 ;  /* 0x0000000000057202 */ /* 0x000fe20000000f00 */
[----:B------:R-:W-:Y:S05]  /*14c80*/  BRA `(.L_x_6119) ;  /* 0xffff078000007947 */ /* 0x000fea000383ffff */
.L_x_6026:
[----:B------:R-:W-:Y:S01]  /*14c90*/  MOV R2, RZ ;  /* 0x000000ff00027202 */ /* 0x000fe20000000f00 */
[----:B------:R-:W-:Y:S01]  /*14ca0*/  IMAD.MOV.U32 R195, RZ, RZ, R5 ;  /* 0x000000ffffc37224 */ /* 0x000fe200078e0005 */
[----:B------:R-:W-:Y:S01]  /*14cb0*/  MOV R3, 0x14ce0 ;  /* 0x00014ce000037802 */ /* 0x000fe20000000f00 */
[----:B------:R-:W-:Y:S02]  /*14cc0*/  IMAD.MOV.U32 R220, RZ, RZ, 0x181f ;  /* 0x0000181fffdc7424 */ /* 0x000fe400078e00ff */
[----:B-1234-:R-:W-:Y:S05]  /*14cd0*/  CALL.REL.NOINC `($__internal_99_$__cuda_sm70_shflsync_idx_p) ;  /* 0x0000205000007944 */ /* 0x01efea0003c00000 */
[----:B------:R-:W-:Y:S01]  /*14ce0*/  MOV R4, R220 ;  /* 0x000000dc00047202 */ /* 0x000fe20000000f00 */
[----:B------:R-:W-:-:S05]  /*14cf0*/  BRA `(.L_x_6120) ;  /* 0xffff1e4000007947 */ /* 0x000fca000383ffff */
.L_x_6027:
[----:B------:R-:W-:Y:S01]  /*14d00*/  MOV R2, RZ ;  /* 0x000000ff00027202 */ /* 0x000fe20000000f00 */
[----:B------:R-:W-:Y:S01]  /*14d10*/  IMAD.MOV.U32 R195, RZ, RZ, R21 ;  /* 0x000000ffffc37224 */ /* 0x000fe200078e0015 */
[----:B------:R-:W-:Y:S01]  /*14d20*/  MOV R3, 0x14d50 ;  /* 0x00014d5000037802 */ /* 0x000fe20000000f00 */
[----:B------:R-:W-:Y:S02]  /*14d30*/  IMAD.MOV.U32 R220, RZ, RZ, 0x181f ;  /* 0x0000181fffdc7424 */ /* 0x000fe400078e00ff */
[----:B-1234-:R-:W-:Y:S05]  /*14d40*/  CALL.REL.NOINC `($__internal_99_$__cuda_sm70_shflsync_idx_p) ;  /* 0x00001fe000007944 */ /* 0x01efea0003c00000 */
[----:B------:R-:W-:Y:S01]  /*14d50*/  ISETP.GE.AND P6, PT, R218, c[0x0][0x1d4], PT ;  /* 0x00007500da007a0c */ /* 0x000fe20003fc6270 */
[----:B------:R-:W-:Y:S01]  /*14d60*/  IMAD.MOV.U32 R195, RZ, RZ, R5 ;  /* 0x000000ffffc37224 */ /* 0x000fe200078e0005 */
[----:B------:R-:W-:Y:S02]  /*14d70*/  IADD3 R2, P0, R220, R30, RZ ;  /* 0x0000001edc027210 */ /* 0x000fe40007f1e0ff */
[----:B------:R-:W-:Y:S02]  /*14d80*/  ISETP.GE.AND P5, PT, R223, c[0x0][0x1d4], PT ;  /* 0x00007500df007a0c */ /* 0x000fe40003fa6270 */
[----:B------:R-:W-:Y:S01]  /*14d90*/  ISETP.GE.AND P2, PT, R224, c[0x0][0x1d4], PT ;  /* 0x00007500e0007a0c */ /* 0x000fe20003f46270 */
[----:B------:R-:W-:Y:S01]  /*14da0*/  IMAD.X R3, R4, 0x1, R22, P0 ;  /* 0x0000000104037824 */ /* 0x000fe200000e0616 */
[----:B------:R-:W-:Y:S02]  /*14db0*/  IADD3 R6, P0, R220, R31, RZ ;  /* 0x0000001fdc067210 */ /* 0x000fe40007f1e0ff */
[----:B------:R-:W-:Y:S02]  /*14dc0*/  SEL R5, RZ, 0x10, P6 ;  /* 0x00000010ff057807 */ /* 0x000fe40003000000 */
[----:B------:R-:W-:Y:S01]  /*14dd0*/  SEL R20, RZ, 0x10, P5 ;  /* 0x00000010ff147807 */ /* 0x000fe20002800000 */
[----:B------:R-:W-:Y:S01]  /*14de0*/  @!PT LDS RZ, [RZ] ;  /* 0x00000000fffff984 */ /* 0x000fe20000000800 */
[----:B------:R-:W-:Y:S01]  /*14df0*/  @!PT LDS RZ, [RZ] ;  /* 0x00000000fffff984 */ /* 0x000fe20000000800 */
[----:B------:R-:W-:Y:S01]  /*14e00*/  @!PT LDS RZ, [RZ] ;  /* 0x00000000fffff984 */ /* 0x000fe20000000800 */
[----:B------:R1:W-:Y:S01]  /*14e10*/  LDGSTS.E.BYPASS.LTC128B.128 [R215+0x100], [R2.64], !P6 ;  /* 0x0010000002d77fae */ /* 0x0003e2000f101d46 */
[----:B------:R-:W-:Y:S01]  /*14e20*/  IMAD.X R7, R4, 0x1, R23, P0 ;  /* 0x0000000104077824 */ /* 0x000fe200000e0617 */
[----:B------:R-:W-:Y:S04]  /*14e30*/  SEL R15, RZ, 0x10, P2 ;  /* 0x00000010ff0f7807 */ /* 0x000fe80001000000 */
[----:B------:R2:W-:Y:S01]  /*14e40*/  LDGSTS.E.BYPASS.LTC128B.128 [R215+0x2100], [R6.64], !P5 ;  /* 0x0210000006d77fae */ /* 0x0005e2000e901d46 */
[----:B-1----:R-:W-:Y:S05]  /*14e50*/  IADD3 R2, P0, R220, R132, RZ ;  /* 0x00000084dc027210 */ /* 0x002fea0007f1e0ff */
[----:B------:R-:W-:Y:S05]  /*14e60*/  IMAD.X R3, R4, 0x1, R28, P0 ;  /* 0x0000000104037824 */ /* 0x000fea00000e061c */
[----:B------:R1:W-:Y:S02]  /*14e70*/  LDGSTS.E.BYPASS.LTC128B.128 [R215+0x4100], [R2.64], !P2 ;  /* 0x0410000002d77fae */ /* 0x0003e4000d101d46 */
[----:B-1----:R-:W-:Y:S01]  /*14e80*/  IADD3 R2, P0, R220, R133, RZ ;  /* 0x00000085dc027210 */ /* 0x002fe20007f1e0ff */
[----:B------:R-:W-:Y:S04]  /*14e90*/  IMAD.MOV.U32 R220, RZ, RZ, 0x181f ;  /* 0x0000181fffdc7424 */ /* 0x000fe800078e00ff */
[----:B------:R-:W-:Y:S01]  /*14ea0*/  IMAD.X R3, R4, 0x1, R29, P0 ;  /* 0x0000000104037824 */ /* 0x000fe200000e061d */
[----:B------:R-:W-:Y:S04]  /*14eb0*/  ISETP.GE.AND P0, PT, R225, c[0x0][0x1d4], PT ;  /* 0x00007500e1007a0c */ /* 0x000fe80003f06270 */
[----:B------:R-:W-:Y:S09]  /*14ec0*/  SEL R14, RZ, 0x10, P0 ;  /* 0x00000010ff0e7807 */ /* 0x000ff20000000000 */
[----:B------:R1:W-:Y:S02]  /*14ed0*/  LDGSTS.E.BYPASS.LTC128B.128 [R215+0x6100], [R2.64], !P0 ;  /* 0x0610000002d77fae */ /* 0x0003e4000c101d46 */
[----:B-1----:R-:W-:Y:S01]  /*14ee0*/  MOV R3, 0x14f10 ;  /* 0x00014f1000037802 */ /* 0x002fe20000000f00 */
[----:B------:R-:W-:Y:S02]  /*14ef0*/  IMAD.MOV.U32 R2, RZ, RZ, 0x1 ;  /* 0x00000001ff027424 */ /* 0x000fe400078e00ff */
[----:B--2---:R-:W-:Y:S05]  /*14f00*/  CALL.REL.NOINC `($__internal_99_$__cuda_sm70_shflsync_idx_p) ;  /* 0x00001e2000007944 */ /* 0x004fea0003c00000 */
[----:B------:R-:W-:Y:S01]  /*14f10*/  MOV R2, 0x1 ;  /* 0x0000000100027802 */ /* 0x000fe20000000f00 */
[----:B------:R-:W-:Y:S01]  /*14f20*/  IMAD.MOV.U32 R4, RZ, RZ, R220 ;  /* 0x000000ffff047224 */ /* 0x000fe200078e00dc */
[----:B------:R-:W-:Y:S01]  /*14f30*/  MOV R220, 0x181f ;  /* 0x0000181f00dc7802 */ /* 0x000fe20000000f00 */
[----:B------:R-:W-:Y:S01]  /*14f40*/  IMAD.MOV.U32 R195, RZ, RZ, R21 ;  /* 0x000000ffffc37224 */ /* 0x000fe200078e0015 */
[----:B------:R-:W-:Y:S02]  /*14f50*/  MOV R3, 0x14f70 ;  /* 0x00014f7000037802 */ /* 0x000fe40000000f00 */
[----:B------:R-:W-:Y:S05]  /*14f60*/  CALL.REL.NOINC `($__internal_99_$__cuda_sm70_shflsync_idx_p) ;  /* 0x00001dc000007944 */ /* 0x000fea0003c00000 */
[----:B------:R-:W-:Y:S01]  /*14f70*/  MOV R0, R220 ;  /* 0x000000dc00007202 */ /* 0x000fe20000000f00 */
[----:B------:R-:W-:-:S05]  /*14f80*/  BRA `(.L_x_6121) ;  /* 0xffff1d5000007947 */ /* 0x000fca000383ffff */
.L_x_6030:
[----:B------:R-:W-:Y:S01]  /*14f90*/  MOV R2, RZ ;  /* 0x000000ff00027202 */ /* 0x000fe20000000f00 */
[----:B------:R-:W-:Y:S01]  /*14fa0*/  IMAD.MOV.U32 R195, RZ, RZ, R133 ;  /* 0x000000ffffc37224 */ /* 0x000fe200078e0085 */
[----:B------:R-:W-:Y:S01]  /*14fb0*/  MOV R3, 0x14fe0 ;  /* 0x00014fe000037802 */ /* 0x000fe20000000f00 */
[----:B------:R-:W-:Y:S02]  /*14fc0*/  IMAD.MOV.U32 R220, RZ, RZ, 0x181f ;  /* 0x0000181fffdc7424 */ /* 0x000fe400078e00ff */
[----:B------:R-:W-:Y:S05]  /*14fd0*/  CALL.REL.NOINC `($__internal_99_$__cuda_sm70_shflsync_idx_p) ;  /* 0x00001d5000007944 */ /* 0x000fea0003c00000 */
[----:B------:R-:W-:Y:S01]  /*14fe0*/  MOV R132, R220 ;  /* 0x000000dc00847202 */ /* 0x000fe20000000f00 */
[----:B------:R-:W-:-:S05]  /*14ff0*/  BRA `(.L_x_6122) ;  /* 0xffff2e0000007947 */ /* 0x000fca000383ffff */
.L_x_6031:
[----:B------:R-:W-:Y:S01]  /*15000*/  MOV R2, RZ ;  /* 0x000000ff00027202 */ /* 0x000fe20000000f00 */
[----:B------:R-:W-:Y:S01]  /*15010*/  IMAD.MOV.U32 R195, RZ, RZ, R170 ;  /* 0x000000ffffc37224 */ /* 0x000fe200078e00aa */
[----:B------:R-:W-:Y:S01]  /*15020*/  MOV R3, 0x15050 ;  /* 0x0001505000037802 */ /* 0x000fe20000000f00 */
[----:B------:R-:W-:Y:S02]  /*15030*/  IMAD.MOV.U32 R220, RZ, RZ, 0x181f ;  /* 0x0000181fffdc7424 */ /* 0x000fe400078e00ff */
[----:B-12---:R-:W-:Y:S05]  /*15040*/  CALL.REL.NOINC `($__internal_99_$__cuda_sm70_shflsync_idx_p) ;  /* 0x00001ce000007944 */ /* 0x006fea0003c00000 */
        /* <DEDUP_REMOVED lines=13> */
[----:B------:R-:W-:Y:S05]  /*15120*/  IMAD.X R169, R132, 0x1, R174, P0 ;  /* 0x0000000184a97824 */ /* 0x000fea00000e06ae */
[----:B------:R2:W-:Y:S01]  /*15130*/  LDGSTS.E.BYPASS.LTC128B.128 [R215+0xa100], [R168.64], !P5 ;  /* 0x0a100000a8d77fae */ /* 0x0005e2000e901d46 */
[----:B-1----:R-:W-:Y:S05]  /*15140*/  IADD3 R2, P0, R220, R179, RZ ;  /* 0x000000b3dc027210 */ /* 0x002fea0007f1e0ff */
[----:B------:R-:W-:Y:S01]  /*15150*/  IMAD.X R3, R132, 0x1, R175, P0 ;  /* 0x0000000184037824 */ /* 0x000fe200000e06af */
[----:B--2---:R-:W-:Y:S04]  /*15160*/  SEL R168, RZ, 0x10, P5 ;  /* 0x00000010ffa87807 */ /* 0x004fe80002800000 */
        /* <DEDUP_REMOVED lines=9> */
[----:B------:R-:W-:Y:S05]  /*15200*/  CALL.REL.NOINC `($__internal_99_$__cuda_sm70_shflsync_idx_p) ;  /* 0x00001b2000007944 */ /* 0x000fea0003c00000 */
        /* <DEDUP_REMOVED lines=8> */
.L_x_6032:
[----:B-1----:R-:W-:Y:S01]  /*15290*/  MOV R2, RZ ;  /* 0x000000ff00027202 */ /* 0x002fe20000000f00 */
[----:B------:R-:W-:Y:S01]  /*152a0*/  IMAD.MOV.U32 R195, RZ, RZ, R132 ;  /* 0x000000ffffc37224 */ /* 0x000fe200078e0084 */
[----:B------:R-:W-:Y:S01]  /*152b0*/  MOV R3, 0x152e0 ;  /* 0x000152e000037802 */ /* 0x000fe20000000f00 */
[----:B------:R-:W-:Y:S02]  /*152c0*/  IMAD.MOV.U32 R220, RZ, RZ, 0x1c1f ;  /* 0x00001c1fffdc7424 */ /* 0x000fe400078e00ff */
[----:B------:R-:W-:Y:S05]  /*152d0*/  CALL.REL.NOINC `($__internal_99_$__cuda_sm70_shflsync_idx_p) ;  /* 0x00001a5000007944 */ /* 0x000fea0003c00000 */
[----:B------:R-:W-:Y:S01]  /*152e0*/  MOV R0, R220 ;  /* 0x000000dc00007202 */ /* 0x000fe20000000f00 */
[----:B------:R-:W-:-:S05]  /*152f0*/  BRA `(.L_x_6124) ;  /* 0xffff2f1000007947 */ /* 0x000fca000383ffff */
.L_x_6033:
[----:B------:R-:W-:Y:S01]  /*15300*/  MOV R2, 0x1 ;  /* 0x0000000100027802 */ /* 0x000fe20000000f00 */
[----:B------:R-:W-:Y:S01]  /*15310*/  IMAD.MOV.U32 R195, RZ, RZ, R132 ;  /* 0x000000ffffc37224 */ /* 0x000fe200078e0084 */
[----:B------:R-:W-:Y:S01]  /*15320*/  MOV R3, 0x15350 ;  /* 0x0001535000037802 */ /* 0x000fe20000000f00 */
[----:B------:R-:W-:Y:S02]  /*15330*/  IMAD.MOV.U32 R220, RZ, RZ, 0x1c1f ;  /* 0x00001c1fffdc7424 */ /* 0x000fe400078e00ff */
[----:B--2---:R-:W-:Y:S05]  /*15340*/  CALL.REL.NOINC `($__internal_99_$__cuda_sm70_shflsync_idx_p) ;  /* 0x000019e000007944 */ /* 0x004fea0003c00000 */
        /* <DEDUP_REMOVED lines=12> */
[----:B------:R-:W-:Y:S02]  /*15410*/  FSEL R20, R11, -INF , P0 ;  /* 0xff8000000b147808 */ /* 0x000fe40000000000 */
[----:B------:R-:W-:Y:S02]  /*15420*/  ISETP.GT.AND P6, PT, R133, 0x10, PT ;  /* 0x000000108500780c */ /* 0x000fe40003fc4270 */
        /* <DEDUP_REMOVED lines=35> */
[----:B------:R-:W-:Y:S02]  /*15660*/  FMNMX.FTZ R0, R168, R0, !PT ;  /* 0x00000000a8007209 */ /* 0x000fe40007810000 */
[----:B------:R-:W-:Y:S02]  /*15670*/  FSEL R8, R30, -INF , P6 ;  /* 0xff8000001e087808 */ /* 0x000fe40003000000 */
[----:B------:R-:W-:Y:S02]  /*15680*/  FMNMX.FTZ R18, R9, R2, !PT ;  /* 0x0000000209127209 */ /* 0x000fe40007810000 */
[----:B------:R-:W-:Y:S02]  /*15690*/  ISETP.GT.AND P2, PT, R133, 0x38, PT ;  /* 0x000000388500780c */ /* 0x000fe40003f44270 */
[----:B------:R-:W-:Y:S01]  /*156a0*/  FMNMX.FTZ R132, R28, R0, !PT ;  /* 0x000000001c847209 */ /* 0x000fe20007810000 */
[----:B------:R-:W-:Y:S01]  /*156b0*/  IMAD.MOV.U32 R0, RZ, RZ, 0x2 ;  /* 0x00000002ff007424 */ /* 0x000fe200078e00ff */
        /* <DEDUP_REMOVED lines=12> */
[----:B------:R-:W-:Y:S05]  /*15780*/  CALL.REL.NOINC `($__internal_98_$__cuda_sm70_shflsync_bfly_p) ;  /* 0x0000154000007944 */ /* 0x000fea0003c00000 */
[----:B------:R-:W-:Y:S01]  /*15790*/  FMNMX.FTZ R132, R132, R0, !PT ;  /* 0x0000000084847209 */ /* 0x000fe20007810000 */
[----:B------:R-:W-:Y:S01]  /*157a0*/  IMAD.MOV.U32 R0, RZ, RZ, 0x1 ;  /* 0x00000001ff007424 */ /* 0x000fe200078e00ff */
[----:B------:R-:W-:Y:S02]  /*157b0*/  MOV R2, 0x157d0 ;  /* 0x000157d000027802 */ /* 0x000fe40000000f00 */
        /* <DEDUP_REMOVED lines=8> */
[----:B------:R-:W-:Y:S02]  /*15840*/  MOV R2, 0x15860 ;  /* 0x0001586000027802 */ /* 0x000fe40000000f00 */
[----:B------:R-:W-:Y:S05]  /*15850*/  CALL.REL.NOINC `($__internal_98_$__cuda_sm70_shflsync_bfly_p) ;  /* 0x0000147000007944 */ /* 0x000fea0003c00000 */
[----:B------:R-:W-:-:S05]  /*15860*/  BRA `(.L_x_6125) ;  /* 0xffff305000007947 */ /* 0x000fca000383ffff */
.L_x_6036:
[----:B------:R-:W-:Y:S01]  /*15870*/  MOV R2, RZ ;  /* 0x000000ff00027202 */ /* 0x000fe20000000f00 */
[----:B------:R-:W-:Y:S01]  /*15880*/  IMAD.MOV.U32 R195, RZ, RZ, R4 ;  /* 0x000000ffffc37224 */ /* 0x000fe200078e0004 */
[----:B------:R-:W-:Y:S01]  /*15890*/  MOV R3, 0x158c0 ;  /* 0x000158c000037802 */ /* 0x000fe20000000f00 */
[----:B------:R-:W-:Y:S02]  /*158a0*/  IMAD.MOV.U32 R220, RZ, RZ, 0x181f ;  /* 0x0000181fffdc7424 */ /* 0x000fe400078e00ff */
[----:B-1234-:R-:W-:Y:S05]  /*158b0*/  CALL.REL.NOINC `($__internal_99_$__cuda_sm70_shflsync_idx_p) ;  /* 0x0000147000007944 */ /* 0x01efea0003c00000 */
[----:B------:R-:W-:Y:S01]  /*158c0*/  MOV R2, R220 ;  /* 0x000000dc00027202 */ /* 0x000fe20000000f00 */
[----:B------:R-:W-:-:S05]  /*158d0*/  BRA `(.L_x_6126) ;  /* 0xffff4fc000007947 */ /* 0x000fca000383ffff */
.L_x_6039:
[----:B------:R-:W-:Y:S01]  /*158e0*/  MOV R2, RZ ;  /* 0x000000ff00027202 */ /* 0x000fe20000000f00 */
[----:B------:R-:W-:Y:S01]  /*158f0*/  IMAD.MOV.U32 R195, RZ, RZ, R133 ;  /* 0x000000ffffc37224 */ /* 0x000fe200078e0085 */
[----:B------:R-:W-:Y:S01]  /*15900*/  MOV R3, 0x15930 ;  /* 0x0001593000037802 */ /* 0x000fe20000000f00 */
[----:B------:R-:W-:Y:S02]  /*15910*/  IMAD.MOV.U32 R220, RZ, RZ, 0x181f ;  /* 0x0000181fffdc7424 */ /* 0x000fe400078e00ff */
[----:B------:R-:W-:Y:S05]  /*15920*/  CALL.REL.NOINC `($__internal_99_$__cuda_sm70_shflsync_idx_p) ;  /* 0x0000140000007944 */ /* 0x000fea0003c00000 */
[----:B------:R-:W-:Y:S01]  /*15930*/  MOV R132, R220 ;  /* 0x000000dc00847202 */ /* 0x000fe20000000f00 */
[----:B------:R-:W-:-:S05]  /*15940*/  BRA `(.L_x_6127) ;  /* 0xffff619000007947 */ /* 0x000fca000383ffff */
.L_x_6040:
[----:B------:R-:W-:Y:S01]  /*15950*/  MOV R2, RZ ;  /* 0x000000ff00027202 */ /* 0x000fe20000000f00 */
[----:B------:R-:W-:Y:S01]  /*15960*/  IMAD.MOV.U32 R195, RZ, RZ, R170 ;  /* 0x000000ffffc37224 */ /* 0x000fe200078e00aa */
[----:B------:R-:W-:Y:S01]  /*15970*/  MOV R3, 0x159a0 ;  /* 0x000159a000037802 */ /* 0x000fe20000000f00 */
[----:B------:R-:W-:Y:S02]  /*15980*/  IMAD.MOV.U32 R220, RZ, RZ, 0x181f ;  /* 0x0000181fffdc7424 */ /* 0x000fe400078e00ff */
[----:B-12---:R-:W-:Y:S05]  /*15990*/  CALL.REL.NOINC `($__internal_99_$__cuda_sm70_shflsync_idx_p) ;  /* 0x0000139000007944 */ /* 0x006fea0003c00000 */
[----:B------:R-:W-:Y:S01]  /*159a0*/  IADD3 R2, -R214, 0x10, RZ ;  /* 0x00000010d6027810 */ /* 0x000fe20007ffe1ff */
        /* <DEDUP_REMOVED lines=10> */
[----:B-1----:R-:W-:Y:S05]  /*15a50*/  IADD3 R2, P0, R220, R176, RZ ;  /* 0x000000b0dc027210 */ /* 0x002fea0007f1e0ff */
[----:B------:R-:W-:Y:S01]  /*15a60*/  IMAD.X R3, R132, 0x1, R172, P0 ;  /* 0x0000000184037824 */ /* 0x000fe200000e06ac */
[----:B------:R-:W-:Y:S04]  /*15a70*/  IADD3 R168, P0, R220, R177, RZ ;  /* 0x000000b1dca87210 */ /* 0x000fe80007f1e0ff */
[----:B------:R1:W-:Y:S01]  /*15a80*/  LDGSTS.E.BYPASS.LTC128B.128 [R215+0xa100], [R2.64], !P5 ;  /* 0x0a10000002d77fae */ /* 0x0003e2000e901d46 */
[----:B------:R-:W-:Y:S05]  /*15a90*/  IMAD.X R169, R132, 0x1, R173, P0 ;  /* 0x0000000184a97824 */ /* 0x000fea00000e06ad */
[----:B------:R2:W-:Y:S01]  /*15aa0*/  LDGSTS.E.BYPASS.LTC128B.128 [R215+0xc100], [R168.64], !P4 ;  /* 0x0c100000a8d77fae */ /* 0x0005e2000e101d46 */
[----:B-1----:R-:W-:Y:S01]  /*15ab0*/  IADD3 R2, P0, R220, R178, RZ ;  /* 0x000000b2dc027210 */ /* 0x002fe20007f1e0ff */
[----:B------:R-:W-:Y:S04]  /*15ac0*/  IMAD.MOV.U32 R220, RZ, RZ, 0x181f ;  /* 0x0000181fffdc7424 */ /* 0x000fe800078e00ff */
[----:B------:R-:W-:Y:S05]  /*15ad0*/  IMAD.X R3, R132, 0x1, R174, P0 ;  /* 0x0000000184037824 */ /* 0x000fea00000e06ae */
        /* <DEDUP_REMOVED lines=12> */
.L_x_6041:
[----:B------:R-:W-:Y:S02]  /*15ba0*/  MOV R0, 0x2 ;  /* 0x0000000200007802 */ /* 0x000fe40000000f00 */
        /* <DEDUP_REMOVED lines=16> */
.L_x_6043:
[----:B------:R-:W-:Y:S01]  /*15cb0*/  IMAD.MOV.U32 R132, RZ, RZ, R222 ;  /* 0x000000ffff847224 */ /* 0x000fe200078e00de */
[----:B------:R-:W-:-:S02]  /*15cc0*/  MOV R0, 0x2 ;  /* 0x0000000200007802 */ /* 0x000fc40000000f00 */
[----:B------:R-:W-:Y:S02]  /*15cd0*/  MOV R2, 0x15cf0 ;  /* 0x00015cf000027802 */ /* 0x000fe40000000f00 */
[----:B------:R-:W-:Y:S05]  /*15ce0*/  CALL.REL.NOINC `($__internal_98_$__cuda_sm70_shflsync_bfly_p) ;  /* 0x00000fe000007944 */ /* 0x000fea0003c00000 */
[----:B------:R-:W-:Y:S05]  /*15cf0*/  BRA `(.L_x_6130) ;  /* 0xffff7f6000007947 */ /* 0x000fea000383ffff */
.L_x_6044:
[----:B------:R-:W-:Y:S01]  /*15d00*/  IMAD.MOV.U32 R132, RZ, RZ, R4 ;  /* 0x000000ffff847224 */ /* 0x000fe200078e0004 */
[----:B------:R-:W-:Y:S02]  /*15d10*/  MOV R0, 0x1 ;  /* 0x0000000100007802 */ /* 0x000fe40000000f00 */
[----:B------:R-:W-:Y:S02]  /*15d20*/  MOV R2, 0x15d40 ;  /* 0x00015d4000027802 */ /* 0x000fe40000000f00 */
[----:B-1----:R-:W-:Y:S05]  /*15d30*/  CALL.REL.NOINC `($__internal_98_$__cuda_sm70_shflsync_bfly_p) ;  /* 0x00000f9000007944 */ /* 0x002fea0003c00000 */
[----:B------:R-:W-:Y:S01]  /*15d40*/  FADD.FTZ R4, R4, R0 ;  /* 0x0000000004047221 */ /* 0x000fe20000010000 */
[----:B------:R-:W-:Y:S02]  /*15d50*/  MOV R132, R221 ;  /* 0x000000dd00847202 */ /* 0x000fe40000000f00 */
[----:B------:R-:W-:Y:S02]  /*15d60*/  MOV R0, 0x2 ;  /* 0x0000000200007802 */ /* 0x000fe40000000f00 */
[----:B------:R-:W-:Y:S02]  /*15d70*/  MOV R2, 0x15d90 ;  /* 0x00015d9000027802 */ /* 0x000fe40000000f00 */
[----:B------:R-:W-:Y:S05]  /*15d80*/  CALL.REL.NOINC `($__internal_98_$__cuda_sm70_shflsync_bfly_p) ;  /* 0x00000f4000007944 */ /* 0x000fea0003c00000 */
[----:B------:R-:W-:Y:S01]  /*15d90*/  FADD.FTZ R5, R221, R0 ;  /* 0x00000000dd057221 */ /* 0x000fe20000010000 */
[----:B------:R-:W-:Y:S02]  /*15da0*/  MOV R0, 0x1 ;  /* 0x0000000100007802 */ /* 0x000fe40000000f00 */
[----:B------:R-:W-:-:S02]  /*15db0*/  MOV R2, 0x15de0 ;  /* 0x00015de000027802 */ /* 0x000fc40000000f00 */
[----:B------:R-:W-:Y:S02]  /*15dc0*/  MOV R132, R5 ;  /* 0x0000000500847202 */ /* 0x000fe40000000f00 */
[----:B------:R-:W-:Y:S05]  /*15dd0*/  CALL.REL.NOINC `($__internal_98_$__cuda_sm70_shflsync_bfly_p) ;  /* 0x00000ef000007944 */ /* 0x000fea0003c00000 */
[----:B------:R-:W-:Y:S01]  /*15de0*/  MOV R3, R0 ;  /* 0x0000000000037202 */ /* 0x000fe20000000f00 */
[----:B------:R-:W-:Y:S05]  /*15df0*/  BRA `(.L_x_6131) ;  /* 0xffff7ed000007947 */ /* 0x000fea000383ffff */
.L_x_6051:
[----:B--234-:R-:W-:Y:S01]  /*15e00*/  IMAD.MOV.U32 R195, RZ, RZ, R5 ;  /* 0x000000ffffc37224 */ /* 0x01cfe200078e0005 */
[----:B------:R-:W-:Y:S01]  /*15e10*/  MOV R2, RZ ;  /* 0x000000ff00027202 */ /* 0x000fe20000000f00 */
[----:B------:R-:W-:Y:S01]  /*15e20*/  IMAD.MOV.U32 R220, RZ, RZ, 0x181f ;  /* 0x0000181fffdc7424 */ /* 0x000fe200078e00ff */
[----:B------:R-:W-:Y:S02]  /*15e30*/  MOV R3, 0x15e50 ;  /* 0x00015e5000037802 */ /* 0x000fe40000000f00 */
[----:B-1----:R-:W-:Y:S05]  /*15e40*/  CALL.REL.NOINC `($__internal_99_$__cuda_sm70_shflsync_idx_p) ;  /* 0x00000ee000007944 */ /* 0x002fea0003c00000 */
[----:B------:R-:W-:Y:S01]  /*15e50*/  MOV R4, R220 ;  /* 0x000000dc00047202 */ /* 0x000fe20000000f00 */
[----:B------:R-:W-:Y:S05]  /*15e60*/  BRA `(.L_x_6132) ;  /* 0xffff9a6000007947 */ /* 0x000fea000383ffff */
.L_x_6052:
[----:B------:R-:W-:Y:S01]  /*15e70*/  IMAD.MOV.U32 R195, RZ, RZ, R14 ;  /* 0x000000ffffc37224 */ /* 0x000fe200078e000e */
[----:B------:R-:W-:Y:S01]  /*15e80*/  MOV R2, RZ ;  /* 0x000000ff00027202 */ /* 0x000fe20000000f00 */
[----:B------:R-:W-:Y:S01]  /*15e90*/  IMAD.MOV.U32 R220, RZ, RZ, 0x181f ;  /* 0x0000181fffdc7424 */ /* 0x000fe200078e00ff */
[----:B------:R-:W-:Y:S02]  /*15ea0*/  MOV R3, 0x15ec0 ;  /* 0x00015ec000037802 */ /* 0x000fe40000000f00 */
[----:B-123--:R-:W-:Y:S05]  /*15eb0*/  CALL.REL.NOINC `($__internal_99_$__cuda_sm70_shflsync_idx_p) ;  /* 0x00000e7000007944 */ /* 0x00efea0003c00000 */
[----:B------:R-:W-:Y:S01]  /*15ec0*/  MOV R0, R220 ;  /* 0x000000dc00007202 */ /* 0x000fe20000000f00 */
[----:B------:R-:W-:Y:S05]  /*15ed0*/  BRA `(.L_x_6133) ;  /* 0xffff9a1000007947 */ /* 0x000fea000383ffff */
.L_x_6055:
[----:B------:R-:W-:Y:S01]  /*15ee0*/  IMAD.MOV.U32 R195, RZ, RZ, R5 ;  /* 0x000000ffffc37224 */ /* 0x000fe200078e0005 */
[----:B--2---:R-:W-:Y:S01]  /*15ef0*/  MOV R2, 0x1 ;  /* 0x0000000100027802 */ /* 0x004fe20000000f00 */
[----:B------:R-:W-:Y:S01]  /*15f00*/  IMAD.MOV.U32 R220, RZ, RZ, 0x181f ;  /* 0x0000181fffdc7424 */ /* 0x000fe200078e00ff */
[----:B------:R-:W-:-:S02]  /*15f10*/  MOV R3, 0x15f30 ;  /* 0x00015f3000037802 */ /* 0x000fc40000000f00 */
[----:B-1-34-:R-:W-:Y:S05]  /*15f20*/  CALL.REL.NOINC `($__internal_99_$__cuda_sm70_shflsync_idx_p) ;  /* 0x00000e0000007944 */ /* 0x01afea0003c00000 */
        /* <DEDUP_REMOVED lines=8> */
.L_x_6058:
[----:B------:R-:W-:Y:S01]  /*15fb0*/  IMAD.MOV.U32 R195, RZ, RZ, R5 ;  /* 0x000000ffffc37224 */ /* 0x000fe200078e0005 */
[----:B-1----:R-:W-:Y:S01]  /*15fc0*/  MOV R2, 0x2 ;  /* 0x0000000200027802 */ /* 0x002fe20000000f00 */
[----:B------:R-:W-:Y:S01]  /*15fd0*/  IMAD.MOV.U32 R220, RZ, RZ, 0x181f ;  /* 0x0000181fffdc7424 */ /* 0x000fe200078e00ff */
[----:B------:R-:W-:Y:S02]  /*15fe0*/  MOV R3, 0x16000 ;  /* 0x0001600000037802 */ /* 0x000fe40000000f00 */
[----:B--234-:R-:W-:Y:S05]  /*15ff0*/  CALL.REL.NOINC `($__internal_99_$__cuda_sm70_shflsync_idx_p) ;  /* 0x00000d3000007944 */ /* 0x01cfea0003c00000 */
[----:B------:R-:W-:Y:S01]  /*16000*/  MOV R4, R220 ;  /* 0x000000dc00047202 */ /* 0x000fe20000000f00 */
[----:B------:R-:W-:Y:S05]  /*16010*/  BRA `(.L_x_6135) ;  /* 0xffff9c4000007947 */ /* 0x000fea000383ffff */
.L_x_6059:
[----:B------:R-:W-:Y:S01]  /*16020*/  IMAD.MOV.U32 R195, RZ, RZ, R14 ;  /* 0x000000ffffc37224 */ /* 0x000fe200078e000e */
[----:B-1----:R-:W-:Y:S01]  /*16030*/  MOV R2, 0x2 ;  /* 0x0000000200027802 */ /* 0x002fe20000000f00 */
[----:B------:R-:W-:Y:S01]  /*16040*/  IMAD.MOV.U32 R220, RZ, RZ, 0x181f ;  /* 0x0000181fffdc7424 */ /* 0x000fe200078e00ff */
[----:B------:R-:W-:Y:S02]  /*16050*/  MOV R3, 0x16070 ;  /* 0x0001607000037802 */ /* 0x000fe40000000f00 */
[----:B--234-:R-:W-:Y:S05]  /*16060*/  CALL.REL.NOINC `($__internal_99_$__cuda_sm70_shflsync_idx_p) ;  /* 0x00000cc000007944 */ /* 0x01cfea0003c00000 */
[----:B------:R-:W-:Y:S01]  /*16070*/  MOV R0, R220 ;  /* 0x000000dc00007202 */ /* 0x000fe20000000f00 */
[----:B------:R-:W-:Y:S05]  /*16080*/  BRA `(.L_x_6136) ;  /* 0xffff9bf000007947 */ /* 0x000fea000383ffff */
.L_x_6062:
[----:B------:R-:W-:Y:S01]  /*16090*/  IMAD.MOV.U32 R195, RZ, RZ, R5 ;  /* 0x000000ffffc37224 */ /* 0x000fe200078e0005 */
[----:B-1----:R-:W-:Y:S01]  /*160a0*/  MOV R2, 0x3 ;  /* 0x0000000300027802 */ /* 0x002fe20000000f00 */
[----:B------:R-:W-:Y:S01]  /*160b0*/  IMAD.MOV.U32 R220, RZ, RZ, 0x181f ;  /* 0x0000181fffdc7424 */ /* 0x000fe200078e00ff */
[----:B------:R-:W-:-:S02]  /*160c0*/  MOV R3, 0x160e0 ;  /* 0x000160e000037802 */ /* 0x000fc40000000f00 */
[----:B--234-:R-:W-:Y:S05]  /*160d0*/  CALL.REL.NOINC `($__internal_99_$__cuda_sm70_shflsync_idx_p) ;  /* 0x00000c5000007944 */ /* 0x01cfea0003c00000 */
        /* <DEDUP_REMOVED lines=8> */
.L_x_6064:
[----:B------:R-:W-:Y:S01]  /*16160*/  IMAD.MOV.U32 R195, RZ, RZ, R5 ;  /* 0x000000ffffc37224 */ /* 0x000fe200078e0005 */
[----:B------:R-:W-:Y:S01]  /*16170*/  MOV R2, RZ ;  /* 0x000000ff00027202 */ /* 0x000fe20000000f00 */
[----:B------:R-:W-:Y:S01]  /*16180*/  IMAD.MOV.U32 R220, RZ, RZ, 0x1c1f ;  /* 0x00001c1fffdc7424 */ /* 0x000fe200078e00ff */
[----:B------:R-:W-:Y:S02]  /*16190*/  MOV R3, 0x161b0 ;  /* 0x000161b000037802 */ /* 0x000fe40000000f00 */
[----:B------:R-:W-:Y:S05]  /*161a0*/  CALL.REL.NOINC `($__internal_99_$__cuda_sm70_shflsync_idx_p) ;  /* 0x00000b8000007944 */ /* 0x000fea0003c00000 */
[----:B------:R-:W-:Y:S01]  /*161b0*/  MOV R4, R220 ;  /* 0x000000dc00047202 */ /* 0x000fe20000000f00 */
[----:B------:R-:W-:Y:S05]  /*161c0*/  BRA `(.L_x_6138) ;  /* 0xffffa01000007947 */ /* 0x000fea000383ffff */
.L_x_6065:
[----:B------:R-:W-:Y:S01]  /*161d0*/  IMAD.MOV.U32 R195, RZ, RZ, R12 ;  /* 0x000000ffffc37224 */ /* 0x000fe200078e000c */
[----:B------:R-:W-:Y:S01]  /*161e0*/  MOV R2, RZ ;  /* 0x000000ff00027202 */ /* 0x000fe20000000f00 */
[----:B------:R-:W-:Y:S01]  /*161f0*/  IMAD.MOV.U32 R220, RZ, RZ, 0x1c1f ;  /* 0x00001c1fffdc7424 */ /* 0x000fe200078e00ff */
[----:B------:R-:W-:Y:S02]  /*16200*/  MOV R3, 0x16220 ;  /* 0x0001622000037802 */ /* 0x000fe40000000f00 */
[----:B-12---:R-:W-:Y:S05]  /*16210*/  CALL.REL.NOINC `($__internal_99_$__cuda_sm70_shflsync_idx_p) ;  /* 0x00000b1000007944 */ /* 0x006fea0003c00000 */
[----:B------:R-:W-:Y:S01]  /*16220*/  MOV R0, R220 ;  /* 0x000000dc00007202 */ /* 0x000fe20000000f00 */
[----:B------:R-:W-:Y:S05]  /*16230*/  BRA `(.L_x_6139) ;  /* 0xffff9fc000007947 */ /* 0x000fea000383ffff */
.L_x_6068:
        /* <DEDUP_REMOVED lines=13> */
.L_x_6072:
[----:B------:R-:W-:Y:S01]  /*16310*/  IMAD.MOV.U32 R195, RZ, RZ, R5 ;  /* 0x000000ffffc37224 */ /* 0x000fe200078e0005 */
[----:B------:R-:W-:Y:S01]  /*16320*/  MOV R2, RZ ;  /* 0x000000ff00027202 */ /* 0x000fe20000000f00 */
[----:B------:R-:W-:Y:S01]  /*16330*/  IMAD.MOV.U32 R220, RZ, RZ, 0x181f ;  /* 0x0000181fffdc7424 */ /* 0x000fe200078e00ff */
[----:B------:R-:W-:Y:S02]  /*16340*/  MOV R3, 0x16360 ;  /* 0x0001636000037802 */ /* 0x000fe40000000f00 */
[----:B------:R-:W-:Y:S05]  /*16350*/  CALL.REL.NOINC `($__internal_99_$__cuda_sm70_shflsync_idx_p) ;  /* 0x000009d000007944 */ /* 0x000fea0003c00000 */
[----:B------:R-:W-:Y:S01]  /*16360*/  MOV R4, R220 ;  /* 0x000000dc00047202 */ /* 0x000fe20000000f00 */
[----:B------:R-:W-:Y:S05]  /*16370*/  BRA `(.L_x_6141) ;  /* 0xffffc1d000007947 */ /* 0x000fea000383ffff */
.L_x_6073:
[----:B------:R-:W-:Y:S01]  /*16380*/  IMAD.MOV.U32 R195, RZ, RZ, R14 ;  /* 0x000000ffffc37224 */ /* 0x000fe200078e000e */
[----:B------:R-:W-:Y:S01]  /*16390*/  MOV R2, RZ ;  /* 0x000000ff00027202 */ /* 0x000fe20000000f00 */
[----:B------:R-:W-:Y:S01]  /*163a0*/  IMAD.MOV.U32 R220, RZ, RZ, 0x181f ;  /* 0x0000181fffdc7424 */ /* 0x000fe200078e00ff */
[----:B------:R-:W-:Y:S02]  /*163b0*/  MOV R3, 0x163d0 ;  /* 0x000163d000037802 */ /* 0x000fe40000000f00 */
[----:B-12---:R-:W-:Y:S05]  /*163c0*/  CALL.REL.NOINC `($__internal_99_$__cuda_sm70_shflsync_idx_p) ;  /* 0x0000096000007944 */ /* 0x006fea0003c00000 */
[----:B------:R-:W-:Y:S01]  /*163d0*/  MOV R0, R220 ;  /* 0x000000dc00007202 */ /* 0x000fe20000000f00 */
[----:B------:R-:W-:Y:S05]  /*163e0*/  BRA `(.L_x_6142) ;  /* 0xffffc18000007947 */ /* 0x000fea000383ffff */
.L_x_6076:
        /* <DEDUP_REMOVED lines=13> */
.L_x_6079:
[----:B------:R-:W-:Y:S01]  /*164c0*/  IMAD.MOV.U32 R195, RZ, RZ, R5 ;  /* 0x000000ffffc37224 */ /* 0x000fe200078e0005 */
[----:B-1----:R-:W-:Y:S01]  /*164d0*/  MOV R2, 0x2 ;  /* 0x0000000200027802 */ /* 0x002fe20000000f00 */
[----:B------:R-:W-:Y:S01]  /*164e0*/  IMAD.MOV.U32 R220, RZ, RZ, 0x181f ;  /* 0x0000181fffdc7424 */ /* 0x000fe200078e00ff */
[----:B------:R-:W-:Y:S02]  /*164f0*/  MOV R3, 0x16510 ;  /* 0x0001651000037802 */ /* 0x000fe40000000f00 */
[----:B--234-:R-:W-:Y:S05]  /*16500*/  CALL.REL.NOINC `($__internal_99_$__cuda_sm70_shflsync_idx_p) ;  /* 0x0000082000007944 */ /* 0x01cfea0003c00000 */
[----:B------:R-:W-:Y:S01]  /*16510*/  MOV R4, R220 ;  /* 0x000000dc00047202 */ /* 0x000fe20000000f00 */
[----:B------:R-:W-:Y:S05]  /*16520*/  BRA `(.L_x_6144) ;  /* 0xffffc3c000007947 */ /* 0x000fea000383ffff */
.L_x_6080:
[----:B------:R-:W-:Y:S01]  /*16530*/  IMAD.MOV.U32 R195, RZ, RZ, R14 ;  /* 0x000000ffffc37224 */ /* 0x000fe200078e000e */
[----:B------:R-:W-:Y:S01]  /*16540*/  MOV R2, 0x2 ;  /* 0x0000000200027802 */ /* 0x000fe20000000f00 */
[----:B------:R-:W-:Y:S01]  /*16550*/  IMAD.MOV.U32 R220, RZ, RZ, 0x181f ;  /* 0x0000181fffdc7424 */ /* 0x000fe200078e00ff */
[----:B------:R-:W-:Y:S02]  /*16560*/  MOV R3, 0x16580 ;  /* 0x0001658000037802 */ /* 0x000fe40000000f00 */
[----:B-1234-:R-:W-:Y:S05]  /*16570*/  CALL.REL.NOINC `($__internal_99_$__cuda_sm70_shflsync_idx_p) ;  /* 0x000007b000007944 */ /* 0x01efea0003c00000 */
[----:B------:R-:W-:Y:S01]  /*16580*/  MOV R0, R220 ;  /* 0x000000dc00007202 */ /* 0x000fe20000000f00 */
[----:B------:R-:W-:Y:S05]  /*16590*/  BRA `(.L_x_6145) ;  /* 0xffffc37000007947 */ /* 0x000fea000383ffff */
.L_x_6083:
        /* <DEDUP_REMOVED lines=13> */
.L_x_6085:
[----:B------:R-:W-:Y:S01]  /*16670*/  IMAD.MOV.U32 R195, RZ, RZ, R106 ;  /* 0x000000ffffc37224 */ /* 0x000fe200078e006a */
[----:B------:R-:W-:Y:S01]  /*16680*/  MOV R2, RZ ;  /* 0x000000ff00027202 */ /* 0x000fe20000000f00 */
[----:B------:R-:W-:Y:S01]  /*16690*/  IMAD.MOV.U32 R220, RZ, RZ, 0x1f ;  /* 0x0000001fffdc7424 */ /* 0x000fe200078e00ff */
[----:B------:R-:W-:Y:S02]  /*166a0*/  MOV R3, 0x166c0 ;  /* 0x000166c000037802 */ /* 0x000fe40000000f00 */
[----:B-1----:R-:W-:Y:S05]  /*166b0*/  CALL.REL.NOINC `($__internal_99_$__cuda_sm70_shflsync_idx_p) ;  /* 0x0000067000007944 */ /* 0x002fea0003c00000 */
[----:B------:R-:W-:Y:S01]  /*166c0*/  MOV R9, R220 ;  /* 0x000000dc00097202 */ /* 0x000fe20000000f00 */
[----:B------:R-:W-:Y:S05]  /*166d0*/  BRA `(.L_x_6147) ;  /* 0xffffc64000007947 */ /* 0x000fea000383ffff */
.L_x_6086:
[----:B------:R-:W-:Y:S01]  /*166e0*/  IMAD.MOV.U32 R195, RZ, RZ, R106 ;  /* 0x000000ffffc37224 */ /* 0x000fe200078e006a */
[----:B------:R-:W-:Y:S01]  /*166f0*/  MOV R2, 0x1 ;  /* 0x0000000100027802 */ /* 0x000fe20000000f00 */
[----:B------:R-:W-:Y:S01]  /*16700*/  IMAD.MOV.U32 R220, RZ, RZ, 0x1f ;  /* 0x0000001fffdc7424 */ /* 0x000fe200078e00ff */
[----:B------:R-:W-:Y:S02]  /*16710*/  MOV R3, 0x16730 ;  /* 0x0001673000037802 */ /* 0x000fe40000000f00 */
[----:B-123--:R-:W-:Y:S05]  /*16720*/  CALL.REL.NOINC `($__internal_99_$__cuda_sm70_shflsync_idx_p) ;  /* 0x0000060000007944 */ /* 0x00efea0003c00000 */
[----:B------:R-:W-:Y:S01]  /*16730*/  MOV R8, R220 ;  /* 0x000000dc00087202 */ /* 0x000fe20000000f00 */
[----:B------:R-:W-:Y:S05]  /*16740*/  BRA `(.L_x_6148) ;  /* 0xffffc5f000007947 */ /* 0x000fea000383ffff */
.L_x_6087:
[----:B------:R-:W-:Y:S02]  /*16750*/  MOV R3, 0x1 ;  /* 0x0000000100037802 */ /* 0x000fe40000000f00 */
[----:B------:R-:W-:-:S02]  /*16760*/  MOV R2, 0x16780 ;  /* 0x0001678000027802 */ /* 0x000fc40000000f00 */
[----:B--234-:R-:W-:Y:S05]  /*16770*/  CALL.REL.NOINC `($__internal_100_$__cuda_sm70_shflsync_up_p) ;  /* 0x0000061000007944 */ /* 0x01cfea0003c00000 */
[----:B------:R-:W-:Y:S05]  /*16780*/  BRA `(.L_x_6149) ;  /* 0xffffc6d000007947 */ /* 0x000fea000383ffff */
.L_x_6088:
[----:B------:R-:W-:Y:S02]  /*16790*/  MOV R3, 0x2 ;  /* 0x0000000200037802 */ /* 0x000fe40000000f00 */
[----:B------:R-:W-:-:S02]  /*167a0*/  MOV R2, 0x167c0 ;  /* 0x000167c000027802 */ /* 0x000fc40000000f00 */
[----:B--23--:R-:W-:Y:S05]  /*167b0*/  CALL.REL.NOINC `($__internal_100_$__cuda_sm70_shflsync_up_p) ;  /* 0x000005d000007944 */ /* 0x00cfea0003c00000 */
        /* <DEDUP_REMOVED lines=24> */
.L_x_6092:
[----:B------:R-:W-:Y:S02]  /*16940*/  MOV R3, 0x1 ;  /* 0x0000000100037802 */ /* 0x000fe40000000f00 */
[----:B------:R-:W-:Y:S02]  /*16950*/  MOV R2, 0x16970 ;  /* 0x0001697000027802 */ /* 0x000fe40000000f00 */
[----:B------:R-:W-:Y:S05]  /*16960*/  CALL.REL.NOINC `($__internal_100_$__cuda_sm70_shflsync_up_p) ;  /* 0x0000042000007944 */ /* 0x000fea0003c00000 */
[----:B------:R-:W-:Y:S01]  /*16970*/  MOV R2, R4 ;  /* 0x0000000400027202 */ /* 0x000fe20000000f00 */
[----:B------:R-:W-:Y:S05]  /*16980*/  BRA `(.L_x_6151) ;  /* 0xffffc72000007947 */ /* 0x000fea000383ffff */
.L_x_6093:
[----:B------:R-:W-:Y:S02]  /*16990*/  MOV R3, 0x2 ;  /* 0x0000000200037802 */ /* 0x000fe40000000f00 */
[----:B------:R-:W-:Y:S02]  /*169a0*/  MOV R2, 0x169c0 ;  /* 0x000169c000027802 */ /* 0x000fe40000000f00 */
        /* <DEDUP_REMOVED lines=25> */
.L_x_6095:
[----:B------:R-:W-:Y:S02]  /*16b40*/  SEL R0, RZ, 0x1, P0 ;  /* 0x00000001ff007807 */ /* 0x000fe40000000000 */
[----:B------:R-:W-:Y:S02]  /*16b50*/  MOV R2, 0x16b70 ;  /* 0x00016b7000027802 */ /* 0x000fe40000000f00 */
[----:B-1----:R-:W-:Y:S05]  /*16b60*/  CALL.REL.NOINC `($__internal_101_$__cuda_sm70_votesync_ballot) ;  /* 0x0000028000007944 */ /* 0x002fea0003c00000 */
[----:B------:R-:W-:Y:S01]  /*16b70*/  MOV R5, R0 ;  /* 0x0000000000057202 */ /* 0x000fe20000000f00 */
[----:B------:R-:W-:Y:S05]  /*16b80*/  BRA `(.L_x_6153) ;  /* 0xffffc6b000007947 */ /* 0x000fea000383ffff */
.L_x_6096:
[----:B------:R-:W-:Y:S01]  /*16b90*/  IMAD.MOV.U32 R195, RZ, RZ, R6 ;  /* 0x000000ffffc37224 */ /* 0x000fe200078e0006 */
[----:B------:R-:W-:Y:S01]  /*16ba0*/  MOV R2, R0 ;  /* 0x0000000000027202 */ /* 0x000fe20000000f00 */
[----:B------:R-:W-:Y:S01]  /*16bb0*/  IMAD.MOV.U32 R220, RZ, RZ, 0x1f ;  /* 0x0000001fffdc7424 */ /* 0x000fe200078e00ff */
[----:B------:R-:W-:Y:S02]  /*16bc0*/  MOV R3, 0x16be0 ;  /* 0x00016be000037802 */ /* 0x000fe40000000f00 */
[----:B-1----:R-:W-:Y:S05]  /*16bd0*/  CALL.REL.NOINC `($__internal_99_$__cuda_sm70_shflsync_idx_p) ;  /* 0x0000015000007944 */ /* 0x002fea0003c00000 */
[----:B------:R-:W-:Y:S01]  /*16be0*/  IMAD.MOV.U32 R10, RZ, RZ, R220 ;  /* 0x000000ffff0a7224 */ /* 0x000fe200078e00dc */
[----:B------:R-:W-:Y:S01]  /*16bf0*/  MOV R2, R0 ;  /* 0x0000000000027202 */ /* 0x000fe20000000f00 */
[----:B------:R-:W-:Y:S01]  /*16c00*/  IMAD.MOV.U32 R195, RZ, RZ, R7 ;  /* 0x000000ffffc37224 */ /* 0x000fe200078e0007 */
[----:B------:R-:W-:-:S02]  /*16c10*/  MOV R220, 0x1f ;  /* 0x0000001f00dc7802 */ /* 0x000fc40000000f00 */
[----:B------:R-:W-:Y:S02]  /*16c20*/  MOV R3, 0x16c40 ;  /* 0x00016c4000037802 */ /* 0x000fe40000000f00 */
[----:B------:R-:W-:Y:S05]  /*16c30*/  CALL.REL.NOINC `($__internal_99_$__cuda_sm70_shflsync_idx_p) ;  /* 0x000000f000007944 */ /* 0x000fea0003c00000 */
[----:B------:R-:W-:Y:S01]  /*16c40*/  MOV R7, R220 ;  /* 0x000000dc00077202 */ /* 0x000fe20000000f00 */
[----:B------:R-:W-:Y:S05]  /*16c50*/  BRA `(.L_x_6154) ;  /* 0xffffc63000007947 */ /* 0x000fea000383ffff */
.L_x_6099:
[----:B------:R-:W-:Y:S01]  /*16c60*/  IMAD.MOV.U32 R195, RZ, RZ, R4 ;  /* 0x000000ffffc37224 */ /* 0x000fe200078e0004 */
[----:B------:R-:W-:Y:S01]  /*16c70*/  MOV R2, R0 ;  /* 0x0000000000027202 */ /* 0x000fe20000000f00 */
[----:B------:R-:W-:Y:S01]  /*16c80*/  IMAD.MOV.U32 R220, RZ, RZ, 0x1f ;  /* 0x0000001fffdc7424 */ /* 0x000fe200078e00ff */
[----:B------:R-:W-:Y:S02]  /*16c90*/  MOV R3, 0x16cb0 ;  /* 0x00016cb000037802 */ /* 0x000fe40000000f00 */
[----:B-1-34-:R-:W-:Y:S05]  /*16ca0*/  CALL.REL.NOINC `($__internal_99_$__cuda_sm70_shflsync_idx_p) ;  /* 0x0000008000007944 */ /* 0x01afea0003c00000 */
[----:B------:R-:W-:Y:S01]  /*16cb0*/  MOV R11, R220 ;  /* 0x000000dc000b7202 */ /* 0x000fe20000000f00 */
[----:B------:R-:W-:Y:S05]  /*16cc0*/  BRA `(.L_x_6098) ;  /* 0xffffc62000007947 */ /* 0x000fea000383ffff */
        .weak           $__internal_98_$__cuda_sm70_shflsync_bfly_p
        .type           $__internal_98_$__cuda_sm70_shflsync_bfly_p,@function
        .size           $__internal_98_$__cuda_sm70_shflsync_bfly_p,($__internal_99_$__cuda_sm70_shflsync_idx_p - $__internal_98_$__cuda_sm70_shflsync_bfly_p)
$__internal_98_$__cuda_sm70_shflsync_bfly_p:
[----:B------:R-:W-:Y:S02]  /*16cd0*/  MOV R180, 0xffffffff ;  /* 0xffffffff00b47802 */ /* 0x000fe40000000f00 */
[----:B------:R-:W-:Y:S02]  /*16ce0*/  MOV R3, 0x1f ;  /* 0x0000001f00037802 */ /* 0x000fe40000000f00 */
[----:B------:R-:W-:Y:S04]  /*16cf0*/  WARPSYNC R180 ;  /* 0x000000b400007348 */ /* 0x000fe80003800000 */
[----:B------:R1:W2:Y:S02]  /*16d00*/  SHFL.BFLY PT, R0, R132, R0, R3 ;  /* 0x0c00000084007389 */ /* 0x0002a400000e0003 */
[----:B-1----:R-:W-:-:S04]  /*16d10*/  MOV R3, 0x0 ;  /* 0x0000000000037802 */ /* 0x002fc80000000f00 */
[----:B--2---:R-:W-:Y:S05]  /*16d20*/  RET.REL.NODEC R2 `(_ZN7cutlass13device_kernelIN5flash19enable_sm80_to_sm89INS1_16FlashAttnFwdSm80INS1_25CollectiveMainloopFwdSm80ILi8ELi1ELb0EN4cute5tupleIJNS5_1CILi128EEENS7_ILi64EEENS7_ILi256EEEEEELi256ENS_6half_tEfNS_4arch4Sm80ELb1ELb0ELb0ELb1ELb1ELb0ELb1ELb1EEENS1_21CollectiveEpilogueFwdINS6_IJS8_SA_S9_EEENS6_IJNS7_ILi1EEESI_SI_EEESC_SE_Li256ELb1ELb1ELb1ELb0EEENS1_36VarlenDynamicPersistentTileSchedulerILi128ELi64ELi256ELi256ELb1ELb1ELb0ELb1ELb1ELb1EEEEEEEEEvNT_6ParamsE) ;  /* 0xfffe92d002007950 */ /* 0x004fea0003c3ffff */
        .weak           $__internal_99_$__cuda_sm70_shflsync_idx_p
        .type           $__internal_99_$__cuda_sm70_shflsync_idx_p,@function
        .size           $__internal_99_$__cuda_sm70_shflsync_idx_p,($__internal_100_$__cuda_sm70_shflsync_up_p - $__internal_99_$__cuda_sm70_shflsync_idx_p)
$__internal_99_$__cuda_sm70_shflsync_idx_p:
[----:B------:R-:W-:-:S04]  /*16d30*/  MOV R244, 0xffffffff ;  /* 0xffffffff00f47802 */ /* 0x000fc80000000f00 */
[----:B------:R-:W-:Y:S04]  /*16d40*/  WARPSYNC R244 ;  /* 0x000000f400007348 */ /* 0x000fe80003800000 */
[----:B------:R1:W2:Y:S02]  /*16d50*/  SHFL.IDX PT, R220, R195, R2, R220 ;  /* 0x00000002c3dc7389 */ /* 0x0002a400000e00dc */
[----:B-1----:R-:W-:Y:S02]  /*16d60*/  MOV R2, R3 ;  /* 0x0000000300027202 */ /* 0x002fe40000000f00 */
[----:B------:R-:W-:-:S04]  /*16d70*/  MOV R3, 0x0 ;  /* 0x0000000000037802 */ /* 0x000fc80000000f00 */
[----:B--2---:R-:W-:Y:S05]  /*16d80*/  RET.REL.NODEC R2 `(_ZN7cutlass13device_kernelIN5flash19enable_sm80_to_sm89INS1_16FlashAttnFwdSm80INS1_25CollectiveMainloopFwdSm80ILi8ELi1ELb0EN4cute5tupleIJNS5_1CILi128EEENS7_ILi64EEENS7_ILi256EEEEEELi256ENS_6half_tEfNS_4arch4Sm80ELb1ELb0ELb0ELb1ELb1ELb0ELb1ELb1EEENS1_21CollectiveEpilogueFwdINS6_IJS8_SA_S9_EEENS6_IJNS7_ILi1EEESI_SI_EEESC_SE_Li256ELb1ELb1ELb1ELb0EEENS1_36VarlenDynamicPersistentTileSchedulerILi128ELi64ELi256ELi256ELb1ELb1ELb0ELb1ELb1ELb1EEEEEEEEEvNT_6ParamsE) ;  /* 0xfffe927002007950 */ /* 0x004fea0003c3ffff */
        .weak           $__internal_100_$__cuda_sm70_shflsync_up_p
        .type           $__internal_100_$__cuda_sm70_shflsync_up_p,@function
        .size           $__internal_100_$__cuda_sm70_shflsync_up_p,($__internal_101_$__cuda_sm70_votesync_ballot - $__internal_100_$__cuda_sm70_shflsync_up_p)
$__internal_100_$__cuda_sm70_shflsync_up_p:
[----:B------:R-:W-:Y:S02]  /*16d90*/  MOV R4, RZ ;  /* 0x000000ff00047202 */ /* 0x000fe40000000f00 */
[----:B------:R-:W-:-:S04]  /*16da0*/  MOV R10, 0xffffffff ;  /* 0xffffffff000a7802 */ /* 0x000fc80000000f00 */
[----:B------:R-:W-:Y:S04]  /*16db0*/  WARPSYNC R10 ;  /* 0x0000000a00007348 */ /* 0x000fe80003800000 */
[----:B------:R1:W2:Y:S02]  /*16dc0*/  SHFL.UP PT, R4, R0, R3, R4 ;  /* 0x0400000300047389 */ /* 0x0002a400000e0004 */
[----:B-1----:R-:W-:-:S04]  /*16dd0*/  MOV R3, 0x0 ;  /* 0x0000000000037802 */ /* 0x002fc80000000f00 */
[----:B--2---:R-:W-:Y:S05]  /*16de0*/  RET.REL.NODEC R2 `(_ZN7cutlass13device_kernelIN5flash19enable_sm80_to_sm89INS1_16FlashAttnFwdSm80INS1_25CollectiveMainloopFwdSm80ILi8ELi1ELb0EN4cute5tupleIJNS5_1CILi128EEENS7_ILi64EEENS7_ILi256EEEEEELi256ENS_6half_tEfNS_4arch4Sm80ELb1ELb0ELb0ELb1ELb1ELb0ELb1ELb1EEENS1_21CollectiveEpilogueFwdINS6_IJS8_SA_S9_EEENS6_IJNS7_ILi1EEESI_SI_EEESC_SE_Li256ELb1ELb1ELb1ELb0EEENS1_36VarlenDynamicPersistentTileSchedulerILi128ELi64ELi256ELi256ELb1ELb1ELb0ELb1ELb1ELb1EEEEEEEEEvNT_6ParamsE) ;  /* 0xfffe921002007950 */ /* 0x004fea0003c3ffff */
        .weak           $__internal_101_$__cuda_sm70_votesync_ballot
        .type           $__internal_101_$__cuda_sm70_votesync_ballot,@function
        .size           $__internal_101_$__cuda_sm70_votesync_ballot,(.L_x_6590 - $__internal_101_$__cuda_sm70_votesync_ballot)
$__internal_101_$__cuda_sm70_votesync_ballot:
[----:B------:R-:W-:Y:S01]  /*16df0*/  ISETP.NE.U32.AND P0, PT, R0, 0x1, PT ;  /* 0x000000010000780c */ /* 0x000fe20003f05070 */
[----:B------:R-:W-:-:S04]  /*16e00*/  IMAD.MOV.U32 R3, RZ, RZ, -0x1 ;  /* 0xffffffffff037424 */ /* 0x000fc800078e00ff */
[----:B------:R-:W-:Y:S08]  /*16e10*/  WARPSYNC R3 ;  /* 0x0000000300007348 */ /* 0x000ff00003800000 */
[----:B------:R-:W-:-:S04]  /*16e20*/  VOTE.ANY R0, PT, !P0 ;  /* 0x0000000000007806 */ /* 0x000fc800040e0100 */
[----:B------:R-:W-:Y:S01]  /*16e30*/  LOP3.LUT R0, R0, R3, RZ, 0xc0, !PT ;  /* 0x0000000300007212 */ /* 0x000fe200078ec0ff */
[----:B------:R-:W-:-:S04]  /*16e40*/  IMAD.MOV.U32 R3, RZ, RZ, 0x0 ;  /* 0x00000000ff037424 */ /* 0x000fc800078e00ff */
[----:B------:R-:W-:Y:S05]  /*16e50*/  RET.REL.NODEC R2 `(_ZN7cutlass13device_kernelIN5flash19enable_sm80_to_sm89INS1_16FlashAttnFwdSm80INS1_25CollectiveMainloopFwdSm80ILi8ELi1ELb0EN4cute5tupleIJNS5_1CILi128EEENS7_ILi64EEENS7_ILi256EEEEEELi256ENS_6half_tEfNS_4arch4Sm80ELb1ELb0ELb0ELb1ELb1ELb0ELb1ELb1EEENS1_21CollectiveEpilogueFwdINS6_IJS8_SA_S9_EEENS6_IJNS7_ILi1EEESI_SI_EEESC_SE_Li256ELb1ELb1ELb1ELb0EEENS1_36VarlenDynamicPersistentTileSchedulerILi128ELi64ELi256ELi256ELb1ELb1ELb0ELb1ELb1ELb1EEEEEEEEEvNT_6ParamsE) ;  /* 0xfffe91a002007950 */ /* 0x000fea0003c3ffff */
.L_x_6155:
        /* <DEDUP_REMOVED lines=10> */
.L_x_6590:


//--------------------- .text._ZN7cutlass13device_kernelIN5flash19enable_sm80_to_sm89INS1_16FlashAttnFwdSm80INS1_25CollectiveMainloopFwdSm80ILi8ELi1ELb0EN4cute5tupleIJNS5_1CILi128EEENS7_ILi48EEENS7_ILi256EEEEEELi256ENS_6half_tEfNS_4arch4Sm80ELb1ELb0ELb0ELb1ELb1ELb1ELb1ELb1EEENS1_21CollectiveEpilogueFwdINS6_IJS8_SA_S9_EEENS6_IJNS7_ILi1EEESI_SI_EEESC_SE_Li256ELb1ELb1ELb1ELb0EEENS1_36VarlenDynamicPersistentTileSchedulerILi128ELi48ELi256ELi256ELb1ELb1ELb0ELb1ELb1ELb1EEEEEEEEEvNT_6ParamsE --------------------------
	.section	.text._ZN7cutlass13device_kernelIN5flash19enable_sm80_to_sm89INS1_16FlashAttnFwdSm80INS1_25CollectiveMainloopFwdSm80ILi8ELi1ELb0EN4cute5tupleIJNS5_1CILi128EEENS7_ILi48EEENS7_ILi256EEEEEELi256ENS_6half_tEfNS_4arch4Sm80ELb1ELb0ELb0ELb1ELb1ELb1ELb1ELb1EEENS1_21CollectiveEpilogueFwdINS6_IJS8_SA_S9_EEENS6_IJNS7_ILi1EEESI_SI_EEESC_SE_Li256ELb1ELb1ELb1ELb0EEENS1_36VarlenDynamicPersistentTileSchedulerILi128ELi48ELi256ELi256ELb1ELb1ELb0ELb1ELb1ELb1EEEEEEEEEvNT_6ParamsE,"ax",@progbits
	.sectioninfo	@"SHI_REGISTERS=255"
	.align	128
.text._ZN7cutlass13device_kernelIN5flash19enable_sm80_to_sm89INS1_16FlashAttnFwdSm80INS1_25CollectiveMainloopFwdSm80ILi8ELi1ELb0EN4cute5tupleIJNS5_1CILi128EEENS7_ILi48EEENS7_ILi256EEEEEELi256ENS_6half_tEfNS_4arch4Sm80ELb1ELb0ELb0ELb1ELb1ELb1ELb1ELb1EEENS1_21CollectiveEpilogueFwdINS6_IJS8_SA_S9_EEENS6_IJNS7_ILi1EEESI_SI_EEESC_SE_Li256ELb1ELb1ELb1ELb0EEENS1_36VarlenDynamicPersistentTileSchedulerILi128ELi48ELi256ELi256ELb1ELb1ELb0ELb1ELb1ELb1EEEEEEEEEvNT_6ParamsE:
        .type           _ZN7cutlass13device_kernelIN5flash19enable_sm80_to_sm89INS1_16FlashAttnFwdSm80INS1_25CollectiveMainloopFwdSm80ILi8ELi1ELb0EN4cute5tupleIJNS5_1CILi128EEENS7_ILi48EEENS7_ILi256EEEEEELi256ENS_6half_tEfNS_4arch4Sm80ELb1ELb0ELb0ELb1ELb1ELb1ELb1ELb1EEENS1_21CollectiveEpilogueFwdINS6_IJS8_SA_S9_EEENS6_IJNS7_ILi1EEESI_SI_EEESC_SE_Li256ELb1ELb1ELb1ELb0EEENS1_36VarlenDynamicPersistentTileSchedulerILi128ELi48ELi256ELi256ELb1ELb1ELb0ELb1ELb1ELb1EEEEEEEEEvNT_6ParamsE,@function
        .size           _ZN7cutlass13device_kernelIN5flash19enable_sm80_to_sm89INS1_16FlashAttnFwdSm80INS1_25CollectiveMainloopFwdSm80ILi8ELi1ELb0EN4cute5tupleIJNS5_1CILi128EEENS7_ILi48EEENS7_ILi256EEEEEELi256ENS_6half_tEfNS_4arch4Sm80ELb1ELb0ELb0ELb1ELb1ELb1ELb1ELb1EEENS1_21CollectiveEpilogueFwdINS6_IJS8_SA_S9_EEENS6_IJNS7_ILi1EEESI_SI_EEESC_SE_Li256ELb1ELb1ELb1ELb0EEENS1_36VarlenDynamicPersistentTileSchedulerILi128ELi48ELi256ELi256ELb1ELb1ELb0ELb1ELb1ELb1EEEEEEEEEvNT_6ParamsE,(.L_x_6595 - _ZN7cutlass13device_kernelIN5flash19enable_sm80_to_sm89INS1_16FlashAttnFwdSm80INS1_25CollectiveMainloopFwdSm80ILi8ELi1ELb0EN4cute5tupleIJNS5_1CILi128EEENS7_ILi48EEENS7_ILi256EEEEEELi256ENS_6half_tEfNS_4arch4Sm80ELb1ELb0ELb0ELb1ELb1ELb1ELb1ELb1EEENS1_21CollectiveEpilogueFwdINS6_IJS8_SA_S9_EEENS6_IJNS7_ILi1EEESI_SI_EEESC_SE_Li256ELb1ELb1ELb1ELb0EEENS1_36VarlenDynamicPersistentTileSchedulerILi128ELi48ELi256ELi256ELb1ELb1ELb0ELb1ELb1ELb1EEEEEEEEEvNT_6ParamsE)
        .other          _ZN7cutlass13device_kernelIN5flash19enable_sm80_to_sm89INS1_16FlashAttnFwdSm80INS1_25CollectiveMainloopFwdSm80ILi8ELi1ELb0EN4cute5tupleIJNS5_1CILi128EEENS7_ILi48EEENS7_ILi256EEEEEELi256ENS_6half_tEfNS_4arch4Sm80ELb1ELb0ELb0ELb1ELb1ELb1ELb1ELb1EEENS1_21CollectiveEpilogueFwdINS6_IJS8_SA_S9_EEENS6_IJNS7_ILi1EEESI_SI_EEESC_SE_Li256ELb1ELb1ELb1ELb0EEENS1_36VarlenDynamicPersistentTileSchedulerILi128ELi48ELi256ELi256ELb1ELb1ELb0ELb1ELb1ELb1EEEEEEEEEvNT_6ParamsE,@"STO_CUDA_ENTRY STV_DEFAULT"
_ZN7cutlass13device_kernelIN5flash19enable_sm80_to_sm89INS1_16FlashAttnFwdSm80INS1_25CollectiveMainloopFwdSm80ILi8ELi1ELb0EN4cute5tupleIJNS5_1CILi128EEENS7_ILi48EEENS7_ILi256EEEEEELi256ENS_6half_tEfNS_4arch4Sm80ELb1ELb0ELb0ELb1ELb1ELb1ELb1ELb1EEENS1_21CollectiveEpilogueFwdINS6_IJS8_SA_S9_EEENS6_IJNS7_ILi1EEESI_SI_EEESC_SE_Li256ELb1ELb1ELb1ELb0EEENS1_36VarlenDynamicPersistentTileSchedulerILi128ELi48ELi256ELi256ELb1ELb1ELb0ELb1ELb1ELb1EEEEEEEEEvNT_6ParamsE:
        /* <DEDUP_REMOVED lines=54> */
.L_x_6161:
        /* <DEDUP_REMOVED lines=16> */
.L_x_6399:
        /* <DEDUP_REMOVED lines=16> */
.L_x_6400:
[----:B--2---:R-:W-:-:S05]  /*0560*/  IMAD R0, R0, c[0x0][0x538], RZ ;  /* 0x00014e0000007a24 */ /* 0x004fca00078e02ff */
[----:B------:R-:W-:-:S04]  /*0570*/  IADD3 R6, R0, R6, RZ ;  /* 0x0000000600067210 */ /* 0x000fc80007ffe0ff */
[----:B------:R-:W-:-:S13]  /*0580*/  ISETP.GT.AND P0, PT, R6, UR4, PT ;  /* 0x0000000406007c0c */ /* 0x000fda000bf04270 */
[----:B-1----:R-:W-:Y:S05]  /*0590*/  @!P0 BRA `(.L_x_6161) ;  /* 0xfffffdc000008947 */ /* 0x002fea000383ffff */
.L_x_6157:
[----:B------:R-:W-:-:S05]  /*05a0*/  IADD3 R6, -R0, R6, RZ ;  /* 0x0000000600067210 */ /* 0x000fca0007ffe1ff */
[----:B------:R-:W-:-:S05]  /*05b0*/  IMAD R0, R4, c[0x0][0x538], R6 ;  /* 0x00014e0004007a24 */ /* 0x000fca00078e0206 */
[----:B------:R-:W-:Y:S01]  /*05c0*/  ISETP.GT.AND P0, PT, R0, UR4, PT ;  /* 0x0000000400007c0c */ /* 0x000fe2000bf04270 */
[----:B------:R-:W-:-:S12]  /*05d0*/  BRA.DIV ~URZ, `(.L_x_6162) ;  /* 0x000224f27f007947 */ /* 0x000fd8000b800000 */
[----:B------:R-:W-:-:S04]  /*05e0*/  VOTE.ANY R13, PT, !P0 ;  /* 0x00000000000d7806 */ /* 0x000fc800040e0100 */
.L_x_6401:
[----:B------:R-:W1:Y:S02]  /*05f0*/  POPC R0, R13 ;  /* 0x0000000d00007309 */ /* 0x000e640000000000 */
[----:B-1----:R-:W-:-:S05]  /*0600*/  IADD3 R2, R0, R7, RZ ;  /* 0x0000000700027210 */ /* 0x002fca0007ffe0ff */
[----:B------:R1:W-:Y:S01]  /*0610*/  STL [R1+0x1c], R2 ;  /* 0x00001c0201007387 */ /* 0x0003e20000100800 */
[----:B------:R-:W-:Y:S05]  /*0620*/  BRA.DIV ~URZ, `(.L_x_6163) ;  /* 0x000224e27f007947 */ /* 0x000fea000b800000 */
[----:B------:R2:W3:Y:S01]  /*0630*/  SHFL.IDX PT, R12, R9, R0, 0x1f ;  /* 0x00001f00090c7589 */ /* 0x0004e200000e0000 */
[----:B------:R-:W-:-:S03]  /*0640*/  MOV R5, RZ ;  /* 0x000000ff00057202 */ /* 0x000fc60000000f00 */
[----:B------:R2:W4:Y:S04]  /*0650*/  SHFL.IDX PT, R9, R8, R0, 0x1f ;  /* 0x00001f0008097589 */ /* 0x00052800000e0000 */
.L_x_6402:
[----:B------:R-:W-:Y:S01]  /*0660*/  ISETP.NE.AND P0, PT, R13, RZ, PT ;  /* 0x000000ff0d00720c */ /* 0x000fe20003f05270 */
[----:B------:R-:W-:-:S12]  /*0670*/  BSSY B0, `(.L_x_6164) ;  /* 0x0000005000007945 */ /* 0x000fd80003800000 */
[----:B------:R-:W-:Y:S05]  /*0680*/  @!P0 BRA `(.L_x_6165) ;  /* 0x0000003000008947 */ /* 0x000fea0003800000 */
[----:B--2---:R-:W-:Y:S01]  /*0690*/  IADD3 R0, R0, -0x1, RZ ;  /* 0xffffffff00007810 */ /* 0x004fe20007ffe0ff */
[----:B------:R-:W-:Y:S05]  /*06a0*/  BRA.DIV ~URZ, `(.L_x_6166) ;  /* 0x000225427f007947 */ /* 0x000fea000b800000 */
[----:B------:R2:W1:Y:S02]  /*06b0*/  SHFL.IDX PT, R5, R4, R0, 0x1f ;  /* 0x00001f0004057589 */ /* 0x00046400000e0000 */
.L_x_6165:
[----:B------:R-:W-:Y:S05]  /*06c0*/  BSYNC B0 ;  /* 0x0000000000007941 */ /* 0x000fea0003800000 */
.L_x_6164:
        /* <DEDUP_REMOVED lines=69> */
.L_x_6168:
        /* <DEDUP_REMOVED lines=70> */
.L_x_6169:
[----:B------:R-:W-:Y:S05]  /*0f80*/  BSYNC B0 ;  /* 0x0000000000007941 */ /* 0x000fea0003800000 */
.L_x_6167:
[----:B------:R-:W-:-:S04]  /*0f90*/  LOP3.LUT R0, RZ, R0, RZ, 0x33, !PT ;  /* 0x00000000ff007212 */ /* 0x000fc800078e33ff */
[----:B------:R-:W-:-:S05]  /*0fa0*/  IADD3 R0, R0, R12, RZ ;  /* 0x0000000c00007210 */ /* 0x000fca0007ffe0ff */
[----:B------:R2:W-:Y:S01]  /*0fb0*/  STL [R1+0x14], R0 ;  /* 0x0000140001007387 */ /* 0x0005e20000100800 */
[----:B------:R-:W-:Y:S05]  /*0fc0*/  BRA `(.L_x_6170) ;  /* 0x0000006000007947 */ /* 0x000fea0003800000 */
.L_x_6158:
[----:B------:R-:W-:Y:S01]  /*0fd0*/  MOV R0, UR4 ;  /* 0x0000000400007c02 */ /* 0x000fe20008000f00 */
[----:B------:R-:W-:Y:S04]  /*0fe0*/  STL [R1+0x14], RZ ;  /* 0x000014ff01007387 */ /* 0x000fe80000100800 */
[----:B------:R-:W-:Y:S04]  /*0ff0*/  STL [R1+0x18], RZ ;  /* 0x000018ff01007387 */ /* 0x000fe80000100800 */
[----:B------:R1:W-:Y:S02]  /*1000*/  STL [R1+0x10], R0 ;  /* 0x0000100001007387 */ /* 0x0003e40000100800 */
[----:B-1----:R-:W-:-:S05]  /*1010*/  MOV R0, c[0x0][0x53c] ;  /* 0x00014f0000007a02 */ /* 0x002fca0000000f00 */
[----:B------:R1:W-:Y:S02]  /*1020*/  STL [R1+0x1c], R0 ;  /* 0x00001c0001007387 */ /* 0x0003e40000100800 */
.L_x_6170:
        /* <DEDUP_REMOVED lines=8> */
.L_x_6156:
        /* <DEDUP_REMOVED lines=335> */
.L_x_6398:
        /* <DEDUP_REMOVED lines=25> */
[----:B------:R-:W-:-:S03]  /*2730*/  @P4 IADD3 R2, P0, R24, c[0x0][0x360], RZ ;  /* 0x0000d80018024a10 */ /* 0x000fc60007f1e0ff */
[----:B------:R2:W3:Y:S01]  /*2740*/  @P1 LDG.E R11, [R4.64] ;  /* 0x00000006040b1981 */ /* 0x0004e2000c1e1900 */
[C---:B------:R-:W-:Y:S02]  /*2750*/  @P4 IADD3.X R3, R17.reuse, c[0x0][0x364], RZ, P0, !PT ;  /* 0x0000d90011034a10 */ /* 0x040fe400007fe4ff */
[----:B------:R-:W-:Y:S01]  /*2760*/  IADD3 R8, P2, R24, c[0x0][0x348], RZ ;  /* 0x0000d20018087a10 */ /* 0x000fe20007f5e0ff */
[----:B------:R1:W-:Y:S04]  /*2770*/  STL [R1+0x28], R24 ;  /* 0x0000281801007387 */ /* 0x0003e80000100800 */
[----:B------:R4:W3:Y:S01]  /*2780*/  @P4 LDG.E R6, [R2.64] ;  /* 0x0000000602064981 */ /* 0x0008e2000c1e1900 */
[----:B------:R-:W-:-:S03]  /*2790*/  IADD3.X R9, R17, c[0x0][0x34c], RZ, P2, !PT ;  /* 0x0000d30011097a10 */ /* 0x000fc600017fe4ff */
[----:B------:R1:W-:Y:S04]  /*27a0*/  STL [R1+0x2c], R17 ;  /* 0x00002c1101007387 */ /* 0x0003e80000100800 */
[----:B------:R1:W5:Y:S01]  /*27b0*/  @P3 LDG.E R138, [R8.64] ;  /* 0x00000006088a3981 */ /* 0x000362000c1e1900 */
[----:B--2---:R-:W-:-:S04]  /*27c0*/  IADD3 R4, P1, R24, c[0x0][0x350], RZ ;  /* 0x0000d40018047a10 */ /* 0x004fc80007f3e0ff */
[----:B------:R-:W-:Y:S02]  /*27d0*/  IADD3.X R5, R17, c[0x0][0x354], RZ, P1, !PT ;  /* 0x0000d50011057a10 */ /* 0x000fe40000ffe4ff */
[----:B----4-:R-:W-:-:S03]  /*27e0*/  IADD3 R2, P0, R24, c[0x0][0x358], RZ ;  /* 0x0000d60018027a10 */ /* 0x010fc60007f1e0ff */
[----:B------:R1:W5:Y:S01]  /*27f0*/  @P5 LDG.E R18, [R4.64] ;  /* 0x0000000604125981 */ /* 0x000362000c1e1900 */
[----:B------:R-:W-:-:S05]  /*2800*/  IADD3.X R3, R17, c[0x0][0x35c], RZ, P0, !PT ;  /* 0x0000d70011037a10 */ /* 0x000fca00007fe4ff */
[----:B------:R1:W5:Y:S01]  /*2810*/  @P6 LDG.E R15, [R2.64] ;  /* 0x00000006020f6981 */ /* 0x000362000c1e1900 */
[----:B------:R-:W-:Y:S03]  /*2820*/  YIELD ;  /* 0x0000000000007946 */ /* 0x000fe60003800000 */
[----:B---3--:R1:W-:Y:S04]  /*2830*/  STL [R1], R11 ;  /* 0x0000000b01007387 */ /* 0x0083e80000100800 */
[----:B------:R1:W-:Y:S01]  /*2840*/  @P4 STL [R1+0x8], R6 ;  /* 0x0000080601004387 */ /* 0x0003e20000100800 */
        /* <DEDUP_REMOVED lines=8> */
.L_x_6171:
[----:B------:R-:W-:-:S04]  /*28d0*/  ISETP.NE.U32.AND P0, PT, RZ, c[0x0][0x368], PT ;  /* 0x0000da00ff007a0c */ /* 0x000fc80003f05070 */
[----:B------:R-:W-:-:S13]  /*28e0*/  ISETP.NE.AND.EX P0, PT, RZ, c[0x0][0x36c], PT, P0 ;  /* 0x0000db00ff007a0c */ /* 0x000fda0003f05300 */
[----:B------:R-:W-:Y:S05]  /*28f0*/  @!P0 BRA `(.L_x_6172) ;  /* 0x0000004000008947 */ /* 0x000fea0003800000 */
[----:B-1----:R-:W-:-:S04]  /*2900*/  IADD3 R4, P0, R24, c[0x0][0x368], RZ ;  /* 0x0000da0018047a10 */ /* 0x002fc80007f1e0ff */
[----:B------:R-:W-:-:S05]  /*2910*/  IADD3.X R5, R17, c[0x0][0x36c], RZ, P0, !PT ;  /* 0x0000db0011057a10 */ /* 0x000fca00007fe4ff */
[----:B------:R1:W5:Y:S01]  /*2920*/  LDG.E R16, [R4.64] ;  /* 0x0000000604107981 */ /* 0x000362000c1e1900 */
[----:B------:R-:W-:Y:S05]  /*2930*/  BRA `(.L_x_6173) ;  /* 0x0000005000007947 */ /* 0x000fea0003800000 */
.L_x_6172:
[----:B------:R-:W-:Y:S01]  /*2940*/  MOV R16, UR5 ;  /* 0x0000000500107c02 */ /* 0x000fe20008000f00 */
[----:B------:R-:W-:Y:S05]  /*2950*/  @!P5 BRA `(.L_x_6173) ;  /* 0x000000300000d947 */ /* 0x000fea0003800000 */
[----:B-1----:R1:W2:Y:S04]  /*2960*/  LDG.E R6, [R4.64] ;  /* 0x0000000604067981 */ /* 0x0022a8000c1e1900 */
[----:B-1----:R-:W2:Y:S02]  /*2970*/  LDG.E R4, [R4.64+0x4] ;  /* 0x0000040604047981 */ /* 0x002ea4000c1e1900 */
[----:B--2---:R-:W-:Y:S02]  /*2980*/  IADD3 R16, -R6, R4, RZ ;  /* 0x0000000406107210 */ /* 0x004fe40007ffe1ff */
.L_x_6173:
        /* <DEDUP_REMOVED lines=17> */
[----:B------:R1:W-:Y:S02]  /*2aa0*/  STL [R1+0x4], R3 ;  /* 0x0000040301007387 */ /* 0x0003e40000100800 */
        /* <DEDUP_REMOVED lines=8> */
[----:B------:R-:W-:Y:S01]  /*2b30*/  IADD3 R139, R5, 0x30, -R6 ;  /* 0x00000030058b7810 */ /* 0x000fe20007ffe806 */
[----:B------:R1:W-:Y:S01]  /*2b40*/  STL [R1+0xc], R5 ;  /* 0x00000c0501007387 */ /* 0x0003e20000100800 */
[----:B------:R-:W-:-:S03]  /*2b50*/  LOP3.LUT R6, R19, 0xff000000, RZ, 0xc0, !PT ;  /* 0xff00000013067812 */ /* 0x000fc600078ec0ff */
[----:B------:R-:W-:-:S04]  /*2b60*/  IMAD.IADD R4, R139, 0x1, R3 ;  /* 0x000000018b047824 */ /* 0x000fc800078e0203 */
[----:B------:R-:W-:Y:S01]  /*2b70*/  IMAD.HI R8, R4, 0x2aaaaaab, RZ ;  /* 0x2aaaaaab04087827 */ /* 0x000fe200078e02ff */
[----:B------:R-:W-:Y:S02]  /*2b80*/  LOP3.LUT R4, R19, 0xff0000, RZ, 0xc0, !PT ;  /* 0x00ff000013047812 */ /* 0x000fe400078ec0ff */
[----:B-1----:R-:W-:-:S05]  /*2b90*/  IADD3 R5, R5, 0x2f, RZ ;  /* 0x0000002f05057810 */ /* 0x002fca0007ffe0ff */
[----:B------:R-:W-:Y:S01]  /*2ba0*/  IMAD.HI R3, R5, 0x2aaaaaab, RZ ;  /* 0x2aaaaaab05037827 */ /* 0x000fe200078e02ff */
[----:B------:R-:W-:-:S04]  /*2bb0*/  SHF.R.U32.HI R5, RZ, 0x8, R6 ;  /* 0x00000008ff057819 */ /* 0x000fc80000011606 */
[----:B------:R-:W-:Y:S02]  /*2bc0*/  LEA.HI R4, R4, R5, RZ, 0x10 ;  /* 0x0000000504047211 */ /* 0x000fe400078f80ff */
[----:B------:R-:W-:Y:S02]  /*2bd0*/  SHF.R.U32.HI R6, RZ, 0x1f, R3 ;  /* 0x0000001fff067819 */ /* 0x000fe40000011603 */
[----:B------:R-:W-:Y:S02]  /*2be0*/  SHF.R.U32.HI R9, RZ, 0x1f, R8 ;  /* 0x0000001fff097819 */ /* 0x000fe40000011608 */
[----:B------:R-:W-:Y:S02]  /*2bf0*/  SHF.R.U32.HI R11, RZ, 0x10, R4 ;  /* 0x00000010ff0b7819 */ /* 0x000fe40000011604 */
[----:B------:R-:W-:Y:S02]  /*2c00*/  LOP3.LUT R21, R4, 0xff, RZ, 0xc0, !PT ;  /* 0x000000ff04157812 */ /* 0x000fe400078ec0ff */
[----:B------:R-:W-:-:S02]  /*2c10*/  LEA.HI.SX32 R137, R3, R6, 0x1d ;  /* 0x0000000603897211 */ /* 0x000fc400078feaff */
[----:B------:R-:W-:Y:S01]  /*2c20*/  LEA.HI.SX32 R3, R8, R9, 0x1d ;  /* 0x0000000908037211 */ /* 0x000fe200078feaff */
[----:B------:R1:W-:Y:S03]  /*2c30*/  STL [R1+0x14], R11 ;  /* 0x0000140b01007387 */ /* 0x0003e60000100800 */
[----:B------:R-:W-:Y:S01]  /*2c40*/  IMNMX R6, R137, R3, PT ;  /* 0x0000000389067217 */ /* 0x000fe20003800200 */
[----:B------:R1:W-:Y:S03]  /*2c50*/  STL [R1+0x58], R21 ;  /* 0x0000581501007387 */ /* 0x0003e60000100800 */
[----:B------:R-:W-:Y:S02]  /*2c60*/  ISETP.GE.AND P0, PT, R6, 0x1, PT ;  /* 0x000000010600780c */ /* 0x000fe40003f06270 */
        /* <DEDUP_REMOVED lines=33> */
.L_x_6175:
[----:B------:R-:W-:Y:S05]  /*2e80*/  BSYNC B0 ;  /* 0x0000000000007941 */ /* 0x000fea0003800000 */
.L_x_6174:
        /* <DEDUP_REMOVED lines=73> */
[C---:B------:R-:W-:Y:S01]  /*3320*/  LOP3.LUT P3, RZ, R236.reuse, 0x8, RZ, 0xc0, !PT ;  /* 0x00000008ecff7812 */ /* 0x040fe2000786c0ff */
        /* <DEDUP_REMOVED lines=121> */
.L_x_6217:
        /* <DEDUP_REMOVED lines=97> */
.L_x_6181:
[----:B------:R-:W-:Y:S05]  /*40d0*/  BSYNC B0 ;  /* 0x0000000000007941 */ /* 0x000fea0003800000 */
.L_x_6180:
        /* <DEDUP_REMOVED lines=70> */
.L_x_6183:
[----:B------:R-:W-:Y:S05]  /*4540*/  BSYNC B0 ;  /* 0x0000000000007941 */ /* 0x000fea0003800000 */
.L_x_6182:
        /* <DEDUP_REMOVED lines=91> */
.L_x_6187:
[----:B------:R-:W-:Y:S05]  /*4b00*/  BSYNC B0 ;  /* 0x0000000000007941 */ /* 0x000fea0003800000 */
.L_x_6186:
        /* <DEDUP_REMOVED lines=58> */
.L_x_6189:
[----:B------:R-:W-:Y:S05]  /*4eb0*/  BSYNC B0 ;  /* 0x0000000000007941 */ /* 0x000fea0003800000 */
.L_x_6188:
        /* <DEDUP_REMOVED lines=58> */
.L_x_6191:
[----:B------:R-:W-:Y:S05]  /*5260*/  BSYNC B0 ;  /* 0x0000000000007941 */ /* 0x000fea0003800000 */
.L_x_6190:
        /* <DEDUP_REMOVED lines=56> */
.L_x_6185:
[----:B-123--:R-:W-:Y:S05]  /*55f0*/  BSYNC B1 ;  /* 0x0000000000017941 */ /* 0x00efea0003800000 */
.L_x_6184:
        /* <DEDUP_REMOVED lines=61> */
.L_x_6194:
[----:B------:R-:W-:Y:S05]  /*59d0*/  BSYNC B0 ;  /* 0x0000000000007941 */ /* 0x000fea0003800000 */
.L_x_6193:
        /* <DEDUP_REMOVED lines=58> */
.L_x_6196:
[----:B------:R-:W-:Y:S05]  /*5d80*/  BSYNC B0 ;  /* 0x0000000000007941 */ /* 0x000fea0003800000 */
.L_x_6195:
        /* <DEDUP_REMOVED lines=58> */
.L_x_6198:
[----:B------:R-:W-:Y:S05]  /*6130*/  BSYNC B0 ;  /* 0x0000000000007941 */ /* 0x000fea0003800000 */
.L_x_6197:
        /* <DEDUP_REMOVED lines=58> */
.L_x_6179:
        /* <DEDUP_REMOVED lines=36> */
.L_x_6200:
[----:B------:R-:W-:Y:S05]  /*6720*/  BSYNC B0 ;  /* 0x0000000000007941 */ /* 0x000fea0003800000 */
.L_x_6199:
        /* <DEDUP_REMOVED lines=61> */
.L_x_6202:
[----:B------:R-:W-:Y:S05]  /*6b00*/  BSYNC B0 ;  /* 0x0000000000007941 */ /* 0x000fea0003800000 */
.L_x_6201:
        /* <DEDUP_REMOVED lines=152> */
.L_x_6206:
[----:B------:R-:W-:Y:S05]  /*7490*/  BSYNC B0 ;  /* 0x0000000000007941 */ /* 0x000fea0003800000 */
.L_x_6205:
        /* <DEDUP_REMOVED lines=121> */
.L_x_6204:
[----:B-123--:R-:W-:Y:S05]  /*7c30*/  BSYNC B1 ;  /* 0x0000000000017941 */ /* 0x00efea0003800000 */
.L_x_6203:
        /* <DEDUP_REMOVED lines=125> */
.L_x_6208:
[----:B------:R-:W-:Y:S05]  /*8410*/  BSYNC B0 ;  /* 0x0000000000007941 */ /* 0x000fea0003800000 */
.L_x_6207:
        /* <DEDUP_REMOVED lines=125> */
.L_x_6178:
        /* <DEDUP_REMOVED lines=30> */
.L_x_6210:
[----:B-12---:R-:W-:Y:S05]  /*8dd0*/  BSYNC B0 ;  /* 0x0000000000007941 */ /* 0x006fea0003800000 */
.L_x_6209:
        /* <DEDUP_REMOVED lines=25> */
.L_x_6192:
[----:B------:R-:W-:Y:S05]  /*8f70*/  BSYNC B2 ;  /* 0x0000000000027941 */ /* 0x000fea0003800000 */
.L_x_6177:
        /* <DEDUP_REMOVED lines=80> */
.L_x_6212:
[----:B---3--:R-:W-:Y:S05]  /*9480*/  BSYNC B0 ;  /* 0x0000000000007941 */ /* 0x008fea0003800000 */
.L_x_6211:
        /* <DEDUP_REMOVED lines=25> */
.L_x_6214:
[----:B------:R-:W-:Y:S05]  /*9620*/  BSYNC B0 ;  /* 0x0000000000007941 */ /* 0x000fea0003800000 */
.L_x_6213:
        /* <DEDUP_REMOVED lines=10> */
[C---:B------:R-:W-:Y:S01]  /*96d0*/  LOP3.LUT P2, RZ, R236.reuse, 0x8, RZ, 0xc0, !PT ;  /* 0x00000008ecff7812 */ /* 0x040fe2000784c0ff */
        /* <DEDUP_REMOVED lines=33> */
.L_x_6216:
[----:B------:R-:W-:Y:S05]  /*98f0*/  BSYNC B0 ;  /* 0x0000000000007941 */ /* 0x000fea0003800000 */
.L_x_6215:
[----:B------:R-:W0:Y:S01]  /*9900*/  LDGDEPBAR ;  /* 0x00000000000079af */ /* 0x000e220000000000 */
[----:B------:R-:W-:Y:S01]  /*9910*/  IADD3 R39, R39, -0x1, RZ ;  /* 0xffffffff27277810 */ /* 0x000fe20007ffe0ff */
[----:B------:R-:W-:-:S05]  /*9920*/  @P5 BRA `(.L_x_6217) ;  /* 0xffffa19000005947 */ /* 0x000fca000383ffff */
[----:B------:R-:W-:Y:S01]  /*9930*/  WARPSYNC 0xffffffff ;  /* 0xffffffff00007948 */ /* 0x000fe20003800000 */
[----:B------:R-:W-:Y:S06]  /*9940*/  BAR.SYNC.DEFER_BLOCKING 0x0 ;  /* 0x0000000000007b1d */ /* 0x000fec0000010000 */
.L_x_6176:
[----:B--2---:R-:W2:Y:S01]  /*9950*/  LDL R14, [R1+0x4] ;  /* 0x00000400010e7983 */ /* 0x004ea20000100800 */
        /* <DEDUP_REMOVED lines=42> */
.L_x_6219:
[----:B------:R-:W-:Y:S05]  /*9c00*/  BSYNC B0 ;  /* 0x0000000000007941 */ /* 0x000fea0003800000 */
.L_x_6218:
        /* <DEDUP_REMOVED lines=99> */
[----:B------:R-:W-:Y:S01]  /*a240*/  IMAD.WIDE.U32 R4, R244, c[0x0][0x1b8], R2 ;  /* 0x00006e00f4047a25 */ /* 0x000fe200078e0002 */
        /* <DEDUP_REMOVED lines=25> */
.L_x_6403:
[----:B------:R-:W-:Y:S05]  /*a3e0*/  BRA.DIV ~URZ, `(.L_x_6222) ;  /* 0x000188e27f007947 */ /* 0x000fea000b800000 */
[----:B------:R3:W4:Y:S02]  /*a3f0*/  SHFL.IDX PT, R2, R6, RZ, 0x181f ;  /* 0x00181fff06027589 */ /* 0x00072400000e0000 */
.L_x_6404:
        /* <DEDUP_REMOVED lines=22> */
.L_x_6224:
[----:B------:R-:W-:Y:S05]  /*a560*/  BSYNC B0 ;  /* 0x0000000000007941 */ /* 0x000fea0003800000 */
.L_x_6223:
[----:B------:R-:W-:Y:S05]  /*a570*/  BRA.DIV ~URZ, `(.L_x_6225) ;  /* 0x000187c27f007947 */ /* 0x000fea000b800000 */
[----:B--2---:R2:W3:Y:S04]  /*a580*/  SHFL.IDX PT, R4, R5, 0x1, 0x181f ;  /* 0x00381f0005047f89 */ /* 0x0044e800000e0000 */
[----:B----4-:R2:W4:Y:S02]  /*a590*/  SHFL.IDX PT, R2, R6, 0x1, 0x181f ;  /* 0x00381f0006027f89 */ /* 0x01052400000e0000 */
.L_x_6405:
        /* <DEDUP_REMOVED lines=21> */
.L_x_6227:
[----:B------:R-:W-:Y:S05]  /*a6f0*/  BSYNC B0 ;  /* 0x0000000000007941 */ /* 0x000fea0003800000 */
.L_x_6226:
[----:B------:R-:W-:Y:S05]  /*a700*/  BRA.DIV ~URZ, `(.L_x_6228) ;  /* 0x000187027f007947 */ /* 0x000fea000b800000 */
[----:B---3--:R3:W1:Y:S02]  /*a710*/  SHFL.IDX PT, R4, R5, 0x2, 0x181f ;  /* 0x00581f0005047f89 */ /* 0x00866400000e0000 */
.L_x_6406:
[----:B------:R-:W-:Y:S05]  /*a720*/  BRA.DIV ~URZ, `(.L_x_6229) ;  /* 0x000187527f007947 */ /* 0x000fea000b800000 */
[----:B----4-:R4:W2:Y:S02]  /*a730*/  SHFL.IDX PT, R2, R6, 0x2, 0x181f ;  /* 0x00581f0006027f89 */ /* 0x0108a400000e0000 */
.L_x_6407:
        /* <DEDUP_REMOVED lines=21> */
.L_x_6231:
[----:B------:R-:W-:Y:S05]  /*a890*/  BSYNC B0 ;  /* 0x0000000000007941 */ /* 0x000fea0003800000 */
.L_x_6230:
[----:B------:R-:W-:Y:S05]  /*a8a0*/  BRA.DIV ~URZ, `(.L_x_6232) ;  /* 0x000186427f007947 */ /* 0x000fea000b800000 */
[----:B-1----:R1:W3:Y:S04]  /*a8b0*/  SHFL.IDX PT, R4, R5, 0x3, 0x181f ;  /* 0x00781f0005047f89 */ /* 0x0022e800000e0000 */
[----:B--2---:R1:W2:Y:S02]  /*a8c0*/  SHFL.IDX PT, R2, R6, 0x3, 0x181f ;  /* 0x00781f0006027f89 */ /* 0x0042a400000e0000 */
.L_x_6408:
[----:B------:R-:W-:Y:S01]  /*a8d0*/  IADD3 R3, R16, 0x60, RZ ;  /* 0x0000006010037810 */ /* 0x000fe20007ffe0ff */
[----:B-----5:R-:W-:Y:S01]  /*a8e0*/  IMAD.WIDE.U32 R248, R13, c[0x0][0x2b0], RZ ;  /* 0x0000ac000df87a25 */ /* 0x020fe200078e00ff */
[----:B------:R-:W-:Y:S02]  /*a8f0*/  LOP3.LUT R236, R236, 0xfffffffe, RZ, 0xc0, !PT ;  /* 0xfffffffeecec7812 */ /* 0x000fe400078ec0ff */
[----:B------:R-:W-:-:S13]  /*a900*/  ISETP.GE.AND P1, PT, R3, R68, PT ;  /* 0x000000440300720c */ /* 0x000fda0003f26270 */
[----:B--2---:R-:W-:Y:S02]  /*a910*/  @!P1 LEA R14, P0, R140, R2, 0x1 ;  /* 0x000000028c0e9211 */ /* 0x004fe400078008ff */
        /* <DEDUP_REMOVED lines=21> */
[----:B--2---:R-:W2:Y:S04]  /*aa70*/  LDL R17, [R1+0xc] ;  /* 0x00000c0001117983 */ /* 0x004ea80000100800 */
[----:B-1----:R-:W3:Y:S01]  /*aa80*/  LDL R5, [R1] ;  /* 0x0000000001057983 */ /* 0x002ee20000100800 */
[----:B------:R-:W-:Y:S02]  /*aa90*/  IMAD.MOV.U32 R124, RZ, RZ, 0x30 ;  /* 0x00000030ff7c7424 */ /* 0x000fe400078e00ff */
[----:B------:R-:W-:Y:S02]  /*aaa0*/  IMAD.MOV.U32 R2, RZ, RZ, c[0x0][0x2b8] ;  /* 0x0000ae00ff027624 */ /* 0x000fe400078e00ff */
[----:B------:R-:W-:Y:S01]  /*aab0*/  IMAD R124, R218, R124, -0x30 ;  /* 0xffffffd0da7c7424 */ /* 0x000fe200078e027c */
[----:B------:R-:W-:Y:S02]  /*aac0*/  BAR.SYNC.DEFER_BLOCKING 0x0 ;  /* 0x0000000000007b1d */ /* 0x000fe40000010000 */
[----:B------:R-:W-:Y:S01]  /*aad0*/  ISETP.NE.AND P1, PT, R2, 0x1, PT ;  /* 0x000000010200780c */ /* 0x000fe20003f25270 */
[----:B------:R-:W-:Y:S01]  /*aae0*/  IMAD.IADD R3, R0, 0x1, R124 ;  /* 0x0000000100037824 */ /* 0x000fe200078e027c */
[----:B------:R-:W-:Y:S01]  /*aaf0*/  LOP3.LUT R236, R236, 0xfffffffd, RZ, 0xc0, !PT ;  /* 0xfffffffdecec7812 */ /* 0x000fe200078ec0ff */
[----:B------:R-:W-:-:S10]  /*ab00*/  IMAD.MOV.U32 R221, RZ, RZ, RZ ;  /* 0x000000ffffdd7224 */ /* 0x000fd400078e00ff */
[----:B------:R-:W-:Y:S02]  /*ab10*/  @P1 LOP3.LUT R236, R236, 0x2, RZ, 0xfc, !PT ;  /* 0x00000002ecec1812 */ /* 0x000fe400078efcff */
[C---:B--2---:R-:W-:Y:S01]  /*ab20*/  ISETP.GE.AND P0, PT, R3.reuse, R17, PT ;  /* 0x000000110300720c */ /* 0x044fe20003f06270 */
[----:B---3--:R-:W-:-:S03]  /*ab30*/  IMAD.IADD R3, R3, 0x1, R5 ;  /* 0x0000000103037824 */ /* 0x008fc600078e0205 */
[----:B------:R-:W-:Y:S01]  /*ab40*/  ISETP.GT.OR P0, PT, R0, 0x2f, P0 ;  /* 0x0000002f0000780c */ /* 0x000fe20000704670 */
[----:B------:R-:W-:-:S04]  /*ab50*/  @P1 IMAD.HI.U32 R4, R3, c[0x0][0x2bc], RZ ;  /* 0x0000af0003041a27 */ /* 0x000fc800078e00ff */
[----:B------:R-:W-:Y:S01]  /*ab60*/  IMAD.MOV.U32 R2, RZ, RZ, R3 ;  /* 0x000000ffff027224 */ /* 0x000fe200078e0003 */
[----:B------:R-:W-:-:S07]  /*ab70*/  @P1 SHF.R.U32.HI R2, RZ, c[0x0][0x2c0], R4 ;  /* 0x0000b000ff021a19 */ /* 0x000fce0000011604 */
[----:B------:R-:W-:-:S04]  /*ab80*/  @!P0 IADD3 R5, P1, R2, R248, RZ ;  /* 0x000000f802058210 */ /* 0x000fc80007f3e0ff */
[----:B----4-:R-:W-:Y:S02]  /*ab90*/  @!P0 LEA.HI.X.SX32 R6, R2, R250, 0x1, P1 ;  /* 0x000000fa02068211 */ /* 0x010fe400008f0eff */
[----:B------:R-:W-:-:S04]  /*aba0*/  @!P0 LEA R4, P1, R5, c[0x0][0x2a0], 0x2 ;  /* 0x0000a80005048a11 */ /* 0x000fc800078210ff */
[----:B------:R-:W-:-:S05]  /*abb0*/  @!P0 LEA.HI.X R5, R5, c[0x0][0x2a4], R6, 0x2, P1 ;  /* 0x0000a90005058a11 */ /* 0x000fca00008f1406 */
[----:B------:R1:W2:Y:S01]  /*abc0*/  @!P0 LDG.E R221, [R4.64] ;  /* 0x0000000604dd8981 */ /* 0x0002a2000c1e1900 */
[----:B------:R-:W-:-:S04]  /*abd0*/  IMAD.MOV R2, RZ, RZ, -R2 ;  /* 0x000000ffff027224 */ /* 0x000fc800078e0a02 */
[----:B------:R-:W-:-:S05]  /*abe0*/  IMAD R222, R2, c[0x0][0x2b8], R3 ;  /* 0x0000ae0002de7a24 */ /* 0x000fca00078e0203 */
[----:B------:R-:W-:Y:S01]  /*abf0*/  SHF.R.S32.HI R122, RZ, 0x1f, R222 ;  /* 0x0000001fff7a7819 */ /* 0x000fe200000114de */
[----:B------:R-:W-:-:S04]  /*ac00*/  IMAD.WIDE.U32 R2, R222, c[0x0][0x1e0], RZ ;  /* 0x00007800de027a25 */ /* 0x000fc800078e00ff */
[----:B-1----:R-:W-:-:S04]  /*ac10*/  IMAD R4, R122, c[0x0][0x1e0], RZ ;  /* 0x000078007a047a24 */ /* 0x002fc800078e02ff */
[----:B------:R-:W-:-:S04]  /*ac20*/  IMAD R4, R222, c[0x0][0x1e4], R4 ;  /* 0x00007900de047a24 */ /* 0x000fc800078e0204 */
[----:B------:R-:W-:Y:S02]  /*ac30*/  IMAD.IADD R3, R3, 0x1, R4 ;  /* 0x0000000103037824 */ /* 0x000fe400078e0204 */
[----:B------:R-:W-:-:S04]  /*ac40*/  IMAD.WIDE.U32 R246, R244, c[0x0][0x1e8], RZ ;  /* 0x00007a00f4f67a25 */ /* 0x000fc800078e00ff */
[----:B------:R-:W-:Y:S02]  /*ac50*/  IMAD R245, R244, c[0x0][0x1ec], R247 ;  /* 0x00007b00f4f57a24 */ /* 0x000fe400078e02f7 */
[----:B------:R-:W-:Y:S01]  /*ac60*/  IMAD R121, R125, -0x30, R17 ;  /* 0xffffffd07d797824 */ /* 0x000fe200078e0211 */
[----:B------:R-:W-:Y:S02]  /*ac70*/  ISETP.GT.AND P6, PT, R0, 0x2f, PT ;  /* 0x0000002f0000780c */ /* 0x000fe40003fc4270 */
[----:B--2---:R-:W-:Y:S01]  /*ac80*/  SHF.R.S32.HI R123, RZ, 0x1f, R221 ;  /* 0x0000001fff7b7819 */ /* 0x004fe200000114dd */
        /* <DEDUP_REMOVED lines=53> */
.L_x_6233:
        /* <DEDUP_REMOVED lines=96> */
.L_x_6237:
[----:B------:R-:W-:Y:S05]  /*b5e0*/  BSYNC B0 ;  /* 0x0000000000007941 */ /* 0x000fea0003800000 */
.L_x_6236:
        /* <DEDUP_REMOVED lines=84> */
.L_x_6239:
[----:B------:R-:W-:Y:S05]  /*bb30*/  BSYNC B0 ;  /* 0x0000000000007941 */ /* 0x000fea0003800000 */
.L_x_6238:
        /* <DEDUP_REMOVED lines=88> */
.L_x_6241:
[----:B------:R-:W-:Y:S05]  /*c0c0*/  BSYNC B0 ;  /* 0x0000000000007941 */ /* 0x000fea0003800000 */
.L_x_6240:
        /* <DEDUP_REMOVED lines=84> */
.L_x_6243:
[----:B-123--:R-:W-:Y:S05]  /*c610*/  BSYNC B0 ;  /* 0x0000000000007941 */ /* 0x00efea0003800000 */
.L_x_6242:
[----:B------:R-:W2:Y:S01]  /*c620*/  LDL R4, [R1+0x4] ;  /* 0x0000040001047983 */ /* 0x000ea20000100800 */
        /* <DEDUP_REMOVED lines=80> */
.L_x_6247:
[----:B------:R-:W-:Y:S05]  /*cb30*/  BSYNC B0 ;  /* 0x0000000000007941 */ /* 0x000fea0003800000 */
.L_x_6246:
        /* <DEDUP_REMOVED lines=45> */
.L_x_6249:
[----:B------:R-:W-:Y:S05]  /*ce10*/  BSYNC B0 ;  /* 0x0000000000007941 */ /* 0x000fea0003800000 */
.L_x_6248:
        /* <DEDUP_REMOVED lines=45> */
.L_x_6251:
[----:B------:R-:W-:Y:S05]  /*d0f0*/  BSYNC B0 ;  /* 0x0000000000007941 */ /* 0x000fea0003800000 */
.L_x_6250:
        /* <DEDUP_REMOVED lines=44> */
.L_x_6245:
[----:B------:R-:W-:Y:S05]  /*d3c0*/  BSYNC B1 ;  /* 0x0000000000017941 */ /* 0x000fea0003800000 */
.L_x_6244:
        /* <DEDUP_REMOVED lines=49> */
.L_x_6255:
[----:B------:R-:W-:Y:S05]  /*d6e0*/  BSYNC B0 ;  /* 0x0000000000007941 */ /* 0x000fea0003800000 */
.L_x_6254:
        /* <DEDUP_REMOVED lines=45> */
.L_x_6257:
[----:B------:R-:W-:Y:S05]  /*d9c0*/  BSYNC B0 ;  /* 0x0000000000007941 */ /* 0x000fea0003800000 */
.L_x_6256:
        /* <DEDUP_REMOVED lines=45> */
.L_x_6259:
[----:B------:R-:W-:Y:S05]  /*dca0*/  BSYNC B0 ;  /* 0x0000000000007941 */ /* 0x000fea0003800000 */
.L_x_6258:
        /* <DEDUP_REMOVED lines=44> */
.L_x_6253:
[----:B------:R-:W-:Y:S05]  /*df70*/  BSYNC B1 ;  /* 0x0000000000017941 */ /* 0x000fea0003800000 */
.L_x_6252:
        /* <DEDUP_REMOVED lines=49> */
.L_x_6263:
[----:B------:R-:W-:Y:S05]  /*e290*/  BSYNC B0 ;  /* 0x0000000000007941 */ /* 0x000fea0003800000 */
.L_x_6262:
        /* <DEDUP_REMOVED lines=45> */
.L_x_6265:
[----:B------:R-:W-:Y:S05]  /*e570*/  BSYNC B0 ;  /* 0x0000000000007941 */ /* 0x000fea0003800000 */
.L_x_6264:
        /* <DEDUP_REMOVED lines=45> */
.L_x_6267:
[----:B------:R-:W-:Y:S05]  /*e850*/  BSYNC B0 ;  /* 0x0000000000007941 */ /* 0x000fea0003800000 */
.L_x_6266:
        /* <DEDUP_REMOVED lines=44> */
.L_x_6261:
[----:B------:R-:W-:Y:S05]  /*eb20*/  BSYNC B1 ;  /* 0x0000000000017941 */ /* 0x000fea0003800000 */
.L_x_6260:
        /* <DEDUP_REMOVED lines=48> */
.L_x_6270:
[----:B------:R-:W-:Y:S05]  /*ee30*/  BSYNC B0 ;  /* 0x0000000000007941 */ /* 0x000fea0003800000 */
.L_x_6269:
        /* <DEDUP_REMOVED lines=45> */
.L_x_6272:
[----:B------:R-:W-:Y:S05]  /*f110*/  BSYNC B0 ;  /* 0x0000000000007941 */ /* 0x000fea0003800000 */
.L_x_6271:
        /* <DEDUP_REMOVED lines=45> */
.L_x_6274:
[----:B------:R-:W-:Y:S05]  /*f3f0*/  BSYNC B0 ;  /* 0x0000000000007941 */ /* 0x000fea0003800000 */
.L_x_6273:
        /* <DEDUP_REMOVED lines=45> */
.L_x_6235:
        /* <DEDUP_REMOVED lines=61> */
.L_x_6276:
[----:B------:R-:W-:Y:S05]  /*faa0*/  BSYNC B0 ;  /* 0x0000000000007941 */ /* 0x000fea0003800000 */
.L_x_6275:
        /* <DEDUP_REMOVED lines=71> */
.L_x_6278:
[----:B--2---:R-:W-:Y:S05]  /*ff20*/  BSYNC B0 ;  /* 0x0000000000007941 */ /* 0x004fea0003800000 */
.L_x_6277:
        /* <DEDUP_REMOVED lines=74> */
.L_x_6280:
[----:B--2---:R-:W-:Y:S05]  /*103d0*/  BSYNC B0 ;  /* 0x0000000000007941 */ /* 0x004fea0003800000 */
.L_x_6279:
        /* <DEDUP_REMOVED lines=70> */
.L_x_6282:
[----:B-1234-:R-:W-:Y:S05]  /*10840*/  BSYNC B0 ;  /* 0x0000000000007941 */ /* 0x01efea0003800000 */
.L_x_6281:
[----:B------:R-:W2:Y:S01]  /*10850*/  LDL R4, [R1+0x4] ;  /* 0x0000040001047983 */ /* 0x000ea20000100800 */
        /* <DEDUP_REMOVED lines=137> */
.L_x_6286:
[----:B------:R-:W-:Y:S05]  /*110f0*/  BSYNC B0 ;  /* 0x0000000000007941 */ /* 0x000fea0003800000 */
.L_x_6285:
        /* <DEDUP_REMOVED lines=99> */
.L_x_6284:
[----:B------:R-:W-:Y:S05]  /*11730*/  BSYNC B1 ;  /* 0x0000000000017941 */ /* 0x000fea0003800000 */
.L_x_6283:
        /* <DEDUP_REMOVED lines=104> */
.L_x_6290:
[----:B------:R-:W-:Y:S05]  /*11dc0*/  BSYNC B0 ;  /* 0x0000000000007941 */ /* 0x000fea0003800000 */
.L_x_6289:
        /* <DEDUP_REMOVED lines=99> */
.L_x_6288:
[----:B------:R-:W-:Y:S05]  /*12400*/  BSYNC B1 ;  /* 0x0000000000017941 */ /* 0x000fea0003800000 */
.L_x_6287:
        /* <DEDUP_REMOVED lines=111> */
.L_x_6294:
[----:B------:R-:W-:Y:S05]  /*12b00*/  BSYNC B0 ;  /* 0x0000000000007941 */ /* 0x000fea0003800000 */
.L_x_6293:
        /* <DEDUP_REMOVED lines=99> */
.L_x_6292:
[----:B------:R-:W-:Y:S05]  /*13140*/  BSYNC B1 ;  /* 0x0000000000017941 */ /* 0x000fea0003800000 */
.L_x_6291:
        /* <DEDUP_REMOVED lines=110> */
.L_x_6296:
[----:B------:R-:W-:Y:S05]  /*13830*/  BSYNC B0 ;  /* 0x0000000000007941 */ /* 0x000fea0003800000 */
.L_x_6295:
        /* <DEDUP_REMOVED lines=99> */
.L_x_6268:
[----:B------:R-:W-:Y:S05]  /*13e70*/  BSYNC B2 ;  /* 0x0000000000027941 */ /* 0x000fea0003800000 */
.L_x_6234:
[----:B-1----:R-:W-:Y:S01]  /*13e80*/  IMAD R4, R122, c[0x0][0x208], RZ ;  /* 0x000082007a047a24 */ /* 0x002fe200078e02ff */
[----:B------:R-:W-:-:S04]  /*13e90*/  DEPBAR.LE SB0, 0x0 ;  /* 0x000080000000791a */ /* 0x000fc80000000000 */
[----:B------:R-:W-:Y:S01]  /*13ea0*/  IMAD.WIDE.U32 R2, R222, c[0x0][0x208], RZ ;  /* 0x00008200de027a25 */ /* 0x000fe200078e00ff */
[----:B------:R-:W-:Y:S01]  /*13eb0*/  BAR.SYNC.DEFER_BLOCKING 0x0 ;  /* 0x0000000000007b1d */ /* 0x000fe20000010000 */
[----:B------:R-:W-:Y:S02]  /*13ec0*/  ISETP.GE.AND P3, PT, R140, c[0x0][0x1d4], PT ;  /* 0x000075008c007a0c */ /* 0x000fe40003f66270 */
        /* <DEDUP_REMOVED lines=21> */
[C---:B------:R-:W-:Y:S01]  /*14020*/  LEA R6, P0, R2.reuse, c[0x0][0x1f8], 0x1 ;  /* 0x00007e0002067a11 */ /* 0x040fe200078008ff */
        /* <DEDUP_REMOVED lines=11> */
[----:B-----5:R3:W1:Y:S01]  /*140e0*/  LDSM.16.M88.4 R44, [R151+0x1000] ;  /* 0x00100000972c783b */ /* 0x0206620000000200 */
[C---:B------:R-:W-:Y:S02]  /*140f0*/  IADD3 R215, R204.reuse, 0x1000, RZ ;  /* 0x00001000ccd77810 */ /* 0x040fe40007ffe0ff */
[----:B------:R-:W-:Y:S01]  /*14100*/  IADD3 R214, R204, 0x800, RZ ;  /* 0x00000800ccd67810 */ /* 0x000fe20007ffe0ff */
[----:B------:R3:W1:Y:S04]  /*14110*/  LDSM.16.M88.4 R16, [R201] ;  /* 0x00000000c910783b */ /* 0x0006680000000200 */
[----:B------:R3:W1:Y:S01]  /*14120*/  LDSM.16.M88.4 R40, [R204] ;  /* 0x00000000cc28783b */ /* 0x0006620000000200 */
        /* <DEDUP_REMOVED lines=26> */
.L_x_6409:
        /* <DEDUP_REMOVED lines=19> */
.L_x_6298:
[----:B--2-4-:R-:W-:Y:S05]  /*14400*/  BSYNC B0 ;  /* 0x0000000000007941 */ /* 0x014fea0003800000 */
.L_x_6297:
[----:B-1-3--:R-:W-:Y:S01]  /*14410*/  IMAD.MOV.U32 R2, RZ, RZ, 0x40 ;  /* 0x00000040ff027424 */ /* 0x00afe200078e00ff */
[----:B------:R-:W-:Y:S01]  /*14420*/  LOP3.LUT P0, RZ, R149, 0x4, RZ, 0xc0, !PT ;  /* 0x0000000495ff7812 */ /* 0x000fe2000780c0ff */
[----:B------:R-:W0:Y:S01]  /*14430*/  LDGDEPBAR ;  /* 0x00000000000079af */ /* 0x000e220000000000 */
[----:B------:R-:W-:Y:S01]  /*14440*/  WARPSYNC 0xffffffff ;  /* 0xffffffff00007948 */ /* 0x000fe20003800000 */
[----:B------:R-:W-:Y:S01]  /*14450*/  HMMA.16816.F32 R32, R8, R28, RZ ;  /* 0x0000001c0820723c */ /* 0x000fe200000018ff */
[----:B------:R-:W-:Y:S01]  /*14460*/  SEL R2, R2, 0xffffffc0, !P0 ;  /* 0xffffffc002027807 */ /* 0x000fe20004000000 */
[----:B------:R-:W-:Y:S01]  /*14470*/  BSSY B1, `(.L_x_6300) ;  /* 0x00000f9000017945 */ /* 0x000fe20003800000 */
[----:B------:R-:W-:-:S02]  /*14480*/  ISETP.GT.AND P0, PT, R125, R240, PT ;  /* 0x000000f07d00720c */ /* 0x000fc40003f04270 */
[C---:B------:R-:W-:Y:S01]  /*14490*/  IADD3 R213, R204.reuse, 0x4800, RZ ;  /* 0x00004800ccd57810 */ /* 0x040fe20007ffe0ff */
[--C-:B------:R-:W-:Y:S01]  /*144a0*/  IMAD.IADD R150, R151, 0x1, R2.reuse ;  /* 0x0000000197967824 */ /* 0x100fe200078e0202 */
[C---:B------:R-:W-:Y:S01]  /*144b0*/  IADD3 R212, R204.reuse, 0x5800, RZ ;  /* 0x00005800ccd47810 */ /* 0x040fe20007ffe0ff */
[C---:B------:R-:W-:Y:S01]  /*144c0*/  HMMA.16816.F32 R28, R8.reuse, R30, RZ ;  /* 0x0000001e081c723c */ /* 0x040fe200000018ff */
[C---:B------:R-:W-:Y:S01]  /*144d0*/  IMAD.IADD R15, R204.reuse, 0x1, R2 ;  /* 0x00000001cc0f7824 */ /* 0x040fe200078e0202 */
[C---:B------:R-:W-:Y:S01]  /*144e0*/  IADD3 R211, R204.reuse, 0x5000, RZ ;  /* 0x00005000ccd37810 */ /* 0x040fe20007ffe0ff */
[----:B------:R-:W-:Y:S01]  /*144f0*/  LDSM.16.M88.4 R52, [R150] ;  /* 0x000000009634783b */ /* 0x000fe20000000200 */
[C---:B------:R-:W-:Y:S02]  /*14500*/  IADD3 R210, R204.reuse, 0x3000, RZ ;  /* 0x00003000ccd27810 */ /* 0x040fe40007ffe0ff */
[C---:B------:R-:W-:Y:S01]  /*14510*/  IADD3 R209, R204.reuse, 0x4000, RZ ;  /* 0x00004000ccd17810 */ /* 0x040fe20007ffe0ff */
[----:B------:R-:W-:Y:S01]  /*14520*/  LDSM.16.M88.4 R60, [R150+0x800] ;  /* 0x00080000963c783b */ /* 0x000fe20000000200 */
[----:B------:R-:W-:Y:S01]  /*14530*/  HMMA.16816.F32 R24, R8, R36, RZ ;  /* 0x000000240818723c */ /* 0x000fe200000018ff */
[----:B------:R-:W-:-:S02]  /*14540*/  IADD3 R208, R204, 0x3800, RZ ;  /* 0x00003800ccd07810 */ /* 0x000fc40007ffe0ff */
        /* <DEDUP_REMOVED lines=115> */
[C---:B----4-:R-:W-:Y:S08]  /*14c80*/  HMMA.16816.F32 R24, R16.reuse, R68, R24 ;  /* 0x000000441018723c */ /* 0x050ff00000001818 */
[----:B------:R-:W-:Y:S01]  /*14c90*/  HMMA.16816.F32 R16, R16, R70, R20 ;  /* 0x000000461010723c */ /* 0x000fe20000001814 */
[----:B------:R-:W2:Y:S04]  /*14ca0*/  LDSM.16.M88.4 R20, [R201+0xc000] ;  /* 0x00c00000c914783b */ /* 0x000ea80000000200 */
[----:B------:R-:W4:Y:S03]  /*14cb0*/  LDSM.16.M88.4 R68, [R204+0x5800] ;  /* 0x00580000cc44783b */ /* 0x000f260000000200 */
        /* <DEDUP_REMOVED lines=35> */
[----:B------:R-:W2:Y:S01]  /*14ef0*/  LDL R3, [R1] ;  /* 0x0000000001037983 */ /* 0x000ea20000100800 */
[----:B------:R-:W-:-:S05]  /*14f00*/  IMAD.MOV.U32 R4, RZ, RZ, c[0x0][0x2b8] ;  /* 0x0000ae00ff047624 */ /* 0x000fca00078e00ff */
[----:B------:R-:W-:Y:S01]  /*14f10*/  ISETP.NE.AND P1, PT, R4, 0x1, PT ;  /* 0x000000010400780c */ /* 0x000fe20003f25270 */
[----:B------:R-:W-:Y:S01]  /*14f20*/  IMAD.MOV.U32 R221, RZ, RZ, RZ ;  /* 0x000000ffffdd7224 */ /* 0x000fe200078e00ff */
[----:B--2---:R-:W-:-:S04]  /*14f30*/  IADD3 R3, R0, R124, R3 ;  /* 0x0000007c00037210 */ /* 0x004fc80007ffe003 */
[----:B------:R-:W-:-:S07]  /*14f40*/  IADD3 R3, R3, -0x30, RZ ;  /* 0xffffffd003037810 */ /* 0x000fce0007ffe0ff */
[----:B------:R-:W-:-:S04]  /*14f50*/  @P1 IMAD.HI.U32 R4, R3, c[0x0][0x2bc], RZ ;  /* 0x0000af0003041a27 */ /* 0x000fc800078e00ff */
[----:B------:R-:W-:Y:S01]  /*14f60*/  IMAD.MOV.U32 R2, RZ, RZ, R3 ;  /* 0x000000ffff027224 */ /* 0x000fe200078e0003 */
[----:B------:R-:W-:-:S04]  /*14f70*/  @P1 SHF.R.U32.HI R2, RZ, c[0x0][0x2c0], R4 ;  /* 0x0000b000ff021a19 */ /* 0x000fc80000011604 */
[----:B------:R-:W-:-:S04]  /*14f80*/  @!P6 IADD3 R5, P0, R2, R248, RZ ;  /* 0x000000f80205e210 */ /* 0x000fc80007f1e0ff */
[----:B------:R-:W-:Y:S02]  /*14f90*/  @!P6 LEA.HI.X.SX32 R6, R2, R250, 0x1, P0 ;  /* 0x000000fa0206e211 */ /* 0x000fe400000f0eff */
[----:B------:R-:W-:-:S04]  /*14fa0*/  @!P6 LEA R4, P0, R5, c[0x0][0x2a0], 0x2 ;  /* 0x0000a8000504ea11 */ /* 0x000fc800078010ff */
[----:B------:R-:W-:-:S05]  /*14fb0*/  @!P6 LEA.HI.X R5, R5, c[0x0][0x2a4], R6, 0x2, P0 ;  /* 0x0000a9000505ea11 */ /* 0x000fca00000f1406 */
[----:B------:R1:W2:Y:S01]  /*14fc0*/  @!P6 LDG.E R221, [R4.64] ;  /* 0x0000000604dde981 */ /* 0x0002a2000c1e1900 */
[----:B------:R-:W-:-:S04]  /*14fd0*/  IMAD.MOV R2, RZ, RZ, -R2 ;  /* 0x000000ffff027224 */ /* 0x000fc800078e0a02 */
[----:B------:R-:W-:-:S05]  /*14fe0*/  IMAD R222, R2, c[0x0][0x2b8], R3 ;  /* 0x0000ae0002de7a24 */ /* 0x000fca00078e0203 */
[----:B------:R-:W-:-:S05]  /*14ff0*/  SHF.R.S32.HI R2, RZ, 0x1f, R222 ;  /* 0x0000001fff027819 */ /* 0x000fca00000114de */
[----:B-1----:R-:W-:Y:S02]  /*15000*/  IMAD R4, R2, c[0x0][0x1e0], RZ ;  /* 0x0000780002047a24 */ /* 0x002fe400078e02ff */
[----:B------:R-:W-:-:S04]  /*15010*/  IMAD.WIDE.U32 R2, R222, c[0x0][0x1e0], RZ ;  /* 0x00007800de027a25 */ /* 0x000fc800078e00ff */
[----:B------:R-:W-:-:S04]  /*15020*/  IMAD R4, R222, c[0x0][0x1e4], R4 ;  /* 0x00007900de047a24 */ /* 0x000fc800078e0204 */
[----:B------:R-:W-:Y:S01]  /*15030*/  IMAD.IADD R3, R3, 0x1, R4 ;  /* 0x0000000103037824 */ /* 0x000fe200078e0204 */
[----:B------:R-:W-:-:S04]  /*15040*/  IADD3 R13, -R143, 0x30, RZ ;  /* 0x000000308f0d7810 */ /* 0x000fc80007ffe1ff */
[----:B------:R-:W-:Y:S02]  /*15050*/  ISETP.GE.AND P0, PT, R13, 0x1, PT ;  /* 0x000000010d00780c */ /* 0x000fe40003f06270 */
[----:B--2---:R-:W-:Y:S01]  /*15060*/  SHF.R.S32.HI R4, RZ, 0x1f, R221 ;  /* 0x0000001fff047819 */ /* 0x004fe200000114dd */
        /* <DEDUP_REMOVED lines=9> */
.L_x_6410:
[----:B------:R-:W-:Y:S05]  /*15100*/  BRA.DIV ~URZ, `(.L_x_6303) ;  /* 0x0000dff27f007947 */ /* 0x000fea000b800000 */
[----:B------:R3:W4:Y:S02]  /*15110*/  SHFL.IDX PT, R2, R6, RZ, 0x181f ;  /* 0x00181fff06027589 */ /* 0x00072400000e0000 */
.L_x_6411:
        /* <DEDUP_REMOVED lines=21> */
.L_x_6305:
[----:B------:R-:W-:Y:S05]  /*15270*/  BSYNC B0 ;  /* 0x0000000000007941 */ /* 0x000fea0003800000 */
.L_x_6304:
[----:B------:R-:W-:Y:S01]  /*15280*/  ISETP.GE.AND P0, PT, R13, 0x21, PT ;  /* 0x000000210d00780c */ /* 0x000fe20003f06270 */
[----:B------:R-:W-:Y:S06]  /*15290*/  BRA.DIV ~URZ, `(.L_x_6306) ;  /* 0x0000ded27f007947 */ /* 0x000fec000b800000 */
[----:B--2---:R2:W1:Y:S04]  /*152a0*/  SHFL.IDX PT, R4, R5, 0x1, 0x181f ;  /* 0x00381f0005047f89 */ /* 0x00446800000e0000 */
[----:B----4-:R2:W4:Y:S02]  /*152b0*/  SHFL.IDX PT, R2, R6, 0x1, 0x181f ;  /* 0x00381f0006027f89 */ /* 0x01052400000e0000 */
.L_x_6412:
        /* <DEDUP_REMOVED lines=20> */
.L_x_6301:
[----:B------:R-:W-:Y:S05]  /*15400*/  BSYNC B1 ;  /* 0x0000000000017941 */ /* 0x000fea0003800000 */
.L_x_6300:
[----:B----4-:R-:W4:Y:S01]  /*15410*/  LDL R3, [R1+0x4] ;  /* 0x0000040001037983 */ /* 0x010f220000100800 */
[----:B-1----:R-:W-:-:S03]  /*15420*/  IMAD.MOV.U32 R4, RZ, RZ, c[0x0][0x2c4] ;  /* 0x0000b100ff047624 */ /* 0x002fc600078e00ff */
[----:B------:R-:W4:Y:S04]  /*15430*/  LDL R2, [R1+0x24] ;  /* 0x0000240001027983 */ /* 0x000f280000100800 */
[----:B--23--:R-:W2:Y:S04]  /*15440*/  LDL R6, [R1+0x20] ;  /* 0x0000200001067983 */ /* 0x00cea80000100800 */
[----:B------:R-:W3:Y:S01]  /*15450*/  LDL R5, [R1+0x8] ;  /* 0x0000080001057983 */ /* 0x000ee20000100800 */
[----:B------:R-:W-:-:S03]  /*15460*/  ISETP.NE.AND P0, PT, R4, 0x1, PT ;  /* 0x000000010400780c */ /* 0x000fc60003f05270 */
[----:B------:R-:W0:Y:S01]  /*15470*/  LDGDEPBAR ;  /* 0x00000000000079af */ /* 0x000e220000000000 */
[----:B----4-:R-:W-:-:S09]  /*15480*/  IADD3 R2, R2, R3, RZ ;  /* 0x0000000302027210 */ /* 0x010fd20007ffe0ff */
[----:B------:R-:W-:-:S04]  /*15490*/  @P0 IMAD.HI.U32 R3, R2, c[0x0][0x2c8], RZ ;  /* 0x0000b20002030a27 */ /* 0x000fc800078e00ff */
[----:B------:R-:W-:Y:S01]  /*154a0*/  IMAD.MOV.U32 R4, RZ, RZ, R2 ;  /* 0x000000ffff047224 */ /* 0x000fe200078e0002 */
[C---:B--2---:R-:W-:Y:S02]  /*154b0*/  IADD3 R2, -R6.reuse, 0x1, R121 ;  /* 0x0000000106027810 */ /* 0x044fe40007ffe179 */
[----:B------:R-:W-:Y:S02]  /*154c0*/  @P0 SHF.R.U32.HI R4, RZ, c[0x0][0x2cc], R3 ;  /* 0x0000b300ff040a19 */ /* 0x000fe40000011603 */
[----:B------:R-:W-:Y:S01]  /*154d0*/  IADD3 R6, -R6, R121, RZ ;  /* 0x0000007906067210 */ /* 0x000fe20007ffe1ff */
[----:B---3--:R-:W-:Y:S01]  /*154e0*/  IMAD.IADD R5, R2, 0x1, -R5 ;  /* 0x0000000102057824 */ /* 0x008fe200078e0a05 */
[----:B------:R-:W-:Y:S05]  /*154f0*/  BRA.DIV ~URZ, `(.L_x_6307) ;  /* 0x0000dd427f007947 */ /* 0x000fea000b800000 */
[----:B------:R1:W2:Y:S02]  /*15500*/  SHFL.IDX PT, R2, R4, RZ, 0x1c1f ;  /* 0x001c1fff04027589 */ /* 0x0002a400000e0000 */
.L_x_6413:
        /* <DEDUP_REMOVED lines=59> */
[----:B------:R-:W-:Y:S02]  /*158c0*/  ISETP.GT.AND P1, PT, R2, 0x20, PT ;  /* 0x000000200200780c */ /* 0x000fe40003f24270 */
        /* <DEDUP_REMOVED lines=23> */
.L_x_6414:
        /* <DEDUP_REMOVED lines=241> */
[----:B------:R-:W4:Y:S04]  /*16950*/  LDL R2, [R1+0x4] ;  /* 0x0000040001027983 */ /* 0x000f280000100800 */
        /* <DEDUP_REMOVED lines=61> */
[----:B------:R-:W-:Y:S03]  /*16d30*/  @!UPT UIADD3 URZ, URZ, URZ, URZ ;  /* 0x0000003f3f3ff290 */ /* 0x000fe6000fffe03f */
[----:B------:R-:W-:Y:S11]  /*16d40*/  @!P0 BRA `(.L_x_6309) ;  /* 0x0000317000008947 */ /* 0x000ff60003800000 */
[----:B------:R-:W-:Y:S02]  /*16d50*/  MOV R14, R5 ;  /* 0x00000005000e7202 */ /* 0x000fe40000000f00 */
[----:B------:R-:W-:-:S07]  /*16d60*/  MOV R13, R6 ;  /* 0x00000006000d7202 */ /* 0x000fce0000000f00 */
.L_x_6322:
        /* <DEDUP_REMOVED lines=29> */
.L_x_6415:
[----:B------:R-:W-:-:S05]  /*16f40*/  BRA.DIV ~URZ, `(.L_x_6313) ;  /* 0x0000c8727f007947 */ /* 0x000fca000b800000 */
[----:B------:R4:W3:Y:S02]  /*16f50*/  SHFL.IDX PT, R2, R6, RZ, 0x181f ;  /* 0x00181fff06027589 */ /* 0x0008e400000e0000 */
.L_x_6416:
        /* <DEDUP_REMOVED lines=25> */
.L_x_6417:
        /* <DEDUP_REMOVED lines=15> */
.L_x_6311:
[----:B------:R-:W-:Y:S05]  /*171e0*/  BSYNC B0 ;  /* 0x0000000000007941 */ /* 0x000fea0003800000 */
.L_x_6310:
        /* <DEDUP_REMOVED lines=160> */
[----:B------:R-:W-:Y:S01]  /*17bf0*/  IMAD.MOV.U32 R3, RZ, RZ, c[0x0][0x2b8] ;  /* 0x0000ae00ff037624 */ /* 0x000fe200078e00ff */
[----:B------:R-:W2:Y:S01]  /*17c00*/  LDL R2, [R1] ;  /* 0x0000000001027983 */ /* 0x000ea20000100800 */
[----:B------:R-:W-:Y:S03]  /*17c10*/  IMAD.MOV.U32 R221, RZ, RZ, RZ ;  /* 0x000000ffffdd7224 */ /* 0x000fe600078e00ff */
[----:B------:R-:W-:Y:S01]  /*17c20*/  ISETP.NE.AND P1, PT, R3, 0x1, PT ;  /* 0x000000010300780c */ /* 0x000fe20003f25270 */
[----:B--2---:R-:W-:Y:S05]  /*17c30*/  IMAD R3, R218, 0x30, R2 ;  /* 0x00000030da037824 */ /* 0x004fea00078e0202 */
[----:B------:R-:W-:Y:S07]  /*17c40*/  IADD3 R3, R3, -0x30, R0 ;  /* 0xffffffd003037810 */ /* 0x000fee0007ffe000 */
[----:B------:R-:W-:Y:S04]  /*17c50*/  @P1 IMAD.HI.U32 R4, R3, c[0x0][0x2bc], RZ ;  /* 0x0000af0003041a27 */ /* 0x000fe800078e00ff */
[--C-:B------:R-:W-:Y:S01]  /*17c60*/  IMAD.MOV.U32 R2, RZ, RZ, R3.reuse ;  /* 0x000000ffff027224 */ /* 0x100fe200078e0003 */
        /* <DEDUP_REMOVED lines=25> */
.L_x_6418:
[----:B------:R-:W-:-:S05]  /*17e00*/  BRA.DIV ~URZ, `(.L_x_6318) ;  /* 0x0000bb627f007947 */ /* 0x000fca000b800000 */
[----:B------:R3:W4:Y:S02]  /*17e10*/  SHFL.IDX PT, R2, R178, RZ, 0x181f ;  /* 0x00181fffb2027589 */ /* 0x00072400000e0000 */
.L_x_6419:
        /* <DEDUP_REMOVED lines=24> */
.L_x_6420:
        /* <DEDUP_REMOVED lines=20> */
.L_x_6316:
[----:B------:R-:W-:Y:S05]  /*180e0*/  BSYNC B0 ;  /* 0x0000000000007941 */ /* 0x000fea0003800000 */
.L_x_6315:
[----:B------:R-:W2:Y:S01]  /*180f0*/  LDL R4, [R1+0x4] ;  /* 0x0000040001047983 */ /* 0x000ea20000100800 */
[----:B-1----:R-:W-:Y:S03]  /*18100*/  IMAD.MOV.U32 R176, RZ, RZ, c[0x0][0x2c4] ;  /* 0x0000b100ffb07624 */ /* 0x002fe600078e00ff */
[----:B------:R-:W2:Y:S02]  /*18110*/  LDL R2, [R1+0x24] ;  /* 0x0000240001027983 */ /* 0x000ea40000100800 */
[----:B------:R-:W-:Y:S02]  /*18120*/  ISETP.NE.AND P0, PT, R176, 0x1, PT ;  /* 0x00000001b000780c */ /* 0x000fe40003f05270 */
[----:B----4-:R-:W4:Y:S04]  /*18130*/  LDL R6, [R1+0x20] ;  /* 0x0000200001067983 */ /* 0x010f280000100800 */
[----:B------:R-:W5:Y:S04]  /*18140*/  LDL R5, [R1+0xc] ;  /* 0x00000c0001057983 */ /* 0x000f680000100800 */
[----:B------:R-:W5:Y:S04]  /*18150*/  LDL R3, [R1+0x8] ;  /* 0x0000080001037983 */ /* 0x000f680000100800 */
[----:B------:R-:W0:Y:S01]  /*18160*/  LDGDEPBAR ;  /* 0x00000000000079af */ /* 0x000e220000000000 */
[----:B--2---:R-:W-:Y:S04]  /*18170*/  IMAD.IADD R4, R2, 0x1, R4 ;  /* 0x0000000102047824 */ /* 0x004fe800078e0204 */
[----:B------:R-:W-:Y:S05]  /*18180*/  @P0 IMAD.HI.U32 R2, R4, c[0x0][0x2c8], RZ ;  /* 0x0000b20004020a27 */ /* 0x000fea00078e00ff */
[----:B------:R-:W-:Y:S01]  /*18190*/  @P0 SHF.R.U32.HI R4, RZ, c[0x0][0x2cc], R2 ;  /* 0x0000b300ff040a19 */ /* 0x000fe20000011602 */
[----:B------:R-:W-:Y:S05]  /*181a0*/  IMAD R2, R218, -0x30, RZ ;  /* 0xffffffd0da027824 */ /* 0x000fea00078e02ff */
[----:B----4-:R-:W-:Y:S04]  /*181b0*/  IADD3 R2, -R6, 0x1, R2 ;  /* 0x0000000106027810 */ /* 0x010fe80007ffe102 */
[----:B-----5:R-:W-:Y:S01]  /*181c0*/  IADD3 R5, -R3, R2, R5 ;  /* 0x0000000203057210 */ /* 0x020fe20007ffe105 */
[----:B------:R-:W-:-:S05]  /*181d0*/  BRA.DIV ~URZ, `(.L_x_6320) ;  /* 0x0000b8d27f007947 */ /* 0x000fca000b800000 */
[----:B------:R1:W2:Y:S02]  /*181e0*/  SHFL.IDX PT, R2, R4, RZ, 0x1c1f ;  /* 0x001c1fff04027589 */ /* 0x0002a400000e0000 */
.L_x_6421:
        /* <DEDUP_REMOVED lines=20> */
[----:B---3--:R-:W-:Y:S02]  /*18330*/  FSEL R178, R25, -INF , P4 ;  /* 0xff80000019b27808 */ /* 0x008fe40002000000 */
        /* <DEDUP_REMOVED lines=62> */
.L_x_6422:
        /* <DEDUP_REMOVED lines=23> */
[----:B------:R-:W-:Y:S01]  /*18890*/  FFMA.FTZ R195, R177, c[0x0][0x2d0], -R3 ;  /* 0x0000b400b1c37a23 */ /* 0x000fe20000010803 */
[C---:B-1----:R-:W-:Y:S01]  /*188a0*/  F2FP.PACK_AB R176, R5.reuse, R27 ;  /* 0x0000001b05b0723e */ /* 0x042fe200000000ff */
[C---:B------:R-:W-:Y:S07]  /*188b0*/  FFMA.FTZ R3, R2.reuse, R235, R27 ;  /* 0x000000eb02037223 */ /* 0x040fee000001001b */
[----:B------:R-:W-:Y:S01]  /*188c0*/  MUFU.EX2 R27, R23 ;  /* 0x00000017001b7308 */ /* 0x000fe20000000800 */
[----:B------:R-:W-:Y:S02]  /*188d0*/  FMUL.FTZ R32, R2, R152 ;  /* 0x0000009802207220 */ /* 0x000fe40000410000 */
[----:B------:R-:W-:Y:S01]  /*188e0*/  FADD.FTZ R22, R5, R3 ;  /* 0x0000000305167221 */ /* 0x000fe20000010000 */
[C---:B------:R-:W-:Y:S01]  /*188f0*/  FSEL R3, R4.reuse, RZ, P0 ;  /* 0x000000ff04037208 */ /* 0x040fe20000000000 */
[----:B------:R-:W-:Y:S02]  /*18900*/  FMUL.FTZ R5, R4, c[0x0][0x2d0] ;  /* 0x0000b40004057a20 */ /* 0x000fe40000410000 */
[C---:B------:R-:W-:Y:S02]  /*18910*/  FMUL.FTZ R33, R2.reuse, R153 ;  /* 0x0000009902217220 */ /* 0x040fe40000410000 */
[----:B------:R-:W-:Y:S01]  /*18920*/  FADD.FTZ R3, -R3, R14 ;  /* 0x0000000e03037221 */ /* 0x000fe20000010100 */
[----:B------:R-:W1:Y:S01]  /*18930*/  MUFU.EX2 R23, R26 ;  /* 0x0000001a00177308 */ /* 0x000e620000000800 */
[----:B------:R-:W-:Y:S01]  /*18940*/  FSEL R5, R5, RZ, P0 ;  /* 0x000000ff05057208 */ /* 0x000fe20000000000 */
[----:B------:R-:W-:Y:S01]  /*18950*/  FMUL.FTZ R28, R2, R156 ;  /* 0x0000009c021c7220 */ /* 0x000fe20000410000 */
[C---:B------:R-:W-:Y:S01]  /*18960*/  ISETP.GT.AND P0, PT, R218.reuse, R241, PT ;  /* 0x000000f1da00720c */ /* 0x040fe20003f04270 */
[----:B------:R-:W-:Y:S01]  /*18970*/  FMUL.FTZ R3, R3, c[0x0][0x2d0] ;  /* 0x0000b40003037a20 */ /* 0x000fe20000410000 */
[----:B------:R-:W-:Y:S01]  /*18980*/  IADD3 R218, R218, -0x1, RZ ;  /* 0xffffffffdada7810 */ /* 0x000fe20007ffe0ff */
[--C-:B------:R-:W-:Y:S02]  /*18990*/  FFMA.FTZ R14, R25, c[0x0][0x2d0], -R5.reuse ;  /* 0x0000b400190e7a23 */ /* 0x100fe40000010805 */
[--C-:B------:R-:W-:Y:S02]  /*189a0*/  FFMA.FTZ R182, R19, c[0x0][0x2d0], -R5.reuse ;  /* 0x0000b40013b67a23 */ /* 0x100fe40000010805 */
[----:B------:R-:W2:Y:S01]  /*189b0*/  MUFU.EX2 R3, R3 ;  /* 0x0000000300037308 */ /* 0x000ea20000000800 */
        /* <DEDUP_REMOVED lines=9> */
[----:B-1----:R-:W-:Y:S01]  /*18a50*/  F2FP.PACK_AB R178, R23, R27 ;  /* 0x0000001b17b2723e */ /* 0x002fe200000000ff */
[--C-:B------:R-:W-:Y:S02]  /*18a60*/  FFMA.FTZ R191, R9, c[0x0][0x2d0], -R5.reuse ;  /* 0x0000b40009bf7a23 */ /* 0x100fe40000010805 */
[----:B------:R-:W-:Y:S02]  /*18a70*/  FFMA.FTZ R5, R8, c[0x0][0x2d0], -R5 ;  /* 0x0000b40008057a23 */ /* 0x000fe40000010805 */
[----:B------:R-:W-:Y:S02]  /*18a80*/  FADD.FTZ R8, R27, R22 ;  /* 0x000000161b087221 */ /* 0x000fe40000010000 */
[C---:B------:R-:W-:Y:S01]  /*18a90*/  FMUL.FTZ R21, R2.reuse, R165 ;  /* 0x000000a502157220 */ /* 0x040fe20000410000 */
[----:B------:R-:W-:Y:S01]  /*18aa0*/  MUFU.EX2 R231, R179 ;  /* 0x000000b300e77308 */ /* 0x000fe20000000800 */
[C---:B--2---:R-:W-:Y:S02]  /*18ab0*/  FMUL.FTZ R34, R3.reuse, R154 ;  /* 0x0000009a03227220 */ /* 0x044fe40000410000 */
[----:B------:R-:W-:Y:S02]  /*18ac0*/  FMUL.FTZ R35, R3, R155 ;  /* 0x0000009b03237220 */ /* 0x000fe40000410000 */
[----:B------:R-:W1:Y:S01]  /*18ad0*/  LDSM.16.MT88.4 R152, [R196] ;  /* 0x00000000c498783b */ /* 0x000e620000004200 */
[----:B------:R-:W-:Y:S02]  /*18ae0*/  FADD.FTZ R181, R23, R8 ;  /* 0x0000000817b57221 */ /* 0x000fe40000010000 */
[C---:B------:R-:W-:Y:S02]  /*18af0*/  FMUL.FTZ R8, R2.reuse, R172 ;  /* 0x000000ac02087220 */ /* 0x040fe40000410000 */
[----:B------:R-:W2:Y:S01]  /*18b00*/  MUFU.EX2 R172, R14 ;  /* 0x0000000e00ac7308 */ /* 0x000ea20000000800 */
[C---:B------:R-:W-:Y:S02]  /*18b10*/  FMUL.FTZ R9, R2.reuse, R173 ;  /* 0x000000ad02097220 */ /* 0x040fe40000410000 */
[C---:B------:R-:W-:Y:S02]  /*18b20*/  FMUL.FTZ R10, R3.reuse, R174 ;  /* 0x000000ae030a7220 */ /* 0x040fe40000410000 */
[C---:B------:R-:W-:Y:S02]  /*18b30*/  FMUL.FTZ R11, R3.reuse, R175 ;  /* 0x000000af030b7220 */ /* 0x040fe40000410000 */
[C---:B------:R-:W-:Y:S02]  /*18b40*/  FMUL.FTZ R16, R2.reuse, R168 ;  /* 0x000000a802107220 */ /* 0x040fe40000410000 */
[C---:B------:R-:W-:Y:S01]  /*18b50*/  FMUL.FTZ R17, R2.reuse, R169 ;  /* 0x000000a902117220 */ /* 0x040fe20000410000 */
[----:B------:R2:W3:Y:S01]  /*18b60*/  MUFU.EX2 R165, R177 ;  /* 0x000000b100a57308 */ /* 0x0004e20000000800 */
[C---:B------:R-:W-:Y:S02]  /*18b70*/  FMUL.FTZ R18, R3.reuse, R170 ;  /* 0x000000aa03127220 */ /* 0x040fe40000410000 */
[C---:B------:R-:W-:Y:S02]  /*18b80*/  FMUL.FTZ R19, R3.reuse, R171 ;  /* 0x000000ab03137220 */ /* 0x040fe40000410000 */
[C---:B------:R-:W-:Y:S01]  /*18b90*/  FMUL.FTZ R20, R2.reuse, R164 ;  /* 0x000000a402147220 */ /* 0x040fe20000410000 */
        /* <DEDUP_REMOVED lines=8> */
[----:B------:R-:W-:Y:S01]  /*18c20*/  FMUL.FTZ R29, R2, R157 ;  /* 0x0000009d021d7220 */ /* 0x000fe20000410000 */
[----:B------:R-:W-:Y:S01]  /*18c30*/  MUFU.EX2 R160, R186 ;  /* 0x000000ba00a07308 */ /* 0x000fe20000000800 */
[C---:B------:R-:W-:Y:S02]  /*18c40*/  FMUL.FTZ R30, R3.reuse, R158 ;  /* 0x0000009e031e7220 */ /* 0x040fe40000410000 */
[----:B------:R-:W-:Y:S01]  /*18c50*/  FMUL.FTZ R31, R3, R159 ;  /* 0x0000009f031f7220 */ /* 0x000fe20000410000 */
[----:B--2---:R-:W-:Y:S01]  /*18c60*/  F2FP.PACK_AB R177, R172, R13 ;  /* 0x0000000dacb1723e */ /* 0x004fe200000000ff */
[C---:B------:R-:W-:Y:S01]  /*18c70*/  FMUL.FTZ R36, R2.reuse, R36 ;  /* 0x0000002402247220 */ /* 0x040fe20000410000 */
[----:B---3--:R-:W-:Y:S01]  /*18c80*/  F2FP.PACK_AB R179, R231, R165 ;  /* 0x000000a5e7b3723e */ /* 0x008fe200000000ff */
[----:B------:R-:W-:Y:S01]  /*18c90*/  LDSM.16.MT88.4 R156, [R196+0x800] ;  /* 0x00080000c49c783b */ /* 0x000fe20000004200 */
        /* <DEDUP_REMOVED lines=125> */
[----:B------:R-:W-:Y:S05]  /*19470*/  FMUL.FTZ R137, R2, R137 ;  /* 0x0000008902897220 */ /* 0x000fea0000410000 */
[----:B------:R-:W4:Y:S01]  /*19480*/  MUFU.EX2 R187, R182 ;  /* 0x000000b600bb7308 */ /* 0x000f220000000800 */
[C---:B-1----:R-:W-:Y:S03]  /*19490*/  HMMA.16816.F32 R52, R176.reuse, R152, R52 ;  /* 0x00000098b034723c */ /* 0x042fe60000001834 */
[----:B--2---:R-:W-:Y:S05]  /*194a0*/  FADD.FTZ R2, R13, R181 ;  /* 0x000000b50d027221 */ /* 0x004fea0000010000 */
[C---:B------:R-:W-:Y:S01]  /*194b0*/  HMMA.16816.F32 R56, R176.reuse, R154, R56 ;  /* 0x0000009ab038723c */ /* 0x040fe20000001838 */
[----:B------:R-:W1:Y:S01]  /*194c0*/  LDSM.16.MT88.4 R152, [R199+0x1800] ;  /* 0x00180000c798783b */ /* 0x000e620000004200 */
[----:B------:R-:W-:Y:S02]  /*194d0*/  MUFU.EX2 R181, R190 ;  /* 0x000000be00b57308 */ /* 0x000fe40000000800 */
[C---:B---3--:R-:W-:Y:S04]  /*194e0*/  FADD.FTZ R2, R3.reuse, R2 ;  /* 0x0000000203027221 */ /* 0x048fe80000010000 */
[----:B------:R-:W-:Y:S04]  /*194f0*/  FADD.FTZ R2, R160, R2 ;  /* 0x00000002a0027221 */ /* 0x000fe80000010000 */
[----:B------:R-:W2:Y:S01]  /*19500*/  MUFU.EX2 R182, R189 ;  /* 0x000000bd00b67308 */ /* 0x000ea20000000800 */
        /* <DEDUP_REMOVED lines=34> */
[----:B------:R-:W3:Y:S02]  /*19730*/  LDSM.16.MT88.4 R160, [R197+0x800] ;  /* 0x00080000c5a0783b */ /* 0x000ee40000004200 */
[----:B------:R-:W4:Y:S01]  /*19740*/  MUFU.EX2 R3, R194 ;  /* 0x000000c200037308 */ /* 0x000f220000000800 */
[----:B------:R-:W-:Y:S02]  /*19750*/  F2FP.PACK_AB R155, R183, R185 ;  /* 0x000000b9b79b723e */ /* 0x000fe400000000ff */
[----:B--2---:R-:W-:Y:S02]  /*19760*/  F2FP.PACK_AB R177, R182, R181 ;  /* 0x000000b5b6b1723e */ /* 0x004fe400000000ff */
[----:B------:R-:W-:Y:S03]  /*19770*/  F2FP.PACK_AB R179, R5, R180 ;  /* 0x000000b405b3723e */ /* 0x000fe600000000ff */
[C---:B------:R-:W-:Y:S02]  /*19780*/  HMMA.16816.F32 R8, R152.reuse, R156, R8 ;  /* 0x0000009c9808723c */ /* 0x040fe40000001808 */
[----:B------:R-:W-:Y:S03]  /*19790*/  MUFU.EX2 R14, R192 ;  /* 0x000000c0000e7308 */ /* 0x000fe60000000800 */
[----:B-1----:R-:W-:Y:S03]  /*197a0*/  FADD.FTZ R2, R13, R2 ;  /* 0x000000020d027221 */ /* 0x002fe60000010000 */
[C---:B------:R-:W-:Y:S01]  /*197b0*/  HMMA.16816.F32 R16, R152.reuse, R158, R16 ;  /* 0x0000009e9810723c */ /* 0x040fe20000001810 */
[----:B------:R-:W1:Y:S03]  /*197c0*/  LDSM.16.MT88.4 R156, [R199+0x800] ;  /* 0x00080000c79c783b */ /* 0x000e660000004200 */
[C---:B----4-:R-:W-:Y:S01]  /*197d0*/  F2FP.PACK_AB R176, R3.reuse, R13 ;  /* 0x0000000d03b0723e */ /* 0x050fe200000000ff */
[----:B------:R-:W-:Y:S02]  /*197e0*/  FADD.FTZ R2, R3, R2 ;  /* 0x0000000203027221 */ /* 0x000fe40000010000 */
[----:B------:R-:W-:Y:S01]  /*197f0*/  FADD.FTZ R3, R172, R164 ;  /* 0x000000a4ac037221 */ /* 0x000fe20000010000 */
        /* <DEDUP_REMOVED lines=108> */
.L_x_6309:
[----:B------:R-:W-:-:S13]  /*19ec0*/  ISETP.GE.AND P0, PT, R218, R240, PT ;  /* 0x000000f0da00720c */ /* 0x000fda0003f06270 */
[----:B------:R-:W-:Y:S05]  /*19ed0*/  @!P0 BRA `(.L_x_6323) ;  /* 0x00002c1000008947 */ /* 0x000fea0003800000 */
.L_x_6335:
        /* <DEDUP_REMOVED lines=27> */
.L_x_6423:
        /* <DEDUP_REMOVED lines=26> */
.L_x_6424:
        /* <DEDUP_REMOVED lines=15> */
.L_x_6326:
[----:B------:R-:W-:Y:S05]  /*1a320*/  BSYNC B0 ;  /* 0x0000000000007941 */ /* 0x000fea0003800000 */
.L_x_6325:
        /* <DEDUP_REMOVED lines=193> */
.L_x_6425:
[----:B------:R-:W-:-:S05]  /*1af40*/  BRA.DIV ~URZ, `(.L_x_6331) ;  /* 0x000092027f007947 */ /* 0x000fca000b800000 */
[----:B------:R3:W4:Y:S02]  /*1af50*/  SHFL.IDX PT, R2, R179, RZ, 0x181f ;  /* 0x00181fffb3027589 */ /* 0x00072400000e0000 */
.L_x_6426:
[----:B----4-:R-:W-:Y:S05]  /*1af60*/  @P0 IADD3 R176, P1, R2, R229, RZ ;  /* 0x000000e502b00210 */ /* 0x010fea0007f3e0ff */
[----:B--2---:R-:W-:Y:S05]  /*1af70*/  @P0 IMAD.X R177, R4, 0x1, R230, P1 ;  /* 0x0000000104b10824 */ /* 0x004fea00008e06e6 */
        /* <DEDUP_REMOVED lines=15> */
[----:B------:R4:W1:Y:S04]  /*1b070*/  SHFL.IDX PT, R4, R178, 0x1, 0x181f ;  /* 0x00381f00b2047f89 */ /* 0x00086800000e0000 */
[----:B--2---:R4:W2:Y:S02]  /*1b080*/  SHFL.IDX PT, R2, R179, 0x1, 0x181f ;  /* 0x00381f00b3027f89 */ /* 0x0048a400000e0000 */
.L_x_6427:
[----:B--2---:R-:W-:Y:S05]  /*1b090*/  @P0 IADD3 R176, P1, R2, R229, RZ ;  /* 0x000000e502b00210 */ /* 0x004fea0007f3e0ff */
[----:B-1----:R-:W-:Y:S05]  /*1b0a0*/  @P0 IMAD.X R177, R4, 0x1, R230, P1 ;  /* 0x0000000104b10824 */ /* 0x002fea00008e06e6 */
[----:B------:R-:W-:Y:S01]  /*1b0b0*/  @!PT LDS RZ, [RZ] ;  /* 0x00000000fffff984 */ /* 0x000fe20000000800 */
[----:B------:R-:W-:Y:S01]  /*1b0c0*/  @!PT LDS RZ, [RZ] ;  /* 0x00000000fffff984 */ /* 0x000fe20000000800 */
[----:B------:R-:W-:Y:S01]  /*1b0d0*/  @!PT LDS RZ, [RZ] ;  /* 0x00000000fffff984 */ /* 0x000fe20000000800 */
[----:B------:R1:W-:Y:S02]  /*1b0e0*/  @P0 LDGSTS.E.BYPASS.LTC128B.128 [R217+0xb080], [R176.64], !P4 ;  /* 0x0b080000b0d90fae */ /* 0x0003e4000e101d46 */
[----:B-1----:R-:W-:Y:S05]  /*1b0f0*/  @P0 IADD3 R176, P1, R2, R228, RZ ;  /* 0x000000e402b00210 */ /* 0x002fea0007f3e0ff */
[----:B------:R-:W-:Y:S05]  /*1b100*/  @P0 IMAD.X R177, R4, 0x1, R225, P1 ;  /* 0x0000000104b10824 */ /* 0x000fea00008e06e1 */
[----:B------:R1:W-:Y:S02]  /*1b110*/  @P0 LDGSTS.E.BYPASS.LTC128B.128 [R217+0xc880], [R176.64], !P3 ;  /* 0x0c880000b0d90fae */ /* 0x0003e4000d901d46 */
[----:B-1----:R-:W-:Y:S05]  /*1b120*/  @P0 IADD3 R176, P1, R2, R227, RZ ;  /* 0x000000e302b00210 */ /* 0x002fea0007f3e0ff */
[----:B------:R-:W-:Y:S01]  /*1b130*/  @P0 IMAD.X R177, R4, 0x1, R226, P1 ;  /* 0x0000000104b10824 */ /* 0x000fe200008e06e2 */
[----:B------:R-:W-:Y:S04]  /*1b140*/  @P0 IADD3 R2, P1, R2, R224, RZ ;  /* 0x000000e002020210 */ /* 0x000fe80007f3e0ff */
[----:B------:R1:W-:Y:S01]  /*1b150*/  @P0 LDGSTS.E.BYPASS.LTC128B.128 [R217+0xe080], [R176.64], !P5 ;  /* 0x0e080000b0d90fae */ /* 0x0003e2000e901d46 */
[----:B------:R-:W-:Y:S05]  /*1b160*/  @P0 IMAD.X R3, R4, 0x1, R223, P1 ;  /* 0x0000000104030824 */ /* 0x000fea00008e06df */
[----:B------:R1:W-:Y:S03]  /*1b170*/  @P0 LDGSTS.E.BYPASS.LTC128B.128 [R217+0xf880], [R2.64], !P2 ;  /* 0x0f88000002d90fae */ /* 0x0003e6000d101d46 */
.L_x_6329:
[----:B------:R-:W-:Y:S05]  /*1b180*/  BSYNC B0 ;  /* 0x0000000000007941 */ /* 0x000fea0003800000 */
.L_x_6328:
        /* <DEDUP_REMOVED lines=27> */
.L_x_6428:
[----:B-12---:R-:W-:Y:S01]  /*1b340*/  FMNMX.FTZ R4, R4, R2, !PT ;  /* 0x0000000204047209 */ /* 0x006fe20007810000 */
[----:B------:R-:W-:-:S05]  /*1b350*/  BRA.DIV ~URZ, `(.L_x_6334) ;  /* 0x00008f827f007947 */ /* 0x000fca000b800000 */
[----:B------:R-:W1:Y:S02]  /*1b360*/  SHFL.BFLY PT, R2, R4, 0x1, 0x1f ;  /* 0x0c201f0004027f89 */ /* 0x000e6400000e0000 */
[----:B-1----:R-:W-:Y:S02]  /*1b370*/  FMNMX.FTZ R6, R4, R2, !PT ;  /* 0x0000000204067209 */ /* 0x002fe40007810000 */
[----:B------:R-:W1:Y:S02]  /*1b380*/  SHFL.BFLY PT, R2, R14, 0x2, 0x1f ;  /* 0x0c401f000e027f89 */ /* 0x000e6400000e0000 */
[----:B-1----:R-:W-:Y:S05]  /*1b390*/  FMNMX.FTZ R4, R14, R2, !PT ;  /* 0x000000020e047209 */ /* 0x002fea0007810000 */
[----:B------:R1:W2:Y:S02]  /*1b3a0*/  SHFL.BFLY PT, R2, R4, 0x1, 0x1f ;  /* 0x0c201f0004027f89 */ /* 0x0002a400000e0000 */
.L_x_6429:
        /* <DEDUP_REMOVED lines=21> */
[----:B------:R-:W-:Y:S10]  /*1b500*/  MUFU.EX2 R20, R9 ;  /* 0x0000000900147308 */ /* 0x000ff40000000800 */
[----:B------:R5:W3:Y:S10]  /*1b510*/  MUFU.EX2 R17, R8 ;  /* 0x0000000800117308 */ /* 0x000af40000000800 */
[----:B------:R-:W-:Y:S01]  /*1b520*/  MUFU.EX2 R13, R13 ;  /* 0x0000000d000d7308 */ /* 0x000fe20000000800 */
[----:B-----5:R-:W-:Y:S04]  /*1b530*/  FMUL.FTZ R8, R4, c[0x0][0x2d0] ;  /* 0x0000b40004087a20 */ /* 0x020fe80000410000 */
[--C-:B------:R-:W-:Y:S02]  /*1b540*/  FFMA.FTZ R191, R34, c[0x0][0x2d0], -R8.reuse ;  /* 0x0000b40022bf7a23 */ /* 0x100fe40000010808 */
[--C-:B------:R-:W-:Y:S02]  /*1b550*/  FFMA.FTZ R192, R35, c[0x0][0x2d0], -R8.reuse ;  /* 0x0000b40023c07a23 */ /* 0x100fe40000010808 */
[----:B------:R-:W-:Y:S02]  /*1b560*/  FFMA.FTZ R177, R19, c[0x0][0x2d0], -R8 ;  /* 0x0000b40013b17a23 */ /* 0x000fe40000010808 */
[C---:B-1----:R-:W-:Y:S01]  /*1b570*/  FFMA.FTZ R2, R3.reuse, R235, R16 ;  /* 0x000000eb03027223 */ /* 0x042fe20000010010 */
[C---:B--2---:R-:W-:Y:S01]  /*1b580*/  F2FP.PACK_AB R176, R14.reuse, R16 ;  /* 0x000000100eb0723e */ /* 0x044fe200000000ff */
[----:B------:R-:W-:Y:S01]  /*1b590*/  FMUL.FTZ R32, R3, R152 ;  /* 0x0000009803207220 */ /* 0x000fe20000410000 */
[----:B------:R-:W-:Y:S01]  /*1b5a0*/  MUFU.EX2 R231, R177 ;  /* 0x000000b100e77308 */ /* 0x000fe20000000800 */
[----:B------:R-:W-:Y:S01]  /*1b5b0*/  FADD.FTZ R9, R14, R2 ;  /* 0x000000020e097221 */ /* 0x000fe20000010000 */
[----:B---34-:R-:W-:Y:S01]  /*1b5c0*/  F2FP.PACK_AB R178, R17, R20 ;  /* 0x0000001411b2723e */ /* 0x018fe200000000ff */
        /* <DEDUP_REMOVED lines=12> */
[----:B------:R-:W-:Y:S02]  /*1b690*/  FMUL.FTZ R21, R3, R165 ;  /* 0x000000a503157220 */ /* 0x000fe40000410000 */
[--C-:B------:R-:W-:Y:S02]  /*1b6a0*/  FFMA.FTZ R181, R22, c[0x0][0x2d0], -R8.reuse ;  /* 0x0000b40016b57a23 */ /* 0x100fe40000010808 */
[----:B------:R-:W-:Y:S02]  /*1b6b0*/  FFMA.FTZ R180, R23, c[0x0][0x2d0], -R8 ;  /* 0x0000b40017b47a23 */ /* 0x000fe40000010808 */
[C---:B------:R-:W-:Y:S02]  /*1b6c0*/  FMUL.FTZ R8, R3.reuse, R172 ;  /* 0x000000ac03087220 */ /* 0x040fe40000410000 */
[----:B------:R-:W-:Y:S01]  /*1b6d0*/  FADD.FTZ R9, R20, R9 ;  /* 0x0000000914097221 */ /* 0x000fe20000010000 */
[----:B------:R-:W2:Y:S01]  /*1b6e0*/  MUFU.EX2 R172, R11 ;  /* 0x0000000b00ac7308 */ /* 0x000ea20000000800 */
[----:B------:R-:W-:Y:S02]  /*1b6f0*/  FMUL.FTZ R16, R3, R168 ;  /* 0x000000a803107220 */ /* 0x000fe40000410000 */
[----:B------:R-:W-:Y:S02]  /*1b700*/  FADD.FTZ R188, R17, R9 ;  /* 0x0000000911bc7221 */ /* 0x000fe40000010000 */
[C---:B-1----:R-:W-:Y:S02]  /*1b710*/  FMUL.FTZ R34, R2.reuse, R154 ;  /* 0x0000009a02227220 */ /* 0x042fe40000410000 */
[C---:B------:R-:W-:Y:S02]  /*1b720*/  FMUL.FTZ R35, R2.reuse, R155 ;  /* 0x0000009b02237220 */ /* 0x040fe40000410000 */
[----:B------:R-:W1:Y:S01]  /*1b730*/  LDSM.16.MT88.4 R152, [R196] ;  /* 0x00000000c498783b */ /* 0x000e620000004200 */
[----:B------:R-:W3:Y:S01]  /*1b740*/  MUFU.EX2 R165, R14 ;  /* 0x0000000e00a57308 */ /* 0x000ee20000000800 */
        /* <DEDUP_REMOVED lines=8> */
[----:B------:R-:W-:Y:S01]  /*1b7d0*/  FMUL.FTZ R22, R2, R166 ;  /* 0x000000a602167220 */ /* 0x000fe20000410000 */
[----:B--2---:R-:W-:Y:S01]  /*1b7e0*/  F2FP.PACK_AB R177, R172, R5 ;  /* 0x00000005acb1723e */ /* 0x004fe200000000ff */
[C---:B------:R-:W-:Y:S02]  /*1b7f0*/  FMUL.FTZ R11, R2.reuse, R175 ;  /* 0x000000af020b7220 */ /* 0x040fe40000410000 */
[C---:B------:R-:W-:Y:S02]  /*1b800*/  FMUL.FTZ R23, R2.reuse, R167 ;  /* 0x000000a702177220 */ /* 0x040fe40000410000 */
[----:B------:R-:W-:Y:S01]  /*1b810*/  FMUL.FTZ R25, R3, R161 ;  /* 0x000000a103197220 */ /* 0x000fe20000410000 */
[----:B------:R-:W-:Y:S01]  /*1b820*/  MUFU.EX2 R184, R183 ;  /* 0x000000b700b87308 */ /* 0x000fe20000000800 */
[C---:B------:R-:W-:Y:S02]  /*1b830*/  FMUL.FTZ R26, R2.reuse, R162 ;  /* 0x000000a2021a7220 */ /* 0x040fe40000410000 */
[C---:B------:R-:W-:Y:S01]  /*1b840*/  FMUL.FTZ R27, R2.reuse, R163 ;  /* 0x000000a3021b7220 */ /* 0x040fe20000410000 */
[----:B---3--:R-:W-:Y:S01]  /*1b850*/  F2FP.PACK_AB R179, R231, R165 ;  /* 0x000000a5e7b3723e */ /* 0x008fe200000000ff */
        /* <DEDUP_REMOVED lines=8> */
[C---:B------:R-:W-:Y:S01]  /*1b8e0*/  FMUL.FTZ R37, R3.reuse, R37 ;  /* 0x0000002503257220 */ /* 0x040fe20000410000 */
[C---:B-1----:R-:W-:Y:S01]  /*1b8f0*/  HMMA.16816.F32 R8, R176.reuse, R152, R8 ;  /* 0x00000098b008723c */ /* 0x042fe20000001808 */
[----:B------:R-:W-:Y:S04]  /*1b900*/  MUFU.EX2 R160, R185 ;  /* 0x000000b900a07308 */ /* 0x000fe80000000800 */
[C---:B------:R-:W-:Y:S02]  /*1b910*/  FMUL.FTZ R38, R2.reuse, R38 ;  /* 0x0000002602267220 */ /* 0x040fe40000410000 */
[C---:B------:R-:W-:Y:S01]  /*1b920*/  FMUL.FTZ R39, R2.reuse, R39 ;  /* 0x0000002702277220 */ /* 0x040fe20000410000 */
[C---:B------:R-:W-:Y:S01]  /*1b930*/  HMMA.16816.F32 R16, R176.reuse, R154, R16 ;  /* 0x0000009ab010723c */ /* 0x040fe20000001810 */
[----:B------:R-:W1:Y:S02]  /*1b940*/  LDSM.16.MT88.4 R152, [R197] ;  /* 0x00000000c598783b */ /* 0x000e640000004200 */
[----:B------:R-:W-:Y:S01]  /*1b950*/  MUFU.EX2 R185, R182 ;  /* 0x000000b600b97308 */ /* 0x000fe20000000800 */
        /* <DEDUP_REMOVED lines=122> */
[C---:B---3--:R-:W-:Y:S05]  /*1c100*/  FADD.FTZ R2, R3.reuse, R2 ;  /* 0x0000000203027221 */ /* 0x048fea0000010000 */
        /* <DEDUP_REMOVED lines=42> */
[C---:B------:R-:W-:Y:S02]  /*1c3b0*/  HMMA.16816.F32 R8, R152.reuse, R156, R8 ;  /* 0x0000009c9808723c */ /* 0x040fe40000001808 */
[----:B------:R-:W3:Y:S03]  /*1c3c0*/  MUFU.EX2 R14, R193 ;  /* 0x000000c1000e7308 */ /* 0x000ee60000000800 */
[----:B-1----:R-:W-:Y:S03]  /*1c3d0*/  FADD.FTZ R2, R5, R2 ;  /* 0x0000000205027221 */ /* 0x002fe60000010000 */
[C---:B------:R-:W-:Y:S01]  /*1c3e0*/  HMMA.16816.F32 R16, R152.reuse, R158, R16 ;  /* 0x0000009e9810723c */ /* 0x040fe20000001810 */
[----:B------:R-:W1:Y:S03]  /*1c3f0*/  LDSM.16.MT88.4 R156, [R199+0x800] ;  /* 0x00080000c79c783b */ /* 0x000e660000004200 */
[C---:B----4-:R-:W-:Y:S01]  /*1c400*/  F2FP.PACK_AB R176, R3.reuse, R5 ;  /* 0x0000000503b0723e */ /* 0x050fe200000000ff */
[----:B------:R-:W-:Y:S02]  /*1c410*/  FADD.FTZ R2, R3, R2 ;  /* 0x0000000203027221 */ /* 0x000fe40000010000 */
[----:B------:R-:W-:Y:S01]  /*1c420*/  FADD.FTZ R3, R172, R164 ;  /* 0x000000a4ac037221 */ /* 0x000fe20000010000 */
[----:B------:R-:W-:Y:S04]  /*1c430*/  MOV R5, R4 ;  /* 0x0000000400057202 */ /* 0x000fe80000000f00 */
[C---:B---3--:R-:W-:Y:S01]  /*1c440*/  F2FP.PACK_AB R178, R13.reuse, R14 ;  /* 0x0000000e0db2723e */ /* 0x048fe200000000ff */
[----:B------:R-:W-:Y:S01]  /*1c450*/  FADD.FTZ R2, R14, R2 ;  /* 0x000000020e027221 */ /* 0x000fe20000010000 */
[C---:B--2---:R-:W-:Y:S03]  /*1c460*/  HMMA.16816.F32 R20, R152.reuse, R160, R20 ;  /* 0x000000a09814723c */ /* 0x044fe60000001814 */
[----:B------:R-:W-:Y:S02]  /*1c470*/  FADD.FTZ R235, R13, R2 ;  /* 0x000000020deb7221 */ /* 0x000fe40000010000 */
[----:B------:R-:W-:Y:S03]  /*1c480*/  FADD.FTZ R2, R165, R3 ;  /* 0x00000003a5027221 */ /* 0x000fe60000010000 */
        /* <DEDUP_REMOVED lines=12> */
[----:B------:R-:W-:Y:S01]  /*1c550*/  FADD.FTZ R3, R180, R2 ;  /* 0x00000002b4037221 */ /* 0x000fe20000010000 */
[----:B------:R-:W-:Y:S03]  /*1c560*/  IADD3 R2, R218, -0x1, RZ ;  /* 0xffffffffda027810 */ /* 0x000fe60007ffe0ff */
        /* <DEDUP_REMOVED lines=88> */
.L_x_6323:
[----:B------:R-:W-:Y:S05]  /*1caf0*/  BRA.DIV ~URZ, `(.L_x_6336) ;  /* 0x000078c27f007947 */ /* 0x000fea000b800000 */
[----:B------:R1:W2:Y:S02]  /*1cb00*/  SHFL.BFLY PT, R2, R235, 0x2, 0x1f ;  /* 0x0c401f00eb027f89 */ /* 0x0002a400000e0000 */
.L_x_6430:
[----:B--2---:R-:W-:Y:S01]  /*1cb10*/  FADD.FTZ R4, R2, R235 ;  /* 0x000000eb02047221 */ /* 0x004fe20000010000 */
[----:B------:R-:W-:Y:S05]  /*1cb20*/  BRA.DIV ~URZ, `(.L_x_6337) ;  /* 0x000078f27f007947 */ /* 0x000fea000b800000 */
[----:B------:R-:W2:Y:S02]  /*1cb30*/  SHFL.BFLY PT, R2, R4, 0x1, 0x1f ;  /* 0x0c201f0004027f89 */ /* 0x000ea400000e0000 */
[----:B--2---:R-:W-:-:S02]  /*1cb40*/  FADD.FTZ R8, R4, R2 ;  /* 0x0000000204087221 */ /* 0x004fc40000010000 */
[----:B------:R-:W2:Y:S02]  /*1cb50*/  SHFL.BFLY PT, R2, R233, 0x2, 0x1f ;  /* 0x0c401f00e9027f89 */ /* 0x000ea400000e0000 */
[----:B--2---:R-:W-:-:S05]  /*1cb60*/  FADD.FTZ R4, R2, R233 ;  /* 0x000000e902047221 */ /* 0x004fca0000010000 */
[----:B------:R2:W3:Y:S02]  /*1cb70*/  SHFL.BFLY PT, R2, R4, 0x1, 0x1f ;  /* 0x0c201f0004027f89 */ /* 0x0004e400000e0000 */
.L_x_6431:
        /* <DEDUP_REMOVED lines=148> */
.L_x_6220:
        /* <DEDUP_REMOVED lines=19> */
.L_x_6339:
[----:B--2---:R-:W-:Y:S05]  /*1d5f0*/  BSYNC B0 ;  /* 0x0000000000007941 */ /* 0x004fea0003800000 */
.L_x_6338:
        /* <DEDUP_REMOVED lines=166> */
.L_x_6342:
        /* <DEDUP_REMOVED lines=125> */
.L_x_6432:
[----:B------:R-:W-:Y:S05]  /*1e830*/  BRA.DIV ~URZ, `(.L_x_6345) ;  /* 0x00005d327f007947 */ /* 0x000fea000b800000 */
[----:B------:R4:W2:Y:S02]  /*1e840*/  SHFL.IDX PT, R2, R16, RZ, 0x181f ;  /* 0x00181fff10027589 */ /* 0x0008a400000e0000 */
.L_x_6433:
        /* <DEDUP_REMOVED lines=19> */
.L_x_6347:
[----:B------:R-:W-:Y:S05]  /*1e980*/  BSYNC B0 ;  /* 0x0000000000007941 */ /* 0x000fea0003800000 */
.L_x_6346:
[----:B------:R-:W-:Y:S05]  /*1e990*/  BRA.DIV ~URZ, `(.L_x_6348) ;  /* 0x00005c427f007947 */ /* 0x000fea000b800000 */
[----:B---3--:R3:W4:Y:S04]  /*1e9a0*/  SHFL.IDX PT, R4, R6, 0x1, 0x181f ;  /* 0x00381f0006047f89 */ /* 0x00872800000e0000 */
[----:B--2---:R3:W2:Y:S02]  /*1e9b0*/  SHFL.IDX PT, R2, R16, 0x1, 0x181f ;  /* 0x00381f0010027f89 */ /* 0x0046a400000e0000 */
.L_x_6434:
        /* <DEDUP_REMOVED lines=20> */
.L_x_6350:
[----:B------:R-:W-:Y:S05]  /*1eb00*/  BSYNC B0 ;  /* 0x0000000000007941 */ /* 0x000fea0003800000 */
.L_x_6349:
[----:B------:R-:W-:Y:S05]  /*1eb10*/  BRA.DIV ~URZ, `(.L_x_6351) ;  /* 0x00005b927f007947 */ /* 0x000fea000b800000 */
[----:B----4-:R4:W3:Y:S02]  /*1eb20*/  SHFL.IDX PT, R4, R6, 0x2, 0x181f ;  /* 0x00581f0006047f89 */ /* 0x0108e400000e0000 */
.L_x_6435:
[----:B------:R-:W-:Y:S05]  /*1eb30*/  BRA.DIV ~URZ, `(.L_x_6352) ;  /* 0x00005be27f007947 */ /* 0x000fea000b800000 */
[----:B--2---:R2:W4:Y:S02]  /*1eb40*/  SHFL.IDX PT, R2, R16, 0x2, 0x181f ;  /* 0x00581f0010027f89 */ /* 0x00452400000e0000 */
.L_x_6436:
        /* <DEDUP_REMOVED lines=20> */
.L_x_6354:
[----:B------:R-:W-:Y:S05]  /*1ec90*/  BSYNC B0 ;  /* 0x0000000000007941 */ /* 0x000fea0003800000 */
.L_x_6353:
[----:B------:R-:W-:Y:S05]  /*1eca0*/  BRA.DIV ~URZ, `(.L_x_6355) ;  /* 0x00005ae27f007947 */ /* 0x000fea000b800000 */
[----:B---3--:R3:W2:Y:S04]  /*1ecb0*/  SHFL.IDX PT, R4, R6, 0x3, 0x181f ;  /* 0x00781f0006047f89 */ /* 0x0086a800000e0000 */
[----:B----4-:R3:W4:Y:S02]  /*1ecc0*/  SHFL.IDX PT, R2, R16, 0x3, 0x181f ;  /* 0x00781f0010027f89 */ /* 0x01072400000e0000 */
.L_x_6437:
        /* <DEDUP_REMOVED lines=21> */
.L_x_6343:
        /* <DEDUP_REMOVED lines=36> */
.L_x_6438:
[----:B------:R-:W-:Y:S05]  /*1f060*/  BRA.DIV ~URZ, `(.L_x_6358) ;  /* 0x000058627f007947 */ /* 0x000fea000b800000 */
[----:B------:R3:W4:Y:S02]  /*1f070*/  SHFL.IDX PT, R2, R6, RZ, 0x1c1f ;  /* 0x001c1fff06027589 */ /* 0x00072400000e0000 */
.L_x_6439:
        /* <DEDUP_REMOVED lines=36> */
[----:B------:R-:W2:Y:S01]  /*1f2c0*/  LDL R11, [R1+0xbc] ;  /* 0x0000bc00010b7983 */ /* 0x000ea20000100800 */
        /* <DEDUP_REMOVED lines=24> */
[----:B------:R-:W4:Y:S04]  /*1f450*/  LDL R35, [R1+0x88] ;  /* 0x0000880001237983 */ /* 0x000f280000100800 */
[----:B------:R-:W4:Y:S01]  /*1f460*/  LDL R34, [R1+0x120] ;  /* 0x0001200001227983 */ /* 0x000f220000100800 */
[----:B-----5:R-:W-:-:S03]  /*1f470*/  @!P1 LEA.HI.X R9, R19, R4, R20, 0x2, P0 ;  /* 0x0000000413099211 */ /* 0x020fc600000f1414 */
[----:B------:R-:W5:Y:S04]  /*1f480*/  LDL R20, [R1+0x150] ;  /* 0x0001500001147983 */ /* 0x000f680000100800 */
[----:B------:R1:W-:Y:S04]  /*1f490*/  @!P1 ST.E.64 [R8.64], R36 ;  /* 0x0000002408009985 */ /* 0x0003e8000c101b06 */
[----:B------:R-:W5:Y:S01]  /*1f4a0*/  LDL R19, [R1+0xa4] ;  /* 0x0000a40001137983 */ /* 0x000f620000100800 */
[----:B-1----:R-:W-:-:S03]  /*1f4b0*/  @!P2 LEA R8, P0, R15, R2, 0x2 ;  /* 0x000000020f08a211 */ /* 0x002fc600078010ff */
[----:B------:R-:W5:Y:S01]  /*1f4c0*/  LDL R36, [R1+0x124] ;  /* 0x0001240001247983 */ /* 0x000f620000100800 */
[----:B---3--:R-:W-:-:S03]  /*1f4d0*/  @!P2 LEA.HI.X R9, R15, R4, R24, 0x2, P0 ;  /* 0x000000040f09a211 */ /* 0x008fc600000f1418 */
        /* <DEDUP_REMOVED lines=17> */
[----:B-1----:R-:W-:-:S04]  /*1f5f0*/  @!P3 LEA R8, P0, R3, R2, 0x2 ;  /* 0x000000020308b211 */ /* 0x002fc800078010ff */
[----:B------:R-:W-:Y:S02]  /*1f600*/  @!P3 LEA.HI.X R9, R3, R4, R10, 0x2, P0 ;  /* 0x000000040309b211 */ /* 0x000fe400000f140a */
[----:B------:R-:W-:Y:S01]  /*1f610*/  ISETP.GE.AND P1, PT, R13, c[0x0][0x3c8], PT ;  /* 0x0000f2000d007a0c */ /* 0x000fe20003f26270 */
        /* <DEDUP_REMOVED lines=72> */
[----:B----4-:R-:W-:Y:S01]  /*1faa0*/  @!P2 LEA R14, P0, R31, R2, 0x2 ;  /* 0x000000021f0ea211 */ /* 0x010fe200078010ff */
[----:B------:R-:W-:Y:S01]  /*1fab0*/  @!P3 ST.E.64 [R10.64], R100 ;  /* 0x000000640a00b985 */ /* 0x000fe2000c101b06 */
[----:B------:R-:W-:Y:S02]  /*1fac0*/  ISETP.GE.AND P5, PT, R25, c[0x0][0x3c8], PT ;  /* 0x0000f20019007a0c */ /* 0x000fe40003fa6270 */
[----:B------:R-:W-:Y:S01]  /*1fad0*/  @!P2 LEA.HI.X R15, R31, R4, R32, 0x2, P0 ;  /* 0x000000041f0fa211 */ /* 0x000fe200000f1420 */
[----:B------:R1:W-:Y:S04]  /*1fae0*/  @!P4 ST.E.64 [R8.64], R104 ;  /* 0x000000680800c985 */ /* 0x0003e8000c101b06 */
[----:B------:R2:W-:Y:S01]  /*1faf0*/  @!P2 ST.E.64 [R14.64], R152 ;  /* 0x000000980e00a985 */ /* 0x0005e2000c101b06 */
[----:B------:R-:W-:-:S02]  /*1fb00*/  ISETP.GE.AND P4, PT, R21, c[0x0][0x3c8], PT ;  /* 0x0000f20015007a0c */ /* 0x000fc40003f86270 */
[-C--:B-1----:R-:W-:Y:S02]  /*1fb10*/  @!P1 LEA R8, P3, R29, R2.reuse, 0x2 ;  /* 0x000000021d089211 */ /* 0x082fe400078610ff */
[----:B------:R-:W-:Y:S02]  /*1fb20*/  @!P6 LEA R10, P0, R27, R2, 0x2 ;  /* 0x000000021b0ae211 */ /* 0x000fe400078010ff */
        /* <DEDUP_REMOVED lines=22> */
.L_x_6360:
[----:B------:R-:W-:Y:S05]  /*1fc90*/  BSYNC B0 ;  /* 0x0000000000007941 */ /* 0x000fea0003800000 */
.L_x_6359:
[----:B------:R-:W-:Y:S05]  /*1fca0*/  BRA.DIV ~URZ, `(.L_x_6361) ;  /* 0x00004c927f007947 */ /* 0x000fea000b800000 */
[----:B--2---:R2:W1:Y:S04]  /*1fcb0*/  SHFL.IDX PT, R4, R5, 0x1, 0x1c1f ;  /* 0x003c1f0005047f89 */ /* 0x00446800000e0000 */
[----:B-1--4-:R2:W1:Y:S02]  /*1fcc0*/  SHFL.IDX PT, R2, R6, 0x1, 0x1c1f ;  /* 0x003c1f0006027f89 */ /* 0x01246400000e0000 */
.L_x_6440:
        /* <DEDUP_REMOVED lines=211> */
.L_x_6341:
        /* <DEDUP_REMOVED lines=22> */
.L_x_6362:
        /* <DEDUP_REMOVED lines=60> */
.L_x_6364:
[----:B------:R-:W-:Y:S05]  /*20f20*/  BSYNC B0 ;  /* 0x0000000000007941 */ /* 0x000fea0003800000 */
.L_x_6363:
        /* <DEDUP_REMOVED lines=36> */
.L_x_6441:
[----:B------:R-:W-:Y:S05]  /*21170*/  BRA.DIV ~URZ, `(.L_x_6366) ;  /* 0x000039027f007947 */ /* 0x000fea000b800000 */
[----:B------:R3:W4:Y:S02]  /*21180*/  SHFL.IDX PT, R2, R16, RZ, 0x181f ;  /* 0x00181fff10027589 */ /* 0x00072400000e0000 */
.L_x_6442:
        /* <DEDUP_REMOVED lines=20> */
.L_x_6368:
[----:B------:R-:W-:Y:S05]  /*212d0*/  BSYNC B0 ;  /* 0x0000000000007941 */ /* 0x000fea0003800000 */
.L_x_6367:
[----:B------:R-:W-:Y:S05]  /*212e0*/  BRA.DIV ~URZ, `(.L_x_6369) ;  /* 0x000038027f007947 */ /* 0x000fea000b800000 */
[----:B--2---:R2:W1:Y:S04]  /*212f0*/  SHFL.IDX PT, R4, R5, 0x1, 0x181f ;  /* 0x00381f0005047f89 */ /* 0x00446800000e0000 */
[----:B----4-:R2:W4:Y:S02]  /*21300*/  SHFL.IDX PT, R2, R16, 0x1, 0x181f ;  /* 0x00381f0010027f89 */ /* 0x01052400000e0000 */
.L_x_6443:
        /* <DEDUP_REMOVED lines=20> */
.L_x_6371:
[----:B------:R-:W-:Y:S05]  /*21450*/  BSYNC B0 ;  /* 0x0000000000007941 */ /* 0x000fea0003800000 */
.L_x_6370:
[----:B------:R-:W-:Y:S05]  /*21460*/  BRA.DIV ~URZ, `(.L_x_6372) ;  /* 0x000037527f007947 */ /* 0x000fea000b800000 */
[----:B-1----:R1:W2:Y:S02]  /*21470*/  SHFL.IDX PT, R4, R5, 0x2, 0x181f ;  /* 0x00581f0005047f89 */ /* 0x0022a400000e0000 */
.L_x_6444:
[----:B------:R-:W-:Y:S05]  /*21480*/  BRA.DIV ~URZ, `(.L_x_6373) ;  /* 0x000037a27f007947 */ /* 0x000fea000b800000 */
[----:B----4-:R4:W1:Y:S02]  /*21490*/  SHFL.IDX PT, R2, R16, 0x2, 0x181f ;  /* 0x00581f0010027f89 */ /* 0x01086400000e0000 */
.L_x_6445:
        /* <DEDUP_REMOVED lines=20> */
.L_x_6375:
[----:B------:R-:W-:Y:S05]  /*215e0*/  BSYNC B0 ;  /* 0x0000000000007941 */ /* 0x000fea0003800000 */
.L_x_6374:
[----:B------:R-:W-:Y:S05]  /*215f0*/  BRA.DIV ~URZ, `(.L_x_6376) ;  /* 0x000036a27f007947 */ /* 0x000fea000b800000 */
[----:B--2---:R2:W3:Y:S04]  /*21600*/  SHFL.IDX PT, R4, R5, 0x3, 0x181f ;  /* 0x00781f0005047f89 */ /* 0x0044e800000e0000 */
[----:B-1----:R2:W1:Y:S02]  /*21610*/  SHFL.IDX PT, R2, R16, 0x3, 0x181f ;  /* 0x00781f0010027f89 */ /* 0x00246400000e0000 */
.L_x_6446:
        /* <DEDUP_REMOVED lines=19> */
.L_x_6356:
[----:B------:R-:W-:Y:S05]  /*21750*/  BSYNC B1 ;  /* 0x0000000000017941 */ /* 0x000fea0003800000 */
.L_x_6340:
        /* <DEDUP_REMOVED lines=15> */
.L_x_6447:
[----:B------:R-:W-:Y:S05]  /*21850*/  BRA.DIV ~URZ, `(.L_x_6379) ;  /* 0x000035827f007947 */ /* 0x000fea000b800000 */
[----:B------:R3:W4:Y:S02]  /*21860*/  SHFL.IDX PT, R6, R114, 0x1, 0x1f ;  /* 0x00201f0072067f89 */ /* 0x00072400000e0000 */
.L_x_6448:
        /* <DEDUP_REMOVED lines=19> */
.L_x_6449:
        /* <DEDUP_REMOVED lines=16> */
.L_x_6450:
[----:B---3--:R-:W-:Y:S01]  /*21aa0*/  IMAD R2, R2, c[0x0][0x538], RZ ;  /* 0x00014e0002027a24 */ /* 0x008fe200078e02ff */
[----:B------:R-:W-:Y:S04]  /*21ab0*/  BSSY B1, `(.L_x_6382) ;  /* 0x00000ce000017945 */ /* 0x000fe80003800000 */
[----:B----4-:R-:W-:-:S04]  /*21ac0*/  IADD3 R6, R2, R6, RZ ;  /* 0x0000000602067210 */ /* 0x010fc80007ffe0ff */
[----:B--2---:R-:W-:-:S13]  /*21ad0*/  ISETP.GT.AND P0, PT, R6, R10, PT ;  /* 0x0000000a0600720c */ /* 0x004fda0003f04270 */
[----:B------:R-:W-:Y:S05]  /*21ae0*/  @P0 BRA `(.L_x_6383) ;  /* 0x0000025000000947 */ /* 0x000fea0003800000 */
.L_x_6387:
        /* <DEDUP_REMOVED lines=17> */
.L_x_6451:
        /* <DEDUP_REMOVED lines=16> */
.L_x_6452:
[----:B--2---:R-:W-:-:S05]  /*21d00*/  IMAD R2, R2, c[0x0][0x538], RZ ;  /* 0x00014e0002027a24 */ /* 0x004fca00078e02ff */
[----:B------:R-:W-:-:S04]  /*21d10*/  IADD3 R6, R2, R6, RZ ;  /* 0x0000000602067210 */ /* 0x000fc80007ffe0ff */
[----:B------:R-:W-:-:S13]  /*21d20*/  ISETP.GT.AND P0, PT, R6, R10, PT ;  /* 0x0000000a0600720c */ /* 0x000fda0003f04270 */
[----:B-1----:R-:W-:Y:S05]  /*21d30*/  @!P0 BRA `(.L_x_6387) ;  /* 0xfffffdb000008947 */ /* 0x002fea000383ffff */
.L_x_6383:
[----:B------:R-:W-:-:S05]  /*21d40*/  IADD3 R14, -R2, R6, RZ ;  /* 0x00000006020e7210 */ /* 0x000fca0007ffe1ff */
[----:B------:R-:W-:-:S05]  /*21d50*/  IMAD R2, R4, c[0x0][0x538], R14 ;  /* 0x00014e0004027a24 */ /* 0x000fca00078e020e */
[----:B------:R-:W-:Y:S01]  /*21d60*/  ISETP.GT.AND P0, PT, R2, R10, PT ;  /* 0x0000000a0200720c */ /* 0x000fe20003f04270 */
[----:B------:R-:W-:-:S12]  /*21d70*/  BRA.DIV ~URZ, `(.L_x_6388) ;  /* 0x000035627f007947 */ /* 0x000fd8000b800000 */
[----:B------:R-:W-:-:S03]  /*21d80*/  VOTE.ANY R13, PT, !P0 ;  /* 0x00000000000d7806 */ /* 0x000fc600040e0100 */
.L_x_6453:
[----:B------:R-:W2:Y:S01]  /*21d90*/  LDL.LU R2, [R1+0x1c] ;  /* 0x00001c0001027983 */ /* 0x000ea20000300800 */
[----:B------:R-:W2:Y:S02]  /*21da0*/  POPC R11, R13 ;  /* 0x0000000d000b7309 */ /* 0x000ea40000000000 */
[----:B--2---:R-:W-:-:S05]  /*21db0*/  IADD3 R2, R11, R2, RZ ;  /* 0x000000020b027210 */ /* 0x004fca0007ffe0ff */
[----:B------:R2:W-:Y:S01]  /*21dc0*/  STL [R1+0x1c], R2 ;  /* 0x00001c0201007387 */ /* 0x0005e20000100800 */
[----:B------:R-:W-:Y:S05]  /*21dd0*/  BRA.DIV ~URZ, `(.L_x_6389) ;  /* 0x000035427f007947 */ /* 0x000fea000b800000 */
[----:B------:R3:W4:Y:S04]  /*21de0*/  SHFL.IDX PT, R6, R8, R11, 0x1f ;  /* 0x00001f0b08067589 */ /* 0x00072800000e0000 */
[----:B------:R3:W1:Y:S02]  /*21df0*/  SHFL.IDX PT, R5, R9, R11, 0x1f ;  /* 0x00001f0b09057589 */ /* 0x00066400000e0000 */
.L_x_6454:
[----:B------:R-:W-:Y:S01]  /*21e00*/  ISETP.NE.AND P0, PT, R13, RZ, PT ;  /* 0x000000ff0d00720c */ /* 0x000fe20003f05270 */
[----:B------:R-:W-:-:S12]  /*21e10*/  BSSY B0, `(.L_x_6390) ;  /* 0x0000005000007945 */ /* 0x000fd80003800000 */
[----:B------:R-:W-:Y:S05]  /*21e20*/  @!P0 BRA `(.L_x_6391) ;  /* 0x0000003000008947 */ /* 0x000fea0003800000 */
[----:B---3--:R-:W-:Y:S01]  /*21e30*/  IADD3 R11, R11, -0x1, RZ ;  /* 0xffffffff0b0b7810 */ /* 0x008fe20007ffe0ff */
[----:B------:R-:W-:Y:S05]  /*21e40*/  BRA.DIV ~URZ, `(.L_x_6392) ;  /* 0x000035a27f007947 */ /* 0x000fea000b800000 */
[----:B------:R3:W2:Y:S02]  /*21e50*/  SHFL.IDX PT, R15, R4, R11, 0x1f ;  /* 0x00001f0b040f7589 */ /* 0x0006a400000e0000 */
.L_x_6391:
[----:B------:R-:W-:Y:S05]  /*21e60*/  BSYNC B0 ;  /* 0x0000000000007941 */ /* 0x000fea0003800000 */
.L_x_6390:
        /* <DEDUP_REMOVED lines=68> */
.L_x_6394:
        /* <DEDUP_REMOVED lines=68> */
.L_x_6395:
[----:B------:R-:W-:Y:S05]  /*226f0*/  BSYNC B0 ;  /* 0x0000000000007941 */ /* 0x000fea0003800000 */
.L_x_6393:
[----:B------:R-:W-:-:S04]  /*22700*/  LOP3.LUT R3, RZ, R3, RZ, 0x33, !PT ;  /* 0x00000003ff037212 */ /* 0x000fc800078e33ff */
[----:B-1----:R-:W-:-:S05]  /*22710*/  IADD3 R2, R3, R6, RZ ;  /* 0x0000000603027210 */ /* 0x002fca0007ffe0ff */
[----:B------:R1:W-:Y:S01]  /*22720*/  STL [R1+0x14], R2 ;  /* 0x0000140201007387 */ /* 0x0003e20000100800 */
[----:B------:R-:W-:Y:S05]  /*22730*/  BRA `(.L_x_6396) ;  /* 0x0000005000007947 */ /* 0x000fea0003800000 */
.L_x_6384:
[----:B------:R-:W-:Y:S01]  /*22740*/  MOV R2, c[0x0][0x53c] ;  /* 0x00014f0000027a02 */ /* 0x000fe20000000f00 */
[----:B------:R2:W-:Y:S04]  /*22750*/  STL [R1+0x10], R10 ;  /* 0x0000100a01007387 */ /* 0x0005e80000100800 */
[----:B------:R2:W-:Y:S04]  /*22760*/  STL [R1+0x14], RZ ;  /* 0x000014ff01007387 */ /* 0x0005e80000100800 */
[----:B------:R2:W-:Y:S04]  /*22770*/  STL [R1+0x18], RZ ;  /* 0x000018ff01007387 */ /* 0x0005e80000100800 */
[----:B------:R2:W-:Y:S02]  /*22780*/  STL [R1+0x1c], R2 ;  /* 0x00001c0201007387 */ /* 0x0005e40000100800 */
.L_x_6396:
[----:B------:R-:W-:Y:S05]  /*22790*/  BSYNC B1 ;  /* 0x0000000000017941 */ /* 0x000fea0003800000 */
.L_x_6382:
        /* <DEDUP_REMOVED lines=9> */
.L_x_6377:
[----:B-1----:R-:W4:Y:S02]  /*22830*/  LDL R2, [R1+0x1c] ;  /* 0x00001c0001027983 */ /* 0x002f240000100800 */
[----:B----4-:R-:W-:-:S13]  /*22840*/  ISETP.GE.AND P0, PT, R2, c[0x0][0x53c], PT ;  /* 0x00014f0002007a0c */ /* 0x010fda0003f06270 */
[----:B--23--:R-:W-:Y:S01]  /*22850*/  @P0 CALL.REL.NOINC `(.L_x_6397) ;  /* 0x0000001000000944 */ /* 0x00cfe20003c00000 */
[----:B------:R-:W-:Y:S05]  /*22860*/  BRA `(.L_x_6398) ;  /* 0xfffdfd3000007947 */ /* 0x000fea000383ffff */
.L_x_6397:
[----:B------:R-:W-:Y:S05]  /*22870*/  EXIT ;  /* 0x000000000000794d */ /* 0x000fea0003800000 */
.L_x_6159:
[----:B------:R-:W-:Y:S01]  /*22880*/  IMAD.MOV.U32 R2, RZ, RZ, R4 ;  /* 0x000000ffff027224 */ /* 0x000fe200078e0004 */
[----:B------:R-:W-:Y:S02]  /*22890*/  MOV R5, 0x1 ;  /* 0x0000000100057802 */ /* 0x000fe40000000f00 */
[----:B------:R-:W-:Y:S02]  /*228a0*/  MOV R3, 0x228c0 ;  /* 0x000228c000037802 */ /* 0x000fe40000000f00 */
[----:B------:R-:W-:Y:S05]  /*228b0*/  CALL.REL.NOINC `($__internal_104_$__cuda_sm70_shflsync_up_p) ;  /* 0x00002c8000007944 */ /* 0x000fea0003c00000 */
[----:B------:R-:W-:Y:S01]  /*228c0*/  MOV R0, R5 ;  /* 0x0000000500007202 */ /* 0x000fe20000000f00 */
[----:B------:R-:W-:Y:S05]  /*228d0*/  BRA `(.L_x_6399) ;  /* 0xfffddb8000007947 */ /* 0x000fea000383ffff */
.L_x_6160:
[----:B------:R-:W-:Y:S01]  /*228e0*/  IMAD.MOV.U32 R2, RZ, RZ, R4 ;  /* 0x000000ffff027224 */ /* 0x000fe200078e0004 */
[----:B------:R-:W-:Y:S02]  /*228f0*/  MOV R5, 0x2 ;  /* 0x0000000200057802 */ /* 0x000fe40000000f00 */
[----:B------:R-:W-:Y:S02]  /*22900*/  MOV R3, 0x22920 ;  /* 0x0002292000037802 */ /* 0x000fe40000000f00 */
[----:B------:R-:W-:Y:S05]  /*22910*/  CALL.REL.NOINC `($__internal_104_$__cuda_sm70_shflsync_up_p) ;  /* 0x00002c2000007944 */ /* 0x000fea0003c00000 */
[----:B------:R-:W-:Y:S02]  /*22920*/  SEL R5, R5, RZ, P4 ;  /* 0x000000ff05057207 */ /* 0x000fe40002000000 */
[----:B------:R-:W-:-:S03]  /*22930*/  MOV R3, 0x22980 ;  /* 0x0002298000037802 */ /* 0x000fc60000000f00 */
[----:B------:R-:W-:Y:S01]  /*22940*/  IMAD.IADD R0, R4, 0x1, R5 ;  /* 0x0000000104007824 */ /* 0x000fe200078e0205 */
[----:B------:R-:W-:-:S03]  /*22950*/  MOV R5, 0x4 ;  /* 0x0000000400057802 */ /* 0x000fc60000000f00 */
[----:B------:R-:W-:Y:S02]  /*22960*/  IMAD.MOV.U32 R2, RZ, RZ, R0 ;  /* 0x000000ffff027224 */ /* 0x000fe400078e0000 */
        /* <DEDUP_REMOVED lines=13> */
[----:B------:R-:W-:Y:S01]  /*22a40*/  SEL R4, R5, RZ, P1 ;  /* 0x000000ff05047207 */ /* 0x000fe20000800000 */
[----:B------:R-:W-:Y:S01]  /*22a50*/  IMAD.MOV.U32 R2, RZ, RZ, 0x1f ;  /* 0x0000001fff027424 */ /* 0x000fe200078e00ff */
[----:B------:R-:W-:Y:S02]  /*22a60*/  MOV R232, 0x1f ;  /* 0x0000001f00e87802 */ /* 0x000fe40000000f00 */
[----:B------:R-:W-:Y:S01]  /*22a70*/  MOV R3, 0x22ab0 ;  /* 0x00022ab000037802 */ /* 0x000fe20000000f00 */
[----:B------:R-:W-:-:S04]  /*22a80*/  IMAD.IADD R4, R0, 0x1, R4 ;  /* 0x0000000100047824 */ /* 0x000fc800078e0204 */
[----:B------:R-:W-:Y:S02]  /*22a90*/  IMAD.MOV.U32 R231, RZ, RZ, R4 ;  /* 0x000000ffffe77224 */ /* 0x000fe400078e0004 */
[----:B------:R-:W-:Y:S05]  /*22aa0*/  CALL.REL.NOINC `($__internal_103_$__cuda_sm70_shflsync_idx_p) ;  /* 0x00002a1000007944 */ /* 0x000fea0003c00000 */
[----:B-----5:R-:W-:Y:S01]  /*22ab0*/  MOV R0, R232 ;  /* 0x000000e800007202 */ /* 0x020fe20000000f00 */
[----:B-1----:R-:W-:Y:S05]  /*22ac0*/  BRA `(.L_x_6400) ;  /* 0xfffdda9000007947 */ /* 0x002fea000383ffff */
.L_x_6162:
[----:B------:R-:W-:Y:S02]  /*22ad0*/  SEL R2, RZ, 0x1, P0 ;  /* 0x00000001ff027807 */ /* 0x000fe40000000000 */
[----:B------:R-:W-:Y:S02]  /*22ae0*/  MOV R3, 0x22b00 ;  /* 0x00022b0000037802 */ /* 0x000fe40000000f00 */
[----:B------:R-:W-:Y:S05]  /*22af0*/  CALL.REL.NOINC `($__internal_105_$__cuda_sm70_votesync_ballot) ;  /* 0x00002ab000007944 */ /* 0x000fea0003c00000 */
[----:B------:R-:W-:Y:S05]  /*22b00*/  BRA `(.L_x_6401) ;  /* 0xfffddae000007947 */ /* 0x000fea000383ffff */
.L_x_6163:
[----:B------:R-:W-:Y:S01]  /*22b10*/  IMAD.MOV.U32 R231, RZ, RZ, R9 ;  /* 0x000000ffffe77224 */ /* 0x000fe200078e0009 */
[----:B-1----:R-:W-:Y:S01]  /*22b20*/  MOV R2, R0 ;  /* 0x0000000000027202 */ /* 0x002fe20000000f00 */
[----:B------:R-:W-:Y:S01]  /*22b30*/  IMAD.MOV.U32 R232, RZ, RZ, 0x1f ;  /* 0x0000001fffe87424 */ /* 0x000fe200078e00ff */
[----:B------:R-:W-:Y:S02]  /*22b40*/  MOV R3, 0x22b60 ;  /* 0x00022b6000037802 */ /* 0x000fe40000000f00 */
[----:B------:R-:W-:Y:S05]  /*22b50*/  CALL.REL.NOINC `($__internal_103_$__cuda_sm70_shflsync_idx_p) ;  /* 0x0000296000007944 */ /* 0x000fea0003c00000 */
[----:B------:R-:W-:Y:S01]  /*22b60*/  IMAD.MOV.U32 R12, RZ, RZ, R232 ;  /* 0x000000ffff0c7224 */ /* 0x000fe200078e00e8 */
[----:B------:R-:W-:Y:S01]  /*22b70*/  MOV R231, R8 ;  /* 0x0000000800e77202 */ /* 0x000fe20000000f00 */
[----:B------:R-:W-:Y:S01]  /*22b80*/  IMAD.MOV.U32 R5, RZ, RZ, RZ ;  /* 0x000000ffff057224 */ /* 0x000fe200078e00ff */
[----:B-----5:R-:W-:Y:S01]  /*22b90*/  MOV R2, R0 ;  /* 0x0000000000027202 */ /* 0x020fe20000000f00 */
[----:B------:R-:W-:Y:S01]  /*22ba0*/  IMAD.MOV.U32 R232, RZ, RZ, 0x1f ;  /* 0x0000001fffe87424 */ /* 0x000fe200078e00ff */
[----:B------:R-:W-:-:S02]  /*22bb0*/  MOV R3, 0x22bd0 ;  /* 0x00022bd000037802 */ /* 0x000fc40000000f00 */
[----:B-1----:R-:W-:Y:S05]  /*22bc0*/  CALL.REL.NOINC `($__internal_103_$__cuda_sm70_shflsync_idx_p) ;  /* 0x000028f000007944 */ /* 0x002fea0003c00000 */
[----:B------:R-:W-:Y:S01]  /*22bd0*/  MOV R9, R232 ;  /* 0x000000e800097202 */ /* 0x000fe20000000f00 */
[----:B-1---5:R-:W-:Y:S05]  /*22be0*/  BRA `(.L_x_6402) ;  /* 0xfffdda7000007947 */ /* 0x022fea000383ffff */
.L_x_6166:
[----:B------:R-:W-:Y:S01]  /*22bf0*/  IMAD.MOV.U32 R231, RZ, RZ, R4 ;  /* 0x000000ffffe77224 */ /* 0x000fe200078e0004 */
[----:B-1----:R-:W-:Y:S01]  /*22c00*/  MOV R2, R0 ;  /* 0x0000000000027202 */ /* 0x002fe20000000f00 */
[----:B------:R-:W-:Y:S01]  /*22c10*/  IMAD.MOV.U32 R232, RZ, RZ, 0x1f ;  /* 0x0000001fffe87424 */ /* 0x000fe200078e00ff */
[----:B------:R-:W-:-:S02]  /*22c20*/  MOV R3, 0x22c40 ;  /* 0x00022c4000037802 */ /* 0x000fc40000000f00 */
[----:B---34-:R-:W-:Y:S05]  /*22c30*/  CALL.REL.NOINC `($__internal_103_$__cuda_sm70_shflsync_idx_p) ;  /* 0x0000288000007944 */ /* 0x018fea0003c00000 */
[----:B------:R-:W-:Y:S01]  /*22c40*/  MOV R5, R232 ;  /* 0x000000e800057202 */ /* 0x000fe20000000f00 */
[----:B-1---5:R-:W-:Y:S05]  /*22c50*/  BRA `(.L_x_6165) ;  /* 0xfffdda6000007947 */ /* 0x022fea000383ffff */
.L_x_6221:
[----:B------:R-:W-:Y:S01]  /*22c60*/  IMAD.MOV.U32 R231, RZ, RZ, R5 ;  /* 0x000000ffffe77224 */ /* 0x000fe200078e0005 */
[----:B------:R-:W-:Y:S01]  /*22c70*/  MOV R2, RZ ;  /* 0x000000ff00027202 */ /* 0x000fe20000000f00 */
[----:B------:R-:W-:Y:S01]  /*22c80*/  IMAD.MOV.U32 R232, RZ, RZ, 0x181f ;  /* 0x0000181fffe87424 */ /* 0x000fe200078e00ff */
[----:B------:R-:W-:-:S02]  /*22c90*/  MOV R3, 0x22cb0 ;  /* 0x00022cb000037802 */ /* 0x000fc40000000f00 */
[----:B-----5:R-:W-:Y:S05]  /*22ca0*/  CALL.REL.NOINC `($__internal_103_$__cuda_sm70_shflsync_idx_p) ;  /* 0x0000281000007944 */ /* 0x020fea0003c00000 */
[----:B------:R-:W-:Y:S01]  /*22cb0*/  MOV R4, R232 ;  /* 0x000000e800047202 */ /* 0x000fe20000000f00 */
[----:B-1---5:R-:W-:Y:S05]  /*22cc0*/  BRA `(.L_x_6403) ;  /* 0xfffe771000007947 */ /* 0x022fea000383ffff */
.L_x_6222:
[----:B------:R-:W-:Y:S01]  /*22cd0*/  IMAD.MOV.U32 R231, RZ, RZ, R6 ;  /* 0x000000ffffe77224 */ /* 0x000fe200078e0006 */
[----:B------:R-:W-:Y:S01]  /*22ce0*/  MOV R2, RZ ;  /* 0x000000ff00027202 */ /* 0x000fe20000000f00 */
[----:B------:R-:W-:Y:S01]  /*22cf0*/  IMAD.MOV.U32 R232, RZ, RZ, 0x181f ;  /* 0x0000181fffe87424 */ /* 0x000fe200078e00ff */
[----:B------:R-:W-:-:S02]  /*22d00*/  MOV R3, 0x22d20 ;  /* 0x00022d2000037802 */ /* 0x000fc40000000f00 */
[----:B-12--5:R-:W-:Y:S05]  /*22d10*/  CALL.REL.NOINC `($__internal_103_$__cuda_sm70_shflsync_idx_p) ;  /* 0x000027a000007944 */ /* 0x026fea0003c00000 */
[----:B------:R-:W-:Y:S01]  /*22d20*/  MOV R2, R232 ;  /* 0x000000e800027202 */ /* 0x000fe20000000f00 */
[----:B-1---5:R-:W-:Y:S05]  /*22d30*/  BRA `(.L_x_6404) ;  /* 0xfffe76c000007947 */ /* 0x022fea000383ffff */
.L_x_6225:
[----:B------:R-:W-:Y:S01]  /*22d40*/  IMAD.MOV.U32 R231, RZ, RZ, R5 ;  /* 0x000000ffffe77224 */ /* 0x000fe200078e0005 */
[----:B--2-4-:R-:W-:Y:S01]  /*22d50*/  MOV R2, 0x1 ;  /* 0x0000000100027802 */ /* 0x014fe20000000f00 */
[----:B------:R-:W-:Y:S01]  /*22d60*/  IMAD.MOV.U32 R232, RZ, RZ, 0x181f ;  /* 0x0000181fffe87424 */ /* 0x000fe200078e00ff */
[----:B------:R-:W-:-:S02]  /*22d70*/  MOV R3, 0x22d90 ;  /* 0x00022d9000037802 */ /* 0x000fc40000000f00 */
[----:B-1---5:R-:W-:Y:S05]  /*22d80*/  CALL.REL.NOINC `($__internal_103_$__cuda_sm70_shflsync_idx_p) ;  /* 0x0000273000007944 */ /* 0x022fea0003c00000 */
[----:B------:R-:W-:Y:S01]  /*22d90*/  IMAD.MOV.U32 R4, RZ, RZ, R232 ;  /* 0x000000ffff047224 */ /* 0x000fe200078e00e8 */
[----:B------:R-:W-:Y:S01]  /*22da0*/  MOV R2, 0x1 ;  /* 0x0000000100027802 */ /* 0x000fe20000000f00 */
[----:B------:R-:W-:Y:S01]  /*22db0*/  IMAD.MOV.U32 R231, RZ, RZ, R6 ;  /* 0x000000ffffe77224 */ /* 0x000fe200078e0006 */
[----:B------:R-:W-:-:S02]  /*22dc0*/  MOV R232, 0x181f ;  /* 0x0000181f00e87802 */ /* 0x000fc40000000f00 */
[----:B------:R-:W-:Y:S02]  /*22dd0*/  MOV R3, 0x22df0 ;  /* 0x00022df000037802 */ /* 0x000fe40000000f00 */
[----:B-1---5:R-:W-:Y:S05]  /*22de0*/  CALL.REL.NOINC `($__internal_103_$__cuda_sm70_shflsync_idx_p) ;  /* 0x000026d000007944 */ /* 0x022fea0003c00000 */
[----:B------:R-:W-:Y:S01]  /*22df0*/  MOV R2, R232 ;  /* 0x000000e800027202 */ /* 0x000fe20000000f00 */
[----:B-1---5:R-:W-:Y:S05]  /*22e00*/  BRA `(.L_x_6405) ;  /* 0xfffe779000007947 */ /* 0x022fea000383ffff */
.L_x_6228:
[----:B------:R-:W-:Y:S01]  /*22e10*/  IMAD.MOV.U32 R231, RZ, RZ, R5 ;  /* 0x000000ffffe77224 */ /* 0x000fe200078e0005 */
[----:B---34-:R-:W-:Y:S01]  /*22e20*/  MOV R2, 0x2 ;  /* 0x0000000200027802 */ /* 0x018fe20000000f00 */
[----:B------:R-:W-:Y:S01]  /*22e30*/  IMAD.MOV.U32 R232, RZ, RZ, 0x181f ;  /* 0x0000181fffe87424 */ /* 0x000fe200078e00ff */
[----:B------:R-:W-:Y:S02]  /*22e40*/  MOV R3, 0x22e60 ;  /* 0x00022e6000037802 */ /* 0x000fe40000000f00 */
[----:B-12--5:R-:W-:Y:S05]  /*22e50*/  CALL.REL.NOINC `($__internal_103_$__cuda_sm70_shflsync_idx_p) ;  /* 0x0000266000007944 */ /* 0x026fea0003c00000 */
[----:B------:R-:W-:Y:S01]  /*22e60*/  MOV R4, R232 ;  /* 0x000000e800047202 */ /* 0x000fe20000000f00 */
[----:B-1---5:R-:W-:Y:S05]  /*22e70*/  BRA `(.L_x_6406) ;  /* 0xfffe78a000007947 */ /* 0x022fea000383ffff */
.L_x_6229:
[----:B------:R-:W-:Y:S01]  /*22e80*/  IMAD.MOV.U32 R231, RZ, RZ, R6 ;  /* 0x000000ffffe77224 */ /* 0x000fe200078e0006 */
[----:B----4-:R-:W-:Y:S01]  /*22e90*/  MOV R2, 0x2 ;  /* 0x0000000200027802 */ /* 0x010fe20000000f00 */
[----:B------:R-:W-:Y:S01]  /*22ea0*/  IMAD.MOV.U32 R232, RZ, RZ, 0x181f ;  /* 0x0000181fffe87424 */ /* 0x000fe200078e00ff */
[----:B------:R-:W-:Y:S02]  /*22eb0*/  MOV R3, 0x22ed0 ;  /* 0x00022ed000037802 */ /* 0x000fe40000000f00 */
[----:B-123-5:R-:W-:Y:S05]  /*22ec0*/  CALL.REL.NOINC `($__internal_103_$__cuda_sm70_shflsync_idx_p) ;  /* 0x000025f000007944 */ /* 0x02efea0003c00000 */
[----:B------:R-:W-:Y:S01]  /*22ed0*/  MOV R2, R232 ;  /* 0x000000e800027202 */ /* 0x000fe20000000f00 */
[----:B-1---5:R-:W-:Y:S05]  /*22ee0*/  BRA `(.L_x_6407) ;  /* 0xfffe785000007947 */ /* 0x022fea000383ffff */
.L_x_6232:
[----:B------:R-:W-:Y:S01]  /*22ef0*/  IMAD.MOV.U32 R231, RZ, RZ, R5 ;  /* 0x000000ffffe77224 */ /* 0x000fe200078e0005 */
[----:B-12---:R-:W-:Y:S01]  /*22f00*/  MOV R2, 0x3 ;  /* 0x0000000300027802 */ /* 0x006fe20000000f00 */
[----:B------:R-:W-:Y:S01]  /*22f10*/  IMAD.MOV.U32 R232, RZ, RZ, 0x181f ;  /* 0x0000181fffe87424 */ /* 0x000fe200078e00ff */
[----:B------:R-:W-:-:S02]  /*22f20*/  MOV R3, 0x22f40 ;  /* 0x00022f4000037802 */ /* 0x000fc40000000f00 */
[----:B---345:R-:W-:Y:S05]  /*22f30*/  CALL.REL.NOINC `($__internal_103_$__cuda_sm70_shflsync_idx_p) ;  /* 0x0000258000007944 */ /* 0x038fea0003c00000 */
        /* <DEDUP_REMOVED lines=8> */
.L_x_6299:
[----:B------:R-:W-:Y:S01]  /*22fc0*/  IMAD.MOV.U32 R231, RZ, RZ, R5 ;  /* 0x000000ffffe77224 */ /* 0x000fe200078e0005 */
[----:B---3--:R-:W-:Y:S01]  /*22fd0*/  MOV R2, 0x1 ;  /* 0x0000000100027802 */ /* 0x008fe20000000f00 */
[----:B------:R-:W-:Y:S01]  /*22fe0*/  IMAD.MOV.U32 R232, RZ, RZ, 0x181f ;  /* 0x0000181fffe87424 */ /* 0x000fe200078e00ff */
[----:B------:R-:W-:Y:S02]  /*22ff0*/  MOV R3, 0x23010 ;  /* 0x0002301000037802 */ /* 0x000fe40000000f00 */
[----:B------:R-:W-:Y:S05]  /*23000*/  CALL.REL.NOINC `($__internal_103_$__cuda_sm70_shflsync_idx_p) ;  /* 0x000024b000007944 */ /* 0x000fea0003c00000 */
[----:B------:R-:W-:Y:S01]  /*23010*/  IMAD.MOV.U32 R5, RZ, RZ, R232 ;  /* 0x000000ffff057224 */ /* 0x000fe200078e00e8 */
[----:B------:R-:W-:Y:S01]  /*23020*/  MOV R2, 0x1 ;  /* 0x0000000100027802 */ /* 0x000fe20000000f00 */
[----:B------:R-:W-:Y:S01]  /*23030*/  IMAD.MOV.U32 R231, RZ, RZ, R6 ;  /* 0x000000ffffe77224 */ /* 0x000fe200078e0006 */
[----:B------:R-:W-:Y:S02]  /*23040*/  MOV R232, 0x181f ;  /* 0x0000181f00e87802 */ /* 0x000fe40000000f00 */
[----:B------:R-:W-:Y:S02]  /*23050*/  MOV R3, 0x23070 ;  /* 0x0002307000037802 */ /* 0x000fe40000000f00 */
[----:B-1---5:R-:W-:Y:S05]  /*23060*/  CALL.REL.NOINC `($__internal_103_$__cuda_sm70_shflsync_idx_p) ;  /* 0x0000245000007944 */ /* 0x022fea0003c00000 */
[----:B------:R-:W-:Y:S01]  /*23070*/  MOV R2, R232 ;  /* 0x000000e800027202 */ /* 0x000fe20000000f00 */
[----:B-1---5:R-:W-:Y:S05]  /*23080*/  BRA `(.L_x_6409) ;  /* 0xffff124000007947 */ /* 0x022fea000383ffff */
.L_x_6302:
[----:B------:R-:W-:Y:S01]  /*23090*/  IMAD.MOV.U32 R231, RZ, RZ, R5 ;  /* 0x000000ffffe77224 */ /* 0x000fe200078e0005 */
[----:B------:R-:W-:Y:S01]  /*230a0*/  MOV R2, RZ ;  /* 0x000000ff00027202 */ /* 0x000fe20000000f00 */
[----:B------:R-:W-:Y:S01]  /*230b0*/  IMAD.MOV.U32 R232, RZ, RZ, 0x181f ;  /* 0x0000181fffe87424 */ /* 0x000fe200078e00ff */
[----:B------:R-:W-:-:S02]  /*230c0*/  MOV R3, 0x230e0 ;  /* 0x000230e000037802 */ /* 0x000fc40000000f00 */
[----:B------:R-:W-:Y:S05]  /*230d0*/  CALL.REL.NOINC `($__internal_103_$__cuda_sm70_shflsync_idx_p) ;  /* 0x000023e000007944 */ /* 0x000fea0003c00000 */
[----:B------:R-:W-:Y:S01]  /*230e0*/  MOV R4, R232 ;  /* 0x000000e800047202 */ /* 0x000fe20000000f00 */
[----:B-1---5:R-:W-:Y:S05]  /*230f0*/  BRA `(.L_x_6410) ;  /* 0xffff200000007947 */ /* 0x022fea000383ffff */
.L_x_6303:
[----:B------:R-:W-:Y:S01]  /*23100*/  IMAD.MOV.U32 R231, RZ, RZ, R6 ;  /* 0x000000ffffe77224 */ /* 0x000fe200078e0006 */
[----:B------:R-:W-:Y:S01]  /*23110*/  MOV R2, RZ ;  /* 0x000000ff00027202 */ /* 0x000fe20000000f00 */
[----:B------:R-:W-:Y:S01]  /*23120*/  IMAD.MOV.U32 R232, RZ, RZ, 0x181f ;  /* 0x0000181fffe87424 */ /* 0x000fe200078e00ff */
[----:B------:R-:W-:-:S02]  /*23130*/  MOV R3, 0x23150 ;  /* 0x0002315000037802 */ /* 0x000fc40000000f00 */
[----:B-12---:R-:W-:Y:S05]  /*23140*/  CALL.REL.NOINC `($__internal_103_$__cuda_sm70_shflsync_idx_p) ;  /* 0x0000237000007944 */ /* 0x006fea0003c00000 */
[----:B------:R-:W-:Y:S01]  /*23150*/  MOV R2, R232 ;  /* 0x000000e800027202 */ /* 0x000fe20000000f00 */
[----:B-1---5:R-:W-:Y:S05]  /*23160*/  BRA `(.L_x_6411) ;  /* 0xffff1fb000007947 */ /* 0x022fea000383ffff */
.L_x_6306:
[----:B------:R-:W-:Y:S01]  /*23170*/  IMAD.MOV.U32 R231, RZ, RZ, R5 ;  /* 0x000000ffffe77224 */ /* 0x000fe200078e0005 */
[----:B----4-:R-:W-:Y:S01]  /*23180*/  MOV R2, 0x1 ;  /* 0x0000000100027802 */ /* 0x010fe20000000f00 */
[----:B------:R-:W-:Y:S01]  /*23190*/  IMAD.MOV.U32 R232, RZ, RZ, 0x181f ;  /* 0x0000181fffe87424 */ /* 0x000fe200078e00ff */
[----:B------:R-:W-:-:S03]  /*231a0*/  MOV R3, 0x231c0 ;  /* 0x000231c000037802 */ /* 0x000fc60000000f00 */
[----:B-123--:R-:W-:Y:S05]  /*231b0*/  CALL.REL.NOINC `($__internal_103_$__cuda_sm70_shflsync_idx_p) ;  /* 0x0000230000007944 */ /* 0x00efea0003c00000 */
        /* <DEDUP_REMOVED lines=8> */
.L_x_6307:
[----:B------:R-:W-:Y:S01]  /*23240*/  IMAD.MOV.U32 R231, RZ, RZ, R4 ;  /* 0x000000ffffe77224 */ /* 0x000fe200078e0004 */
[----:B------:R-:W-:Y:S01]  /*23250*/  MOV R2, RZ ;  /* 0x000000ff00027202 */ /* 0x000fe20000000f00 */
[----:B------:R-:W-:Y:S01]  /*23260*/  IMAD.MOV.U32 R232, RZ, RZ, 0x1c1f ;  /* 0x00001c1fffe87424 */ /* 0x000fe200078e00ff */
[----:B------:R-:W-:Y:S02]  /*23270*/  MOV R3, 0x23290 ;  /* 0x0002329000037802 */ /* 0x000fe40000000f00 */
[----:B------:R-:W-:Y:S05]  /*23280*/  CALL.REL.NOINC `($__internal_103_$__cuda_sm70_shflsync_idx_p) ;  /* 0x0000223000007944 */ /* 0x000fea0003c00000 */
[----:B------:R-:W-:Y:S01]  /*23290*/  MOV R2, R232 ;  /* 0x000000e800027202 */ /* 0x000fe20000000f00 */
[----:B-1---5:R-:W-:Y:S05]  /*232a0*/  BRA `(.L_x_6413) ;  /* 0xffff226000007947 */ /* 0x022fea000383ffff */
.L_x_6308:
[----:B------:R-:W-:Y:S01]  /*232b0*/  IMAD.MOV.U32 R231, RZ, RZ, R4 ;  /* 0x000000ffffe77224 */ /* 0x000fe200078e0004 */
[----:B------:R-:W-:Y:S01]  /*232c0*/  MOV R2, 0x1 ;  /* 0x0000000100027802 */ /* 0x000fe20000000f00 */
[----:B------:R-:W-:Y:S01]  /*232d0*/  IMAD.MOV.U32 R232, RZ, RZ, 0x1c1f ;  /* 0x00001c1fffe87424 */ /* 0x000fe200078e00ff */
[----:B------:R-:W-:Y:S02]  /*232e0*/  MOV R3, 0x23300 ;  /* 0x0002330000037802 */ /* 0x000fe40000000f00 */
[----:B-1----:R-:W-:Y:S05]  /*232f0*/  CALL.REL.NOINC `($__internal_103_$__cuda_sm70_shflsync_idx_p) ;  /* 0x000021c000007944 */ /* 0x002fea0003c00000 */
        /* <DEDUP_REMOVED lines=14> */
[----:B------:R-:W-:Y:S02]  /*233e0*/  ISETP.GT.AND P3, PT, R6, 0x10, PT ;  /* 0x000000100600780c */ /* 0x000fe40003f64270 */
        /* <DEDUP_REMOVED lines=36> */
[----:B-1---5:R-:W-:Y:S05]  /*23630*/  CALL.REL.NOINC `($__internal_102_$__cuda_sm70_shflsync_bfly_p) ;  /* 0x00001e2000007944 */ /* 0x022fea0003c00000 */
[----:B------:R-:W-:Y:S01]  /*23640*/  FMNMX.FTZ R6, R6, R186, !PT ;  /* 0x000000ba06067209 */ /* 0x000fe20007810000 */
[----:B------:R-:W-:Y:S01]  /*23650*/  IMAD.MOV.U32 R3, RZ, RZ, 0x1 ;  /* 0x00000001ff037424 */ /* 0x000fe200078e00ff */
[----:B------:R-:W-:-:S03]  /*23660*/  MOV R2, 0x23690 ;  /* 0x0002369000027802 */ /* 0x000fc60000000f00 */
[----:B------:R-:W-:Y:S02]  /*23670*/  IMAD.MOV.U32 R4, RZ, RZ, R6 ;  /* 0x000000ffff047224 */ /* 0x000fe400078e0006 */
[----:B------:R-:W-:Y:S05]  /*23680*/  CALL.REL.NOINC `($__internal_102_$__cuda_sm70_shflsync_bfly_p) ;  /* 0x00001dd000007944 */ /* 0x000fea0003c00000 */
[----:B------:R-:W-:Y:S01]  /*23690*/  FMNMX.FTZ R6, R6, R186, !PT ;  /* 0x000000ba06067209 */ /* 0x000fe20007810000 */
[----:B------:R-:W-:Y:S01]  /*236a0*/  IMAD.MOV.U32 R4, RZ, RZ, R5 ;  /* 0x000000ffff047224 */ /* 0x000fe200078e0005 */
[----:B------:R-:W-:Y:S01]  /*236b0*/  MOV R2, 0x236e0 ;  /* 0x000236e000027802 */ /* 0x000fe20000000f00 */
[----:B------:R-:W-:Y:S02]  /*236c0*/  IMAD.MOV.U32 R3, RZ, RZ, 0x2 ;  /* 0x00000002ff037424 */ /* 0x000fe400078e00ff */
[----:B------:R-:W-:Y:S05]  /*236d0*/  CALL.REL.NOINC `($__internal_102_$__cuda_sm70_shflsync_bfly_p) ;  /* 0x00001d8000007944 */ /* 0x000fea0003c00000 */
[----:B------:R-:W-:Y:S01]  /*236e0*/  FMNMX.FTZ R5, R5, R186, !PT ;  /* 0x000000ba05057209 */ /* 0x000fe20007810000 */
[----:B------:R-:W-:Y:S01]  /*236f0*/  IMAD.MOV.U32 R3, RZ, RZ, 0x1 ;  /* 0x00000001ff037424 */ /* 0x000fe200078e00ff */
[----:B------:R-:W-:-:S03]  /*23700*/  MOV R2, 0x23730 ;  /* 0x0002373000027802 */ /* 0x000fc60000000f00 */
[----:B------:R-:W-:Y:S02]  /*23710*/  IMAD.MOV.U32 R4, RZ, RZ, R5 ;  /* 0x000000ffff047224 */ /* 0x000fe400078e0005 */
[----:B------:R-:W-:Y:S05]  /*23720*/  CALL.REL.NOINC `($__internal_102_$__cuda_sm70_shflsync_bfly_p) ;  /* 0x00001d3000007944 */ /* 0x000fea0003c00000 */
[----:B------:R-:W-:Y:S01]  /*23730*/  MOV R4, R186 ;  /* 0x000000ba00047202 */ /* 0x000fe20000000f00 */
[----:B------:R-:W-:Y:S05]  /*23740*/  BRA `(.L_x_6414) ;  /* 0xffff22f000007947 */ /* 0x000fea000383ffff */
.L_x_6312:
[----:B------:R-:W-:Y:S01]  /*23750*/  MOV R2, RZ ;  /* 0x000000ff00027202 */ /* 0x000fe20000000f00 */
[----:B------:R-:W-:Y:S01]  /*23760*/  IMAD.MOV.U32 R231, RZ, RZ, R5 ;  /* 0x000000ffffe77224 */ /* 0x000fe200078e0005 */
[----:B------:R-:W-:Y:S01]  /*23770*/  MOV R3, 0x237a0 ;  /* 0x000237a000037802 */ /* 0x000fe20000000f00 */
[----:B------:R-:W-:Y:S02]  /*23780*/  IMAD.MOV.U32 R232, RZ, RZ, 0x181f ;  /* 0x0000181fffe87424 */ /* 0x000fe400078e00ff */
[----:B-1234-:R-:W-:Y:S05]  /*23790*/  CALL.REL.NOINC `($__internal_103_$__cuda_sm70_shflsync_idx_p) ;  /* 0x00001d2000007944 */ /* 0x01efea0003c00000 */
[----:B------:R-:W-:Y:S01]  /*237a0*/  MOV R4, R232 ;  /* 0x000000e800047202 */ /* 0x000fe20000000f00 */
[----:B-1---5:R-:W-:-:S05]  /*237b0*/  BRA `(.L_x_6415) ;  /* 0xffff378000007947 */ /* 0x022fca000383ffff */
.L_x_6313:
[----:B------:R-:W-:Y:S01]  /*237c0*/  MOV R2, RZ ;  /* 0x000000ff00027202 */ /* 0x000fe20000000f00 */
[----:B------:R-:W-:Y:S01]  /*237d0*/  IMAD.MOV.U32 R231, RZ, RZ, R6 ;  /* 0x000000ffffe77224 */ /* 0x000fe200078e0006 */
[----:B------:R-:W-:Y:S01]  /*237e0*/  MOV R3, 0x23810 ;  /* 0x0002381000037802 */ /* 0x000fe20000000f00 */
[----:B------:R-:W-:Y:S02]  /*237f0*/  IMAD.MOV.U32 R232, RZ, RZ, 0x181f ;  /* 0x0000181fffe87424 */ /* 0x000fe400078e00ff */
[----:B-1234-:R-:W-:Y:S05]  /*23800*/  CALL.REL.NOINC `($__internal_103_$__cuda_sm70_shflsync_idx_p) ;  /* 0x00001cb000007944 */ /* 0x01efea0003c00000 */
[----:B------:R-:W-:Y:S01]  /*23810*/  MOV R2, R232 ;  /* 0x000000e800027202 */ /* 0x000fe20000000f00 */
[----:B-1---5:R-:W-:-:S05]  /*23820*/  BRA `(.L_x_6416) ;  /* 0xffff373000007947 */ /* 0x022fca000383ffff */
.L_x_6314:
[----:B---3--:R-:W-:Y:S01]  /*23830*/  MOV R2, 0x1 ;  /* 0x0000000100027802 */ /* 0x008fe20000000f00 */
[----:B------:R-:W-:Y:S01]  /*23840*/  IMAD.MOV.U32 R231, RZ, RZ, R5 ;  /* 0x000000ffffe77224 */ /* 0x000fe200078e0005 */
[----:B------:R-:W-:Y:S01]  /*23850*/  MOV R3, 0x23880 ;  /* 0x0002388000037802 */ /* 0x000fe20000000f00 */
[----:B------:R-:W-:Y:S02]  /*23860*/  IMAD.MOV.U32 R232, RZ, RZ, 0x181f ;  /* 0x0000181fffe87424 */ /* 0x000fe400078e00ff */
[----:B-12-4-:R-:W-:Y:S05]  /*23870*/  CALL.REL.NOINC `($__internal_103_$__cuda_sm70_shflsync_idx_p) ;  /* 0x00001c4000007944 */ /* 0x016fea0003c00000 */
[----:B------:R-:W-:Y:S01]  /*23880*/  MOV R2, 0x1 ;  /* 0x0000000100027802 */ /* 0x000fe20000000f00 */
[----:B------:R-:W-:Y:S01]  /*23890*/  IMAD.MOV.U32 R4, RZ, RZ, R232 ;  /* 0x000000ffff047224 */ /* 0x000fe200078e00e8 */
[----:B------:R-:W-:Y:S01]  /*238a0*/  MOV R232, 0x181f ;  /* 0x0000181f00e87802 */ /* 0x000fe20000000f00 */
[----:B------:R-:W-:Y:S01]  /*238b0*/  IMAD.MOV.U32 R231, RZ, RZ, R6 ;  /* 0x000000ffffe77224 */ /* 0x000fe200078e0006 */
[----:B------:R-:W-:Y:S02]  /*238c0*/  MOV R3, 0x238e0 ;  /* 0x000238e000037802 */ /* 0x000fe40000000f00 */
[----:B-1---5:R-:W-:Y:S05]  /*238d0*/  CALL.REL.NOINC `($__internal_103_$__cuda_sm70_shflsync_idx_p) ;  /* 0x00001be000007944 */ /* 0x022fea0003c00000 */
[----:B------:R-:W-:Y:S01]  /*238e0*/  MOV R2, R232 ;  /* 0x000000e800027202 */ /* 0x000fe20000000f00 */
[----:B-1---5:R-:W-:-:S05]  /*238f0*/  BRA `(.L_x_6417) ;  /* 0xffff37f000007947 */ /* 0x022fca000383ffff */
.L_x_6317:
[----:B------:R-:W-:Y:S01]  /*23900*/  MOV R2, RZ ;  /* 0x000000ff00027202 */ /* 0x000fe20000000f00 */
[----:B------:R-:W-:Y:S01]  /*23910*/  IMAD.MOV.U32 R231, RZ, RZ, R6 ;  /* 0x000000ffffe77224 */ /* 0x000fe200078e0006 */
[----:B------:R-:W-:Y:S01]  /*23920*/  MOV R3, 0x23950 ;  /* 0x0002395000037802 */ /* 0x000fe20000000f00 */
[----:B------:R-:W-:Y:S02]  /*23930*/  IMAD.MOV.U32 R232, RZ, RZ, 0x181f ;  /* 0x0000181fffe87424 */ /* 0x000fe400078e00ff */
[----:B------:R-:W-:Y:S05]  /*23940*/  CALL.REL.NOINC `($__internal_103_$__cuda_sm70_shflsync_idx_p) ;  /* 0x00001b7000007944 */ /* 0x000fea0003c00000 */
[----:B------:R-:W-:Y:S01]  /*23950*/  MOV R4, R232 ;  /* 0x000000e800047202 */ /* 0x000fe20000000f00 */
[----:B-1---5:R-:W-:-:S05]  /*23960*/  BRA `(.L_x_6418) ;  /* 0xffff449000007947 */ /* 0x022fca000383ffff */
.L_x_6318:
[----:B------:R-:W-:Y:S01]  /*23970*/  MOV R2, RZ ;  /* 0x000000ff00027202 */ /* 0x000fe20000000f00 */
[----:B------:R-:W-:Y:S01]  /*23980*/  IMAD.MOV.U32 R231, RZ, RZ, R178 ;  /* 0x000000ffffe77224 */ /* 0x000fe200078e00b2 */
[----:B------:R-:W-:Y:S01]  /*23990*/  MOV R3, 0x239c0 ;  /* 0x000239c000037802 */ /* 0x000fe20000000f00 */
[----:B------:R-:W-:Y:S02]  /*239a0*/  IMAD.MOV.U32 R232, RZ, RZ, 0x181f ;  /* 0x0000181fffe87424 */ /* 0x000fe400078e00ff */
[----:B-12---:R-:W-:Y:S05]  /*239b0*/  CALL.REL.NOINC `($__internal_103_$__cuda_sm70_shflsync_idx_p) ;  /* 0x00001b0000007944 */ /* 0x006fea0003c00000 */
[----:B------:R-:W-:Y:S01]  /*239c0*/  MOV R2, R232 ;  /* 0x000000e800027202 */ /* 0x000fe20000000f00 */
[----:B-1---5:R-:W-:-:S05]  /*239d0*/  BRA `(.L_x_6419) ;  /* 0xffff444000007947 */ /* 0x022fca000383ffff */
.L_x_6319:
[----:B--2---:R-:W-:Y:S01]  /*239e0*/  MOV R2, 0x1 ;  /* 0x0000000100027802 */ /* 0x004fe20000000f00 */
[----:B------:R-:W-:Y:S01]  /*239f0*/  IMAD.MOV.U32 R231, RZ, RZ, R6 ;  /* 0x000000ffffe77224 */ /* 0x000fe200078e0006 */
[----:B------:R-:W-:Y:S01]  /*23a00*/  MOV R3, 0x23a30 ;  /* 0x00023a3000037802 */ /* 0x000fe20000000f00 */
[----:B------:R-:W-:Y:S03]  /*23a10*/  IMAD.MOV.U32 R232, RZ, RZ, 0x181f ;  /* 0x0000181fffe87424 */ /* 0x000fe600078e00ff */
[----:B-1-3--:R-:W-:Y:S05]  /*23a20*/  CALL.REL.NOINC `($__internal_103_$__cuda_sm70_shflsync_idx_p) ;  /* 0x00001a9000007944 */ /* 0x00afea0003c00000 */
        /* <DEDUP_REMOVED lines=8> */
.L_x_6320:
[----:B------:R-:W-:Y:S01]  /*23ab0*/  MOV R2, RZ ;  /* 0x000000ff00027202 */ /* 0x000fe20000000f00 */
[----:B------:R-:W-:Y:S01]  /*23ac0*/  IMAD.MOV.U32 R231, RZ, RZ, R4 ;  /* 0x000000ffffe77224 */ /* 0x000fe200078e0004 */
[----:B------:R-:W-:Y:S01]  /*23ad0*/  MOV R3, 0x23b00 ;  /* 0x00023b0000037802 */ /* 0x000fe20000000f00 */
[----:B------:R-:W-:Y:S02]  /*23ae0*/  IMAD.MOV.U32 R232, RZ, RZ, 0x1c1f ;  /* 0x00001c1fffe87424 */ /* 0x000fe400078e00ff */
[----:B---3--:R-:W-:Y:S05]  /*23af0*/  CALL.REL.NOINC `($__internal_103_$__cuda_sm70_shflsync_idx_p) ;  /* 0x000019c000007944 */ /* 0x008fea0003c00000 */
[----:B------:R-:W-:Y:S01]  /*23b00*/  MOV R2, R232 ;  /* 0x000000e800027202 */ /* 0x000fe20000000f00 */
[----:B-1---5:R-:W-:-:S05]  /*23b10*/  BRA `(.L_x_6421) ;  /* 0xffff46d000007947 */ /* 0x022fca000383ffff */
.L_x_6321:
[----:B------:R-:W-:Y:S01]  /*23b20*/  MOV R2, 0x1 ;  /* 0x0000000100027802 */ /* 0x000fe20000000f00 */
[----:B------:R-:W-:Y:S01]  /*23b30*/  IMAD.MOV.U32 R231, RZ, RZ, R4 ;  /* 0x000000ffffe77224 */ /* 0x000fe200078e0004 */
[----:B------:R-:W-:Y:S01]  /*23b40*/  MOV R3, 0x23b70 ;  /* 0x00023b7000037802 */ /* 0x000fe20000000f00 */
[----:B------:R-:W-:Y:S02]  /*23b50*/  IMAD.MOV.U32 R232, RZ, RZ, 0x1c1f ;  /* 0x00001c1fffe87424 */ /* 0x000fe400078e00ff */
[----:B-1----:R-:W-:Y:S05]  /*23b60*/  CALL.REL.NOINC `($__internal_103_$__cuda_sm70_shflsync_idx_p) ;  /* 0x0000195000007944 */ /* 0x002fea0003c00000 */
        /* <DEDUP_REMOVED lines=13> */
[C---:B------:R-:W-:Y:S02]  /*23c40*/  ISETP.GT.AND P3, PT, R5.reuse, 0x10, PT ;  /* 0x000000100500780c */ /* 0x040fe40003f64270 */
        /* <DEDUP_REMOVED lines=37> */
[----:B-1---5:R-:W-:Y:S05]  /*23ea0*/  CALL.REL.NOINC `($__internal_102_$__cuda_sm70_shflsync_bfly_p) ;  /* 0x000015b000007944 */ /* 0x022fea0003c00000 */
[----:B------:R-:W-:Y:S01]  /*23eb0*/  FMNMX.FTZ R4, R4, R186, !PT ;  /* 0x000000ba04047209 */ /* 0x000fe20007810000 */
[----:B------:R-:W-:Y:S01]  /*23ec0*/  IMAD.MOV.U32 R3, RZ, RZ, 0x1 ;  /* 0x00000001ff037424 */ /* 0x000fe200078e00ff */
[----:B------:R-:W-:Y:S02]  /*23ed0*/  MOV R2, 0x23ef0 ;  /* 0x00023ef000027802 */ /* 0x000fe40000000f00 */
[----:B------:R-:W-:Y:S05]  /*23ee0*/  CALL.REL.NOINC `($__internal_102_$__cuda_sm70_shflsync_bfly_p) ;  /* 0x0000157000007944 */ /* 0x000fea0003c00000 */
[----:B------:R-:W-:Y:S01]  /*23ef0*/  IMAD.MOV.U32 R3, RZ, RZ, 0x2 ;  /* 0x00000002ff037424 */ /* 0x000fe200078e00ff */
[----:B------:R-:W-:Y:S01]  /*23f00*/  FMNMX.FTZ R6, R4, R186, !PT ;  /* 0x000000ba04067209 */ /* 0x000fe20007810000 */
[----:B------:R-:W-:Y:S01]  /*23f10*/  IMAD.MOV.U32 R4, RZ, RZ, R5 ;  /* 0x000000ffff047224 */ /* 0x000fe200078e0005 */
[----:B------:R-:W-:Y:S02]  /*23f20*/  MOV R2, 0x23f40 ;  /* 0x00023f4000027802 */ /* 0x000fe40000000f00 */
[----:B------:R-:W-:Y:S05]  /*23f30*/  CALL.REL.NOINC `($__internal_102_$__cuda_sm70_shflsync_bfly_p) ;  /* 0x0000152000007944 */ /* 0x000fea0003c00000 */
[----:B------:R-:W-:Y:S01]  /*23f40*/  FMNMX.FTZ R4, R5, R186, !PT ;  /* 0x000000ba05047209 */ /* 0x000fe20007810000 */
[----:B------:R-:W-:Y:S01]  /*23f50*/  IMAD.MOV.U32 R3, RZ, RZ, 0x1 ;  /* 0x00000001ff037424 */ /* 0x000fe200078e00ff */
[----:B------:R-:W-:Y:S02]  /*23f60*/  MOV R2, 0x23f80 ;  /* 0x00023f8000027802 */ /* 0x000fe40000000f00 */
[----:B------:R-:W-:Y:S05]  /*23f70*/  CALL.REL.NOINC `($__internal_102_$__cuda_sm70_shflsync_bfly_p) ;  /* 0x000014e000007944 */ /* 0x000fea0003c00000 */
[----:B------:R-:W-:Y:S01]  /*23f80*/  MOV R2, R186 ;  /* 0x000000ba00027202 */ /* 0x000fe20000000f00 */
[----:B------:R-:W-:-:S05]  /*23f90*/  BRA `(.L_x_6422) ;  /* 0xffff478000007947 */ /* 0x000fca000383ffff */
.L_x_6324:
[----:B------:R-:W-:Y:S01]  /*23fa0*/  MOV R2, RZ ;  /* 0x000000ff00027202 */ /* 0x000fe20000000f00 */
[----:B------:R-:W-:Y:S01]  /*23fb0*/  IMAD.MOV.U32 R231, RZ, RZ, R4 ;  /* 0x000000ffffe77224 */ /* 0x000fe200078e0004 */
[----:B------:R-:W-:Y:S01]  /*23fc0*/  MOV R3, 0x23ff0 ;  /* 0x00023ff000037802 */ /* 0x000fe20000000f00 */
[----:B------:R-:W-:Y:S02]  /*23fd0*/  IMAD.MOV.U32 R232, RZ, RZ, 0x181f ;  /* 0x0000181fffe87424 */ /* 0x000fe400078e00ff */
[----:B-1234-:R-:W-:Y:S05]  /*23fe0*/  CALL.REL.NOINC `($__internal_103_$__cuda_sm70_shflsync_idx_p) ;  /* 0x000014d000007944 */ /* 0x01efea0003c00000 */
[----:B------:R-:W-:Y:S01]  /*23ff0*/  MOV R2, R232 ;  /* 0x000000e800027202 */ /* 0x000fe20000000f00 */
[----:B-1---5:R-:W-:-:S05]  /*24000*/  BRA `(.L_x_6423) ;  /* 0xffff608000007947 */ /* 0x022fca000383ffff */
.L_x_6327:
[----:B------:R-:W-:Y:S01]  /*24010*/  MOV R2, 0x1 ;  /* 0x0000000100027802 */ /* 0x000fe20000000f00 */
[----:B------:R-:W-:Y:S01]  /*24020*/  IMAD.MOV.U32 R231, RZ, RZ, R4 ;  /* 0x000000ffffe77224 */ /* 0x000fe200078e0004 */
[----:B------:R-:W-:Y:S01]  /*24030*/  MOV R3, 0x24060 ;  /* 0x0002406000037802 */ /* 0x000fe20000000f00 */
[----:B------:R-:W-:Y:S02]  /*24040*/  IMAD.MOV.U32 R232, RZ, RZ, 0x181f ;  /* 0x0000181fffe87424 */ /* 0x000fe400078e00ff */
[----:B-123--:R-:W-:Y:S05]  /*24050*/  CALL.REL.NOINC `($__internal_103_$__cuda_sm70_shflsync_idx_p) ;  /* 0x0000146000007944 */ /* 0x00efea0003c00000 */
        /* <DEDUP_REMOVED lines=8> */
.L_x_6330:
[----:B------:R-:W-:Y:S01]  /*240e0*/  MOV R2, RZ ;  /* 0x000000ff00027202 */ /* 0x000fe20000000f00 */
[----:B------:R-:W-:Y:S01]  /*240f0*/  IMAD.MOV.U32 R231, RZ, RZ, R178 ;  /* 0x000000ffffe77224 */ /* 0x000fe200078e00b2 */
[----:B------:R-:W-:Y:S01]  /*24100*/  MOV R3, 0x24130 ;  /* 0x0002413000037802 */ /* 0x000fe20000000f00 */
[----:B------:R-:W-:Y:S02]  /*24110*/  IMAD.MOV.U32 R232, RZ, RZ, 0x181f ;  /* 0x0000181fffe87424 */ /* 0x000fe400078e00ff */
[----:B------:R-:W-:Y:S05]  /*24120*/  CALL.REL.NOINC `($__internal_103_$__cuda_sm70_shflsync_idx_p) ;  /* 0x0000139000007944 */ /* 0x000fea0003c00000 */
[----:B------:R-:W-:Y:S01]  /*24130*/  MOV R4, R232 ;  /* 0x000000e800047202 */ /* 0x000fe20000000f00 */
[----:B-1---5:R-:W-:-:S05]  /*24140*/  BRA `(.L_x_6425) ;  /* 0xffff6df000007947 */ /* 0x022fca000383ffff */
.L_x_6331:
[----:B------:R-:W-:Y:S01]  /*24150*/  MOV R2, RZ ;  /* 0x000000ff00027202 */ /* 0x000fe20000000f00 */
[----:B------:R-:W-:Y:S01]  /*24160*/  IMAD.MOV.U32 R231, RZ, RZ, R179 ;  /* 0x000000ffffe77224 */ /* 0x000fe200078e00b3 */
[----:B------:R-:W-:Y:S01]  /*24170*/  MOV R3, 0x241a0 ;  /* 0x000241a000037802 */ /* 0x000fe20000000f00 */
[----:B------:R-:W-:Y:S02]  /*24180*/  IMAD.MOV.U32 R232, RZ, RZ, 0x181f ;  /* 0x0000181fffe87424 */ /* 0x000fe400078e00ff */
[----:B-12---:R-:W-:Y:S05]  /*24190*/  CALL.REL.NOINC `($__internal_103_$__cuda_sm70_shflsync_idx_p) ;  /* 0x0000132000007944 */ /* 0x006fea0003c00000 */
[----:B------:R-:W-:Y:S01]  /*241a0*/  MOV R2, R232 ;  /* 0x000000e800027202 */ /* 0x000fe20000000f00 */
[----:B-1---5:R-:W-:-:S05]  /*241b0*/  BRA `(.L_x_6426) ;  /* 0xffff6da000007947 */ /* 0x022fca000383ffff */
.L_x_6332:
        /* <DEDUP_REMOVED lines=13> */
.L_x_6333:
[----:B------:R-:W-:Y:S02]  /*24290*/  MOV R3, 0x2 ;  /* 0x0000000200037802 */ /* 0x000fe40000000f00 */
[----:B------:R-:W-:Y:S02]  /*242a0*/  MOV R2, 0x242c0 ;  /* 0x000242c000027802 */ /* 0x000fe40000000f00 */
[----:B---34-:R-:W-:Y:S05]  /*242b0*/  CALL.REL.NOINC `($__internal_102_$__cuda_sm70_shflsync_bfly_p) ;  /* 0x000011a000007944 */ /* 0x018fea0003c00000 */
[----:B------:R-:W-:Y:S01]  /*242c0*/  MOV R2, R186 ;  /* 0x000000ba00027202 */ /* 0x000fe20000000f00 */
[----:B------:R-:W-:-:S05]  /*242d0*/  BRA `(.L_x_6428) ;  /* 0xffff706000007947 */ /* 0x000fca000383ffff */
.L_x_6334:
[----:B------:R-:W-:Y:S02]  /*242e0*/  MOV R3, 0x1 ;  /* 0x0000000100037802 */ /* 0x000fe40000000f00 */
[----:B------:R-:W-:Y:S02]  /*242f0*/  MOV R2, 0x24310 ;  /* 0x0002431000027802 */ /* 0x000fe40000000f00 */
[----:B---34-:R-:W-:Y:S05]  /*24300*/  CALL.REL.NOINC `($__internal_102_$__cuda_sm70_shflsync_bfly_p) ;  /* 0x0000115000007944 */ /* 0x018fea0003c00000 */
        /* <DEDUP_REMOVED lines=11> */
.L_x_6336:
[----:B------:R-:W-:Y:S01]  /*243c0*/  IMAD.MOV.U32 R4, RZ, RZ, R235 ;  /* 0x000000ffff047224 */ /* 0x000fe200078e00eb */
[----:B------:R-:W-:-:S02]  /*243d0*/  MOV R3, 0x2 ;  /* 0x0000000200037802 */ /* 0x000fc40000000f00 */
[----:B------:R-:W-:Y:S02]  /*243e0*/  MOV R2, 0x24400 ;  /* 0x0002440000027802 */ /* 0x000fe40000000f00 */
[----:B------:R-:W-:Y:S05]  /*243f0*/  CALL.REL.NOINC `($__internal_102_$__cuda_sm70_shflsync_bfly_p) ;  /* 0x0000106000007944 */ /* 0x000fea0003c00000 */
[----:B------:R-:W-:Y:S01]  /*24400*/  MOV R2, R186 ;  /* 0x000000ba00027202 */ /* 0x000fe20000000f00 */
[----:B------:R-:W-:Y:S05]  /*24410*/  BRA `(.L_x_6430) ;  /* 0xffff86f000007947 */ /* 0x000fea000383ffff */
.L_x_6337:
[----:B------:R-:W-:Y:S02]  /*24420*/  MOV R3, 0x1 ;  /* 0x0000000100037802 */ /* 0x000fe40000000f00 */
[----:B------:R-:W-:Y:S02]  /*24430*/  MOV R2, 0x24450 ;  /* 0x0002445000027802 */ /* 0x000fe40000000f00 */
[----:B-1----:R-:W-:Y:S05]  /*24440*/  CALL.REL.NOINC `($__internal_102_$__cuda_sm70_shflsync_bfly_p) ;  /* 0x0000101000007944 */ /* 0x002fea0003c00000 */
[----:B------:R-:W-:Y:S01]  /*24450*/  FADD.FTZ R8, R4, R186 ;  /* 0x000000ba04087221 */ /* 0x000fe20000010000 */
[----:B------:R-:W-:Y:S02]  /*24460*/  MOV R4, R233 ;  /* 0x000000e900047202 */ /* 0x000fe40000000f00 */
[----:B------:R-:W-:Y:S02]  /*24470*/  MOV R3, 0x2 ;  /* 0x0000000200037802 */ /* 0x000fe40000000f00 */
[----:B------:R-:W-:Y:S02]  /*24480*/  MOV R2, 0x244a0 ;  /* 0x000244a000027802 */ /* 0x000fe40000000f00 */
[----:B------:R-:W-:Y:S05]  /*24490*/  CALL.REL.NOINC `($__internal_102_$__cuda_sm70_shflsync_bfly_p) ;  /* 0x00000fc000007944 */ /* 0x000fea0003c00000 */
[----:B------:R-:W-:Y:S01]  /*244a0*/  FADD.FTZ R4, R233, R186 ;  /* 0x000000bae9047221 */ /* 0x000fe20000010000 */
[----:B------:R-:W-:Y:S02]  /*244b0*/  MOV R3, 0x1 ;  /* 0x0000000100037802 */ /* 0x000fe40000000f00 */
[----:B------:R-:W-:-:S02]  /*244c0*/  MOV R2, 0x244e0 ;  /* 0x000244e000027802 */ /* 0x000fc40000000f00 */
[----:B------:R-:W-:Y:S05]  /*244d0*/  CALL.REL.NOINC `($__internal_102_$__cuda_sm70_shflsync_bfly_p) ;  /* 0x00000f8000007944 */ /* 0x000fea0003c00000 */
[----:B------:R-:W-:Y:S01]  /*244e0*/  MOV R2, R186 ;  /* 0x000000ba00027202 */ /* 0x000fe20000000f00 */
[----:B------:R-:W-:Y:S05]  /*244f0*/  BRA `(.L_x_6431) ;  /* 0xffff868000007947 */ /* 0x000fea000383ffff */
.L_x_6344:
[----:B--234-:R-:W-:Y:S01]  /*24500*/  IMAD.MOV.U32 R231, RZ, RZ, R6 ;  /* 0x000000ffffe77224 */ /* 0x01cfe200078e0006 */
[----:B------:R-:W-:Y:S01]  /*24510*/  MOV R2, RZ ;  /* 0x000000ff00027202 */ /* 0x000fe20000000f00 */
[----:B------:R-:W-:Y:S01]  /*24520*/  IMAD.MOV.U32 R232, RZ, RZ, 0x181f ;  /* 0x0000181fffe87424 */ /* 0x000fe200078e00ff */
[----:B------:R-:W-:-:S02]  /*24530*/  MOV R3, 0x24550 ;  /* 0x0002455000037802 */ /* 0x000fc40000000f00 */
[----:B-1----:R-:W-:Y:S05]  /*24540*/  CALL.REL.NOINC `($__internal_103_$__cuda_sm70_shflsync_idx_p) ;  /* 0x00000f7000007944 */ /* 0x002fea0003c00000 */
[----:B------:R-:W-:Y:S01]  /*24550*/  MOV R4, R232 ;  /* 0x000000e800047202 */ /* 0x000fe20000000f00 */
[----:B-1---5:R-:W-:Y:S05]  /*24560*/  BRA `(.L_x_6432) ;  /* 0xffffa2c000007947 */ /* 0x022fea000383ffff */
.L_x_6345:
[----:B------:R-:W-:Y:S01]  /*24570*/  IMAD.MOV.U32 R231, RZ, RZ, R16 ;  /* 0x000000ffffe77224 */ /* 0x000fe200078e0010 */
[----:B------:R-:W-:Y:S01]  /*24580*/  MOV R2, RZ ;  /* 0x000000ff00027202 */ /* 0x000fe20000000f00 */
[----:B------:R-:W-:Y:S01]  /*24590*/  IMAD.MOV.U32 R232, RZ, RZ, 0x181f ;  /* 0x0000181fffe87424 */ /* 0x000fe200078e00ff */
[----:B------:R-:W-:-:S02]  /*245a0*/  MOV R3, 0x245c0 ;  /* 0x000245c000037802 */ /* 0x000fc40000000f00 */
[----:B-123--:R-:W-:Y:S05]  /*245b0*/  CALL.REL.NOINC `($__internal_103_$__cuda_sm70_shflsync_idx_p) ;  /* 0x00000f0000007944 */ /* 0x00efea0003c00000 */
[----:B------:R-:W-:Y:S01]  /*245c0*/  MOV R2, R232 ;  /* 0x000000e800027202 */ /* 0x000fe20000000f00 */
[----:B-1---5:R-:W-:Y:S05]  /*245d0*/  BRA `(.L_x_6433) ;  /* 0xffffa27000007947 */ /* 0x022fea000383ffff */
.L_x_6348:
[----:B------:R-:W-:Y:S01]  /*245e0*/  IMAD.MOV.U32 R231, RZ, RZ, R6 ;  /* 0x000000ffffe77224 */ /* 0x000fe200078e0006 */
[----:B--2---:R-:W-:Y:S01]  /*245f0*/  MOV R2, 0x1 ;  /* 0x0000000100027802 */ /* 0x004fe20000000f00 */
[----:B------:R-:W-:Y:S01]  /*24600*/  IMAD.MOV.U32 R232, RZ, RZ, 0x181f ;  /* 0x0000181fffe87424 */ /* 0x000fe200078e00ff */
[----:B------:R-:W-:-:S02]  /*24610*/  MOV R3, 0x24630 ;  /* 0x0002463000037802 */ /* 0x000fc40000000f00 */
[----:B-1-34-:R-:W-:Y:S05]  /*24620*/  CALL.REL.NOINC `($__internal_103_$__cuda_sm70_shflsync_idx_p) ;  /* 0x00000e9000007944 */ /* 0x01afea0003c00000 */
        /* <DEDUP_REMOVED lines=8> */
.L_x_6351:
[----:B------:R-:W-:Y:S01]  /*246b0*/  IMAD.MOV.U32 R231, RZ, RZ, R6 ;  /* 0x000000ffffe77224 */ /* 0x000fe200078e0006 */
[----:B--2---:R-:W-:Y:S01]  /*246c0*/  MOV R2, 0x2 ;  /* 0x0000000200027802 */ /* 0x004fe20000000f00 */
[----:B------:R-:W-:Y:S01]  /*246d0*/  IMAD.MOV.U32 R232, RZ, RZ, 0x181f ;  /* 0x0000181fffe87424 */ /* 0x000fe200078e00ff */
[----:B------:R-:W-:Y:S02]  /*246e0*/  MOV R3, 0x24700 ;  /* 0x0002470000037802 */ /* 0x000fe40000000f00 */
[----:B-1-34-:R-:W-:Y:S05]  /*246f0*/  CALL.REL.NOINC `($__internal_103_$__cuda_sm70_shflsync_idx_p) ;  /* 0x00000dc000007944 */ /* 0x01afea0003c00000 */
[----:B------:R-:W-:Y:S01]  /*24700*/  MOV R4, R232 ;  /* 0x000000e800047202 */ /* 0x000fe20000000f00 */
[----:B-1---5:R-:W-:Y:S05]  /*24710*/  BRA `(.L_x_6435) ;  /* 0xffffa41000007947 */ /* 0x022fea000383ffff */
.L_x_6352:
[----:B------:R-:W-:Y:S01]  /*24720*/  IMAD.MOV.U32 R231, RZ, RZ, R16 ;  /* 0x000000ffffe77224 */ /* 0x000fe200078e0010 */
[----:B--2---:R-:W-:Y:S01]  /*24730*/  MOV R2, 0x2 ;  /* 0x0000000200027802 */ /* 0x004fe20000000f00 */
[----:B------:R-:W-:Y:S01]  /*24740*/  IMAD.MOV.U32 R232, RZ, RZ, 0x181f ;  /* 0x0000181fffe87424 */ /* 0x000fe200078e00ff */
[----:B------:R-:W-:Y:S02]  /*24750*/  MOV R3, 0x24770 ;  /* 0x0002477000037802 */ /* 0x000fe40000000f00 */
[----:B-1-34-:R-:W-:Y:S05]  /*24760*/  CALL.REL.NOINC `($__internal_103_$__cuda_sm70_shflsync_idx_p) ;  /* 0x00000d5000007944 */ /* 0x01afea0003c00000 */
[----:B------:R-:W-:Y:S01]  /*24770*/  MOV R2, R232 ;  /* 0x000000e800027202 */ /* 0x000fe20000000f00 */
[----:B-1---5:R-:W-:Y:S05]  /*24780*/  BRA `(.L_x_6436) ;  /* 0xffffa3c000007947 */ /* 0x022fea000383ffff */
.L_x_6355:
[----:B------:R-:W-:Y:S01]  /*24790*/  IMAD.MOV.U32 R231, RZ, RZ, R6 ;  /* 0x000000ffffe77224 */ /* 0x000fe200078e0006 */
[----:B---34-:R-:W-:Y:S01]  /*247a0*/  MOV R2, 0x3 ;  /* 0x0000000300027802 */ /* 0x018fe20000000f00 */
[----:B------:R-:W-:Y:S01]  /*247b0*/  IMAD.MOV.U32 R232, RZ, RZ, 0x181f ;  /* 0x0000181fffe87424 */ /* 0x000fe200078e00ff */
[----:B------:R-:W-:-:S02]  /*247c0*/  MOV R3, 0x247e0 ;  /* 0x000247e000037802 */ /* 0x000fc40000000f00 */
[----:B-12---:R-:W-:Y:S05]  /*247d0*/  CALL.REL.NOINC `($__internal_103_$__cuda_sm70_shflsync_idx_p) ;  /* 0x00000ce000007944 */ /* 0x006fea0003c00000 */
        /* <DEDUP_REMOVED lines=8> */
.L_x_6357:
[----:B------:R-:W-:Y:S01]  /*24860*/  IMAD.MOV.U32 R231, RZ, RZ, R5 ;  /* 0x000000ffffe77224 */ /* 0x000fe200078e0005 */
[----:B------:R-:W-:Y:S01]  /*24870*/  MOV R2, RZ ;  /* 0x000000ff00027202 */ /* 0x000fe20000000f00 */
[----:B------:R-:W-:Y:S01]  /*24880*/  IMAD.MOV.U32 R232, RZ, RZ, 0x1c1f ;  /* 0x00001c1fffe87424 */ /* 0x000fe200078e00ff */
[----:B------:R-:W-:Y:S02]  /*24890*/  MOV R3, 0x248b0 ;  /* 0x000248b000037802 */ /* 0x000fe40000000f00 */
[----:B------:R-:W-:Y:S05]  /*248a0*/  CALL.REL.NOINC `($__internal_103_$__cuda_sm70_shflsync_idx_p) ;  /* 0x00000c1000007944 */ /* 0x000fea0003c00000 */
[----:B------:R-:W-:Y:S01]  /*248b0*/  MOV R4, R232 ;  /* 0x000000e800047202 */ /* 0x000fe20000000f00 */
[----:B-1---5:R-:W-:Y:S05]  /*248c0*/  BRA `(.L_x_6438) ;  /* 0xffffa79000007947 */ /* 0x022fea000383ffff */
.L_x_6358:
[----:B------:R-:W-:Y:S01]  /*248d0*/  IMAD.MOV.U32 R231, RZ, RZ, R6 ;  /* 0x000000ffffe77224 */ /* 0x000fe200078e0006 */
[----:B------:R-:W-:Y:S01]  /*248e0*/  MOV R2, RZ ;  /* 0x000000ff00027202 */ /* 0x000fe20000000f00 */
[----:B------:R-:W-:Y:S01]  /*248f0*/  IMAD.MOV.U32 R232, RZ, RZ, 0x1c1f ;  /* 0x00001c1fffe87424 */ /* 0x000fe200078e00ff */
[----:B------:R-:W-:Y:S02]  /*24900*/  MOV R3, 0x24920 ;  /* 0x0002492000037802 */ /* 0x000fe40000000f00 */
[----:B-12---:R-:W-:Y:S05]  /*24910*/  CALL.REL.NOINC `($__internal_103_$__cuda_sm70_shflsync_idx_p) ;  /* 0x00000ba000007944 */ /* 0x006fea0003c00000 */
[----:B------:R-:W-:Y:S01]  /*24920*/  MOV R2, R232 ;  /* 0x000000e800027202 */ /* 0x000fe20000000f00 */
[----:B-1---5:R-:W-:Y:S05]  /*24930*/  BRA `(.L_x_6439) ;  /* 0xffffa74000007947 */ /* 0x022fea000383ffff */
.L_x_6361:
[----:B------:R-:W-:Y:S01]  /*24940*/  IMAD.MOV.U32 R231, RZ, RZ, R5 ;  /* 0x000000ffffe77224 */ /* 0x000fe200078e0005 */
[----:B-1--4-:R-:W-:Y:S01]  /*24950*/  MOV R2, 0x1 ;  /* 0x0000000100027802 */ /* 0x012fe20000000f00 */
[----:B------:R-:W-:Y:S01]  /*24960*/  IMAD.MOV.U32 R232, RZ, RZ, 0x1c1f ;  /* 0x00001c1fffe87424 */ /* 0x000fe200078e00ff */
[----:B------:R-:W-:-:S02]  /*24970*/  MOV R3, 0x24990 ;  /* 0x0002499000037802 */ /* 0x000fc40000000f00 */
[----:B--23--:R-:W-:Y:S05]  /*24980*/  CALL.REL.NOINC `($__internal_103_$__cuda_sm70_shflsync_idx_p) ;  /* 0x00000b3000007944 */ /* 0x00cfea0003c00000 */
        /* <DEDUP_REMOVED lines=8> */
.L_x_6365:
[----:B------:R-:W-:Y:S01]  /*24a10*/  IMAD.MOV.U32 R231, RZ, RZ, R5 ;  /* 0x000000ffffe77224 */ /* 0x000fe200078e0005 */
[----:B------:R-:W-:Y:S01]  /*24a20*/  MOV R2, RZ ;  /* 0x000000ff00027202 */ /* 0x000fe20000000f00 */
[----:B------:R-:W-:Y:S01]  /*24a30*/  IMAD.MOV.U32 R232, RZ, RZ, 0x181f ;  /* 0x0000181fffe87424 */ /* 0x000fe200078e00ff */
[----:B------:R-:W-:Y:S02]  /*24a40*/  MOV R3, 0x24a60 ;  /* 0x00024a6000037802 */ /* 0x000fe40000000f00 */
[----:B------:R-:W-:Y:S05]  /*24a50*/  CALL.REL.NOINC `($__internal_103_$__cuda_sm70_shflsync_idx_p) ;  /* 0x00000a6000007944 */ /* 0x000fea0003c00000 */
[----:B------:R-:W-:Y:S01]  /*24a60*/  MOV R4, R232 ;  /* 0x000000e800047202 */ /* 0x000fe20000000f00 */
[----:B-1---5:R-:W-:Y:S05]  /*24a70*/  BRA `(.L_x_6441) ;  /* 0xffffc6f000007947 */ /* 0x022fea000383ffff */
.L_x_6366:
[----:B------:R-:W-:Y:S01]  /*24a80*/  IMAD.MOV.U32 R231, RZ, RZ, R16 ;  /* 0x000000ffffe77224 */ /* 0x000fe200078e0010 */
[----:B------:R-:W-:Y:S01]  /*24a90*/  MOV R2, RZ ;  /* 0x000000ff00027202 */ /* 0x000fe20000000f00 */
[----:B------:R-:W-:Y:S01]  /*24aa0*/  IMAD.MOV.U32 R232, RZ, RZ, 0x181f ;  /* 0x0000181fffe87424 */ /* 0x000fe200078e00ff */
[----:B------:R-:W-:Y:S02]  /*24ab0*/  MOV R3, 0x24ad0 ;  /* 0x00024ad000037802 */ /* 0x000fe40000000f00 */
[----:B-12---:R-:W-:Y:S05]  /*24ac0*/  CALL.REL.NOINC `($__internal_103_$__cuda_sm70_shflsync_idx_p) ;  /* 0x000009f000007944 */ /* 0x006fea0003c00000 */
[----:B------:R-:W-:Y:S01]  /*24ad0*/  MOV R2, R232 ;  /* 0x000000e800027202 */ /* 0x000fe20000000f00 */
[----:B-1---5:R-:W-:Y:S05]  /*24ae0*/  BRA `(.L_x_6442) ;  /* 0xffffc6a000007947 */ /* 0x022fea000383ffff */
.L_x_6369:
[----:B------:R-:W-:Y:S01]  /*24af0*/  IMAD.MOV.U32 R231, RZ, RZ, R5 ;  /* 0x000000ffffe77224 */ /* 0x000fe200078e0005 */
[----:B--2-4-:R-:W-:Y:S01]  /*24b00*/  MOV R2, 0x1 ;  /* 0x0000000100027802 */ /* 0x014fe20000000f00 */
[----:B------:R-:W-:Y:S01]  /*24b10*/  IMAD.MOV.U32 R232, RZ, RZ, 0x181f ;  /* 0x0000181fffe87424 */ /* 0x000fe200078e00ff */
[----:B------:R-:W-:-:S02]  /*24b20*/  MOV R3, 0x24b40 ;  /* 0x00024b4000037802 */ /* 0x000fc40000000f00 */
[----:B-1-3--:R-:W-:Y:S05]  /*24b30*/  CALL.REL.NOINC `($__internal_103_$__cuda_sm70_shflsync_idx_p) ;  /* 0x0000098000007944 */ /* 0x00afea0003c00000 */
        /* <DEDUP_REMOVED lines=8> */
.L_x_6372:
[----:B------:R-:W-:Y:S01]  /*24bc0*/  IMAD.MOV.U32 R231, RZ, RZ, R5 ;  /* 0x000000ffffe77224 */ /* 0x000fe200078e0005 */
[----:B-1--4-:R-:W-:Y:S01]  /*24bd0*/  MOV R2, 0x2 ;  /* 0x0000000200027802 */ /* 0x012fe20000000f00 */
[----:B------:R-:W-:Y:S01]  /*24be0*/  IMAD.MOV.U32 R232, RZ, RZ, 0x181f ;  /* 0x0000181fffe87424 */ /* 0x000fe200078e00ff */
[----:B------:R-:W-:Y:S02]  /*24bf0*/  MOV R3, 0x24c10 ;  /* 0x00024c1000037802 */ /* 0x000fe40000000f00 */
[----:B--23--:R-:W-:Y:S05]  /*24c00*/  CALL.REL.NOINC `($__internal_103_$__cuda_sm70_shflsync_idx_p) ;  /* 0x000008b000007944 */ /* 0x00cfea0003c00000 */
[----:B------:R-:W-:Y:S01]  /*24c10*/  MOV R4, R232 ;  /* 0x000000e800047202 */ /* 0x000fe20000000f00 */
[----:B-1---5:R-:W-:Y:S05]  /*24c20*/  BRA `(.L_x_6444) ;  /* 0xffffc85000007947 */ /* 0x022fea000383ffff */
.L_x_6373:
[----:B------:R-:W-:Y:S01]  /*24c30*/  IMAD.MOV.U32 R231, RZ, RZ, R16 ;  /* 0x000000ffffe77224 */ /* 0x000fe200078e0010 */
[----:B----4-:R-:W-:Y:S01]  /*24c40*/  MOV R2, 0x2 ;  /* 0x0000000200027802 */ /* 0x010fe20000000f00 */
[----:B------:R-:W-:Y:S01]  /*24c50*/  IMAD.MOV.U32 R232, RZ, RZ, 0x181f ;  /* 0x0000181fffe87424 */ /* 0x000fe200078e00ff */
[----:B------:R-:W-:Y:S02]  /*24c60*/  MOV R3, 0x24c80 ;  /* 0x00024c8000037802 */ /* 0x000fe40000000f00 */
[----:B-123--:R-:W-:Y:S05]  /*24c70*/  CALL.REL.NOINC `($__internal_103_$__cuda_sm70_shflsync_idx_p) ;  /* 0x0000084000007944 */ /* 0x00efea0003c00000 */
[----:B------:R-:W-:Y:S01]  /*24c80*/  MOV R2, R232 ;  /* 0x000000e800027202 */ /* 0x000fe20000000f00 */
[----:B-1---5:R-:W-:Y:S05]  /*24c90*/  BRA `(.L_x_6445) ;  /* 0xffffc80000007947 */ /* 0x022fea000383ffff */
.L_x_6376:
[----:B------:R-:W-:Y:S01]  /*24ca0*/  IMAD.MOV.U32 R231, RZ, RZ, R5 ;  /* 0x000000ffffe77224 */ /* 0x000fe200078e0005 */
[----:B-1----:R-:W-:Y:S01]  /*24cb0*/  MOV R2, 0x3 ;  /* 0x0000000300027802 */ /* 0x002fe20000000f00 */
[----:B------:R-:W-:Y:S01]  /*24cc0*/  IMAD.MOV.U32 R232, RZ, RZ, 0x181f ;  /* 0x0000181fffe87424 */ /* 0x000fe200078e00ff */
[----:B------:R-:W-:-:S02]  /*24cd0*/  MOV R3, 0x24cf0 ;  /* 0x00024cf000037802 */ /* 0x000fc40000000f00 */
[----:B--234-:R-:W-:Y:S05]  /*24ce0*/  CALL.REL.NOINC `($__internal_103_$__cuda_sm70_shflsync_idx_p) ;  /* 0x000007d000007944 */ /* 0x01cfea0003c00000 */
        /* <DEDUP_REMOVED lines=8> */
.L_x_6378:
[----:B------:R-:W-:Y:S01]  /*24d70*/  IMAD.MOV.U32 R231, RZ, RZ, R114 ;  /* 0x000000ffffe77224 */ /* 0x000fe200078e0072 */
[----:B------:R-:W-:Y:S01]  /*24d80*/  MOV R2, RZ ;  /* 0x000000ff00027202 */ /* 0x000fe20000000f00 */
[----:B------:R-:W-:Y:S01]  /*24d90*/  IMAD.MOV.U32 R232, RZ, RZ, 0x1f ;  /* 0x0000001fffe87424 */ /* 0x000fe200078e00ff */
[----:B------:R-:W-:Y:S02]  /*24da0*/  MOV R3, 0x24dc0 ;  /* 0x00024dc000037802 */ /* 0x000fe40000000f00 */
[----:B------:R-:W-:Y:S05]  /*24db0*/  CALL.REL.NOINC `($__internal_103_$__cuda_sm70_shflsync_idx_p) ;  /* 0x0000070000007944 */ /* 0x000fea0003c00000 */
[----:B------:R-:W-:Y:S01]  /*24dc0*/  MOV R10, R232 ;  /* 0x000000e8000a7202 */ /* 0x000fe20000000f00 */
[----:B-1---5:R-:W-:Y:S05]  /*24dd0*/  BRA `(.L_x_6447) ;  /* 0xffffca7000007947 */ /* 0x022fea000383ffff */
.L_x_6379:
[----:B------:R-:W-:Y:S01]  /*24de0*/  IMAD.MOV.U32 R231, RZ, RZ, R114 ;  /* 0x000000ffffe77224 */ /* 0x000fe200078e0072 */
[----:B------:R-:W-:Y:S01]  /*24df0*/  MOV R2, 0x1 ;  /* 0x0000000100027802 */ /* 0x000fe20000000f00 */
[----:B------:R-:W-:Y:S01]  /*24e00*/  IMAD.MOV.U32 R232, RZ, RZ, 0x1f ;  /* 0x0000001fffe87424 */ /* 0x000fe200078e00ff */
[----:B------:R-:W-:Y:S02]  /*24e10*/  MOV R3, 0x24e30 ;  /* 0x00024e3000037802 */ /* 0x000fe40000000f00 */
[----:B-12---:R-:W-:Y:S05]  /*24e20*/  CALL.REL.NOINC `($__internal_103_$__cuda_sm70_shflsync_idx_p) ;  /* 0x0000069000007944 */ /* 0x006fea0003c00000 */
[----:B------:R-:W-:Y:S01]  /*24e30*/  MOV R6, R232 ;  /* 0x000000e800067202 */ /* 0x000fe20000000f00 */
[----:B-1---5:R-:W-:Y:S05]  /*24e40*/  BRA `(.L_x_6448) ;  /* 0xffffca2000007947 */ /* 0x022fea000383ffff */
.L_x_6380:
[----:B------:R-:W-:Y:S01]  /*24e50*/  IMAD.MOV.U32 R2, RZ, RZ, R4 ;  /* 0x000000ffff027224 */ /* 0x000fe200078e0004 */
[----:B------:R-:W-:-:S02]  /*24e60*/  MOV R5, 0x1 ;  /* 0x0000000100057802 */ /* 0x000fc40000000f00 */
[----:B------:R-:W-:Y:S02]  /*24e70*/  MOV R3, 0x24e90 ;  /* 0x00024e9000037802 */ /* 0x000fe40000000f00 */
[----:B-1234-:R-:W-:Y:S05]  /*24e80*/  CALL.REL.NOINC `($__internal_104_$__cuda_sm70_shflsync_up_p) ;  /* 0x000006b000007944 */ /* 0x01efea0003c00000 */
[----:B------:R-:W-:Y:S05]  /*24e90*/  BRA `(.L_x_6449) ;  /* 0xffffcb0000007947 */ /* 0x000fea000383ffff */
.L_x_6381:
[----:B------:R-:W-:Y:S01]  /*24ea0*/  IMAD.MOV.U32 R2, RZ, RZ, R4 ;  /* 0x000000ffff027224 */ /* 0x000fe200078e0004 */
[----:B------:R-:W-:Y:S02]  /*24eb0*/  MOV R5, 0x2 ;  /* 0x0000000200057802 */ /* 0x000fe40000000f00 */
[----:B------:R-:W-:Y:S02]  /*24ec0*/  MOV R3, 0x24ee0 ;  /* 0x00024ee000037802 */ /* 0x000fe40000000f00 */
[----:B--2-4-:R-:W-:Y:S05]  /*24ed0*/  CALL.REL.NOINC `($__internal_104_$__cuda_sm70_shflsync_up_p) ;  /* 0x0000066000007944 */ /* 0x014fea0003c00000 */
        /* <DEDUP_REMOVED lines=25> */
[----:B------:R-:W-:Y:S01]  /*25070*/  MOV R2, R232 ;  /* 0x000000e800027202 */ /* 0x000fe20000000f00 */
[----:B-1---5:R-:W-:Y:S05]  /*25080*/  BRA `(.L_x_6450) ;  /* 0xffffca1000007947 */ /* 0x022fea000383ffff */
.L_x_6385:
[----:B------:R-:W-:Y:S01]  /*25090*/  IMAD.MOV.U32 R2, RZ, RZ, R4 ;  /* 0x000000ffff027224 */ /* 0x000fe200078e0004 */
[----:B------:R-:W-:Y:S02]  /*250a0*/  MOV R5, 0x1 ;  /* 0x0000000100057802 */ /* 0x000fe40000000f00 */
[----:B------:R-:W-:Y:S02]  /*250b0*/  MOV R3, 0x250d0 ;  /* 0x000250d000037802 */ /* 0x000fe40000000f00 */
[----:B------:R-:W-:Y:S05]  /*250c0*/  CALL.REL.NOINC `($__internal_104_$__cuda_sm70_shflsync_up_p) ;  /* 0x0000047000007944 */ /* 0x000fea0003c00000 */
[----:B------:R-:W-:Y:S01]  /*250d0*/  MOV R2, R5 ;  /* 0x0000000500027202 */ /* 0x000fe20000000f00 */
[----:B------:R-:W-:Y:S05]  /*250e0*/  BRA `(.L_x_6451) ;  /* 0xffffcb1000007947 */ /* 0x000fea000383ffff */
.L_x_6386:
        /* <DEDUP_REMOVED lines=31> */
.L_x_6388:
[----:B------:R-:W-:Y:S02]  /*252e0*/  SEL R2, RZ, 0x1, P0 ;  /* 0x00000001ff027807 */ /* 0x000fe40000000000 */
[----:B------:R-:W-:Y:S02]  /*252f0*/  MOV R3, 0x25310 ;  /* 0x0002531000037802 */ /* 0x000fe40000000f00 */
[----:B-1----:R-:W-:Y:S05]  /*25300*/  CALL.REL.NOINC `($__internal_105_$__cuda_sm70_votesync_ballot) ;  /* 0x000002a000007944 */ /* 0x002fea0003c00000 */
[----:B------:R-:W-:Y:S05]  /*25310*/  BRA `(.L_x_6453) ;  /* 0xffffca7000007947 */ /* 0x000fea000383ffff */
.L_x_6389:
[----:B------:R-:W-:Y:S01]  /*25320*/  IMAD.MOV.U32 R231, RZ, RZ, R8 ;  /* 0x000000ffffe77224 */ /* 0x000fe200078e0008 */
[----:B--2---:R-:W-:Y:S01]  /*25330*/  MOV R2, R11 ;  /* 0x0000000b00027202 */ /* 0x004fe20000000f00 */
[----:B------:R-:W-:Y:S01]  /*25340*/  IMAD.MOV.U32 R232, RZ, RZ, 0x1f ;  /* 0x0000001fffe87424 */ /* 0x000fe200078e00ff */
[----:B------:R-:W-:Y:S02]  /*25350*/  MOV R3, 0x25370 ;  /* 0x0002537000037802 */ /* 0x000fe40000000f00 */
[----:B-1----:R-:W-:Y:S05]  /*25360*/  CALL.REL.NOINC `($__internal_103_$__cuda_sm70_shflsync_idx_p) ;  /* 0x0000015000007944 */ /* 0x002fea0003c00000 */
[----:B------:R-:W-:Y:S01]  /*25370*/  IMAD.MOV.U32 R6, RZ, RZ, R232 ;  /* 0x000000ffff067224 */ /* 0x000fe200078e00e8 */
[----:B------:R-:W-:Y:S01]  /*25380*/  MOV R2, R11 ;  /* 0x0000000b00027202 */ /* 0x000fe20000000f00 */
[----:B------:R-:W-:Y:S01]  /*25390*/  IMAD.MOV.U32 R231, RZ, RZ, R9 ;  /* 0x000000ffffe77224 */ /* 0x000fe200078e0009 */
[----:B------:R-:W-:Y:S02]  /*253a0*/  MOV R232, 0x1f ;  /* 0x0000001f00e87802 */ /* 0x000fe40000000f00 */
[----:B------:R-:W-:-:S02]  /*253b0*/  MOV R3, 0x253d0 ;  /* 0x000253d000037802 */ /* 0x000fc40000000f00 */
[----:B-1---5:R-:W-:Y:S05]  /*253c0*/  CALL.REL.NOINC `($__internal_103_$__cuda_sm70_shflsync_idx_p) ;  /* 0x000000f000007944 */ /* 0x022fea0003c00000 */
[----:B------:R-:W-:Y:S01]  /*253d0*/  MOV R5, R232 ;  /* 0x000000e800057202 */ /* 0x000fe20000000f00 */
[----:B-1---5:R-:W-:Y:S05]  /*253e0*/  BRA `(.L_x_6454) ;  /* 0xffffca1000007947 */ /* 0x022fea000383ffff */
.L_x_6392:
[----:B------:R-:W-:Y:S01]  /*253f0*/  IMAD.MOV.U32 R231, RZ, RZ, R4 ;  /* 0x000000ffffe77224 */ /* 0x000fe200078e0004 */
[----:B--2---:R-:W-:Y:S01]  /*25400*/  MOV R2, R11 ;  /* 0x0000000b00027202 */ /* 0x004fe20000000f00 */
[----:B------:R-:W-:Y:S01]  /*25410*/  IMAD.MOV.U32 R232, RZ, RZ, 0x1f ;  /* 0x0000001fffe87424 */ /* 0x000fe200078e00ff */
[----:B------:R-:W-:-:S02]  /*25420*/  MOV R3, 0x25440 ;  /* 0x0002544000037802 */ /* 0x000fc40000000f00 */
[----:B-1--4-:R-:W-:Y:S05]  /*25430*/  CALL.REL.NOINC `($__internal_103_$__cuda_sm70_shflsync_idx_p) ;  /* 0x0000008000007944 */ /* 0x012fea0003c00000 */
[----:B------:R-:W-:Y:S01]  /*25440*/  MOV R15, R232 ;  /* 0x000000e8000f7202 */ /* 0x000fe20000000f00 */
[----:B-1---5:R-:W-:Y:S05]  /*25450*/  BRA `(.L_x_6391) ;  /* 0xffffca0000007947 */ /* 0x022fea000383ffff */
        .weak           $__internal_102_$__cuda_sm70_shflsync_bfly_p
        .type           $__internal_102_$__cuda_sm70_shflsync_bfly_p,@function
        .size           $__internal_102_$__cuda_sm70_shflsync_bfly_p,($__internal_103_$__cuda_sm70_shflsync_idx_p - $__internal_102_$__cuda_sm70_shflsync_bfly_p)
$__internal_102_$__cuda_sm70_shflsync_bfly_p:
[----:B------:R-:W-:Y:S02]  /*25460*/  MOV R186, 0x1f ;  /* 0x0000001f00ba7802 */ /* 0x000fe40000000f00 */
[----:B------:R-:W-:-:S04]  /*25470*/  MOV R187, 0xffffffff ;  /* 0xffffffff00bb7802 */ /* 0x000fc80000000f00 */
[----:B------:R-:W-:Y:S04]  /*25480*/  WARPSYNC R187 ;  /* 0x000000bb00007348 */ /* 0x000fe80003800000 */
[----:B------:R1:W2:Y:S02]  /*25490*/  SHFL.BFLY PT, R186, R4, R3, R186 ;  /* 0x0c00000304ba7389 */ /* 0x0002a400000e00ba */
[----:B-1----:R-:W-:-:S04]  /*254a0*/  MOV R3, 0x0 ;  /* 0x0000000000037802 */ /* 0x002fc80000000f00 */
[----:B--2---:R-:W-:Y:S05]  /*254b0*/  RET.REL.NODEC R2 `(_ZN7cutlass13device_kernelIN5flash19enable_sm80_to_sm89INS1_16FlashAttnFwdSm80INS1_25CollectiveMainloopFwdSm80ILi8ELi1ELb0EN4cute5tupleIJNS5_1CILi128EEENS7_ILi48EEENS7_ILi256EEEEEELi256ENS_6half_tEfNS_4arch4Sm80ELb1ELb0ELb0ELb1ELb1ELb1ELb1ELb1EEENS1_21CollectiveEpilogueFwdINS6_IJS8_SA_S9_EEENS6_IJNS7_ILi1EEESI_SI_EEESC_SE_Li256ELb1ELb1ELb1ELb0EEENS1_36VarlenDynamicPersistentTileSchedulerILi128ELi48ELi256ELi256ELb1ELb1ELb0ELb1ELb1ELb1EEEEEEEEEvNT_6ParamsE) ;  /* 0xfffdab4002007950 */ /* 0x004fea0003c3ffff */
        .weak           $__internal_103_$__cuda_sm70_shflsync_idx_p
        .type           $__internal_103_$__cuda_sm70_shflsync_idx_p,@function
        .size           $__internal_103_$__cuda_sm70_shflsync_idx_p,($__internal_104_$__cuda_sm70_shflsync_up_p - $__internal_103_$__cuda_sm70_shflsync_idx_p)
$__internal_103_$__cuda_sm70_shflsync_idx_p:
[----:B------:R1:W-:Y:S02]  /*254c0*/  STL [R1+0x194], R0 ;  /* 0x0001940001007387 */ /* 0x0003e40000100800 */
[----:B-1----:R-:W-:-:S04]  /*254d0*/  MOV R0, 0xffffffff ;  /* 0xffffffff00007802 */ /* 0x002fc80000000f00 */
[----:B------:R-:W-:Y:S04]  /*254e0*/  WARPSYNC R0 ;  /* 0x0000000000007348 */ /* 0x000fe80003800000 */
[----:B------:R1:W2:Y:S04]  /*254f0*/  SHFL.IDX PT, R232, R231, R2, R232 ;  /* 0x00000002e7e87389 */ /* 0x0002a800000e00e8 */
[----:B-1----:R1:W5:Y:S01]  /*25500*/  LDL.LU R0, [R1+0x194] ;  /* 0x0001940001007983 */ /* 0x0023620000300800 */
[----:B------:R-:W-:Y:S02]  /*25510*/  MOV R2, R3 ;  /* 0x0000000300027202 */ /* 0x000fe40000000f00 */
[----:B------:R-:W-:-:S04]  /*25520*/  MOV R3, 0x0 ;  /* 0x0000000000037802 */ /* 0x000fc80000000f00 */
[----:B--2---:R-:W-:Y:S05]  /*25530*/  RET.REL.NODEC R2 `(_ZN7cutlass13device_kernelIN5flash19enable_sm80_to_sm89INS1_16FlashAttnFwdSm80INS1_25CollectiveMainloopFwdSm80ILi8ELi1ELb0EN4cute5tupleIJNS5_1CILi128EEENS7_ILi48EEENS7_ILi256EEEEEELi256ENS_6half_tEfNS_4arch4Sm80ELb1ELb0ELb0ELb1ELb1ELb1ELb1ELb1EEENS1_21CollectiveEpilogueFwdINS6_IJS8_SA_S9_EEENS6_IJNS7_ILi1EEESI_SI_EEESC_SE_Li256ELb1ELb1ELb1ELb0EEENS1_36VarlenDynamicPersistentTileSchedulerILi128ELi48ELi256ELi256ELb1ELb1ELb0ELb1ELb1ELb1EEEEEEEEEvNT_6ParamsE) ;  /* 0xfffdaac002007950 */ /* 0x004fea0003c3ffff */
        .weak           $__internal_104_$__cuda_sm70_shflsync_up_p
        .type           $__internal_104_$__cuda_sm70_shflsync_up_p,@function
        .size           $__internal_104_$__cuda_sm70_shflsync_up_p,($__internal_105_$__cuda_sm70_votesync_ballot - $__internal_104_$__cuda_sm70_shflsync_up_p)
$__internal_104_$__cuda_sm70_shflsync_up_p:
[----:B------:R-:W-:Y:S02]  /*25540*/  IMAD.MOV.U32 R13, RZ, RZ, -0x1 ;  /* 0xffffffffff0d7424 */ /* 0x000fe400078e00ff */
[----:B------:R-:W-:Y:S02]  /*25550*/  IMAD.MOV.U32 R11, RZ, RZ, RZ ;  /* 0x000000ffff0b7224 */ /* 0x000fe400078e00ff */
[----:B------:R-:W-:Y:S04]  /*25560*/  WARPSYNC R13 ;  /* 0x0000000d00007348 */ /* 0x000fe80003800000 */
[----:B------:R1:W2:Y:S02]  /*25570*/  SHFL.UP PT, R5, R2, R5, R11 ;  /* 0x0400000502057389 */ /* 0x0002a400000e000b */
[----:B-1----:R-:W-:-:S02]  /*25580*/  MOV R2, R3 ;  /* 0x0000000300027202 */ /* 0x002fc40000000f00 */
[----:B------:R-:W-:-:S04]  /*25590*/  MOV R3, 0x0 ;  /* 0x0000000000037802 */ /* 0x000fc80000000f00 */
[----:B--2---:R-:W-:Y:S05]  /*255a0*/  RET.REL.NODEC R2 `(_ZN7cutlass13device_kernelIN5flash19enable_sm80_to_sm89INS1_16FlashAttnFwdSm80INS1_25CollectiveMainloopFwdSm80ILi8ELi1ELb0EN4cute5tupleIJNS5_1CILi128EEENS7_ILi48EEENS7_ILi256EEEEEELi256ENS_6half_tEfNS_4arch4Sm80ELb1ELb0ELb0ELb1ELb1ELb1ELb1ELb1EEENS1_21CollectiveEpilogueFwdINS6_IJS8_SA_S9_EEENS6_IJNS7_ILi1EEESI_SI_EEESC_SE_Li256ELb1ELb1ELb1ELb0EEENS1_36VarlenDynamicPersistentTileSchedulerILi128ELi48ELi256ELi256ELb1ELb1ELb0ELb1ELb1ELb1EEEEEEEEEvNT_6ParamsE) ;  /* 0xfffdaa5002007950 */ /* 0x004fea0003c3ffff */
        .weak           $__internal_105_$__cuda_sm70_votesync_ballot
        .type           $__internal_105_$__cuda_sm70_votesync_ballot,@function
        .size           $__internal_105_$__cuda_sm70_votesync_ballot,(.L_x_6595 - $__internal_105_$__cuda_sm70_votesync_ballot)
$__internal_105_$__cuda_sm70_votesync_ballot:
[----:B------:R-:W-:Y:S01]  /*255b0*/  ISETP.NE.U32.AND P0, PT, R2, 0x1, PT ;  /* 0x000000010200780c */ /* 0x000fe20003f05070 */
[----:B------:R-:W-:-:S04]  /*255c0*/  IMAD.MOV.U32 R5, RZ, RZ, -0x1 ;  /* 0xffffffffff057424 */ /* 0x000fc800078e00ff */
[----:B------:R-:W-:Y:S08]  /*255d0*/  WARPSYNC R5 ;  /* 0x0000000500007348 */ /* 0x000ff00003800000 */
[----:B------:R-:W-:-:S04]  /*255e0*/  VOTE.ANY R2, PT, !P0 ;  /* 0x0000000000027806 */ /* 0x000fc800040e0100 */
[----:B------:R-:W-:Y:S01]  /*255f0*/  LOP3.LUT R13, R2, R5, RZ, 0xc0, !PT ;  /* 0x00000005020d7212 */ /* 0x000fe200078ec0ff */
[----:B------:R-:W-:Y:S02]  /*25600*/  IMAD.MOV.U32 R2, RZ, RZ, R3 ;  /* 0x000000ffff027224 */ /* 0x000fe400078e0003 */
[----:B------:R-:W-:-:S04]  /*25610*/  IMAD.MOV.U32 R3, RZ, RZ, 0x0 ;  /* 0x00000000ff037424 */ /* 0x000fc800078e00ff */
[----:B------:R-:W-:Y:S05]  /*25620*/  RET.REL.NODEC R2 `(_ZN7cutlass13device_kernelIN5flash19enable_sm80_to_sm89INS1_16FlashAttnFwdSm80INS1_25CollectiveMainloopFwdSm80ILi8ELi1ELb0EN4cute5tupleIJNS5_1CILi128EEENS7_ILi48EEENS7_ILi256EEEEEELi256ENS_6half_tEfNS_4arch4Sm80ELb1ELb0ELb0ELb1ELb1ELb1ELb1ELb1EEENS1_21CollectiveEpilogueFwdINS6_IJS8_SA_S9_EEENS6_IJNS7_ILi1EEESI_SI_EEESC_SE_Li256ELb1ELb1ELb1ELb0EEENS1_36VarlenDynamicPersistentTileSchedulerILi128ELi48ELi256ELi256ELb1ELb1ELb0ELb1ELb1ELb1EEEEEEEEEvNT_6ParamsE) ;  /* 0xfffda9d002007950 */ /* 0x000fea0003c3ffff */
.L_x_6455:
        /* <DEDUP_REMOVED lines=13> */
.L_x_6595:


//--------------------- .nv.shared._ZN7cutlass13device_kernelIN5flash19enable_sm80_to_sm89INS1_16FlashAttnFwdSm80INS1_25CollectiveMainloopFwdSm80ILi8ELi1ELb1EN4cute5tupleIJNS5_1CILi128EEENS7_ILi64EEENS7_ILi256EEEEEELi256ENS_6half_tEfNS_4arch4Sm80ELb0ELb0ELb1ELb0ELb1ELb0ELb1ELb1EEENS1_21CollectiveEpilogueFwdINS6_IJS8_SA_S9_EEENS6_IJNS7_ILi1EEESI_SI_EEESC_SE_Li256ELb0ELb1ELb1ELb0EEENS1_19SingleTileSchedulerILb0ELb1ELb1ELi128EEEEEEEEEvNT_6ParamsE --------------------------
	.section	.nv.shared._ZN7cutlass13device_kernelIN5flash19enable_sm80_to_sm89INS1_16FlashAttnFwdSm80INS1_25CollectiveMainloopFwdSm80ILi8ELi1ELb1EN4cute5tupleIJNS5_1CILi128EEENS7_ILi64EEENS7_ILi256EEEEEELi256ENS_6half_tEfNS_4arch4Sm80ELb0ELb0ELb1ELb0ELb1ELb0ELb1ELb1EEENS1_21CollectiveEpilogueFwdINS6_IJS8_SA_S9_EEENS6_IJNS7_ILi1EEESI_SI_EEESC_SE_Li256ELb0ELb1ELb1ELb0EEENS1_19SingleTileSchedulerILb0ELb1ELb1ELi128EEEEEEEEEvNT_6ParamsE,"aw",@nobits
	.sectionflags	@""
	.align	16


//--------------------- .nv.global                --------------------------
	.section	.nv.global,"aw",@nobits
.nv.global:
	.type		_ZN89_INTERNAL_7d69a98a_53_flash_fwd_hdim256_fp16_paged_split_softcapall_sm80_cu_93b96ec2_34204cute1_E,@object
	.size		_ZN89_INTERNAL_7d69a98a_53_flash_fwd_hdim256_fp16_paged_split_softcapall_sm80_cu_93b96ec2_34204cute1_E,(_ZN89_INTERNAL_7d69a98a_53_flash_fwd_hdim256_fp16_paged_split_softcapall_sm80_cu_93b96ec2_34204cuda3std3__45__cpo6cbeginE - _ZN89_INTERNAL_7d69a98a_53_flash_fwd_hdim256_fp16_paged_split_softcapall_sm80_cu_93b96ec2_34204cute1_E)
_ZN89_INTERNAL_7d69a98a_53_flash_fwd_hdim256_fp16_paged_split_softcapall_sm80_cu_93b96ec2_34204cute1_E:
	.zero		1
	.type		_ZN89_INTERNAL_7d69a98a_53_flash_fwd_hdim256_fp16_paged_split_softcapall_sm80_cu_93b96ec2_34204cuda3std3__45__cpo6cbeginE,@object
	.size		_ZN89_INTERNAL_7d69a98a_53_flash_fwd_hdim256_fp16_paged_split_softcapall_sm80_cu_93b96ec2_34204cuda3std3__45__cpo6cbeginE,(_ZN89_INTERNAL_7d69a98a_53_flash_fwd_hdim256_fp16_paged_split_softcapall_sm80_cu_93b96ec2_34204cuda3std3__48in_placeE - _ZN89_INTERNAL_7d69a98a_53_flash_fwd_hdim256_fp16_paged_split_softcapall_sm80_cu_93b96ec2_34204cuda3std3__45__cpo6cbeginE)
_ZN89_INTERNAL_7d69a98a_53_flash_fwd_hdim256_fp16_paged_split_softcapall_sm80_cu_93b96ec2_34204cuda3std3__45__cpo6cbeginE:
	.zero		1
	.type		_ZN89_INTERNAL_7d69a98a_53_flash_fwd_hdim256_fp16_paged_split_softcapall_sm80_cu_93b96ec2_34204cuda3std3__48in_placeE,@object
	.size		_ZN89_INTERNAL_7d69a98a_53_flash_fwd_hdim256_fp16_paged_split_softcapall_sm80_cu_93b96ec2_34204cuda3std3__48in_placeE,(_ZN89_INTERNAL_7d69a98a_53_flash_fwd_hdim256_fp16_paged_split_softcapall_sm80_cu_93b96ec2_34204cuda3std6ranges3__45__cpo9iter_moveE - _ZN89_INTERNAL_7d69a98a_53_flash_fwd_hdim256_fp16_paged_split_softcapall_sm80_cu_93b96ec2_34204cuda3std3__48in_placeE)
_ZN89_INTERNAL_7d69a98a_53_flash_fwd_hdim256_fp16_paged_split_softcapall_sm80_cu_93b96ec2_34204cuda3std3__48in_placeE:
	.zero		1
	.type		_ZN89_INTERNAL_7d69a98a_53_flash_fwd_hdim256_fp16_paged_split_softcapall_sm80_cu_93b96ec2_34204cuda3std6ranges3__45__cpo9iter_moveE,@object
	.size		_ZN89_INTERNAL_7d69a98a_53_flash_fwd_hdim256_fp16_paged_split_softcapall_sm80_cu_93b96ec2_34204cuda3std6ranges3__45__cpo9iter_moveE,(_ZN89_INTERNAL_7d69a98a_53_flash_fwd_hdim256_fp16_paged_split_softcapall_sm80_cu_93b96ec2_34204cuda3std3__45__cpo5beginE - _ZN89_INTERNAL_7d69a98a_53_flash_fwd_hdim256_fp16_paged_split_softcapall_sm80_cu_93b96ec2_34204cuda3std6ranges3__45__cpo9iter_moveE)
_ZN89_INTERNAL_7d69a98a_53_flash_fwd_hdim256_fp16_paged_split_softcapall_sm80_cu_93b96ec2_34204cuda3std6ranges3__45__cpo9iter_moveE:
	.zero		1
	.type		_ZN89_INTERNAL_7d69a98a_53_flash_fwd_hdim256_fp16_paged_split_softcapall_sm80_cu_93b96ec2_34204cuda3std3__45__cpo5beginE,@object
	.size		_ZN89_INTERNAL_7d69a98a_53_flash_fwd_hdim256_fp16_paged_split_softcapall_sm80_cu_93b96ec2_34204cuda3std3__45__cpo5beginE,(_ZN89_INTERNAL_7d69a98a_53_flash_fwd_hdim256_fp16_paged_split_softcapall_sm80_cu_93b96ec2_34204cuda3std3__491_GLOBAL__N__7d69a98a_53_flash_fwd_hdim256_fp16_paged_split_softcapall_sm80_cu_93b96ec2_34206ignoreE - _ZN89_INTERNAL_7d69a98a_53_flash_fwd_hdim256_fp16_paged_split_softcapall_sm80_cu_93b96ec2_34204cuda3std3__45__cpo5beginE)
_ZN89_INTERNAL_7d69a98a_53_flash_fwd_hdim256_fp16_paged_split_softcapall_sm80_cu_93b96ec2_34204cuda3std3__45__cpo5beginE:
	.zero		1
	.type		_ZN89_INTERNAL_7d69a98a_53_flash_fwd_hdim256_fp16_paged_split_softcapall_sm80_cu_93b96ec2_34204cuda3std3__491_GLOBAL__N__7d69a98a_53_flash_fwd_hdim256_fp16_paged_split_softcapall_sm80_cu_93b96ec2_34206ignoreE,@object
	.size		_ZN89_INTERNAL_7d69a98a_53_flash_fwd_hdim256_fp16_paged_split_softcapall_sm80_cu_93b96ec2_34204cuda3std3__491_GLOBAL__N__7d69a98a_53_flash_fwd_hdim256_fp16_paged_split_softcapall_sm80_cu_93b96ec2_34206ignoreE,(_ZN89_INTERNAL_7d69a98a_53_flash_fwd_hdim256_fp16_paged_split_softcapall_sm80_cu_93b96ec2_34204cute7productE - _ZN89_INTERNAL_7d69a98a_53_flash_fwd_hdim256_fp16_paged_split_softcapall_sm80_cu_93b96ec2_34204cuda3std3__491_GLOBAL__N__7d69a98a_53_flash_fwd_hdim256_fp16_paged_split_softcapall_sm80_cu_93b96ec2_34206ignoreE)
_ZN89_INTERNAL_7d69a98a_53_flash_fwd_hdim256_fp16_paged_split_softcapall_sm80_cu_93b96ec2_34204cuda3std3__491_GLOBAL__N__7d69a98a_53_flash_fwd_hdim256_fp16_paged_split_softcapall_sm80_cu_93b96ec2_34206ignoreE:
	.zero		1
	.type		_ZN89_INTERNAL_7d69a98a_53_flash_fwd_hdim256_fp16_paged_split_softcapall_sm80_cu_93b96ec2_34204cute7productE,@object
	.size		_ZN89_INTERNAL_7d69a98a_53_flash_fwd_hdim256_fp16_paged_split_softcapall_sm80_cu_93b96ec2_34204cute7productE,(_ZN89_INTERNAL_7d69a98a_53_flash_fwd_hdim256_fp16_paged_split_softcapall_sm80_cu_93b96ec2_34204cuda3std3__45__cpo3endE - _ZN89_INTERNAL_7d69a98a_53_flash_fwd_hdim256_fp16_paged_split_softcapall_sm80_cu_93b96ec2_34204cute7productE)
_ZN89_INTERNAL_7d69a98a_53_flash_fwd_hdim256_fp16_paged_split_softcapall_sm80_cu_93b96ec2_34204cute7productE:
	.zero		1
	.type		_ZN89_INTERNAL_7d69a98a_53_flash_fwd_hdim256_fp16_paged_split_softcapall_sm80_cu_93b96ec2_34204cuda3std3__45__cpo3endE,@object
	.size		_ZN89_INTERNAL_7d69a98a_53_flash_fwd_hdim256_fp16_paged_split_softcapall_sm80_cu_93b96ec2_34204cuda3std3__45__cpo3endE,(_ZN89_INTERNAL_7d69a98a_53_flash_fwd_hdim256_fp16_paged_split_softcapall_sm80_cu_93b96ec2_34204cuda3std3__419piecewise_constructE - _ZN89_INTERNAL_7d69a98a_53_flash_fwd_hdim256_fp16_paged_split_softcapall_sm80_cu_93b96ec2_34204cuda3std3__45__cpo3endE)
_ZN89_INTERNAL_7d69a98a_53_flash_fwd_hdim256_fp16_paged_split_softcapall_sm80_cu_93b96ec2_34204cuda3std3__45__cpo3endE:
	.zero		1
	.type		_ZN89_INTERNAL_7d69a98a_53_flash_fwd_hdim256_fp16_paged_split_softcapall_sm80_cu_93b96ec2_34204cuda3std3__419piecewise_constructE,@object
	.size		_ZN89_INTERNAL_7d69a98a_53_flash_fwd_hdim256_fp16_paged_split_softcapall_sm80_cu_93b96ec2_34204cuda3std3__419piecewise_constructE,(_ZN89_INTERNAL_7d69a98a_53_flash_fwd_hdim256_fp16_paged_split_softcapall_sm80_cu_93b96ec2_34204cuda3std3__45__cpo4cendE - _ZN89_INTERNAL_7d69a98a_53_flash_fwd_hdim256_fp16_paged_split_softcapall_sm80_cu_93b96ec2_34204cuda3std3__419piecewise_constructE)
_ZN89_INTERNAL_7d69a98a_53_flash_fwd_hdim256_fp16_paged_split_softcapall_sm80_cu_93b96ec2_34204cuda3std3__419piecewise_constructE:
	.zero		1
	.type		_ZN89_INTERNAL_7d69a98a_53_flash_fwd_hdim256_fp16_paged_split_softcapall_sm80_cu_93b96ec2_34204cuda3std3__45__cpo4cendE,@object
	.size		_ZN89_INTERNAL_7d69a98a_53_flash_fwd_hdim256_fp16_paged_split_softcapall_sm80_cu_93b96ec2_34204cuda3std3__45__cpo4cendE,(_ZN89_INTERNAL_7d69a98a_53_flash_fwd_hdim256_fp16_paged_split_softcapall_sm80_cu_93b96ec2_34204cuda3std6ranges3__45__cpo4swapE - _ZN89_INTERNAL_7d69a98a_53_flash_fwd_hdim256_fp16_paged_split_softcapall_sm80_cu_93b96ec2_34204cuda3std3__45__cpo4cendE)
_ZN89_INTERNAL_7d69a98a_53_flash_fwd_hdim256_fp16_paged_split_softcapall_sm80_cu_93b96ec2_34204cuda3std3__45__cpo4cendE:
	.zero		1
	.type		_ZN89_INTERNAL_7d69a98a_53_flash_fwd_hdim256_fp16_paged_split_softcapall_sm80_cu_93b96ec2_34204cuda3std6ranges3__45__cpo4swapE,@object
	.size		_ZN89_INTERNAL_7d69a98a_53_flash_fwd_hdim256_fp16_paged_split_softcapall_sm80_cu_93b96ec2_34204cuda3std6ranges3__45__cpo4swapE,(.L_7 - _ZN89_INTERNAL_7d69a98a_53_flash_fwd_hdim256_fp16_paged_split_softcapall_sm80_cu_93b96ec2_34204cuda3std6ranges3__45__cpo4swapE)
_ZN89_INTERNAL_7d69a98a_53_flash_fwd_hdim256_fp16_paged_split_softcapall_sm80_cu_93b96ec2_34204cuda3std6ranges3__45__cpo4swapE:
	.zero		1
.L_7:


//--------------------- .nv.shared._ZN7cutlass13device_kernelIN5flash19enable_sm80_to_sm89INS1_16FlashAttnFwdSm80INS1_25CollectiveMainloopFwdSm80ILi8ELi1ELb1EN4cute5tupleIJNS5_1CILi128EEENS7_ILi48EEENS7_ILi256EEEEEELi256ENS_6half_tEfNS_4arch4Sm80ELb0ELb0ELb1ELb1ELb1ELb0ELb1ELb1EEENS1_21CollectiveEpilogueFwdINS6_IJS8_SA_S9_EEENS6_IJNS7_ILi1EEESI_SI_EEESC_SE_Li256ELb1ELb1ELb1ELb0EEENS1_36VarlenDynamicPersistentTileSchedulerILi128ELi48ELi256ELi256ELb1ELb1ELb0ELb0ELb1ELb1EEEEEEEEEvNT_6ParamsE --------------------------
	.section	.nv.shared._ZN7cutlass13device_kernelIN5flash19enable_sm80_to_sm89INS1_16FlashAttnFwdSm80INS1_25CollectiveMainloopFwdSm80ILi8ELi1ELb1EN4cute5tupleIJNS5_1CILi128EEENS7_ILi48EEENS7_ILi256EEEEEELi256ENS_6half_tEfNS_4arch4Sm80ELb0ELb0ELb1ELb1ELb1ELb0ELb1ELb1EEENS1_21CollectiveEpilogueFwdINS6_IJS8_SA_S9_EEENS6_IJNS7_ILi1EEESI_SI_EEESC_SE_Li256ELb1ELb1ELb1ELb0EEENS1_36VarlenDynamicPersistentTileSchedulerILi128ELi48ELi256ELi256ELb1ELb1ELb0ELb0ELb1ELb1EEEEEEEEEvNT_6ParamsE,"aw",@nobits
	.sectionflags	@""
	.align	16


//--------------------- .nv.shared._ZN7cutlass13device_kernelIN5flash19enable_sm80_to_sm89INS1_16FlashAttnFwdSm80INS1_25CollectiveMainloopFwdSm80ILi8ELi1ELb0EN4cute5tupleIJNS5_1CILi128EEENS7_ILi32EEENS7_ILi256EEEEEELi256ENS_6half_tEfNS_4arch4Sm80ELb0ELb0ELb1ELb1ELb1ELb1ELb1ELb1EEENS1_21CollectiveEpilogueFwdINS6_IJS8_SA_S9_EEENS6_IJNS7_ILi1EEESI_SI_EEESC_SE_Li256ELb1ELb1ELb1ELb0EEENS1_36VarlenDynamicPersistentTileSchedulerILi128ELi32ELi256ELi256ELb1ELb1ELb0ELb0ELb1ELb1EEEEEEEEEvNT_6ParamsE --------------------------
	.section	.nv.shared._ZN7cutlass13device_kernelIN5flash19enable_sm80_to_sm89INS1_16FlashAttnFwdSm80INS1_25CollectiveMainloopFwdSm80ILi8ELi1ELb0EN4cute5tupleIJNS5_1CILi128EEENS7_ILi32EEENS7_ILi256EEEEEELi256ENS_6half_tEfNS_4arch4Sm80ELb0ELb0ELb1ELb1ELb1ELb1ELb1ELb1EEENS1_21CollectiveEpilogueFwdINS6_IJS8_SA_S9_EEENS6_IJNS7_ILi1EEESI_SI_EEESC_SE_Li256ELb1ELb1ELb1ELb0EEENS1_36VarlenDynamicPersistentTileSchedulerILi128ELi32ELi256ELi256ELb1ELb1ELb0ELb0ELb1ELb1EEEEEEEEEvNT_6ParamsE,"aw",@nobits
	.sectionflags	@""
	.align	16


//--------------------- .nv.shared._ZN7cutlass13device_kernelIN5flash19enable_sm80_to_sm89INS1_16FlashAttnFwdSm80INS1_25CollectiveMainloopFwdSm80ILi8ELi1ELb1EN4cute5tupleIJNS5_1CILi128EEENS7_ILi48EEENS7_ILi256EEEEEELi256ENS_6half_tEfNS_4arch4Sm80ELb0ELb1ELb1ELb0ELb1ELb0ELb1ELb1EEENS1_21CollectiveEpilogueFwdINS6_IJS8_SA_S9_EEENS6_IJNS7_ILi1EEESI_SI_EEESC_SE_Li256ELb0ELb1ELb1ELb0EEENS1_19SingleTileSchedulerILb0ELb1ELb1ELi128EEEEEEEEEvNT_6ParamsE --------------------------
	.section	.nv.shared._ZN7cutlass13device_kernelIN5flash19enable_sm80_to_sm89INS1_16FlashAttnFwdSm80INS1_25CollectiveMainloopFwdSm80ILi8ELi1ELb1EN4cute5tupleIJNS5_1CILi128EEENS7_ILi48EEENS7_ILi256EEEEEELi256ENS_6half_tEfNS_4arch4Sm80ELb0ELb1ELb1ELb0ELb1ELb0ELb1ELb1EEENS1_21CollectiveEpilogueFwdINS6_IJS8_SA_S9_EEENS6_IJNS7_ILi1EEESI_SI_EEESC_SE_Li256ELb0ELb1ELb1ELb0EEENS1_19SingleTileSchedulerILb0ELb1ELb1ELi128EEEEEEEEEvNT_6ParamsE,"aw",@nobits
	.sectionflags	@""
	.align	16


//--------------------- .nv.shared._ZN7cutlass13device_kernelIN5flash19enable_sm80_to_sm89INS1_16FlashAttnFwdSm80INS1_25CollectiveMainloopFwdSm80ILi8ELi1ELb1EN4cute5tupleIJNS5_1CILi128EEENS7_ILi48EEENS7_ILi256EEEEEELi256ENS_6half_tEfNS_4arch4Sm80ELb0ELb1ELb1ELb1ELb1ELb0ELb1ELb1EEENS1_21CollectiveEpilogueFwdINS6_IJS8_SA_S9_EEENS6_IJNS7_ILi1EEESI_SI_EEESC_SE_Li256ELb1ELb1ELb1ELb0EEENS1_36VarlenDynamicPersistentTileSchedulerILi128ELi48ELi256ELi256ELb1ELb1ELb0ELb1ELb0ELb1EEEEEEEEEvNT_6ParamsE --------------------------
	.section	.nv.shared._ZN7cutlass13device_kernelIN5flash19enable_sm80_to_sm89INS1_16FlashAttnFwdSm80INS1_25CollectiveMainloopFwdSm80ILi8ELi1ELb1EN4cute5tupleIJNS5_1CILi128EEENS7_ILi48EEENS7_ILi256EEEEEELi256ENS_6half_tEfNS_4arch4Sm80ELb0ELb1ELb1ELb1ELb1ELb0ELb1ELb1EEENS1_21CollectiveEpilogueFwdINS6_IJS8_SA_S9_EEENS6_IJNS7_ILi1EEESI_SI_EEESC_SE_Li256ELb1ELb1ELb1ELb0EEENS1_36VarlenDynamicPersistentTileSchedulerILi128ELi48ELi256ELi256ELb1ELb1ELb0ELb1ELb0ELb1EEEEEEEEEvNT_6ParamsE,"aw",@nobits
	.sectionflags	@""
	.align	16


//--------------------- .nv.shared._ZN7cutlass13device_kernelIN5flash19enable_sm80_to_sm89INS1_16FlashAttnFwdSm80INS1_25CollectiveMainloopFwdSm80ILi8ELi1ELb0EN4cute5tupleIJNS5_1CILi128EEENS7_ILi32EEENS7_ILi256EEEEEELi256ENS_6half_tEfNS_4arch4Sm80ELb0ELb1ELb1ELb1ELb1ELb1ELb1ELb1EEENS1_21CollectiveEpilogueFwdINS6_IJS8_SA_S9_EEENS6_IJNS7_ILi1EEESI_SI_EEESC_SE_Li256ELb1ELb1ELb1ELb0EEENS1_36VarlenDynamicPersistentTileSchedulerILi128ELi32ELi256ELi256ELb1ELb1ELb0ELb1ELb0ELb1EEEEEEEEEvNT_6ParamsE --------------------------
	.section	.nv.shared._ZN7cutlass13device_kernelIN5flash19enable_sm80_to_sm89INS1_16FlashAttnFwdSm80INS1_25CollectiveMainloopFwdSm80ILi8ELi1ELb0EN4cute5tupleIJNS5_1CILi128EEENS7_ILi32EEENS7_ILi256EEEEEELi256ENS_6half_tEfNS_4arch4Sm80ELb0ELb1ELb1ELb1ELb1ELb1ELb1ELb1EEENS1_21CollectiveEpilogueFwdINS6_IJS8_SA_S9_EEENS6_IJNS7_ILi1EEESI_SI_EEESC_SE_Li256ELb1ELb1ELb1ELb0EEENS1_36VarlenDynamicPersistentTileSchedulerILi128ELi32ELi256ELi256ELb1ELb1ELb0ELb1ELb0ELb1EEEEEEEEEvNT_6ParamsE,"aw",@nobits
	.sectionflags	@""
	.align	16


//--------------------- .nv.shared._ZN7cutlass13device_kernelIN5flash19enable_sm80_to_sm89INS1_16FlashAttnFwdSm80INS1_25CollectiveMainloopFwdSm80ILi8ELi1ELb1EN4cute5tupleIJNS5_1CILi128EEENS7_ILi64EEENS7_ILi256EEEEEELi256ENS_6half_tEfNS_4arch4Sm80ELb1ELb0ELb1ELb0ELb1ELb0ELb1ELb1EEENS1_21CollectiveEpilogueFwdINS6_IJS8_SA_S9_EEENS6_IJNS7_ILi1EEESI_SI_EEESC_SE_Li256ELb0ELb1ELb1ELb0EEENS1_30DynamicPersistentTileSchedulerILi256ELi256ELb1ELb1ELb0EEEEEEEEEvNT_6ParamsE --------------------------
	.section	.nv.shared._ZN7cutlass13device_kernelIN5flash19enable_sm80_to_sm89INS1_16FlashAttnFwdSm80INS1_25CollectiveMainloopFwdSm80ILi8ELi1ELb1EN4cute5tupleIJNS5_1CILi128EEENS7_ILi64EEENS7_ILi256EEEEEELi256ENS_6half_tEfNS_4arch4Sm80ELb1ELb0ELb1ELb0ELb1ELb0ELb1ELb1EEENS1_21CollectiveEpilogueFwdINS6_IJS8_SA_S9_EEENS6_IJNS7_ILi1EEESI_SI_EEESC_SE_Li256ELb0ELb1ELb1ELb0EEENS1_30DynamicPersistentTileSchedulerILi256ELi256ELb1ELb1ELb0EEEEEEEEEvNT_6ParamsE,"aw",@nobits
	.sectionflags	@""
	.align	16


//--------------------- .nv.shared._ZN7cutlass13device_kernelIN5flash19enable_sm80_to_sm89INS1_16FlashAttnFwdSm80INS1_25CollectiveMainloopFwdSm80ILi8ELi1ELb1EN4cute5tupleIJNS5_1CILi128EEENS7_ILi48EEENS7_ILi256EEEEEELi256ENS_6half_tEfNS_4arch4Sm80ELb1ELb0ELb1ELb1ELb1ELb0ELb1ELb1EEENS1_21CollectiveEpilogueFwdINS6_IJS8_SA_S9_EEENS6_IJNS7_ILi1EEESI_SI_EEESC_SE_Li256ELb1ELb1ELb1ELb0EEENS1_36VarlenDynamicPersistentTileSchedulerILi128ELi48ELi256ELi256ELb1ELb1ELb0ELb1ELb1ELb1EEEEEEEEEvNT_6ParamsE --------------------------
	.section	.nv.shared._ZN7cutlass13device_kernelIN5flash19enable_sm80_to_sm89INS1_16FlashAttnFwdSm80INS1_25CollectiveMainloopFwdSm80ILi8ELi1ELb1EN4cute5tupleIJNS5_1CILi128EEENS7_ILi48EEENS7_ILi256EEEEEELi256ENS_6half_tEfNS_4arch4Sm80ELb1ELb0ELb1ELb1ELb1ELb0ELb1ELb1EEENS1_21CollectiveEpilogueFwdINS6_IJS8_SA_S9_EEENS6_IJNS7_ILi1EEESI_SI_EEESC_SE_Li256ELb1ELb1ELb1ELb0EEENS1_36VarlenDynamicPersistentTileSchedulerILi128ELi48ELi256ELi256ELb1ELb1ELb0ELb1ELb1ELb1EEEEEEEEEvNT_6ParamsE,"aw",@nobits
	.sectionflags	@""
	.align	16


//--------------------- .nv.shared._ZN7cutlass13device_kernelIN5flash19enable_sm80_to_sm89INS1_16FlashAttnFwdSm80INS1_25CollectiveMainloopFwdSm80ILi8ELi1ELb0EN4cute5tupleIJNS5_1CILi128EEENS7_ILi32EEENS7_ILi256EEEEEELi256ENS_6half_tEfNS_4arch4Sm80ELb1ELb0ELb1ELb1ELb1ELb1ELb1ELb1EEENS1_21CollectiveEpilogueFwdINS6_IJS8_SA_S9_EEENS6_IJNS7_ILi1EEESI_SI_EEESC_SE_Li256ELb1ELb1ELb1ELb0EEENS1_36VarlenDynamicPersistentTileSchedulerILi128ELi32ELi256ELi256ELb1ELb1ELb0ELb1ELb1ELb1EEEEEEEEEvNT_6ParamsE --------------------------
	.section	.nv.shared._ZN7cutlass13device_kernelIN5flash19enable_sm80_to_sm89INS1_16FlashAttnFwdSm80INS1_25CollectiveMainloopFwdSm80ILi8ELi1ELb0EN4cute5tupleIJNS5_1CILi128EEENS7_ILi32EEENS7_ILi256EEEEEELi256ENS_6half_tEfNS_4arch4Sm80ELb1ELb0ELb1ELb1ELb1ELb1ELb1ELb1EEENS1_21CollectiveEpilogueFwdINS6_IJS8_SA_S9_EEENS6_IJNS7_ILi1EEESI_SI_EEESC_SE_Li256ELb1ELb1ELb1ELb0EEENS1_36VarlenDynamicPersistentTileSchedulerILi128ELi32ELi256ELi256ELb1ELb1ELb0ELb1ELb1ELb1EEEEEEEEEvNT_6ParamsE,"aw",@nobits
	.sectionflags	@""
	.align	16


//--------------------- .nv.shared._ZN7cutlass13device_kernelIN5flash19enable_sm80_to_sm89INS1_16FlashAttnFwdSm80INS1_25CollectiveMainloopFwdSm80ILi8ELi1ELb0EN4cute5tupleIJNS5_1CILi128EEENS7_ILi96EEENS7_ILi256EEEEEELi256ENS_6half_tEfNS_4arch4Sm80ELb0ELb0ELb1ELb0ELb1ELb0ELb1ELb1EEENS1_21CollectiveEpilogueFwdINS6_IJS8_SA_S9_EEENS6_IJNS7_ILi1EEESI_SI_EEESC_SE_Li256ELb0ELb1ELb1ELb0EEENS1_19SingleTileSchedulerILb0ELb1ELb1ELi128EEEEEEEEEvNT_6ParamsE --------------------------
	.section	.nv.shared._ZN7cutlass13device_kernelIN5flash19enable_sm80_to_sm89INS1_16FlashAttnFwdSm80INS1_25CollectiveMainloopFwdSm80ILi8ELi1ELb0EN4cute5tupleIJNS5_1CILi128EEENS7_ILi96EEENS7_ILi256EEEEEELi256ENS_6half_tEfNS_4arch4Sm80ELb0ELb0ELb1ELb0ELb1ELb0ELb1ELb1EEENS1_21CollectiveEpilogueFwdINS6_IJS8_SA_S9_EEENS6_IJNS7_ILi1EEESI_SI_EEESC_SE_Li256ELb0ELb1ELb1ELb0EEENS1_19SingleTileSchedulerILb0ELb1ELb1ELi128EEEEEEEEEvNT_6ParamsE,"aw",@nobits
	.sectionflags	@""
	.align	16


//--------------------- .nv.shared._ZN7cutlass13device_kernelIN5flash19enable_sm80_to_sm89INS1_16FlashAttnFwdSm80INS1_25CollectiveMainloopFwdSm80ILi8ELi1ELb0EN4cute5tupleIJNS5_1CILi128EEENS7_ILi64EEENS7_ILi256EEEEEELi256ENS_6half_tEfNS_4arch4Sm80ELb0ELb0ELb1ELb1ELb1ELb0ELb1ELb1EEENS1_21CollectiveEpilogueFwdINS6_IJS8_SA_S9_EEENS6_IJNS7_ILi1EEESI_SI_EEESC_SE_Li256ELb1ELb1ELb1ELb0EEENS1_36VarlenDynamicPersistentTileSchedulerILi128ELi64ELi256ELi256ELb1ELb1ELb0ELb0ELb1ELb1EEEEEEEEEvNT_6ParamsE --------------------------
	.section	.nv.shared._ZN7cutlass13device_kernelIN5flash19enable_sm80_to_sm89INS1_16FlashAttnFwdSm80INS1_25CollectiveMainloopFwdSm80ILi8ELi1ELb0EN4cute5tupleIJNS5_1CILi128EEENS7_ILi64EEENS7_ILi256EEEEEELi256ENS_6half_tEfNS_4arch4Sm80ELb0ELb0ELb1ELb1ELb1ELb0ELb1ELb1EEENS1_21CollectiveEpilogueFwdINS6_IJS8_SA_S9_EEENS6_IJNS7_ILi1EEESI_SI_EEESC_SE_Li256ELb1ELb1ELb1ELb0EEENS1_36VarlenDynamicPersistentTileSchedulerILi128ELi64ELi256ELi256ELb1ELb1ELb0ELb0ELb1ELb1EEEEEEEEEvNT_6ParamsE,"aw",@nobits
	.sectionflags	@""
	.align	16


//--------------------- .nv.shared._ZN7cutlass13device_kernelIN5flash19enable_sm80_to_sm89INS1_16FlashAttnFwdSm80INS1_25CollectiveMainloopFwdSm80ILi8ELi1ELb0EN4cute5tupleIJNS5_1CILi128EEENS7_ILi48EEENS7_ILi256EEEEEELi256ENS_6half_tEfNS_4arch4Sm80ELb0ELb0ELb1ELb1ELb1ELb1ELb1ELb1EEENS1_21CollectiveEpilogueFwdINS6_IJS8_SA_S9_EEENS6_IJNS7_ILi1EEESI_SI_EEESC_SE_Li256ELb1ELb1ELb1ELb0EEENS1_36VarlenDynamicPersistentTileSchedulerILi128ELi48ELi256ELi256ELb1ELb1ELb0ELb0ELb1ELb1EEEEEEEEEvNT_6ParamsE --------------------------
	.section	.nv.shared._ZN7cutlass13device_kernelIN5flash19enable_sm80_to_sm89INS1_16FlashAttnFwdSm80INS1_25CollectiveMainloopFwdSm80ILi8ELi1ELb0EN4cute5tupleIJNS5_1CILi128EEENS7_ILi48EEENS7_ILi256EEEEEELi256ENS_6half_tEfNS_4arch4Sm80ELb0ELb0ELb1ELb1ELb1ELb1ELb1ELb1EEENS1_21CollectiveEpilogueFwdINS6_IJS8_SA_S9_EEENS6_IJNS7_ILi1EEESI_SI_EEESC_SE_Li256ELb1ELb1ELb1ELb0EEENS1_36VarlenDynamicPersistentTileSchedulerILi128ELi48ELi256ELi256ELb1ELb1ELb0ELb0ELb1ELb1EEEEEEEEEvNT_6ParamsE,"aw",@nobits
	.sectionflags	@""
	.align	16


//--------------------- .nv.shared._ZN7cutlass13device_kernelIN5flash19enable_sm80_to_sm89INS1_16FlashAttnFwdSm80INS1_25CollectiveMainloopFwdSm80ILi8ELi1ELb0EN4cute5tupleIJNS5_1CILi128EEENS7_ILi64EEENS7_ILi256EEEEEELi256ENS_6half_tEfNS_4arch4Sm80ELb0ELb1ELb1ELb0ELb1ELb0ELb1ELb1EEENS1_21CollectiveEpilogueFwdINS6_IJS8_SA_S9_EEENS6_IJNS7_ILi1EEESI_SI_EEESC_SE_Li256ELb0ELb1ELb1ELb0EEENS1_19SingleTileSchedulerILb0ELb1ELb1ELi128EEEEEEEEEvNT_6ParamsE --------------------------
	.section	.nv.shared._ZN7cutlass13device_kernelIN5flash19enable_sm80_to_sm89INS1_16FlashAttnFwdSm80INS1_25CollectiveMainloopFwdSm80ILi8ELi1ELb0EN4cute5tupleIJNS5_1CILi128EEENS7_ILi64EEENS7_ILi256EEEEEELi256ENS_6half_tEfNS_4arch4Sm80ELb0ELb1ELb1ELb0ELb1ELb0ELb1ELb1EEENS1_21CollectiveEpilogueFwdINS6_IJS8_SA_S9_EEENS6_IJNS7_ILi1EEESI_SI_EEESC_SE_Li256ELb0ELb1ELb1ELb0EEENS1_19SingleTileSchedulerILb0ELb1ELb1ELi128EEEEEEEEEvNT_6ParamsE,"aw",@nobits
	.sectionflags	@""
	.align	16


//--------------------- .nv.shared._ZN7cutlass13device_kernelIN5flash19enable_sm80_to_sm89INS1_16FlashAttnFwdSm80INS1_25CollectiveMainloopFwdSm80ILi8ELi1ELb0EN4cute5tupleIJNS5_1CILi128EEENS7_ILi64EEENS7_ILi256EEEEEELi256ENS_6half_tEfNS_4arch4Sm80ELb0ELb1ELb1ELb1ELb1ELb0ELb1ELb1EEENS1_21CollectiveEpilogueFwdINS6_IJS8_SA_S9_EEENS6_IJNS7_ILi1EEESI_SI_EEESC_SE_Li256ELb1ELb1ELb1ELb0EEENS1_36VarlenDynamicPersistentTileSchedulerILi128ELi64ELi256ELi256ELb1ELb1ELb0ELb1ELb0ELb1EEEEEEEEEvNT_6ParamsE --------------------------
	.section	.nv.shared._ZN7cutlass13device_kernelIN5flash19enable_sm80_to_sm89INS1_16FlashAttnFwdSm80INS1_25CollectiveMainloopFwdSm80ILi8ELi1ELb0EN4cute5tupleIJNS5_1CILi128EEENS7_ILi64EEENS7_ILi256EEEEEELi256ENS_6half_tEfNS_4arch4Sm80ELb0ELb1ELb1ELb1ELb1ELb0ELb1ELb1EEENS1_21CollectiveEpilogueFwdINS6_IJS8_SA_S9_EEENS6_IJNS7_ILi1EEESI_SI_EEESC_SE_Li256ELb1ELb1ELb1ELb0EEENS1_36VarlenDynamicPersistentTileSchedulerILi128ELi64ELi256ELi256ELb1ELb1ELb0ELb1ELb0ELb1EEEEEEEEEvNT_6ParamsE,"aw",@nobits
	.sectionflags	@""
	.align	16


//--------------------- .nv.shared._ZN7cutlass13device_kernelIN5flash19enable_sm80_to_sm89INS1_16FlashAttnFwdSm80INS1_25CollectiveMainloopFwdSm80ILi8ELi1ELb0EN4cute5tupleIJNS5_1CILi128EEENS7_ILi48EEENS7_ILi256EEEEEELi256ENS_6half_tEfNS_4arch4Sm80ELb0ELb1ELb1ELb1ELb1ELb1ELb1ELb1EEENS1_21CollectiveEpilogueFwdINS6_IJS8_SA_S9_EEENS6_IJNS7_ILi1EEESI_SI_EEESC_SE_Li256ELb1ELb1ELb1ELb0EEENS1_36VarlenDynamicPersistentTileSchedulerILi128ELi48ELi256ELi256ELb1ELb1ELb0ELb1ELb0ELb1EEEEEEEEEvNT_6ParamsE --------------------------
	.section	.nv.shared._ZN7cutlass13device_kernelIN5flash19enable_sm80_to_sm89INS1_16FlashAttnFwdSm80INS1_25CollectiveMainloopFwdSm80ILi8ELi1ELb0EN4cute5tupleIJNS5_1CILi128EEENS7_ILi48EEENS7_ILi256EEEEEELi256ENS_6half_tEfNS_4arch4Sm80ELb0ELb1ELb1ELb1ELb1ELb1ELb1ELb1EEENS1_21CollectiveEpilogueFwdINS6_IJS8_SA_S9_EEENS6_IJNS7_ILi1EEESI_SI_EEESC_SE_Li256ELb1ELb1ELb1ELb0EEENS1_36VarlenDynamicPersistentTileSchedulerILi128ELi48ELi256ELi256ELb1ELb1ELb0ELb1ELb0ELb1EEEEEEEEEvNT_6ParamsE,"aw",@nobits
	.sectionflags	@""
	.align	16


//--------------------- .nv.shared._ZN7cutlass13device_kernelIN5flash19enable_sm80_to_sm89INS1_16FlashAttnFwdSm80INS1_25CollectiveMainloopFwdSm80ILi8ELi1ELb0EN4cute5tupleIJNS5_1CILi128EEENS7_ILi96EEENS7_ILi256EEEEEELi256ENS_6half_tEfNS_4arch4Sm80ELb1ELb0ELb1ELb0ELb1ELb0ELb1ELb1EEENS1_21CollectiveEpilogueFwdINS6_IJS8_SA_S9_EEENS6_IJNS7_ILi1EEESI_SI_EEESC_SE_Li256ELb0ELb1ELb1ELb0EEENS1_30DynamicPersistentTileSchedulerILi256ELi256ELb1ELb1ELb0EEEEEEEEEvNT_6ParamsE --------------------------
	.section	.nv.shared._ZN7cutlass13device_kernelIN5flash19enable_sm80_to_sm89INS1_16FlashAttnFwdSm80INS1_25CollectiveMainloopFwdSm80ILi8ELi1ELb0EN4cute5tupleIJNS5_1CILi128EEENS7_ILi96EEENS7_ILi256EEEEEELi256ENS_6half_tEfNS_4arch4Sm80ELb1ELb0ELb1ELb0ELb1ELb0ELb1ELb1EEENS1_21CollectiveEpilogueFwdINS6_IJS8_SA_S9_EEENS6_IJNS7_ILi1EEESI_SI_EEESC_SE_Li256ELb0ELb1ELb1ELb0EEENS1_30DynamicPersistentTileSchedulerILi256ELi256ELb1ELb1ELb0EEEEEEEEEvNT_6ParamsE,"aw",@nobits
	.sectionflags	@""
	.align	16


//--------------------- .nv.shared._ZN7cutlass13device_kernelIN5flash19enable_sm80_to_sm89INS1_16FlashAttnFwdSm80INS1_25CollectiveMainloopFwdSm80ILi8ELi1ELb0EN4cute5tupleIJNS5_1CILi128EEENS7_ILi64EEENS7_ILi256EEEEEELi256ENS_6half_tEfNS_4arch4Sm80ELb1ELb0ELb1ELb1ELb1ELb0ELb1ELb1EEENS1_21CollectiveEpilogueFwdINS6_IJS8_SA_S9_EEENS6_IJNS7_ILi1EEESI_SI_EEESC_SE_Li256ELb1ELb1ELb1ELb0EEENS1_36VarlenDynamicPersistentTileSchedulerILi128ELi64ELi256ELi256ELb1ELb1ELb0ELb1ELb1ELb1EEEEEEEEEvNT_6ParamsE --------------------------
	.section	.nv.shared._ZN7cutlass13device_kernelIN5flash19enable_sm80_to_sm89INS1_16FlashAttnFwdSm80INS1_25CollectiveMainloopFwdSm80ILi8ELi1ELb0EN4cute5tupleIJNS5_1CILi128EEENS7_ILi64EEENS7_ILi256EEEEEELi256ENS_6half_tEfNS_4arch4Sm80ELb1ELb0ELb1ELb1ELb1ELb0ELb1ELb1EEENS1_21CollectiveEpilogueFwdINS6_IJS8_SA_S9_EEENS6_IJNS7_ILi1EEESI_SI_EEESC_SE_Li256ELb1ELb1ELb1ELb0EEENS1_36VarlenDynamicPersistentTileSchedulerILi128ELi64ELi256ELi256ELb1ELb1ELb0ELb1ELb1ELb1EEEEEEEEEvNT_6ParamsE,"aw",@nobits
	.sectionflags	@""
	.align	16


//--------------------- .nv.shared._ZN7cutlass13device_kernelIN5flash19enable_sm80_to_sm89INS1_16FlashAttnFwdSm80INS1_25CollectiveMainloopFwdSm80ILi8ELi1ELb0EN4cute5tupleIJNS5_1CILi128EEENS7_ILi48EEENS7_ILi256EEEEEELi256ENS_6half_tEfNS_4arch4Sm80ELb1ELb0ELb1ELb1ELb1ELb1ELb1ELb1EEENS1_21CollectiveEpilogueFwdINS6_IJS8_SA_S9_EEENS6_IJNS7_ILi1EEESI_SI_EEESC_SE_Li256ELb1ELb1ELb1ELb0EEENS1_36VarlenDynamicPersistentTileSchedulerILi128ELi48ELi256ELi256ELb1ELb1ELb0ELb1ELb1ELb1EEEEEEEEEvNT_6ParamsE --------------------------
	.section	.nv.shared._ZN7cutlass13device_kernelIN5flash19enable_sm80_to_sm89INS1_16FlashAttnFwdSm80INS1_25CollectiveMainloopFwdSm80ILi8ELi1ELb0EN4cute5tupleIJNS5_1CILi128EEENS7_ILi48EEENS7_ILi256EEEEEELi256ENS_6half_tEfNS_4arch4Sm80ELb1ELb0ELb1ELb1ELb1ELb1ELb1ELb1EEENS1_21CollectiveEpilogueFwdINS6_IJS8_SA_S9_EEENS6_IJNS7_ILi1EEESI_SI_EEESC_SE_Li256ELb1ELb1ELb1ELb0EEENS1_36VarlenDynamicPersistentTileSchedulerILi128ELi48ELi256ELi256ELb1ELb1ELb0ELb1ELb1ELb1EEEEEEEEEvNT_6ParamsE,"aw",@nobits
	.sectionflags	@""
	.align	16


//--------------------- .nv.shared._ZN7cutlass13device_kernelIN5flash19enable_sm80_to_sm89INS1_16FlashAttnFwdSm80INS1_25CollectiveMainloopFwdSm80ILi8ELi1ELb1EN4cute5tupleIJNS5_1CILi128EEENS7_ILi64EEENS7_ILi256EEEEEELi256ENS_6half_tEfNS_4arch4Sm80ELb0ELb0ELb0ELb0ELb1ELb0ELb1ELb1EEENS1_21CollectiveEpilogueFwdINS6_IJS8_SA_S9_EEENS6_IJNS7_ILi1EEESI_SI_EEESC_SE_Li256ELb0ELb1ELb1ELb0EEENS1_19SingleTileSchedulerILb0ELb1ELb1ELi128EEEEEEEEEvNT_6ParamsE --------------------------
	.section	.nv.shared._ZN7cutlass13device_kernelIN5flash19enable_sm80_to_sm89INS1_16FlashAttnFwdSm80INS1_25CollectiveMainloopFwdSm80ILi8ELi1ELb1EN4cute5tupleIJNS5_1CILi128EEENS7_ILi64EEENS7_ILi256EEEEEELi256ENS_6half_tEfNS_4arch4Sm80ELb0ELb0ELb0ELb0ELb1ELb0ELb1ELb1EEENS1_21CollectiveEpilogueFwdINS6_IJS8_SA_S9_EEENS6_IJNS7_ILi1EEESI_SI_EEESC_SE_Li256ELb0ELb1ELb1ELb0EEENS1_19SingleTileSchedulerILb0ELb1ELb1ELi128EEEEEEEEEvNT_6ParamsE,"aw",@nobits
	.sectionflags	@""
	.align	16


//--------------------- .nv.shared._ZN7cutlass13device_kernelIN5flash19enable_sm80_to_sm89INS1_16FlashAttnFwdSm80INS1_25CollectiveMainloopFwdSm80ILi8ELi1ELb1EN4cute5tupleIJNS5_1CILi128EEENS7_ILi48EEENS7_ILi256EEEEEELi256ENS_6half_tEfNS_4arch4Sm80ELb0ELb0ELb0ELb1ELb1ELb0ELb1ELb1EEENS1_21CollectiveEpilogueFwdINS6_IJS8_SA_S9_EEENS6_IJNS7_ILi1EEESI_SI_EEESC_SE_Li256ELb1ELb1ELb1ELb0EEENS1_36VarlenDynamicPersistentTileSchedulerILi128ELi48ELi256ELi256ELb1ELb1ELb0ELb0ELb1ELb1EEEEEEEEEvNT_6ParamsE --------------------------
	.section	.nv.shared._ZN7cutlass13device_kernelIN5flash19enable_sm80_to_sm89INS1_16FlashAttnFwdSm80INS1_25CollectiveMainloopFwdSm80ILi8ELi1ELb1EN4cute5tupleIJNS5_1CILi128EEENS7_ILi48EEENS7_ILi256EEEEEELi256ENS_6half_tEfNS_4arch4Sm80ELb0ELb0ELb0ELb1ELb1ELb0ELb1ELb1EEENS1_21CollectiveEpilogueFwdINS6_IJS8_SA_S9_EEENS6_IJNS7_ILi1EEESI_SI_EEESC_SE_Li256ELb1ELb1ELb1ELb0EEENS1_36VarlenDynamicPersistentTileSchedulerILi128ELi48ELi256ELi256ELb1ELb1ELb0ELb0ELb1ELb1EEEEEEEEEvNT_6ParamsE,"aw",@nobits
	.sectionflags	@""
	.align	16


//--------------------- .nv.shared._ZN7cutlass13device_kernelIN5flash19enable_sm80_to_sm89INS1_16FlashAttnFwdSm80INS1_25CollectiveMainloopFwdSm80ILi8ELi1ELb0EN4cute5tupleIJNS5_1CILi128EEENS7_ILi32EEENS7_ILi256EEEEEELi256ENS_6half_tEfNS_4arch4Sm80ELb0ELb0ELb0ELb1ELb1ELb1ELb1ELb1EEENS1_21CollectiveEpilogueFwdINS6_IJS8_SA_S9_EEENS6_IJNS7_ILi1EEESI_SI_EEESC_SE_Li256ELb1ELb1ELb1ELb0EEENS1_36VarlenDynamicPersistentTileSchedulerILi128ELi32ELi256ELi256ELb1ELb1ELb0ELb0ELb1ELb1EEEEEEEEEvNT_6ParamsE --------------------------
	.section	.nv.shared._ZN7cutlass13device_kernelIN5flash19enable_sm80_to_sm89INS1_16FlashAttnFwdSm80INS1_25CollectiveMainloopFwdSm80ILi8ELi1ELb0EN4cute5tupleIJNS5_1CILi128EEENS7_ILi32EEENS7_ILi256EEEEEELi256ENS_6half_tEfNS_4arch4Sm80ELb0ELb0ELb0ELb1ELb1ELb1ELb1ELb1EEENS1_21CollectiveEpilogueFwdINS6_IJS8_SA_S9_EEENS6_IJNS7_ILi1EEESI_SI_EEESC_SE_Li256ELb1ELb1ELb1ELb0EEENS1_36VarlenDynamicPersistentTileSchedulerILi128ELi32ELi256ELi256ELb1ELb1ELb0ELb0ELb1ELb1EEEEEEEEEvNT_6ParamsE,"aw",@nobits
	.sectionflags	@""
	.align	16


//--------------------- .nv.shared._ZN7cutlass13device_kernelIN5flash19enable_sm80_to_sm89INS1_16FlashAttnFwdSm80INS1_25CollectiveMainloopFwdSm80ILi8ELi1ELb1EN4cute5tupleIJNS5_1CILi128EEENS7_ILi48EEENS7_ILi256EEEEEELi256ENS_6half_tEfNS_4arch4Sm80ELb0ELb1ELb0ELb0ELb1ELb0ELb1ELb1EEENS1_21CollectiveEpilogueFwdINS6_IJS8_SA_S9_EEENS6_IJNS7_ILi1EEESI_SI_EEESC_SE_Li256ELb0ELb1ELb1ELb0EEENS1_19SingleTileSchedulerILb0ELb1ELb1ELi128EEEEEEEEEvNT_6ParamsE --------------------------
	.section	.nv.shared._ZN7cutlass13device_kernelIN5flash19enable_sm80_to_sm89INS1_16FlashAttnFwdSm80INS1_25CollectiveMainloopFwdSm80ILi8ELi1ELb1EN4cute5tupleIJNS5_1CILi128EEENS7_ILi48EEENS7_ILi256EEEEEELi256ENS_6half_tEfNS_4arch4Sm80ELb0ELb1ELb0ELb0ELb1ELb0ELb1ELb1EEENS1_21CollectiveEpilogueFwdINS6_IJS8_SA_S9_EEENS6_IJNS7_ILi1EEESI_SI_EEESC_SE_Li256ELb0ELb1ELb1ELb0EEENS1_19SingleTileSchedulerILb0ELb1ELb1ELi128EEEEEEEEEvNT_6ParamsE,"aw",@nobits
	.sectionflags	@""
	.align	16


//--------------------- .nv.shared._ZN7cutlass13device_kernelIN5flash19enable_sm80_to_sm89INS1_16FlashAttnFwdSm80INS1_25CollectiveMainloopFwdSm80ILi8ELi1ELb1EN4cute5tupleIJNS5_1CILi128EEENS7_ILi48EEENS7_ILi256EEEEEELi256ENS_6half_tEfNS_4arch4Sm80ELb0ELb1ELb0ELb1ELb1ELb0ELb1ELb1EEENS1_21CollectiveEpilogueFwdINS6_IJS8_SA_S9_EEENS6_IJNS7_ILi1EEESI_SI_EEESC_SE_Li256ELb1ELb1ELb1ELb0EEENS1_36VarlenDynamicPersistentTileSchedulerILi128ELi48ELi256ELi256ELb1ELb1ELb0ELb1ELb0ELb1EEEEEEEEEvNT_6ParamsE --------------------------
	.section	.nv.shared._ZN7cutlass13device_kernelIN5flash19enable_sm80_to_sm89INS1_16FlashAttnFwdSm80INS1_25CollectiveMainloopFwdSm80ILi8ELi1ELb1EN4cute5tupleIJNS5_1CILi128EEENS7_ILi48EEENS7_ILi256EEEEEELi256ENS_6half_tEfNS_4arch4Sm80ELb0ELb1ELb0ELb1ELb1ELb0ELb1ELb1EEENS1_21CollectiveEpilogueFwdINS6_IJS8_SA_S9_EEENS6_IJNS7_ILi1EEESI_SI_EEESC_SE_Li256ELb1ELb1ELb1ELb0EEENS1_36VarlenDynamicPersistentTileSchedulerILi128ELi48ELi256ELi256ELb1ELb1ELb0ELb1ELb0ELb1EEEEEEEEEvNT_6ParamsE,"aw",@nobits
	.sectionflags	@""
	.align	16


//--------------------- .nv.shared._ZN7cutlass13device_kernelIN5flash19enable_sm80_to_sm89INS1_16FlashAttnFwdSm80INS1_25CollectiveMainloopFwdSm80ILi8ELi1ELb0EN4cute5tupleIJNS5_1CILi128EEENS7_ILi32EEENS7_ILi256EEEEEELi256ENS_6half_tEfNS_4arch4Sm80ELb0ELb1ELb0ELb1ELb1ELb1ELb1ELb1EEENS1_21CollectiveEpilogueFwdINS6_IJS8_SA_S9_EEENS6_IJNS7_ILi1EEESI_SI_EEESC_SE_Li256ELb1ELb1ELb1ELb0EEENS1_36VarlenDynamicPersistentTileSchedulerILi128ELi32ELi256ELi256ELb1ELb1ELb0ELb1ELb0ELb1EEEEEEEEEvNT_6ParamsE --------------------------
	.section	.nv.shared._ZN7cutlass13device_kernelIN5flash19enable_sm80_to_sm89INS1_16FlashAttnFwdSm80INS1_25CollectiveMainloopFwdSm80ILi8ELi1ELb0EN4cute5tupleIJNS5_1CILi128EEENS7_ILi32EEENS7_ILi256EEEEEELi256ENS_6half_tEfNS_4arch4Sm80ELb0ELb1ELb0ELb1ELb1ELb1ELb1ELb1EEENS1_21CollectiveEpilogueFwdINS6_IJS8_SA_S9_EEENS6_IJNS7_ILi1EEESI_SI_EEESC_SE_Li256ELb1ELb1ELb1ELb0EEENS1_36VarlenDynamicPersistentTileSchedulerILi128ELi32ELi256ELi256ELb1ELb1ELb0ELb1ELb0ELb1EEEEEEEEEvNT_6ParamsE,"aw",@nobits
	.sectionflags	@""
	.align	16


//--------------------- .nv.shared._ZN7cutlass13device_kernelIN5flash19enable_sm80_to_sm89INS1_16FlashAttnFwdSm80INS1_25CollectiveMainloopFwdSm80ILi8ELi1ELb1EN4cute5tupleIJNS5_1CILi128EEENS7_ILi64EEENS7_ILi256EEEEEELi256ENS_6half_tEfNS_4arch4Sm80ELb1ELb0ELb0ELb0ELb1ELb0ELb1ELb1EEENS1_21CollectiveEpilogueFwdINS6_IJS8_SA_S9_EEENS6_IJNS7_ILi1EEESI_SI_EEESC_SE_Li256ELb0ELb1ELb1ELb0EEENS1_30DynamicPersistentTileSchedulerILi256ELi256ELb1ELb1ELb0EEEEEEEEEvNT_6ParamsE --------------------------
	.section	.nv.shared._ZN7cutlass13device_kernelIN5flash19enable_sm80_to_sm89INS1_16FlashAttnFwdSm80INS1_25CollectiveMainloopFwdSm80ILi8ELi1ELb1EN4cute5tupleIJNS5_1CILi128EEENS7_ILi64EEENS7_ILi256EEEEEELi256ENS_6half_tEfNS_4arch4Sm80ELb1ELb0ELb0ELb0ELb1ELb0ELb1ELb1EEENS1_21CollectiveEpilogueFwdINS6_IJS8_SA_S9_EEENS6_IJNS7_ILi1EEESI_SI_EEESC_SE_Li256ELb0ELb1ELb1ELb0EEENS1_30DynamicPersistentTileSchedulerILi256ELi256ELb1ELb1ELb0EEEEEEEEEvNT_6ParamsE,"aw",@nobits
	.sectionflags	@""
	.align	16


//--------------------- .nv.shared._ZN7cutlass13device_kernelIN5flash19enable_sm80_to_sm89INS1_16FlashAttnFwdSm80INS1_25CollectiveMainloopFwdSm80ILi8ELi1ELb1EN4cute5tupleIJNS5_1CILi128EEENS7_ILi48EEENS7_ILi256EEEEEELi256ENS_6half_tEfNS_4arch4Sm80ELb1ELb0ELb0ELb1ELb1ELb0ELb1ELb1EEENS1_21CollectiveEpilogueFwdINS6_IJS8_SA_S9_EEENS6_IJNS7_ILi1EEESI_SI_EEESC_SE_Li256ELb1ELb1ELb1ELb0EEENS1_36VarlenDynamicPersistentTileSchedulerILi128ELi48ELi256ELi256ELb1ELb1ELb0ELb1ELb1ELb1EEEEEEEEEvNT_6ParamsE --------------------------
	.section	.nv.shared._ZN7cutlass13device_kernelIN5flash19enable_sm80_to_sm89INS1_16FlashAttnFwdSm80INS1_25CollectiveMainloopFwdSm80ILi8ELi1ELb1EN4cute5tupleIJNS5_1CILi128EEENS7_ILi48EEENS7_ILi256EEEEEELi256ENS_6half_tEfNS_4arch4Sm80ELb1ELb0ELb0ELb1ELb1ELb0ELb1ELb1EEENS1_21CollectiveEpilogueFwdINS6_IJS8_SA_S9_EEENS6_IJNS7_ILi1EEESI_SI_EEESC_SE_Li256ELb1ELb1ELb1ELb0EEENS1_36VarlenDynamicPersistentTileSchedulerILi128ELi48ELi256ELi256ELb1ELb1ELb0ELb1ELb1ELb1EEEEEEEEEvNT_6ParamsE,"aw",@nobits
	.sectionflags	@""
	.align	16


//--------------------- .nv.shared._ZN7cutlass13device_kernelIN5flash19enable_sm80_to_sm89INS1_16FlashAttnFwdSm80INS1_25CollectiveMainloopFwdSm80ILi8ELi1ELb0EN4cute5tupleIJNS5_1CILi128EEENS7_ILi32EEENS7_ILi256EEEEEELi256ENS_6half_tEfNS_4arch4Sm80ELb1ELb0ELb0ELb1ELb1ELb1ELb1ELb1EEENS1_21CollectiveEpilogueFwdINS6_IJS8_SA_S9_EEENS6_IJNS7_ILi1EEESI_SI_EEESC_SE_Li256ELb1ELb1ELb1ELb0EEENS1_36VarlenDynamicPersistentTileSchedulerILi128ELi32ELi256ELi256ELb1ELb1ELb0ELb1ELb1ELb1EEEEEEEEEvNT_6ParamsE --------------------------
	.section	.nv.shared._ZN7cutlass13device_kernelIN5flash19enable_sm80_to_sm89INS1_16FlashAttnFwdSm80INS1_25CollectiveMainloopFwdSm80ILi8ELi1ELb0EN4cute5tupleIJNS5_1CILi128EEENS7_ILi32EEENS7_ILi256EEEEEELi256ENS_6half_tEfNS_4arch4Sm80ELb1ELb0ELb0ELb1ELb1ELb1ELb1ELb1EEENS1_21CollectiveEpilogueFwdINS6_IJS8_SA_S9_EEENS6_IJNS7_ILi1EEESI_SI_EEESC_SE_Li256ELb1ELb1ELb1ELb0EEENS1_36VarlenDynamicPersistentTileSchedulerILi128ELi32ELi256ELi256ELb1ELb1ELb0ELb1ELb1ELb1EEEEEEEEEvNT_6ParamsE,"aw",@nobits
	.sectionflags	@""
	.align	16


//--------------------- .nv.shared._ZN7cutlass13device_kernelIN5flash19enable_sm80_to_sm89INS1_16FlashAttnFwdSm80INS1_25CollectiveMainloopFwdSm80ILi8ELi1ELb0EN4cute5tupleIJNS5_1CILi128EEENS7_ILi96EEENS7_ILi256EEEEEELi256ENS_6half_tEfNS_4arch4Sm80ELb0ELb0ELb0ELb0ELb1ELb0ELb1ELb1EEENS1_21CollectiveEpilogueFwdINS6_IJS8_SA_S9_EEENS6_IJNS7_ILi1EEESI_SI_EEESC_SE_Li256ELb0ELb1ELb1ELb0EEENS1_19SingleTileSchedulerILb0ELb1ELb1ELi128EEEEEEEEEvNT_6ParamsE --------------------------
	.section	.nv.shared._ZN7cutlass13device_kernelIN5flash19enable_sm80_to_sm89INS1_16FlashAttnFwdSm80INS1_25CollectiveMainloopFwdSm80ILi8ELi1ELb0EN4cute5tupleIJNS5_1CILi128EEENS7_ILi96EEENS7_ILi256EEEEEELi256ENS_6half_tEfNS_4arch4Sm80ELb0ELb0ELb0ELb0ELb1ELb0ELb1ELb1EEENS1_21CollectiveEpilogueFwdINS6_IJS8_SA_S9_EEENS6_IJNS7_ILi1EEESI_SI_EEESC_SE_Li256ELb0ELb1ELb1ELb0EEENS1_19SingleTileSchedulerILb0ELb1ELb1ELi128EEEEEEEEEvNT_6ParamsE,"aw",@nobits
	.sectionflags	@""
	.align	16


//--------------------- .nv.shared._ZN7cutlass13device_kernelIN5flash19enable_sm80_to_sm89INS1_16FlashAttnFwdSm80INS1_25CollectiveMainloopFwdSm80ILi8ELi1ELb0EN4cute5tupleIJNS5_1CILi128EEENS7_ILi64EEENS7_ILi256EEEEEELi256ENS_6half_tEfNS_4arch4Sm80ELb0ELb0ELb0ELb1ELb1ELb0ELb1ELb1EEENS1_21CollectiveEpilogueFwdINS6_IJS8_SA_S9_EEENS6_IJNS7_ILi1EEESI_SI_EEESC_SE_Li256ELb1ELb1ELb1ELb0EEENS1_36VarlenDynamicPersistentTileSchedulerILi128ELi64ELi256ELi256ELb1ELb1ELb0ELb0ELb1ELb1EEEEEEEEEvNT_6ParamsE --------------------------
	.section	.nv.shared._ZN7cutlass13device_kernelIN5flash19enable_sm80_to_sm89INS1_16FlashAttnFwdSm80INS1_25CollectiveMainloopFwdSm80ILi8ELi1ELb0EN4cute5tupleIJNS5_1CILi128EEENS7_ILi64EEENS7_ILi256EEEEEELi256ENS_6half_tEfNS_4arch4Sm80ELb0ELb0ELb0ELb1ELb1ELb0ELb1ELb1EEENS1_21CollectiveEpilogueFwdINS6_IJS8_SA_S9_EEENS6_IJNS7_ILi1EEESI_SI_EEESC_SE_Li256ELb1ELb1ELb1ELb0EEENS1_36VarlenDynamicPersistentTileSchedulerILi128ELi64ELi256ELi256ELb1ELb1ELb0ELb0ELb1ELb1EEEEEEEEEvNT_6ParamsE,"aw",@nobits
	.sectionflags	@""
	.align	16


//--------------------- .nv.shared._ZN7cutlass13device_kernelIN5flash19enable_sm80_to_sm89INS1_16FlashAttnFwdSm80INS1_25CollectiveMainloopFwdSm80ILi8ELi1ELb0EN4cute5tupleIJNS5_1CILi128EEENS7_ILi48EEENS7_ILi256EEEEEELi256ENS_6half_tEfNS_4arch4Sm80ELb0ELb0ELb0ELb1ELb1ELb1ELb1ELb1EEENS1_21CollectiveEpilogueFwdINS6_IJS8_SA_S9_EEENS6_IJNS7_ILi1EEESI_SI_EEESC_SE_Li256ELb1ELb1ELb1ELb0EEENS1_36VarlenDynamicPersistentTileSchedulerILi128ELi48ELi256ELi256ELb1ELb1ELb0ELb0ELb1ELb1EEEEEEEEEvNT_6ParamsE --------------------------
	.section	.nv.shared._ZN7cutlass13device_kernelIN5flash19enable_sm80_to_sm89INS1_16FlashAttnFwdSm80INS1_25CollectiveMainloopFwdSm80ILi8ELi1ELb0EN4cute5tupleIJNS5_1CILi128EEENS7_ILi48EEENS7_ILi256EEEEEELi256ENS_6half_tEfNS_4arch4Sm80ELb0ELb0ELb0ELb1ELb1ELb1ELb1ELb1EEENS1_21CollectiveEpilogueFwdINS6_IJS8_SA_S9_EEENS6_IJNS7_ILi1EEESI_SI_EEESC_SE_Li256ELb1ELb1ELb1ELb0EEENS1_36VarlenDynamicPersistentTileSchedulerILi128ELi48ELi256ELi256ELb1ELb1ELb0ELb0ELb1ELb1EEEEEEEEEvNT_6ParamsE,"aw",@nobits
	.sectionflags	@""
	.align	16


//--------------------- .nv.shared._ZN7cutlass13device_kernelIN5flash19enable_sm80_to_sm89INS1_16FlashAttnFwdSm80INS1_25CollectiveMainloopFwdSm80ILi8ELi1ELb0EN4cute5tupleIJNS5_1CILi128EEENS7_ILi64EEENS7_ILi256EEEEEELi256ENS_6half_tEfNS_4arch4Sm80ELb0ELb1ELb0ELb0ELb1ELb0ELb1ELb1EEENS1_21CollectiveEpilogueFwdINS6_IJS8_SA_S9_EEENS6_IJNS7_ILi1EEESI_SI_EEESC_SE_Li256ELb0ELb1ELb1ELb0EEENS1_19SingleTileSchedulerILb0ELb1ELb1ELi128EEEEEEEEEvNT_6ParamsE --------------------------
	.section	.nv.shared._ZN7cutlass13device_kernelIN5flash19enable_sm80_to_sm89INS1_16FlashAttnFwdSm80INS1_25CollectiveMainloopFwdSm80ILi8ELi1ELb0EN4cute5tupleIJNS5_1CILi128EEENS7_ILi64EEENS7_ILi256EEEEEELi256ENS_6half_tEfNS_4arch4Sm80ELb0ELb1ELb0ELb0ELb1ELb0ELb1ELb1EEENS1_21CollectiveEpilogueFwdINS6_IJS8_SA_S9_EEENS6_IJNS7_ILi1EEESI_SI_EEESC_SE_Li256ELb0ELb1ELb1ELb0EEENS1_19SingleTileSchedulerILb0ELb1ELb1ELi128EEEEEEEEEvNT_6ParamsE,"aw",@nobits
	.sectionflags	@""
	.align	16


//--------------------- .nv.shared._ZN7cutlass13device_kernelIN5flash19enable_sm80_to_sm89INS1_16FlashAttnFwdSm80INS1_25CollectiveMainloopFwdSm80ILi8ELi1ELb0EN4cute5tupleIJNS5_1CILi128EEENS7_ILi64EEENS7_ILi256EEEEEELi256ENS_6half_tEfNS_4arch4Sm80ELb0ELb1ELb0ELb1ELb1ELb0ELb1ELb1EEENS1_21CollectiveEpilogueFwdINS6_IJS8_SA_S9_EEENS6_IJNS7_ILi1EEESI_SI_EEESC_SE_Li256ELb1ELb1ELb1ELb0EEENS1_36VarlenDynamicPersistentTileSchedulerILi128ELi64ELi256ELi256ELb1ELb1ELb0ELb1ELb0ELb1EEEEEEEEEvNT_6ParamsE --------------------------
	.section	.nv.shared._ZN7cutlass13device_kernelIN5flash19enable_sm80_to_sm89INS1_16FlashAttnFwdSm80INS1_25CollectiveMainloopFwdSm80ILi8ELi1ELb0EN4cute5tupleIJNS5_1CILi128EEENS7_ILi64EEENS7_ILi256EEEEEELi256ENS_6half_tEfNS_4arch4Sm80ELb0ELb1ELb0ELb1ELb1ELb0ELb1ELb1EEENS1_21CollectiveEpilogueFwdINS6_IJS8_SA_S9_EEENS6_IJNS7_ILi1EEESI_SI_EEESC_SE_Li256ELb1ELb1ELb1ELb0EEENS1_36VarlenDynamicPersistentTileSchedulerILi128ELi64ELi256ELi256ELb1ELb1ELb0ELb1ELb0ELb1EEEEEEEEEvNT_6ParamsE,"aw",@nobits
	.sectionflags	@""
	.align	16


//--------------------- .nv.shared._ZN7cutlass13device_kernelIN5flash19enable_sm80_to_sm89INS1_16FlashAttnFwdSm80INS1_25CollectiveMainloopFwdSm80ILi8ELi1ELb0EN4cute5tupleIJNS5_1CILi128EEENS7_ILi48EEENS7_ILi256EEEEEELi256ENS_6half_tEfNS_4arch4Sm80ELb0ELb1ELb0ELb1ELb1ELb1ELb1ELb1EEENS1_21CollectiveEpilogueFwdINS6_IJS8_SA_S9_EEENS6_IJNS7_ILi1EEESI_SI_EEESC_SE_Li256ELb1ELb1ELb1ELb0EEENS1_36VarlenDynamicPersistentTileSchedulerILi128ELi48ELi256ELi256ELb1ELb1ELb0ELb1ELb0ELb1EEEEEEEEEvNT_6ParamsE --------------------------
	.section	.nv.shared._ZN7cutlass13device_kernelIN5flash19enable_sm80_to_sm89INS1_16FlashAttnFwdSm80INS1_25CollectiveMainloopFwdSm80ILi8ELi1ELb0EN4cute5tupleIJNS5_1CILi128EEENS7_ILi48EEENS7_ILi256EEEEEELi256ENS_6half_tEfNS_4arch4Sm80ELb0ELb1ELb0ELb1ELb1ELb1ELb1ELb1EEENS1_21CollectiveEpilogueFwdINS6_IJS8_SA_S9_EEENS6_IJNS7_ILi1EEESI_SI_EEESC_SE_Li256ELb1ELb1ELb1ELb0EEENS1_36VarlenDynamicPersistentTileSchedulerILi128ELi48ELi256ELi256ELb1ELb1ELb0ELb1ELb0ELb1EEEEEEEEEvNT_6ParamsE,"aw",@nobits
	.sectionflags	@""
	.align	16


//--------------------- .nv.shared._ZN7cutlass13device_kernelIN5flash19enable_sm80_to_sm89INS1_16FlashAttnFwdSm80INS1_25CollectiveMainloopFwdSm80ILi8ELi1ELb0EN4cute5tupleIJNS5_1CILi128EEENS7_ILi96EEENS7_ILi256EEEEEELi256ENS_6half_tEfNS_4arch4Sm80ELb1ELb0ELb0ELb0ELb1ELb0ELb1ELb1EEENS1_21CollectiveEpilogueFwdINS6_IJS8_SA_S9_EEENS6_IJNS7_ILi1EEESI_SI_EEESC_SE_Li256ELb0ELb1ELb1ELb0EEENS1_30DynamicPersistentTileSchedulerILi256ELi256ELb1ELb1ELb0EEEEEEEEEvNT_6ParamsE --------------------------
	.section	.nv.shared._ZN7cutlass13device_kernelIN5flash19enable_sm80_to_sm89INS1_16FlashAttnFwdSm80INS1_25CollectiveMainloopFwdSm80ILi8ELi1ELb0EN4cute5tupleIJNS5_1CILi128EEENS7_ILi96EEENS7_ILi256EEEEEELi256ENS_6half_tEfNS_4arch4Sm80ELb1ELb0ELb0ELb0ELb1ELb0ELb1ELb1EEENS1_21CollectiveEpilogueFwdINS6_IJS8_SA_S9_EEENS6_IJNS7_ILi1EEESI_SI_EEESC_SE_Li256ELb0ELb1ELb1ELb0EEENS1_30DynamicPersistentTileSchedulerILi256ELi256ELb1ELb1ELb0EEEEEEEEEvNT_6ParamsE,"aw",@nobits
	.sectionflags	@""
	.align	16


//--------------------- .nv.shared._ZN7cutlass13device_kernelIN5flash19enable_sm80_to_sm89INS1_16FlashAttnFwdSm80INS1_25CollectiveMainloopFwdSm80ILi8ELi1ELb0EN4cute5tupleIJNS5_1CILi128EEENS7_ILi64EEENS7_ILi256EEEEEELi256ENS_6half_tEfNS_4arch4Sm80ELb1ELb0ELb0ELb1ELb1ELb0ELb1ELb1EEENS1_21CollectiveEpilogueFwdINS6_IJS8_SA_S9_EEENS6_IJNS7_ILi1EEESI_SI_EEESC_SE_Li256ELb1ELb1ELb1ELb0EEENS1_36VarlenDynamicPersistentTileSchedulerILi128ELi64ELi256ELi256ELb1ELb1ELb0ELb1ELb1ELb1EEEEEEEEEvNT_6ParamsE --------------------------
	.section	.nv.shared._ZN7cutlass13device_kernelIN5flash19enable_sm80_to_sm89INS1_16FlashAttnFwdSm80INS1_25CollectiveMainloopFwdSm80ILi8ELi1ELb0EN4cute5tupleIJNS5_1CILi128EEENS7_ILi64EEENS7_ILi256EEEEEELi256ENS_6half_tEfNS_4arch4Sm80ELb1ELb0ELb0ELb1ELb1ELb0ELb1ELb1EEENS1_21CollectiveEpilogueFwdINS6_IJS8_SA_S9_EEENS6_IJNS7_ILi1EEESI_SI_EEESC_SE_Li256ELb1ELb1ELb1ELb0EEENS1_36VarlenDynamicPersistentTileSchedulerILi128ELi64ELi256ELi256ELb1ELb1ELb0ELb1ELb1ELb1EEEEEEEEEvNT_6ParamsE,"aw",@nobits
	.sectionflags	@""
	.align	16


//--------------------- .nv.shared._ZN7cutlass13device_kernelIN5flash19enable_sm80_to_sm89INS1_16FlashAttnFwdSm80INS1_25CollectiveMainloopFwdSm80ILi8ELi1ELb0EN4cute5tupleIJNS5_1CILi128EEENS7_ILi48EEENS7_ILi256EEEEEELi256ENS_6half_tEfNS_4arch4Sm80ELb1ELb0ELb0ELb1ELb1ELb1ELb1ELb1EEENS1_21CollectiveEpilogueFwdINS6_IJS8_SA_S9_EEENS6_IJNS7_ILi1EEESI_SI_EEESC_SE_Li256ELb1ELb1ELb1ELb0EEENS1_36VarlenDynamicPersistentTileSchedulerILi128ELi48ELi256ELi256ELb1ELb1ELb0ELb1ELb1ELb1EEEEEEEEEvNT_6ParamsE --------------------------
	.section	.nv.shared._ZN7cutlass13device_kernelIN5flash19enable_sm80_to_sm89INS1_16FlashAttnFwdSm80INS1_25CollectiveMainloopFwdSm80ILi8ELi1ELb0EN4cute5tupleIJNS5_1CILi128EEENS7_ILi48EEENS7_ILi256EEEEEELi256ENS_6half_tEfNS_4arch4Sm80ELb1ELb0ELb0ELb1ELb1ELb1ELb1ELb1EEENS1_21CollectiveEpilogueFwdINS6_IJS8_SA_S9_EEENS6_IJNS7_ILi1EEESI_SI_EEESC_SE_Li256ELb1ELb1ELb1ELb0EEENS1_36VarlenDynamicPersistentTileSchedulerILi128ELi48ELi256ELi256ELb1ELb1ELb0ELb1ELb1ELb1EEEEEEEEEvNT_6ParamsE,"aw",@nobits
	.sectionflags	@""
	.align	16
